	.target	sm_90a

	.elftype	@"ET_EXEC"


//--------------------- .note.nv.tkinfo           --------------------------
	.section	.note.nv.tkinfo,"",@"SHT_NOTE"
	.sectionflags	@"SHF_NOTE_NV_TKINFO"
	.tkinfo
        /*0018*/ 	.word	0x00000002
        /*0030*/ 	.string	""
        /*0030*/ 	.string	"ptxas"
        /*0030*/ 	.string	"Cuda compilation tools, release 13.0, V13.0.88"
        /*0030*/ 	.string	"Build cuda_13.0.r13.0/compiler.36424714_0"
        /*0030*/ 	.string	"-arch sm_90a -m 64 "



//--------------------- .note.nv.cuinfo           --------------------------
	.section	.note.nv.cuinfo,"",@"SHT_NOTE"
	.sectionflags	@"SHF_NOTE_NV_CUINFO"
        /*0018*/ 	.short	0x0002
        /*001a*/ 	.short	0x005a
        /*001c*/ 	.short	0x0082
	.zero		2


//--------------------- .nv.info                  --------------------------
	.section	.nv.info,"",@"SHT_CUDA_INFO"
	.align	4


	//----- nvinfo : EIATTR_REGCOUNT
	.align		4
        /*0000*/ 	.byte	0x04, 0x2f
        /*0002*/ 	.short	(.L_21 - .L_20)
	.align		4
.L_20:
        /*0004*/ 	.word	index@(_ZN7cutlass13device_kernelIN5flash11enable_sm90INS1_16FlashAttnFwdSm90INS1_25CollectiveMainloopFwdSm90ILi2EN4cute5tupleIJNS5_1CILi1EEES8_S8_EEENS6_IJNS7_ILi128EEENS7_ILi96EEENS7_ILi64EEEEEELi256ENS_6half_tEfNS_4arch4Sm90ELb1ELb0ELb0ELb1ELb1ELb1ELb1ELb1ELb0ELb1ELb0ELb0EEENS1_21CollectiveEpilogueFwdINS6_IJSA_NS7_ILi256EEESB_EEES9_SE_SG_Li256ELb1ELb1ELb0ELb0EEENS1_36VarlenDynamicPersistentTileSchedulerILi128ELi96ELi256ELi128ELb0ELb1ELb1ELb1ELb1ELb1EEEEEEEEEvNT_6ParamsE)
        /*0008*/ 	.word	0x000000a8


	//----- nvinfo : EIATTR_FRAME_SIZE
	.align		4
.L_21:
        /*000c*/ 	.byte	0x04, 0x11
        /*000e*/ 	.short	(.L_23 - .L_22)
	.align		4
.L_22:
        /*0010*/ 	.word	index@(_ZN7cutlass13device_kernelIN5flash11enable_sm90INS1_16FlashAttnFwdSm90INS1_25CollectiveMainloopFwdSm90ILi2EN4cute5tupleIJNS5_1CILi1EEES8_S8_EEENS6_IJNS7_ILi128EEENS7_ILi96EEENS7_ILi64EEEEEELi256ENS_6half_tEfNS_4arch4Sm90ELb1ELb0ELb0ELb1ELb1ELb1ELb1ELb1ELb0ELb1ELb0ELb0EEENS1_21CollectiveEpilogueFwdINS6_IJSA_NS7_ILi256EEESB_EEES9_SE_SG_Li256ELb1ELb1ELb0ELb0EEENS1_36VarlenDynamicPersistentTileSchedulerILi128ELi96ELi256ELi128ELb0ELb1ELb1ELb1ELb1ELb1EEEEEEEEEvNT_6ParamsE)
        /*0014*/ 	.word	0x000000c0


	//----- nvinfo : EIATTR_REGCOUNT
	.align		4
.L_23:
        /*0018*/ 	.byte	0x04, 0x2f
        /*001a*/ 	.short	(.L_25 - .L_24)
	.align		4
.L_24:
        /*001c*/ 	.word	index@(_ZN7cutlass13device_kernelIN5flash11enable_sm90INS1_16FlashAttnFwdSm90INS1_25CollectiveMainloopFwdSm90ILi2EN4cute5tupleIJNS5_1CILi1EEES8_S8_EEENS6_IJNS7_ILi128EEENS7_ILi96EEENS7_ILi64EEEEEELi256ENS_6half_tEfNS_4arch4Sm90ELb1ELb0ELb0ELb1ELb1ELb0ELb1ELb1ELb0ELb1ELb0ELb0EEENS1_21CollectiveEpilogueFwdINS6_IJSA_NS7_ILi256EEESB_EEES9_SE_SG_Li256ELb1ELb1ELb0ELb0EEENS1_36VarlenDynamicPersistentTileSchedulerILi128ELi96ELi256ELi128ELb0ELb1ELb1ELb1ELb1ELb1EEEEEEEEEvNT_6ParamsE)
        /*0020*/ 	.word	0x000000a8


	//----- nvinfo : EIATTR_FRAME_SIZE
	.align		4
.L_25:
        /*0024*/ 	.byte	0x04, 0x11
        /*0026*/ 	.short	(.L_27 - .L_26)
	.align		4
.L_26:
        /*0028*/ 	.word	index@(_ZN7cutlass13device_kernelIN5flash11enable_sm90INS1_16FlashAttnFwdSm90INS1_25CollectiveMainloopFwdSm90ILi2EN4cute5tupleIJNS5_1CILi1EEES8_S8_EEENS6_IJNS7_ILi128EEENS7_ILi96EEENS7_ILi64EEEEEELi256ENS_6half_tEfNS_4arch4Sm90ELb1ELb0ELb0ELb1ELb1ELb0ELb1ELb1ELb0ELb1ELb0ELb0EEENS1_21CollectiveEpilogueFwdINS6_IJSA_NS7_ILi256EEESB_EEES9_SE_SG_Li256ELb1ELb1ELb0ELb0EEENS1_36VarlenDynamicPersistentTileSchedulerILi128ELi96ELi256ELi128ELb0ELb1ELb1ELb1ELb1ELb1EEEEEEEEEvNT_6ParamsE)
        /*002c*/ 	.word	0x00000028


	//----- nvinfo : EIATTR_REGCOUNT
	.align		4
.L_27:
        /*0030*/ 	.byte	0x04, 0x2f
        /*0032*/ 	.short	(.L_29 - .L_28)
	.align		4
.L_28:
        /*0034*/ 	.word	index@(_ZN7cutlass13device_kernelIN5flash11enable_sm90INS1_16FlashAttnFwdSm90INS1_25CollectiveMainloopFwdSm90ILi2EN4cute5tupleIJNS5_1CILi1EEES8_S8_EEENS6_IJNS7_ILi128EEENS7_ILi96EEENS7_ILi64EEEEEELi256ENS_6half_tEfNS_4arch4Sm90ELb1ELb0ELb0ELb1ELb1ELb1ELb0ELb1ELb0ELb1ELb0ELb0EEENS1_21CollectiveEpilogueFwdINS6_IJSA_NS7_ILi256EEESB_EEES9_SE_SG_Li256ELb1ELb1ELb0ELb0EEENS1_36VarlenDynamicPersistentTileSchedulerILi128ELi96ELi256ELi128ELb0ELb1ELb1ELb1ELb1ELb1EEEEEEEEEvNT_6ParamsE)
        /*0038*/ 	.word	0x000000a8


	//----- nvinfo : EIATTR_FRAME_SIZE
	.align		4
.L_29:
        /*003c*/ 	.byte	0x04, 0x11
        /*003e*/ 	.short	(.L_31 - .L_30)
	.align		4
.L_30:
        /*0040*/ 	.word	index@(_ZN7cutlass13device_kernelIN5flash11enable_sm90INS1_16FlashAttnFwdSm90INS1_25CollectiveMainloopFwdSm90ILi2EN4cute5tupleIJNS5_1CILi1EEES8_S8_EEENS6_IJNS7_ILi128EEENS7_ILi96EEENS7_ILi64EEEEEELi256ENS_6half_tEfNS_4arch4Sm90ELb1ELb0ELb0ELb1ELb1ELb1ELb0ELb1ELb0ELb1ELb0ELb0EEENS1_21CollectiveEpilogueFwdINS6_IJSA_NS7_ILi256EEESB_EEES9_SE_SG_Li256ELb1ELb1ELb0ELb0EEENS1_36VarlenDynamicPersistentTileSchedulerILi128ELi96ELi256ELi128ELb0ELb1ELb1ELb1ELb1ELb1EEEEEEEEEvNT_6ParamsE)
        /*0044*/ 	.word	0x00000058


	//----- nvinfo : EIATTR_REGCOUNT
	.align		4
.L_31:
        /*0048*/ 	.byte	0x04, 0x2f
        /*004a*/ 	.short	(.L_33 - .L_32)
	.align		4
.L_32:
        /*004c*/ 	.word	index@(_ZN7cutlass13device_kernelIN5flash11enable_sm90INS1_16FlashAttnFwdSm90INS1_25CollectiveMainloopFwdSm90ILi2EN4cute5tupleIJNS5_1CILi1EEES8_S8_EEENS6_IJNS7_ILi128EEENS7_ILi96EEENS7_ILi64EEEEEELi256ENS_6half_tEfNS_4arch4Sm90ELb1ELb0ELb0ELb1ELb1ELb0ELb0ELb1ELb0ELb1ELb0ELb0EEENS1_21CollectiveEpilogueFwdINS6_IJSA_NS7_ILi256EEESB_EEES9_SE_SG_Li256ELb1ELb1ELb0ELb0EEENS1_36VarlenDynamicPersistentTileSchedulerILi128ELi96ELi256ELi128ELb0ELb1ELb1ELb1ELb1ELb1EEEEEEEEEvNT_6ParamsE)
        /*0050*/ 	.word	0x000000a8


	//----- nvinfo : EIATTR_FRAME_SIZE
	.align		4
.L_33:
        /*0054*/ 	.byte	0x04, 0x11
        /*0056*/ 	.short	(.L_35 - .L_34)
	.align		4
.L_34:
        /*0058*/ 	.word	index@(_ZN7cutlass13device_kernelIN5flash11enable_sm90INS1_16FlashAttnFwdSm90INS1_25CollectiveMainloopFwdSm90ILi2EN4cute5tupleIJNS5_1CILi1EEES8_S8_EEENS6_IJNS7_ILi128EEENS7_ILi96EEENS7_ILi64EEEEEELi256ENS_6half_tEfNS_4arch4Sm90ELb1ELb0ELb0ELb1ELb1ELb0ELb0ELb1ELb0ELb1ELb0ELb0EEENS1_21CollectiveEpilogueFwdINS6_IJSA_NS7_ILi256EEESB_EEES9_SE_SG_Li256ELb1ELb1ELb0ELb0EEENS1_36VarlenDynamicPersistentTileSchedulerILi128ELi96ELi256ELi128ELb0ELb1ELb1ELb1ELb1ELb1EEEEEEEEEvNT_6ParamsE)
        /*005c*/ 	.word	0x00000028


	//----- nvinfo : EIATTR_REGCOUNT
	.align		4
.L_35:
        /*0060*/ 	.byte	0x04, 0x2f
        /*0062*/ 	.short	(.L_37 - .L_36)
	.align		4
.L_36:
        /*0064*/ 	.word	index@(_ZN7cutlass13device_kernelIN5flash11enable_sm90INS1_16FlashAttnFwdSm90INS1_25CollectiveMainloopFwdSm90ILi2EN4cute5tupleIJNS5_1CILi1EEES8_S8_EEENS6_IJNS7_ILi128EEENS7_ILi96EEENS7_ILi64EEEEEELi256ENS_6half_tEfNS_4arch4Sm90ELb1ELb0ELb0ELb0ELb1ELb0ELb1ELb1ELb0ELb1ELb0ELb0EEENS1_21CollectiveEpilogueFwdINS6_IJSA_NS7_ILi256EEESB_EEES9_SE_SG_Li256ELb0ELb1ELb0ELb0EEENS1_30DynamicPersistentTileSchedulerILi256ELi128ELb0ELb1ELb1EEEEEEEEEvNT_6ParamsE)
        /*0068*/ 	.word	0x000000a8


	//----- nvinfo : EIATTR_FRAME_SIZE
	.align		4
.L_37:
        /*006c*/ 	.byte	0x04, 0x11
        /*006e*/ 	.short	(.L_39 - .L_38)
	.align		4
.L_38:
        /*0070*/ 	.word	index@(_ZN7cutlass13device_kernelIN5flash11enable_sm90INS1_16FlashAttnFwdSm90INS1_25CollectiveMainloopFwdSm90ILi2EN4cute5tupleIJNS5_1CILi1EEES8_S8_EEENS6_IJNS7_ILi128EEENS7_ILi96EEENS7_ILi64EEEEEELi256ENS_6half_tEfNS_4arch4Sm90ELb1ELb0ELb0ELb0ELb1ELb0ELb1ELb1ELb0ELb1ELb0ELb0EEENS1_21CollectiveEpilogueFwdINS6_IJSA_NS7_ILi256EEESB_EEES9_SE_SG_Li256ELb0ELb1ELb0ELb0EEENS1_30DynamicPersistentTileSchedulerILi256ELi128ELb0ELb1ELb1EEEEEEEEEvNT_6ParamsE)
        /*0074*/ 	.word	0x00000010


	//----- nvinfo : EIATTR_REGCOUNT
	.align		4
.L_39:
        /*0078*/ 	.byte	0x04, 0x2f
        /*007a*/ 	.short	(.L_41 - .L_40)
	.align		4
.L_40:
        /*007c*/ 	.word	index@(_ZN7cutlass13device_kernelIN5flash11enable_sm90INS1_16FlashAttnFwdSm90INS1_25CollectiveMainloopFwdSm90ILi2EN4cute5tupleIJNS5_1CILi1EEES8_S8_EEENS6_IJNS7_ILi128EEENS7_ILi96EEENS7_ILi64EEEEEELi256ENS_6half_tEfNS_4arch4Sm90ELb1ELb0ELb0ELb0ELb1ELb0ELb0ELb1ELb0ELb1ELb0ELb0EEENS1_21CollectiveEpilogueFwdINS6_IJSA_NS7_ILi256EEESB_EEES9_SE_SG_Li256ELb0ELb1ELb0ELb0EEENS1_30DynamicPersistentTileSchedulerILi256ELi128ELb0ELb1ELb1EEEEEEEEEvNT_6ParamsE)
        /*0080*/ 	.word	0x000000a8


	//----- nvinfo : EIATTR_FRAME_SIZE
	.align		4
.L_41:
        /*0084*/ 	.byte	0x04, 0x11
        /*0086*/ 	.short	(.L_43 - .L_42)
	.align		4
.L_42:
        /*0088*/ 	.word	index@(_ZN7cutlass13device_kernelIN5flash11enable_sm90INS1_16FlashAttnFwdSm90INS1_25CollectiveMainloopFwdSm90ILi2EN4cute5tupleIJNS5_1CILi1EEES8_S8_EEENS6_IJNS7_ILi128EEENS7_ILi96EEENS7_ILi64EEEEEELi256ENS_6half_tEfNS_4arch4Sm90ELb1ELb0ELb0ELb0ELb1ELb0ELb0ELb1ELb0ELb1ELb0ELb0EEENS1_21CollectiveEpilogueFwdINS6_IJSA_NS7_ILi256EEESB_EEES9_SE_SG_Li256ELb0ELb1ELb0ELb0EEENS1_30DynamicPersistentTileSchedulerILi256ELi128ELb0ELb1ELb1EEEEEEEEEvNT_6ParamsE)
        /*008c*/ 	.word	0x00000008


	//----- nvinfo : EIATTR_REGCOUNT
	.align		4
.L_43:
        /*0090*/ 	.byte	0x04, 0x2f
        /*0092*/ 	.short	(.L_45 - .L_44)
	.align		4
.L_44:
        /*0094*/ 	.word	index@(_ZN7cutlass13device_kernelIN5flash11enable_sm90INS1_16FlashAttnFwdSm90INS1_25CollectiveMainloopFwdSm90ILi2EN4cute5tupleIJNS5_1CILi1EEES8_S8_EEENS6_IJNS7_ILi128EEENS7_ILi96EEENS7_ILi64EEEEEELi256ENS_6half_tEfNS_4arch4Sm90ELb0ELb1ELb0ELb1ELb1ELb1ELb1ELb1ELb0ELb1ELb0ELb0EEENS1_21CollectiveEpilogueFwdINS6_IJSA_NS7_ILi256EEESB_EEES9_SE_SG_Li256ELb1ELb1ELb0ELb0EEENS1_36VarlenDynamicPersistentTileSchedulerILi128ELi96ELi256ELi128ELb0ELb1ELb1ELb1ELb0ELb1EEEEEEEEEvNT_6ParamsE)
        /*0098*/ 	.word	0x000000a8


	//----- nvinfo : EIATTR_FRAME_SIZE
	.align		4
.L_45:
        /*009c*/ 	.byte	0x04, 0x11
        /*009e*/ 	.short	(.L_47 - .L_46)
	.align		4
.L_46:
        /*00a0*/ 	.word	index@($_ZN7cutlass13device_kernelIN5flash11enable_sm90INS1_16FlashAttnFwdSm90INS1_25CollectiveMainloopFwdSm90ILi2EN4cute5tupleIJNS5_1CILi1EEES8_S8_EEENS6_IJNS7_ILi128EEENS7_ILi96EEENS7_ILi64EEEEEELi256ENS_6half_tEfNS_4arch4Sm90ELb0ELb1ELb0ELb1ELb1ELb1ELb1ELb1ELb0ELb1ELb0ELb0EEENS1_21CollectiveEpilogueFwdINS6_IJSA_NS7_ILi256EEESB_EEES9_SE_SG_Li256ELb1ELb1ELb0ELb0EEENS1_36VarlenDynamicPersistentTileSchedulerILi128ELi96ELi256ELi128ELb0ELb1ELb1ELb1ELb0ELb1EEEEEEEEEvNT_6ParamsE$_ZZN5flash25CollectiveMainloopFwdSm90ILi2EN4cute5tupleIJNS1_1CILi1EEES4_S4_EEENS2_IJNS3_ILi128EEENS3_ILi96EEENS3_ILi64EEEEEELi256EN7cutlass6half_tEfNSA_4arch4Sm90ELb0ELb1ELb0ELb1ELb1ELb1ELb1ELb1ELb0ELb1ELb0ELb0EE3mmaINS_16FlashAttnFwdSm90ISE_NS_21CollectiveEpilogueFwdINS2_IJS6_NS3_ILi256EEES7_EEES5_SB_SD_Li256ELb1ELb1ELb0ELb0EEENS_36VarlenDynamicPersistentTileSchedulerILi128ELi96ELi256ELi128ELb0ELb1ELb1ELb1ELb0ELb1EEEE13SharedStorageENS1_6TensorINS1_11ArrayEngineIfLm128EEENS1_6LayoutINS2_IJNS2_IJNS3_ILi2EEEST_NS3_ILi32EEEEEES4_S4_EEENS2_IJNS2_IJS4_ST_NS3_ILi4EEEEEENS3_ILi0EEESZ_EEEEEEENS_7SoftmaxILi2ELi0EEEEEbRKNSE_6ParamsENSA_13PipelineAsyncILi2EEES19_RNSA_13PipelineStateILj2EEERT0_RT1_iRiRKNS_16SeqlenInfoQKNewKILb1ELb1EEENS2_IJiiiiEEERT_ENKUliT_T0_T1_E_clIZSF_ISO_S12_S14_EbS17_S19_S19_S1C_S1E_S1G_iS1H_S1L_S1M_S1O_EUlRS1P_iE0_NS3_ILb1EEES1W_EEDaiS1P_S1Q_S1R_)
        /*00a4*/ 	.word	0x000004a0


	//----- nvinfo : EIATTR_FRAME_SIZE
	.align		4
.L_47:
        /*00a8*/ 	.byte	0x04, 0x11
        /*00aa*/ 	.short	(.L_49 - .L_48)
	.align		4
.L_48:
        /*00ac*/ 	.word	index@(_ZN7cutlass13device_kernelIN5flash11enable_sm90INS1_16FlashAttnFwdSm90INS1_25CollectiveMainloopFwdSm90ILi2EN4cute5tupleIJNS5_1CILi1EEES8_S8_EEENS6_IJNS7_ILi128EEENS7_ILi96EEENS7_ILi64EEEEEELi256ENS_6half_tEfNS_4arch4Sm90ELb0ELb1ELb0ELb1ELb1ELb1ELb1ELb1ELb0ELb1ELb0ELb0EEENS1_21CollectiveEpilogueFwdINS6_IJSA_NS7_ILi256EEESB_EEES9_SE_SG_Li256ELb1ELb1ELb0ELb0EEENS1_36VarlenDynamicPersistentTileSchedulerILi128ELi96ELi256ELi128ELb0ELb1ELb1ELb1ELb0ELb1EEEEEEEEEvNT_6ParamsE)
        /*00b0*/ 	.word	0x000004a0


	//----- nvinfo : EIATTR_REGCOUNT
	.align		4
.L_49:
        /*00b4*/ 	.byte	0x04, 0x2f
        /*00b6*/ 	.short	(.L_51 - .L_50)
	.align		4
.L_50:
        /*00b8*/ 	.word	index@(_ZN7cutlass13device_kernelIN5flash11enable_sm90INS1_16FlashAttnFwdSm90INS1_25CollectiveMainloopFwdSm90ILi2EN4cute5tupleIJNS5_1CILi1EEES8_S8_EEENS6_IJNS7_ILi128EEENS7_ILi96EEENS7_ILi64EEEEEELi256ENS_6half_tEfNS_4arch4Sm90ELb0ELb1ELb0ELb1ELb1ELb0ELb1ELb1ELb0ELb1ELb0ELb0EEENS1_21CollectiveEpilogueFwdINS6_IJSA_NS7_ILi256EEESB_EEES9_SE_SG_Li256ELb1ELb1ELb0ELb0EEENS1_36VarlenDynamicPersistentTileSchedulerILi128ELi96ELi256ELi128ELb0ELb1ELb1ELb1ELb0ELb1EEEEEEEEEvNT_6ParamsE)
        /*00bc*/ 	.word	0x000000a8


	//----- nvinfo : EIATTR_FRAME_SIZE
	.align		4
.L_51:
        /*00c0*/ 	.byte	0x04, 0x11
        /*00c2*/ 	.short	(.L_53 - .L_52)
	.align		4
.L_52:
        /*00c4*/ 	.word	index@($_ZN7cutlass13device_kernelIN5flash11enable_sm90INS1_16FlashAttnFwdSm90INS1_25CollectiveMainloopFwdSm90ILi2EN4cute5tupleIJNS5_1CILi1EEES8_S8_EEENS6_IJNS7_ILi128EEENS7_ILi96EEENS7_ILi64EEEEEELi256ENS_6half_tEfNS_4arch4Sm90ELb0ELb1ELb0ELb1ELb1ELb0ELb1ELb1ELb0ELb1ELb0ELb0EEENS1_21CollectiveEpilogueFwdINS6_IJSA_NS7_ILi256EEESB_EEES9_SE_SG_Li256ELb1ELb1ELb0ELb0EEENS1_36VarlenDynamicPersistentTileSchedulerILi128ELi96ELi256ELi128ELb0ELb1ELb1ELb1ELb0ELb1EEEEEEEEEvNT_6ParamsE$_ZZN5flash25CollectiveMainloopFwdSm90ILi2EN4cute5tupleIJNS1_1CILi1EEES4_S4_EEENS2_IJNS3_ILi128EEENS3_ILi96EEENS3_ILi64EEEEEELi256EN7cutlass6half_tEfNSA_4arch4Sm90ELb0ELb1ELb0ELb1ELb1ELb0ELb1ELb1ELb0ELb1ELb0ELb0EE3mmaINS_16FlashAttnFwdSm90ISE_NS_21CollectiveEpilogueFwdINS2_IJS6_NS3_ILi256EEES7_EEES5_SB_SD_Li256ELb1ELb1ELb0ELb0EEENS_36VarlenDynamicPersistentTileSchedulerILi128ELi96ELi256ELi128ELb0ELb1ELb1ELb1ELb0ELb1EEEE13SharedStorageENS1_6TensorINS1_11ArrayEngineIfLm128EEENS1_6LayoutINS2_IJNS2_IJNS3_ILi2EEEST_NS3_ILi32EEEEEES4_S4_EEENS2_IJNS2_IJS4_ST_NS3_ILi4EEEEEENS3_ILi0EEESZ_EEEEEEENS_7SoftmaxILi2ELi0EEEEEbRKNSE_6ParamsENSA_13PipelineAsyncILi2EEES19_RNSA_13PipelineStateILj2EEERT0_RT1_iRiRKNS_16SeqlenInfoQKNewKILb1ELb0EEENS2_IJiiiiEEERT_ENKUliT_T0_T1_E_clIZSF_ISO_S12_S14_EbS17_S19_S19_S1C_S1E_S1G_iS1H_S1L_S1M_S1O_EUlRS1P_iE1_NS3_ILb0EEENS3_ILb1EEEEEDaiS1P_S1Q_S1R_)
        /*00c8*/ 	.word	0x00000480


	//----- nvinfo : EIATTR_FRAME_SIZE
	.align		4
.L_53:
        /*00cc*/ 	.byte	0x04, 0x11
        /*00ce*/ 	.short	(.L_55 - .L_54)
	.align		4
.L_54:
        /*00d0*/ 	.word	index@(_ZN7cutlass13device_kernelIN5flash11enable_sm90INS1_16FlashAttnFwdSm90INS1_25CollectiveMainloopFwdSm90ILi2EN4cute5tupleIJNS5_1CILi1EEES8_S8_EEENS6_IJNS7_ILi128EEENS7_ILi96EEENS7_ILi64EEEEEELi256ENS_6half_tEfNS_4arch4Sm90ELb0ELb1ELb0ELb1ELb1ELb0ELb1ELb1ELb0ELb1ELb0ELb0EEENS1_21CollectiveEpilogueFwdINS6_IJSA_NS7_ILi256EEESB_EEES9_SE_SG_Li256ELb1ELb1ELb0ELb0EEENS1_36VarlenDynamicPersistentTileSchedulerILi128ELi96ELi256ELi128ELb0ELb1ELb1ELb1ELb0ELb1EEEEEEEEEvNT_6ParamsE)
        /*00d4*/ 	.word	0x00000480


	//----- nvinfo : EIATTR_REGCOUNT
	.align		4
.L_55:
        /*00d8*/ 	.byte	0x04, 0x2f
        /*00da*/ 	.short	(.L_57 - .L_56)
	.align		4
.L_56:
        /*00dc*/ 	.word	index@(_ZN7cutlass13device_kernelIN5flash11enable_sm90INS1_16FlashAttnFwdSm90INS1_25CollectiveMainloopFwdSm90ILi2EN4cute5tupleIJNS5_1CILi1EEES8_S8_EEENS6_IJNS7_ILi128EEENS7_ILi96EEENS7_ILi64EEEEEELi256ENS_6half_tEfNS_4arch4Sm90ELb0ELb1ELb0ELb1ELb1ELb1ELb0ELb1ELb0ELb1ELb0ELb0EEENS1_21CollectiveEpilogueFwdINS6_IJSA_NS7_ILi256EEESB_EEES9_SE_SG_Li256ELb1ELb1ELb0ELb0EEENS1_36VarlenDynamicPersistentTileSchedulerILi128ELi96ELi256ELi128ELb0ELb1ELb1ELb1ELb0ELb1EEEEEEEEEvNT_6ParamsE)
        /*00e0*/ 	.word	0x000000a8


	//----- nvinfo : EIATTR_FRAME_SIZE
	.align		4
.L_57:
        /*00e4*/ 	.byte	0x04, 0x11
        /*00e6*/ 	.short	(.L_59 - .L_58)
	.align		4
.L_58:
        /*00e8*/ 	.word	index@(_ZN7cutlass13device_kernelIN5flash11enable_sm90INS1_16FlashAttnFwdSm90INS1_25CollectiveMainloopFwdSm90ILi2EN4cute5tupleIJNS5_1CILi1EEES8_S8_EEENS6_IJNS7_ILi128EEENS7_ILi96EEENS7_ILi64EEEEEELi256ENS_6half_tEfNS_4arch4Sm90ELb0ELb1ELb0ELb1ELb1ELb1ELb0ELb1ELb0ELb1ELb0ELb0EEENS1_21CollectiveEpilogueFwdINS6_IJSA_NS7_ILi256EEESB_EEES9_SE_SG_Li256ELb1ELb1ELb0ELb0EEENS1_36VarlenDynamicPersistentTileSchedulerILi128ELi96ELi256ELi128ELb0ELb1ELb1ELb1ELb0ELb1EEEEEEEEEvNT_6ParamsE)
        /*00ec*/ 	.word	0x00000038


	//----- nvinfo : EIATTR_REGCOUNT
	.align		4
.L_59:
        /*00f0*/ 	.byte	0x04, 0x2f
        /*00f2*/ 	.short	(.L_61 - .L_60)
	.align		4
.L_60:
        /*00f4*/ 	.word	index@(_ZN7cutlass13device_kernelIN5flash11enable_sm90INS1_16FlashAttnFwdSm90INS1_25CollectiveMainloopFwdSm90ILi2EN4cute5tupleIJNS5_1CILi1EEES8_S8_EEENS6_IJNS7_ILi128EEENS7_ILi96EEENS7_ILi64EEEEEELi256ENS_6half_tEfNS_4arch4Sm90ELb0ELb1ELb0ELb1ELb1ELb0ELb0ELb1ELb0ELb1ELb0ELb0EEENS1_21CollectiveEpilogueFwdINS6_IJSA_NS7_ILi256EEESB_EEES9_SE_SG_Li256ELb1ELb1ELb0ELb0EEENS1_36VarlenDynamicPersistentTileSchedulerILi128ELi96ELi256ELi128ELb0ELb1ELb1ELb1ELb0ELb1EEEEEEEEEvNT_6ParamsE)
        /*00f8*/ 	.word	0x000000a8


	//----- nvinfo : EIATTR_FRAME_SIZE
	.align		4
.L_61:
        /*00fc*/ 	.byte	0x04, 0x11
        /*00fe*/ 	.short	(.L_63 - .L_62)
	.align		4
.L_62:
        /*0100*/ 	.word	index@(_ZN7cutlass13device_kernelIN5flash11enable_sm90INS1_16FlashAttnFwdSm90INS1_25CollectiveMainloopFwdSm90ILi2EN4cute5tupleIJNS5_1CILi1EEES8_S8_EEENS6_IJNS7_ILi128EEENS7_ILi96EEENS7_ILi64EEEEEELi256ENS_6half_tEfNS_4arch4Sm90ELb0ELb1ELb0ELb1ELb1ELb0ELb0ELb1ELb0ELb1ELb0ELb0EEENS1_21CollectiveEpilogueFwdINS6_IJSA_NS7_ILi256EEESB_EEES9_SE_SG_Li256ELb1ELb1ELb0ELb0EEENS1_36VarlenDynamicPersistentTileSchedulerILi128ELi96ELi256ELi128ELb0ELb1ELb1ELb1ELb0ELb1EEEEEEEEEvNT_6ParamsE)
        /*0104*/ 	.word	0x00000018


	//----- nvinfo : EIATTR_REGCOUNT
	.align		4
.L_63:
        /*0108*/ 	.byte	0x04, 0x2f
        /*010a*/ 	.short	(.L_65 - .L_64)
	.align		4
.L_64:
        /*010c*/ 	.word	index@(_ZN7cutlass13device_kernelIN5flash11enable_sm90INS1_16FlashAttnFwdSm90INS1_25CollectiveMainloopFwdSm90ILi2EN4cute5tupleIJNS5_1CILi1EEES8_S8_EEENS6_IJNS7_ILi128EEENS7_ILi96EEENS7_ILi64EEEEEELi256ENS_6half_tEfNS_4arch4Sm90ELb0ELb1ELb0ELb0ELb1ELb0ELb1ELb1ELb0ELb1ELb0ELb0EEENS1_21CollectiveEpilogueFwdINS6_IJSA_NS7_ILi256EEESB_EEES9_SE_SG_Li256ELb0ELb1ELb0ELb0EEENS1_30DynamicPersistentTileSchedulerILi256ELi128ELb0ELb1ELb1EEEEEEEEEvNT_6ParamsE)
        /*0110*/ 	.word	0x000000a8


	//----- nvinfo : EIATTR_FRAME_SIZE
	.align		4
.L_65:
        /*0114*/ 	.byte	0x04, 0x11
        /*0116*/ 	.short	(.L_67 - .L_66)
	.align		4
.L_66:
        /*0118*/ 	.word	index@($_ZN7cutlass13device_kernelIN5flash11enable_sm90INS1_16FlashAttnFwdSm90INS1_25CollectiveMainloopFwdSm90ILi2EN4cute5tupleIJNS5_1CILi1EEES8_S8_EEENS6_IJNS7_ILi128EEENS7_ILi96EEENS7_ILi64EEEEEELi256ENS_6half_tEfNS_4arch4Sm90ELb0ELb1ELb0ELb0ELb1ELb0ELb1ELb1ELb0ELb1ELb0ELb0EEENS1_21CollectiveEpilogueFwdINS6_IJSA_NS7_ILi256EEESB_EEES9_SE_SG_Li256ELb0ELb1ELb0ELb0EEENS1_30DynamicPersistentTileSchedulerILi256ELi128ELb0ELb1ELb1EEEEEEEEEvNT_6ParamsE$_ZZN5flash25CollectiveMainloopFwdSm90ILi2EN4cute5tupleIJNS1_1CILi1EEES4_S4_EEENS2_IJNS3_ILi128EEENS3_ILi96EEENS3_ILi64EEEEEELi256EN7cutlass6half_tEfNSA_4arch4Sm90ELb0ELb1ELb0ELb0ELb1ELb0ELb1ELb1ELb0ELb1ELb0ELb0EE3mmaINS_16FlashAttnFwdSm90ISE_NS_21CollectiveEpilogueFwdINS2_IJS6_NS3_ILi256EEES7_EEES5_SB_SD_Li256ELb0ELb1ELb0ELb0EEENS_30DynamicPersistentTileSchedulerILi256ELi128ELb0ELb1ELb1EEEE13SharedStorageENS1_6TensorINS1_11ArrayEngineIfLm128EEENS1_6LayoutINS2_IJNS2_IJNS3_ILi2EEEST_NS3_ILi32EEEEEES4_S4_EEENS2_IJNS2_IJS4_ST_NS3_ILi4EEEEEENS3_ILi0EEESZ_EEEEEEENS_7SoftmaxILi2ELi0EEEEEbRKNSE_6ParamsENSA_13PipelineAsyncILi2EEES19_RNSA_13PipelineStateILj2EEERT0_RT1_iRiRKNS_16SeqlenInfoQKNewKILb0ELb0EEENS2_IJiiiiEEERT_ENKUliT_T0_T1_E_clIZSF_ISO_S12_S14_EbS17_S19_S19_S1C_S1E_S1G_iS1H_S1L_S1M_S1O_EUlRS1P_iE1_NS3_ILb0EEENS3_ILb1EEEEEDaiS1P_S1Q_S1R_)
        /*011c*/ 	.word	0x00000460


	//----- nvinfo : EIATTR_FRAME_SIZE
	.align		4
.L_67:
        /*0120*/ 	.byte	0x04, 0x11
        /*0122*/ 	.short	(.L_69 - .L_68)
	.align		4
.L_68:
        /*0124*/ 	.word	index@(_ZN7cutlass13device_kernelIN5flash11enable_sm90INS1_16FlashAttnFwdSm90INS1_25CollectiveMainloopFwdSm90ILi2EN4cute5tupleIJNS5_1CILi1EEES8_S8_EEENS6_IJNS7_ILi128EEENS7_ILi96EEENS7_ILi64EEEEEELi256ENS_6half_tEfNS_4arch4Sm90ELb0ELb1ELb0ELb0ELb1ELb0ELb1ELb1ELb0ELb1ELb0ELb0EEENS1_21CollectiveEpilogueFwdINS6_IJSA_NS7_ILi256EEESB_EEES9_SE_SG_Li256ELb0ELb1ELb0ELb0EEENS1_30DynamicPersistentTileSchedulerILi256ELi128ELb0ELb1ELb1EEEEEEEEEvNT_6ParamsE)
        /*0128*/ 	.word	0x00000460


	//----- nvinfo : EIATTR_REGCOUNT
	.align		4
.L_69:
        /*012c*/ 	.byte	0x04, 0x2f
        /*012e*/ 	.short	(.L_71 - .L_70)
	.align		4
.L_70:
        /*0130*/ 	.word	index@(_ZN7cutlass13device_kernelIN5flash11enable_sm90INS1_16FlashAttnFwdSm90INS1_25CollectiveMainloopFwdSm90ILi2EN4cute5tupleIJNS5_1CILi1EEES8_S8_EEENS6_IJNS7_ILi128EEENS7_ILi96EEENS7_ILi64EEEEEELi256ENS_6half_tEfNS_4arch4Sm90ELb0ELb1ELb0ELb0ELb1ELb0ELb0ELb1ELb0ELb1ELb0ELb0EEENS1_21CollectiveEpilogueFwdINS6_IJSA_NS7_ILi256EEESB_EEES9_SE_SG_Li256ELb0ELb1ELb0ELb0EEENS1_30DynamicPersistentTileSchedulerILi256ELi128ELb0ELb1ELb1EEEEEEEEEvNT_6ParamsE)
        /*0134*/ 	.word	0x000000a8


	//----- nvinfo : EIATTR_FRAME_SIZE
	.align		4
.L_71:
        /*0138*/ 	.byte	0x04, 0x11
        /*013a*/ 	.short	(.L_73 - .L_72)
	.align		4
.L_72:
        /*013c*/ 	.word	index@(_ZN7cutlass13device_kernelIN5flash11enable_sm90INS1_16FlashAttnFwdSm90INS1_25CollectiveMainloopFwdSm90ILi2EN4cute5tupleIJNS5_1CILi1EEES8_S8_EEENS6_IJNS7_ILi128EEENS7_ILi96EEENS7_ILi64EEEEEELi256ENS_6half_tEfNS_4arch4Sm90ELb0ELb1ELb0ELb0ELb1ELb0ELb0ELb1ELb0ELb1ELb0ELb0EEENS1_21CollectiveEpilogueFwdINS6_IJSA_NS7_ILi256EEESB_EEES9_SE_SG_Li256ELb0ELb1ELb0ELb0EEENS1_30DynamicPersistentTileSchedulerILi256ELi128ELb0ELb1ELb1EEEEEEEEEvNT_6ParamsE)
        /*0140*/ 	.word	0x00000008


	//----- nvinfo : EIATTR_REGCOUNT
	.align		4
.L_73:
        /*0144*/ 	.byte	0x04, 0x2f
        /*0146*/ 	.short	(.L_75 - .L_74)
	.align		4
.L_74:
        /*0148*/ 	.word	index@(_ZN7cutlass13device_kernelIN5flash11enable_sm90INS1_16FlashAttnFwdSm90INS1_25CollectiveMainloopFwdSm90ILi2EN4cute5tupleIJNS5_1CILi1EEES8_S8_EEENS6_IJNS7_ILi128EEENS7_ILi96EEENS7_ILi64EEEEEELi256ENS_6half_tEfNS_4arch4Sm90ELb0ELb0ELb0ELb1ELb1ELb1ELb1ELb1ELb0ELb1ELb0ELb0EEENS1_21CollectiveEpilogueFwdINS6_IJSA_NS7_ILi256EEESB_EEES9_SE_SG_Li256ELb1ELb1ELb0ELb0EEENS1_36VarlenDynamicPersistentTileSchedulerILi128ELi96ELi256ELi128ELb0ELb1ELb1ELb0ELb1ELb1EEEEEEEEEvNT_6ParamsE)
        /*014c*/ 	.word	0x000000a8


	//----- nvinfo : EIATTR_FRAME_SIZE
	.align		4
.L_75:
        /*0150*/ 	.byte	0x04, 0x11
        /*0152*/ 	.short	(.L_77 - .L_76)
	.align		4
.L_76:
        /*0154*/ 	.word	index@(_ZN7cutlass13device_kernelIN5flash11enable_sm90INS1_16FlashAttnFwdSm90INS1_25CollectiveMainloopFwdSm90ILi2EN4cute5tupleIJNS5_1CILi1EEES8_S8_EEENS6_IJNS7_ILi128EEENS7_ILi96EEENS7_ILi64EEEEEELi256ENS_6half_tEfNS_4arch4Sm90ELb0ELb0ELb0ELb1ELb1ELb1ELb1ELb1ELb0ELb1ELb0ELb0EEENS1_21CollectiveEpilogueFwdINS6_IJSA_NS7_ILi256EEESB_EEES9_SE_SG_Li256ELb1ELb1ELb0ELb0EEENS1_36VarlenDynamicPersistentTileSchedulerILi128ELi96ELi256ELi128ELb0ELb1ELb1ELb0ELb1ELb1EEEEEEEEEvNT_6ParamsE)
        /*0158*/ 	.word	0x00000090


	//----- nvinfo : EIATTR_REGCOUNT
	.align		4
.L_77:
        /*015c*/ 	.byte	0x04, 0x2f
        /*015e*/ 	.short	(.L_79 - .L_78)
	.align		4
.L_78:
        /*0160*/ 	.word	index@(_ZN7cutlass13device_kernelIN5flash11enable_sm90INS1_16FlashAttnFwdSm90INS1_25CollectiveMainloopFwdSm90ILi2EN4cute5tupleIJNS5_1CILi1EEES8_S8_EEENS6_IJNS7_ILi128EEENS7_ILi96EEENS7_ILi64EEEEEELi256ENS_6half_tEfNS_4arch4Sm90ELb0ELb0ELb0ELb1ELb1ELb0ELb1ELb1ELb0ELb1ELb0ELb0EEENS1_21CollectiveEpilogueFwdINS6_IJSA_NS7_ILi256EEESB_EEES9_SE_SG_Li256ELb1ELb1ELb0ELb0EEENS1_36VarlenDynamicPersistentTileSchedulerILi128ELi96ELi256ELi128ELb0ELb1ELb1ELb0ELb1ELb1EEEEEEEEEvNT_6ParamsE)
        /*0164*/ 	.word	0x000000a8


	//----- nvinfo : EIATTR_FRAME_SIZE
	.align		4
.L_79:
        /*0168*/ 	.byte	0x04, 0x11
        /*016a*/ 	.short	(.L_81 - .L_80)
	.align		4
.L_80:
        /*016c*/ 	.word	index@(_ZN7cutlass13device_kernelIN5flash11enable_sm90INS1_16FlashAttnFwdSm90INS1_25CollectiveMainloopFwdSm90ILi2EN4cute5tupleIJNS5_1CILi1EEES8_S8_EEENS6_IJNS7_ILi128EEENS7_ILi96EEENS7_ILi64EEEEEELi256ENS_6half_tEfNS_4arch4Sm90ELb0ELb0ELb0ELb1ELb1ELb0ELb1ELb1ELb0ELb1ELb0ELb0EEENS1_21CollectiveEpilogueFwdINS6_IJSA_NS7_ILi256EEESB_EEES9_SE_SG_Li256ELb1ELb1ELb0ELb0EEENS1_36VarlenDynamicPersistentTileSchedulerILi128ELi96ELi256ELi128ELb0ELb1ELb1ELb0ELb1ELb1EEEEEEEEEvNT_6ParamsE)
        /*0170*/ 	.word	0x00000028


	//----- nvinfo : EIATTR_REGCOUNT
	.align		4
.L_81:
        /*0174*/ 	.byte	0x04, 0x2f
        /*0176*/ 	.short	(.L_83 - .L_82)
	.align		4
.L_82:
        /*0178*/ 	.word	index@(_ZN7cutlass13device_kernelIN5flash11enable_sm90INS1_16FlashAttnFwdSm90INS1_25CollectiveMainloopFwdSm90ILi2EN4cute5tupleIJNS5_1CILi1EEES8_S8_EEENS6_IJNS7_ILi128EEENS7_ILi96EEENS7_ILi64EEEEEELi256ENS_6half_tEfNS_4arch4Sm90ELb0ELb0ELb0ELb1ELb1ELb1ELb0ELb1ELb0ELb1ELb0ELb0EEENS1_21CollectiveEpilogueFwdINS6_IJSA_NS7_ILi256EEESB_EEES9_SE_SG_Li256ELb1ELb1ELb0ELb0EEENS1_36VarlenDynamicPersistentTileSchedulerILi128ELi96ELi256ELi128ELb0ELb1ELb1ELb0ELb1ELb1EEEEEEEEEvNT_6ParamsE)
        /*017c*/ 	.word	0x000000a8


	//----- nvinfo : EIATTR_FRAME_SIZE
	.align		4
.L_83:
        /*0180*/ 	.byte	0x04, 0x11
        /*0182*/ 	.short	(.L_85 - .L_84)
	.align		4
.L_84:
        /*0184*/ 	.word	index@(_ZN7cutlass13device_kernelIN5flash11enable_sm90INS1_16FlashAttnFwdSm90INS1_25CollectiveMainloopFwdSm90ILi2EN4cute5tupleIJNS5_1CILi1EEES8_S8_EEENS6_IJNS7_ILi128EEENS7_ILi96EEENS7_ILi64EEEEEELi256ENS_6half_tEfNS_4arch4Sm90ELb0ELb0ELb0ELb1ELb1ELb1ELb0ELb1ELb0ELb1ELb0ELb0EEENS1_21CollectiveEpilogueFwdINS6_IJSA_NS7_ILi256EEESB_EEES9_SE_SG_Li256ELb1ELb1ELb0ELb0EEENS1_36VarlenDynamicPersistentTileSchedulerILi128ELi96ELi256ELi128ELb0ELb1ELb1ELb0ELb1ELb1EEEEEEEEEvNT_6ParamsE)
        /*0188*/ 	.word	0x00000058


	//----- nvinfo : EIATTR_REGCOUNT
	.align		4
.L_85:
        /*018c*/ 	.byte	0x04, 0x2f
        /*018e*/ 	.short	(.L_87 - .L_86)
	.align		4
.L_86:
        /*0190*/ 	.word	index@(_ZN7cutlass13device_kernelIN5flash11enable_sm90INS1_16FlashAttnFwdSm90INS1_25CollectiveMainloopFwdSm90ILi2EN4cute5tupleIJNS5_1CILi1EEES8_S8_EEENS6_IJNS7_ILi128EEENS7_ILi96EEENS7_ILi64EEEEEELi256ENS_6half_tEfNS_4arch4Sm90ELb0ELb0ELb0ELb1ELb1ELb0ELb0ELb1ELb0ELb1ELb0ELb0EEENS1_21CollectiveEpilogueFwdINS6_IJSA_NS7_ILi256EEESB_EEES9_SE_SG_Li256ELb1ELb1ELb0ELb0EEENS1_36VarlenDynamicPersistentTileSchedulerILi128ELi96ELi256ELi128ELb0ELb1ELb1ELb0ELb1ELb1EEEEEEEEEvNT_6ParamsE)
        /*0194*/ 	.word	0x000000a8


	//----- nvinfo : EIATTR_FRAME_SIZE
	.align		4
.L_87:
        /*0198*/ 	.byte	0x04, 0x11
        /*019a*/ 	.short	(.L_89 - .L_88)
	.align		4
.L_88:
        /*019c*/ 	.word	index@(_ZN7cutlass13device_kernelIN5flash11enable_sm90INS1_16FlashAttnFwdSm90INS1_25CollectiveMainloopFwdSm90ILi2EN4cute5tupleIJNS5_1CILi1EEES8_S8_EEENS6_IJNS7_ILi128EEENS7_ILi96EEENS7_ILi64EEEEEELi256ENS_6half_tEfNS_4arch4Sm90ELb0ELb0ELb0ELb1ELb1ELb0ELb0ELb1ELb0ELb1ELb0ELb0EEENS1_21CollectiveEpilogueFwdINS6_IJSA_NS7_ILi256EEESB_EEES9_SE_SG_Li256ELb1ELb1ELb0ELb0EEENS1_36VarlenDynamicPersistentTileSchedulerILi128ELi96ELi256ELi128ELb0ELb1ELb1ELb0ELb1ELb1EEEEEEEEEvNT_6ParamsE)
        /*01a0*/ 	.word	0x00000030


	//----- nvinfo : EIATTR_REGCOUNT
	.align		4
.L_89:
        /*01a4*/ 	.byte	0x04, 0x2f
        /*01a6*/ 	.short	(.L_91 - .L_90)
	.align		4
.L_90:
        /*01a8*/ 	.word	index@(_ZN7cutlass13device_kernelIN5flash11enable_sm90INS1_16FlashAttnFwdSm90INS1_25CollectiveMainloopFwdSm90ILi2EN4cute5tupleIJNS5_1CILi1EEES8_S8_EEENS6_IJNS7_ILi128EEENS7_ILi96EEENS7_ILi64EEEEEELi256ENS_6half_tEfNS_4arch4Sm90ELb0ELb0ELb0ELb0ELb1ELb0ELb1ELb1ELb0ELb1ELb0ELb0EEENS1_21CollectiveEpilogueFwdINS6_IJSA_NS7_ILi256EEESB_EEES9_SE_SG_Li256ELb0ELb1ELb0ELb0EEENS1_29StaticPersistentTileSchedulerILb0EEEEEEEEEvNT_6ParamsE)
        /*01ac*/ 	.word	0x000000a8


	//----- nvinfo : EIATTR_FRAME_SIZE
	.align		4
.L_91:
        /*01b0*/ 	.byte	0x04, 0x11
        /*01b2*/ 	.short	(.L_93 - .L_92)
	.align		4
.L_92:
        /*01b4*/ 	.word	index@(_ZN7cutlass13device_kernelIN5flash11enable_sm90INS1_16FlashAttnFwdSm90INS1_25CollectiveMainloopFwdSm90ILi2EN4cute5tupleIJNS5_1CILi1EEES8_S8_EEENS6_IJNS7_ILi128EEENS7_ILi96EEENS7_ILi64EEEEEELi256ENS_6half_tEfNS_4arch4Sm90ELb0ELb0ELb0ELb0ELb1ELb0ELb1ELb1ELb0ELb1ELb0ELb0EEENS1_21CollectiveEpilogueFwdINS6_IJSA_NS7_ILi256EEESB_EEES9_SE_SG_Li256ELb0ELb1ELb0ELb0EEENS1_29StaticPersistentTileSchedulerILb0EEEEEEEEEvNT_6ParamsE)
        /*01b8*/ 	.word	0x00000020


	//----- nvinfo : EIATTR_REGCOUNT
	.align		4
.L_93:
        /*01bc*/ 	.byte	0x04, 0x2f
        /*01be*/ 	.short	(.L_95 - .L_94)
	.align		4
.L_94:
        /*01c0*/ 	.word	index@(_ZN7cutlass13device_kernelIN5flash11enable_sm90INS1_16FlashAttnFwdSm90INS1_25CollectiveMainloopFwdSm90ILi2EN4cute5tupleIJNS5_1CILi1EEES8_S8_EEENS6_IJNS7_ILi128EEENS7_ILi96EEENS7_ILi64EEEEEELi256ENS_6half_tEfNS_4arch4Sm90ELb0ELb0ELb0ELb0ELb1ELb0ELb0ELb1ELb0ELb1ELb0ELb0EEENS1_21CollectiveEpilogueFwdINS6_IJSA_NS7_ILi256EEESB_EEES9_SE_SG_Li256ELb0ELb1ELb0ELb0EEENS1_29StaticPersistentTileSchedulerILb0EEEEEEEEEvNT_6ParamsE)
        /*01c4*/ 	.word	0x000000a8


	//----- nvinfo : EIATTR_FRAME_SIZE
	.align		4
.L_95:
        /*01c8*/ 	.byte	0x04, 0x11
        /*01ca*/ 	.short	(.L_97 - .L_96)
	.align		4
.L_96:
        /*01cc*/ 	.word	index@(_ZN7cutlass13device_kernelIN5flash11enable_sm90INS1_16FlashAttnFwdSm90INS1_25CollectiveMainloopFwdSm90ILi2EN4cute5tupleIJNS5_1CILi1EEES8_S8_EEENS6_IJNS7_ILi128EEENS7_ILi96EEENS7_ILi64EEEEEELi256ENS_6half_tEfNS_4arch4Sm90ELb0ELb0ELb0ELb0ELb1ELb0ELb0ELb1ELb0ELb1ELb0ELb0EEENS1_21CollectiveEpilogueFwdINS6_IJSA_NS7_ILi256EEESB_EEES9_SE_SG_Li256ELb0ELb1ELb0ELb0EEENS1_29StaticPersistentTileSchedulerILb0EEEEEEEEEvNT_6ParamsE)
        /*01d0*/ 	.word	0x00000020


	//----- nvinfo : EIATTR_MIN_STACK_SIZE
	.align		4
.L_97:
        /*01d4*/ 	.byte	0x04, 0x12
        /*01d6*/ 	.short	(.L_99 - .L_98)
	.align		4
.L_98:
        /*01d8*/ 	.word	index@(_ZN7cutlass13device_kernelIN5flash11enable_sm90INS1_16FlashAttnFwdSm90INS1_25CollectiveMainloopFwdSm90ILi2EN4cute5tupleIJNS5_1CILi1EEES8_S8_EEENS6_IJNS7_ILi128EEENS7_ILi96EEENS7_ILi64EEEEEELi256ENS_6half_tEfNS_4arch4Sm90ELb0ELb0ELb0ELb0ELb1ELb0ELb0ELb1ELb0ELb1ELb0ELb0EEENS1_21CollectiveEpilogueFwdINS6_IJSA_NS7_ILi256EEESB_EEES9_SE_SG_Li256ELb0ELb1ELb0ELb0EEENS1_29StaticPersistentTileSchedulerILb0EEEEEEEEEvNT_6ParamsE)
        /*01dc*/ 	.word	0x00000020


	//----- nvinfo : EIATTR_MIN_STACK_SIZE
	.align		4
.L_99:
        /*01e0*/ 	.byte	0x04, 0x12
        /*01e2*/ 	.short	(.L_101 - .L_100)
	.align		4
.L_100:
        /*01e4*/ 	.word	index@(_ZN7cutlass13device_kernelIN5flash11enable_sm90INS1_16FlashAttnFwdSm90INS1_25CollectiveMainloopFwdSm90ILi2EN4cute5tupleIJNS5_1CILi1EEES8_S8_EEENS6_IJNS7_ILi128EEENS7_ILi96EEENS7_ILi64EEEEEELi256ENS_6half_tEfNS_4arch4Sm90ELb0ELb0ELb0ELb0ELb1ELb0ELb1ELb1ELb0ELb1ELb0ELb0EEENS1_21CollectiveEpilogueFwdINS6_IJSA_NS7_ILi256EEESB_EEES9_SE_SG_Li256ELb0ELb1ELb0ELb0EEENS1_29StaticPersistentTileSchedulerILb0EEEEEEEEEvNT_6ParamsE)
        /*01e8*/ 	.word	0x00000020


	//----- nvinfo : EIATTR_MIN_STACK_SIZE
	.align		4
.L_101:
        /*01ec*/ 	.byte	0x04, 0x12
        /*01ee*/ 	.short	(.L_103 - .L_102)
	.align		4
.L_102:
        /*01f0*/ 	.word	index@(_ZN7cutlass13device_kernelIN5flash11enable_sm90INS1_16FlashAttnFwdSm90INS1_25CollectiveMainloopFwdSm90ILi2EN4cute5tupleIJNS5_1CILi1EEES8_S8_EEENS6_IJNS7_ILi128EEENS7_ILi96EEENS7_ILi64EEEEEELi256ENS_6half_tEfNS_4arch4Sm90ELb0ELb0ELb0ELb1ELb1ELb0ELb0ELb1ELb0ELb1ELb0ELb0EEENS1_21CollectiveEpilogueFwdINS6_IJSA_NS7_ILi256EEESB_EEES9_SE_SG_Li256ELb1ELb1ELb0ELb0EEENS1_36VarlenDynamicPersistentTileSchedulerILi128ELi96ELi256ELi128ELb0ELb1ELb1ELb0ELb1ELb1EEEEEEEEEvNT_6ParamsE)
        /*01f4*/ 	.word	0x00000030


	//----- nvinfo : EIATTR_MIN_STACK_SIZE
	.align		4
.L_103:
        /*01f8*/ 	.byte	0x04, 0x12
        /*01fa*/ 	.short	(.L_105 - .L_104)
	.align		4
.L_104:
        /*01fc*/ 	.word	index@(_ZN7cutlass13device_kernelIN5flash11enable_sm90INS1_16FlashAttnFwdSm90INS1_25CollectiveMainloopFwdSm90ILi2EN4cute5tupleIJNS5_1CILi1EEES8_S8_EEENS6_IJNS7_ILi128EEENS7_ILi96EEENS7_ILi64EEEEEELi256ENS_6half_tEfNS_4arch4Sm90ELb0ELb0ELb0ELb1ELb1ELb1ELb0ELb1ELb0ELb1ELb0ELb0EEENS1_21CollectiveEpilogueFwdINS6_IJSA_NS7_ILi256EEESB_EEES9_SE_SG_Li256ELb1ELb1ELb0ELb0EEENS1_36VarlenDynamicPersistentTileSchedulerILi128ELi96ELi256ELi128ELb0ELb1ELb1ELb0ELb1ELb1EEEEEEEEEvNT_6ParamsE)
        /*0200*/ 	.word	0x00000058


	//----- nvinfo : EIATTR_MIN_STACK_SIZE
	.align		4
.L_105:
        /*0204*/ 	.byte	0x04, 0x12
        /*0206*/ 	.short	(.L_107 - .L_106)
	.align		4
.L_106:
        /*0208*/ 	.word	index@(_ZN7cutlass13device_kernelIN5flash11enable_sm90INS1_16FlashAttnFwdSm90INS1_25CollectiveMainloopFwdSm90ILi2EN4cute5tupleIJNS5_1CILi1EEES8_S8_EEENS6_IJNS7_ILi128EEENS7_ILi96EEENS7_ILi64EEEEEELi256ENS_6half_tEfNS_4arch4Sm90ELb0ELb0ELb0ELb1ELb1ELb0ELb1ELb1ELb0ELb1ELb0ELb0EEENS1_21CollectiveEpilogueFwdINS6_IJSA_NS7_ILi256EEESB_EEES9_SE_SG_Li256ELb1ELb1ELb0ELb0EEENS1_36VarlenDynamicPersistentTileSchedulerILi128ELi96ELi256ELi128ELb0ELb1ELb1ELb0ELb1ELb1EEEEEEEEEvNT_6ParamsE)
        /*020c*/ 	.word	0x00000028


	//----- nvinfo : EIATTR_MIN_STACK_SIZE
	.align		4
.L_107:
        /*0210*/ 	.byte	0x04, 0x12
        /*0212*/ 	.short	(.L_109 - .L_108)
	.align		4
.L_108:
        /*0214*/ 	.word	index@(_ZN7cutlass13device_kernelIN5flash11enable_sm90INS1_16FlashAttnFwdSm90INS1_25CollectiveMainloopFwdSm90ILi2EN4cute5tupleIJNS5_1CILi1EEES8_S8_EEENS6_IJNS7_ILi128EEENS7_ILi96EEENS7_ILi64EEEEEELi256ENS_6half_tEfNS_4arch4Sm90ELb0ELb0ELb0ELb1ELb1ELb1ELb1ELb1ELb0ELb1ELb0ELb0EEENS1_21CollectiveEpilogueFwdINS6_IJSA_NS7_ILi256EEESB_EEES9_SE_SG_Li256ELb1ELb1ELb0ELb0EEENS1_36VarlenDynamicPersistentTileSchedulerILi128ELi96ELi256ELi128ELb0ELb1ELb1ELb0ELb1ELb1EEEEEEEEEvNT_6ParamsE)
        /*0218*/ 	.word	0x00000090


	//----- nvinfo : EIATTR_MIN_STACK_SIZE
	.align		4
.L_109:
        /*021c*/ 	.byte	0x04, 0x12
        /*021e*/ 	.short	(.L_111 - .L_110)
	.align		4
.L_110:
        /*0220*/ 	.word	index@(_ZN7cutlass13device_kernelIN5flash11enable_sm90INS1_16FlashAttnFwdSm90INS1_25CollectiveMainloopFwdSm90ILi2EN4cute5tupleIJNS5_1CILi1EEES8_S8_EEENS6_IJNS7_ILi128EEENS7_ILi96EEENS7_ILi64EEEEEELi256ENS_6half_tEfNS_4arch4Sm90ELb0ELb1ELb0ELb0ELb1ELb0ELb0ELb1ELb0ELb1ELb0ELb0EEENS1_21CollectiveEpilogueFwdINS6_IJSA_NS7_ILi256EEESB_EEES9_SE_SG_Li256ELb0ELb1ELb0ELb0EEENS1_30DynamicPersistentTileSchedulerILi256ELi128ELb0ELb1ELb1EEEEEEEEEvNT_6ParamsE)
        /*0224*/ 	.word	0x00000008


	//----- nvinfo : EIATTR_MIN_STACK_SIZE
	.align		4
.L_111:
        /*0228*/ 	.byte	0x04, 0x12
        /*022a*/ 	.short	(.L_113 - .L_112)
	.align		4
.L_112:
        /*022c*/ 	.word	index@(_ZN7cutlass13device_kernelIN5flash11enable_sm90INS1_16FlashAttnFwdSm90INS1_25CollectiveMainloopFwdSm90ILi2EN4cute5tupleIJNS5_1CILi1EEES8_S8_EEENS6_IJNS7_ILi128EEENS7_ILi96EEENS7_ILi64EEEEEELi256ENS_6half_tEfNS_4arch4Sm90ELb0ELb1ELb0ELb0ELb1ELb0ELb1ELb1ELb0ELb1ELb0ELb0EEENS1_21CollectiveEpilogueFwdINS6_IJSA_NS7_ILi256EEESB_EEES9_SE_SG_Li256ELb0ELb1ELb0ELb0EEENS1_30DynamicPersistentTileSchedulerILi256ELi128ELb0ELb1ELb1EEEEEEEEEvNT_6ParamsE)
        /*0230*/ 	.word	0x00000460


	//----- nvinfo : EIATTR_MIN_STACK_SIZE
	.align		4
.L_113:
        /*0234*/ 	.byte	0x04, 0x12
        /*0236*/ 	.short	(.L_115 - .L_114)
	.align		4
.L_114:
        /*0238*/ 	.word	index@(_ZN7cutlass13device_kernelIN5flash11enable_sm90INS1_16FlashAttnFwdSm90INS1_25CollectiveMainloopFwdSm90ILi2EN4cute5tupleIJNS5_1CILi1EEES8_S8_EEENS6_IJNS7_ILi128EEENS7_ILi96EEENS7_ILi64EEEEEELi256ENS_6half_tEfNS_4arch4Sm90ELb0ELb1ELb0ELb1ELb1ELb0ELb0ELb1ELb0ELb1ELb0ELb0EEENS1_21CollectiveEpilogueFwdINS6_IJSA_NS7_ILi256EEESB_EEES9_SE_SG_Li256ELb1ELb1ELb0ELb0EEENS1_36VarlenDynamicPersistentTileSchedulerILi128ELi96ELi256ELi128ELb0ELb1ELb1ELb1ELb0ELb1EEEEEEEEEvNT_6ParamsE)
        /*023c*/ 	.word	0x00000018


	//----- nvinfo : EIATTR_MIN_STACK_SIZE
	.align		4
.L_115:
        /*0240*/ 	.byte	0x04, 0x12
        /*0242*/ 	.short	(.L_117 - .L_116)
	.align		4
.L_116:
        /*0244*/ 	.word	index@(_ZN7cutlass13device_kernelIN5flash11enable_sm90INS1_16FlashAttnFwdSm90INS1_25CollectiveMainloopFwdSm90ILi2EN4cute5tupleIJNS5_1CILi1EEES8_S8_EEENS6_IJNS7_ILi128EEENS7_ILi96EEENS7_ILi64EEEEEELi256ENS_6half_tEfNS_4arch4Sm90ELb0ELb1ELb0ELb1ELb1ELb1ELb0ELb1ELb0ELb1ELb0ELb0EEENS1_21CollectiveEpilogueFwdINS6_IJSA_NS7_ILi256EEESB_EEES9_SE_SG_Li256ELb1ELb1ELb0ELb0EEENS1_36VarlenDynamicPersistentTileSchedulerILi128ELi96ELi256ELi128ELb0ELb1ELb1ELb1ELb0ELb1EEEEEEEEEvNT_6ParamsE)
        /*0248*/ 	.word	0x00000038


	//----- nvinfo : EIATTR_MIN_STACK_SIZE
	.align		4
.L_117:
        /*024c*/ 	.byte	0x04, 0x12
        /*024e*/ 	.short	(.L_119 - .L_118)
	.align		4
.L_118:
        /*0250*/ 	.word	index@(_ZN7cutlass13device_kernelIN5flash11enable_sm90INS1_16FlashAttnFwdSm90INS1_25CollectiveMainloopFwdSm90ILi2EN4cute5tupleIJNS5_1CILi1EEES8_S8_EEENS6_IJNS7_ILi128EEENS7_ILi96EEENS7_ILi64EEEEEELi256ENS_6half_tEfNS_4arch4Sm90ELb0ELb1ELb0ELb1ELb1ELb0ELb1ELb1ELb0ELb1ELb0ELb0EEENS1_21CollectiveEpilogueFwdINS6_IJSA_NS7_ILi256EEESB_EEES9_SE_SG_Li256ELb1ELb1ELb0ELb0EEENS1_36VarlenDynamicPersistentTileSchedulerILi128ELi96ELi256ELi128ELb0ELb1ELb1ELb1ELb0ELb1EEEEEEEEEvNT_6ParamsE)
        /*0254*/ 	.word	0x00000480


	//----- nvinfo : EIATTR_MIN_STACK_SIZE
	.align		4
.L_119:
        /*0258*/ 	.byte	0x04, 0x12
        /*025a*/ 	.short	(.L_121 - .L_120)
	.align		4
.L_120:
        /*025c*/ 	.word	index@(_ZN7cutlass13device_kernelIN5flash11enable_sm90INS1_16FlashAttnFwdSm90INS1_25CollectiveMainloopFwdSm90ILi2EN4cute5tupleIJNS5_1CILi1EEES8_S8_EEENS6_IJNS7_ILi128EEENS7_ILi96EEENS7_ILi64EEEEEELi256ENS_6half_tEfNS_4arch4Sm90ELb0ELb1ELb0ELb1ELb1ELb1ELb1ELb1ELb0ELb1ELb0ELb0EEENS1_21CollectiveEpilogueFwdINS6_IJSA_NS7_ILi256EEESB_EEES9_SE_SG_Li256ELb1ELb1ELb0ELb0EEENS1_36VarlenDynamicPersistentTileSchedulerILi128ELi96ELi256ELi128ELb0ELb1ELb1ELb1ELb0ELb1EEEEEEEEEvNT_6ParamsE)
        /*0260*/ 	.word	0x000004a0


	//----- nvinfo : EIATTR_MIN_STACK_SIZE
	.align		4
.L_121:
        /*0264*/ 	.byte	0x04, 0x12
        /*0266*/ 	.short	(.L_123 - .L_122)
	.align		4
.L_122:
        /*0268*/ 	.word	index@(_ZN7cutlass13device_kernelIN5flash11enable_sm90INS1_16FlashAttnFwdSm90INS1_25CollectiveMainloopFwdSm90ILi2EN4cute5tupleIJNS5_1CILi1EEES8_S8_EEENS6_IJNS7_ILi128EEENS7_ILi96EEENS7_ILi64EEEEEELi256ENS_6half_tEfNS_4arch4Sm90ELb1ELb0ELb0ELb0ELb1ELb0ELb0ELb1ELb0ELb1ELb0ELb0EEENS1_21CollectiveEpilogueFwdINS6_IJSA_NS7_ILi256EEESB_EEES9_SE_SG_Li256ELb0ELb1ELb0ELb0EEENS1_30DynamicPersistentTileSchedulerILi256ELi128ELb0ELb1ELb1EEEEEEEEEvNT_6ParamsE)
        /*026c*/ 	.word	0x00000008


	//----- nvinfo : EIATTR_MIN_STACK_SIZE
	.align		4
.L_123:
        /*0270*/ 	.byte	0x04, 0x12
        /*0272*/ 	.short	(.L_125 - .L_124)
	.align		4
.L_124:
        /*0274*/ 	.word	index@(_ZN7cutlass13device_kernelIN5flash11enable_sm90INS1_16FlashAttnFwdSm90INS1_25CollectiveMainloopFwdSm90ILi2EN4cute5tupleIJNS5_1CILi1EEES8_S8_EEENS6_IJNS7_ILi128EEENS7_ILi96EEENS7_ILi64EEEEEELi256ENS_6half_tEfNS_4arch4Sm90ELb1ELb0ELb0ELb0ELb1ELb0ELb1ELb1ELb0ELb1ELb0ELb0EEENS1_21CollectiveEpilogueFwdINS6_IJSA_NS7_ILi256EEESB_EEES9_SE_SG_Li256ELb0ELb1ELb0ELb0EEENS1_30DynamicPersistentTileSchedulerILi256ELi128ELb0ELb1ELb1EEEEEEEEEvNT_6ParamsE)
        /*0278*/ 	.word	0x00000010


	//----- nvinfo : EIATTR_MIN_STACK_SIZE
	.align		4
.L_125:
        /*027c*/ 	.byte	0x04, 0x12
        /*027e*/ 	.short	(.L_127 - .L_126)
	.align		4
.L_126:
        /*0280*/ 	.word	index@(_ZN7cutlass13device_kernelIN5flash11enable_sm90INS1_16FlashAttnFwdSm90INS1_25CollectiveMainloopFwdSm90ILi2EN4cute5tupleIJNS5_1CILi1EEES8_S8_EEENS6_IJNS7_ILi128EEENS7_ILi96EEENS7_ILi64EEEEEELi256ENS_6half_tEfNS_4arch4Sm90ELb1ELb0ELb0ELb1ELb1ELb0ELb0ELb1ELb0ELb1ELb0ELb0EEENS1_21CollectiveEpilogueFwdINS6_IJSA_NS7_ILi256EEESB_EEES9_SE_SG_Li256ELb1ELb1ELb0ELb0EEENS1_36VarlenDynamicPersistentTileSchedulerILi128ELi96ELi256ELi128ELb0ELb1ELb1ELb1ELb1ELb1EEEEEEEEEvNT_6ParamsE)
        /*0284*/ 	.word	0x00000028


	//----- nvinfo : EIATTR_MIN_STACK_SIZE
	.align		4
.L_127:
        /*0288*/ 	.byte	0x04, 0x12
        /*028a*/ 	.short	(.L_129 - .L_128)
	.align		4
.L_128:
        /*028c*/ 	.word	index@(_ZN7cutlass13device_kernelIN5flash11enable_sm90INS1_16FlashAttnFwdSm90INS1_25CollectiveMainloopFwdSm90ILi2EN4cute5tupleIJNS5_1CILi1EEES8_S8_EEENS6_IJNS7_ILi128EEENS7_ILi96EEENS7_ILi64EEEEEELi256ENS_6half_tEfNS_4arch4Sm90ELb1ELb0ELb0ELb1ELb1ELb1ELb0ELb1ELb0ELb1ELb0ELb0EEENS1_21CollectiveEpilogueFwdINS6_IJSA_NS7_ILi256EEESB_EEES9_SE_SG_Li256ELb1ELb1ELb0ELb0EEENS1_36VarlenDynamicPersistentTileSchedulerILi128ELi96ELi256ELi128ELb0ELb1ELb1ELb1ELb1ELb1EEEEEEEEEvNT_6ParamsE)
        /*0290*/ 	.word	0x00000058


	//----- nvinfo : EIATTR_MIN_STACK_SIZE
	.align		4
.L_129:
        /*0294*/ 	.byte	0x04, 0x12
        /*0296*/ 	.short	(.L_131 - .L_130)
	.align		4
.L_130:
        /*0298*/ 	.word	index@(_ZN7cutlass13device_kernelIN5flash11enable_sm90INS1_16FlashAttnFwdSm90INS1_25CollectiveMainloopFwdSm90ILi2EN4cute5tupleIJNS5_1CILi1EEES8_S8_EEENS6_IJNS7_ILi128EEENS7_ILi96EEENS7_ILi64EEEEEELi256ENS_6half_tEfNS_4arch4Sm90ELb1ELb0ELb0ELb1ELb1ELb0ELb1ELb1ELb0ELb1ELb0ELb0EEENS1_21CollectiveEpilogueFwdINS6_IJSA_NS7_ILi256EEESB_EEES9_SE_SG_Li256ELb1ELb1ELb0ELb0EEENS1_36VarlenDynamicPersistentTileSchedulerILi128ELi96ELi256ELi128ELb0ELb1ELb1ELb1ELb1ELb1EEEEEEEEEvNT_6ParamsE)
        /*029c*/ 	.word	0x00000028


	//----- nvinfo : EIATTR_MIN_STACK_SIZE
	.align		4
.L_131:
        /*02a0*/ 	.byte	0x04, 0x12
        /*02a2*/ 	.short	(.L_133 - .L_132)
	.align		4
.L_132:
        /*02a4*/ 	.word	index@(_ZN7cutlass13device_kernelIN5flash11enable_sm90INS1_16FlashAttnFwdSm90INS1_25CollectiveMainloopFwdSm90ILi2EN4cute5tupleIJNS5_1CILi1EEES8_S8_EEENS6_IJNS7_ILi128EEENS7_ILi96EEENS7_ILi64EEEEEELi256ENS_6half_tEfNS_4arch4Sm90ELb1ELb0ELb0ELb1ELb1ELb1ELb1ELb1ELb0ELb1ELb0ELb0EEENS1_21CollectiveEpilogueFwdINS6_IJSA_NS7_ILi256EEESB_EEES9_SE_SG_Li256ELb1ELb1ELb0ELb0EEENS1_36VarlenDynamicPersistentTileSchedulerILi128ELi96ELi256ELi128ELb0ELb1ELb1ELb1ELb1ELb1EEEEEEEEEvNT_6ParamsE)
        /*02a8*/ 	.word	0x000000c0
.L_133:


//--------------------- .nv.compat                --------------------------
	.section	.nv.compat,"",@"SHT_CUDA_COMPAT_INFO"
	.align	4
        /*0000*/ 	.byte	0x02, 0x09, 0x01, 0x00, 0x02, 0x02, 0x04, 0x00, 0x02, 0x05, 0x05, 0x00, 0x03, 0x07, 0x01, 0x01
        /*0010*/ 	.byte	0x02, 0x03, 0x01, 0x00, 0x02, 0x06, 0x01, 0x00, 0x04, 0x0b, 0x08, 0x00, 0x00, 0x00, 0x00, 0x00
        /*0020*/ 	.byte	0x00, 0x00, 0x00, 0x00


//--------------------- .nv.info._ZN7cutlass13device_kernelIN5flash11enable_sm90INS1_16FlashAttnFwdSm90INS1_25CollectiveMainloopFwdSm90ILi2EN4cute5tupleIJNS5_1CILi1EEES8_S8_EEENS6_IJNS7_ILi128EEENS7_ILi96EEENS7_ILi64EEEEEELi256ENS_6half_tEfNS_4arch4Sm90ELb0ELb0ELb0ELb0ELb1ELb0ELb0ELb1ELb0ELb1ELb0ELb0EEENS1_21CollectiveEpilogueFwdINS6_IJSA_NS7_ILi256EEESB_EEES9_SE_SG_Li256ELb0ELb1ELb0ELb0EEENS1_29StaticPersistentTileSchedulerILb0EEEEEEEEEvNT_6ParamsE --------------------------
	.section	.nv.info._ZN7cutlass13device_kernelIN5flash11enable_sm90INS1_16FlashAttnFwdSm90INS1_25CollectiveMainloopFwdSm90ILi2EN4cute5tupleIJNS5_1CILi1EEES8_S8_EEENS6_IJNS7_ILi128EEENS7_ILi96EEENS7_ILi64EEEEEELi256ENS_6half_tEfNS_4arch4Sm90ELb0ELb0ELb0ELb0ELb1ELb0ELb0ELb1ELb0ELb1ELb0ELb0EEENS1_21CollectiveEpilogueFwdINS6_IJSA_NS7_ILi256EEESB_EEES9_SE_SG_Li256ELb0ELb1ELb0ELb0EEENS1_29StaticPersistentTileSchedulerILb0EEEEEEEEEvNT_6ParamsE,"",@"SHT_CUDA_INFO"
	.sectionflags	@""
	.align	4


	//----- nvinfo : EIATTR_CUDA_API_VERSION
	.align		4
        /*0000*/ 	.byte	0x04, 0x37
        /*0002*/ 	.short	(.L_135 - .L_134)
.L_134:
        /*0004*/ 	.word	0x00000082


	//----- nvinfo : EIATTR_KPARAM_INFO
	.align		4
.L_135:
        /*0008*/ 	.byte	0x04, 0x17
        /*000a*/ 	.short	(.L_137 - .L_136)
.L_136:
        /*000c*/ 	.word	0x00000000
        /*0010*/ 	.short	0x0000
        /*0012*/ 	.short	0x0070
        /*0014*/ 	.byte	0x00, 0xf0, 0x01, 0x28


	//----- nvinfo : EIATTR_SPARSE_MMA_MASK
	.align		4
.L_137:
        /*0018*/ 	.byte	0x03, 0x50
        /*001a*/ 	.short	0x0000


	//----- nvinfo : EIATTR_MAXREG_COUNT
	.align		4
        /*001c*/ 	.byte	0x03, 0x1b
        /*001e*/ 	.short	0x00a8


	//----- nvinfo : EIATTR_NUM_BARRIERS
	.align		4
        /*0020*/ 	.byte	0x02, 0x4c
        /*0022*/ 	.byte	0x10
	.zero		1


	//----- nvinfo : EIATTR_EXTERNS
	.align		4
        /*0024*/ 	.byte	0x04, 0x0f
        /*0026*/ 	.short	(.L_139 - .L_138)


	//   ....[0]....
	.align		4
.L_138:
        /*0028*/ 	.word	index@(__assertfail)


	//----- nvinfo : EIATTR_ANNOTATIONS
	.align		4
.L_139:
        /*002c*/ 	.byte	0x04, 0x55
        /*002e*/ 	.short	(.L_141 - .L_140)


	//   ....[0]....
.L_140:
        /*0030*/ 	.word	0x00000001
        /*0034*/ 	.byte	0x40, 0x72, 0x00, 0x00, 0x01, 0x00, 0x00, 0x00, 0xb0, 0x75, 0x00, 0x00, 0x01, 0x00, 0x00, 0x00
        /*0044*/ 	.byte	0x30, 0x81, 0x00, 0x00, 0x01, 0x00, 0x00, 0x00, 0x10, 0x84, 0x00, 0x00, 0x01, 0x00, 0x00, 0x00
        /*0054*/ 	.byte	0x20, 0x91, 0x00, 0x00, 0x01, 0x00, 0x00, 0x00, 0xf0, 0x92, 0x00, 0x00, 0x01, 0x00, 0x00, 0x00
        /*0064*/ 	.byte	0xc0, 0x94, 0x00, 0x00, 0x01, 0x00, 0x00, 0x00, 0xf0, 0x94, 0x00, 0x00, 0x01, 0x00, 0x00, 0x00
        /*0074*/ 	.byte	0x20, 0x95, 0x00, 0x00, 0x01, 0x00, 0x00, 0x00, 0x50, 0x95, 0x00, 0x00, 0x01, 0x00, 0x00, 0x00
        /*0084*/ 	.byte	0x70, 0x96, 0x00, 0x00, 0x01, 0x00, 0x00, 0x00, 0x70, 0x97, 0x00, 0x00, 0x01, 0x00, 0x00, 0x00
        /*0094*/ 	.byte	0xd0, 0x97, 0x00, 0x00, 0x01, 0x00, 0x00, 0x00, 0x10, 0x98, 0x00, 0x00, 0x01, 0x00, 0x00, 0x00
        /*00a4*/ 	.byte	0x60, 0x98, 0x00, 0x00, 0x01, 0x00, 0x00, 0x00, 0x80, 0x98, 0x00, 0x00, 0x01, 0x00, 0x00, 0x00
        /*00b4*/ 	.byte	0x70, 0xaa, 0x00, 0x00, 0x01, 0x00, 0x00, 0x00, 0xc0, 0xaa, 0x00, 0x00


	//----- nvinfo : EIATTR_MERCURY_ISA_VERSION
	.align		4
.L_141:
        /*00c0*/ 	.byte	0x03, 0x5f
        /*00c2*/ 	.short	0x0101


	//----- nvinfo : EIATTR_INT_WARP_WIDE_INSTR_OFFSETS
	.align		4
        /*00c4*/ 	.byte	0x04, 0x31
        /*00c6*/ 	.short	(.L_143 - .L_142)


	//   ....[0]....
.L_142:
        /*00c8*/ 	.word	0x000000c0


	//   ....[1]....
        /*00cc*/ 	.word	0x000000d0


	//   ....[2]....
        /*00d0*/ 	.word	0x00000170


	//----- nvinfo : EIATTR_COOP_GROUP_MASK_REGIDS
	.align		4
.L_143:
        /*00d4*/ 	.byte	0x04, 0x29
        /*00d6*/ 	.short	(.L_145 - .L_144)


	//   ....[0]....
.L_144:
        /*00d8*/ 	.word	0xffffffff


	//   ....[1]....
        /*00dc*/ 	.word	0xffffffff


	//   ....[2]....
        /*00e0*/ 	.word	0xffffffff


	//   ....[3]....
        /*00e4*/ 	.word	0xffffffff


	//   ....[4]....
        /*00e8*/ 	.word	0xffffffff


	//   ....[5]....
        /*00ec*/ 	.word	0xffffffff


	//   ....[6]....
        /*00f0*/ 	.word	0xffffffff


	//   ....[7]....
        /*00f4*/ 	.word	0xffffffff


	//   ....[8]....
        /*00f8*/ 	.word	0xffffffff


	//   ....[9]....
        /*00fc*/ 	.word	0xffffffff


	//   ....[10]....
        /*0100*/ 	.word	0xffffffff


	//   ....[11]....
        /*0104*/ 	.word	0xffffffff


	//   ....[12]....
        /*0108*/ 	.word	0xffffffff


	//   ....[13]....
        /*010c*/ 	.word	0xffffffff


	//   ....[14]....
        /*0110*/ 	.word	0xffffffff


	//   ....[15]....
        /*0114*/ 	.word	0xffffffff


	//   ....[16]....
        /*0118*/ 	.word	0xffffffff


	//   ....[17]....
        /*011c*/ 	.word	0xffffffff


	//   ....[18]....
        /*0120*/ 	.word	0xffffffff


	//   ....[19]....
        /*0124*/ 	.word	0xffffffff


	//   ....[20]....
        /*0128*/ 	.word	0xffffffff


	//   ....[21]....
        /*012c*/ 	.word	0xffffffff


	//   ....[22]....
        /*0130*/ 	.word	0xffffffff


	//   ....[23]....
        /*0134*/ 	.word	0xffffffff


	//   ....[24]....
        /*0138*/ 	.word	0xffffffff


	//   ....[25]....
        /*013c*/ 	.word	0xffffffff


	//   ....[26]....
        /*0140*/ 	.word	0xffffffff


	//   ....[27]....
        /*0144*/ 	.word	0xffffffff


	//   ....[28]....
        /*0148*/ 	.word	0xffffffff


	//   ....[29]....
        /*014c*/ 	.word	0xffffffff


	//   ....[30]....
        /*0150*/ 	.word	0xffffffff


	//   ....[31]....
        /*0154*/ 	.word	0xffffffff


	//   ....[32]....
        /*0158*/ 	.word	0xffffffff


	//   ....[33]....
        /*015c*/ 	.word	0xffffffff


	//   ....[34]....
        /*0160*/ 	.word	0xffffffff


	//   ....[35]....
        /*0164*/ 	.word	0xffffffff


	//   ....[36]....
        /*0168*/ 	.word	0xffffffff


	//   ....[37]....
        /*016c*/ 	.word	0xffffffff


	//   ....[38]....
        /*0170*/ 	.word	0xffffffff


	//   ....[39]....
        /*0174*/ 	.word	0xffffffff


	//   ....[40]....
        /*0178*/ 	.word	0xffffffff


	//   ....[41]....
        /*017c*/ 	.word	0xffffffff


	//   ....[42]....
        /*0180*/ 	.word	0xffffffff


	//   ....[43]....
        /*0184*/ 	.word	0xffffffff


	//   ....[44]....
        /*0188*/ 	.word	0xffffffff


	//   ....[45]....
        /*018c*/ 	.word	0xffffffff


	//   ....[46]....
        /*0190*/ 	.word	0xffffffff


	//   ....[47]....
        /*0194*/ 	.word	0xffffffff


	//   ....[48]....
        /*0198*/ 	.word	0xffffffff


	//   ....[49]....
        /*019c*/ 	.word	0xffffffff


	//   ....[50]....
        /*01a0*/ 	.word	0xffffffff


	//   ....[51]....
        /*01a4*/ 	.word	0xffffffff


	//   ....[52]....
        /*01a8*/ 	.word	0xffffffff


	//   ....[53]....
        /*01ac*/ 	.word	0xffffffff


	//   ....[54]....
        /*01b0*/ 	.word	0xffffffff


	//   ....[55]....
        /*01b4*/ 	.word	0xffffffff


	//   ....[56]....
        /*01b8*/ 	.word	0xffffffff


	//   ....[57]....
        /*01bc*/ 	.word	0xffffffff


	//   ....[58]....
        /*01c0*/ 	.word	0xffffffff


	//   ....[59]....
        /*01c4*/ 	.word	0xffffffff


	//   ....[60]....
        /*01c8*/ 	.word	0xffffffff


	//   ....[61]....
        /*01cc*/ 	.word	0xffffffff


	//   ....[62]....
        /*01d0*/ 	.word	0xffffffff


	//   ....[63]....
        /*01d4*/ 	.word	0xffffffff


	//   ....[64]....
        /*01d8*/ 	.word	0xffffffff


	//   ....[65]....
        /*01dc*/ 	.word	0xffffffff


	//   ....[66]....
        /*01e0*/ 	.word	0xffffffff


	//   ....[67]....
        /*01e4*/ 	.word	0xffffffff


	//   ....[68]....
        /*01e8*/ 	.word	0xffffffff


	//   ....[69]....
        /*01ec*/ 	.word	0xffffffff


	//   ....[70]....
        /*01f0*/ 	.word	0xffffffff


	//   ....[71]....
        /*01f4*/ 	.word	0xffffffff


	//   ....[72]....
        /*01f8*/ 	.word	0xffffffff


	//   ....[73]....
        /*01fc*/ 	.word	0xffffffff


	//   ....[74]....
        /*0200*/ 	.word	0xffffffff


	//   ....[75]....
        /*0204*/ 	.word	0xffffffff


	//   ....[76]....
        /*0208*/ 	.word	0xffffffff


	//   ....[77]....
        /*020c*/ 	.word	0xffffffff


	//   ....[78]....
        /*0210*/ 	.word	0xffffffff


	//   ....[79]....
        /*0214*/ 	.word	0xffffffff


	//   ....[80]....
        /*0218*/ 	.word	0xffffffff


	//   ....[81]....
        /*021c*/ 	.word	0xffffffff


	//   ....[82]....
        /*0220*/ 	.word	0xffffffff


	//   ....[83]....
        /*0224*/ 	.word	0xffffffff


	//   ....[84]....
        /*0228*/ 	.word	0xffffffff


	//   ....[85]....
        /*022c*/ 	.word	0xffffffff


	//   ....[86]....
        /*0230*/ 	.word	0xffffffff


	//   ....[87]....
        /*0234*/ 	.word	0xffffffff


	//   ....[88]....
        /*0238*/ 	.word	0xffffffff


	//   ....[89]....
        /*023c*/ 	.word	0xffffffff


	//   ....[90]....
        /*0240*/ 	.word	0xffffffff


	//   ....[91]....
        /*0244*/ 	.word	0xffffffff


	//   ....[92]....
        /*0248*/ 	.word	0xffffffff


	//   ....[93]....
        /*024c*/ 	.word	0xffffffff


	//   ....[94]....
        /*0250*/ 	.word	0xffffffff


	//   ....[95]....
        /*0254*/ 	.word	0xffffffff


	//   ....[96]....
        /*0258*/ 	.word	0x0500000f


	//   ....[97]....
        /*025c*/ 	.word	0x0500000f


	//   ....[98]....
        /*0260*/ 	.word	0x0500000f


	//   ....[99]....
        /*0264*/ 	.word	0x0500000f


	//   ....[100]....
        /*0268*/ 	.word	0x0500000f


	//   ....[101]....
        /*026c*/ 	.word	0x0500000f


	//   ....[102]....
        /*0270*/ 	.word	0x0500000f


	//   ....[103]....
        /*0274*/ 	.word	0x0500000f


	//   ....[104]....
        /*0278*/ 	.word	0x0500000f


	//   ....[105]....
        /*027c*/ 	.word	0x0500000f


	//   ....[106]....
        /*0280*/ 	.word	0x0500000f


	//   ....[107]....
        /*0284*/ 	.word	0x0500000f


	//   ....[108]....
        /*0288*/ 	.word	0x0500000f


	//   ....[109]....
        /*028c*/ 	.word	0x0500000f


	//   ....[110]....
        /*0290*/ 	.word	0x0500000f


	//   ....[111]....
        /*0294*/ 	.word	0x0500000f


	//   ....[112]....
        /*0298*/ 	.word	0x0500000f


	//   ....[113]....
        /*029c*/ 	.word	0x0500000f


	//   ....[114]....
        /*02a0*/ 	.word	0x0500000f


	//   ....[115]....
        /*02a4*/ 	.word	0x0500000f


	//   ....[116]....
        /*02a8*/ 	.word	0x0500000f


	//   ....[117]....
        /*02ac*/ 	.word	0x0500000f


	//   ....[118]....
        /*02b0*/ 	.word	0x0500000f


	//   ....[119]....
        /*02b4*/ 	.word	0x0500000f


	//   ....[120]....
        /*02b8*/ 	.word	0x0500000f


	//   ....[121]....
        /*02bc*/ 	.word	0x0500000f


	//   ....[122]....
        /*02c0*/ 	.word	0x0500000f


	//   ....[123]....
        /*02c4*/ 	.word	0x0500000f


	//   ....[124]....
        /*02c8*/ 	.word	0x0500000f


	//   ....[125]....
        /*02cc*/ 	.word	0x0500000f


	//   ....[126]....
        /*02d0*/ 	.word	0x0500000f


	//   ....[127]....
        /*02d4*/ 	.word	0x0500000f


	//   ....[128]....
        /*02d8*/ 	.word	0x0500000f


	//   ....[129]....
        /*02dc*/ 	.word	0x0500000f


	//   ....[130]....
        /*02e0*/ 	.word	0x0500000f


	//   ....[131]....
        /*02e4*/ 	.word	0x0500000f


	//   ....[132]....
        /*02e8*/ 	.word	0x0500000f


	//   ....[133]....
        /*02ec*/ 	.word	0x0500000f


	//   ....[134]....
        /*02f0*/ 	.word	0x0500000f


	//   ....[135]....
        /*02f4*/ 	.word	0x0500000f


	//   ....[136]....
        /*02f8*/ 	.word	0x0500000f


	//   ....[137]....
        /*02fc*/ 	.word	0x0500000f


	//   ....[138]....
        /*0300*/ 	.word	0x0500000f


	//   ....[139]....
        /*0304*/ 	.word	0x0500000f


	//   ....[140]....
        /*0308*/ 	.word	0x0500000f


	//   ....[141]....
        /*030c*/ 	.word	0x0500000f


	//   ....[142]....
        /*0310*/ 	.word	0x0500000f


	//   ....[143]....
        /*0314*/ 	.word	0x0500000f


	//   ....[144]....
        /*0318*/ 	.word	0x0500000f


	//   ....[145]....
        /*031c*/ 	.word	0x0500000f


	//   ....[146]....
        /*0320*/ 	.word	0x0500000f


	//   ....[147]....
        /*0324*/ 	.word	0x0500000f


	//   ....[148]....
        /*0328*/ 	.word	0x0500000f


	//   ....[149]....
        /*032c*/ 	.word	0x0500000f


	//   ....[150]....
        /*0330*/ 	.word	0x0500000f


	//   ....[151]....
        /*0334*/ 	.word	0x0500000f


	//   ....[152]....
        /*0338*/ 	.word	0x0500000f


	//   ....[153]....
        /*033c*/ 	.word	0x0500000f


	//   ....[154]....
        /*0340*/ 	.word	0x0500000f


	//   ....[155]....
        /*0344*/ 	.word	0x0500000f


	//   ....[156]....
        /*0348*/ 	.word	0x0500000f


	//   ....[157]....
        /*034c*/ 	.word	0x0500000f


	//   ....[158]....
        /*0350*/ 	.word	0x0500000f


	//   ....[159]....
        /*0354*/ 	.word	0x0500000f


	//   ....[160]....
        /*0358*/ 	.word	0x0500000f


	//   ....[161]....
        /*035c*/ 	.word	0x0500000f


	//----- nvinfo : EIATTR_COOP_GROUP_INSTR_OFFSETS
	.align		4
.L_145:
        /*0360*/ 	.byte	0x04, 0x28
        /*0362*/ 	.short	(.L_147 - .L_146)


	//   ....[0]....
.L_146:
        /*0364*/ 	.word	0x00000080


	//   ....[1]....
        /*0368*/ 	.word	0x00000090


	//   ....[2]....
        /*036c*/ 	.word	0x000002d0


	//   ....[3]....
        /*0370*/ 	.word	0x00000430


	//   ....[4]....
        /*0374*/ 	.word	0x00000550


	//   ....[5]....
        /*0378*/ 	.word	0x000006b0


	//   ....[6]....
        /*037c*/ 	.word	0x00000ce0


	//   ....[7]....
        /*0380*/ 	.word	0x00001a70


	//   ....[8]....
        /*0384*/ 	.word	0x00001ad0


	//   ....[9]....
        /*0388*/ 	.word	0x00001f00


	//   ....[10]....
        /*038c*/ 	.word	0x00001f80


	//   ....[11]....
        /*0390*/ 	.word	0x00003050


	//   ....[12]....
        /*0394*/ 	.word	0x00003070


	//   ....[13]....
        /*0398*/ 	.word	0x00003630


	//   ....[14]....
        /*039c*/ 	.word	0x00003800


	//   ....[15]....
        /*03a0*/ 	.word	0x000048d0


	//   ....[16]....
        /*03a4*/ 	.word	0x00004910


	//   ....[17]....
        /*03a8*/ 	.word	0x000049d0


	//   ....[18]....
        /*03ac*/ 	.word	0x00004a00


	//   ....[19]....
        /*03b0*/ 	.word	0x00006430


	//   ....[20]....
        /*03b4*/ 	.word	0x00006460


	//   ....[21]....
        /*03b8*/ 	.word	0x000065a0


	//   ....[22]....
        /*03bc*/ 	.word	0x00006630


	//   ....[23]....
        /*03c0*/ 	.word	0x00006ab0


	//   ....[24]....
        /*03c4*/ 	.word	0x00006af0


	//   ....[25]....
        /*03c8*/ 	.word	0x00006c40


	//   ....[26]....
        /*03cc*/ 	.word	0x00006c60


	//   ....[27]....
        /*03d0*/ 	.word	0x00006d90


	//   ....[28]....
        /*03d4*/ 	.word	0x00006db0


	//   ....[29]....
        /*03d8*/ 	.word	0x00006ef0


	//   ....[30]....
        /*03dc*/ 	.word	0x00006f30


	//   ....[31]....
        /*03e0*/ 	.word	0x00008560


	//   ....[32]....
        /*03e4*/ 	.word	0x00008590


	//   ....[33]....
        /*03e8*/ 	.word	0x000085c0


	//   ....[34]....
        /*03ec*/ 	.word	0x000085d0


	//   ....[35]....
        /*03f0*/ 	.word	0x00008610


	//   ....[36]....
        /*03f4*/ 	.word	0x00008650


	//   ....[37]....
        /*03f8*/ 	.word	0x00008670


	//   ....[38]....
        /*03fc*/ 	.word	0x000086d0


	//   ....[39]....
        /*0400*/ 	.word	0x000086f0


	//   ....[40]....
        /*0404*/ 	.word	0x00008710


	//   ....[41]....
        /*0408*/ 	.word	0x00008750


	//   ....[42]....
        /*040c*/ 	.word	0x00008780


	//   ....[43]....
        /*0410*/ 	.word	0x00008de0


	//   ....[44]....
        /*0414*/ 	.word	0x00008e00


	//   ....[45]....
        /*0418*/ 	.word	0x00008e30


	//   ....[46]....
        /*041c*/ 	.word	0x00008e70


	//   ....[47]....
        /*0420*/ 	.word	0x00008ec0


	//   ....[48]....
        /*0424*/ 	.word	0x00008ee0


	//   ....[49]....
        /*0428*/ 	.word	0x00008f30


	//   ....[50]....
        /*042c*/ 	.word	0x00008f50


	//   ....[51]....
        /*0430*/ 	.word	0x00008fa0


	//   ....[52]....
        /*0434*/ 	.word	0x00008fc0


	//   ....[53]....
        /*0438*/ 	.word	0x00009010


	//   ....[54]....
        /*043c*/ 	.word	0x00009030


	//   ....[55]....
        /*0440*/ 	.word	0x00009080


	//   ....[56]....
        /*0444*/ 	.word	0x000090a0


	//   ....[57]....
        /*0448*/ 	.word	0x000090e0


	//   ....[58]....
        /*044c*/ 	.word	0x00009100


	//   ....[59]....
        /*0450*/ 	.word	0x00009490


	//   ....[60]....
        /*0454*/ 	.word	0x00009580


	//   ....[61]....
        /*0458*/ 	.word	0x00009710


	//   ....[62]....
        /*045c*/ 	.word	0x00009740


	//   ....[63]....
        /*0460*/ 	.word	0x00009790


	//   ....[64]....
        /*0464*/ 	.word	0x000097e0


	//   ....[65]....
        /*0468*/ 	.word	0x00009830


	//   ....[66]....
        /*046c*/ 	.word	0x000098a0


	//   ....[67]....
        /*0470*/ 	.word	0x000098b0


	//   ....[68]....
        /*0474*/ 	.word	0x000098e0


	//   ....[69]....
        /*0478*/ 	.word	0x00009900


	//   ....[70]....
        /*047c*/ 	.word	0x00009930


	//   ....[71]....
        /*0480*/ 	.word	0x0000a0c0


	//   ....[72]....
        /*0484*/ 	.word	0x0000a0e0


	//   ....[73]....
        /*0488*/ 	.word	0x0000a0f0


	//   ....[74]....
        /*048c*/ 	.word	0x0000a100


	//   ....[75]....
        /*0490*/ 	.word	0x0000a120


	//   ....[76]....
        /*0494*/ 	.word	0x0000a150


	//   ....[77]....
        /*0498*/ 	.word	0x0000a170


	//   ....[78]....
        /*049c*/ 	.word	0x0000a1a0


	//   ....[79]....
        /*04a0*/ 	.word	0x0000a1c0


	//   ....[80]....
        /*04a4*/ 	.word	0x0000a1f0


	//   ....[81]....
        /*04a8*/ 	.word	0x0000a220


	//   ....[82]....
        /*04ac*/ 	.word	0x0000a240


	//   ....[83]....
        /*04b0*/ 	.word	0x0000a5b0


	//   ....[84]....
        /*04b4*/ 	.word	0x0000a5d0


	//   ....[85]....
        /*04b8*/ 	.word	0x0000a5e0


	//   ....[86]....
        /*04bc*/ 	.word	0x0000a600


	//   ....[87]....
        /*04c0*/ 	.word	0x0000a620


	//   ....[88]....
        /*04c4*/ 	.word	0x0000a680


	//   ....[89]....
        /*04c8*/ 	.word	0x0000a6a0


	//   ....[90]....
        /*04cc*/ 	.word	0x0000a700


	//   ....[91]....
        /*04d0*/ 	.word	0x0000a720


	//   ....[92]....
        /*04d4*/ 	.word	0x0000a780


	//   ....[93]....
        /*04d8*/ 	.word	0x0000a7a0


	//   ....[94]....
        /*04dc*/ 	.word	0x0000a800


	//   ....[95]....
        /*04e0*/ 	.word	0x0000abc0


	//   ....[96]....
        /*04e4*/ 	.word	0x0000b0d0


	//   ....[97]....
        /*04e8*/ 	.word	0x0000b1c0


	//   ....[98]....
        /*04ec*/ 	.word	0x0000b260


	//   ....[99]....
        /*04f0*/ 	.word	0x0000b2d0


	//   ....[100]....
        /*04f4*/ 	.word	0x0000b380


	//   ....[101]....
        /*04f8*/ 	.word	0x0000b480


	//   ....[102]....
        /*04fc*/ 	.word	0x0000b4d0


	//   ....[103]....
        /*0500*/ 	.word	0x0000b5d0


	//   ....[104]....
        /*0504*/ 	.word	0x0000b620


	//   ....[105]....
        /*0508*/ 	.word	0x0000b680


	//   ....[106]....
        /*050c*/ 	.word	0x0000b750


	//   ....[107]....
        /*0510*/ 	.word	0x0000b840


	//   ....[108]....
        /*0514*/ 	.word	0x0000b890


	//   ....[109]....
        /*0518*/ 	.word	0x0000b920


	//   ....[110]....
        /*051c*/ 	.word	0x0000b990


	//   ....[111]....
        /*0520*/ 	.word	0x0000ba10


	//   ....[112]....
        /*0524*/ 	.word	0x0000bab0


	//   ....[113]....
        /*0528*/ 	.word	0x0000bb10


	//   ....[114]....
        /*052c*/ 	.word	0x0000bbd0


	//   ....[115]....
        /*0530*/ 	.word	0x0000bc30


	//   ....[116]....
        /*0534*/ 	.word	0x0000bcf0


	//   ....[117]....
        /*0538*/ 	.word	0x0000bd50


	//   ....[118]....
        /*053c*/ 	.word	0x0000be10


	//   ....[119]....
        /*0540*/ 	.word	0x0000be70


	//   ....[120]....
        /*0544*/ 	.word	0x0000bf30


	//   ....[121]....
        /*0548*/ 	.word	0x0000bf90


	//   ....[122]....
        /*054c*/ 	.word	0x0000c050


	//   ....[123]....
        /*0550*/ 	.word	0x0000c0b0


	//   ....[124]....
        /*0554*/ 	.word	0x0000c150


	//   ....[125]....
        /*0558*/ 	.word	0x0000c290


	//   ....[126]....
        /*055c*/ 	.word	0x0000c380


	//   ....[127]....
        /*0560*/ 	.word	0x0000c410


	//   ....[128]....
        /*0564*/ 	.word	0x0000c540


	//   ....[129]....
        /*0568*/ 	.word	0x0000c5a0


	//   ....[130]....
        /*056c*/ 	.word	0x0000c6c0


	//   ....[131]....
        /*0570*/ 	.word	0x0000c720


	//   ....[132]....
        /*0574*/ 	.word	0x0000c840


	//   ....[133]....
        /*0578*/ 	.word	0x0000c8a0


	//   ....[134]....
        /*057c*/ 	.word	0x0000c9b0


	//   ....[135]....
        /*0580*/ 	.word	0x0000ca10


	//   ....[136]....
        /*0584*/ 	.word	0x0000caf0


	//   ....[137]....
        /*0588*/ 	.word	0x0000cbd0


	//   ....[138]....
        /*058c*/ 	.word	0x0000cc70


	//   ....[139]....
        /*0590*/ 	.word	0x0000ccd0


	//   ....[140]....
        /*0594*/ 	.word	0x0000cd70


	//   ....[141]....
        /*0598*/ 	.word	0x0000cdd0


	//   ....[142]....
        /*059c*/ 	.word	0x0000ce70


	//   ....[143]....
        /*05a0*/ 	.word	0x0000ced0


	//   ....[144]....
        /*05a4*/ 	.word	0x0000cf80


	//   ....[145]....
        /*05a8*/ 	.word	0x0000cfe0


	//   ....[146]....
        /*05ac*/ 	.word	0x0000d090


	//   ....[147]....
        /*05b0*/ 	.word	0x0000d0f0


	//   ....[148]....
        /*05b4*/ 	.word	0x0000d1a0


	//   ....[149]....
        /*05b8*/ 	.word	0x0000d280


	//   ....[150]....
        /*05bc*/ 	.word	0x0000d320


	//   ....[151]....
        /*05c0*/ 	.word	0x0000d380


	//   ....[152]....
        /*05c4*/ 	.word	0x0000d450


	//   ....[153]....
        /*05c8*/ 	.word	0x0000d4b0


	//   ....[154]....
        /*05cc*/ 	.word	0x0000d580


	//   ....[155]....
        /*05d0*/ 	.word	0x0000d5e0


	//   ....[156]....
        /*05d4*/ 	.word	0x0000d6b0


	//   ....[157]....
        /*05d8*/ 	.word	0x0000d710


	//   ....[158]....
        /*05dc*/ 	.word	0x0000d7e0


	//   ....[159]....
        /*05e0*/ 	.word	0x0000d840


	//   ....[160]....
        /*05e4*/ 	.word	0x0000d920


	//   ....[161]....
        /*05e8*/ 	.word	0x0000da30


	//----- nvinfo : EIATTR_REG_RECONFIG
	.align		4
.L_147:
        /*05ec*/ 	.byte	0x01, 0x54
	.zero		2


	//----- nvinfo : EIATTR_SYSCALL_OFFSETS
	.align		4
        /*05f0*/ 	.byte	0x04, 0x46
        /*05f2*/ 	.short	(.L_149 - .L_148)


	//   ....[0]....
.L_148:
        /*05f4*/ 	.word	0x00001040


	//   ....[1]....
        /*05f8*/ 	.word	0x00007e20


	//   ....[2]....
        /*05fc*/ 	.word	0x00007f60


	//   ....[3]....
        /*0600*/ 	.word	0x00008050


	//   ....[4]....
        /*0604*/ 	.word	0x00008ae0


	//----- nvinfo : EIATTR_MBARRIER_INSTR_OFFSETS
	.align		4
.L_149:
        /*0608*/ 	.byte	0x04, 0x39
        /*060a*/ 	.short	(.L_151 - .L_150)


	//   ....[0]....
.L_150:
        /*060c*/ 	.word	0x00000180
        /*0610*/ 	.word	0x000000ff
        /*0614*/ 	.word	0x00022800
        /*0618*/ 	.short	0x0100
        /*061a*/ 	.byte	0x08
	.zero		1


	//   ....[1]....
        /*061c*/ 	.word	0x00000190
        /*0620*/ 	.word	0x000000ff
        /*0624*/ 	.word	0x00022820
        /*0628*/ 	.short	0x0100
        /*062a*/ 	.byte	0x08
	.zero		1


	//   ....[2]....
        /*062c*/ 	.word	0x00000280
        /*0630*/ 	.word	0x000000ff
        /*0634*/ 	.word	0x00022830
        /*0638*/ 	.short	0x0100
        /*063a*/ 	.byte	0x08
	.zero		1


	//   ....[3]....
        /*063c*/ 	.word	0x00000290
        /*0640*/ 	.word	0x000000ff
        /*0644*/ 	.word	0x00022840
        /*0648*/ 	.short	0x0100
        /*064a*/ 	.byte	0x08
	.zero		1


	//   ....[4]....
        /*064c*/ 	.word	0x000002a0
        /*0650*/ 	.word	0x000000ff
        /*0654*/ 	.word	0x00022838
        /*0658*/ 	.short	0x0100
        /*065a*/ 	.byte	0x08
	.zero		1


	//   ....[5]....
        /*065c*/ 	.word	0x000002b0
        /*0660*/ 	.word	0x000000ff
        /*0664*/ 	.word	0x00022848
        /*0668*/ 	.short	0x0100
        /*066a*/ 	.byte	0x08
	.zero		1


	//   ....[6]....
        /*066c*/ 	.word	0x000003e0
        /*0670*/ 	.word	0x000000ff
        /*0674*/ 	.word	0x00022850
        /*0678*/ 	.short	0x0100
        /*067a*/ 	.byte	0x08
	.zero		1


	//   ....[7]....
        /*067c*/ 	.word	0x000003f0
        /*0680*/ 	.word	0x000000ff
        /*0684*/ 	.word	0x00022860
        /*0688*/ 	.short	0x0100
        /*068a*/ 	.byte	0x08
	.zero		1


	//   ....[8]....
        /*068c*/ 	.word	0x00000400
        /*0690*/ 	.word	0x000000ff
        /*0694*/ 	.word	0x00022858
        /*0698*/ 	.short	0x0100
        /*069a*/ 	.byte	0x08
	.zero		1


	//   ....[9]....
        /*069c*/ 	.word	0x00000410
        /*06a0*/ 	.word	0x000000ff
        /*06a4*/ 	.word	0x00022868
        /*06a8*/ 	.short	0x0100
        /*06aa*/ 	.byte	0x08
	.zero		1


	//   ....[10]....
        /*06ac*/ 	.word	0x00000500
        /*06b0*/ 	.word	0x000000ff
        /*06b4*/ 	.word	0x00022870
        /*06b8*/ 	.short	0x0100
        /*06ba*/ 	.byte	0x06
	.zero		1


	//   ....[11]....
        /*06bc*/ 	.word	0x00000510
        /*06c0*/ 	.word	0x000000ff
        /*06c4*/ 	.word	0x00022880
        /*06c8*/ 	.short	0x0100
        /*06ca*/ 	.byte	0x06
	.zero		1


	//   ....[12]....
        /*06cc*/ 	.word	0x00000520
        /*06d0*/ 	.word	0x000000ff
        /*06d4*/ 	.word	0x00022878
        /*06d8*/ 	.short	0x0100
        /*06da*/ 	.byte	0x06
	.zero		1


	//   ....[13]....
        /*06dc*/ 	.word	0x00000530
        /*06e0*/ 	.word	0x000000ff
        /*06e4*/ 	.word	0x00022888
        /*06e8*/ 	.short	0x0100
        /*06ea*/ 	.byte	0x06
	.zero		1


	//   ....[14]....
        /*06ec*/ 	.word	0x00000660
        /*06f0*/ 	.word	0x000000ff
        /*06f4*/ 	.word	0x00022890
        /*06f8*/ 	.short	0x0100
        /*06fa*/ 	.byte	0x08
	.zero		1


	//   ....[15]....
        /*06fc*/ 	.word	0x00000670
        /*0700*/ 	.word	0x000000ff
        /*0704*/ 	.word	0x000228a0
        /*0708*/ 	.short	0x0100
        /*070a*/ 	.byte	0x08
	.zero		1


	//   ....[16]....
        /*070c*/ 	.word	0x00000680
        /*0710*/ 	.word	0x000000ff
        /*0714*/ 	.word	0x00022898
        /*0718*/ 	.short	0x0100
        /*071a*/ 	.byte	0x08
	.zero		1


	//   ....[17]....
        /*071c*/ 	.word	0x00000690
        /*0720*/ 	.word	0x000000ff
        /*0724*/ 	.word	0x000228a8
        /*0728*/ 	.short	0x0100
        /*072a*/ 	.byte	0x08
	.zero		1


	//   ....[18]....
        /*072c*/ 	.word	0x000007d0
        /*0730*/ 	.word	0x000000ff
        /*0734*/ 	.word	0x000228b0
        /*0738*/ 	.short	0x0100
        /*073a*/ 	.byte	0x08
	.zero		1


	//   ....[19]....
        /*073c*/ 	.word	0x000007e0
        /*0740*/ 	.word	0x000000ff
        /*0744*/ 	.word	0x000228c0
        /*0748*/ 	.short	0x0100
        /*074a*/ 	.byte	0x08
	.zero		1


	//   ....[20]....
        /*074c*/ 	.word	0x000007f0
        /*0750*/ 	.word	0x000000ff
        /*0754*/ 	.word	0x000228b8
        /*0758*/ 	.short	0x0100
        /*075a*/ 	.byte	0x08
	.zero		1


	//   ....[21]....
        /*075c*/ 	.word	0x00000800
        /*0760*/ 	.word	0x000000ff
        /*0764*/ 	.word	0x000228c8
        /*0768*/ 	.short	0x0100
        /*076a*/ 	.byte	0x08
	.zero		1


	//   ....[22]....
        /*076c*/ 	.word	0x00001090
        /*0770*/ 	.word	0x000000ff
        /*0774*/ 	.word	0x00022800
        /*0778*/ 	.short	0x010a
        /*077a*/ 	.byte	0x29
	.zero		1


	//   ....[23]....
        /*077c*/ 	.word	0x00001160
        /*0780*/ 	.word	0x000000ff
        /*0784*/ 	.word	0x00022830
        /*0788*/ 	.short	0x010a
        /*078a*/ 	.byte	0x16
	.zero		1


	//   ....[24]....
        /*078c*/ 	.word	0x000011a0
        /*0790*/ 	.word	0x000000ff
        /*0794*/ 	.word	0x00022830
        /*0798*/ 	.short	0x010a
        /*079a*/ 	.byte	0x16
	.zero		1


	//   ....[25]....
        /*079c*/ 	.word	0x000014d0
        /*07a0*/ 	.word	0x000000ff
        /*07a4*/ 	.word	0x00000000
        /*07a8*/ 	.short	0x0101
        /*07aa*/ 	.byte	0x06
	.zero		1


	//   ....[26]....
        /*07ac*/ 	.word	0x00002780
        /*07b0*/ 	.word	0x000000ff
        /*07b4*/ 	.word	0x00022850
        /*07b8*/ 	.short	0x010a
        /*07ba*/ 	.byte	0x16
	.zero		1


	//   ....[27]....
        /*07bc*/ 	.word	0x000027c0
        /*07c0*/ 	.word	0x000000ff
        /*07c4*/ 	.word	0x00022850
        /*07c8*/ 	.short	0x010a
        /*07ca*/ 	.byte	0x16
	.zero		1


	//   ....[28]....
        /*07cc*/ 	.word	0x00002ae0
        /*07d0*/ 	.word	0x000000ff
        /*07d4*/ 	.word	0x00000000
        /*07d8*/ 	.short	0x0101
        /*07da*/ 	.byte	0x16
	.zero		1


	//   ....[29]....
        /*07dc*/ 	.word	0x00002c80
        /*07e0*/ 	.word	0x000000ff
        /*07e4*/ 	.word	0x00022830
        /*07e8*/ 	.short	0x010a
        /*07ea*/ 	.byte	0x19
	.zero		1


	//   ....[30]....
        /*07ec*/ 	.word	0x00002cd0
        /*07f0*/ 	.word	0x000000ff
        /*07f4*/ 	.word	0x00022830
        /*07f8*/ 	.short	0x010a
        /*07fa*/ 	.byte	0x19
	.zero		1


	//   ....[31]....
        /*07fc*/ 	.word	0x00002f00
        /*0800*/ 	.word	0x000000ff
        /*0804*/ 	.word	0x00000000
        /*0808*/ 	.short	0x0101
        /*080a*/ 	.byte	0x06
	.zero		1


	//   ....[32]....
        /*080c*/ 	.word	0x00004580
        /*0810*/ 	.word	0x000000ff
        /*0814*/ 	.word	0x00022850
        /*0818*/ 	.short	0x010a
        /*081a*/ 	.byte	0x19
	.zero		1


	//   ....[33]....
        /*081c*/ 	.word	0x000045e0
        /*0820*/ 	.word	0x000000ff
        /*0824*/ 	.word	0x00022850
        /*0828*/ 	.short	0x010a
        /*082a*/ 	.byte	0x19
	.zero		1


	//   ....[34]....
        /*082c*/ 	.word	0x000048b0
        /*0830*/ 	.word	0x000000ff
        /*0834*/ 	.word	0x00000000
        /*0838*/ 	.short	0x0101
        /*083a*/ 	.byte	0x19
	.zero		1


	//   ....[35]....
        /*083c*/ 	.word	0x00006ad0
        /*0840*/ 	.word	0x000000ff
        /*0844*/ 	.word	0x00000000
        /*0848*/ 	.short	0x0101
        /*084a*/ 	.byte	0x16
	.zero		1


	//   ....[36]....
        /*084c*/ 	.word	0x00008370
        /*0850*/ 	.word	0x00000016
        /*0854*/ 	.word	0x00022840
        /*0858*/ 	.short	0x010a
        /*085a*/ 	.byte	0x3f
	.zero		1


	//   ....[37]....
        /*085c*/ 	.word	0x000088c0
        /*0860*/ 	.word	0x00000016
        /*0864*/ 	.word	0x00022830
        /*0868*/ 	.short	0x0107
        /*086a*/ 	.byte	0x3f
	.zero		1


	//   ....[38]....
        /*086c*/ 	.word	0x00008980
        /*0870*/ 	.word	0x00000016
        /*0874*/ 	.word	0x00022830
        /*0878*/ 	.short	0x0101
        /*087a*/ 	.byte	0x3f
	.zero		1


	//   ....[39]....
        /*087c*/ 	.word	0x000091b0
        /*0880*/ 	.word	0x000000ff
        /*0884*/ 	.word	0x00022800
        /*0888*/ 	.short	0x0107
        /*088a*/ 	.byte	0x25
	.zero		1


	//   ....[40]....
        /*088c*/ 	.word	0x00009210
        /*0890*/ 	.word	0x000000ff
        /*0894*/ 	.word	0x00022800
        /*0898*/ 	.short	0x0101
        /*089a*/ 	.byte	0x25
	.zero		1


	//   ....[41]....
        /*089c*/ 	.word	0x00009230
        /*08a0*/ 	.word	0x000000ff
        /*08a4*/ 	.word	0x00022820
        /*08a8*/ 	.short	0x010a
        /*08aa*/ 	.byte	0x25
	.zero		1


	//   ....[42]....
        /*08ac*/ 	.word	0x000092c0
        /*08b0*/ 	.word	0x00000016
        /*08b4*/ 	.word	0x00022860
        /*08b8*/ 	.short	0x010a
        /*08ba*/ 	.byte	0x3f
	.zero		1


	//   ....[43]....
        /*08bc*/ 	.word	0x00009ba0
        /*08c0*/ 	.word	0x00000016
        /*08c4*/ 	.word	0x00022850
        /*08c8*/ 	.short	0x0107
        /*08ca*/ 	.byte	0x3f
	.zero		1


	//   ....[44]....
        /*08cc*/ 	.word	0x00009c80
        /*08d0*/ 	.word	0x00000016
        /*08d4*/ 	.word	0x00022850
        /*08d8*/ 	.short	0x0101
        /*08da*/ 	.byte	0x3f
	.zero		1


	//   ....[45]....
        /*08dc*/ 	.word	0x00009f20
        /*08e0*/ 	.word	0x00000012
        /*08e4*/ 	.word	0x00022840
        /*08e8*/ 	.short	0x010a
        /*08ea*/ 	.byte	0x3f
	.zero		1


	//   ....[46]....
        /*08ec*/ 	.word	0x0000a2f0
        /*08f0*/ 	.word	0x00000012
        /*08f4*/ 	.word	0x00022830
        /*08f8*/ 	.short	0x0107
        /*08fa*/ 	.byte	0x3f
	.zero		1


	//   ....[47]....
        /*08fc*/ 	.word	0x0000a3b0
        /*0900*/ 	.word	0x00000012
        /*0904*/ 	.word	0x00022830
        /*0908*/ 	.short	0x0101
        /*090a*/ 	.byte	0x3f
	.zero		1


	//   ....[48]....
        /*090c*/ 	.word	0x0000a3e0
        /*0910*/ 	.word	0x00000012
        /*0914*/ 	.word	0x00022860
        /*0918*/ 	.short	0x010a
        /*091a*/ 	.byte	0x3f
	.zero		1


	//   ....[49]....
        /*091c*/ 	.word	0x0000a900
        /*0920*/ 	.word	0x00000012
        /*0924*/ 	.word	0x00022850
        /*0928*/ 	.short	0x0107
        /*092a*/ 	.byte	0x3f
	.zero		1


	//   ....[50]....
        /*092c*/ 	.word	0x0000a9d0
        /*0930*/ 	.word	0x00000012
        /*0934*/ 	.word	0x00022850
        /*0938*/ 	.short	0x0101
        /*093a*/ 	.byte	0x3f
	.zero		1


	//   ....[51]....
        /*093c*/ 	.word	0x0000ab40
        /*0940*/ 	.word	0x00000004
        /*0944*/ 	.word	0x00022820
        /*0948*/ 	.short	0x010a
        /*094a*/ 	.byte	0x3f
	.zero		1


	//   ....[52]....
        /*094c*/ 	.word	0x0000acc0
        /*0950*/ 	.word	0x00000003
        /*0954*/ 	.word	0x00022840
        /*0958*/ 	.short	0x010a
        /*095a*/ 	.byte	0x3f
	.zero		1


	//   ....[53]....
        /*095c*/ 	.word	0x0000ad60
        /*0960*/ 	.word	0x00000011
        /*0964*/ 	.word	0x00022840
        /*0968*/ 	.short	0x010a
        /*096a*/ 	.byte	0x3f
	.zero		1


	//   ....[54]....
        /*096c*/ 	.word	0x0000ada0
        /*0970*/ 	.word	0x00000003
        /*0974*/ 	.word	0x00022860
        /*0978*/ 	.short	0x010a
        /*097a*/ 	.byte	0x3f
	.zero		1


	//   ....[55]....
        /*097c*/ 	.word	0x0000ade0
        /*0980*/ 	.word	0x00000011
        /*0984*/ 	.word	0x00022860
        /*0988*/ 	.short	0x010a
        /*098a*/ 	.byte	0x3f
	.zero		1


	//   ....[56]....
        /*098c*/ 	.word	0x0000ae50
        /*0990*/ 	.word	0x00000003
        /*0994*/ 	.word	0x00022800
        /*0998*/ 	.short	0x010a
        /*099a*/ 	.byte	0x3f
	.zero		1


	//   ....[57]....
        /*099c*/ 	.word	0x0000aeb0
        /*09a0*/ 	.word	0x00000003
        /*09a4*/ 	.word	0x00022830
        /*09a8*/ 	.short	0x010a
        /*09aa*/ 	.byte	0x3f
	.zero		1


	//   ....[58]....
        /*09ac*/ 	.word	0x0000af10
        /*09b0*/ 	.word	0x00000009
        /*09b4*/ 	.word	0x00022850
        /*09b8*/ 	.short	0x010a
        /*09ba*/ 	.byte	0x3f
	.zero		1


	//   ....[59]....
        /*09bc*/ 	.word	0x0000af80
        /*09c0*/ 	.word	0x00000000
        /*09c4*/ 	.word	0x00022830
        /*09c8*/ 	.short	0x010a
        /*09ca*/ 	.byte	0x3f
	.zero		1


	//   ....[60]....
        /*09cc*/ 	.word	0x0000aff0
        /*09d0*/ 	.word	0x00000008
        /*09d4*/ 	.word	0x00022850
        /*09d8*/ 	.short	0x010a
        /*09da*/ 	.byte	0x3f
	.zero		1


	//   ....[61]....
        /*09dc*/ 	.word	0x0000b110
        /*09e0*/ 	.word	0x00000016
        /*09e4*/ 	.word	0x00022840
        /*09e8*/ 	.short	0x010a
        /*09ea*/ 	.byte	0x3f
	.zero		1


	//   ....[62]....
        /*09ec*/ 	.word	0x0000c190
        /*09f0*/ 	.word	0x00000003
        /*09f4*/ 	.word	0x00022820
        /*09f8*/ 	.short	0x010a
        /*09fa*/ 	.byte	0x3f
	.zero		1


	//   ....[63]....
        /*09fc*/ 	.word	0x0000c1e0
        /*0a00*/ 	.word	0x00000016
        /*0a04*/ 	.word	0x00022860
        /*0a08*/ 	.short	0x010a
        /*0a0a*/ 	.byte	0x3f
	.zero		1


	//   ....[64]....
        /*0a0c*/ 	.word	0x0000cb20
        /*0a10*/ 	.word	0x00000012
        /*0a14*/ 	.word	0x00022840
        /*0a18*/ 	.short	0x010a
        /*0a1a*/ 	.byte	0x3f
	.zero		1


	//   ....[65]....
        /*0a1c*/ 	.word	0x0000d1d0
        /*0a20*/ 	.word	0x00000012
        /*0a24*/ 	.word	0x00022860
        /*0a28*/ 	.short	0x010a
        /*0a2a*/ 	.byte	0x3f
	.zero		1


	//   ....[66]....
        /*0a2c*/ 	.word	0x0000d950
        /*0a30*/ 	.word	0x00000004
        /*0a34*/ 	.word	0x00022820
        /*0a38*/ 	.short	0x010a
        /*0a3a*/ 	.byte	0x3f
	.zero		1


	//   ....[67]....
        /*0a3c*/ 	.word	0x0000daf0
        /*0a40*/ 	.word	0x00000003
        /*0a44*/ 	.word	0x00022840
        /*0a48*/ 	.short	0x010a
        /*0a4a*/ 	.byte	0x3f
	.zero		1


	//   ....[68]....
        /*0a4c*/ 	.word	0x0000db40
        /*0a50*/ 	.word	0x00000011
        /*0a54*/ 	.word	0x00022840
        /*0a58*/ 	.short	0x010a
        /*0a5a*/ 	.byte	0x3f
	.zero		1


	//   ....[69]....
        /*0a5c*/ 	.word	0x0000db90
        /*0a60*/ 	.word	0x00000003
        /*0a64*/ 	.word	0x00022860
        /*0a68*/ 	.short	0x010a
        /*0a6a*/ 	.byte	0x3f
	.zero		1


	//----- nvinfo : EIATTR_NUM_MBARRIERS
	.align		4
.L_151:
        /*0a6c*/ 	.byte	0x03, 0x38
        /*0a6e*/ 	.short	0x0016


	//----- nvinfo : EIATTR_EXIT_INSTR_OFFSETS
	.align		4
        /*0a70*/ 	.byte	0x04, 0x1c
        /*0a72*/ 	.short	(.L_153 - .L_152)


	//   ....[0]....
.L_152:
        /*0a74*/ 	.word	0x00000950


	//   ....[1]....
        /*0a78*/ 	.word	0x00007090


	//   ....[2]....
        /*0a7c*/ 	.word	0x0000ae30


	//----- nvinfo : EIATTR_MAX_THREADS
	.align		4
.L_153:
        /*0a80*/ 	.byte	0x04, 0x05
        /*0a82*/ 	.short	(.L_155 - .L_154)
.L_154:
        /*0a84*/ 	.word	0x00000180
        /*0a88*/ 	.word	0x00000001
        /*0a8c*/ 	.word	0x00000001


	//----- nvinfo : EIATTR_CRS_STACK_SIZE
	.align		4
.L_155:
        /*0a90*/ 	.byte	0x04, 0x1e
        /*0a92*/ 	.short	(.L_157 - .L_156)
.L_156:
        /*0a94*/ 	.word	0x00000000


	//----- nvinfo : EIATTR_CBANK_PARAM_SIZE
	.align		4
.L_157:
        /*0a98*/ 	.byte	0x03, 0x19
        /*0a9a*/ 	.short	0x0a70


	//----- nvinfo : EIATTR_PARAM_CBANK
	.align		4
        /*0a9c*/ 	.byte	0x04, 0x0a
        /*0a9e*/ 	.short	(.L_159 - .L_158)
	.align		4
.L_158:
        /*0aa0*/ 	.word	index@(.nv.constant0._ZN7cutlass13device_kernelIN5flash11enable_sm90INS1_16FlashAttnFwdSm90INS1_25CollectiveMainloopFwdSm90ILi2EN4cute5tupleIJNS5_1CILi1EEES8_S8_EEENS6_IJNS7_ILi128EEENS7_ILi96EEENS7_ILi64EEEEEELi256ENS_6half_tEfNS_4arch4Sm90ELb0ELb0ELb0ELb0ELb1ELb0ELb0ELb1ELb0ELb1ELb0ELb0EEENS1_21CollectiveEpilogueFwdINS6_IJSA_NS7_ILi256EEESB_EEES9_SE_SG_Li256ELb0ELb1ELb0ELb0EEENS1_29StaticPersistentTileSchedulerILb0EEEEEEEEEvNT_6ParamsE)
        /*0aa4*/ 	.short	0x0210
        /*0aa6*/ 	.short	0x0a70


	//----- nvinfo : EIATTR_SW_WAR
	.align		4
.L_159:
        /*0aa8*/ 	.byte	0x04, 0x36
        /*0aaa*/ 	.short	(.L_161 - .L_160)
.L_160:
        /*0aac*/ 	.word	0x00000008
.L_161:


//--------------------- .nv.info._ZN7cutlass13device_kernelIN5flash11enable_sm90INS1_16FlashAttnFwdSm90INS1_25CollectiveMainloopFwdSm90ILi2EN4cute5tupleIJNS5_1CILi1EEES8_S8_EEENS6_IJNS7_ILi128EEENS7_ILi96EEENS7_ILi64EEEEEELi256ENS_6half_tEfNS_4arch4Sm90ELb0ELb0ELb0ELb0ELb1ELb0ELb1ELb1ELb0ELb1ELb0ELb0EEENS1_21CollectiveEpilogueFwdINS6_IJSA_NS7_ILi256EEESB_EEES9_SE_SG_Li256ELb0ELb1ELb0ELb0EEENS1_29StaticPersistentTileSchedulerILb0EEEEEEEEEvNT_6ParamsE --------------------------
	.section	.nv.info._ZN7cutlass13device_kernelIN5flash11enable_sm90INS1_16FlashAttnFwdSm90INS1_25CollectiveMainloopFwdSm90ILi2EN4cute5tupleIJNS5_1CILi1EEES8_S8_EEENS6_IJNS7_ILi128EEENS7_ILi96EEENS7_ILi64EEEEEELi256ENS_6half_tEfNS_4arch4Sm90ELb0ELb0ELb0ELb0ELb1ELb0ELb1ELb1ELb0ELb1ELb0ELb0EEENS1_21CollectiveEpilogueFwdINS6_IJSA_NS7_ILi256EEESB_EEES9_SE_SG_Li256ELb0ELb1ELb0ELb0EEENS1_29StaticPersistentTileSchedulerILb0EEEEEEEEEvNT_6ParamsE,"",@"SHT_CUDA_INFO"
	.sectionflags	@""
	.align	4


	//----- nvinfo : EIATTR_CUDA_API_VERSION
	.align		4
        /*0000*/ 	.byte	0x04, 0x37
        /*0002*/ 	.short	(.L_163 - .L_162)
.L_162:
        /*0004*/ 	.word	0x00000082


	//----- nvinfo : EIATTR_KPARAM_INFO
	.align		4
.L_163:
        /*0008*/ 	.byte	0x04, 0x17
        /*000a*/ 	.short	(.L_165 - .L_164)
.L_164:
        /*000c*/ 	.word	0x00000000
        /*0010*/ 	.short	0x0000
        /*0012*/ 	.short	0x0070
        /*0014*/ 	.byte	0x00, 0xf0, 0x01, 0x2c


	//----- nvinfo : EIATTR_SPARSE_MMA_MASK
	.align		4
.L_165:
        /*0018*/ 	.byte	0x03, 0x50
        /*001a*/ 	.short	0x0000


	//----- nvinfo : EIATTR_MAXREG_COUNT
	.align		4
        /*001c*/ 	.byte	0x03, 0x1b
        /*001e*/ 	.short	0x00a8


	//----- nvinfo : EIATTR_NUM_BARRIERS
	.align		4
        /*0020*/ 	.byte	0x02, 0x4c
        /*0022*/ 	.byte	0x10
	.zero		1


	//----- nvinfo : EIATTR_EXTERNS
	.align		4
        /*0024*/ 	.byte	0x04, 0x0f
        /*0026*/ 	.short	(.L_167 - .L_166)


	//   ....[0]....
	.align		4
.L_166:
        /*0028*/ 	.word	index@(__assertfail)


	//----- nvinfo : EIATTR_ANNOTATIONS
	.align		4
.L_167:
        /*002c*/ 	.byte	0x04, 0x55
        /*002e*/ 	.short	(.L_169 - .L_168)


	//   ....[0]....
.L_168:
        /* <DEDUP_REMOVED lines=12> */


	//----- nvinfo : EIATTR_MERCURY_ISA_VERSION
	.align		4
.L_169:
        /*00e0*/ 	.byte	0x03, 0x5f
        /*00e2*/ 	.short	0x0101


	//----- nvinfo : EIATTR_INT_WARP_WIDE_INSTR_OFFSETS
	.align		4
        /*00e4*/ 	.byte	0x04, 0x31
        /*00e6*/ 	.short	(.L_171 - .L_170)


	//   ....[0]....
.L_170:
        /*00e8*/ 	.word	0x000000c0


	//   ....[1]....
        /*00ec*/ 	.word	0x000000d0


	//   ....[2]....
        /*00f0*/ 	.word	0x000000e0


	//   ....[3]....
        /*00f4*/ 	.word	0x00000180


	//----- nvinfo : EIATTR_COOP_GROUP_MASK_REGIDS
	.align		4
.L_171:
        /*00f8*/ 	.byte	0x04, 0x29
        /*00fa*/ 	.short	(.L_173 - .L_172)


	//   ....[0]....
.L_172:
        /*00fc*/ 	.word	0xffffffff


	//   ....[1]....
        /*0100*/ 	.word	0xffffffff


	//   ....[2]....
        /*0104*/ 	.word	0xffffffff


	//   ....[3]....
        /*0108*/ 	.word	0xffffffff


	//   ....[4]....
        /*010c*/ 	.word	0xffffffff


	//   ....[5]....
        /*0110*/ 	.word	0xffffffff


	//   ....[6]....
        /*0114*/ 	.word	0xffffffff


	//   ....[7]....
        /*0118*/ 	.word	0xffffffff


	//   ....[8]....
        /*011c*/ 	.word	0xffffffff


	//   ....[9]....
        /*0120*/ 	.word	0xffffffff


	//   ....[10]....
        /*0124*/ 	.word	0xffffffff


	//   ....[11]....
        /*0128*/ 	.word	0xffffffff


	//   ....[12]....
        /*012c*/ 	.word	0xffffffff


	//   ....[13]....
        /*0130*/ 	.word	0xffffffff


	//   ....[14]....
        /*0134*/ 	.word	0xffffffff


	//   ....[15]....
        /*0138*/ 	.word	0xffffffff


	//   ....[16]....
        /*013c*/ 	.word	0xffffffff


	//   ....[17]....
        /*0140*/ 	.word	0xffffffff


	//   ....[18]....
        /*0144*/ 	.word	0xffffffff


	//   ....[19]....
        /*0148*/ 	.word	0xffffffff


	//   ....[20]....
        /*014c*/ 	.word	0xffffffff


	//   ....[21]....
        /*0150*/ 	.word	0xffffffff


	//   ....[22]....
        /*0154*/ 	.word	0xffffffff


	//   ....[23]....
        /*0158*/ 	.word	0xffffffff


	//   ....[24]....
        /*015c*/ 	.word	0xffffffff


	//   ....[25]....
        /*0160*/ 	.word	0xffffffff


	//   ....[26]....
        /*0164*/ 	.word	0xffffffff


	//   ....[27]....
        /*0168*/ 	.word	0xffffffff


	//   ....[28]....
        /*016c*/ 	.word	0xffffffff


	//   ....[29]....
        /*0170*/ 	.word	0xffffffff


	//   ....[30]....
        /*0174*/ 	.word	0xffffffff


	//   ....[31]....
        /*0178*/ 	.word	0xffffffff


	//   ....[32]....
        /*017c*/ 	.word	0xffffffff


	//   ....[33]....
        /*0180*/ 	.word	0xffffffff


	//   ....[34]....
        /*0184*/ 	.word	0xffffffff


	//   ....[35]....
        /*0188*/ 	.word	0xffffffff


	//   ....[36]....
        /*018c*/ 	.word	0xffffffff


	//   ....[37]....
        /*0190*/ 	.word	0xffffffff


	//   ....[38]....
        /*0194*/ 	.word	0xffffffff


	//   ....[39]....
        /*0198*/ 	.word	0xffffffff


	//   ....[40]....
        /*019c*/ 	.word	0xffffffff


	//   ....[41]....
        /*01a0*/ 	.word	0xffffffff


	//   ....[42]....
        /*01a4*/ 	.word	0xffffffff


	//   ....[43]....
        /*01a8*/ 	.word	0xffffffff


	//   ....[44]....
        /*01ac*/ 	.word	0xffffffff


	//   ....[45]....
        /*01b0*/ 	.word	0xffffffff


	//   ....[46]....
        /*01b4*/ 	.word	0xffffffff


	//   ....[47]....
        /*01b8*/ 	.word	0xffffffff


	//   ....[48]....
        /*01bc*/ 	.word	0xffffffff


	//   ....[49]....
        /*01c0*/ 	.word	0xffffffff


	//   ....[50]....
        /*01c4*/ 	.word	0xffffffff


	//   ....[51]....
        /*01c8*/ 	.word	0xffffffff


	//   ....[52]....
        /*01cc*/ 	.word	0xffffffff


	//   ....[53]....
        /*01d0*/ 	.word	0xffffffff


	//   ....[54]....
        /*01d4*/ 	.word	0xffffffff


	//   ....[55]....
        /*01d8*/ 	.word	0xffffffff


	//   ....[56]....
        /*01dc*/ 	.word	0xffffffff


	//   ....[57]....
        /*01e0*/ 	.word	0xffffffff


	//   ....[58]....
        /*01e4*/ 	.word	0xffffffff


	//   ....[59]....
        /*01e8*/ 	.word	0xffffffff


	//   ....[60]....
        /*01ec*/ 	.word	0xffffffff


	//   ....[61]....
        /*01f0*/ 	.word	0xffffffff


	//   ....[62]....
        /*01f4*/ 	.word	0xffffffff


	//   ....[63]....
        /*01f8*/ 	.word	0xffffffff


	//   ....[64]....
        /*01fc*/ 	.word	0xffffffff


	//   ....[65]....
        /*0200*/ 	.word	0xffffffff


	//   ....[66]....
        /*0204*/ 	.word	0xffffffff


	//   ....[67]....
        /*0208*/ 	.word	0xffffffff


	//   ....[68]....
        /*020c*/ 	.word	0xffffffff


	//   ....[69]....
        /*0210*/ 	.word	0xffffffff


	//   ....[70]....
        /*0214*/ 	.word	0xffffffff


	//   ....[71]....
        /*0218*/ 	.word	0xffffffff


	//   ....[72]....
        /*021c*/ 	.word	0xffffffff


	//   ....[73]....
        /*0220*/ 	.word	0xffffffff


	//   ....[74]....
        /*0224*/ 	.word	0xffffffff


	//   ....[75]....
        /*0228*/ 	.word	0xffffffff


	//   ....[76]....
        /*022c*/ 	.word	0xffffffff


	//   ....[77]....
        /*0230*/ 	.word	0xffffffff


	//   ....[78]....
        /*0234*/ 	.word	0xffffffff


	//   ....[79]....
        /*0238*/ 	.word	0xffffffff


	//   ....[80]....
        /*023c*/ 	.word	0xffffffff


	//   ....[81]....
        /*0240*/ 	.word	0xffffffff


	//   ....[82]....
        /*0244*/ 	.word	0xffffffff


	//   ....[83]....
        /*0248*/ 	.word	0xffffffff


	//   ....[84]....
        /*024c*/ 	.word	0xffffffff


	//   ....[85]....
        /*0250*/ 	.word	0xffffffff


	//   ....[86]....
        /*0254*/ 	.word	0xffffffff


	//   ....[87]....
        /*0258*/ 	.word	0xffffffff


	//   ....[88]....
        /*025c*/ 	.word	0xffffffff


	//   ....[89]....
        /*0260*/ 	.word	0xffffffff


	//   ....[90]....
        /*0264*/ 	.word	0xffffffff


	//   ....[91]....
        /*0268*/ 	.word	0xffffffff


	//   ....[92]....
        /*026c*/ 	.word	0xffffffff


	//   ....[93]....
        /*0270*/ 	.word	0xffffffff


	//   ....[94]....
        /*0274*/ 	.word	0xffffffff


	//   ....[95]....
        /*0278*/ 	.word	0xffffffff


	//   ....[96]....
        /*027c*/ 	.word	0xffffffff


	//   ....[97]....
        /*0280*/ 	.word	0xffffffff


	//   ....[98]....
        /*0284*/ 	.word	0xffffffff


	//   ....[99]....
        /*0288*/ 	.word	0xffffffff


	//   ....[100]....
        /*028c*/ 	.word	0xffffffff


	//   ....[101]....
        /*0290*/ 	.word	0xffffffff


	//   ....[102]....
        /*0294*/ 	.word	0xffffffff


	//   ....[103]....
        /*0298*/ 	.word	0xffffffff


	//   ....[104]....
        /*029c*/ 	.word	0xffffffff


	//   ....[105]....
        /*02a0*/ 	.word	0xffffffff


	//   ....[106]....
        /*02a4*/ 	.word	0xffffffff


	//   ....[107]....
        /*02a8*/ 	.word	0xffffffff


	//   ....[108]....
        /*02ac*/ 	.word	0xffffffff


	//   ....[109]....
        /*02b0*/ 	.word	0xffffffff


	//   ....[110]....
        /*02b4*/ 	.word	0xffffffff


	//   ....[111]....
        /*02b8*/ 	.word	0xffffffff


	//   ....[112]....
        /*02bc*/ 	.word	0x0500000f


	//   ....[113]....
        /*02c0*/ 	.word	0x0500000f


	//   ....[114]....
        /*02c4*/ 	.word	0x0500000f


	//   ....[115]....
        /*02c8*/ 	.word	0x0500000f


	//   ....[116]....
        /*02cc*/ 	.word	0x0500000f


	//   ....[117]....
        /*02d0*/ 	.word	0x0500000f


	//   ....[118]....
        /*02d4*/ 	.word	0x0500000f


	//   ....[119]....
        /*02d8*/ 	.word	0x0500000f


	//   ....[120]....
        /*02dc*/ 	.word	0x0500000f


	//   ....[121]....
        /*02e0*/ 	.word	0x0500000f


	//   ....[122]....
        /*02e4*/ 	.word	0x0500000f


	//   ....[123]....
        /*02e8*/ 	.word	0x0500000f


	//   ....[124]....
        /*02ec*/ 	.word	0x0500000f


	//   ....[125]....
        /*02f0*/ 	.word	0x0500000f


	//   ....[126]....
        /*02f4*/ 	.word	0x0500000f


	//   ....[127]....
        /*02f8*/ 	.word	0x0500000f


	//   ....[128]....
        /*02fc*/ 	.word	0x0500000f


	//   ....[129]....
        /*0300*/ 	.word	0x0500000f


	//   ....[130]....
        /*0304*/ 	.word	0x0500000f


	//   ....[131]....
        /*0308*/ 	.word	0x0500000f


	//   ....[132]....
        /*030c*/ 	.word	0x0500000f


	//   ....[133]....
        /*0310*/ 	.word	0x0500000f


	//   ....[134]....
        /*0314*/ 	.word	0x0500000f


	//   ....[135]....
        /*0318*/ 	.word	0x0500000f


	//   ....[136]....
        /*031c*/ 	.word	0x0500000f


	//   ....[137]....
        /*0320*/ 	.word	0x0500000f


	//   ....[138]....
        /*0324*/ 	.word	0x0500000f


	//   ....[139]....
        /*0328*/ 	.word	0x0500000f


	//   ....[140]....
        /*032c*/ 	.word	0x0500000f


	//   ....[141]....
        /*0330*/ 	.word	0x0500000f


	//   ....[142]....
        /*0334*/ 	.word	0x0500000f


	//   ....[143]....
        /*0338*/ 	.word	0x0500000f


	//   ....[144]....
        /*033c*/ 	.word	0x0500000f


	//   ....[145]....
        /*0340*/ 	.word	0x0500000f


	//   ....[146]....
        /*0344*/ 	.word	0x0500000f


	//   ....[147]....
        /*0348*/ 	.word	0x0500000f


	//   ....[148]....
        /*034c*/ 	.word	0x0500000f


	//   ....[149]....
        /*0350*/ 	.word	0x0500000f


	//   ....[150]....
        /*0354*/ 	.word	0x0500000f


	//   ....[151]....
        /*0358*/ 	.word	0x0500000f


	//   ....[152]....
        /*035c*/ 	.word	0x0500000f


	//   ....[153]....
        /*0360*/ 	.word	0x0500000f


	//   ....[154]....
        /*0364*/ 	.word	0x0500000f


	//   ....[155]....
        /*0368*/ 	.word	0x0500000f


	//   ....[156]....
        /*036c*/ 	.word	0x0500000f


	//   ....[157]....
        /*0370*/ 	.word	0x0500000f


	//   ....[158]....
        /*0374*/ 	.word	0x0500000f


	//   ....[159]....
        /*0378*/ 	.word	0x0500000f


	//   ....[160]....
        /*037c*/ 	.word	0x0500000f


	//   ....[161]....
        /*0380*/ 	.word	0x0500000f


	//   ....[162]....
        /*0384*/ 	.word	0x0500000f


	//   ....[163]....
        /*0388*/ 	.word	0x0500000f


	//   ....[164]....
        /*038c*/ 	.word	0x0500000f


	//   ....[165]....
        /*0390*/ 	.word	0x0500000f


	//   ....[166]....
        /*0394*/ 	.word	0x0500000f


	//   ....[167]....
        /*0398*/ 	.word	0x0500000f


	//   ....[168]....
        /*039c*/ 	.word	0x0500000f


	//   ....[169]....
        /*03a0*/ 	.word	0x0500000f


	//   ....[170]....
        /*03a4*/ 	.word	0x0500000f


	//   ....[171]....
        /*03a8*/ 	.word	0x0500000f


	//   ....[172]....
        /*03ac*/ 	.word	0x0500000f


	//   ....[173]....
        /*03b0*/ 	.word	0x0500000f


	//   ....[174]....
        /*03b4*/ 	.word	0x0500000f


	//   ....[175]....
        /*03b8*/ 	.word	0x0500000f


	//   ....[176]....
        /*03bc*/ 	.word	0x0500000f


	//   ....[177]....
        /*03c0*/ 	.word	0x0500000f


	//   ....[178]....
        /*03c4*/ 	.word	0x0500000f


	//   ....[179]....
        /*03c8*/ 	.word	0x0500000f


	//   ....[180]....
        /*03cc*/ 	.word	0x0500000f


	//   ....[181]....
        /*03d0*/ 	.word	0x0500000f


	//   ....[182]....
        /*03d4*/ 	.word	0x0500000f


	//   ....[183]....
        /*03d8*/ 	.word	0x0500000f


	//   ....[184]....
        /*03dc*/ 	.word	0x0500000f


	//   ....[185]....
        /*03e0*/ 	.word	0x0500000f


	//   ....[186]....
        /*03e4*/ 	.word	0x0500000f


	//   ....[187]....
        /*03e8*/ 	.word	0x0500000f


	//   ....[188]....
        /*03ec*/ 	.word	0x0500000f


	//   ....[189]....
        /*03f0*/ 	.word	0x0500000f


	//   ....[190]....
        /*03f4*/ 	.word	0x0500000f


	//   ....[191]....
        /*03f8*/ 	.word	0x0500000f


	//   ....[192]....
        /*03fc*/ 	.word	0x0500000f


	//   ....[193]....
        /*0400*/ 	.word	0x0500000f


	//----- nvinfo : EIATTR_COOP_GROUP_INSTR_OFFSETS
	.align		4
.L_173:
        /*0404*/ 	.byte	0x04, 0x28
        /*0406*/ 	.short	(.L_175 - .L_174)


	//   ....[0]....
.L_174:
        /*0408*/ 	.word	0x00000080


	//   ....[1]....
        /*040c*/ 	.word	0x00000090


	//   ....[2]....
        /*0410*/ 	.word	0x000002f0


	//   ....[3]....
        /*0414*/ 	.word	0x00000450


	//   ....[4]....
        /*0418*/ 	.word	0x00000570


	//   ....[5]....
        /*041c*/ 	.word	0x000006d0


	//   ....[6]....
        /*0420*/ 	.word	0x00000d00


	//   ....[7]....
        /*0424*/ 	.word	0x000024b0


	//   ....[8]....
        /*0428*/ 	.word	0x000024d0


	//   ....[9]....
        /*042c*/ 	.word	0x000024f0


	//   ....[10]....
        /*0430*/ 	.word	0x00002510


	//   ....[11]....
        /*0434*/ 	.word	0x00004090


	//   ....[12]....
        /*0438*/ 	.word	0x00004100


	//   ....[13]....
        /*043c*/ 	.word	0x00004110


	//   ....[14]....
        /*0440*/ 	.word	0x00004140


	//   ....[15]....
        /*0444*/ 	.word	0x000056b0


	//   ....[16]....
        /*0448*/ 	.word	0x000056f0


	//   ....[17]....
        /*044c*/ 	.word	0x000057b0


	//   ....[18]....
        /*0450*/ 	.word	0x000057d0


	//   ....[19]....
        /*0454*/ 	.word	0x00007160


	//   ....[20]....
        /*0458*/ 	.word	0x00007190


	//   ....[21]....
        /*045c*/ 	.word	0x00007250


	//   ....[22]....
        /*0460*/ 	.word	0x00007280


	//   ....[23]....
        /*0464*/ 	.word	0x000078b0


	//   ....[24]....
        /*0468*/ 	.word	0x000078f0


	//   ....[25]....
        /*046c*/ 	.word	0x00007a30


	//   ....[26]....
        /*0470*/ 	.word	0x00007a50


	//   ....[27]....
        /*0474*/ 	.word	0x00007b80


	//   ....[28]....
        /*0478*/ 	.word	0x00007ba0


	//   ....[29]....
        /*047c*/ 	.word	0x00007ce0


	//   ....[30]....
        /*0480*/ 	.word	0x00007d20


	//   ....[31]....
        /*0484*/ 	.word	0x00009430


	//   ....[32]....
        /*0488*/ 	.word	0x00009460


	//   ....[33]....
        /*048c*/ 	.word	0x00009490


	//   ....[34]....
        /*0490*/ 	.word	0x000094a0


	//   ....[35]....
        /*0494*/ 	.word	0x000094e0


	//   ....[36]....
        /*0498*/ 	.word	0x00009520


	//   ....[37]....
        /*049c*/ 	.word	0x00009540


	//   ....[38]....
        /*04a0*/ 	.word	0x000095a0


	//   ....[39]....
        /*04a4*/ 	.word	0x000095c0


	//   ....[40]....
        /*04a8*/ 	.word	0x000095e0


	//   ....[41]....
        /*04ac*/ 	.word	0x00009620


	//   ....[42]....
        /*04b0*/ 	.word	0x00009650


	//   ....[43]....
        /*04b4*/ 	.word	0x00009cc0


	//   ....[44]....
        /*04b8*/ 	.word	0x00009cf0


	//   ....[45]....
        /*04bc*/ 	.word	0x00009d40


	//   ....[46]....
        /*04c0*/ 	.word	0x00009d60


	//   ....[47]....
        /*04c4*/ 	.word	0x00009d80


	//   ....[48]....
        /*04c8*/ 	.word	0x00009d90


	//   ....[49]....
        /*04cc*/ 	.word	0x00009da0


	//   ....[50]....
        /*04d0*/ 	.word	0x00009db0


	//   ....[51]....
        /*04d4*/ 	.word	0x00009dc0


	//   ....[52]....
        /*04d8*/ 	.word	0x00009e00


	//   ....[53]....
        /*04dc*/ 	.word	0x00009e30


	//   ....[54]....
        /*04e0*/ 	.word	0x00009ec0


	//   ....[55]....
        /*04e4*/ 	.word	0x00009ff0


	//   ....[56]....
        /*04e8*/ 	.word	0x0000a060


	//   ....[57]....
        /*04ec*/ 	.word	0x0000a1f0


	//   ....[58]....
        /*04f0*/ 	.word	0x0000a210


	//   ....[59]....
        /*04f4*/ 	.word	0x0000a760


	//   ....[60]....
        /*04f8*/ 	.word	0x0000a790


	//   ....[61]....
        /*04fc*/ 	.word	0x0000a7a0


	//   ....[62]....
        /*0500*/ 	.word	0x0000a7e0


	//   ....[63]....
        /*0504*/ 	.word	0x0000a8a0


	//   ....[64]....
        /*0508*/ 	.word	0x0000a900


	//   ....[65]....
        /*050c*/ 	.word	0x0000a980


	//   ....[66]....
        /*0510*/ 	.word	0x0000a9a0


	//   ....[67]....
        /*0514*/ 	.word	0x0000aa30


	//   ....[68]....
        /*0518*/ 	.word	0x0000aa50


	//   ....[69]....
        /*051c*/ 	.word	0x0000aae0


	//   ....[70]....
        /*0520*/ 	.word	0x0000ab00


	//   ....[71]....
        /*0524*/ 	.word	0x0000ab90


	//   ....[72]....
        /*0528*/ 	.word	0x0000abb0


	//   ....[73]....
        /*052c*/ 	.word	0x0000ac40


	//   ....[74]....
        /*0530*/ 	.word	0x0000ac90


	//   ....[75]....
        /*0534*/ 	.word	0x0000b040


	//   ....[76]....
        /*0538*/ 	.word	0x0000b130


	//   ....[77]....
        /*053c*/ 	.word	0x0000b2c0


	//   ....[78]....
        /*0540*/ 	.word	0x0000b2f0


	//   ....[79]....
        /*0544*/ 	.word	0x0000b340


	//   ....[80]....
        /*0548*/ 	.word	0x0000b390


	//   ....[81]....
        /*054c*/ 	.word	0x0000b3e0


	//   ....[82]....
        /*0550*/ 	.word	0x0000b450


	//   ....[83]....
        /*0554*/ 	.word	0x0000b460


	//   ....[84]....
        /*0558*/ 	.word	0x0000b490


	//   ....[85]....
        /*055c*/ 	.word	0x0000b4b0


	//   ....[86]....
        /*0560*/ 	.word	0x0000b4e0


	//   ....[87]....
        /*0564*/ 	.word	0x0000bc70


	//   ....[88]....
        /*0568*/ 	.word	0x0000bc90


	//   ....[89]....
        /*056c*/ 	.word	0x0000bca0


	//   ....[90]....
        /*0570*/ 	.word	0x0000bcb0


	//   ....[91]....
        /*0574*/ 	.word	0x0000bcd0


	//   ....[92]....
        /*0578*/ 	.word	0x0000bd00


	//   ....[93]....
        /*057c*/ 	.word	0x0000bd20


	//   ....[94]....
        /*0580*/ 	.word	0x0000bd50


	//   ....[95]....
        /*0584*/ 	.word	0x0000bd70


	//   ....[96]....
        /*0588*/ 	.word	0x0000bda0


	//   ....[97]....
        /*058c*/ 	.word	0x0000bdd0


	//   ....[98]....
        /*0590*/ 	.word	0x0000bdf0


	//   ....[99]....
        /*0594*/ 	.word	0x0000c160


	//   ....[100]....
        /*0598*/ 	.word	0x0000c180


	//   ....[101]....
        /*059c*/ 	.word	0x0000c190


	//   ....[102]....
        /*05a0*/ 	.word	0x0000c1b0


	//   ....[103]....
        /*05a4*/ 	.word	0x0000c1d0


	//   ....[104]....
        /*05a8*/ 	.word	0x0000c230


	//   ....[105]....
        /*05ac*/ 	.word	0x0000c250


	//   ....[106]....
        /*05b0*/ 	.word	0x0000c2b0


	//   ....[107]....
        /*05b4*/ 	.word	0x0000c2d0


	//   ....[108]....
        /*05b8*/ 	.word	0x0000c330


	//   ....[109]....
        /*05bc*/ 	.word	0x0000c360


	//   ....[110]....
        /*05c0*/ 	.word	0x0000c3b0


	//   ....[111]....
        /*05c4*/ 	.word	0x0000c770


	//   ....[112]....
        /*05c8*/ 	.word	0x0000ccc0


	//   ....[113]....
        /*05cc*/ 	.word	0x0000cdb0


	//   ....[114]....
        /*05d0*/ 	.word	0x0000ce50


	//   ....[115]....
        /*05d4*/ 	.word	0x0000cec0


	//   ....[116]....
        /*05d8*/ 	.word	0x0000cf70


	//   ....[117]....
        /*05dc*/ 	.word	0x0000d070


	//   ....[118]....
        /*05e0*/ 	.word	0x0000d0c0


	//   ....[119]....
        /*05e4*/ 	.word	0x0000d1c0


	//   ....[120]....
        /*05e8*/ 	.word	0x0000d210


	//   ....[121]....
        /*05ec*/ 	.word	0x0000d270


	//   ....[122]....
        /*05f0*/ 	.word	0x0000d340


	//   ....[123]....
        /*05f4*/ 	.word	0x0000d430


	//   ....[124]....
        /*05f8*/ 	.word	0x0000d480


	//   ....[125]....
        /*05fc*/ 	.word	0x0000d540


	//   ....[126]....
        /*0600*/ 	.word	0x0000d5d0


	//   ....[127]....
        /*0604*/ 	.word	0x0000d670


	//   ....[128]....
        /*0608*/ 	.word	0x0000d740


	//   ....[129]....
        /*060c*/ 	.word	0x0000d860


	//   ....[130]....
        /*0610*/ 	.word	0x0000d8d0


	//   ....[131]....
        /*0614*/ 	.word	0x0000d930


	//   ....[132]....
        /*0618*/ 	.word	0x0000da20


	//   ....[133]....
        /*061c*/ 	.word	0x0000dac0


	//   ....[134]....
        /*0620*/ 	.word	0x0000dbc0


	//   ....[135]....
        /*0624*/ 	.word	0x0000dcc0


	//   ....[136]....
        /*0628*/ 	.word	0x0000dd30


	//   ....[137]....
        /*062c*/ 	.word	0x0000dd90


	//   ....[138]....
        /*0630*/ 	.word	0x0000de70


	//   ....[139]....
        /*0634*/ 	.word	0x0000df80


	//   ....[140]....
        /*0638*/ 	.word	0x0000dfd0


	//   ....[141]....
        /*063c*/ 	.word	0x0000e060


	//   ....[142]....
        /*0640*/ 	.word	0x0000e100


	//   ....[143]....
        /*0644*/ 	.word	0x0000e180


	//   ....[144]....
        /*0648*/ 	.word	0x0000e250


	//   ....[145]....
        /*064c*/ 	.word	0x0000e360


	//   ....[146]....
        /*0650*/ 	.word	0x0000e3b0


	//   ....[147]....
        /*0654*/ 	.word	0x0000e420


	//   ....[148]....
        /*0658*/ 	.word	0x0000e510


	//   ....[149]....
        /*065c*/ 	.word	0x0000e620


	//   ....[150]....
        /*0660*/ 	.word	0x0000e670


	//   ....[151]....
        /*0664*/ 	.word	0x0000e6f0


	//   ....[152]....
        /*0668*/ 	.word	0x0000e7d0


	//   ....[153]....
        /*066c*/ 	.word	0x0000e8e0


	//   ....[154]....
        /*0670*/ 	.word	0x0000e930


	//   ....[155]....
        /*0674*/ 	.word	0x0000e9b0


	//   ....[156]....
        /*0678*/ 	.word	0x0000ea80


	//   ....[157]....
        /*067c*/ 	.word	0x0000ebc0


	//   ....[158]....
        /*0680*/ 	.word	0x0000ec90


	//   ....[159]....
        /*0684*/ 	.word	0x0000ed30


	//   ....[160]....
        /*0688*/ 	.word	0x0000ee70


	//   ....[161]....
        /*068c*/ 	.word	0x0000eed0


	//   ....[162]....
        /*0690*/ 	.word	0x0000eff0


	//   ....[163]....
        /*0694*/ 	.word	0x0000f050


	//   ....[164]....
        /*0698*/ 	.word	0x0000f170


	//   ....[165]....
        /*069c*/ 	.word	0x0000f1d0


	//   ....[166]....
        /*06a0*/ 	.word	0x0000f2e0


	//   ....[167]....
        /*06a4*/ 	.word	0x0000f340


	//   ....[168]....
        /*06a8*/ 	.word	0x0000f420


	//   ....[169]....
        /*06ac*/ 	.word	0x0000f500


	//   ....[170]....
        /*06b0*/ 	.word	0x0000f5a0


	//   ....[171]....
        /*06b4*/ 	.word	0x0000f600


	//   ....[172]....
        /*06b8*/ 	.word	0x0000f6a0


	//   ....[173]....
        /*06bc*/ 	.word	0x0000f700


	//   ....[174]....
        /*06c0*/ 	.word	0x0000f7a0


	//   ....[175]....
        /*06c4*/ 	.word	0x0000f800


	//   ....[176]....
        /*06c8*/ 	.word	0x0000f8b0


	//   ....[177]....
        /*06cc*/ 	.word	0x0000f910


	//   ....[178]....
        /*06d0*/ 	.word	0x0000f9c0


	//   ....[179]....
        /*06d4*/ 	.word	0x0000fa20


	//   ....[180]....
        /*06d8*/ 	.word	0x0000fad0


	//   ....[181]....
        /*06dc*/ 	.word	0x0000fbb0


	//   ....[182]....
        /*06e0*/ 	.word	0x0000fc50


	//   ....[183]....
        /*06e4*/ 	.word	0x0000fcb0


	//   ....[184]....
        /*06e8*/ 	.word	0x0000fd80


	//   ....[185]....
        /*06ec*/ 	.word	0x0000fde0


	//   ....[186]....
        /*06f0*/ 	.word	0x0000feb0


	//   ....[187]....
        /*06f4*/ 	.word	0x0000ff10


	//   ....[188]....
        /*06f8*/ 	.word	0x0000ffe0


	//   ....[189]....
        /*06fc*/ 	.word	0x00010040


	//   ....[190]....
        /*0700*/ 	.word	0x00010110


	//   ....[191]....
        /*0704*/ 	.word	0x00010170


	//   ....[192]....
        /*0708*/ 	.word	0x00010250


	//   ....[193]....
        /*070c*/ 	.word	0x00010360


	//----- nvinfo : EIATTR_REG_RECONFIG
	.align		4
.L_175:
        /*0710*/ 	.byte	0x01, 0x54
	.zero		2


	//----- nvinfo : EIATTR_SYSCALL_OFFSETS
	.align		4
        /*0714*/ 	.byte	0x04, 0x46
        /*0716*/ 	.short	(.L_177 - .L_176)


	//   ....[0]....
.L_176:
        /*0718*/ 	.word	0x00001070


	//   ....[1]....
        /*071c*/ 	.word	0x00008ce0


	//   ....[2]....
        /*0720*/ 	.word	0x00008e20


	//   ....[3]....
        /*0724*/ 	.word	0x00008f10


	//   ....[4]....
        /*0728*/ 	.word	0x000099c0


	//   ....[5]....
        /*072c*/ 	.word	0x0000a480


	//----- nvinfo : EIATTR_MBARRIER_INSTR_OFFSETS
	.align		4
.L_177:
        /*0730*/ 	.byte	0x04, 0x39
        /*0732*/ 	.short	(.L_179 - .L_178)


	//   ....[0]....
.L_178:
        /*0734*/ 	.word	0x00000190
        /*0738*/ 	.word	0x000000ff
        /*073c*/ 	.word	0x00032400
        /*0740*/ 	.short	0x0100
        /*0742*/ 	.byte	0x08
	.zero		1


	//   ....[1]....
        /*0744*/ 	.word	0x000001a0
        /*0748*/ 	.word	0x000000ff
        /*074c*/ 	.word	0x00032410
        /*0750*/ 	.short	0x0100
        /*0752*/ 	.byte	0x08
	.zero		1


	//   ....[2]....
        /*0754*/ 	.word	0x000001b0
        /*0758*/ 	.word	0x000000ff
        /*075c*/ 	.word	0x00032420
        /*0760*/ 	.short	0x0100
        /*0762*/ 	.byte	0x08
	.zero		1


	//   ....[3]....
        /*0764*/ 	.word	0x000002a0
        /*0768*/ 	.word	0x000000ff
        /*076c*/ 	.word	0x00032430
        /*0770*/ 	.short	0x0100
        /*0772*/ 	.byte	0x08
	.zero		1


	//   ....[4]....
        /*0774*/ 	.word	0x000002b0
        /*0778*/ 	.word	0x000000ff
        /*077c*/ 	.word	0x00032440
        /*0780*/ 	.short	0x0100
        /*0782*/ 	.byte	0x08
	.zero		1


	//   ....[5]....
        /*0784*/ 	.word	0x000002c0
        /*0788*/ 	.word	0x000000ff
        /*078c*/ 	.word	0x00032438
        /*0790*/ 	.short	0x0100
        /*0792*/ 	.byte	0x08
	.zero		1


	//   ....[6]....
        /*0794*/ 	.word	0x000002d0
        /*0798*/ 	.word	0x000000ff
        /*079c*/ 	.word	0x00032448
        /*07a0*/ 	.short	0x0100
        /*07a2*/ 	.byte	0x08
	.zero		1


	//   ....[7]....
        /*07a4*/ 	.word	0x00000400
        /*07a8*/ 	.word	0x000000ff
        /*07ac*/ 	.word	0x00032450
        /*07b0*/ 	.short	0x0100
        /*07b2*/ 	.byte	0x08
	.zero		1


	//   ....[8]....
        /*07b4*/ 	.word	0x00000410
        /*07b8*/ 	.word	0x000000ff
        /*07bc*/ 	.word	0x00032460
        /*07c0*/ 	.short	0x0100
        /*07c2*/ 	.byte	0x08
	.zero		1


	//   ....[9]....
        /*07c4*/ 	.word	0x00000420
        /*07c8*/ 	.word	0x000000ff
        /*07cc*/ 	.word	0x00032458
        /*07d0*/ 	.short	0x0100
        /*07d2*/ 	.byte	0x08
	.zero		1


	//   ....[10]....
        /*07d4*/ 	.word	0x00000430
        /*07d8*/ 	.word	0x000000ff
        /*07dc*/ 	.word	0x00032468
        /*07e0*/ 	.short	0x0100
        /*07e2*/ 	.byte	0x08
	.zero		1


	//   ....[11]....
        /*07e4*/ 	.word	0x00000520
        /*07e8*/ 	.word	0x000000ff
        /*07ec*/ 	.word	0x00032470
        /*07f0*/ 	.short	0x0100
        /*07f2*/ 	.byte	0x06
	.zero		1


	//   ....[12]....
        /*07f4*/ 	.word	0x00000530
        /*07f8*/ 	.word	0x000000ff
        /*07fc*/ 	.word	0x00032480
        /*0800*/ 	.short	0x0100
        /*0802*/ 	.byte	0x06
	.zero		1


	//   ....[13]....
        /*0804*/ 	.word	0x00000540
        /*0808*/ 	.word	0x000000ff
        /*080c*/ 	.word	0x00032478
        /*0810*/ 	.short	0x0100
        /*0812*/ 	.byte	0x06
	.zero		1


	//   ....[14]....
        /*0814*/ 	.word	0x00000550
        /*0818*/ 	.word	0x000000ff
        /*081c*/ 	.word	0x00032488
        /*0820*/ 	.short	0x0100
        /*0822*/ 	.byte	0x06
	.zero		1


	//   ....[15]....
        /*0824*/ 	.word	0x00000680
        /*0828*/ 	.word	0x000000ff
        /*082c*/ 	.word	0x00032490
        /*0830*/ 	.short	0x0100
        /*0832*/ 	.byte	0x08
	.zero		1


	//   ....[16]....
        /*0834*/ 	.word	0x00000690
        /*0838*/ 	.word	0x000000ff
        /*083c*/ 	.word	0x000324a0
        /*0840*/ 	.short	0x0100
        /*0842*/ 	.byte	0x08
	.zero		1


	//   ....[17]....
        /*0844*/ 	.word	0x000006a0
        /*0848*/ 	.word	0x000000ff
        /*084c*/ 	.word	0x00032498
        /*0850*/ 	.short	0x0100
        /*0852*/ 	.byte	0x08
	.zero		1


	//   ....[18]....
        /*0854*/ 	.word	0x000006b0
        /*0858*/ 	.word	0x000000ff
        /*085c*/ 	.word	0x000324a8
        /*0860*/ 	.short	0x0100
        /*0862*/ 	.byte	0x08
	.zero		1


	//   ....[19]....
        /*0864*/ 	.word	0x000007f0
        /*0868*/ 	.word	0x000000ff
        /*086c*/ 	.word	0x000324b0
        /*0870*/ 	.short	0x0100
        /*0872*/ 	.byte	0x08
	.zero		1


	//   ....[20]....
        /*0874*/ 	.word	0x00000800
        /*0878*/ 	.word	0x000000ff
        /*087c*/ 	.word	0x000324c0
        /*0880*/ 	.short	0x0100
        /*0882*/ 	.byte	0x08
	.zero		1


	//   ....[21]....
        /*0884*/ 	.word	0x00000810
        /*0888*/ 	.word	0x000000ff
        /*088c*/ 	.word	0x000324b8
        /*0890*/ 	.short	0x0100
        /*0892*/ 	.byte	0x08
	.zero		1


	//   ....[22]....
        /*0894*/ 	.word	0x00000820
        /*0898*/ 	.word	0x000000ff
        /*089c*/ 	.word	0x000324c8
        /*08a0*/ 	.short	0x0100
        /*08a2*/ 	.byte	0x08
	.zero		1


	//   ....[23]....
        /*08a4*/ 	.word	0x000010c0
        /*08a8*/ 	.word	0x000000ff
        /*08ac*/ 	.word	0x00032400
        /*08b0*/ 	.short	0x010a
        /*08b2*/ 	.byte	0x33
	.zero		1


	//   ....[24]....
        /*08b4*/ 	.word	0x00001190
        /*08b8*/ 	.word	0x000000ff
        /*08bc*/ 	.word	0x00032430
        /*08c0*/ 	.short	0x010a
        /*08c2*/ 	.byte	0x1b
	.zero		1


	//   ....[25]....
        /*08c4*/ 	.word	0x000011d0
        /*08c8*/ 	.word	0x000000ff
        /*08cc*/ 	.word	0x00032430
        /*08d0*/ 	.short	0x010a
        /*08d2*/ 	.byte	0x1b
	.zero		1


	//   ....[26]....
        /*08d4*/ 	.word	0x00001430
        /*08d8*/ 	.word	0x000000ff
        /*08dc*/ 	.word	0x00032410
        /*08e0*/ 	.short	0x010a
        /*08e2*/ 	.byte	0x33
	.zero		1


	//   ....[27]....
        /*08e4*/ 	.word	0x00001470
        /*08e8*/ 	.word	0x000000ff
        /*08ec*/ 	.word	0x00032450
        /*08f0*/ 	.short	0x010a
        /*08f2*/ 	.byte	0x1b
	.zero		1


	//   ....[28]....
        /*08f4*/ 	.word	0x000014b0
        /*08f8*/ 	.word	0x000000ff
        /*08fc*/ 	.word	0x00032450
        /*0900*/ 	.short	0x010a
        /*0902*/ 	.byte	0x1b
	.zero		1


	//   ....[29]....
        /*0904*/ 	.word	0x00001d60
        /*0908*/ 	.word	0x000000ff
        /*090c*/ 	.word	0x00000000
        /*0910*/ 	.short	0x0101
        /*0912*/ 	.byte	0x06
	.zero		1


	//   ....[30]....
        /*0914*/ 	.word	0x00003220
        /*0918*/ 	.word	0x000000ff
        /*091c*/ 	.word	0x00000000
        /*0920*/ 	.short	0x0101
        /*0922*/ 	.byte	0x1b
	.zero		1


	//   ....[31]....
        /*0924*/ 	.word	0x00003380
        /*0928*/ 	.word	0x000000ff
        /*092c*/ 	.word	0x00032430
        /*0930*/ 	.short	0x010a
        /*0932*/ 	.byte	0x1c
	.zero		1


	//   ....[32]....
        /*0934*/ 	.word	0x000033c0
        /*0938*/ 	.word	0x000000ff
        /*093c*/ 	.word	0x00032430
        /*0940*/ 	.short	0x010a
        /*0942*/ 	.byte	0x1c
	.zero		1


	//   ....[33]....
        /*0944*/ 	.word	0x00003540
        /*0948*/ 	.word	0x000000ff
        /*094c*/ 	.word	0x00032450
        /*0950*/ 	.short	0x010a
        /*0952*/ 	.byte	0x1c
	.zero		1


	//   ....[34]....
        /*0954*/ 	.word	0x00003580
        /*0958*/ 	.word	0x000000ff
        /*095c*/ 	.word	0x00032450
        /*0960*/ 	.short	0x010a
        /*0962*/ 	.byte	0x1c
	.zero		1


	//   ....[35]....
        /*0964*/ 	.word	0x00003e00
        /*0968*/ 	.word	0x000000ff
        /*096c*/ 	.word	0x00000000
        /*0970*/ 	.short	0x0101
        /*0972*/ 	.byte	0x06
	.zero		1


	//   ....[36]....
        /*0974*/ 	.word	0x00005690
        /*0978*/ 	.word	0x000000ff
        /*097c*/ 	.word	0x00000000
        /*0980*/ 	.short	0x0101
        /*0982*/ 	.byte	0x1c
	.zero		1


	//   ....[37]....
        /*0984*/ 	.word	0x000078d0
        /*0988*/ 	.word	0x000000cf
        /*098c*/ 	.word	0x00000000
        /*0990*/ 	.short	0x0101
        /*0992*/ 	.byte	0x3f
	.zero		1


	//   ....[38]....
        /*0994*/ 	.word	0x00009230
        /*0998*/ 	.word	0x00000011
        /*099c*/ 	.word	0x00032440
        /*09a0*/ 	.short	0x010a
        /*09a2*/ 	.byte	0x3f
	.zero		1


	//   ....[39]....
        /*09a4*/ 	.word	0x00009790
        /*09a8*/ 	.word	0x00000011
        /*09ac*/ 	.word	0x00032430
        /*09b0*/ 	.short	0x0107
        /*09b2*/ 	.byte	0x3f
	.zero		1


	//   ....[40]....
        /*09b4*/ 	.word	0x00009850
        /*09b8*/ 	.word	0x00000011
        /*09bc*/ 	.word	0x00032430
        /*09c0*/ 	.short	0x0101
        /*09c2*/ 	.byte	0x3f
	.zero		1


	//   ....[41]....
        /*09c4*/ 	.word	0x0000a300
        /*09c8*/ 	.word	0x000000ff
        /*09cc*/ 	.word	0x00032400
        /*09d0*/ 	.short	0x0107
        /*09d2*/ 	.byte	0x25
	.zero		1


	//   ....[42]....
        /*09d4*/ 	.word	0x0000a350
        /*09d8*/ 	.word	0x000000ff
        /*09dc*/ 	.word	0x00032400
        /*09e0*/ 	.short	0x0101
        /*09e2*/ 	.byte	0x25
	.zero		1


	//   ....[43]....
        /*09e4*/ 	.word	0x0000ad50
        /*09e8*/ 	.word	0x000000ff
        /*09ec*/ 	.word	0x00032410
        /*09f0*/ 	.short	0x0107
        /*09f2*/ 	.byte	0x25
	.zero		1


	//   ....[44]....
        /*09f4*/ 	.word	0x0000adb0
        /*09f8*/ 	.word	0x000000ff
        /*09fc*/ 	.word	0x00032410
        /*0a00*/ 	.short	0x0101
        /*0a02*/ 	.byte	0x25
	.zero		1


	//   ....[45]....
        /*0a04*/ 	.word	0x0000add0
        /*0a08*/ 	.word	0x000000ff
        /*0a0c*/ 	.word	0x00032420
        /*0a10*/ 	.short	0x010a
        /*0a12*/ 	.byte	0x25
	.zero		1


	//   ....[46]....
        /*0a14*/ 	.word	0x0000ae60
        /*0a18*/ 	.word	0x00000011
        /*0a1c*/ 	.word	0x00032460
        /*0a20*/ 	.short	0x010a
        /*0a22*/ 	.byte	0x3f
	.zero		1


	//   ....[47]....
        /*0a24*/ 	.word	0x0000b750
        /*0a28*/ 	.word	0x00000011
        /*0a2c*/ 	.word	0x00032450
        /*0a30*/ 	.short	0x0107
        /*0a32*/ 	.byte	0x3f
	.zero		1


	//   ....[48]....
        /*0a34*/ 	.word	0x0000b830
        /*0a38*/ 	.word	0x00000011
        /*0a3c*/ 	.word	0x00032450
        /*0a40*/ 	.short	0x0101
        /*0a42*/ 	.byte	0x3f
	.zero		1


	//   ....[49]....
        /*0a44*/ 	.word	0x0000bad0
        /*0a48*/ 	.word	0x00000011
        /*0a4c*/ 	.word	0x00032440
        /*0a50*/ 	.short	0x010a
        /*0a52*/ 	.byte	0x3f
	.zero		1


	//   ....[50]....
        /*0a54*/ 	.word	0x0000bea0
        /*0a58*/ 	.word	0x00000011
        /*0a5c*/ 	.word	0x00032430
        /*0a60*/ 	.short	0x0107
        /*0a62*/ 	.byte	0x3f
	.zero		1


	//   ....[51]....
        /*0a64*/ 	.word	0x0000bf60
        /*0a68*/ 	.word	0x00000011
        /*0a6c*/ 	.word	0x00032430
        /*0a70*/ 	.short	0x0101
        /*0a72*/ 	.byte	0x3f
	.zero		1


	//   ....[52]....
        /*0a74*/ 	.word	0x0000bf90
        /*0a78*/ 	.word	0x00000011
        /*0a7c*/ 	.word	0x00032460
        /*0a80*/ 	.short	0x010a
        /*0a82*/ 	.byte	0x3f
	.zero		1


	//   ....[53]....
        /*0a84*/ 	.word	0x0000c4b0
        /*0a88*/ 	.word	0x00000011
        /*0a8c*/ 	.word	0x00032450
        /*0a90*/ 	.short	0x0107
        /*0a92*/ 	.byte	0x3f
	.zero		1


	//   ....[54]....
        /*0a94*/ 	.word	0x0000c580
        /*0a98*/ 	.word	0x00000011
        /*0a9c*/ 	.word	0x00032450
        /*0aa0*/ 	.short	0x0101
        /*0aa2*/ 	.byte	0x3f
	.zero		1


	//   ....[55]....
        /*0aa4*/ 	.word	0x0000c6f0
        /*0aa8*/ 	.word	0x00000007
        /*0aac*/ 	.word	0x00032420
        /*0ab0*/ 	.short	0x010a
        /*0ab2*/ 	.byte	0x3f
	.zero		1


	//   ....[56]....
        /*0ab4*/ 	.word	0x0000c870
        /*0ab8*/ 	.word	0x00000005
        /*0abc*/ 	.word	0x00032440
        /*0ac0*/ 	.short	0x010a
        /*0ac2*/ 	.byte	0x3f
	.zero		1


	//   ....[57]....
        /*0ac4*/ 	.word	0x0000c910
        /*0ac8*/ 	.word	0x00000003
        /*0acc*/ 	.word	0x00032440
        /*0ad0*/ 	.short	0x010a
        /*0ad2*/ 	.byte	0x3f
	.zero		1


	//   ....[58]....
        /*0ad4*/ 	.word	0x0000c950
        /*0ad8*/ 	.word	0x00000005
        /*0adc*/ 	.word	0x00032460
        /*0ae0*/ 	.short	0x010a
        /*0ae2*/ 	.byte	0x3f
	.zero		1


	//   ....[59]....
        /*0ae4*/ 	.word	0x0000c990
        /*0ae8*/ 	.word	0x00000003
        /*0aec*/ 	.word	0x00032460
        /*0af0*/ 	.short	0x010a
        /*0af2*/ 	.byte	0x3f
	.zero		1


	//   ....[60]....
        /*0af4*/ 	.word	0x0000ca00
        /*0af8*/ 	.word	0x00000003
        /*0afc*/ 	.word	0x00032400
        /*0b00*/ 	.short	0x010a
        /*0b02*/ 	.byte	0x3f
	.zero		1


	//   ....[61]....
        /*0b04*/ 	.word	0x0000ca60
        /*0b08*/ 	.word	0x00000004
        /*0b0c*/ 	.word	0x00032430
        /*0b10*/ 	.short	0x010a
        /*0b12*/ 	.byte	0x3f
	.zero		1


	//   ....[62]....
        /*0b14*/ 	.word	0x0000cac0
        /*0b18*/ 	.word	0x00000005
        /*0b1c*/ 	.word	0x00032410
        /*0b20*/ 	.short	0x010a
        /*0b22*/ 	.byte	0x3f
	.zero		1


	//   ....[63]....
        /*0b24*/ 	.word	0x0000cb20
        /*0b28*/ 	.word	0x00000000
        /*0b2c*/ 	.word	0x00032450
        /*0b30*/ 	.short	0x010a
        /*0b32*/ 	.byte	0x3f
	.zero		1


	//   ....[64]....
        /*0b34*/ 	.word	0x0000cb80
        /*0b38*/ 	.word	0x00000003
        /*0b3c*/ 	.word	0x00032430
        /*0b40*/ 	.short	0x010a
        /*0b42*/ 	.byte	0x3f
	.zero		1


	//   ....[65]....
        /*0b44*/ 	.word	0x0000cbe0
        /*0b48*/ 	.word	0x00000003
        /*0b4c*/ 	.word	0x00032450
        /*0b50*/ 	.short	0x010a
        /*0b52*/ 	.byte	0x3f
	.zero		1


	//   ....[66]....
        /*0b54*/ 	.word	0x0000cd00
        /*0b58*/ 	.word	0x00000011
        /*0b5c*/ 	.word	0x00032440
        /*0b60*/ 	.short	0x010a
        /*0b62*/ 	.byte	0x3f
	.zero		1


	//   ....[67]....
        /*0b64*/ 	.word	0x0000eac0
        /*0b68*/ 	.word	0x00000003
        /*0b6c*/ 	.word	0x00032420
        /*0b70*/ 	.short	0x010a
        /*0b72*/ 	.byte	0x3f
	.zero		1


	//   ....[68]....
        /*0b74*/ 	.word	0x0000eb10
        /*0b78*/ 	.word	0x00000011
        /*0b7c*/ 	.word	0x00032460
        /*0b80*/ 	.short	0x010a
        /*0b82*/ 	.byte	0x3f
	.zero		1


	//   ....[69]....
        /*0b84*/ 	.word	0x0000f450
        /*0b88*/ 	.word	0x00000011
        /*0b8c*/ 	.word	0x00032440
        /*0b90*/ 	.short	0x010a
        /*0b92*/ 	.byte	0x3f
	.zero		1


	//   ....[70]....
        /*0b94*/ 	.word	0x0000fb00
        /*0b98*/ 	.word	0x00000011
        /*0b9c*/ 	.word	0x00032460
        /*0ba0*/ 	.short	0x010a
        /*0ba2*/ 	.byte	0x3f
	.zero		1


	//   ....[71]....
        /*0ba4*/ 	.word	0x00010280
        /*0ba8*/ 	.word	0x00000007
        /*0bac*/ 	.word	0x00032420
        /*0bb0*/ 	.short	0x010a
        /*0bb2*/ 	.byte	0x3f
	.zero		1


	//   ....[72]....
        /*0bb4*/ 	.word	0x00010420
        /*0bb8*/ 	.word	0x00000005
        /*0bbc*/ 	.word	0x00032440
        /*0bc0*/ 	.short	0x010a
        /*0bc2*/ 	.byte	0x3f
	.zero		1


	//   ....[73]....
        /*0bc4*/ 	.word	0x00010470
        /*0bc8*/ 	.word	0x00000003
        /*0bcc*/ 	.word	0x00032440
        /*0bd0*/ 	.short	0x010a
        /*0bd2*/ 	.byte	0x3f
	.zero		1


	//   ....[74]....
        /*0bd4*/ 	.word	0x000104c0
        /*0bd8*/ 	.word	0x00000005
        /*0bdc*/ 	.word	0x00032460
        /*0be0*/ 	.short	0x010a
        /*0be2*/ 	.byte	0x3f
	.zero		1


	//----- nvinfo : EIATTR_NUM_MBARRIERS
	.align		4
.L_179:
        /*0be4*/ 	.byte	0x03, 0x38
        /*0be6*/ 	.short	0x0017


	//----- nvinfo : EIATTR_EXIT_INSTR_OFFSETS
	.align		4
        /*0be8*/ 	.byte	0x04, 0x1c
        /*0bea*/ 	.short	(.L_181 - .L_180)


	//   ....[0]....
.L_180:
        /*0bec*/ 	.word	0x00000970


	//   ....[1]....
        /*0bf0*/ 	.word	0x00007e80


	//   ....[2]....
        /*0bf4*/ 	.word	0x0000c9e0


	//----- nvinfo : EIATTR_MAX_THREADS
	.align		4
.L_181:
        /*0bf8*/ 	.byte	0x04, 0x05
        /*0bfa*/ 	.short	(.L_183 - .L_182)
.L_182:
        /*0bfc*/ 	.word	0x00000180
        /*0c00*/ 	.word	0x00000001
        /*0c04*/ 	.word	0x00000001


	//----- nvinfo : EIATTR_CRS_STACK_SIZE
	.align		4
.L_183:
        /*0c08*/ 	.byte	0x04, 0x1e
        /*0c0a*/ 	.short	(.L_185 - .L_184)
.L_184:
        /*0c0c*/ 	.word	0x00000000


	//----- nvinfo : EIATTR_CBANK_PARAM_SIZE
	.align		4
.L_185:
        /*0c10*/ 	.byte	0x03, 0x19
        /*0c12*/ 	.short	0x0b70


	//----- nvinfo : EIATTR_PARAM_CBANK
	.align		4
        /*0c14*/ 	.byte	0x04, 0x0a
        /*0c16*/ 	.short	(.L_187 - .L_186)
	.align		4
.L_186:
        /*0c18*/ 	.word	index@(.nv.constant0._ZN7cutlass13device_kernelIN5flash11enable_sm90INS1_16FlashAttnFwdSm90INS1_25CollectiveMainloopFwdSm90ILi2EN4cute5tupleIJNS5_1CILi1EEES8_S8_EEENS6_IJNS7_ILi128EEENS7_ILi96EEENS7_ILi64EEEEEELi256ENS_6half_tEfNS_4arch4Sm90ELb0ELb0ELb0ELb0ELb1ELb0ELb1ELb1ELb0ELb1ELb0ELb0EEENS1_21CollectiveEpilogueFwdINS6_IJSA_NS7_ILi256EEESB_EEES9_SE_SG_Li256ELb0ELb1ELb0ELb0EEENS1_29StaticPersistentTileSchedulerILb0EEEEEEEEEvNT_6ParamsE)
        /*0c1c*/ 	.short	0x0210
        /*0c1e*/ 	.short	0x0b70


	//----- nvinfo : EIATTR_SW_WAR
	.align		4
.L_187:
        /*0c20*/ 	.byte	0x04, 0x36
        /*0c22*/ 	.short	(.L_189 - .L_188)
.L_188:
        /*0c24*/ 	.word	0x00000008
.L_189:


//--------------------- .nv.info._ZN7cutlass13device_kernelIN5flash11enable_sm90INS1_16FlashAttnFwdSm90INS1_25CollectiveMainloopFwdSm90ILi2EN4cute5tupleIJNS5_1CILi1EEES8_S8_EEENS6_IJNS7_ILi128EEENS7_ILi96EEENS7_ILi64EEEEEELi256ENS_6half_tEfNS_4arch4Sm90ELb0ELb0ELb0ELb1ELb1ELb0ELb0ELb1ELb0ELb1ELb0ELb0EEENS1_21CollectiveEpilogueFwdINS6_IJSA_NS7_ILi256EEESB_EEES9_SE_SG_Li256ELb1ELb1ELb0ELb0EEENS1_36VarlenDynamicPersistentTileSchedulerILi128ELi96ELi256ELi128ELb0ELb1ELb1ELb0ELb1ELb1EEEEEEEEEvNT_6ParamsE --------------------------
	.section	.nv.info._ZN7cutlass13device_kernelIN5flash11enable_sm90INS1_16FlashAttnFwdSm90INS1_25CollectiveMainloopFwdSm90ILi2EN4cute5tupleIJNS5_1CILi1EEES8_S8_EEENS6_IJNS7_ILi128EEENS7_ILi96EEENS7_ILi64EEEEEELi256ENS_6half_tEfNS_4arch4Sm90ELb0ELb0ELb0ELb1ELb1ELb0ELb0ELb1ELb0ELb1ELb0ELb0EEENS1_21CollectiveEpilogueFwdINS6_IJSA_NS7_ILi256EEESB_EEES9_SE_SG_Li256ELb1ELb1ELb0ELb0EEENS1_36VarlenDynamicPersistentTileSchedulerILi128ELi96ELi256ELi128ELb0ELb1ELb1ELb0ELb1ELb1EEEEEEEEEvNT_6ParamsE,"",@"SHT_CUDA_INFO"
	.sectionflags	@""
	.align	4


	//----- nvinfo : EIATTR_CUDA_API_VERSION
	.align		4
        /*0000*/ 	.byte	0x04, 0x37
        /*0002*/ 	.short	(.L_191 - .L_190)
.L_190:
        /*0004*/ 	.word	0x00000082


	//----- nvinfo : EIATTR_KPARAM_INFO
	.align		4
.L_191:
        /*0008*/ 	.byte	0x04, 0x17
        /*000a*/ 	.short	(.L_193 - .L_192)
.L_192:
        /*000c*/ 	.word	0x00000000
        /*0010*/ 	.short	0x0000
        /*0012*/ 	.short	0x0070
        /*0014*/ 	.byte	0x00, 0xf0, 0x01, 0x2a


	//----- nvinfo : EIATTR_SPARSE_MMA_MASK
	.align		4
.L_193:
        /*0018*/ 	.byte	0x03, 0x50
        /*001a*/ 	.short	0x0000


	//----- nvinfo : EIATTR_MAXREG_COUNT
	.align		4
        /*001c*/ 	.byte	0x03, 0x1b
        /*001e*/ 	.short	0x00a8


	//----- nvinfo : EIATTR_NUM_BARRIERS
	.align		4
        /*0020*/ 	.byte	0x02, 0x4c
        /*0022*/ 	.byte	0x10
	.zero		1


	//----- nvinfo : EIATTR_EXTERNS
	.align		4
        /*0024*/ 	.byte	0x04, 0x0f
        /*0026*/ 	.short	(.L_195 - .L_194)


	//   ....[0]....
	.align		4
.L_194:
        /*0028*/ 	.word	index@(__assertfail)


	//----- nvinfo : EIATTR_ANNOTATIONS
	.align		4
.L_195:
        /*002c*/ 	.byte	0x04, 0x55
        /*002e*/ 	.short	(.L_197 - .L_196)


	//   ....[0]....
.L_196:
        /* <DEDUP_REMOVED lines=14> */
        /*0104*/ 	.byte	0xa0, 0xd6, 0x00, 0x00


	//----- nvinfo : EIATTR_MERCURY_ISA_VERSION
	.align		4
.L_197:
        /*0108*/ 	.byte	0x03, 0x5f
        /*010a*/ 	.short	0x0101


	//----- nvinfo : EIATTR_UNUSED_LOAD_BYTE_OFFSET
	.align		4
        /*010c*/ 	.byte	0x04, 0x44
        /*010e*/ 	.short	(.L_199 - .L_198)


	//   ....[0]....
.L_198:
        /*0110*/ 	.word	0x00000970
        /*0114*/ 	.word	0x0000fff0


	//   ....[1]....
        /*0118*/ 	.word	0x00005a20
        /*011c*/ 	.word	0x0000fff0


	//----- nvinfo : EIATTR_INT_WARP_WIDE_INSTR_OFFSETS
	.align		4
.L_199:
        /*0120*/ 	.byte	0x04, 0x31
        /*0122*/ 	.short	(.L_201 - .L_200)


	//   ....[0]....
.L_200:
        /*0124*/ 	.word	0x000000c0


	//   ....[1]....
        /*0128*/ 	.word	0x000000d0


	//   ....[2]....
        /*012c*/ 	.word	0x00000170


	//   ....[3]....
        /*0130*/ 	.word	0x000097e0


	//   ....[4]....
        /*0134*/ 	.word	0x00009870


	//   ....[5]....
        /*0138*/ 	.word	0x0000cbc0


	//   ....[6]....
        /*013c*/ 	.word	0x0000cc50


	//----- nvinfo : EIATTR_COOP_GROUP_MASK_REGIDS
	.align		4
.L_201:
        /*0140*/ 	.byte	0x04, 0x29
        /*0142*/ 	.short	(.L_203 - .L_202)


	//   ....[0]....
.L_202:
        /*0144*/ 	.word	0xffffffff


	//   ....[1]....
        /*0148*/ 	.word	0xffffffff


	//   ....[2]....
        /*014c*/ 	.word	0xffffffff


	//   ....[3]....
        /*0150*/ 	.word	0xffffffff


	//   ....[4]....
        /*0154*/ 	.word	0xffffffff


	//   ....[5]....
        /*0158*/ 	.word	0xffffffff


	//   ....[6]....
        /*015c*/ 	.word	0xffffffff


	//   ....[7]....
        /*0160*/ 	.word	0xffffffff


	//   ....[8]....
        /*0164*/ 	.word	0xffffffff


	//   ....[9]....
        /*0168*/ 	.word	0xffffffff


	//   ....[10]....
        /*016c*/ 	.word	0xffffffff


	//   ....[11]....
        /*0170*/ 	.word	0xffffffff


	//   ....[12]....
        /*0174*/ 	.word	0xffffffff


	//   ....[13]....
        /*0178*/ 	.word	0xffffffff


	//   ....[14]....
        /*017c*/ 	.word	0xffffffff


	//   ....[15]....
        /*0180*/ 	.word	0xffffffff


	//   ....[16]....
        /*0184*/ 	.word	0xffffffff


	//   ....[17]....
        /*0188*/ 	.word	0xffffffff


	//   ....[18]....
        /*018c*/ 	.word	0xffffffff


	//   ....[19]....
        /*0190*/ 	.word	0xffffffff


	//   ....[20]....
        /*0194*/ 	.word	0xffffffff


	//   ....[21]....
        /*0198*/ 	.word	0xffffffff


	//   ....[22]....
        /*019c*/ 	.word	0xffffffff


	//   ....[23]....
        /*01a0*/ 	.word	0xffffffff


	//   ....[24]....
        /*01a4*/ 	.word	0xffffffff


	//   ....[25]....
        /*01a8*/ 	.word	0xffffffff


	//   ....[26]....
        /*01ac*/ 	.word	0xffffffff


	//   ....[27]....
        /*01b0*/ 	.word	0xffffffff


	//   ....[28]....
        /*01b4*/ 	.word	0xffffffff


	//   ....[29]....
        /*01b8*/ 	.word	0xffffffff


	//   ....[30]....
        /*01bc*/ 	.word	0xffffffff


	//   ....[31]....
        /*01c0*/ 	.word	0xffffffff


	//   ....[32]....
        /*01c4*/ 	.word	0xffffffff


	//   ....[33]....
        /*01c8*/ 	.word	0xffffffff


	//   ....[34]....
        /*01cc*/ 	.word	0xffffffff


	//   ....[35]....
        /*01d0*/ 	.word	0xffffffff


	//   ....[36]....
        /*01d4*/ 	.word	0xffffffff


	//   ....[37]....
        /*01d8*/ 	.word	0xffffffff


	//   ....[38]....
        /*01dc*/ 	.word	0xffffffff


	//   ....[39]....
        /*01e0*/ 	.word	0xffffffff


	//   ....[40]....
        /*01e4*/ 	.word	0xffffffff


	//   ....[41]....
        /*01e8*/ 	.word	0xffffffff


	//   ....[42]....
        /*01ec*/ 	.word	0xffffffff


	//   ....[43]....
        /*01f0*/ 	.word	0xffffffff


	//   ....[44]....
        /*01f4*/ 	.word	0xffffffff


	//   ....[45]....
        /*01f8*/ 	.word	0xffffffff


	//   ....[46]....
        /*01fc*/ 	.word	0xffffffff


	//   ....[47]....
        /*0200*/ 	.word	0xffffffff


	//   ....[48]....
        /*0204*/ 	.word	0xffffffff


	//   ....[49]....
        /*0208*/ 	.word	0xffffffff


	//   ....[50]....
        /*020c*/ 	.word	0xffffffff


	//   ....[51]....
        /*0210*/ 	.word	0xffffffff


	//   ....[52]....
        /*0214*/ 	.word	0xffffffff


	//   ....[53]....
        /*0218*/ 	.word	0xffffffff


	//   ....[54]....
        /*021c*/ 	.word	0xffffffff


	//   ....[55]....
        /*0220*/ 	.word	0xffffffff


	//   ....[56]....
        /*0224*/ 	.word	0xffffffff


	//   ....[57]....
        /*0228*/ 	.word	0xffffffff


	//   ....[58]....
        /*022c*/ 	.word	0xffffffff


	//   ....[59]....
        /*0230*/ 	.word	0xffffffff


	//   ....[60]....
        /*0234*/ 	.word	0xffffffff


	//   ....[61]....
        /*0238*/ 	.word	0xffffffff


	//   ....[62]....
        /*023c*/ 	.word	0xffffffff


	//   ....[63]....
        /*0240*/ 	.word	0xffffffff


	//   ....[64]....
        /*0244*/ 	.word	0xffffffff


	//   ....[65]....
        /*0248*/ 	.word	0xffffffff


	//   ....[66]....
        /*024c*/ 	.word	0xffffffff


	//   ....[67]....
        /*0250*/ 	.word	0xffffffff


	//   ....[68]....
        /*0254*/ 	.word	0xffffffff


	//   ....[69]....
        /*0258*/ 	.word	0xffffffff


	//   ....[70]....
        /*025c*/ 	.word	0xffffffff


	//   ....[71]....
        /*0260*/ 	.word	0xffffffff


	//   ....[72]....
        /*0264*/ 	.word	0xffffffff


	//   ....[73]....
        /*0268*/ 	.word	0xffffffff


	//   ....[74]....
        /*026c*/ 	.word	0xffffffff


	//   ....[75]....
        /*0270*/ 	.word	0xffffffff


	//   ....[76]....
        /*0274*/ 	.word	0xffffffff


	//   ....[77]....
        /*0278*/ 	.word	0xffffffff


	//   ....[78]....
        /*027c*/ 	.word	0xffffffff


	//   ....[79]....
        /*0280*/ 	.word	0xffffffff


	//   ....[80]....
        /*0284*/ 	.word	0xffffffff


	//   ....[81]....
        /*0288*/ 	.word	0xffffffff


	//   ....[82]....
        /*028c*/ 	.word	0xffffffff


	//   ....[83]....
        /*0290*/ 	.word	0xffffffff


	//   ....[84]....
        /*0294*/ 	.word	0xffffffff


	//   ....[85]....
        /*0298*/ 	.word	0xffffffff


	//   ....[86]....
        /*029c*/ 	.word	0xffffffff


	//   ....[87]....
        /*02a0*/ 	.word	0xffffffff


	//   ....[88]....
        /*02a4*/ 	.word	0xffffffff


	//   ....[89]....
        /*02a8*/ 	.word	0xffffffff


	//   ....[90]....
        /*02ac*/ 	.word	0xffffffff


	//   ....[91]....
        /*02b0*/ 	.word	0xffffffff


	//   ....[92]....
        /*02b4*/ 	.word	0xffffffff


	//   ....[93]....
        /*02b8*/ 	.word	0xffffffff


	//   ....[94]....
        /*02bc*/ 	.word	0xffffffff


	//   ....[95]....
        /*02c0*/ 	.word	0xffffffff


	//   ....[96]....
        /*02c4*/ 	.word	0xffffffff


	//   ....[97]....
        /*02c8*/ 	.word	0xffffffff


	//   ....[98]....
        /*02cc*/ 	.word	0xffffffff


	//   ....[99]....
        /*02d0*/ 	.word	0xffffffff


	//   ....[100]....
        /*02d4*/ 	.word	0xffffffff


	//   ....[101]....
        /*02d8*/ 	.word	0xffffffff


	//   ....[102]....
        /*02dc*/ 	.word	0xffffffff


	//   ....[103]....
        /*02e0*/ 	.word	0xffffffff


	//   ....[104]....
        /*02e4*/ 	.word	0xffffffff


	//   ....[105]....
        /*02e8*/ 	.word	0xffffffff


	//   ....[106]....
        /*02ec*/ 	.word	0xffffffff


	//   ....[107]....
        /*02f0*/ 	.word	0xffffffff


	//   ....[108]....
        /*02f4*/ 	.word	0xffffffff


	//   ....[109]....
        /*02f8*/ 	.word	0xffffffff


	//   ....[110]....
        /*02fc*/ 	.word	0xffffffff


	//   ....[111]....
        /*0300*/ 	.word	0xffffffff


	//   ....[112]....
        /*0304*/ 	.word	0xffffffff


	//   ....[113]....
        /*0308*/ 	.word	0xffffffff


	//   ....[114]....
        /*030c*/ 	.word	0xffffffff


	//   ....[115]....
        /*0310*/ 	.word	0xffffffff


	//   ....[116]....
        /*0314*/ 	.word	0xffffffff


	//   ....[117]....
        /*0318*/ 	.word	0xffffffff


	//   ....[118]....
        /*031c*/ 	.word	0xffffffff


	//   ....[119]....
        /*0320*/ 	.word	0xffffffff


	//   ....[120]....
        /*0324*/ 	.word	0xffffffff


	//   ....[121]....
        /*0328*/ 	.word	0xffffffff


	//   ....[122]....
        /*032c*/ 	.word	0xffffffff


	//   ....[123]....
        /*0330*/ 	.word	0xffffffff


	//   ....[124]....
        /*0334*/ 	.word	0xffffffff


	//   ....[125]....
        /*0338*/ 	.word	0xffffffff


	//   ....[126]....
        /*033c*/ 	.word	0xffffffff


	//   ....[127]....
        /*0340*/ 	.word	0xffffffff


	//   ....[128]....
        /*0344*/ 	.word	0xffffffff


	//   ....[129]....
        /*0348*/ 	.word	0xffffffff


	//   ....[130]....
        /*034c*/ 	.word	0xffffffff


	//   ....[131]....
        /*0350*/ 	.word	0xffffffff


	//   ....[132]....
        /*0354*/ 	.word	0xffffffff


	//   ....[133]....
        /*0358*/ 	.word	0xffffffff


	//   ....[134]....
        /*035c*/ 	.word	0xffffffff


	//   ....[135]....
        /*0360*/ 	.word	0xffffffff


	//   ....[136]....
        /*0364*/ 	.word	0xffffffff


	//   ....[137]....
        /*0368*/ 	.word	0x0500000f


	//   ....[138]....
        /*036c*/ 	.word	0x0500000f


	//   ....[139]....
        /*0370*/ 	.word	0x0500000f


	//   ....[140]....
        /*0374*/ 	.word	0x0500000f


	//   ....[141]....
        /*0378*/ 	.word	0x0500000f


	//   ....[142]....
        /*037c*/ 	.word	0x0500000f


	//   ....[143]....
        /*0380*/ 	.word	0x0500000f


	//   ....[144]....
        /*0384*/ 	.word	0x0500000f


	//   ....[145]....
        /*0388*/ 	.word	0x0500000f


	//   ....[146]....
        /*038c*/ 	.word	0x0500000f


	//   ....[147]....
        /*0390*/ 	.word	0x0500000f


	//   ....[148]....
        /*0394*/ 	.word	0x0500000f


	//   ....[149]....
        /*0398*/ 	.word	0x0500000f


	//   ....[150]....
        /*039c*/ 	.word	0x0500000f


	//   ....[151]....
        /*03a0*/ 	.word	0x0500000f


	//   ....[152]....
        /*03a4*/ 	.word	0x0500000f


	//   ....[153]....
        /*03a8*/ 	.word	0x0500000f


	//   ....[154]....
        /*03ac*/ 	.word	0x0500000f


	//   ....[155]....
        /*03b0*/ 	.word	0x0500000f


	//   ....[156]....
        /*03b4*/ 	.word	0x0500000f


	//   ....[157]....
        /*03b8*/ 	.word	0x0500000f


	//   ....[158]....
        /*03bc*/ 	.word	0x0500000f


	//   ....[159]....
        /*03c0*/ 	.word	0x0500000f


	//   ....[160]....
        /*03c4*/ 	.word	0x0500000f


	//   ....[161]....
        /*03c8*/ 	.word	0x0500000f


	//   ....[162]....
        /*03cc*/ 	.word	0x0500000f


	//   ....[163]....
        /*03d0*/ 	.word	0x0500000f


	//   ....[164]....
        /*03d4*/ 	.word	0x0500000f


	//   ....[165]....
        /*03d8*/ 	.word	0x0500000f


	//   ....[166]....
        /*03dc*/ 	.word	0x0500000f


	//   ....[167]....
        /*03e0*/ 	.word	0x0500000f


	//   ....[168]....
        /*03e4*/ 	.word	0x0500000f


	//   ....[169]....
        /*03e8*/ 	.word	0x0500000f


	//   ....[170]....
        /*03ec*/ 	.word	0x0500000f


	//   ....[171]....
        /*03f0*/ 	.word	0x0500000f


	//   ....[172]....
        /*03f4*/ 	.word	0x0500000f


	//   ....[173]....
        /*03f8*/ 	.word	0x0500000f


	//   ....[174]....
        /*03fc*/ 	.word	0x0500000f


	//   ....[175]....
        /*0400*/ 	.word	0x0500000f


	//   ....[176]....
        /*0404*/ 	.word	0x0500000f


	//   ....[177]....
        /*0408*/ 	.word	0x0500000f


	//   ....[178]....
        /*040c*/ 	.word	0x0500000f


	//   ....[179]....
        /*0410*/ 	.word	0x0500000f


	//   ....[180]....
        /*0414*/ 	.word	0x0500000f


	//   ....[181]....
        /*0418*/ 	.word	0x0500000f


	//   ....[182]....
        /*041c*/ 	.word	0x0500000f


	//   ....[183]....
        /*0420*/ 	.word	0x0500000f


	//   ....[184]....
        /*0424*/ 	.word	0x0500000f


	//   ....[185]....
        /*0428*/ 	.word	0x0500000f


	//   ....[186]....
        /*042c*/ 	.word	0x0500000f


	//   ....[187]....
        /*0430*/ 	.word	0x0500000f


	//   ....[188]....
        /*0434*/ 	.word	0x0500000f


	//   ....[189]....
        /*0438*/ 	.word	0x0500000f


	//   ....[190]....
        /*043c*/ 	.word	0x0500000f


	//   ....[191]....
        /*0440*/ 	.word	0x0500000f


	//   ....[192]....
        /*0444*/ 	.word	0x0500000f


	//   ....[193]....
        /*0448*/ 	.word	0x0500000f


	//   ....[194]....
        /*044c*/ 	.word	0x0500000f


	//   ....[195]....
        /*0450*/ 	.word	0x0500000f


	//   ....[196]....
        /*0454*/ 	.word	0x0500000f


	//   ....[197]....
        /*0458*/ 	.word	0x0500000f


	//   ....[198]....
        /*045c*/ 	.word	0x0500000f


	//   ....[199]....
        /*0460*/ 	.word	0x0500000f


	//   ....[200]....
        /*0464*/ 	.word	0x0500000f


	//   ....[201]....
        /*0468*/ 	.word	0x0500000f


	//   ....[202]....
        /*046c*/ 	.word	0x0500000f


	//   ....[203]....
        /*0470*/ 	.word	0x0500000f


	//   ....[204]....
        /*0474*/ 	.word	0x0500000f


	//   ....[205]....
        /*0478*/ 	.word	0x0500000f


	//   ....[206]....
        /*047c*/ 	.word	0x0500000f


	//   ....[207]....
        /*0480*/ 	.word	0x0500000f


	//   ....[208]....
        /*0484*/ 	.word	0x0500000f


	//   ....[209]....
        /*0488*/ 	.word	0x0500000f


	//   ....[210]....
        /*048c*/ 	.word	0x0500000f


	//   ....[211]....
        /*0490*/ 	.word	0x0500000f


	//   ....[212]....
        /*0494*/ 	.word	0x0500000f


	//   ....[213]....
        /*0498*/ 	.word	0x0500000f


	//   ....[214]....
        /*049c*/ 	.word	0x0500000f


	//   ....[215]....
        /*04a0*/ 	.word	0x0500000f


	//   ....[216]....
        /*04a4*/ 	.word	0x0500000f


	//   ....[217]....
        /*04a8*/ 	.word	0x0500000f


	//   ....[218]....
        /*04ac*/ 	.word	0x0500000f


	//   ....[219]....
        /*04b0*/ 	.word	0x0500000f


	//----- nvinfo : EIATTR_COOP_GROUP_INSTR_OFFSETS
	.align		4
.L_203:
        /*04b4*/ 	.byte	0x04, 0x28
        /*04b6*/ 	.short	(.L_205 - .L_204)


	//   ....[0]....
.L_204:
        /*04b8*/ 	.word	0x00000080


	//   ....[1]....
        /*04bc*/ 	.word	0x00000090


	//   ....[2]....
        /*04c0*/ 	.word	0x000002d0


	//   ....[3]....
        /*04c4*/ 	.word	0x00000430


	//   ....[4]....
        /*04c8*/ 	.word	0x00000550


	//   ....[5]....
        /*04cc*/ 	.word	0x000006b0


	//   ....[6]....
        /*04d0*/ 	.word	0x00001580


	//   ....[7]....
        /*04d4*/ 	.word	0x000021b0


	//   ....[8]....
        /*04d8*/ 	.word	0x00002210


	//   ....[9]....
        /*04dc*/ 	.word	0x00002640


	//   ....[10]....
        /*04e0*/ 	.word	0x000026c0


	//   ....[11]....
        /*04e4*/ 	.word	0x00003740


	//   ....[12]....
        /*04e8*/ 	.word	0x00003760


	//   ....[13]....
        /*04ec*/ 	.word	0x00003d30


	//   ....[14]....
        /*04f0*/ 	.word	0x00003f00


	//   ....[15]....
        /*04f4*/ 	.word	0x00004fa0


	//   ....[16]....
        /*04f8*/ 	.word	0x00005020


	//   ....[17]....
        /*04fc*/ 	.word	0x00005090


	//   ....[18]....
        /*0500*/ 	.word	0x000050b0


	//   ....[19]....
        /*0504*/ 	.word	0x00006b30


	//   ....[20]....
        /*0508*/ 	.word	0x00006b60


	//   ....[21]....
        /*050c*/ 	.word	0x00006c30


	//   ....[22]....
        /*0510*/ 	.word	0x00006c60


	//   ....[23]....
        /*0514*/ 	.word	0x00007450


	//   ....[24]....
        /*0518*/ 	.word	0x00007480


	//   ....[25]....
        /*051c*/ 	.word	0x000075c0


	//   ....[26]....
        /*0520*/ 	.word	0x000075e0


	//   ....[27]....
        /*0524*/ 	.word	0x00007720


	//   ....[28]....
        /*0528*/ 	.word	0x00007740


	//   ....[29]....
        /*052c*/ 	.word	0x00007890


	//   ....[30]....
        /*0530*/ 	.word	0x000078b0


	//   ....[31]....
        /*0534*/ 	.word	0x00008200


	//   ....[32]....
        /*0538*/ 	.word	0x00008230


	//   ....[33]....
        /*053c*/ 	.word	0x00008380


	//   ....[34]....
        /*0540*/ 	.word	0x000083a0


	//   ....[35]....
        /*0544*/ 	.word	0x000084e0


	//   ....[36]....
        /*0548*/ 	.word	0x00008500


	//   ....[37]....
        /*054c*/ 	.word	0x00008650


	//   ....[38]....
        /*0550*/ 	.word	0x00008670


	//   ....[39]....
        /*0554*/ 	.word	0x00008830


	//   ....[40]....
        /*0558*/ 	.word	0x00008a00


	//   ....[41]....
        /*055c*/ 	.word	0x00008a30


	//   ....[42]....
        /*0560*/ 	.word	0x00008a60


	//   ....[43]....
        /*0564*/ 	.word	0x00008a90


	//   ....[44]....
        /*0568*/ 	.word	0x00008ac0


	//   ....[45]....
        /*056c*/ 	.word	0x00008af0


	//   ....[46]....
        /*0570*/ 	.word	0x00008c40


	//   ....[47]....
        /*0574*/ 	.word	0x00008c70


	//   ....[48]....
        /*0578*/ 	.word	0x00008ca0


	//   ....[49]....
        /*057c*/ 	.word	0x00008cd0


	//   ....[50]....
        /*0580*/ 	.word	0x00008d00


	//   ....[51]....
        /*0584*/ 	.word	0x00008d30


	//   ....[52]....
        /*0588*/ 	.word	0x00008dc0


	//   ....[53]....
        /*058c*/ 	.word	0x00008df0


	//   ....[54]....
        /*0590*/ 	.word	0x00008e70


	//   ....[55]....
        /*0594*/ 	.word	0x0000a380


	//   ....[56]....
        /*0598*/ 	.word	0x0000a3a0


	//   ....[57]....
        /*059c*/ 	.word	0x0000a430


	//   ....[58]....
        /*05a0*/ 	.word	0x0000a450


	//   ....[59]....
        /*05a4*/ 	.word	0x0000a4d0


	//   ....[60]....
        /*05a8*/ 	.word	0x0000a4f0


	//   ....[61]....
        /*05ac*/ 	.word	0x0000a570


	//   ....[62]....
        /*05b0*/ 	.word	0x0000a590


	//   ....[63]....
        /*05b4*/ 	.word	0x0000a610


	//   ....[64]....
        /*05b8*/ 	.word	0x0000a630


	//   ....[65]....
        /*05bc*/ 	.word	0x0000a640


	//   ....[66]....
        /*05c0*/ 	.word	0x0000a650


	//   ....[67]....
        /*05c4*/ 	.word	0x0000ae80


	//   ....[68]....
        /*05c8*/ 	.word	0x0000aeb0


	//   ....[69]....
        /*05cc*/ 	.word	0x0000af70


	//   ....[70]....
        /*05d0*/ 	.word	0x0000af80


	//   ....[71]....
        /*05d4*/ 	.word	0x0000b010


	//   ....[72]....
        /*05d8*/ 	.word	0x0000b020


	//   ....[73]....
        /*05dc*/ 	.word	0x0000b0b0


	//   ....[74]....
        /*05e0*/ 	.word	0x0000b0c0


	//   ....[75]....
        /*05e4*/ 	.word	0x0000b150


	//   ....[76]....
        /*05e8*/ 	.word	0x0000b160


	//   ....[77]....
        /*05ec*/ 	.word	0x0000b1f0


	//   ....[78]....
        /*05f0*/ 	.word	0x0000b200


	//   ....[79]....
        /*05f4*/ 	.word	0x0000b280


	//   ....[80]....
        /*05f8*/ 	.word	0x0000b290


	//   ....[81]....
        /*05fc*/ 	.word	0x0000b2a0


	//   ....[82]....
        /*0600*/ 	.word	0x0000b2b0


	//   ....[83]....
        /*0604*/ 	.word	0x0000b730


	//   ....[84]....
        /*0608*/ 	.word	0x0000b760


	//   ....[85]....
        /*060c*/ 	.word	0x0000b7b0


	//   ....[86]....
        /*0610*/ 	.word	0x0000b860


	//   ....[87]....
        /*0614*/ 	.word	0x0000b880


	//   ....[88]....
        /*0618*/ 	.word	0x0000b930


	//   ....[89]....
        /*061c*/ 	.word	0x0000b940


	//   ....[90]....
        /*0620*/ 	.word	0x0000b970


	//   ....[91]....
        /*0624*/ 	.word	0x0000ba00


	//   ....[92]....
        /*0628*/ 	.word	0x0000baa0


	//   ....[93]....
        /*062c*/ 	.word	0x0000bac0


	//   ....[94]....
        /*0630*/ 	.word	0x0000bad0


	//   ....[95]....
        /*0634*/ 	.word	0x0000c200


	//   ....[96]....
        /*0638*/ 	.word	0x0000c220


	//   ....[97]....
        /*063c*/ 	.word	0x0000c230


	//   ....[98]....
        /*0640*/ 	.word	0x0000c270


	//   ....[99]....
        /*0644*/ 	.word	0x0000c280


	//   ....[100]....
        /*0648*/ 	.word	0x0000c2c0


	//   ....[101]....
        /*064c*/ 	.word	0x0000c2d0


	//   ....[102]....
        /*0650*/ 	.word	0x0000c310


	//   ....[103]....
        /*0654*/ 	.word	0x0000c320


	//   ....[104]....
        /*0658*/ 	.word	0x0000c360


	//   ....[105]....
        /*065c*/ 	.word	0x0000c370


	//   ....[106]....
        /*0660*/ 	.word	0x0000c380


	//   ....[107]....
        /*0664*/ 	.word	0x0000c6f0


	//   ....[108]....
        /*0668*/ 	.word	0x0000c710


	//   ....[109]....
        /*066c*/ 	.word	0x0000c720


	//   ....[110]....
        /*0670*/ 	.word	0x0000c730


	//   ....[111]....
        /*0674*/ 	.word	0x0000c740


	//   ....[112]....
        /*0678*/ 	.word	0x0000c760


	//   ....[113]....
        /*067c*/ 	.word	0x0000c7d0


	//   ....[114]....
        /*0680*/ 	.word	0x0000c800


	//   ....[115]....
        /*0684*/ 	.word	0x0000c810


	//   ....[116]....
        /*0688*/ 	.word	0x0000c880


	//   ....[117]....
        /*068c*/ 	.word	0x0000c890


	//   ....[118]....
        /*0690*/ 	.word	0x0000c990


	//   ....[119]....
        /*0694*/ 	.word	0x0000ce40


	//   ....[120]....
        /*0698*/ 	.word	0x0000ce90


	//   ....[121]....
        /*069c*/ 	.word	0x0000cec0


	//   ....[122]....
        /*06a0*/ 	.word	0x0000ced0


	//   ....[123]....
        /*06a4*/ 	.word	0x0000cf00


	//   ....[124]....
        /*06a8*/ 	.word	0x0000cf30


	//   ....[125]....
        /*06ac*/ 	.word	0x0000cf60


	//   ....[126]....
        /*06b0*/ 	.word	0x0000cf90


	//   ....[127]....
        /*06b4*/ 	.word	0x0000d110


	//   ....[128]....
        /*06b8*/ 	.word	0x0000d140


	//   ....[129]....
        /*06bc*/ 	.word	0x0000d170


	//   ....[130]....
        /*06c0*/ 	.word	0x0000d1a0


	//   ....[131]....
        /*06c4*/ 	.word	0x0000d1d0


	//   ....[132]....
        /*06c8*/ 	.word	0x0000d200


	//   ....[133]....
        /*06cc*/ 	.word	0x0000d2c0


	//   ....[134]....
        /*06d0*/ 	.word	0x0000d2e0


	//   ....[135]....
        /*06d4*/ 	.word	0x0000d350


	//   ....[136]....
        /*06d8*/ 	.word	0x0000d7c0


	//   ....[137]....
        /*06dc*/ 	.word	0x0000dca0


	//   ....[138]....
        /*06e0*/ 	.word	0x0000dd90


	//   ....[139]....
        /*06e4*/ 	.word	0x0000de30


	//   ....[140]....
        /*06e8*/ 	.word	0x0000de90


	//   ....[141]....
        /*06ec*/ 	.word	0x0000df80


	//   ....[142]....
        /*06f0*/ 	.word	0x0000dff0


	//   ....[143]....
        /*06f4*/ 	.word	0x0000e0e0


	//   ....[144]....
        /*06f8*/ 	.word	0x0000e150


	//   ....[145]....
        /*06fc*/ 	.word	0x0000e240


	//   ....[146]....
        /*0700*/ 	.word	0x0000e2b0


	//   ....[147]....
        /*0704*/ 	.word	0x0000e3a0


	//   ....[148]....
        /*0708*/ 	.word	0x0000e410


	//   ....[149]....
        /*070c*/ 	.word	0x0000e4b0


	//   ....[150]....
        /*0710*/ 	.word	0x0000e5a0


	//   ....[151]....
        /*0714*/ 	.word	0x0000e610


	//   ....[152]....
        /*0718*/ 	.word	0x0000e670


	//   ....[153]....
        /*071c*/ 	.word	0x0000e760


	//   ....[154]....
        /*0720*/ 	.word	0x0000e7c0


	//   ....[155]....
        /*0724*/ 	.word	0x0000e8c0


	//   ....[156]....
        /*0728*/ 	.word	0x0000e920


	//   ....[157]....
        /*072c*/ 	.word	0x0000ea20


	//   ....[158]....
        /*0730*/ 	.word	0x0000ea80


	//   ....[159]....
        /*0734*/ 	.word	0x0000eb80


	//   ....[160]....
        /*0738*/ 	.word	0x0000ebe0


	//   ....[161]....
        /*073c*/ 	.word	0x0000ece0


	//   ....[162]....
        /*0740*/ 	.word	0x0000ed40


	//   ....[163]....
        /*0744*/ 	.word	0x0000ee40


	//   ....[164]....
        /*0748*/ 	.word	0x0000eea0


	//   ....[165]....
        /*074c*/ 	.word	0x0000ef40


	//   ....[166]....
        /*0750*/ 	.word	0x0000f0c0


	//   ....[167]....
        /*0754*/ 	.word	0x0000f1a0


	//   ....[168]....
        /*0758*/ 	.word	0x0000f250


	//   ....[169]....
        /*075c*/ 	.word	0x0000f360


	//   ....[170]....
        /*0760*/ 	.word	0x0000f3c0


	//   ....[171]....
        /*0764*/ 	.word	0x0000f4d0


	//   ....[172]....
        /*0768*/ 	.word	0x0000f530


	//   ....[173]....
        /*076c*/ 	.word	0x0000f640


	//   ....[174]....
        /*0770*/ 	.word	0x0000f6a0


	//   ....[175]....
        /*0774*/ 	.word	0x0000f7b0


	//   ....[176]....
        /*0778*/ 	.word	0x0000f810


	//   ....[177]....
        /*077c*/ 	.word	0x0000f8d0


	//   ....[178]....
        /*0780*/ 	.word	0x0000fa30


	//   ....[179]....
        /*0784*/ 	.word	0x0000fad0


	//   ....[180]....
        /*0788*/ 	.word	0x0000fb30


	//   ....[181]....
        /*078c*/ 	.word	0x0000fbe0


	//   ....[182]....
        /*0790*/ 	.word	0x0000fc40


	//   ....[183]....
        /*0794*/ 	.word	0x0000fcf0


	//   ....[184]....
        /*0798*/ 	.word	0x0000fd50


	//   ....[185]....
        /*079c*/ 	.word	0x0000fe00


	//   ....[186]....
        /*07a0*/ 	.word	0x0000fe60


	//   ....[187]....
        /*07a4*/ 	.word	0x0000ff10


	//   ....[188]....
        /*07a8*/ 	.word	0x0000ff70


	//   ....[189]....
        /*07ac*/ 	.word	0x00010020


	//   ....[190]....
        /*07b0*/ 	.word	0x00010100


	//   ....[191]....
        /*07b4*/ 	.word	0x000101a0


	//   ....[192]....
        /*07b8*/ 	.word	0x00010200


	//   ....[193]....
        /*07bc*/ 	.word	0x000102d0


	//   ....[194]....
        /*07c0*/ 	.word	0x00010330


	//   ....[195]....
        /*07c4*/ 	.word	0x00010400


	//   ....[196]....
        /*07c8*/ 	.word	0x00010460


	//   ....[197]....
        /*07cc*/ 	.word	0x00010540


	//   ....[198]....
        /*07d0*/ 	.word	0x000105a0


	//   ....[199]....
        /*07d4*/ 	.word	0x00010670


	//   ....[200]....
        /*07d8*/ 	.word	0x000106d0


	//   ....[201]....
        /*07dc*/ 	.word	0x000107a0


	//   ....[202]....
        /*07e0*/ 	.word	0x00010830


	//   ....[203]....
        /*07e4*/ 	.word	0x000108d0


	//   ....[204]....
        /*07e8*/ 	.word	0x000109f0


	//   ....[205]....
        /*07ec*/ 	.word	0x00010a60


	//   ....[206]....
        /*07f0*/ 	.word	0x00010ad0


	//   ....[207]....
        /*07f4*/ 	.word	0x00010b40


	//   ....[208]....
        /*07f8*/ 	.word	0x00010bb0


	//   ....[209]....
        /*07fc*/ 	.word	0x00010c30


	//   ....[210]....
        /*0800*/ 	.word	0x00010cc0


	//   ....[211]....
        /*0804*/ 	.word	0x00010d50


	//   ....[212]....
        /*0808*/ 	.word	0x00010dc0


	//   ....[213]....
        /*080c*/ 	.word	0x00010e30


	//   ....[214]....
        /*0810*/ 	.word	0x00010ea0


	//   ....[215]....
        /*0814*/ 	.word	0x00010f20


	//   ....[216]....
        /*0818*/ 	.word	0x00010f90


	//   ....[217]....
        /*081c*/ 	.word	0x00011030


	//   ....[218]....
        /*0820*/ 	.word	0x000110c0


	//   ....[219]....
        /*0824*/ 	.word	0x000111e0


	//----- nvinfo : EIATTR_REG_RECONFIG
	.align		4
.L_205:
        /*0828*/ 	.byte	0x01, 0x54
	.zero		2


	//----- nvinfo : EIATTR_SYSCALL_OFFSETS
	.align		4
        /*082c*/ 	.byte	0x04, 0x46
        /*082e*/ 	.short	(.L_207 - .L_206)


	//   ....[0]....
.L_206:
        /*0830*/ 	.word	0x00001760


	//   ....[1]....
        /*0834*/ 	.word	0x000099d0


	//   ....[2]....
        /*0838*/ 	.word	0x00009b20


	//   ....[3]....
        /*083c*/ 	.word	0x00009c10


	//   ....[4]....
        /*0840*/ 	.word	0x0000aae0


	//----- nvinfo : EIATTR_MBARRIER_INSTR_OFFSETS
	.align		4
.L_207:
        /*0844*/ 	.byte	0x04, 0x39
        /*0846*/ 	.short	(.L_209 - .L_208)


	//   ....[0]....
.L_208:
        /*0848*/ 	.word	0x00000180
        /*084c*/ 	.word	0x000000ff
        /*0850*/ 	.word	0x00022800
        /*0854*/ 	.short	0x0100
        /*0856*/ 	.byte	0x08
	.zero		1


	//   ....[1]....
        /*0858*/ 	.word	0x00000190
        /*085c*/ 	.word	0x000000ff
        /*0860*/ 	.word	0x00022820
        /*0864*/ 	.short	0x0100
        /*0866*/ 	.byte	0x08
	.zero		1


	//   ....[2]....
        /*0868*/ 	.word	0x00000280
        /*086c*/ 	.word	0x000000ff
        /*0870*/ 	.word	0x00022830
        /*0874*/ 	.short	0x0100
        /*0876*/ 	.byte	0x08
	.zero		1


	//   ....[3]....
        /*0878*/ 	.word	0x00000290
        /*087c*/ 	.word	0x000000ff
        /*0880*/ 	.word	0x00022840
        /*0884*/ 	.short	0x0100
        /*0886*/ 	.byte	0x08
	.zero		1


	//   ....[4]....
        /*0888*/ 	.word	0x000002a0
        /*088c*/ 	.word	0x000000ff
        /*0890*/ 	.word	0x00022838
        /*0894*/ 	.short	0x0100
        /*0896*/ 	.byte	0x08
	.zero		1


	//   ....[5]....
        /*0898*/ 	.word	0x000002b0
        /*089c*/ 	.word	0x000000ff
        /*08a0*/ 	.word	0x00022848
        /*08a4*/ 	.short	0x0100
        /*08a6*/ 	.byte	0x08
	.zero		1


	//   ....[6]....
        /*08a8*/ 	.word	0x000003e0
        /*08ac*/ 	.word	0x000000ff
        /*08b0*/ 	.word	0x00022850
        /*08b4*/ 	.short	0x0100
        /*08b6*/ 	.byte	0x08
	.zero		1


	//   ....[7]....
        /*08b8*/ 	.word	0x000003f0
        /*08bc*/ 	.word	0x000000ff
        /*08c0*/ 	.word	0x00022860
        /*08c4*/ 	.short	0x0100
        /*08c6*/ 	.byte	0x08
	.zero		1


	//   ....[8]....
        /*08c8*/ 	.word	0x00000400
        /*08cc*/ 	.word	0x000000ff
        /*08d0*/ 	.word	0x00022858
        /*08d4*/ 	.short	0x0100
        /*08d6*/ 	.byte	0x08
	.zero		1


	//   ....[9]....
        /*08d8*/ 	.word	0x00000410
        /*08dc*/ 	.word	0x000000ff
        /*08e0*/ 	.word	0x00022868
        /*08e4*/ 	.short	0x0100
        /*08e6*/ 	.byte	0x08
	.zero		1


	//   ....[10]....
        /*08e8*/ 	.word	0x00000500
        /*08ec*/ 	.word	0x000000ff
        /*08f0*/ 	.word	0x00022870
        /*08f4*/ 	.short	0x0100
        /*08f6*/ 	.byte	0x06
	.zero		1


	//   ....[11]....
        /*08f8*/ 	.word	0x00000510
        /*08fc*/ 	.word	0x000000ff
        /*0900*/ 	.word	0x00022880
        /*0904*/ 	.short	0x0100
        /*0906*/ 	.byte	0x06
	.zero		1


	//   ....[12]....
        /*0908*/ 	.word	0x00000520
        /*090c*/ 	.word	0x000000ff
        /*0910*/ 	.word	0x00022878
        /*0914*/ 	.short	0x0100
        /*0916*/ 	.byte	0x06
	.zero		1


	//   ....[13]....
        /*0918*/ 	.word	0x00000530
        /*091c*/ 	.word	0x000000ff
        /*0920*/ 	.word	0x00022888
        /*0924*/ 	.short	0x0100
        /*0926*/ 	.byte	0x06
	.zero		1


	//   ....[14]....
        /*0928*/ 	.word	0x00000660
        /*092c*/ 	.word	0x000000ff
        /*0930*/ 	.word	0x00022890
        /*0934*/ 	.short	0x0100
        /*0936*/ 	.byte	0x08
	.zero		1


	//   ....[15]....
        /*0938*/ 	.word	0x00000670
        /*093c*/ 	.word	0x000000ff
        /*0940*/ 	.word	0x000228a0
        /*0944*/ 	.short	0x0100
        /*0946*/ 	.byte	0x08
	.zero		1


	//   ....[16]....
        /*0948*/ 	.word	0x00000680
        /*094c*/ 	.word	0x000000ff
        /*0950*/ 	.word	0x00022898
        /*0954*/ 	.short	0x0100
        /*0956*/ 	.byte	0x08
	.zero		1


	//   ....[17]....
        /*0958*/ 	.word	0x00000690
        /*095c*/ 	.word	0x000000ff
        /*0960*/ 	.word	0x000228a8
        /*0964*/ 	.short	0x0100
        /*0966*/ 	.byte	0x08
	.zero		1


	//   ....[18]....
        /*0968*/ 	.word	0x000007d0
        /*096c*/ 	.word	0x000000ff
        /*0970*/ 	.word	0x000228b0
        /*0974*/ 	.short	0x0100
        /*0976*/ 	.byte	0x08
	.zero		1


	//   ....[19]....
        /*0978*/ 	.word	0x000007e0
        /*097c*/ 	.word	0x000000ff
        /*0980*/ 	.word	0x000228c0
        /*0984*/ 	.short	0x0100
        /*0986*/ 	.byte	0x08
	.zero		1


	//   ....[20]....
        /*0988*/ 	.word	0x000007f0
        /*098c*/ 	.word	0x000000ff
        /*0990*/ 	.word	0x000228b8
        /*0994*/ 	.short	0x0100
        /*0996*/ 	.byte	0x08
	.zero		1


	//   ....[21]....
        /*0998*/ 	.word	0x00000800
        /*099c*/ 	.word	0x000000ff
        /*09a0*/ 	.word	0x000228c8
        /*09a4*/ 	.short	0x0100
        /*09a6*/ 	.byte	0x08
	.zero		1


	//   ....[22]....
        /*09a8*/ 	.word	0x000017d0
        /*09ac*/ 	.word	0x000000ff
        /*09b0*/ 	.word	0x00022800
        /*09b4*/ 	.short	0x010a
        /*09b6*/ 	.byte	0x2d
	.zero		1


	//   ....[23]....
        /*09b8*/ 	.word	0x000018a0
        /*09bc*/ 	.word	0x000000ff
        /*09c0*/ 	.word	0x00022830
        /*09c4*/ 	.short	0x010a
        /*09c6*/ 	.byte	0x16
	.zero		1


	//   ....[24]....
        /*09c8*/ 	.word	0x000018e0
        /*09cc*/ 	.word	0x000000ff
        /*09d0*/ 	.word	0x00022830
        /*09d4*/ 	.short	0x010a
        /*09d6*/ 	.byte	0x16
	.zero		1


	//   ....[25]....
        /*09d8*/ 	.word	0x00001c10
        /*09dc*/ 	.word	0x000000ff
        /*09e0*/ 	.word	0x00000000
        /*09e4*/ 	.short	0x0101
        /*09e6*/ 	.byte	0x06
	.zero		1


	//   ....[26]....
        /*09e8*/ 	.word	0x00002ec0
        /*09ec*/ 	.word	0x000000ff
        /*09f0*/ 	.word	0x00022850
        /*09f4*/ 	.short	0x010a
        /*09f6*/ 	.byte	0x16
	.zero		1


	//   ....[27]....
        /*09f8*/ 	.word	0x00002f00
        /*09fc*/ 	.word	0x000000ff
        /*0a00*/ 	.word	0x00022850
        /*0a04*/ 	.short	0x010a
        /*0a06*/ 	.byte	0x16
	.zero		1


	//   ....[28]....
        /*0a08*/ 	.word	0x00003220
        /*0a0c*/ 	.word	0x000000ff
        /*0a10*/ 	.word	0x00000000
        /*0a14*/ 	.short	0x0101
        /*0a16*/ 	.byte	0x16
	.zero		1


	//   ....[29]....
        /*0a18*/ 	.word	0x00003380
        /*0a1c*/ 	.word	0x000000ff
        /*0a20*/ 	.word	0x00022830
        /*0a24*/ 	.short	0x010a
        /*0a26*/ 	.byte	0x18
	.zero		1


	//   ....[30]....
        /*0a28*/ 	.word	0x000033c0
        /*0a2c*/ 	.word	0x000000ff
        /*0a30*/ 	.word	0x00022830
        /*0a34*/ 	.short	0x010a
        /*0a36*/ 	.byte	0x18
	.zero		1


	//   ....[31]....
        /*0a38*/ 	.word	0x000035f0
        /*0a3c*/ 	.word	0x000000ff
        /*0a40*/ 	.word	0x00000000
        /*0a44*/ 	.short	0x0101
        /*0a46*/ 	.byte	0x06
	.zero		1


	//   ....[32]....
        /*0a48*/ 	.word	0x00004c60
        /*0a4c*/ 	.word	0x000000ff
        /*0a50*/ 	.word	0x00022850
        /*0a54*/ 	.short	0x010a
        /*0a56*/ 	.byte	0x18
	.zero		1


	//   ....[33]....
        /*0a58*/ 	.word	0x00004cb0
        /*0a5c*/ 	.word	0x000000ff
        /*0a60*/ 	.word	0x00022850
        /*0a64*/ 	.short	0x010a
        /*0a66*/ 	.byte	0x18
	.zero		1


	//   ....[34]....
        /*0a68*/ 	.word	0x00004f80
        /*0a6c*/ 	.word	0x000000ff
        /*0a70*/ 	.word	0x00000000
        /*0a74*/ 	.short	0x0101
        /*0a76*/ 	.byte	0x18
	.zero		1


	//   ....[35]....
        /*0a78*/ 	.word	0x00007440
        /*0a7c*/ 	.word	0x00000003
        /*0a80*/ 	.word	0x00000000
        /*0a84*/ 	.short	0x0101
        /*0a86*/ 	.byte	0x3f
	.zero		1


	//   ....[36]....
        /*0a88*/ 	.word	0x0000a0f0
        /*0a8c*/ 	.word	0x00000021
        /*0a90*/ 	.word	0x00022840
        /*0a94*/ 	.short	0x010a
        /*0a96*/ 	.byte	0x3f
	.zero		1


	//   ....[37]....
        /*0a98*/ 	.word	0x0000a750
        /*0a9c*/ 	.word	0x00000021
        /*0aa0*/ 	.word	0x00022830
        /*0aa4*/ 	.short	0x0107
        /*0aa6*/ 	.byte	0x3f
	.zero		1


	//   ....[38]....
        /*0aa8*/ 	.word	0x0000a830
        /*0aac*/ 	.word	0x00000021
        /*0ab0*/ 	.word	0x00022830
        /*0ab4*/ 	.short	0x0101
        /*0ab6*/ 	.byte	0x3f
	.zero		1


	//   ....[39]....
        /*0ab8*/ 	.word	0x0000b3b0
        /*0abc*/ 	.word	0x00000016
        /*0ac0*/ 	.word	0x00022800
        /*0ac4*/ 	.short	0x0107
        /*0ac6*/ 	.byte	0x3f
	.zero		1


	//   ....[40]....
        /*0ac8*/ 	.word	0x0000b4a0
        /*0acc*/ 	.word	0x00000016
        /*0ad0*/ 	.word	0x00022800
        /*0ad4*/ 	.short	0x0101
        /*0ad6*/ 	.byte	0x3f
	.zero		1


	//   ....[41]....
        /*0ad8*/ 	.word	0x0000b4c0
        /*0adc*/ 	.word	0x00000016
        /*0ae0*/ 	.word	0x00022820
        /*0ae4*/ 	.short	0x010a
        /*0ae6*/ 	.byte	0x3f
	.zero		1


	//   ....[42]....
        /*0ae8*/ 	.word	0x0000b550
        /*0aec*/ 	.word	0x00000021
        /*0af0*/ 	.word	0x00022860
        /*0af4*/ 	.short	0x010a
        /*0af6*/ 	.byte	0x3f
	.zero		1


	//   ....[43]....
        /*0af8*/ 	.word	0x0000bc50
        /*0afc*/ 	.word	0x00000021
        /*0b00*/ 	.word	0x00022850
        /*0b04*/ 	.short	0x0107
        /*0b06*/ 	.byte	0x3f
	.zero		1


	//   ....[44]....
        /*0b08*/ 	.word	0x0000bd20
        /*0b0c*/ 	.word	0x00000021
        /*0b10*/ 	.word	0x00022850
        /*0b14*/ 	.short	0x0101
        /*0b16*/ 	.byte	0x3f
	.zero		1


	//   ....[45]....
        /*0b18*/ 	.word	0x0000c060
        /*0b1c*/ 	.word	0x0000000a
        /*0b20*/ 	.word	0x00022840
        /*0b24*/ 	.short	0x010a
        /*0b26*/ 	.byte	0x3f
	.zero		1


	//   ....[46]....
        /*0b28*/ 	.word	0x0000c430
        /*0b2c*/ 	.word	0x0000000a
        /*0b30*/ 	.word	0x00022830
        /*0b34*/ 	.short	0x0107
        /*0b36*/ 	.byte	0x3f
	.zero		1


	//   ....[47]....
        /*0b38*/ 	.word	0x0000c4f0
        /*0b3c*/ 	.word	0x0000000a
        /*0b40*/ 	.word	0x00022830
        /*0b44*/ 	.short	0x0101
        /*0b46*/ 	.byte	0x3f
	.zero		1


	//   ....[48]....
        /*0b48*/ 	.word	0x0000c520
        /*0b4c*/ 	.word	0x0000000a
        /*0b50*/ 	.word	0x00022860
        /*0b54*/ 	.short	0x010a
        /*0b56*/ 	.byte	0x3f
	.zero		1


	//   ....[49]....
        /*0b58*/ 	.word	0x0000ca40
        /*0b5c*/ 	.word	0x0000000a
        /*0b60*/ 	.word	0x00022850
        /*0b64*/ 	.short	0x0107
        /*0b66*/ 	.byte	0x3f
	.zero		1


	//   ....[50]....
        /*0b68*/ 	.word	0x0000cb00
        /*0b6c*/ 	.word	0x0000000a
        /*0b70*/ 	.word	0x00022850
        /*0b74*/ 	.short	0x0101
        /*0b76*/ 	.byte	0x3f
	.zero		1


	//   ....[51]....
        /*0b78*/ 	.word	0x0000d740
        /*0b7c*/ 	.word	0x00000007
        /*0b80*/ 	.word	0x00022820
        /*0b84*/ 	.short	0x010a
        /*0b86*/ 	.byte	0x3f
	.zero		1


	//   ....[52]....
        /*0b88*/ 	.word	0x0000d8c0
        /*0b8c*/ 	.word	0x00000005
        /*0b90*/ 	.word	0x00022840
        /*0b94*/ 	.short	0x010a
        /*0b96*/ 	.byte	0x3f
	.zero		1


	//   ....[53]....
        /*0b98*/ 	.word	0x0000d960
        /*0b9c*/ 	.word	0x00000003
        /*0ba0*/ 	.word	0x00022840
        /*0ba4*/ 	.short	0x010a
        /*0ba6*/ 	.byte	0x3f
	.zero		1


	//   ....[54]....
        /*0ba8*/ 	.word	0x0000d9a0
        /*0bac*/ 	.word	0x00000005
        /*0bb0*/ 	.word	0x00022860
        /*0bb4*/ 	.short	0x010a
        /*0bb6*/ 	.byte	0x3f
	.zero		1


	//   ....[55]....
        /*0bb8*/ 	.word	0x0000d9e0
        /*0bbc*/ 	.word	0x00000003
        /*0bc0*/ 	.word	0x00022860
        /*0bc4*/ 	.short	0x010a
        /*0bc6*/ 	.byte	0x3f
	.zero		1


	//   ....[56]....
        /*0bc8*/ 	.word	0x0000da50
        /*0bcc*/ 	.word	0x00000003
        /*0bd0*/ 	.word	0x00022800
        /*0bd4*/ 	.short	0x010a
        /*0bd6*/ 	.byte	0x3f
	.zero		1


	//   ....[57]....
        /*0bd8*/ 	.word	0x0000dab0
        /*0bdc*/ 	.word	0x00000003
        /*0be0*/ 	.word	0x00022830
        /*0be4*/ 	.short	0x010a
        /*0be6*/ 	.byte	0x3f
	.zero		1


	//   ....[58]....
        /*0be8*/ 	.word	0x0000db10
        /*0bec*/ 	.word	0x00000009
        /*0bf0*/ 	.word	0x00022850
        /*0bf4*/ 	.short	0x010a
        /*0bf6*/ 	.byte	0x3f
	.zero		1


	//   ....[59]....
        /*0bf8*/ 	.word	0x0000db70
        /*0bfc*/ 	.word	0x00000003
        /*0c00*/ 	.word	0x00022830
        /*0c04*/ 	.short	0x010a
        /*0c06*/ 	.byte	0x3f
	.zero		1


	//   ....[60]....
        /*0c08*/ 	.word	0x0000dbd0
        /*0c0c*/ 	.word	0x00000009
        /*0c10*/ 	.word	0x00022850
        /*0c14*/ 	.short	0x010a
        /*0c16*/ 	.byte	0x3f
	.zero		1


	//   ....[61]....
        /*0c18*/ 	.word	0x0000dce0
        /*0c1c*/ 	.word	0x00000021
        /*0c20*/ 	.word	0x00022840
        /*0c24*/ 	.short	0x010a
        /*0c26*/ 	.byte	0x3f
	.zero		1


	//   ....[62]....
        /*0c28*/ 	.word	0x0000efc0
        /*0c2c*/ 	.word	0x00000016
        /*0c30*/ 	.word	0x00022820
        /*0c34*/ 	.short	0x010a
        /*0c36*/ 	.byte	0x3f
	.zero		1


	//   ....[63]....
        /*0c38*/ 	.word	0x0000f010
        /*0c3c*/ 	.word	0x00000021
        /*0c40*/ 	.word	0x00022860
        /*0c44*/ 	.short	0x010a
        /*0c46*/ 	.byte	0x3f
	.zero		1


	//   ....[64]....
        /*0c48*/ 	.word	0x0000f980
        /*0c4c*/ 	.word	0x0000000a
        /*0c50*/ 	.word	0x00022840
        /*0c54*/ 	.short	0x010a
        /*0c56*/ 	.byte	0x3f
	.zero		1


	//   ....[65]....
        /*0c58*/ 	.word	0x00010050
        /*0c5c*/ 	.word	0x0000000a
        /*0c60*/ 	.word	0x00022860
        /*0c64*/ 	.short	0x010a
        /*0c66*/ 	.byte	0x3f
	.zero		1


	//   ....[66]....
        /*0c68*/ 	.word	0x00011100
        /*0c6c*/ 	.word	0x00000007
        /*0c70*/ 	.word	0x00022820
        /*0c74*/ 	.short	0x010a
        /*0c76*/ 	.byte	0x3f
	.zero		1


	//   ....[67]....
        /*0c78*/ 	.word	0x000112a0
        /*0c7c*/ 	.word	0x00000005
        /*0c80*/ 	.word	0x00022840
        /*0c84*/ 	.short	0x010a
        /*0c86*/ 	.byte	0x3f
	.zero		1


	//   ....[68]....
        /*0c88*/ 	.word	0x000112f0
        /*0c8c*/ 	.word	0x00000003
        /*0c90*/ 	.word	0x00022840
        /*0c94*/ 	.short	0x010a
        /*0c96*/ 	.byte	0x3f
	.zero		1


	//   ....[69]....
        /*0c98*/ 	.word	0x00011340
        /*0c9c*/ 	.word	0x00000005
        /*0ca0*/ 	.word	0x00022860
        /*0ca4*/ 	.short	0x010a
        /*0ca6*/ 	.byte	0x3f
	.zero		1


	//----- nvinfo : EIATTR_NUM_MBARRIERS
	.align		4
.L_209:
        /*0ca8*/ 	.byte	0x03, 0x38
        /*0caa*/ 	.short	0x0016


	//----- nvinfo : EIATTR_EXIT_INSTR_OFFSETS
	.align		4
        /*0cac*/ 	.byte	0x04, 0x1c
        /*0cae*/ 	.short	(.L_211 - .L_210)


	//   ....[0]....
.L_210:
        /*0cb0*/ 	.word	0x000009b0


	//   ....[1]....
        /*0cb4*/ 	.word	0x000087e0


	//   ....[2]....
        /*0cb8*/ 	.word	0x0000da30


	//----- nvinfo : EIATTR_MAX_THREADS
	.align		4
.L_211:
        /*0cbc*/ 	.byte	0x04, 0x05
        /*0cbe*/ 	.short	(.L_213 - .L_212)
.L_212:
        /*0cc0*/ 	.word	0x00000180
        /*0cc4*/ 	.word	0x00000001
        /*0cc8*/ 	.word	0x00000001


	//----- nvinfo : EIATTR_CRS_STACK_SIZE
	.align		4
.L_213:
        /*0ccc*/ 	.byte	0x04, 0x1e
        /*0cce*/ 	.short	(.L_215 - .L_214)
.L_214:
        /*0cd0*/ 	.word	0x00000000


	//----- nvinfo : EIATTR_CBANK_PARAM_SIZE
	.align		4
.L_215:
        /*0cd4*/ 	.byte	0x03, 0x19
        /*0cd6*/ 	.short	0x0af0


	//----- nvinfo : EIATTR_PARAM_CBANK
	.align		4
        /*0cd8*/ 	.byte	0x04, 0x0a
        /*0cda*/ 	.short	(.L_217 - .L_216)
	.align		4
.L_216:
        /*0cdc*/ 	.word	index@(.nv.constant0._ZN7cutlass13device_kernelIN5flash11enable_sm90INS1_16FlashAttnFwdSm90INS1_25CollectiveMainloopFwdSm90ILi2EN4cute5tupleIJNS5_1CILi1EEES8_S8_EEENS6_IJNS7_ILi128EEENS7_ILi96EEENS7_ILi64EEEEEELi256ENS_6half_tEfNS_4arch4Sm90ELb0ELb0ELb0ELb1ELb1ELb0ELb0ELb1ELb0ELb1ELb0ELb0EEENS1_21CollectiveEpilogueFwdINS6_IJSA_NS7_ILi256EEESB_EEES9_SE_SG_Li256ELb1ELb1ELb0ELb0EEENS1_36VarlenDynamicPersistentTileSchedulerILi128ELi96ELi256ELi128ELb0ELb1ELb1ELb0ELb1ELb1EEEEEEEEEvNT_6ParamsE)
        /*0ce0*/ 	.short	0x0210
        /*0ce2*/ 	.short	0x0af0


	//----- nvinfo : EIATTR_SW_WAR
	.align		4
.L_217:
        /*0ce4*/ 	.byte	0x04, 0x36
        /*0ce6*/ 	.short	(.L_219 - .L_218)
.L_218:
        /*0ce8*/ 	.word	0x00000008
.L_219:


//--------------------- .nv.info._ZN7cutlass13device_kernelIN5flash11enable_sm90INS1_16FlashAttnFwdSm90INS1_25CollectiveMainloopFwdSm90ILi2EN4cute5tupleIJNS5_1CILi1EEES8_S8_EEENS6_IJNS7_ILi128EEENS7_ILi96EEENS7_ILi64EEEEEELi256ENS_6half_tEfNS_4arch4Sm90ELb0ELb0ELb0ELb1ELb1ELb1ELb0ELb1ELb0ELb1ELb0ELb0EEENS1_21CollectiveEpilogueFwdINS6_IJSA_NS7_ILi256EEESB_EEES9_SE_SG_Li256ELb1ELb1ELb0ELb0EEENS1_36VarlenDynamicPersistentTileSchedulerILi128ELi96ELi256ELi128ELb0ELb1ELb1ELb0ELb1ELb1EEEEEEEEEvNT_6ParamsE --------------------------
	.section	.nv.info._ZN7cutlass13device_kernelIN5flash11enable_sm90INS1_16FlashAttnFwdSm90INS1_25CollectiveMainloopFwdSm90ILi2EN4cute5tupleIJNS5_1CILi1EEES8_S8_EEENS6_IJNS7_ILi128EEENS7_ILi96EEENS7_ILi64EEEEEELi256ENS_6half_tEfNS_4arch4Sm90ELb0ELb0ELb0ELb1ELb1ELb1ELb0ELb1ELb0ELb1ELb0ELb0EEENS1_21CollectiveEpilogueFwdINS6_IJSA_NS7_ILi256EEESB_EEES9_SE_SG_Li256ELb1ELb1ELb0ELb0EEENS1_36VarlenDynamicPersistentTileSchedulerILi128ELi96ELi256ELi128ELb0ELb1ELb1ELb0ELb1ELb1EEEEEEEEEvNT_6ParamsE,"",@"SHT_CUDA_INFO"
	.sectionflags	@""
	.align	4


	//----- nvinfo : EIATTR_CUDA_API_VERSION
	.align		4
        /*0000*/ 	.byte	0x04, 0x37
        /*0002*/ 	.short	(.L_221 - .L_220)
.L_220:
        /*0004*/ 	.word	0x00000082


	//----- nvinfo : EIATTR_KPARAM_INFO
	.align		4
.L_221:
        /*0008*/ 	.byte	0x04, 0x17
        /*000a*/ 	.short	(.L_223 - .L_222)
.L_222:
        /*000c*/ 	.word	0x00000000
        /*0010*/ 	.short	0x0000
        /*0012*/ 	.short	0x0070
        /*0014*/ 	.byte	0x00, 0xf0, 0x01, 0x2a


	//----- nvinfo : EIATTR_SPARSE_MMA_MASK
	.align		4
.L_223:
        /*0018*/ 	.byte	0x03, 0x50
        /*001a*/ 	.short	0x0000


	//----- nvinfo : EIATTR_MAXREG_COUNT
	.align		4
        /*001c*/ 	.byte	0x03, 0x1b
        /*001e*/ 	.short	0x00a8


	//----- nvinfo : EIATTR_NUM_BARRIERS
	.align		4
        /*0020*/ 	.byte	0x02, 0x4c
        /*0022*/ 	.byte	0x10
	.zero		1


	//----- nvinfo : EIATTR_EXTERNS
	.align		4
        /*0024*/ 	.byte	0x04, 0x0f
        /*0026*/ 	.short	(.L_225 - .L_224)


	//   ....[0]....
	.align		4
.L_224:
        /*0028*/ 	.word	index@(__assertfail)


	//----- nvinfo : EIATTR_ANNOTATIONS
	.align		4
.L_225:
        /*002c*/ 	.byte	0x04, 0x55
        /*002e*/ 	.short	(.L_227 - .L_226)


	//   ....[0]....
.L_226:
        /* <DEDUP_REMOVED lines=49> */


	//----- nvinfo : EIATTR_MERCURY_ISA_VERSION
	.align		4
.L_227:
        /*0328*/ 	.byte	0x03, 0x5f
        /*032a*/ 	.short	0x0101


	//----- nvinfo : EIATTR_UNUSED_LOAD_BYTE_OFFSET
	.align		4
        /*032c*/ 	.byte	0x04, 0x44
        /*032e*/ 	.short	(.L_229 - .L_228)


	//   ....[0]....
.L_228:
        /*0330*/ 	.word	0x00000a40
        /*0334*/ 	.word	0x0000fff0


	//   ....[1]....
        /*0338*/ 	.word	0x0000cc50
        /*033c*/ 	.word	0x0000fff0


	//----- nvinfo : EIATTR_INT_WARP_WIDE_INSTR_OFFSETS
	.align		4
.L_229:
        /*0340*/ 	.byte	0x04, 0x31
        /*0342*/ 	.short	(.L_231 - .L_230)


	//   ....[0]....
.L_230:
        /*0344*/ 	.word	0x00000120


	//   ....[1]....
        /*0348*/ 	.word	0x000001c0


	//   ....[2]....
        /*034c*/ 	.word	0x00000230


	//   ....[3]....
        /*0350*/ 	.word	0x00012250


	//   ....[4]....
        /*0354*/ 	.word	0x000122e0


	//   ....[5]....
        /*0358*/ 	.word	0x000156e0


	//   ....[6]....
        /*035c*/ 	.word	0x00015770


	//----- nvinfo : EIATTR_COOP_GROUP_MASK_REGIDS
	.align		4
.L_231:
        /*0360*/ 	.byte	0x04, 0x29
        /*0362*/ 	.short	(.L_233 - .L_232)


	//   ....[0]....
.L_232:
        /*0364*/ 	.word	0xffffffff


	//   ....[1]....
        /*0368*/ 	.word	0xffffffff


	//   ....[2]....
        /*036c*/ 	.word	0xffffffff


	//   ....[3]....
        /*0370*/ 	.word	0xffffffff


	//   ....[4]....
        /*0374*/ 	.word	0xffffffff


	//   ....[5]....
        /*0378*/ 	.word	0xffffffff


	//   ....[6]....
        /*037c*/ 	.word	0xffffffff


	//   ....[7]....
        /*0380*/ 	.word	0xffffffff


	//   ....[8]....
        /*0384*/ 	.word	0xffffffff


	//   ....[9]....
        /*0388*/ 	.word	0xffffffff


	//   ....[10]....
        /*038c*/ 	.word	0xffffffff


	//   ....[11]....
        /*0390*/ 	.word	0xffffffff


	//   ....[12]....
        /*0394*/ 	.word	0xffffffff


	//   ....[13]....
        /*0398*/ 	.word	0xffffffff


	//   ....[14]....
        /*039c*/ 	.word	0xffffffff


	//   ....[15]....
        /*03a0*/ 	.word	0xffffffff


	//   ....[16]....
        /*03a4*/ 	.word	0xffffffff


	//   ....[17]....
        /*03a8*/ 	.word	0xffffffff


	//   ....[18]....
        /*03ac*/ 	.word	0xffffffff


	//   ....[19]....
        /*03b0*/ 	.word	0xffffffff


	//   ....[20]....
        /*03b4*/ 	.word	0xffffffff


	//   ....[21]....
        /*03b8*/ 	.word	0xffffffff


	//   ....[22]....
        /*03bc*/ 	.word	0xffffffff


	//   ....[23]....
        /*03c0*/ 	.word	0xffffffff


	//   ....[24]....
        /*03c4*/ 	.word	0xffffffff


	//   ....[25]....
        /*03c8*/ 	.word	0xffffffff


	//   ....[26]....
        /*03cc*/ 	.word	0xffffffff


	//   ....[27]....
        /*03d0*/ 	.word	0xffffffff


	//   ....[28]....
        /*03d4*/ 	.word	0xffffffff


	//   ....[29]....
        /*03d8*/ 	.word	0xffffffff


	//   ....[30]....
        /*03dc*/ 	.word	0xffffffff


	//   ....[31]....
        /*03e0*/ 	.word	0xffffffff


	//   ....[32]....
        /*03e4*/ 	.word	0xffffffff


	//   ....[33]....
        /*03e8*/ 	.word	0xffffffff


	//   ....[34]....
        /*03ec*/ 	.word	0xffffffff


	//   ....[35]....
        /*03f0*/ 	.word	0xffffffff


	//   ....[36]....
        /*03f4*/ 	.word	0xffffffff


	//   ....[37]....
        /*03f8*/ 	.word	0xffffffff


	//   ....[38]....
        /*03fc*/ 	.word	0xffffffff


	//   ....[39]....
        /*0400*/ 	.word	0xffffffff


	//   ....[40]....
        /*0404*/ 	.word	0xffffffff


	//   ....[41]....
        /*0408*/ 	.word	0xffffffff


	//   ....[42]....
        /*040c*/ 	.word	0xffffffff


	//   ....[43]....
        /*0410*/ 	.word	0xffffffff


	//   ....[44]....
        /*0414*/ 	.word	0xffffffff


	//   ....[45]....
        /*0418*/ 	.word	0xffffffff


	//   ....[46]....
        /*041c*/ 	.word	0xffffffff


	//   ....[47]....
        /*0420*/ 	.word	0xffffffff


	//   ....[48]....
        /*0424*/ 	.word	0xffffffff


	//   ....[49]....
        /*0428*/ 	.word	0xffffffff


	//   ....[50]....
        /*042c*/ 	.word	0xffffffff


	//   ....[51]....
        /*0430*/ 	.word	0xffffffff


	//   ....[52]....
        /*0434*/ 	.word	0xffffffff


	//   ....[53]....
        /*0438*/ 	.word	0xffffffff


	//   ....[54]....
        /*043c*/ 	.word	0xffffffff


	//   ....[55]....
        /*0440*/ 	.word	0xffffffff


	//   ....[56]....
        /*0444*/ 	.word	0xffffffff


	//   ....[57]....
        /*0448*/ 	.word	0xffffffff


	//   ....[58]....
        /*044c*/ 	.word	0xffffffff


	//   ....[59]....
        /*0450*/ 	.word	0xffffffff


	//   ....[60]....
        /*0454*/ 	.word	0xffffffff


	//   ....[61]....
        /*0458*/ 	.word	0xffffffff


	//   ....[62]....
        /*045c*/ 	.word	0xffffffff


	//   ....[63]....
        /*0460*/ 	.word	0xffffffff


	//   ....[64]....
        /*0464*/ 	.word	0xffffffff


	//   ....[65]....
        /*0468*/ 	.word	0xffffffff


	//   ....[66]....
        /*046c*/ 	.word	0xffffffff


	//   ....[67]....
        /*0470*/ 	.word	0xffffffff


	//   ....[68]....
        /*0474*/ 	.word	0xffffffff


	//   ....[69]....
        /*0478*/ 	.word	0xffffffff


	//   ....[70]....
        /*047c*/ 	.word	0xffffffff


	//   ....[71]....
        /*0480*/ 	.word	0xffffffff


	//   ....[72]....
        /*0484*/ 	.word	0xffffffff


	//   ....[73]....
        /*0488*/ 	.word	0xffffffff


	//   ....[74]....
        /*048c*/ 	.word	0xffffffff


	//   ....[75]....
        /*0490*/ 	.word	0xffffffff


	//   ....[76]....
        /*0494*/ 	.word	0xffffffff


	//   ....[77]....
        /*0498*/ 	.word	0xffffffff


	//   ....[78]....
        /*049c*/ 	.word	0xffffffff


	//   ....[79]....
        /*04a0*/ 	.word	0xffffffff


	//   ....[80]....
        /*04a4*/ 	.word	0xffffffff


	//   ....[81]....
        /*04a8*/ 	.word	0xffffffff


	//   ....[82]....
        /*04ac*/ 	.word	0xffffffff


	//   ....[83]....
        /*04b0*/ 	.word	0xffffffff


	//   ....[84]....
        /*04b4*/ 	.word	0xffffffff


	//   ....[85]....
        /*04b8*/ 	.word	0xffffffff


	//   ....[86]....
        /*04bc*/ 	.word	0xffffffff


	//   ....[87]....
        /*04c0*/ 	.word	0xffffffff


	//   ....[88]....
        /*04c4*/ 	.word	0xffffffff


	//   ....[89]....
        /*04c8*/ 	.word	0xffffffff


	//   ....[90]....
        /*04cc*/ 	.word	0xffffffff


	//   ....[91]....
        /*04d0*/ 	.word	0xffffffff


	//   ....[92]....
        /*04d4*/ 	.word	0xffffffff


	//   ....[93]....
        /*04d8*/ 	.word	0xffffffff


	//   ....[94]....
        /*04dc*/ 	.word	0xffffffff


	//   ....[95]....
        /*04e0*/ 	.word	0xffffffff


	//   ....[96]....
        /*04e4*/ 	.word	0xffffffff


	//   ....[97]....
        /*04e8*/ 	.word	0xffffffff


	//   ....[98]....
        /*04ec*/ 	.word	0xffffffff


	//   ....[99]....
        /*04f0*/ 	.word	0xffffffff


	//   ....[100]....
        /*04f4*/ 	.word	0xffffffff


	//   ....[101]....
        /*04f8*/ 	.word	0xffffffff


	//   ....[102]....
        /*04fc*/ 	.word	0xffffffff


	//   ....[103]....
        /*0500*/ 	.word	0xffffffff


	//   ....[104]....
        /*0504*/ 	.word	0xffffffff


	//   ....[105]....
        /*0508*/ 	.word	0xffffffff


	//   ....[106]....
        /*050c*/ 	.word	0xffffffff


	//   ....[107]....
        /*0510*/ 	.word	0xffffffff


	//   ....[108]....
        /*0514*/ 	.word	0xffffffff


	//   ....[109]....
        /*0518*/ 	.word	0xffffffff


	//   ....[110]....
        /*051c*/ 	.word	0xffffffff


	//   ....[111]....
        /*0520*/ 	.word	0xffffffff


	//   ....[112]....
        /*0524*/ 	.word	0xffffffff


	//   ....[113]....
        /*0528*/ 	.word	0xffffffff


	//   ....[114]....
        /*052c*/ 	.word	0xffffffff


	//   ....[115]....
        /*0530*/ 	.word	0xffffffff


	//   ....[116]....
        /*0534*/ 	.word	0xffffffff


	//   ....[117]....
        /*0538*/ 	.word	0xffffffff


	//   ....[118]....
        /*053c*/ 	.word	0xffffffff


	//   ....[119]....
        /*0540*/ 	.word	0xffffffff


	//   ....[120]....
        /*0544*/ 	.word	0xffffffff


	//   ....[121]....
        /*0548*/ 	.word	0xffffffff


	//   ....[122]....
        /*054c*/ 	.word	0xffffffff


	//   ....[123]....
        /*0550*/ 	.word	0xffffffff


	//   ....[124]....
        /*0554*/ 	.word	0xffffffff


	//   ....[125]....
        /*0558*/ 	.word	0xffffffff


	//   ....[126]....
        /*055c*/ 	.word	0xffffffff


	//   ....[127]....
        /*0560*/ 	.word	0xffffffff


	//   ....[128]....
        /*0564*/ 	.word	0xffffffff


	//   ....[129]....
        /*0568*/ 	.word	0xffffffff


	//   ....[130]....
        /*056c*/ 	.word	0xffffffff


	//   ....[131]....
        /*0570*/ 	.word	0xffffffff


	//   ....[132]....
        /*0574*/ 	.word	0xffffffff


	//   ....[133]....
        /*0578*/ 	.word	0xffffffff


	//   ....[134]....
        /*057c*/ 	.word	0xffffffff


	//   ....[135]....
        /*0580*/ 	.word	0xffffffff


	//   ....[136]....
        /*0584*/ 	.word	0xffffffff


	//   ....[137]....
        /*0588*/ 	.word	0xffffffff


	//   ....[138]....
        /*058c*/ 	.word	0xffffffff


	//   ....[139]....
        /*0590*/ 	.word	0xffffffff


	//   ....[140]....
        /*0594*/ 	.word	0xffffffff


	//   ....[141]....
        /*0598*/ 	.word	0xffffffff


	//   ....[142]....
        /*059c*/ 	.word	0xffffffff


	//   ....[143]....
        /*05a0*/ 	.word	0xffffffff


	//   ....[144]....
        /*05a4*/ 	.word	0xffffffff


	//   ....[145]....
        /*05a8*/ 	.word	0xffffffff


	//   ....[146]....
        /*05ac*/ 	.word	0xffffffff


	//   ....[147]....
        /*05b0*/ 	.word	0xffffffff


	//   ....[148]....
        /*05b4*/ 	.word	0xffffffff


	//   ....[149]....
        /*05b8*/ 	.word	0xffffffff


	//   ....[150]....
        /*05bc*/ 	.word	0xffffffff


	//   ....[151]....
        /*05c0*/ 	.word	0xffffffff


	//   ....[152]....
        /*05c4*/ 	.word	0xffffffff


	//   ....[153]....
        /*05c8*/ 	.word	0xffffffff


	//   ....[154]....
        /*05cc*/ 	.word	0xffffffff


	//   ....[155]....
        /*05d0*/ 	.word	0xffffffff


	//   ....[156]....
        /*05d4*/ 	.word	0xffffffff


	//   ....[157]....
        /*05d8*/ 	.word	0xffffffff


	//   ....[158]....
        /*05dc*/ 	.word	0xffffffff


	//   ....[159]....
        /*05e0*/ 	.word	0xffffffff


	//   ....[160]....
        /*05e4*/ 	.word	0xffffffff


	//   ....[161]....
        /*05e8*/ 	.word	0xffffffff


	//   ....[162]....
        /*05ec*/ 	.word	0xffffffff


	//   ....[163]....
        /*05f0*/ 	.word	0x0500000f


	//   ....[164]....
        /*05f4*/ 	.word	0x0500000f


	//   ....[165]....
        /*05f8*/ 	.word	0x0500000f


	//   ....[166]....
        /*05fc*/ 	.word	0x0500000f


	//   ....[167]....
        /*0600*/ 	.word	0x0500000f


	//   ....[168]....
        /*0604*/ 	.word	0x0500000f


	//   ....[169]....
        /*0608*/ 	.word	0x0500000f


	//   ....[170]....
        /*060c*/ 	.word	0x0500000f


	//   ....[171]....
        /*0610*/ 	.word	0x0500000f


	//   ....[172]....
        /*0614*/ 	.word	0x0500000f


	//   ....[173]....
        /*0618*/ 	.word	0x0500000f


	//   ....[174]....
        /*061c*/ 	.word	0x0500000f


	//   ....[175]....
        /*0620*/ 	.word	0x0500000f


	//   ....[176]....
        /*0624*/ 	.word	0x0500000f


	//   ....[177]....
        /*0628*/ 	.word	0x0500000f


	//   ....[178]....
        /*062c*/ 	.word	0x0500000f


	//   ....[179]....
        /*0630*/ 	.word	0x0500000f


	//   ....[180]....
        /*0634*/ 	.word	0x0500000f


	//   ....[181]....
        /*0638*/ 	.word	0x0500000f


	//   ....[182]....
        /*063c*/ 	.word	0x0500000f


	//   ....[183]....
        /*0640*/ 	.word	0x0500000f


	//   ....[184]....
        /*0644*/ 	.word	0x0500000f


	//   ....[185]....
        /*0648*/ 	.word	0x0500000f


	//   ....[186]....
        /*064c*/ 	.word	0x0500000f


	//   ....[187]....
        /*0650*/ 	.word	0x0500000f


	//   ....[188]....
        /*0654*/ 	.word	0x0500000f


	//   ....[189]....
        /*0658*/ 	.word	0x0500000f


	//   ....[190]....
        /*065c*/ 	.word	0x0500000f


	//   ....[191]....
        /*0660*/ 	.word	0x0500000f


	//   ....[192]....
        /*0664*/ 	.word	0x0500000f


	//   ....[193]....
        /*0668*/ 	.word	0x0500000f


	//   ....[194]....
        /*066c*/ 	.word	0x0500000f


	//   ....[195]....
        /*0670*/ 	.word	0x0500000f


	//   ....[196]....
        /*0674*/ 	.word	0x0500000f


	//   ....[197]....
        /*0678*/ 	.word	0x0500000f


	//   ....[198]....
        /*067c*/ 	.word	0x0500000f


	//   ....[199]....
        /*0680*/ 	.word	0x0500000f


	//   ....[200]....
        /*0684*/ 	.word	0x0500000f


	//   ....[201]....
        /*0688*/ 	.word	0x0500000f


	//   ....[202]....
        /*068c*/ 	.word	0x0500000f


	//   ....[203]....
        /*0690*/ 	.word	0x0500000f


	//   ....[204]....
        /*0694*/ 	.word	0x0500000f


	//   ....[205]....
        /*0698*/ 	.word	0x0500000f


	//   ....[206]....
        /*069c*/ 	.word	0x0500000f


	//   ....[207]....
        /*06a0*/ 	.word	0x0500000f


	//   ....[208]....
        /*06a4*/ 	.word	0x0500000f


	//   ....[209]....
        /*06a8*/ 	.word	0x0500000f


	//   ....[210]....
        /*06ac*/ 	.word	0x0500000f


	//   ....[211]....
        /*06b0*/ 	.word	0x0500000f


	//   ....[212]....
        /*06b4*/ 	.word	0x0500000f


	//   ....[213]....
        /*06b8*/ 	.word	0x0500000f


	//   ....[214]....
        /*06bc*/ 	.word	0x0500000f


	//   ....[215]....
        /*06c0*/ 	.word	0x0500000f


	//   ....[216]....
        /*06c4*/ 	.word	0x0500000f


	//   ....[217]....
        /*06c8*/ 	.word	0x0500000f


	//   ....[218]....
        /*06cc*/ 	.word	0x0500000f


	//   ....[219]....
        /*06d0*/ 	.word	0x0500000f


	//   ....[220]....
        /*06d4*/ 	.word	0x0500000f


	//   ....[221]....
        /*06d8*/ 	.word	0x0500000f


	//   ....[222]....
        /*06dc*/ 	.word	0x0500000f


	//   ....[223]....
        /*06e0*/ 	.word	0x0500000f


	//   ....[224]....
        /*06e4*/ 	.word	0x0500000f


	//   ....[225]....
        /*06e8*/ 	.word	0x0500000f


	//   ....[226]....
        /*06ec*/ 	.word	0x0500000f


	//   ....[227]....
        /*06f0*/ 	.word	0x0500000f


	//   ....[228]....
        /*06f4*/ 	.word	0x0500000f


	//   ....[229]....
        /*06f8*/ 	.word	0x0500000f


	//   ....[230]....
        /*06fc*/ 	.word	0x0500000f


	//   ....[231]....
        /*0700*/ 	.word	0x0500000f


	//   ....[232]....
        /*0704*/ 	.word	0x0500000f


	//   ....[233]....
        /*0708*/ 	.word	0x0500000f


	//   ....[234]....
        /*070c*/ 	.word	0x0500000f


	//   ....[235]....
        /*0710*/ 	.word	0x0500000f


	//   ....[236]....
        /*0714*/ 	.word	0x0500000f


	//   ....[237]....
        /*0718*/ 	.word	0x0500000f


	//   ....[238]....
        /*071c*/ 	.word	0x0500000f


	//   ....[239]....
        /*0720*/ 	.word	0x0500000f


	//   ....[240]....
        /*0724*/ 	.word	0x0500000f


	//   ....[241]....
        /*0728*/ 	.word	0x0500000f


	//   ....[242]....
        /*072c*/ 	.word	0x0500000f


	//   ....[243]....
        /*0730*/ 	.word	0x0500000f


	//   ....[244]....
        /*0734*/ 	.word	0x0500000f


	//   ....[245]....
        /*0738*/ 	.word	0x0500000f


	//   ....[246]....
        /*073c*/ 	.word	0x0500000f


	//   ....[247]....
        /*0740*/ 	.word	0x0500000f


	//   ....[248]....
        /*0744*/ 	.word	0x0500000f


	//   ....[249]....
        /*0748*/ 	.word	0x0500000f


	//   ....[250]....
        /*074c*/ 	.word	0x0500000f


	//   ....[251]....
        /*0750*/ 	.word	0x0500000f


	//   ....[252]....
        /*0754*/ 	.word	0x0500000f


	//   ....[253]....
        /*0758*/ 	.word	0x0500000f


	//   ....[254]....
        /*075c*/ 	.word	0x0500000f


	//   ....[255]....
        /*0760*/ 	.word	0x0500000f


	//   ....[0]....
        /*0764*/ 	.word	0x0500000f


	//   ....[1]....
        /*0768*/ 	.word	0x0500000f


	//   ....[2]....
        /*076c*/ 	.word	0x0500000f


	//   ....[3]....
        /*0770*/ 	.word	0x0500000f


	//   ....[4]....
        /*0774*/ 	.word	0x0500000f


	//   ....[5]....
        /*0778*/ 	.word	0x0500000f


	//   ....[6]....
        /*077c*/ 	.word	0x0500000f


	//   ....[7]....
        /*0780*/ 	.word	0x0500000f


	//   ....[8]....
        /*0784*/ 	.word	0x0500000f


	//   ....[9]....
        /*0788*/ 	.word	0x0500000f


	//   ....[10]....
        /*078c*/ 	.word	0x0500000f


	//   ....[11]....
        /*0790*/ 	.word	0x0500000f


	//   ....[12]....
        /*0794*/ 	.word	0x0500000f


	//   ....[13]....
        /*0798*/ 	.word	0x0500000f


	//   ....[14]....
        /*079c*/ 	.word	0x0500000f


	//   ....[15]....
        /*07a0*/ 	.word	0x0500000f


	//   ....[16]....
        /*07a4*/ 	.word	0x0500000f


	//   ....[17]....
        /*07a8*/ 	.word	0x0500000f


	//   ....[18]....
        /*07ac*/ 	.word	0x0500000f


	//   ....[19]....
        /*07b0*/ 	.word	0x0500000f


	//----- nvinfo : EIATTR_COOP_GROUP_INSTR_OFFSETS
	.align		4
.L_233:
        /*07b4*/ 	.byte	0x04, 0x28
        /*07b6*/ 	.short	(.L_235 - .L_234)


	//   ....[0]....
.L_234:
        /*07b8*/ 	.word	0x00000060


	//   ....[1]....
        /*07bc*/ 	.word	0x00000130


	//   ....[2]....
        /*07c0*/ 	.word	0x000001e0


	//   ....[3]....
        /*07c4*/ 	.word	0x000003a0


	//   ....[4]....
        /*07c8*/ 	.word	0x00000500


	//   ....[5]....
        /*07cc*/ 	.word	0x00000620


	//   ....[6]....
        /*07d0*/ 	.word	0x00000780


	//   ....[7]....
        /*07d4*/ 	.word	0x00002c50


	//   ....[8]....
        /*07d8*/ 	.word	0x00002c60


	//   ....[9]....
        /*07dc*/ 	.word	0x00003310


	//   ....[10]....
        /*07e0*/ 	.word	0x00003320


	//   ....[11]....
        /*07e4*/ 	.word	0x00003e90


	//   ....[12]....
        /*07e8*/ 	.word	0x00003ea0


	//   ....[13]....
        /*07ec*/ 	.word	0x000045d0


	//   ....[14]....
        /*07f0*/ 	.word	0x000045e0


	//   ....[15]....
        /*07f4*/ 	.word	0x00004f80


	//   ....[16]....
        /*07f8*/ 	.word	0x00004f90


	//   ....[17]....
        /*07fc*/ 	.word	0x000050a0


	//   ....[18]....
        /*0800*/ 	.word	0x000050b0


	//   ....[19]....
        /*0804*/ 	.word	0x00005470


	//   ....[20]....
        /*0808*/ 	.word	0x000054a0


	//   ....[21]....
        /*080c*/ 	.word	0x00005770


	//   ....[22]....
        /*0810*/ 	.word	0x00005790


	//   ....[23]....
        /*0814*/ 	.word	0x000060d0


	//   ....[24]....
        /*0818*/ 	.word	0x00006680


	//   ....[25]....
        /*081c*/ 	.word	0x00006690


	//   ....[26]....
        /*0820*/ 	.word	0x000066a0


	//   ....[27]....
        /*0824*/ 	.word	0x000066b0


	//   ....[28]....
        /*0828*/ 	.word	0x000076b0


	//   ....[29]....
        /*082c*/ 	.word	0x000076c0


	//   ....[30]....
        /*0830*/ 	.word	0x000076d0


	//   ....[31]....
        /*0834*/ 	.word	0x000076e0


	//   ....[32]....
        /*0838*/ 	.word	0x000090f0


	//   ....[33]....
        /*083c*/ 	.word	0x00009110


	//   ....[34]....
        /*0840*/ 	.word	0x00009530


	//   ....[35]....
        /*0844*/ 	.word	0x000095a0


	//   ....[36]....
        /*0848*/ 	.word	0x0000a800


	//   ....[37]....
        /*084c*/ 	.word	0x0000a820


	//   ....[38]....
        /*0850*/ 	.word	0x0000b110


	//   ....[39]....
        /*0854*/ 	.word	0x0000b240


	//   ....[40]....
        /*0858*/ 	.word	0x0000c1d0


	//   ....[41]....
        /*085c*/ 	.word	0x0000c210


	//   ....[42]....
        /*0860*/ 	.word	0x0000c2a0


	//   ....[43]....
        /*0864*/ 	.word	0x0000c2c0


	//   ....[44]....
        /*0868*/ 	.word	0x0000dd30


	//   ....[45]....
        /*086c*/ 	.word	0x0000dd70


	//   ....[46]....
        /*0870*/ 	.word	0x0000de50


	//   ....[47]....
        /*0874*/ 	.word	0x0000dea0


	//   ....[48]....
        /*0878*/ 	.word	0x0000e760


	//   ....[49]....
        /*087c*/ 	.word	0x0000e780


	//   ....[50]....
        /*0880*/ 	.word	0x0000e8f0


	//   ....[51]....
        /*0884*/ 	.word	0x0000e910


	//   ....[52]....
        /*0888*/ 	.word	0x0000ea50


	//   ....[53]....
        /*088c*/ 	.word	0x0000ea70


	//   ....[54]....
        /*0890*/ 	.word	0x0000ebc0


	//   ....[55]....
        /*0894*/ 	.word	0x0000ebe0


	//   ....[56]....
        /*0898*/ 	.word	0x0000f510


	//   ....[57]....
        /*089c*/ 	.word	0x0000f520


	//   ....[58]....
        /*08a0*/ 	.word	0x0000f760


	//   ....[59]....
        /*08a4*/ 	.word	0x0000f770


	//   ....[60]....
        /*08a8*/ 	.word	0x0000f9a0


	//   ....[61]....
        /*08ac*/ 	.word	0x0000f9b0


	//   ....[62]....
        /*08b0*/ 	.word	0x0000fbe0


	//   ....[63]....
        /*08b4*/ 	.word	0x0000fbf0


	//   ....[64]....
        /*08b8*/ 	.word	0x0000fe80


	//   ....[65]....
        /*08bc*/ 	.word	0x00010030


	//   ....[66]....
        /*08c0*/ 	.word	0x00010060


	//   ....[67]....
        /*08c4*/ 	.word	0x00010090


	//   ....[68]....
        /*08c8*/ 	.word	0x000100c0


	//   ....[69]....
        /*08cc*/ 	.word	0x000100f0


	//   ....[70]....
        /*08d0*/ 	.word	0x00010120


	//   ....[71]....
        /*08d4*/ 	.word	0x00010290


	//   ....[72]....
        /*08d8*/ 	.word	0x000102c0


	//   ....[73]....
        /*08dc*/ 	.word	0x000102f0


	//   ....[74]....
        /*08e0*/ 	.word	0x00010320


	//   ....[75]....
        /*08e4*/ 	.word	0x00010350


	//   ....[76]....
        /*08e8*/ 	.word	0x00010380


	//   ....[77]....
        /*08ec*/ 	.word	0x00010410


	//   ....[78]....
        /*08f0*/ 	.word	0x00010440


	//   ....[79]....
        /*08f4*/ 	.word	0x000104c0


	//   ....[80]....
        /*08f8*/ 	.word	0x00010ff0


	//   ....[81]....
        /*08fc*/ 	.word	0x00012e20


	//   ....[82]....
        /*0900*/ 	.word	0x00012e40


	//   ....[83]....
        /*0904*/ 	.word	0x00012ed0


	//   ....[84]....
        /*0908*/ 	.word	0x00012ef0


	//   ....[85]....
        /*090c*/ 	.word	0x00012f70


	//   ....[86]....
        /*0910*/ 	.word	0x00012f90


	//   ....[87]....
        /*0914*/ 	.word	0x00013010


	//   ....[88]....
        /*0918*/ 	.word	0x00013030


	//   ....[89]....
        /*091c*/ 	.word	0x000130b0


	//   ....[90]....
        /*0920*/ 	.word	0x000130d0


	//   ....[91]....
        /*0924*/ 	.word	0x000130e0


	//   ....[92]....
        /*0928*/ 	.word	0x000130f0


	//   ....[93]....
        /*092c*/ 	.word	0x00013970


	//   ....[94]....
        /*0930*/ 	.word	0x000139a0


	//   ....[95]....
        /*0934*/ 	.word	0x00013a60


	//   ....[96]....
        /*0938*/ 	.word	0x00013a70


	//   ....[97]....
        /*093c*/ 	.word	0x00013b00


	//   ....[98]....
        /*0940*/ 	.word	0x00013b10


	//   ....[99]....
        /*0944*/ 	.word	0x00013ba0


	//   ....[100]....
        /*0948*/ 	.word	0x00013bb0


	//   ....[101]....
        /*094c*/ 	.word	0x00013c40


	//   ....[102]....
        /*0950*/ 	.word	0x00013c50


	//   ....[103]....
        /*0954*/ 	.word	0x00013ce0


	//   ....[104]....
        /*0958*/ 	.word	0x00013cf0


	//   ....[105]....
        /*095c*/ 	.word	0x00013d70


	//   ....[106]....
        /*0960*/ 	.word	0x00013d80


	//   ....[107]....
        /*0964*/ 	.word	0x00013d90


	//   ....[108]....
        /*0968*/ 	.word	0x00013e00


	//   ....[109]....
        /*096c*/ 	.word	0x00014210


	//   ....[110]....
        /*0970*/ 	.word	0x00014230


	//   ....[111]....
        /*0974*/ 	.word	0x00014250


	//   ....[112]....
        /*0978*/ 	.word	0x00014360


	//   ....[113]....
        /*097c*/ 	.word	0x00014370


	//   ....[114]....
        /*0980*/ 	.word	0x000143a0


	//   ....[115]....
        /*0984*/ 	.word	0x00014430


	//   ....[116]....
        /*0988*/ 	.word	0x000144e0


	//   ....[117]....
        /*098c*/ 	.word	0x000144f0


	//   ....[118]....
        /*0990*/ 	.word	0x00014520


	//   ....[119]....
        /*0994*/ 	.word	0x00014530


	//   ....[120]....
        /*0998*/ 	.word	0x000145c0


	//   ....[121]....
        /*099c*/ 	.word	0x00014d00


	//   ....[122]....
        /*09a0*/ 	.word	0x00014d20


	//   ....[123]....
        /*09a4*/ 	.word	0x00014d70


	//   ....[124]....
        /*09a8*/ 	.word	0x00014d80


	//   ....[125]....
        /*09ac*/ 	.word	0x00014dc0


	//   ....[126]....
        /*09b0*/ 	.word	0x00014dd0


	//   ....[127]....
        /*09b4*/ 	.word	0x00014e10


	//   ....[128]....
        /*09b8*/ 	.word	0x00014e20


	//   ....[129]....
        /*09bc*/ 	.word	0x00014e60


	//   ....[130]....
        /*09c0*/ 	.word	0x00014e70


	//   ....[131]....
        /*09c4*/ 	.word	0x00014e80


	//   ....[132]....
        /*09c8*/ 	.word	0x00014ec0


	//   ....[133]....
        /*09cc*/ 	.word	0x00015200


	//   ....[134]....
        /*09d0*/ 	.word	0x00015220


	//   ....[135]....
        /*09d4*/ 	.word	0x00015230


	//   ....[136]....
        /*09d8*/ 	.word	0x00015250


	//   ....[137]....
        /*09dc*/ 	.word	0x000152c0


	//   ....[138]....
        /*09e0*/ 	.word	0x000152e0


	//   ....[139]....
        /*09e4*/ 	.word	0x00015340


	//   ....[140]....
        /*09e8*/ 	.word	0x00015360


	//   ....[141]....
        /*09ec*/ 	.word	0x000153c0


	//   ....[142]....
        /*09f0*/ 	.word	0x000153e0


	//   ....[143]....
        /*09f4*/ 	.word	0x00015440


	//   ....[144]....
        /*09f8*/ 	.word	0x00015460


	//   ....[145]....
        /*09fc*/ 	.word	0x00015950


	//   ....[146]....
        /*0a00*/ 	.word	0x00015980


	//   ....[147]....
        /*0a04*/ 	.word	0x000159b0


	//   ....[148]....
        /*0a08*/ 	.word	0x000159e0


	//   ....[149]....
        /*0a0c*/ 	.word	0x00015a10


	//   ....[150]....
        /*0a10*/ 	.word	0x00015a40


	//   ....[151]....
        /*0a14*/ 	.word	0x00015a70


	//   ....[152]....
        /*0a18*/ 	.word	0x00015aa0


	//   ....[153]....
        /*0a1c*/ 	.word	0x00015c20


	//   ....[154]....
        /*0a20*/ 	.word	0x00015c50


	//   ....[155]....
        /*0a24*/ 	.word	0x00015c80


	//   ....[156]....
        /*0a28*/ 	.word	0x00015cb0


	//   ....[157]....
        /*0a2c*/ 	.word	0x00015ce0


	//   ....[158]....
        /*0a30*/ 	.word	0x00015d10


	//   ....[159]....
        /*0a34*/ 	.word	0x00015dd0


	//   ....[160]....
        /*0a38*/ 	.word	0x00015df0


	//   ....[161]....
        /*0a3c*/ 	.word	0x00015e60


	//   ....[162]....
        /*0a40*/ 	.word	0x000162d0


	//   ....[163]....
        /*0a44*/ 	.word	0x000165f0


	//   ....[164]....
        /*0a48*/ 	.word	0x00016680


	//   ....[165]....
        /*0a4c*/ 	.word	0x00016720


	//   ....[166]....
        /*0a50*/ 	.word	0x000167b0


	//   ....[167]....
        /*0a54*/ 	.word	0x000168a0


	//   ....[168]....
        /*0a58*/ 	.word	0x00016930


	//   ....[169]....
        /*0a5c*/ 	.word	0x000169d0


	//   ....[170]....
        /*0a60*/ 	.word	0x00016a60


	//   ....[171]....
        /*0a64*/ 	.word	0x00016b50


	//   ....[172]....
        /*0a68*/ 	.word	0x00016be0


	//   ....[173]....
        /*0a6c*/ 	.word	0x00016c70


	//   ....[174]....
        /*0a70*/ 	.word	0x00016d00


	//   ....[175]....
        /*0a74*/ 	.word	0x00016e30


	//   ....[176]....
        /*0a78*/ 	.word	0x00016ed0


	//   ....[177]....
        /*0a7c*/ 	.word	0x00016f60


	//   ....[178]....
        /*0a80*/ 	.word	0x00016fb0


	//   ....[179]....
        /*0a84*/ 	.word	0x00017000


	//   ....[180]....
        /*0a88*/ 	.word	0x000170e0


	//   ....[181]....
        /*0a8c*/ 	.word	0x00017170


	//   ....[182]....
        /*0a90*/ 	.word	0x000171c0


	//   ....[183]....
        /*0a94*/ 	.word	0x00017210


	//   ....[184]....
        /*0a98*/ 	.word	0x00017420


	//   ....[185]....
        /*0a9c*/ 	.word	0x00017470


	//   ....[186]....
        /*0aa0*/ 	.word	0x00017500


	//   ....[187]....
        /*0aa4*/ 	.word	0x00017590


	//   ....[188]....
        /*0aa8*/ 	.word	0x00017620


	//   ....[189]....
        /*0aac*/ 	.word	0x000176b0


	//   ....[190]....
        /*0ab0*/ 	.word	0x00017740


	//   ....[191]....
        /*0ab4*/ 	.word	0x000177d0


	//   ....[192]....
        /*0ab8*/ 	.word	0x00017890


	//   ....[193]....
        /*0abc*/ 	.word	0x00017b70


	//   ....[194]....
        /*0ac0*/ 	.word	0x00017c60


	//   ....[195]....
        /*0ac4*/ 	.word	0x00017d00


	//   ....[196]....
        /*0ac8*/ 	.word	0x00017d60


	//   ....[197]....
        /*0acc*/ 	.word	0x00017e50


	//   ....[198]....
        /*0ad0*/ 	.word	0x00017ec0


	//   ....[199]....
        /*0ad4*/ 	.word	0x00017fb0


	//   ....[200]....
        /*0ad8*/ 	.word	0x00018020


	//   ....[201]....
        /*0adc*/ 	.word	0x00018110


	//   ....[202]....
        /*0ae0*/ 	.word	0x00018180


	//   ....[203]....
        /*0ae4*/ 	.word	0x00018270


	//   ....[204]....
        /*0ae8*/ 	.word	0x000182e0


	//   ....[205]....
        /*0aec*/ 	.word	0x000183c0


	//   ....[206]....
        /*0af0*/ 	.word	0x00018480


	//   ....[207]....
        /*0af4*/ 	.word	0x000184e0


	//   ....[208]....
        /*0af8*/ 	.word	0x00018540


	//   ....[209]....
        /*0afc*/ 	.word	0x00018630


	//   ....[210]....
        /*0b00*/ 	.word	0x00018690


	//   ....[211]....
        /*0b04*/ 	.word	0x00018790


	//   ....[212]....
        /*0b08*/ 	.word	0x000187f0


	//   ....[213]....
        /*0b0c*/ 	.word	0x000188f0


	//   ....[214]....
        /*0b10*/ 	.word	0x00018950


	//   ....[215]....
        /*0b14*/ 	.word	0x00018a50


	//   ....[216]....
        /*0b18*/ 	.word	0x00018ab0


	//   ....[217]....
        /*0b1c*/ 	.word	0x00018bb0


	//   ....[218]....
        /*0b20*/ 	.word	0x00018c10


	//   ....[219]....
        /*0b24*/ 	.word	0x00018d10


	//   ....[220]....
        /*0b28*/ 	.word	0x00018d70


	//   ....[221]....
        /*0b2c*/ 	.word	0x00018e50


	//   ....[222]....
        /*0b30*/ 	.word	0x00018f90


	//   ....[223]....
        /*0b34*/ 	.word	0x00019060


	//   ....[224]....
        /*0b38*/ 	.word	0x000190e0


	//   ....[225]....
        /*0b3c*/ 	.word	0x00019240


	//   ....[226]....
        /*0b40*/ 	.word	0x000192a0


	//   ....[227]....
        /*0b44*/ 	.word	0x000193b0


	//   ....[228]....
        /*0b48*/ 	.word	0x00019410


	//   ....[229]....
        /*0b4c*/ 	.word	0x00019520


	//   ....[230]....
        /*0b50*/ 	.word	0x00019580


	//   ....[231]....
        /*0b54*/ 	.word	0x00019690


	//   ....[232]....
        /*0b58*/ 	.word	0x000196f0


	//   ....[233]....
        /*0b5c*/ 	.word	0x000197b0


	//   ....[234]....
        /*0b60*/ 	.word	0x00019910


	//   ....[235]....
        /*0b64*/ 	.word	0x000199b0


	//   ....[236]....
        /*0b68*/ 	.word	0x00019a10


	//   ....[237]....
        /*0b6c*/ 	.word	0x00019ac0


	//   ....[238]....
        /*0b70*/ 	.word	0x00019b20


	//   ....[239]....
        /*0b74*/ 	.word	0x00019bd0


	//   ....[240]....
        /*0b78*/ 	.word	0x00019c30


	//   ....[241]....
        /*0b7c*/ 	.word	0x00019ce0


	//   ....[242]....
        /*0b80*/ 	.word	0x00019d40


	//   ....[243]....
        /*0b84*/ 	.word	0x00019df0


	//   ....[244]....
        /*0b88*/ 	.word	0x00019e50


	//   ....[245]....
        /*0b8c*/ 	.word	0x00019f00


	//   ....[246]....
        /*0b90*/ 	.word	0x00019ff0


	//   ....[247]....
        /*0b94*/ 	.word	0x0001a090


	//   ....[248]....
        /*0b98*/ 	.word	0x0001a0f0


	//   ....[249]....
        /*0b9c*/ 	.word	0x0001a1c0


	//   ....[250]....
        /*0ba0*/ 	.word	0x0001a220


	//   ....[251]....
        /*0ba4*/ 	.word	0x0001a2f0


	//   ....[252]....
        /*0ba8*/ 	.word	0x0001a350


	//   ....[253]....
        /*0bac*/ 	.word	0x0001a420


	//   ....[254]....
        /*0bb0*/ 	.word	0x0001a480


	//   ....[255]....
        /*0bb4*/ 	.word	0x0001a550


	//   ....[0]....
        /*0bb8*/ 	.word	0x0001a5b0


	//   ....[1]....
        /*0bbc*/ 	.word	0x0001a680


	//   ....[2]....
        /*0bc0*/ 	.word	0x0001a710


	//   ....[3]....
        /*0bc4*/ 	.word	0x0001a7b0


	//   ....[4]....
        /*0bc8*/ 	.word	0x0001a8d0


	//   ....[5]....
        /*0bcc*/ 	.word	0x0001a940


	//   ....[6]....
        /*0bd0*/ 	.word	0x0001a9b0


	//   ....[7]....
        /*0bd4*/ 	.word	0x0001aa20


	//   ....[8]....
        /*0bd8*/ 	.word	0x0001aa90


	//   ....[9]....
        /*0bdc*/ 	.word	0x0001ab10


	//   ....[10]....
        /*0be0*/ 	.word	0x0001aba0


	//   ....[11]....
        /*0be4*/ 	.word	0x0001ac30


	//   ....[12]....
        /*0be8*/ 	.word	0x0001aca0


	//   ....[13]....
        /*0bec*/ 	.word	0x0001ad10


	//   ....[14]....
        /*0bf0*/ 	.word	0x0001ad80


	//   ....[15]....
        /*0bf4*/ 	.word	0x0001ae00


	//   ....[16]....
        /*0bf8*/ 	.word	0x0001ae70


	//   ....[17]....
        /*0bfc*/ 	.word	0x0001af10


	//   ....[18]....
        /*0c00*/ 	.word	0x0001afa0


	//   ....[19]....
        /*0c04*/ 	.word	0x0001b0c0


	//----- nvinfo : EIATTR_REG_RECONFIG
	.align		4
.L_235:
        /*0c08*/ 	.byte	0x01, 0x54
	.zero		2


	//----- nvinfo : EIATTR_SYSCALL_OFFSETS
	.align		4
        /*0c0c*/ 	.byte	0x04, 0x46
        /*0c0e*/ 	.short	(.L_237 - .L_236)


	//   ....[0]....
.L_236:
        /*0c10*/ 	.word	0x000018c0


	//   ....[1]....
        /*0c14*/ 	.word	0x00001a10


	//   ....[2]....
        /*0c18*/ 	.word	0x00006270


	//   ....[3]....
        /*0c1c*/ 	.word	0x000065f0


	//   ....[4]....
        /*0c20*/ 	.word	0x00012440


	//   ....[5]....
        /*0c24*/ 	.word	0x00012590


	//   ....[6]....
        /*0c28*/ 	.word	0x00012680


	//   ....[7]....
        /*0c2c*/ 	.word	0x000135a0


	//----- nvinfo : EIATTR_MBARRIER_INSTR_OFFSETS
	.align		4
.L_237:
        /*0c30*/ 	.byte	0x04, 0x39
        /*0c32*/ 	.short	(.L_239 - .L_238)


	//   ....[0]....
.L_238:
        /*0c34*/ 	.word	0x00000250
        /*0c38*/ 	.word	0x000000ff
        /*0c3c*/ 	.word	0x00022800
        /*0c40*/ 	.short	0x0100
        /*0c42*/ 	.byte	0x08
	.zero		1


	//   ....[1]....
        /*0c44*/ 	.word	0x00000260
        /*0c48*/ 	.word	0x000000ff
        /*0c4c*/ 	.word	0x00022820
        /*0c50*/ 	.short	0x0100
        /*0c52*/ 	.byte	0x08
	.zero		1


	//   ....[2]....
        /*0c54*/ 	.word	0x00000350
        /*0c58*/ 	.word	0x000000ff
        /*0c5c*/ 	.word	0x00022830
        /*0c60*/ 	.short	0x0100
        /*0c62*/ 	.byte	0x08
	.zero		1


	//   ....[3]....
        /*0c64*/ 	.word	0x00000360
        /*0c68*/ 	.word	0x000000ff
        /*0c6c*/ 	.word	0x00022840
        /*0c70*/ 	.short	0x0100
        /*0c72*/ 	.byte	0x08
	.zero		1


	//   ....[4]....
        /*0c74*/ 	.word	0x00000370
        /*0c78*/ 	.word	0x000000ff
        /*0c7c*/ 	.word	0x00022838
        /*0c80*/ 	.short	0x0100
        /*0c82*/ 	.byte	0x08
	.zero		1


	//   ....[5]....
        /*0c84*/ 	.word	0x00000380
        /*0c88*/ 	.word	0x000000ff
        /*0c8c*/ 	.word	0x00022848
        /*0c90*/ 	.short	0x0100
        /*0c92*/ 	.byte	0x08
	.zero		1


	//   ....[6]....
        /*0c94*/ 	.word	0x000004b0
        /*0c98*/ 	.word	0x000000ff
        /*0c9c*/ 	.word	0x00022850
        /*0ca0*/ 	.short	0x0100
        /*0ca2*/ 	.byte	0x08
	.zero		1


	//   ....[7]....
        /*0ca4*/ 	.word	0x000004c0
        /*0ca8*/ 	.word	0x000000ff
        /*0cac*/ 	.word	0x00022860
        /*0cb0*/ 	.short	0x0100
        /*0cb2*/ 	.byte	0x08
	.zero		1


	//   ....[8]....
        /*0cb4*/ 	.word	0x000004d0
        /*0cb8*/ 	.word	0x000000ff
        /*0cbc*/ 	.word	0x00022858
        /*0cc0*/ 	.short	0x0100
        /*0cc2*/ 	.byte	0x08
	.zero		1


	//   ....[9]....
        /*0cc4*/ 	.word	0x000004e0
        /*0cc8*/ 	.word	0x000000ff
        /*0ccc*/ 	.word	0x00022868
        /*0cd0*/ 	.short	0x0100
        /*0cd2*/ 	.byte	0x08
	.zero		1


	//   ....[10]....
        /*0cd4*/ 	.word	0x000005d0
        /*0cd8*/ 	.word	0x000000ff
        /*0cdc*/ 	.word	0x00022870
        /*0ce0*/ 	.short	0x0100
        /*0ce2*/ 	.byte	0x06
	.zero		1


	//   ....[11]....
        /*0ce4*/ 	.word	0x000005e0
        /*0ce8*/ 	.word	0x000000ff
        /*0cec*/ 	.word	0x00022880
        /*0cf0*/ 	.short	0x0100
        /*0cf2*/ 	.byte	0x06
	.zero		1


	//   ....[12]....
        /*0cf4*/ 	.word	0x000005f0
        /*0cf8*/ 	.word	0x000000ff
        /*0cfc*/ 	.word	0x00022878
        /*0d00*/ 	.short	0x0100
        /*0d02*/ 	.byte	0x06
	.zero		1


	//   ....[13]....
        /*0d04*/ 	.word	0x00000600
        /*0d08*/ 	.word	0x000000ff
        /*0d0c*/ 	.word	0x00022888
        /*0d10*/ 	.short	0x0100
        /*0d12*/ 	.byte	0x06
	.zero		1


	//   ....[14]....
        /*0d14*/ 	.word	0x00000730
        /*0d18*/ 	.word	0x000000ff
        /*0d1c*/ 	.word	0x00022890
        /*0d20*/ 	.short	0x0100
        /*0d22*/ 	.byte	0x08
	.zero		1


	//   ....[15]....
        /*0d24*/ 	.word	0x00000740
        /*0d28*/ 	.word	0x000000ff
        /*0d2c*/ 	.word	0x000228a0
        /*0d30*/ 	.short	0x0100
        /*0d32*/ 	.byte	0x08
	.zero		1


	//   ....[16]....
        /*0d34*/ 	.word	0x00000750
        /*0d38*/ 	.word	0x000000ff
        /*0d3c*/ 	.word	0x00022898
        /*0d40*/ 	.short	0x0100
        /*0d42*/ 	.byte	0x08
	.zero		1


	//   ....[17]....
        /*0d44*/ 	.word	0x00000760
        /*0d48*/ 	.word	0x000000ff
        /*0d4c*/ 	.word	0x000228a8
        /*0d50*/ 	.short	0x0100
        /*0d52*/ 	.byte	0x08
	.zero		1


	//   ....[18]....
        /*0d54*/ 	.word	0x00000890
        /*0d58*/ 	.word	0x000000ff
        /*0d5c*/ 	.word	0x000228b0
        /*0d60*/ 	.short	0x0100
        /*0d62*/ 	.byte	0x08
	.zero		1


	//   ....[19]....
        /*0d64*/ 	.word	0x000008a0
        /*0d68*/ 	.word	0x000000ff
        /*0d6c*/ 	.word	0x000228c0
        /*0d70*/ 	.short	0x0100
        /*0d72*/ 	.byte	0x08
	.zero		1


	//   ....[20]....
        /*0d74*/ 	.word	0x000008b0
        /*0d78*/ 	.word	0x000000ff
        /*0d7c*/ 	.word	0x000228b8
        /*0d80*/ 	.short	0x0100
        /*0d82*/ 	.byte	0x08
	.zero		1


	//   ....[21]....
        /*0d84*/ 	.word	0x000008c0
        /*0d88*/ 	.word	0x000000ff
        /*0d8c*/ 	.word	0x000228c8
        /*0d90*/ 	.short	0x0100
        /*0d92*/ 	.byte	0x08
	.zero		1


	//   ....[22]....
        /*0d94*/ 	.word	0x00002c00
        /*0d98*/ 	.word	0x00000059
        /*0d9c*/ 	.word	0x00022890
        /*0da0*/ 	.short	0x010a
        /*0da2*/ 	.byte	0x3f
	.zero		1


	//   ....[23]....
        /*0da4*/ 	.word	0x00003e30
        /*0da8*/ 	.word	0x00000059
        /*0dac*/ 	.word	0x00022890
        /*0db0*/ 	.short	0x010a
        /*0db2*/ 	.byte	0x3f
	.zero		1


	//   ....[24]....
        /*0db4*/ 	.word	0x00004dc0
        /*0db8*/ 	.word	0x00000059
        /*0dbc*/ 	.word	0x00022890
        /*0dc0*/ 	.short	0x010a
        /*0dc2*/ 	.byte	0x3f
	.zero		1


	//   ....[25]....
        /*0dc4*/ 	.word	0x00005280
        /*0dc8*/ 	.word	0x0000000b
        /*0dcc*/ 	.word	0x00000000
        /*0dd0*/ 	.short	0x0101
        /*0dd2*/ 	.byte	0x3f
	.zero		1


	//   ....[26]....
        /*0dd4*/ 	.word	0x000052c0
        /*0dd8*/ 	.word	0x00000059
        /*0ddc*/ 	.word	0x000228b0
        /*0de0*/ 	.short	0x010a
        /*0de2*/ 	.byte	0x3f
	.zero		1


	//   ....[27]....
        /*0de4*/ 	.word	0x00005b00
        /*0de8*/ 	.word	0x00000059
        /*0dec*/ 	.word	0x00000000
        /*0df0*/ 	.short	0x0101
        /*0df2*/ 	.byte	0x3f
	.zero		1


	//   ....[28]....
        /*0df4*/ 	.word	0x00006310
        /*0df8*/ 	.word	0x00000013
        /*0dfc*/ 	.word	0x00022800
        /*0e00*/ 	.short	0x010a
        /*0e02*/ 	.byte	0x3f
	.zero		1


	//   ....[29]....
        /*0e04*/ 	.word	0x00006360
        /*0e08*/ 	.word	0x00000013
        /*0e0c*/ 	.word	0x00022800
        /*0e10*/ 	.short	0x010a
        /*0e12*/ 	.byte	0x3f
	.zero		1


	//   ....[30]....
        /*0e14*/ 	.word	0x000069b0
        /*0e18*/ 	.word	0x00000013
        /*0e1c*/ 	.word	0x00022800
        /*0e20*/ 	.short	0x010a
        /*0e22*/ 	.byte	0x3f
	.zero		1


	//   ....[31]....
        /*0e24*/ 	.word	0x000078b0
        /*0e28*/ 	.word	0x00000013
        /*0e2c*/ 	.word	0x00022800
        /*0e30*/ 	.short	0x010a
        /*0e32*/ 	.byte	0x3f
	.zero		1


	//   ....[32]....
        /*0e34*/ 	.word	0x000086f0
        /*0e38*/ 	.word	0x00000008
        /*0e3c*/ 	.word	0x00022830
        /*0e40*/ 	.short	0x010a
        /*0e42*/ 	.byte	0x3f
	.zero		1


	//   ....[33]....
        /*0e44*/ 	.word	0x000087a0
        /*0e48*/ 	.word	0x00000008
        /*0e4c*/ 	.word	0x00022830
        /*0e50*/ 	.short	0x010a
        /*0e52*/ 	.byte	0x3f
	.zero		1


	//   ....[34]....
        /*0e54*/ 	.word	0x00009a00
        /*0e58*/ 	.word	0x00000006
        /*0e5c*/ 	.word	0x00000000
        /*0e60*/ 	.short	0x0101
        /*0e62*/ 	.byte	0x3f
	.zero		1


	//   ....[35]....
        /*0e64*/ 	.word	0x00009e40
        /*0e68*/ 	.word	0x00000008
        /*0e6c*/ 	.word	0x00022850
        /*0e70*/ 	.short	0x010a
        /*0e72*/ 	.byte	0x3f
	.zero		1


	//   ....[36]....
        /*0e74*/ 	.word	0x00009e90
        /*0e78*/ 	.word	0x00000008
        /*0e7c*/ 	.word	0x00022850
        /*0e80*/ 	.short	0x010a
        /*0e82*/ 	.byte	0x3f
	.zero		1


	//   ....[37]....
        /*0e84*/ 	.word	0x0000a250
        /*0e88*/ 	.word	0x00000008
        /*0e8c*/ 	.word	0x00000000
        /*0e90*/ 	.short	0x0101
        /*0e92*/ 	.byte	0x3f
	.zero		1


	//   ....[38]....
        /*0e94*/ 	.word	0x0000a360
        /*0e98*/ 	.word	0x00000009
        /*0e9c*/ 	.word	0x00022830
        /*0ea0*/ 	.short	0x010a
        /*0ea2*/ 	.byte	0x3f
	.zero		1


	//   ....[39]....
        /*0ea4*/ 	.word	0x0000a3d0
        /*0ea8*/ 	.word	0x00000009
        /*0eac*/ 	.word	0x00022830
        /*0eb0*/ 	.short	0x010a
        /*0eb2*/ 	.byte	0x3f
	.zero		1


	//   ....[40]....
        /*0eb4*/ 	.word	0x0000b580
        /*0eb8*/ 	.word	0x0000009d
        /*0ebc*/ 	.word	0x00000000
        /*0ec0*/ 	.short	0x0101
        /*0ec2*/ 	.byte	0x3f
	.zero		1


	//   ....[41]....
        /*0ec4*/ 	.word	0x0000bd70
        /*0ec8*/ 	.word	0x00000009
        /*0ecc*/ 	.word	0x00022850
        /*0ed0*/ 	.short	0x010a
        /*0ed2*/ 	.byte	0x3f
	.zero		1


	//   ....[42]....
        /*0ed4*/ 	.word	0x0000bdc0
        /*0ed8*/ 	.word	0x00000009
        /*0edc*/ 	.word	0x00022850
        /*0ee0*/ 	.short	0x010a
        /*0ee2*/ 	.byte	0x3f
	.zero		1


	//   ....[43]....
        /*0ee4*/ 	.word	0x0000c190
        /*0ee8*/ 	.word	0x00000009
        /*0eec*/ 	.word	0x00000000
        /*0ef0*/ 	.short	0x0101
        /*0ef2*/ 	.byte	0x3f
	.zero		1


	//   ....[44]....
        /*0ef4*/ 	.word	0x0000e770
        /*0ef8*/ 	.word	0x00000003
        /*0efc*/ 	.word	0x00000000
        /*0f00*/ 	.short	0x0101
        /*0f02*/ 	.byte	0x3f
	.zero		1


	//   ....[45]....
        /*0f04*/ 	.word	0x000110d0
        /*0f08*/ 	.word	0x00000016
        /*0f0c*/ 	.word	0x00022820
        /*0f10*/ 	.short	0x010a
        /*0f12*/ 	.byte	0x3f
	.zero		1


	//   ....[46]....
        /*0f14*/ 	.word	0x00011160
        /*0f18*/ 	.word	0x00000003
        /*0f1c*/ 	.word	0x000228a0
        /*0f20*/ 	.short	0x010a
        /*0f22*/ 	.byte	0x3f
	.zero		1


	//   ....[47]....
        /*0f24*/ 	.word	0x000113b0
        /*0f28*/ 	.word	0x00000003
        /*0f2c*/ 	.word	0x000228c0
        /*0f30*/ 	.short	0x010a
        /*0f32*/ 	.byte	0x3f
	.zero		1


	//   ....[48]....
        /*0f34*/ 	.word	0x000119c0
        /*0f38*/ 	.word	0x00000006
        /*0f3c*/ 	.word	0x000228a0
        /*0f40*/ 	.short	0x010a
        /*0f42*/ 	.byte	0x3f
	.zero		1


	//   ....[49]....
        /*0f44*/ 	.word	0x00011c00
        /*0f48*/ 	.word	0x00000006
        /*0f4c*/ 	.word	0x000228c0
        /*0f50*/ 	.short	0x010a
        /*0f52*/ 	.byte	0x3f
	.zero		1


	//   ....[50]....
        /*0f54*/ 	.word	0x00012b80
        /*0f58*/ 	.word	0x00000020
        /*0f5c*/ 	.word	0x00022840
        /*0f60*/ 	.short	0x010a
        /*0f62*/ 	.byte	0x3f
	.zero		1


	//   ....[51]....
        /*0f64*/ 	.word	0x000131f0
        /*0f68*/ 	.word	0x00000020
        /*0f6c*/ 	.word	0x00022830
        /*0f70*/ 	.short	0x0107
        /*0f72*/ 	.byte	0x3f
	.zero		1


	//   ....[52]....
        /*0f74*/ 	.word	0x000132d0
        /*0f78*/ 	.word	0x00000020
        /*0f7c*/ 	.word	0x00022830
        /*0f80*/ 	.short	0x0101
        /*0f82*/ 	.byte	0x3f
	.zero		1


	//   ....[53]....
        /*0f84*/ 	.word	0x00013ea0
        /*0f88*/ 	.word	0x00000016
        /*0f8c*/ 	.word	0x00022800
        /*0f90*/ 	.short	0x0107
        /*0f92*/ 	.byte	0x3f
	.zero		1


	//   ....[54]....
        /*0f94*/ 	.word	0x00013f90
        /*0f98*/ 	.word	0x00000016
        /*0f9c*/ 	.word	0x00022800
        /*0fa0*/ 	.short	0x0101
        /*0fa2*/ 	.byte	0x3f
	.zero		1


	//   ....[55]....
        /*0fa4*/ 	.word	0x00013fb0
        /*0fa8*/ 	.word	0x00000016
        /*0fac*/ 	.word	0x00022820
        /*0fb0*/ 	.short	0x010a
        /*0fb2*/ 	.byte	0x3f
	.zero		1


	//   ....[56]....
        /*0fb4*/ 	.word	0x00014040
        /*0fb8*/ 	.word	0x00000020
        /*0fbc*/ 	.word	0x00022860
        /*0fc0*/ 	.short	0x010a
        /*0fc2*/ 	.byte	0x3f
	.zero		1


	//   ....[57]....
        /*0fc4*/ 	.word	0x00014740
        /*0fc8*/ 	.word	0x00000020
        /*0fcc*/ 	.word	0x00022850
        /*0fd0*/ 	.short	0x0107
        /*0fd2*/ 	.byte	0x3f
	.zero		1


	//   ....[58]....
        /*0fd4*/ 	.word	0x00014810
        /*0fd8*/ 	.word	0x00000020
        /*0fdc*/ 	.word	0x00022850
        /*0fe0*/ 	.short	0x0101
        /*0fe2*/ 	.byte	0x3f
	.zero		1


	//   ....[59]....
        /*0fe4*/ 	.word	0x00014b60
        /*0fe8*/ 	.word	0x00000004
        /*0fec*/ 	.word	0x00022840
        /*0ff0*/ 	.short	0x010a
        /*0ff2*/ 	.byte	0x3f
	.zero		1


	//   ....[60]....
        /*0ff4*/ 	.word	0x00014f40
        /*0ff8*/ 	.word	0x00000004
        /*0ffc*/ 	.word	0x00022830
        /*1000*/ 	.short	0x0107
        /*1002*/ 	.byte	0x3f
	.zero		1


	//   ....[61]....
        /*1004*/ 	.word	0x00015000
        /*1008*/ 	.word	0x00000004
        /*100c*/ 	.word	0x00022830
        /*1010*/ 	.short	0x0101
        /*1012*/ 	.byte	0x3f
	.zero		1


	//   ....[62]....
        /*1014*/ 	.word	0x00015030
        /*1018*/ 	.word	0x00000004
        /*101c*/ 	.word	0x00022860
        /*1020*/ 	.short	0x010a
        /*1022*/ 	.byte	0x3f
	.zero		1


	//   ....[63]....
        /*1024*/ 	.word	0x00015550
        /*1028*/ 	.word	0x00000004
        /*102c*/ 	.word	0x00022850
        /*1030*/ 	.short	0x0107
        /*1032*/ 	.byte	0x3f
	.zero		1


	//   ....[64]....
        /*1034*/ 	.word	0x00015610
        /*1038*/ 	.word	0x00000004
        /*103c*/ 	.word	0x00022850
        /*1040*/ 	.short	0x0101
        /*1042*/ 	.byte	0x3f
	.zero		1


	//   ....[65]....
        /*1044*/ 	.word	0x00016250
        /*1048*/ 	.word	0x00000004
        /*104c*/ 	.word	0x00022820
        /*1050*/ 	.short	0x010a
        /*1052*/ 	.byte	0x3f
	.zero		1


	//   ....[66]....
        /*1054*/ 	.word	0x000163c0
        /*1058*/ 	.word	0x00000005
        /*105c*/ 	.word	0x00022840
        /*1060*/ 	.short	0x010a
        /*1062*/ 	.byte	0x3f
	.zero		1


	//   ....[67]....
        /*1064*/ 	.word	0x00016460
        /*1068*/ 	.word	0x00000019
        /*106c*/ 	.word	0x00022840
        /*1070*/ 	.short	0x010a
        /*1072*/ 	.byte	0x3f
	.zero		1


	//   ....[68]....
        /*1074*/ 	.word	0x000164a0
        /*1078*/ 	.word	0x00000005
        /*107c*/ 	.word	0x00022860
        /*1080*/ 	.short	0x010a
        /*1082*/ 	.byte	0x3f
	.zero		1


	//   ....[69]....
        /*1084*/ 	.word	0x000164e0
        /*1088*/ 	.word	0x00000019
        /*108c*/ 	.word	0x00022860
        /*1090*/ 	.short	0x010a
        /*1092*/ 	.byte	0x3f
	.zero		1


	//   ....[70]....
        /*1094*/ 	.word	0x00016540
        /*1098*/ 	.word	0x00000059
        /*109c*/ 	.word	0x00022890
        /*10a0*/ 	.short	0x010a
        /*10a2*/ 	.byte	0x3f
	.zero		1


	//   ....[71]....
        /*10a4*/ 	.word	0x000167f0
        /*10a8*/ 	.word	0x00000059
        /*10ac*/ 	.word	0x00022890
        /*10b0*/ 	.short	0x010a
        /*10b2*/ 	.byte	0x3f
	.zero		1


	//   ....[72]....
        /*10b4*/ 	.word	0x00016aa0
        /*10b8*/ 	.word	0x00000059
        /*10bc*/ 	.word	0x00022890
        /*10c0*/ 	.short	0x010a
        /*10c2*/ 	.byte	0x3f
	.zero		1


	//   ....[73]....
        /*10c4*/ 	.word	0x00016d30
        /*10c8*/ 	.word	0x00000059
        /*10cc*/ 	.word	0x000228b0
        /*10d0*/ 	.short	0x010a
        /*10d2*/ 	.byte	0x3f
	.zero		1


	//   ....[74]....
        /*10d4*/ 	.word	0x00017030
        /*10d8*/ 	.word	0x00000013
        /*10dc*/ 	.word	0x00022800
        /*10e0*/ 	.short	0x010a
        /*10e2*/ 	.byte	0x3f
	.zero		1


	//   ....[75]....
        /*10e4*/ 	.word	0x00017240
        /*10e8*/ 	.word	0x00000013
        /*10ec*/ 	.word	0x00022800
        /*10f0*/ 	.short	0x010a
        /*10f2*/ 	.byte	0x3f
	.zero		1


	//   ....[76]....
        /*10f4*/ 	.word	0x00017290
        /*10f8*/ 	.word	0x00000008
        /*10fc*/ 	.word	0x00022830
        /*1100*/ 	.short	0x010a
        /*1102*/ 	.byte	0x3f
	.zero		1


	//   ....[77]....
        /*1104*/ 	.word	0x000172e0
        /*1108*/ 	.word	0x00000008
        /*110c*/ 	.word	0x00022850
        /*1110*/ 	.short	0x010a
        /*1112*/ 	.byte	0x3f
	.zero		1


	//   ....[78]....
        /*1114*/ 	.word	0x00017330
        /*1118*/ 	.word	0x00000009
        /*111c*/ 	.word	0x00022830
        /*1120*/ 	.short	0x010a
        /*1122*/ 	.byte	0x3f
	.zero		1


	//   ....[79]....
        /*1124*/ 	.word	0x00017380
        /*1128*/ 	.word	0x00000009
        /*112c*/ 	.word	0x00022850
        /*1130*/ 	.short	0x010a
        /*1132*/ 	.byte	0x3f
	.zero		1


	//   ....[80]....
        /*1134*/ 	.word	0x00017950
        /*1138*/ 	.word	0x00000016
        /*113c*/ 	.word	0x00022820
        /*1140*/ 	.short	0x010a
        /*1142*/ 	.byte	0x3f
	.zero		1


	//   ....[81]....
        /*1144*/ 	.word	0x000179a0
        /*1148*/ 	.word	0x00000003
        /*114c*/ 	.word	0x000228a0
        /*1150*/ 	.short	0x010a
        /*1152*/ 	.byte	0x3f
	.zero		1


	//   ....[82]....
        /*1154*/ 	.word	0x000179f0
        /*1158*/ 	.word	0x00000003
        /*115c*/ 	.word	0x000228c0
        /*1160*/ 	.short	0x010a
        /*1162*/ 	.byte	0x3f
	.zero		1


	//   ....[83]....
        /*1164*/ 	.word	0x00017a40
        /*1168*/ 	.word	0x00000006
        /*116c*/ 	.word	0x000228a0
        /*1170*/ 	.short	0x010a
        /*1172*/ 	.byte	0x3f
	.zero		1


	//   ....[84]....
        /*1174*/ 	.word	0x00017a90
        /*1178*/ 	.word	0x00000006
        /*117c*/ 	.word	0x000228c0
        /*1180*/ 	.short	0x010a
        /*1182*/ 	.byte	0x3f
	.zero		1


	//   ....[85]....
        /*1184*/ 	.word	0x00017bb0
        /*1188*/ 	.word	0x00000020
        /*118c*/ 	.word	0x00022840
        /*1190*/ 	.short	0x010a
        /*1192*/ 	.byte	0x3f
	.zero		1


	//   ....[86]....
        /*1194*/ 	.word	0x00018e90
        /*1198*/ 	.word	0x00000016
        /*119c*/ 	.word	0x00022820
        /*11a0*/ 	.short	0x010a
        /*11a2*/ 	.byte	0x3f
	.zero		1


	//   ....[87]....
        /*11a4*/ 	.word	0x00018ee0
        /*11a8*/ 	.word	0x00000020
        /*11ac*/ 	.word	0x00022860
        /*11b0*/ 	.short	0x010a
        /*11b2*/ 	.byte	0x3f
	.zero		1


	//   ....[88]....
        /*11b4*/ 	.word	0x00019860
        /*11b8*/ 	.word	0x00000004
        /*11bc*/ 	.word	0x00022840
        /*11c0*/ 	.short	0x010a
        /*11c2*/ 	.byte	0x3f
	.zero		1


	//   ....[89]....
        /*11c4*/ 	.word	0x00019f40
        /*11c8*/ 	.word	0x00000004
        /*11cc*/ 	.word	0x00022860
        /*11d0*/ 	.short	0x010a
        /*11d2*/ 	.byte	0x3f
	.zero		1


	//   ....[90]....
        /*11d4*/ 	.word	0x0001afe0
        /*11d8*/ 	.word	0x00000004
        /*11dc*/ 	.word	0x00022820
        /*11e0*/ 	.short	0x010a
        /*11e2*/ 	.byte	0x3f
	.zero		1


	//   ....[91]....
        /*11e4*/ 	.word	0x0001b180
        /*11e8*/ 	.word	0x00000005
        /*11ec*/ 	.word	0x00022840
        /*11f0*/ 	.short	0x010a
        /*11f2*/ 	.byte	0x3f
	.zero		1


	//   ....[92]....
        /*11f4*/ 	.word	0x0001b1d0
        /*11f8*/ 	.word	0x00000019
        /*11fc*/ 	.word	0x00022840
        /*1200*/ 	.short	0x010a
        /*1202*/ 	.byte	0x3f
	.zero		1


	//   ....[93]....
        /*1204*/ 	.word	0x0001b220
        /*1208*/ 	.word	0x00000005
        /*120c*/ 	.word	0x00022860
        /*1210*/ 	.short	0x010a
        /*1212*/ 	.byte	0x3f
	.zero		1


	//----- nvinfo : EIATTR_NUM_MBARRIERS
	.align		4
.L_239:
        /*1214*/ 	.byte	0x03, 0x38
        /*1216*/ 	.short	0x0016


	//----- nvinfo : EIATTR_EXIT_INSTR_OFFSETS
	.align		4
        /*1218*/ 	.byte	0x04, 0x1c
        /*121a*/ 	.short	(.L_241 - .L_240)


	//   ....[0]....
.L_240:
        /*121c*/ 	.word	0x00016530


	//----- nvinfo : EIATTR_MAX_THREADS
	.align		4
.L_241:
        /*1220*/ 	.byte	0x04, 0x05
        /*1222*/ 	.short	(.L_243 - .L_242)
.L_242:
        /*1224*/ 	.word	0x00000180
        /*1228*/ 	.word	0x00000001
        /*122c*/ 	.word	0x00000001


	//----- nvinfo : EIATTR_CRS_STACK_SIZE
	.align		4
.L_243:
        /*1230*/ 	.byte	0x04, 0x1e
        /*1232*/ 	.short	(.L_245 - .L_244)
.L_244:
        /*1234*/ 	.word	0x00000000


	//----- nvinfo : EIATTR_CBANK_PARAM_SIZE
	.align		4
.L_245:
        /*1238*/ 	.byte	0x03, 0x19
        /*123a*/ 	.short	0x0af0


	//----- nvinfo : EIATTR_PARAM_CBANK
	.align		4
        /*123c*/ 	.byte	0x04, 0x0a
        /*123e*/ 	.short	(.L_247 - .L_246)
	.align		4
.L_246:
        /*1240*/ 	.word	index@(.nv.constant0._ZN7cutlass13device_kernelIN5flash11enable_sm90INS1_16FlashAttnFwdSm90INS1_25CollectiveMainloopFwdSm90ILi2EN4cute5tupleIJNS5_1CILi1EEES8_S8_EEENS6_IJNS7_ILi128EEENS7_ILi96EEENS7_ILi64EEEEEELi256ENS_6half_tEfNS_4arch4Sm90ELb0ELb0ELb0ELb1ELb1ELb1ELb0ELb1ELb0ELb1ELb0ELb0EEENS1_21CollectiveEpilogueFwdINS6_IJSA_NS7_ILi256EEESB_EEES9_SE_SG_Li256ELb1ELb1ELb0ELb0EEENS1_36VarlenDynamicPersistentTileSchedulerILi128ELi96ELi256ELi128ELb0ELb1ELb1ELb0ELb1ELb1EEEEEEEEEvNT_6ParamsE)
        /*1244*/ 	.short	0x0210
        /*1246*/ 	.short	0x0af0


	//----- nvinfo : EIATTR_SW_WAR
	.align		4
.L_247:
        /*1248*/ 	.byte	0x04, 0x36
        /*124a*/ 	.short	(.L_249 - .L_248)
.L_248:
        /*124c*/ 	.word	0x00000008
.L_249:


//--------------------- .nv.info._ZN7cutlass13device_kernelIN5flash11enable_sm90INS1_16FlashAttnFwdSm90INS1_25CollectiveMainloopFwdSm90ILi2EN4cute5tupleIJNS5_1CILi1EEES8_S8_EEENS6_IJNS7_ILi128EEENS7_ILi96EEENS7_ILi64EEEEEELi256ENS_6half_tEfNS_4arch4Sm90ELb0ELb0ELb0ELb1ELb1ELb0ELb1ELb1ELb0ELb1ELb0ELb0EEENS1_21CollectiveEpilogueFwdINS6_IJSA_NS7_ILi256EEESB_EEES9_SE_SG_Li256ELb1ELb1ELb0ELb0EEENS1_36VarlenDynamicPersistentTileSchedulerILi128ELi96ELi256ELi128ELb0ELb1ELb1ELb0ELb1ELb1EEEEEEEEEvNT_6ParamsE --------------------------
	.section	.nv.info._ZN7cutlass13device_kernelIN5flash11enable_sm90INS1_16FlashAttnFwdSm90INS1_25CollectiveMainloopFwdSm90ILi2EN4cute5tupleIJNS5_1CILi1EEES8_S8_EEENS6_IJNS7_ILi128EEENS7_ILi96EEENS7_ILi64EEEEEELi256ENS_6half_tEfNS_4arch4Sm90ELb0ELb0ELb0ELb1ELb1ELb0ELb1ELb1ELb0ELb1ELb0ELb0EEENS1_21CollectiveEpilogueFwdINS6_IJSA_NS7_ILi256EEESB_EEES9_SE_SG_Li256ELb1ELb1ELb0ELb0EEENS1_36VarlenDynamicPersistentTileSchedulerILi128ELi96ELi256ELi128ELb0ELb1ELb1ELb0ELb1ELb1EEEEEEEEEvNT_6ParamsE,"",@"SHT_CUDA_INFO"
	.sectionflags	@""
	.align	4


	//----- nvinfo : EIATTR_CUDA_API_VERSION
	.align		4
        /*0000*/ 	.byte	0x04, 0x37
        /*0002*/ 	.short	(.L_251 - .L_250)
.L_250:
        /*0004*/ 	.word	0x00000082


	//----- nvinfo : EIATTR_KPARAM_INFO
	.align		4
.L_251:
        /*0008*/ 	.byte	0x04, 0x17
        /*000a*/ 	.short	(.L_253 - .L_252)
.L_252:
        /*000c*/ 	.word	0x00000000
        /*0010*/ 	.short	0x0000
        /*0012*/ 	.short	0x0070
        /*0014*/ 	.byte	0x00, 0xf0, 0x01, 0x2e


	//----- nvinfo : EIATTR_SPARSE_MMA_MASK
	.align		4
.L_253:
        /*0018*/ 	.byte	0x03, 0x50
        /*001a*/ 	.short	0x0000


	//----- nvinfo : EIATTR_MAXREG_COUNT
	.align		4
        /*001c*/ 	.byte	0x03, 0x1b
        /*001e*/ 	.short	0x00a8


	//----- nvinfo : EIATTR_NUM_BARRIERS
	.align		4
        /*0020*/ 	.byte	0x02, 0x4c
        /*0022*/ 	.byte	0x10
	.zero		1


	//----- nvinfo : EIATTR_EXTERNS
	.align		4
        /*0024*/ 	.byte	0x04, 0x0f
        /*0026*/ 	.short	(.L_255 - .L_254)


	//   ....[0]....
	.align		4
.L_254:
        /*0028*/ 	.word	index@(__assertfail)


	//----- nvinfo : EIATTR_ANNOTATIONS
	.align		4
.L_255:
        /*002c*/ 	.byte	0x04, 0x55
        /*002e*/ 	.short	(.L_257 - .L_256)


	//   ....[0]....
.L_256:
        /* <DEDUP_REMOVED lines=18> */


	//----- nvinfo : EIATTR_MERCURY_ISA_VERSION
	.align		4
.L_257:
        /*0140*/ 	.byte	0x03, 0x5f
        /*0142*/ 	.short	0x0101


	//----- nvinfo : EIATTR_UNUSED_LOAD_BYTE_OFFSET
	.align		4
        /*0144*/ 	.byte	0x04, 0x44
        /*0146*/ 	.short	(.L_259 - .L_258)


	//   ....[0]....
.L_258:
        /*0148*/ 	.word	0x000009b0
        /*014c*/ 	.word	0x0000fff0


	//   ....[1]....
        /*0150*/ 	.word	0x000069a0
        /*0154*/ 	.word	0x0000fff0


	//----- nvinfo : EIATTR_INT_WARP_WIDE_INSTR_OFFSETS
	.align		4
.L_259:
        /*0158*/ 	.byte	0x04, 0x31
        /*015a*/ 	.short	(.L_261 - .L_260)


	//   ....[0]....
.L_260:
        /*015c*/ 	.word	0x000000c0


	//   ....[1]....
        /*0160*/ 	.word	0x000000d0


	//   ....[2]....
        /*0164*/ 	.word	0x000000e0


	//   ....[3]....
        /*0168*/ 	.word	0x00000180


	//   ....[4]....
        /*016c*/ 	.word	0x0000a870


	//   ....[5]....
        /*0170*/ 	.word	0x0000a900


	//   ....[6]....
        /*0174*/ 	.word	0x0000e7a0


	//   ....[7]....
        /*0178*/ 	.word	0x0000e830


	//----- nvinfo : EIATTR_COOP_GROUP_MASK_REGIDS
	.align		4
.L_261:
        /*017c*/ 	.byte	0x04, 0x29
        /*017e*/ 	.short	(.L_263 - .L_262)


	//   ....[0]....
.L_262:
        /*0180*/ 	.word	0xffffffff


	//   ....[1]....
        /*0184*/ 	.word	0xffffffff


	//   ....[2]....
        /*0188*/ 	.word	0xffffffff


	//   ....[3]....
        /*018c*/ 	.word	0xffffffff


	//   ....[4]....
        /*0190*/ 	.word	0xffffffff


	//   ....[5]....
        /*0194*/ 	.word	0xffffffff


	//   ....[6]....
        /*0198*/ 	.word	0xffffffff


	//   ....[7]....
        /*019c*/ 	.word	0xffffffff


	//   ....[8]....
        /*01a0*/ 	.word	0xffffffff


	//   ....[9]....
        /*01a4*/ 	.word	0xffffffff


	//   ....[10]....
        /*01a8*/ 	.word	0xffffffff


	//   ....[11]....
        /*01ac*/ 	.word	0xffffffff


	//   ....[12]....
        /*01b0*/ 	.word	0xffffffff


	//   ....[13]....
        /*01b4*/ 	.word	0xffffffff


	//   ....[14]....
        /*01b8*/ 	.word	0xffffffff


	//   ....[15]....
        /*01bc*/ 	.word	0xffffffff


	//   ....[16]....
        /*01c0*/ 	.word	0xffffffff


	//   ....[17]....
        /*01c4*/ 	.word	0xffffffff


	//   ....[18]....
        /*01c8*/ 	.word	0xffffffff


	//   ....[19]....
        /*01cc*/ 	.word	0xffffffff


	//   ....[20]....
        /*01d0*/ 	.word	0xffffffff


	//   ....[21]....
        /*01d4*/ 	.word	0xffffffff


	//   ....[22]....
        /*01d8*/ 	.word	0xffffffff


	//   ....[23]....
        /*01dc*/ 	.word	0xffffffff


	//   ....[24]....
        /*01e0*/ 	.word	0xffffffff


	//   ....[25]....
        /*01e4*/ 	.word	0xffffffff


	//   ....[26]....
        /*01e8*/ 	.word	0xffffffff


	//   ....[27]....
        /*01ec*/ 	.word	0xffffffff


	//   ....[28]....
        /*01f0*/ 	.word	0xffffffff


	//   ....[29]....
        /*01f4*/ 	.word	0xffffffff


	//   ....[30]....
        /*01f8*/ 	.word	0xffffffff


	//   ....[31]....
        /*01fc*/ 	.word	0xffffffff


	//   ....[32]....
        /*0200*/ 	.word	0xffffffff


	//   ....[33]....
        /*0204*/ 	.word	0xffffffff


	//   ....[34]....
        /*0208*/ 	.word	0xffffffff


	//   ....[35]....
        /*020c*/ 	.word	0xffffffff


	//   ....[36]....
        /*0210*/ 	.word	0xffffffff


	//   ....[37]....
        /*0214*/ 	.word	0xffffffff


	//   ....[38]....
        /*0218*/ 	.word	0xffffffff


	//   ....[39]....
        /*021c*/ 	.word	0xffffffff


	//   ....[40]....
        /*0220*/ 	.word	0xffffffff


	//   ....[41]....
        /*0224*/ 	.word	0xffffffff


	//   ....[42]....
        /*0228*/ 	.word	0xffffffff


	//   ....[43]....
        /*022c*/ 	.word	0xffffffff


	//   ....[44]....
        /*0230*/ 	.word	0xffffffff


	//   ....[45]....
        /*0234*/ 	.word	0xffffffff


	//   ....[46]....
        /*0238*/ 	.word	0xffffffff


	//   ....[47]....
        /*023c*/ 	.word	0xffffffff


	//   ....[48]....
        /*0240*/ 	.word	0xffffffff


	//   ....[49]....
        /*0244*/ 	.word	0xffffffff


	//   ....[50]....
        /*0248*/ 	.word	0xffffffff


	//   ....[51]....
        /*024c*/ 	.word	0xffffffff


	//   ....[52]....
        /*0250*/ 	.word	0xffffffff


	//   ....[53]....
        /*0254*/ 	.word	0xffffffff


	//   ....[54]....
        /*0258*/ 	.word	0xffffffff


	//   ....[55]....
        /*025c*/ 	.word	0xffffffff


	//   ....[56]....
        /*0260*/ 	.word	0xffffffff


	//   ....[57]....
        /*0264*/ 	.word	0xffffffff


	//   ....[58]....
        /*0268*/ 	.word	0xffffffff


	//   ....[59]....
        /*026c*/ 	.word	0xffffffff


	//   ....[60]....
        /*0270*/ 	.word	0xffffffff


	//   ....[61]....
        /*0274*/ 	.word	0xffffffff


	//   ....[62]....
        /*0278*/ 	.word	0xffffffff


	//   ....[63]....
        /*027c*/ 	.word	0xffffffff


	//   ....[64]....
        /*0280*/ 	.word	0xffffffff


	//   ....[65]....
        /*0284*/ 	.word	0xffffffff


	//   ....[66]....
        /*0288*/ 	.word	0xffffffff


	//   ....[67]....
        /*028c*/ 	.word	0xffffffff


	//   ....[68]....
        /*0290*/ 	.word	0xffffffff


	//   ....[69]....
        /*0294*/ 	.word	0xffffffff


	//   ....[70]....
        /*0298*/ 	.word	0xffffffff


	//   ....[71]....
        /*029c*/ 	.word	0xffffffff


	//   ....[72]....
        /*02a0*/ 	.word	0xffffffff


	//   ....[73]....
        /*02a4*/ 	.word	0xffffffff


	//   ....[74]....
        /*02a8*/ 	.word	0xffffffff


	//   ....[75]....
        /*02ac*/ 	.word	0xffffffff


	//   ....[76]....
        /*02b0*/ 	.word	0xffffffff


	//   ....[77]....
        /*02b4*/ 	.word	0xffffffff


	//   ....[78]....
        /*02b8*/ 	.word	0xffffffff


	//   ....[79]....
        /*02bc*/ 	.word	0xffffffff


	//   ....[80]....
        /*02c0*/ 	.word	0xffffffff


	//   ....[81]....
        /*02c4*/ 	.word	0xffffffff


	//   ....[82]....
        /*02c8*/ 	.word	0xffffffff


	//   ....[83]....
        /*02cc*/ 	.word	0xffffffff


	//   ....[84]....
        /*02d0*/ 	.word	0xffffffff


	//   ....[85]....
        /*02d4*/ 	.word	0xffffffff


	//   ....[86]....
        /*02d8*/ 	.word	0xffffffff


	//   ....[87]....
        /*02dc*/ 	.word	0xffffffff


	//   ....[88]....
        /*02e0*/ 	.word	0xffffffff


	//   ....[89]....
        /*02e4*/ 	.word	0xffffffff


	//   ....[90]....
        /*02e8*/ 	.word	0xffffffff


	//   ....[91]....
        /*02ec*/ 	.word	0xffffffff


	//   ....[92]....
        /*02f0*/ 	.word	0xffffffff


	//   ....[93]....
        /*02f4*/ 	.word	0xffffffff


	//   ....[94]....
        /*02f8*/ 	.word	0xffffffff


	//   ....[95]....
        /*02fc*/ 	.word	0xffffffff


	//   ....[96]....
        /*0300*/ 	.word	0xffffffff


	//   ....[97]....
        /*0304*/ 	.word	0xffffffff


	//   ....[98]....
        /*0308*/ 	.word	0xffffffff


	//   ....[99]....
        /*030c*/ 	.word	0xffffffff


	//   ....[100]....
        /*0310*/ 	.word	0xffffffff


	//   ....[101]....
        /*0314*/ 	.word	0xffffffff


	//   ....[102]....
        /*0318*/ 	.word	0xffffffff


	//   ....[103]....
        /*031c*/ 	.word	0xffffffff


	//   ....[104]....
        /*0320*/ 	.word	0xffffffff


	//   ....[105]....
        /*0324*/ 	.word	0xffffffff


	//   ....[106]....
        /*0328*/ 	.word	0xffffffff


	//   ....[107]....
        /*032c*/ 	.word	0xffffffff


	//   ....[108]....
        /*0330*/ 	.word	0xffffffff


	//   ....[109]....
        /*0334*/ 	.word	0xffffffff


	//   ....[110]....
        /*0338*/ 	.word	0xffffffff


	//   ....[111]....
        /*033c*/ 	.word	0xffffffff


	//   ....[112]....
        /*0340*/ 	.word	0xffffffff


	//   ....[113]....
        /*0344*/ 	.word	0xffffffff


	//   ....[114]....
        /*0348*/ 	.word	0xffffffff


	//   ....[115]....
        /*034c*/ 	.word	0xffffffff


	//   ....[116]....
        /*0350*/ 	.word	0xffffffff


	//   ....[117]....
        /*0354*/ 	.word	0xffffffff


	//   ....[118]....
        /*0358*/ 	.word	0xffffffff


	//   ....[119]....
        /*035c*/ 	.word	0xffffffff


	//   ....[120]....
        /*0360*/ 	.word	0xffffffff


	//   ....[121]....
        /*0364*/ 	.word	0xffffffff


	//   ....[122]....
        /*0368*/ 	.word	0xffffffff


	//   ....[123]....
        /*036c*/ 	.word	0xffffffff


	//   ....[124]....
        /*0370*/ 	.word	0xffffffff


	//   ....[125]....
        /*0374*/ 	.word	0xffffffff


	//   ....[126]....
        /*0378*/ 	.word	0xffffffff


	//   ....[127]....
        /*037c*/ 	.word	0xffffffff


	//   ....[128]....
        /*0380*/ 	.word	0xffffffff


	//   ....[129]....
        /*0384*/ 	.word	0xffffffff


	//   ....[130]....
        /*0388*/ 	.word	0xffffffff


	//   ....[131]....
        /*038c*/ 	.word	0xffffffff


	//   ....[132]....
        /*0390*/ 	.word	0xffffffff


	//   ....[133]....
        /*0394*/ 	.word	0xffffffff


	//   ....[134]....
        /*0398*/ 	.word	0xffffffff


	//   ....[135]....
        /*039c*/ 	.word	0xffffffff


	//   ....[136]....
        /*03a0*/ 	.word	0xffffffff


	//   ....[137]....
        /*03a4*/ 	.word	0xffffffff


	//   ....[138]....
        /*03a8*/ 	.word	0xffffffff


	//   ....[139]....
        /*03ac*/ 	.word	0xffffffff


	//   ....[140]....
        /*03b0*/ 	.word	0xffffffff


	//   ....[141]....
        /*03b4*/ 	.word	0xffffffff


	//   ....[142]....
        /*03b8*/ 	.word	0xffffffff


	//   ....[143]....
        /*03bc*/ 	.word	0xffffffff


	//   ....[144]....
        /*03c0*/ 	.word	0xffffffff


	//   ....[145]....
        /*03c4*/ 	.word	0xffffffff


	//   ....[146]....
        /*03c8*/ 	.word	0xffffffff


	//   ....[147]....
        /*03cc*/ 	.word	0xffffffff


	//   ....[148]....
        /*03d0*/ 	.word	0xffffffff


	//   ....[149]....
        /*03d4*/ 	.word	0xffffffff


	//   ....[150]....
        /*03d8*/ 	.word	0xffffffff


	//   ....[151]....
        /*03dc*/ 	.word	0xffffffff


	//   ....[152]....
        /*03e0*/ 	.word	0xffffffff


	//   ....[153]....
        /*03e4*/ 	.word	0x0500000f


	//   ....[154]....
        /*03e8*/ 	.word	0x0500000f


	//   ....[155]....
        /*03ec*/ 	.word	0x0500000f


	//   ....[156]....
        /*03f0*/ 	.word	0x0500000f


	//   ....[157]....
        /*03f4*/ 	.word	0x0500000f


	//   ....[158]....
        /*03f8*/ 	.word	0x0500000f


	//   ....[159]....
        /*03fc*/ 	.word	0x0500000f


	//   ....[160]....
        /*0400*/ 	.word	0x0500000f


	//   ....[161]....
        /*0404*/ 	.word	0x0500000f


	//   ....[162]....
        /*0408*/ 	.word	0x0500000f


	//   ....[163]....
        /*040c*/ 	.word	0x0500000f


	//   ....[164]....
        /*0410*/ 	.word	0x0500000f


	//   ....[165]....
        /*0414*/ 	.word	0x0500000f


	//   ....[166]....
        /*0418*/ 	.word	0x0500000f


	//   ....[167]....
        /*041c*/ 	.word	0x0500000f


	//   ....[168]....
        /*0420*/ 	.word	0x0500000f


	//   ....[169]....
        /*0424*/ 	.word	0x0500000f


	//   ....[170]....
        /*0428*/ 	.word	0x0500000f


	//   ....[171]....
        /*042c*/ 	.word	0x0500000f


	//   ....[172]....
        /*0430*/ 	.word	0x0500000f


	//   ....[173]....
        /*0434*/ 	.word	0x0500000f


	//   ....[174]....
        /*0438*/ 	.word	0x0500000f


	//   ....[175]....
        /*043c*/ 	.word	0x0500000f


	//   ....[176]....
        /*0440*/ 	.word	0x0500000f


	//   ....[177]....
        /*0444*/ 	.word	0x0500000f


	//   ....[178]....
        /*0448*/ 	.word	0x0500000f


	//   ....[179]....
        /*044c*/ 	.word	0x0500000f


	//   ....[180]....
        /*0450*/ 	.word	0x0500000f


	//   ....[181]....
        /*0454*/ 	.word	0x0500000f


	//   ....[182]....
        /*0458*/ 	.word	0x0500000f


	//   ....[183]....
        /*045c*/ 	.word	0x0500000f


	//   ....[184]....
        /*0460*/ 	.word	0x0500000f


	//   ....[185]....
        /*0464*/ 	.word	0x0500000f


	//   ....[186]....
        /*0468*/ 	.word	0x0500000f


	//   ....[187]....
        /*046c*/ 	.word	0x0500000f


	//   ....[188]....
        /*0470*/ 	.word	0x0500000f


	//   ....[189]....
        /*0474*/ 	.word	0x0500000f


	//   ....[190]....
        /*0478*/ 	.word	0x0500000f


	//   ....[191]....
        /*047c*/ 	.word	0x0500000f


	//   ....[192]....
        /*0480*/ 	.word	0x0500000f


	//   ....[193]....
        /*0484*/ 	.word	0x0500000f


	//   ....[194]....
        /*0488*/ 	.word	0x0500000f


	//   ....[195]....
        /*048c*/ 	.word	0x0500000f


	//   ....[196]....
        /*0490*/ 	.word	0x0500000f


	//   ....[197]....
        /*0494*/ 	.word	0x0500000f


	//   ....[198]....
        /*0498*/ 	.word	0x0500000f


	//   ....[199]....
        /*049c*/ 	.word	0x0500000f


	//   ....[200]....
        /*04a0*/ 	.word	0x0500000f


	//   ....[201]....
        /*04a4*/ 	.word	0x0500000f


	//   ....[202]....
        /*04a8*/ 	.word	0x0500000f


	//   ....[203]....
        /*04ac*/ 	.word	0x0500000f


	//   ....[204]....
        /*04b0*/ 	.word	0x0500000f


	//   ....[205]....
        /*04b4*/ 	.word	0x0500000f


	//   ....[206]....
        /*04b8*/ 	.word	0x0500000f


	//   ....[207]....
        /*04bc*/ 	.word	0x0500000f


	//   ....[208]....
        /*04c0*/ 	.word	0x0500000f


	//   ....[209]....
        /*04c4*/ 	.word	0x0500000f


	//   ....[210]....
        /*04c8*/ 	.word	0x0500000f


	//   ....[211]....
        /*04cc*/ 	.word	0x0500000f


	//   ....[212]....
        /*04d0*/ 	.word	0x0500000f


	//   ....[213]....
        /*04d4*/ 	.word	0x0500000f


	//   ....[214]....
        /*04d8*/ 	.word	0x0500000f


	//   ....[215]....
        /*04dc*/ 	.word	0x0500000f


	//   ....[216]....
        /*04e0*/ 	.word	0x0500000f


	//   ....[217]....
        /*04e4*/ 	.word	0x0500000f


	//   ....[218]....
        /*04e8*/ 	.word	0x0500000f


	//   ....[219]....
        /*04ec*/ 	.word	0x0500000f


	//   ....[220]....
        /*04f0*/ 	.word	0x0500000f


	//   ....[221]....
        /*04f4*/ 	.word	0x0500000f


	//   ....[222]....
        /*04f8*/ 	.word	0x0500000f


	//   ....[223]....
        /*04fc*/ 	.word	0x0500000f


	//   ....[224]....
        /*0500*/ 	.word	0x0500000f


	//   ....[225]....
        /*0504*/ 	.word	0x0500000f


	//   ....[226]....
        /*0508*/ 	.word	0x0500000f


	//   ....[227]....
        /*050c*/ 	.word	0x0500000f


	//   ....[228]....
        /*0510*/ 	.word	0x0500000f


	//   ....[229]....
        /*0514*/ 	.word	0x0500000f


	//   ....[230]....
        /*0518*/ 	.word	0x0500000f


	//   ....[231]....
        /*051c*/ 	.word	0x0500000f


	//   ....[232]....
        /*0520*/ 	.word	0x0500000f


	//   ....[233]....
        /*0524*/ 	.word	0x0500000f


	//   ....[234]....
        /*0528*/ 	.word	0x0500000f


	//   ....[235]....
        /*052c*/ 	.word	0x0500000f


	//   ....[236]....
        /*0530*/ 	.word	0x0500000f


	//   ....[237]....
        /*0534*/ 	.word	0x0500000f


	//   ....[238]....
        /*0538*/ 	.word	0x0500000f


	//   ....[239]....
        /*053c*/ 	.word	0x0500000f


	//   ....[240]....
        /*0540*/ 	.word	0x0500000f


	//   ....[241]....
        /*0544*/ 	.word	0x0500000f


	//   ....[242]....
        /*0548*/ 	.word	0x0500000f


	//   ....[243]....
        /*054c*/ 	.word	0x0500000f


	//   ....[244]....
        /*0550*/ 	.word	0x0500000f


	//   ....[245]....
        /*0554*/ 	.word	0x0500000f


	//   ....[246]....
        /*0558*/ 	.word	0x0500000f


	//   ....[247]....
        /*055c*/ 	.word	0x0500000f


	//   ....[248]....
        /*0560*/ 	.word	0x0500000f


	//   ....[249]....
        /*0564*/ 	.word	0x0500000f


	//   ....[250]....
        /*0568*/ 	.word	0x0500000f


	//   ....[251]....
        /*056c*/ 	.word	0x0500000f


	//----- nvinfo : EIATTR_COOP_GROUP_INSTR_OFFSETS
	.align		4
.L_263:
        /*0570*/ 	.byte	0x04, 0x28
        /*0572*/ 	.short	(.L_265 - .L_264)


	//   ....[0]....
.L_264:
        /*0574*/ 	.word	0x00000080


	//   ....[1]....
        /*0578*/ 	.word	0x00000090


	//   ....[2]....
        /*057c*/ 	.word	0x000002f0


	//   ....[3]....
        /*0580*/ 	.word	0x00000450


	//   ....[4]....
        /*0584*/ 	.word	0x00000570


	//   ....[5]....
        /*0588*/ 	.word	0x000006d0


	//   ....[6]....
        /*058c*/ 	.word	0x000015c0


	//   ....[7]....
        /*0590*/ 	.word	0x00002e00


	//   ....[8]....
        /*0594*/ 	.word	0x00002e20


	//   ....[9]....
        /*0598*/ 	.word	0x00002e40


	//   ....[10]....
        /*059c*/ 	.word	0x00002e80


	//   ....[11]....
        /*05a0*/ 	.word	0x000048c0


	//   ....[12]....
        /*05a4*/ 	.word	0x00004920


	//   ....[13]....
        /*05a8*/ 	.word	0x00004950


	//   ....[14]....
        /*05ac*/ 	.word	0x00004970


	//   ....[15]....
        /*05b0*/ 	.word	0x00005f20


	//   ....[16]....
        /*05b4*/ 	.word	0x00005f60


	//   ....[17]....
        /*05b8*/ 	.word	0x00006000


	//   ....[18]....
        /*05bc*/ 	.word	0x00006030


	//   ....[19]....
        /*05c0*/ 	.word	0x00007ae0


	//   ....[20]....
        /*05c4*/ 	.word	0x00007b10


	//   ....[21]....
        /*05c8*/ 	.word	0x00007be0


	//   ....[22]....
        /*05cc*/ 	.word	0x00007c20


	//   ....[23]....
        /*05d0*/ 	.word	0x00008410


	//   ....[24]....
        /*05d4*/ 	.word	0x00008450


	//   ....[25]....
        /*05d8*/ 	.word	0x000085a0


	//   ....[26]....
        /*05dc*/ 	.word	0x000085c0


	//   ....[27]....
        /*05e0*/ 	.word	0x00008700


	//   ....[28]....
        /*05e4*/ 	.word	0x00008720


	//   ....[29]....
        /*05e8*/ 	.word	0x00008870


	//   ....[30]....
        /*05ec*/ 	.word	0x00008890


	//   ....[31]....
        /*05f0*/ 	.word	0x000092a0


	//   ....[32]....
        /*05f4*/ 	.word	0x000092b0


	//   ....[33]....
        /*05f8*/ 	.word	0x000093f0


	//   ....[34]....
        /*05fc*/ 	.word	0x00009410


	//   ....[35]....
        /*0600*/ 	.word	0x00009550


	//   ....[36]....
        /*0604*/ 	.word	0x00009570


	//   ....[37]....
        /*0608*/ 	.word	0x000096c0


	//   ....[38]....
        /*060c*/ 	.word	0x000096e0


	//   ....[39]....
        /*0610*/ 	.word	0x000098a0


	//   ....[40]....
        /*0614*/ 	.word	0x00009a70


	//   ....[41]....
        /*0618*/ 	.word	0x00009aa0


	//   ....[42]....
        /*061c*/ 	.word	0x00009ad0


	//   ....[43]....
        /*0620*/ 	.word	0x00009b00


	//   ....[44]....
        /*0624*/ 	.word	0x00009b30


	//   ....[45]....
        /*0628*/ 	.word	0x00009b60


	//   ....[46]....
        /*062c*/ 	.word	0x00009cb0


	//   ....[47]....
        /*0630*/ 	.word	0x00009ce0


	//   ....[48]....
        /*0634*/ 	.word	0x00009d10


	//   ....[49]....
        /*0638*/ 	.word	0x00009d40


	//   ....[50]....
        /*063c*/ 	.word	0x00009d70


	//   ....[51]....
        /*0640*/ 	.word	0x00009da0


	//   ....[52]....
        /*0644*/ 	.word	0x00009e30


	//   ....[53]....
        /*0648*/ 	.word	0x00009e60


	//   ....[54]....
        /*064c*/ 	.word	0x00009ee0


	//   ....[55]....
        /*0650*/ 	.word	0x0000b440


	//   ....[56]....
        /*0654*/ 	.word	0x0000b460


	//   ....[57]....
        /*0658*/ 	.word	0x0000b4f0


	//   ....[58]....
        /*065c*/ 	.word	0x0000b510


	//   ....[59]....
        /*0660*/ 	.word	0x0000b590


	//   ....[60]....
        /*0664*/ 	.word	0x0000b5b0


	//   ....[61]....
        /*0668*/ 	.word	0x0000b630


	//   ....[62]....
        /*066c*/ 	.word	0x0000b650


	//   ....[63]....
        /*0670*/ 	.word	0x0000b6d0


	//   ....[64]....
        /*0674*/ 	.word	0x0000b6f0


	//   ....[65]....
        /*0678*/ 	.word	0x0000b700


	//   ....[66]....
        /*067c*/ 	.word	0x0000b710


	//   ....[67]....
        /*0680*/ 	.word	0x0000be90


	//   ....[68]....
        /*0684*/ 	.word	0x0000beb0


	//   ....[69]....
        /*0688*/ 	.word	0x0000bed0


	//   ....[70]....
        /*068c*/ 	.word	0x0000bee0


	//   ....[71]....
        /*0690*/ 	.word	0x0000bf10


	//   ....[72]....
        /*0694*/ 	.word	0x0000bf30


	//   ....[73]....
        /*0698*/ 	.word	0x0000bfa0


	//   ....[74]....
        /*069c*/ 	.word	0x0000c020


	//   ....[75]....
        /*06a0*/ 	.word	0x0000c040


	//   ....[76]....
        /*06a4*/ 	.word	0x0000c060


	//   ....[77]....
        /*06a8*/ 	.word	0x0000c120


	//   ....[78]....
        /*06ac*/ 	.word	0x0000c170


	//   ....[79]....
        /*06b0*/ 	.word	0x0000c1a0


	//   ....[80]....
        /*06b4*/ 	.word	0x0000c200


	//   ....[81]....
        /*06b8*/ 	.word	0x0000c2e0


	//   ....[82]....
        /*06bc*/ 	.word	0x0000c310


	//   ....[83]....
        /*06c0*/ 	.word	0x0000c9a0


	//   ....[84]....
        /*06c4*/ 	.word	0x0000c9d0


	//   ....[85]....
        /*06c8*/ 	.word	0x0000c9e0


	//   ....[86]....
        /*06cc*/ 	.word	0x0000c9f0


	//   ....[87]....
        /*06d0*/ 	.word	0x0000cab0


	//   ....[88]....
        /*06d4*/ 	.word	0x0000cb00


	//   ....[89]....
        /*06d8*/ 	.word	0x0000cb70


	//   ....[90]....
        /*06dc*/ 	.word	0x0000cbf0


	//   ....[91]....
        /*06e0*/ 	.word	0x0000cc50


	//   ....[92]....
        /*06e4*/ 	.word	0x0000cc80


	//   ....[93]....
        /*06e8*/ 	.word	0x0000cce0


	//   ....[94]....
        /*06ec*/ 	.word	0x0000cd10


	//   ....[95]....
        /*06f0*/ 	.word	0x0000cd70


	//   ....[96]....
        /*06f4*/ 	.word	0x0000cda0


	//   ....[97]....
        /*06f8*/ 	.word	0x0000cdf0


	//   ....[98]....
        /*06fc*/ 	.word	0x0000ce20


	//   ....[99]....
        /*0700*/ 	.word	0x0000d350


	//   ....[100]....
        /*0704*/ 	.word	0x0000d370


	//   ....[101]....
        /*0708*/ 	.word	0x0000d3c0


	//   ....[102]....
        /*070c*/ 	.word	0x0000d480


	//   ....[103]....
        /*0710*/ 	.word	0x0000d490


	//   ....[104]....
        /*0714*/ 	.word	0x0000d4c0


	//   ....[105]....
        /*0718*/ 	.word	0x0000d550


	//   ....[106]....
        /*071c*/ 	.word	0x0000d600


	//   ....[107]....
        /*0720*/ 	.word	0x0000d610


	//   ....[108]....
        /*0724*/ 	.word	0x0000d640


	//   ....[109]....
        /*0728*/ 	.word	0x0000d650


	//   ....[110]....
        /*072c*/ 	.word	0x0000d6e0


	//   ....[111]....
        /*0730*/ 	.word	0x0000de00


	//   ....[112]....
        /*0734*/ 	.word	0x0000de20


	//   ....[113]....
        /*0738*/ 	.word	0x0000de30


	//   ....[114]....
        /*073c*/ 	.word	0x0000de70


	//   ....[115]....
        /*0740*/ 	.word	0x0000de80


	//   ....[116]....
        /*0744*/ 	.word	0x0000dec0


	//   ....[117]....
        /*0748*/ 	.word	0x0000ded0


	//   ....[118]....
        /*074c*/ 	.word	0x0000df10


	//   ....[119]....
        /*0750*/ 	.word	0x0000df20


	//   ....[120]....
        /*0754*/ 	.word	0x0000df60


	//   ....[121]....
        /*0758*/ 	.word	0x0000df70


	//   ....[122]....
        /*075c*/ 	.word	0x0000df80


	//   ....[123]....
        /*0760*/ 	.word	0x0000e2e0


	//   ....[124]....
        /*0764*/ 	.word	0x0000e300


	//   ....[125]....
        /*0768*/ 	.word	0x0000e310


	//   ....[126]....
        /*076c*/ 	.word	0x0000e320


	//   ....[127]....
        /*0770*/ 	.word	0x0000e330


	//   ....[128]....
        /*0774*/ 	.word	0x0000e350


	//   ....[129]....
        /*0778*/ 	.word	0x0000e3c0


	//   ....[130]....
        /*077c*/ 	.word	0x0000e3f0


	//   ....[131]....
        /*0780*/ 	.word	0x0000e400


	//   ....[132]....
        /*0784*/ 	.word	0x0000e470


	//   ....[133]....
        /*0788*/ 	.word	0x0000e490


	//   ....[134]....
        /*078c*/ 	.word	0x0000e580


	//   ....[135]....
        /*0790*/ 	.word	0x0000ea20


	//   ....[136]....
        /*0794*/ 	.word	0x0000ea70


	//   ....[137]....
        /*0798*/ 	.word	0x0000eaa0


	//   ....[138]....
        /*079c*/ 	.word	0x0000eab0


	//   ....[139]....
        /*07a0*/ 	.word	0x0000eae0


	//   ....[140]....
        /*07a4*/ 	.word	0x0000eb10


	//   ....[141]....
        /*07a8*/ 	.word	0x0000eb40


	//   ....[142]....
        /*07ac*/ 	.word	0x0000eb70


	//   ....[143]....
        /*07b0*/ 	.word	0x0000ecf0


	//   ....[144]....
        /*07b4*/ 	.word	0x0000ed20


	//   ....[145]....
        /*07b8*/ 	.word	0x0000ed50


	//   ....[146]....
        /*07bc*/ 	.word	0x0000ed80


	//   ....[147]....
        /*07c0*/ 	.word	0x0000edb0


	//   ....[148]....
        /*07c4*/ 	.word	0x0000ede0


	//   ....[149]....
        /*07c8*/ 	.word	0x0000eea0


	//   ....[150]....
        /*07cc*/ 	.word	0x0000eec0


	//   ....[151]....
        /*07d0*/ 	.word	0x0000ef30


	//   ....[152]....
        /*07d4*/ 	.word	0x0000f3a0


	//   ....[153]....
        /*07d8*/ 	.word	0x0000f900


	//   ....[154]....
        /*07dc*/ 	.word	0x0000f9f0


	//   ....[155]....
        /*07e0*/ 	.word	0x0000fa90


	//   ....[156]....
        /*07e4*/ 	.word	0x0000faf0


	//   ....[157]....
        /*07e8*/ 	.word	0x0000fbe0


	//   ....[158]....
        /*07ec*/ 	.word	0x0000fc50


	//   ....[159]....
        /*07f0*/ 	.word	0x0000fd40


	//   ....[160]....
        /*07f4*/ 	.word	0x0000fdb0


	//   ....[161]....
        /*07f8*/ 	.word	0x0000fea0


	//   ....[162]....
        /*07fc*/ 	.word	0x0000ff10


	//   ....[163]....
        /*0800*/ 	.word	0x00010000


	//   ....[164]....
        /*0804*/ 	.word	0x00010070


	//   ....[165]....
        /*0808*/ 	.word	0x00010110


	//   ....[166]....
        /*080c*/ 	.word	0x00010210


	//   ....[167]....
        /*0810*/ 	.word	0x00010260


	//   ....[168]....
        /*0814*/ 	.word	0x000102c0


	//   ....[169]....
        /*0818*/ 	.word	0x000103e0


	//   ....[170]....
        /*081c*/ 	.word	0x00010460


	//   ....[171]....
        /*0820*/ 	.word	0x00010550


	//   ....[172]....
        /*0824*/ 	.word	0x00010620


	//   ....[173]....
        /*0828*/ 	.word	0x000106d0


	//   ....[174]....
        /*082c*/ 	.word	0x000107d0


	//   ....[175]....
        /*0830*/ 	.word	0x00010840


	//   ....[176]....
        /*0834*/ 	.word	0x00010950


	//   ....[177]....
        /*0838*/ 	.word	0x000109c0


	//   ....[178]....
        /*083c*/ 	.word	0x00010a40


	//   ....[179]....
        /*0840*/ 	.word	0x00010b10


	//   ....[180]....
        /*0844*/ 	.word	0x00010ba0


	//   ....[181]....
        /*0848*/ 	.word	0x00010c70


	//   ....[182]....
        /*084c*/ 	.word	0x00010d10


	//   ....[183]....
        /*0850*/ 	.word	0x00010db0


	//   ....[184]....
        /*0854*/ 	.word	0x00010e10


	//   ....[185]....
        /*0858*/ 	.word	0x00010eb0


	//   ....[186]....
        /*085c*/ 	.word	0x00011000


	//   ....[187]....
        /*0860*/ 	.word	0x00011050


	//   ....[188]....
        /*0864*/ 	.word	0x000110b0


	//   ....[189]....
        /*0868*/ 	.word	0x000111a0


	//   ....[190]....
        /*086c*/ 	.word	0x000112a0


	//   ....[191]....
        /*0870*/ 	.word	0x000112f0


	//   ....[192]....
        /*0874*/ 	.word	0x00011350


	//   ....[193]....
        /*0878*/ 	.word	0x00011440


	//   ....[194]....
        /*087c*/ 	.word	0x00011540


	//   ....[195]....
        /*0880*/ 	.word	0x00011590


	//   ....[196]....
        /*0884*/ 	.word	0x000115f0


	//   ....[197]....
        /*0888*/ 	.word	0x000116d0


	//   ....[198]....
        /*088c*/ 	.word	0x00011800


	//   ....[199]....
        /*0890*/ 	.word	0x000118e0


	//   ....[200]....
        /*0894*/ 	.word	0x00011970


	//   ....[201]....
        /*0898*/ 	.word	0x00011a80


	//   ....[202]....
        /*089c*/ 	.word	0x00011ae0


	//   ....[203]....
        /*08a0*/ 	.word	0x00011bf0


	//   ....[204]....
        /*08a4*/ 	.word	0x00011c50


	//   ....[205]....
        /*08a8*/ 	.word	0x00011d60


	//   ....[206]....
        /*08ac*/ 	.word	0x00011dc0


	//   ....[207]....
        /*08b0*/ 	.word	0x00011ed0


	//   ....[208]....
        /*08b4*/ 	.word	0x00011f30


	//   ....[209]....
        /*08b8*/ 	.word	0x00011ff0


	//   ....[210]....
        /*08bc*/ 	.word	0x00012150


	//   ....[211]....
        /*08c0*/ 	.word	0x000121f0


	//   ....[212]....
        /*08c4*/ 	.word	0x00012250


	//   ....[213]....
        /*08c8*/ 	.word	0x00012300


	//   ....[214]....
        /*08cc*/ 	.word	0x00012360


	//   ....[215]....
        /*08d0*/ 	.word	0x00012410


	//   ....[216]....
        /*08d4*/ 	.word	0x00012470


	//   ....[217]....
        /*08d8*/ 	.word	0x00012520


	//   ....[218]....
        /*08dc*/ 	.word	0x00012580


	//   ....[219]....
        /*08e0*/ 	.word	0x00012630


	//   ....[220]....
        /*08e4*/ 	.word	0x00012690


	//   ....[221]....
        /*08e8*/ 	.word	0x00012740


	//   ....[222]....
        /*08ec*/ 	.word	0x00012820


	//   ....[223]....
        /*08f0*/ 	.word	0x000128c0


	//   ....[224]....
        /*08f4*/ 	.word	0x00012920


	//   ....[225]....
        /*08f8*/ 	.word	0x000129f0


	//   ....[226]....
        /*08fc*/ 	.word	0x00012a50


	//   ....[227]....
        /*0900*/ 	.word	0x00012b20


	//   ....[228]....
        /*0904*/ 	.word	0x00012b80


	//   ....[229]....
        /*0908*/ 	.word	0x00012c60


	//   ....[230]....
        /*090c*/ 	.word	0x00012cc0


	//   ....[231]....
        /*0910*/ 	.word	0x00012d90


	//   ....[232]....
        /*0914*/ 	.word	0x00012df0


	//   ....[233]....
        /*0918*/ 	.word	0x00012ec0


	//   ....[234]....
        /*091c*/ 	.word	0x00012f50


	//   ....[235]....
        /*0920*/ 	.word	0x00012ff0


	//   ....[236]....
        /*0924*/ 	.word	0x00013110


	//   ....[237]....
        /*0928*/ 	.word	0x00013180


	//   ....[238]....
        /*092c*/ 	.word	0x000131f0


	//   ....[239]....
        /*0930*/ 	.word	0x00013260


	//   ....[240]....
        /*0934*/ 	.word	0x000132d0


	//   ....[241]....
        /*0938*/ 	.word	0x00013350


	//   ....[242]....
        /*093c*/ 	.word	0x000133e0


	//   ....[243]....
        /*0940*/ 	.word	0x00013470


	//   ....[244]....
        /*0944*/ 	.word	0x000134e0


	//   ....[245]....
        /*0948*/ 	.word	0x00013550


	//   ....[246]....
        /*094c*/ 	.word	0x000135c0


	//   ....[247]....
        /*0950*/ 	.word	0x00013640


	//   ....[248]....
        /*0954*/ 	.word	0x000136b0


	//   ....[249]....
        /*0958*/ 	.word	0x00013750


	//   ....[250]....
        /*095c*/ 	.word	0x000137e0


	//   ....[251]....
        /*0960*/ 	.word	0x00013900


	//----- nvinfo : EIATTR_REG_RECONFIG
	.align		4
.L_265:
        /*0964*/ 	.byte	0x01, 0x54
	.zero		2


	//----- nvinfo : EIATTR_SYSCALL_OFFSETS
	.align		4
        /*0968*/ 	.byte	0x04, 0x46
        /*096a*/ 	.short	(.L_267 - .L_266)


	//   ....[0]....
.L_266:
        /*096c*/ 	.word	0x00001760


	//   ....[1]....
        /*0970*/ 	.word	0x0000aa60


	//   ....[2]....
        /*0974*/ 	.word	0x0000abb0


	//   ....[3]....
        /*0978*/ 	.word	0x0000aca0


	//   ....[4]....
        /*097c*/ 	.word	0x0000ba90


	//   ....[5]....
        /*0980*/ 	.word	0x0000c5f0


	//----- nvinfo : EIATTR_MBARRIER_INSTR_OFFSETS
	.align		4
.L_267:
        /*0984*/ 	.byte	0x04, 0x39
        /*0986*/ 	.short	(.L_269 - .L_268)


	//   ....[0]....
.L_268:
        /*0988*/ 	.word	0x00000190
        /*098c*/ 	.word	0x000000ff
        /*0990*/ 	.word	0x00032400
        /*0994*/ 	.short	0x0100
        /*0996*/ 	.byte	0x08
	.zero		1


	//   ....[1]....
        /*0998*/ 	.word	0x000001a0
        /*099c*/ 	.word	0x000000ff
        /*09a0*/ 	.word	0x00032410
        /*09a4*/ 	.short	0x0100
        /*09a6*/ 	.byte	0x08
	.zero		1


	//   ....[2]....
        /*09a8*/ 	.word	0x000001b0
        /*09ac*/ 	.word	0x000000ff
        /*09b0*/ 	.word	0x00032420
        /*09b4*/ 	.short	0x0100
        /*09b6*/ 	.byte	0x08
	.zero		1


	//   ....[3]....
        /*09b8*/ 	.word	0x000002a0
        /*09bc*/ 	.word	0x000000ff
        /*09c0*/ 	.word	0x00032430
        /*09c4*/ 	.short	0x0100
        /*09c6*/ 	.byte	0x08
	.zero		1


	//   ....[4]....
        /*09c8*/ 	.word	0x000002b0
        /*09cc*/ 	.word	0x000000ff
        /*09d0*/ 	.word	0x00032440
        /*09d4*/ 	.short	0x0100
        /*09d6*/ 	.byte	0x08
	.zero		1


	//   ....[5]....
        /*09d8*/ 	.word	0x000002c0
        /*09dc*/ 	.word	0x000000ff
        /*09e0*/ 	.word	0x00032438
        /*09e4*/ 	.short	0x0100
        /*09e6*/ 	.byte	0x08
	.zero		1


	//   ....[6]....
        /*09e8*/ 	.word	0x000002d0
        /*09ec*/ 	.word	0x000000ff
        /*09f0*/ 	.word	0x00032448
        /*09f4*/ 	.short	0x0100
        /*09f6*/ 	.byte	0x08
	.zero		1


	//   ....[7]....
        /*09f8*/ 	.word	0x00000400
        /*09fc*/ 	.word	0x000000ff
        /*0a00*/ 	.word	0x00032450
        /*0a04*/ 	.short	0x0100
        /*0a06*/ 	.byte	0x08
	.zero		1


	//   ....[8]....
        /*0a08*/ 	.word	0x00000410
        /*0a0c*/ 	.word	0x000000ff
        /*0a10*/ 	.word	0x00032460
        /*0a14*/ 	.short	0x0100
        /*0a16*/ 	.byte	0x08
	.zero		1


	//   ....[9]....
        /*0a18*/ 	.word	0x00000420
        /*0a1c*/ 	.word	0x000000ff
        /*0a20*/ 	.word	0x00032458
        /*0a24*/ 	.short	0x0100
        /*0a26*/ 	.byte	0x08
	.zero		1


	//   ....[10]....
        /*0a28*/ 	.word	0x00000430
        /*0a2c*/ 	.word	0x000000ff
        /*0a30*/ 	.word	0x00032468
        /*0a34*/ 	.short	0x0100
        /*0a36*/ 	.byte	0x08
	.zero		1


	//   ....[11]....
        /*0a38*/ 	.word	0x00000520
        /*0a3c*/ 	.word	0x000000ff
        /*0a40*/ 	.word	0x00032470
        /*0a44*/ 	.short	0x0100
        /*0a46*/ 	.byte	0x06
	.zero		1


	//   ....[12]....
        /*0a48*/ 	.word	0x00000530
        /*0a4c*/ 	.word	0x000000ff
        /*0a50*/ 	.word	0x00032480
        /*0a54*/ 	.short	0x0100
        /*0a56*/ 	.byte	0x06
	.zero		1


	//   ....[13]....
        /*0a58*/ 	.word	0x00000540
        /*0a5c*/ 	.word	0x000000ff
        /*0a60*/ 	.word	0x00032478
        /*0a64*/ 	.short	0x0100
        /*0a66*/ 	.byte	0x06
	.zero		1


	//   ....[14]....
        /*0a68*/ 	.word	0x00000550
        /*0a6c*/ 	.word	0x000000ff
        /*0a70*/ 	.word	0x00032488
        /*0a74*/ 	.short	0x0100
        /*0a76*/ 	.byte	0x06
	.zero		1


	//   ....[15]....
        /*0a78*/ 	.word	0x00000680
        /*0a7c*/ 	.word	0x000000ff
        /*0a80*/ 	.word	0x00032490
        /*0a84*/ 	.short	0x0100
        /*0a86*/ 	.byte	0x08
	.zero		1


	//   ....[16]....
        /*0a88*/ 	.word	0x00000690
        /*0a8c*/ 	.word	0x000000ff
        /*0a90*/ 	.word	0x000324a0
        /*0a94*/ 	.short	0x0100
        /*0a96*/ 	.byte	0x08
	.zero		1


	//   ....[17]....
        /*0a98*/ 	.word	0x000006a0
        /*0a9c*/ 	.word	0x000000ff
        /*0aa0*/ 	.word	0x00032498
        /*0aa4*/ 	.short	0x0100
        /*0aa6*/ 	.byte	0x08
	.zero		1


	//   ....[18]....
        /*0aa8*/ 	.word	0x000006b0
        /*0aac*/ 	.word	0x000000ff
        /*0ab0*/ 	.word	0x000324a8
        /*0ab4*/ 	.short	0x0100
        /*0ab6*/ 	.byte	0x08
	.zero		1


	//   ....[19]....
        /*0ab8*/ 	.word	0x000007f0
        /*0abc*/ 	.word	0x000000ff
        /*0ac0*/ 	.word	0x000324b0
        /*0ac4*/ 	.short	0x0100
        /*0ac6*/ 	.byte	0x08
	.zero		1


	//   ....[20]....
        /*0ac8*/ 	.word	0x00000800
        /*0acc*/ 	.word	0x000000ff
        /*0ad0*/ 	.word	0x000324c0
        /*0ad4*/ 	.short	0x0100
        /*0ad6*/ 	.byte	0x08
	.zero		1


	//   ....[21]....
        /*0ad8*/ 	.word	0x00000810
        /*0adc*/ 	.word	0x000000ff
        /*0ae0*/ 	.word	0x000324b8
        /*0ae4*/ 	.short	0x0100
        /*0ae6*/ 	.byte	0x08
	.zero		1


	//   ....[22]....
        /*0ae8*/ 	.word	0x00000820
        /*0aec*/ 	.word	0x000000ff
        /*0af0*/ 	.word	0x000324c8
        /*0af4*/ 	.short	0x0100
        /*0af6*/ 	.byte	0x08
	.zero		1


	//   ....[23]....
        /*0af8*/ 	.word	0x000017f0
        /*0afc*/ 	.word	0x000000ff
        /*0b00*/ 	.word	0x00032400
        /*0b04*/ 	.short	0x010a
        /*0b06*/ 	.byte	0x28
	.zero		1


	//   ....[24]....
        /*0b08*/ 	.word	0x000018c0
        /*0b0c*/ 	.word	0x000000ff
        /*0b10*/ 	.word	0x00032430
        /*0b14*/ 	.short	0x010a
        /*0b16*/ 	.byte	0x34
	.zero		1


	//   ....[25]....
        /*0b18*/ 	.word	0x00001900
        /*0b1c*/ 	.word	0x000000ff
        /*0b20*/ 	.word	0x00032430
        /*0b24*/ 	.short	0x010a
        /*0b26*/ 	.byte	0x34
	.zero		1


	//   ....[26]....
        /*0b28*/ 	.word	0x00001c60
        /*0b2c*/ 	.word	0x000000ff
        /*0b30*/ 	.word	0x00032410
        /*0b34*/ 	.short	0x010a
        /*0b36*/ 	.byte	0x28
	.zero		1


	//   ....[27]....
        /*0b38*/ 	.word	0x00001ca0
        /*0b3c*/ 	.word	0x000000ff
        /*0b40*/ 	.word	0x00032450
        /*0b44*/ 	.short	0x010a
        /*0b46*/ 	.byte	0x34
	.zero		1


	//   ....[28]....
        /*0b48*/ 	.word	0x00001ce0
        /*0b4c*/ 	.word	0x000000ff
        /*0b50*/ 	.word	0x00032450
        /*0b54*/ 	.short	0x010a
        /*0b56*/ 	.byte	0x34
	.zero		1


	//   ....[29]....
        /*0b58*/ 	.word	0x000026b0
        /*0b5c*/ 	.word	0x000000ff
        /*0b60*/ 	.word	0x00000000
        /*0b64*/ 	.short	0x0101
        /*0b66*/ 	.byte	0x05
	.zero		1


	//   ....[30]....
        /*0b68*/ 	.word	0x00003b90
        /*0b6c*/ 	.word	0x000000ff
        /*0b70*/ 	.word	0x00000000
        /*0b74*/ 	.short	0x0101
        /*0b76*/ 	.byte	0x34
	.zero		1


	//   ....[31]....
        /*0b78*/ 	.word	0x00003cd0
        /*0b7c*/ 	.word	0x000000ff
        /*0b80*/ 	.word	0x00032430
        /*0b84*/ 	.short	0x010a
        /*0b86*/ 	.byte	0x04
	.zero		1


	//   ....[32]....
        /*0b88*/ 	.word	0x00003d10
        /*0b8c*/ 	.word	0x000000ff
        /*0b90*/ 	.word	0x00032430
        /*0b94*/ 	.short	0x010a
        /*0b96*/ 	.byte	0x04
	.zero		1


	//   ....[33]....
        /*0b98*/ 	.word	0x00003f20
        /*0b9c*/ 	.word	0x000000ff
        /*0ba0*/ 	.word	0x00032450
        /*0ba4*/ 	.short	0x010a
        /*0ba6*/ 	.byte	0x04
	.zero		1


	//   ....[34]....
        /*0ba8*/ 	.word	0x00003f60
        /*0bac*/ 	.word	0x000000ff
        /*0bb0*/ 	.word	0x00032450
        /*0bb4*/ 	.short	0x010a
        /*0bb6*/ 	.byte	0x04
	.zero		1


	//   ....[35]....
        /*0bb8*/ 	.word	0x00004620
        /*0bbc*/ 	.word	0x000000ff
        /*0bc0*/ 	.word	0x00000000
        /*0bc4*/ 	.short	0x0101
        /*0bc6*/ 	.byte	0x05
	.zero		1


	//   ....[36]....
        /*0bc8*/ 	.word	0x00005f00
        /*0bcc*/ 	.word	0x000000ff
        /*0bd0*/ 	.word	0x00000000
        /*0bd4*/ 	.short	0x0101
        /*0bd6*/ 	.byte	0x04
	.zero		1


	//   ....[37]....
        /*0bd8*/ 	.word	0x00008440
        /*0bdc*/ 	.word	0x0000009c
        /*0be0*/ 	.word	0x00000000
        /*0be4*/ 	.short	0x0101
        /*0be6*/ 	.byte	0x3f
	.zero		1


	//   ....[38]....
        /*0be8*/ 	.word	0x0000b1a0
        /*0bec*/ 	.word	0x00000019
        /*0bf0*/ 	.word	0x00032440
        /*0bf4*/ 	.short	0x010a
        /*0bf6*/ 	.byte	0x3f
	.zero		1


	//   ....[39]....
        /*0bf8*/ 	.word	0x0000b810
        /*0bfc*/ 	.word	0x00000019
        /*0c00*/ 	.word	0x00032430
        /*0c04*/ 	.short	0x0107
        /*0c06*/ 	.byte	0x3f
	.zero		1


	//   ....[40]....
        /*0c08*/ 	.word	0x0000b8e0
        /*0c0c*/ 	.word	0x00000019
        /*0c10*/ 	.word	0x00032430
        /*0c14*/ 	.short	0x0101
        /*0c16*/ 	.byte	0x3f
	.zero		1


	//   ....[41]....
        /*0c18*/ 	.word	0x0000c430
        /*0c1c*/ 	.word	0x00000016
        /*0c20*/ 	.word	0x00032400
        /*0c24*/ 	.short	0x0107
        /*0c26*/ 	.byte	0x3f
	.zero		1


	//   ....[42]....
        /*0c28*/ 	.word	0x0000c4c0
        /*0c2c*/ 	.word	0x00000016
        /*0c30*/ 	.word	0x00032400
        /*0c34*/ 	.short	0x0101
        /*0c36*/ 	.byte	0x3f
	.zero		1


	//   ....[43]....
        /*0c38*/ 	.word	0x0000cf40
        /*0c3c*/ 	.word	0x00000016
        /*0c40*/ 	.word	0x00032410
        /*0c44*/ 	.short	0x0107
        /*0c46*/ 	.byte	0x3f
	.zero		1


	//   ....[44]....
        /*0c48*/ 	.word	0x0000d040
        /*0c4c*/ 	.word	0x00000016
        /*0c50*/ 	.word	0x00032410
        /*0c54*/ 	.short	0x0101
        /*0c56*/ 	.byte	0x3f
	.zero		1


	//   ....[45]....
        /*0c58*/ 	.word	0x0000d060
        /*0c5c*/ 	.word	0x00000016
        /*0c60*/ 	.word	0x00032420
        /*0c64*/ 	.short	0x010a
        /*0c66*/ 	.byte	0x3f
	.zero		1


	//   ....[46]....
        /*0c68*/ 	.word	0x0000d0e0
        /*0c6c*/ 	.word	0x00000019
        /*0c70*/ 	.word	0x00032460
        /*0c74*/ 	.short	0x010a
        /*0c76*/ 	.byte	0x3f
	.zero		1


	//   ....[47]....
        /*0c78*/ 	.word	0x0000d860
        /*0c7c*/ 	.word	0x00000019
        /*0c80*/ 	.word	0x00032450
        /*0c84*/ 	.short	0x0107
        /*0c86*/ 	.byte	0x3f
	.zero		1


	//   ....[48]....
        /*0c88*/ 	.word	0x0000d920
        /*0c8c*/ 	.word	0x00000019
        /*0c90*/ 	.word	0x00032450
        /*0c94*/ 	.short	0x0101
        /*0c96*/ 	.byte	0x3f
	.zero		1


	//   ....[49]....
        /*0c98*/ 	.word	0x0000dc60
        /*0c9c*/ 	.word	0x0000000a
        /*0ca0*/ 	.word	0x00032440
        /*0ca4*/ 	.short	0x010a
        /*0ca6*/ 	.byte	0x3f
	.zero		1


	//   ....[50]....
        /*0ca8*/ 	.word	0x0000e030
        /*0cac*/ 	.word	0x0000000a
        /*0cb0*/ 	.word	0x00032430
        /*0cb4*/ 	.short	0x0107
        /*0cb6*/ 	.byte	0x3f
	.zero		1


	//   ....[51]....
        /*0cb8*/ 	.word	0x0000e0e0
        /*0cbc*/ 	.word	0x0000000a
        /*0cc0*/ 	.word	0x00032430
        /*0cc4*/ 	.short	0x0101
        /*0cc6*/ 	.byte	0x3f
	.zero		1


	//   ....[52]....
        /*0cc8*/ 	.word	0x0000e110
        /*0ccc*/ 	.word	0x0000000a
        /*0cd0*/ 	.word	0x00032460
        /*0cd4*/ 	.short	0x010a
        /*0cd6*/ 	.byte	0x3f
	.zero		1


	//   ....[53]....
        /*0cd8*/ 	.word	0x0000e630
        /*0cdc*/ 	.word	0x0000000a
        /*0ce0*/ 	.word	0x00032450
        /*0ce4*/ 	.short	0x0107
        /*0ce6*/ 	.byte	0x3f
	.zero		1


	//   ....[54]....
        /*0ce8*/ 	.word	0x0000e6e0
        /*0cec*/ 	.word	0x0000000a
        /*0cf0*/ 	.word	0x00032450
        /*0cf4*/ 	.short	0x0101
        /*0cf6*/ 	.byte	0x3f
	.zero		1


	//   ....[55]....
        /*0cf8*/ 	.word	0x0000f320
        /*0cfc*/ 	.word	0x00000005
        /*0d00*/ 	.word	0x00032420
        /*0d04*/ 	.short	0x010a
        /*0d06*/ 	.byte	0x3f
	.zero		1


	//   ....[56]....
        /*0d08*/ 	.word	0x0000f4c0
        /*0d0c*/ 	.word	0x00000003
        /*0d10*/ 	.word	0x00032440
        /*0d14*/ 	.short	0x010a
        /*0d16*/ 	.byte	0x3f
	.zero		1


	//   ....[57]....
        /*0d18*/ 	.word	0x0000f560
        /*0d1c*/ 	.word	0x00000005
        /*0d20*/ 	.word	0x00032440
        /*0d24*/ 	.short	0x010a
        /*0d26*/ 	.byte	0x3f
	.zero		1


	//   ....[58]....
        /*0d28*/ 	.word	0x0000f5a0
        /*0d2c*/ 	.word	0x00000003
        /*0d30*/ 	.word	0x00032460
        /*0d34*/ 	.short	0x010a
        /*0d36*/ 	.byte	0x3f
	.zero		1


	//   ....[59]....
        /*0d38*/ 	.word	0x0000f5e0
        /*0d3c*/ 	.word	0x00000005
        /*0d40*/ 	.word	0x00032460
        /*0d44*/ 	.short	0x010a
        /*0d46*/ 	.byte	0x3f
	.zero		1


	//   ....[60]....
        /*0d48*/ 	.word	0x0000f650
        /*0d4c*/ 	.word	0x00000003
        /*0d50*/ 	.word	0x00032400
        /*0d54*/ 	.short	0x010a
        /*0d56*/ 	.byte	0x3f
	.zero		1


	//   ....[61]....
        /*0d58*/ 	.word	0x0000f6b0
        /*0d5c*/ 	.word	0x00000004
        /*0d60*/ 	.word	0x00032430
        /*0d64*/ 	.short	0x010a
        /*0d66*/ 	.byte	0x3f
	.zero		1


	//   ....[62]....
        /*0d68*/ 	.word	0x0000f710
        /*0d6c*/ 	.word	0x00000005
        /*0d70*/ 	.word	0x00032410
        /*0d74*/ 	.short	0x010a
        /*0d76*/ 	.byte	0x3f
	.zero		1


	//   ....[63]....
        /*0d78*/ 	.word	0x0000f770
        /*0d7c*/ 	.word	0x00000000
        /*0d80*/ 	.word	0x00032450
        /*0d84*/ 	.short	0x010a
        /*0d86*/ 	.byte	0x3f
	.zero		1


	//   ....[64]....
        /*0d88*/ 	.word	0x0000f7d0
        /*0d8c*/ 	.word	0x00000003
        /*0d90*/ 	.word	0x00032430
        /*0d94*/ 	.short	0x010a
        /*0d96*/ 	.byte	0x3f
	.zero		1


	//   ....[65]....
        /*0d98*/ 	.word	0x0000f830
        /*0d9c*/ 	.word	0x00000003
        /*0da0*/ 	.word	0x00032450
        /*0da4*/ 	.short	0x010a
        /*0da6*/ 	.byte	0x3f
	.zero		1


	//   ....[66]....
        /*0da8*/ 	.word	0x0000f940
        /*0dac*/ 	.word	0x00000019
        /*0db0*/ 	.word	0x00032440
        /*0db4*/ 	.short	0x010a
        /*0db6*/ 	.byte	0x3f
	.zero		1


	//   ....[67]....
        /*0db8*/ 	.word	0x00011700
        /*0dbc*/ 	.word	0x00000016
        /*0dc0*/ 	.word	0x00032420
        /*0dc4*/ 	.short	0x010a
        /*0dc6*/ 	.byte	0x3f
	.zero		1


	//   ....[68]....
        /*0dc8*/ 	.word	0x00011750
        /*0dcc*/ 	.word	0x00000019
        /*0dd0*/ 	.word	0x00032460
        /*0dd4*/ 	.short	0x010a
        /*0dd6*/ 	.byte	0x3f
	.zero		1


	//   ....[69]....
        /*0dd8*/ 	.word	0x000120a0
        /*0ddc*/ 	.word	0x0000000a
        /*0de0*/ 	.word	0x00032440
        /*0de4*/ 	.short	0x010a
        /*0de6*/ 	.byte	0x3f
	.zero		1


	//   ....[70]....
        /*0de8*/ 	.word	0x00012770
        /*0dec*/ 	.word	0x0000000a
        /*0df0*/ 	.word	0x00032460
        /*0df4*/ 	.short	0x010a
        /*0df6*/ 	.byte	0x3f
	.zero		1


	//   ....[71]....
        /*0df8*/ 	.word	0x00013820
        /*0dfc*/ 	.word	0x00000005
        /*0e00*/ 	.word	0x00032420
        /*0e04*/ 	.short	0x010a
        /*0e06*/ 	.byte	0x3f
	.zero		1


	//   ....[72]....
        /*0e08*/ 	.word	0x000139c0
        /*0e0c*/ 	.word	0x00000003
        /*0e10*/ 	.word	0x00032440
        /*0e14*/ 	.short	0x010a
        /*0e16*/ 	.byte	0x3f
	.zero		1


	//   ....[73]....
        /*0e18*/ 	.word	0x00013a10
        /*0e1c*/ 	.word	0x00000005
        /*0e20*/ 	.word	0x00032440
        /*0e24*/ 	.short	0x010a
        /*0e26*/ 	.byte	0x3f
	.zero		1


	//   ....[74]....
        /*0e28*/ 	.word	0x00013a60
        /*0e2c*/ 	.word	0x00000003
        /*0e30*/ 	.word	0x00032460
        /*0e34*/ 	.short	0x010a
        /*0e36*/ 	.byte	0x3f
	.zero		1


	//----- nvinfo : EIATTR_NUM_MBARRIERS
	.align		4
.L_269:
        /*0e38*/ 	.byte	0x03, 0x38
        /*0e3a*/ 	.short	0x0017


	//----- nvinfo : EIATTR_EXIT_INSTR_OFFSETS
	.align		4
        /*0e3c*/ 	.byte	0x04, 0x1c
        /*0e3e*/ 	.short	(.L_271 - .L_270)


	//   ....[0]....
.L_270:
        /*0e40*/ 	.word	0x000009f0


	//   ....[1]....
        /*0e44*/ 	.word	0x00009850


	//   ....[2]....
        /*0e48*/ 	.word	0x0000f630


	//----- nvinfo : EIATTR_MAX_THREADS
	.align		4
.L_271:
        /*0e4c*/ 	.byte	0x04, 0x05
        /*0e4e*/ 	.short	(.L_273 - .L_272)
.L_272:
        /*0e50*/ 	.word	0x00000180
        /*0e54*/ 	.word	0x00000001
        /*0e58*/ 	.word	0x00000001


	//----- nvinfo : EIATTR_CRS_STACK_SIZE
	.align		4
.L_273:
        /*0e5c*/ 	.byte	0x04, 0x1e
        /*0e5e*/ 	.short	(.L_275 - .L_274)
.L_274:
        /*0e60*/ 	.word	0x00000000


	//----- nvinfo : EIATTR_CBANK_PARAM_SIZE
	.align		4
.L_275:
        /*0e64*/ 	.byte	0x03, 0x19
        /*0e66*/ 	.short	0x0bf0


	//----- nvinfo : EIATTR_PARAM_CBANK
	.align		4
        /*0e68*/ 	.byte	0x04, 0x0a
        /*0e6a*/ 	.short	(.L_277 - .L_276)
	.align		4
.L_276:
        /*0e6c*/ 	.word	index@(.nv.constant0._ZN7cutlass13device_kernelIN5flash11enable_sm90INS1_16FlashAttnFwdSm90INS1_25CollectiveMainloopFwdSm90ILi2EN4cute5tupleIJNS5_1CILi1EEES8_S8_EEENS6_IJNS7_ILi128EEENS7_ILi96EEENS7_ILi64EEEEEELi256ENS_6half_tEfNS_4arch4Sm90ELb0ELb0ELb0ELb1ELb1ELb0ELb1ELb1ELb0ELb1ELb0ELb0EEENS1_21CollectiveEpilogueFwdINS6_IJSA_NS7_ILi256EEESB_EEES9_SE_SG_Li256ELb1ELb1ELb0ELb0EEENS1_36VarlenDynamicPersistentTileSchedulerILi128ELi96ELi256ELi128ELb0ELb1ELb1ELb0ELb1ELb1EEEEEEEEEvNT_6ParamsE)
        /*0e70*/ 	.short	0x0210
        /*0e72*/ 	.short	0x0bf0


	//----- nvinfo : EIATTR_SW_WAR
	.align		4
.L_277:
        /*0e74*/ 	.byte	0x04, 0x36
        /*0e76*/ 	.short	(.L_279 - .L_278)
.L_278:
        /*0e78*/ 	.word	0x00000008
.L_279:


//--------------------- .nv.info._ZN7cutlass13device_kernelIN5flash11enable_sm90INS1_16FlashAttnFwdSm90INS1_25CollectiveMainloopFwdSm90ILi2EN4cute5tupleIJNS5_1CILi1EEES8_S8_EEENS6_IJNS7_ILi128EEENS7_ILi96EEENS7_ILi64EEEEEELi256ENS_6half_tEfNS_4arch4Sm90ELb0ELb0ELb0ELb1ELb1ELb1ELb1ELb1ELb0ELb1ELb0ELb0EEENS1_21CollectiveEpilogueFwdINS6_IJSA_NS7_ILi256EEESB_EEES9_SE_SG_Li256ELb1ELb1ELb0ELb0EEENS1_36VarlenDynamicPersistentTileSchedulerILi128ELi96ELi256ELi128ELb0ELb1ELb1ELb0ELb1ELb1EEEEEEEEEvNT_6ParamsE --------------------------
	.section	.nv.info._ZN7cutlass13device_kernelIN5flash11enable_sm90INS1_16FlashAttnFwdSm90INS1_25CollectiveMainloopFwdSm90ILi2EN4cute5tupleIJNS5_1CILi1EEES8_S8_EEENS6_IJNS7_ILi128EEENS7_ILi96EEENS7_ILi64EEEEEELi256ENS_6half_tEfNS_4arch4Sm90ELb0ELb0ELb0ELb1ELb1ELb1ELb1ELb1ELb0ELb1ELb0ELb0EEENS1_21CollectiveEpilogueFwdINS6_IJSA_NS7_ILi256EEESB_EEES9_SE_SG_Li256ELb1ELb1ELb0ELb0EEENS1_36VarlenDynamicPersistentTileSchedulerILi128ELi96ELi256ELi128ELb0ELb1ELb1ELb0ELb1ELb1EEEEEEEEEvNT_6ParamsE,"",@"SHT_CUDA_INFO"
	.sectionflags	@""
	.align	4


	//----- nvinfo : EIATTR_CUDA_API_VERSION
	.align		4
        /*0000*/ 	.byte	0x04, 0x37
        /*0002*/ 	.short	(.L_281 - .L_280)
.L_280:
        /*0004*/ 	.word	0x00000082


	//----- nvinfo : EIATTR_KPARAM_INFO
	.align		4
.L_281:
        /*0008*/ 	.byte	0x04, 0x17
        /*000a*/ 	.short	(.L_283 - .L_282)
.L_282:
        /*000c*/ 	.word	0x00000000
        /*0010*/ 	.short	0x0000
        /*0012*/ 	.short	0x0070
        /*0014*/ 	.byte	0x00, 0xf0, 0x01, 0x2e


	//----- nvinfo : EIATTR_SPARSE_MMA_MASK
	.align		4
.L_283:
        /*0018*/ 	.byte	0x03, 0x50
        /*001a*/ 	.short	0x0000


	//----- nvinfo : EIATTR_MAXREG_COUNT
	.align		4
        /*001c*/ 	.byte	0x03, 0x1b
        /*001e*/ 	.short	0x00a8


	//----- nvinfo : EIATTR_NUM_BARRIERS
	.align		4
        /*0020*/ 	.byte	0x02, 0x4c
        /*0022*/ 	.byte	0x10
	.zero		1


	//----- nvinfo : EIATTR_EXTERNS
	.align		4
        /*0024*/ 	.byte	0x04, 0x0f
        /*0026*/ 	.short	(.L_285 - .L_284)


	//   ....[0]....
	.align		4
.L_284:
        /*0028*/ 	.word	index@(__assertfail)


	//----- nvinfo : EIATTR_ANNOTATIONS
	.align		4
.L_285:
        /*002c*/ 	.byte	0x04, 0x55
        /*002e*/ 	.short	(.L_287 - .L_286)


	//   ....[0]....
.L_286:
        /* <DEDUP_REMOVED lines=69> */


	//----- nvinfo : EIATTR_MERCURY_ISA_VERSION
	.align		4
.L_287:
        /*0470*/ 	.byte	0x03, 0x5f
        /*0472*/ 	.short	0x0101


	//----- nvinfo : EIATTR_UNUSED_LOAD_BYTE_OFFSET
	.align		4
        /*0474*/ 	.byte	0x04, 0x44
        /*0476*/ 	.short	(.L_289 - .L_288)


	//   ....[0]....
.L_288:
        /*0478*/ 	.word	0x00000a70
        /*047c*/ 	.word	0x0000fff0


	//   ....[1]....
        /*0480*/ 	.word	0x0000e280
        /*0484*/ 	.word	0x0000fff0


	//----- nvinfo : EIATTR_INT_WARP_WIDE_INSTR_OFFSETS
	.align		4
.L_289:
        /*0488*/ 	.byte	0x04, 0x31
        /*048a*/ 	.short	(.L_291 - .L_290)


	//   ....[0]....
.L_290:
        /*048c*/ 	.word	0x00000120


	//   ....[1]....
        /*0490*/ 	.word	0x00000160


	//   ....[2]....
        /*0494*/ 	.word	0x000001d0


	//   ....[3]....
        /*0498*/ 	.word	0x00000240


	//   ....[4]....
        /*049c*/ 	.word	0x00013630


	//   ....[5]....
        /*04a0*/ 	.word	0x000136c0


	//   ....[6]....
        /*04a4*/ 	.word	0x00017670


	//   ....[7]....
        /*04a8*/ 	.word	0x00017700


	//----- nvinfo : EIATTR_COOP_GROUP_MASK_REGIDS
	.align		4
.L_291:
        /*04ac*/ 	.byte	0x04, 0x29
        /*04ae*/ 	.short	(.L_293 - .L_292)


	//   ....[0]....
.L_292:
        /*04b0*/ 	.word	0xffffffff


	//   ....[1]....
        /*04b4*/ 	.word	0xffffffff


	//   ....[2]....
        /*04b8*/ 	.word	0xffffffff


	//   ....[3]....
        /*04bc*/ 	.word	0xffffffff


	//   ....[4]....
        /*04c0*/ 	.word	0xffffffff


	//   ....[5]....
        /*04c4*/ 	.word	0xffffffff


	//   ....[6]....
        /*04c8*/ 	.word	0xffffffff


	//   ....[7]....
        /*04cc*/ 	.word	0xffffffff


	//   ....[8]....
        /*04d0*/ 	.word	0xffffffff


	//   ....[9]....
        /*04d4*/ 	.word	0xffffffff


	//   ....[10]....
        /*04d8*/ 	.word	0xffffffff


	//   ....[11]....
        /*04dc*/ 	.word	0xffffffff


	//   ....[12]....
        /*04e0*/ 	.word	0xffffffff


	//   ....[13]....
        /*04e4*/ 	.word	0xffffffff


	//   ....[14]....
        /*04e8*/ 	.word	0xffffffff


	//   ....[15]....
        /*04ec*/ 	.word	0xffffffff


	//   ....[16]....
        /*04f0*/ 	.word	0xffffffff


	//   ....[17]....
        /*04f4*/ 	.word	0xffffffff


	//   ....[18]....
        /*04f8*/ 	.word	0xffffffff


	//   ....[19]....
        /*04fc*/ 	.word	0xffffffff


	//   ....[20]....
        /*0500*/ 	.word	0xffffffff


	//   ....[21]....
        /*0504*/ 	.word	0xffffffff


	//   ....[22]....
        /*0508*/ 	.word	0xffffffff


	//   ....[23]....
        /*050c*/ 	.word	0xffffffff


	//   ....[24]....
        /*0510*/ 	.word	0xffffffff


	//   ....[25]....
        /*0514*/ 	.word	0xffffffff


	//   ....[26]....
        /*0518*/ 	.word	0xffffffff


	//   ....[27]....
        /*051c*/ 	.word	0xffffffff


	//   ....[28]....
        /*0520*/ 	.word	0xffffffff


	//   ....[29]....
        /*0524*/ 	.word	0xffffffff


	//   ....[30]....
        /*0528*/ 	.word	0xffffffff


	//   ....[31]....
        /*052c*/ 	.word	0xffffffff


	//   ....[32]....
        /*0530*/ 	.word	0xffffffff


	//   ....[33]....
        /*0534*/ 	.word	0xffffffff


	//   ....[34]....
        /*0538*/ 	.word	0xffffffff


	//   ....[35]....
        /*053c*/ 	.word	0xffffffff


	//   ....[36]....
        /*0540*/ 	.word	0xffffffff


	//   ....[37]....
        /*0544*/ 	.word	0xffffffff


	//   ....[38]....
        /*0548*/ 	.word	0xffffffff


	//   ....[39]....
        /*054c*/ 	.word	0xffffffff


	//   ....[40]....
        /*0550*/ 	.word	0xffffffff


	//   ....[41]....
        /*0554*/ 	.word	0xffffffff


	//   ....[42]....
        /*0558*/ 	.word	0xffffffff


	//   ....[43]....
        /*055c*/ 	.word	0xffffffff


	//   ....[44]....
        /*0560*/ 	.word	0xffffffff


	//   ....[45]....
        /*0564*/ 	.word	0xffffffff


	//   ....[46]....
        /*0568*/ 	.word	0xffffffff


	//   ....[47]....
        /*056c*/ 	.word	0xffffffff


	//   ....[48]....
        /*0570*/ 	.word	0xffffffff


	//   ....[49]....
        /*0574*/ 	.word	0xffffffff


	//   ....[50]....
        /*0578*/ 	.word	0xffffffff


	//   ....[51]....
        /*057c*/ 	.word	0xffffffff


	//   ....[52]....
        /*0580*/ 	.word	0xffffffff


	//   ....[53]....
        /*0584*/ 	.word	0xffffffff


	//   ....[54]....
        /*0588*/ 	.word	0xffffffff


	//   ....[55]....
        /*058c*/ 	.word	0xffffffff


	//   ....[56]....
        /*0590*/ 	.word	0xffffffff


	//   ....[57]....
        /*0594*/ 	.word	0xffffffff


	//   ....[58]....
        /*0598*/ 	.word	0xffffffff


	//   ....[59]....
        /*059c*/ 	.word	0xffffffff


	//   ....[60]....
        /*05a0*/ 	.word	0xffffffff


	//   ....[61]....
        /*05a4*/ 	.word	0xffffffff


	//   ....[62]....
        /*05a8*/ 	.word	0xffffffff


	//   ....[63]....
        /*05ac*/ 	.word	0xffffffff


	//   ....[64]....
        /*05b0*/ 	.word	0xffffffff


	//   ....[65]....
        /*05b4*/ 	.word	0xffffffff


	//   ....[66]....
        /*05b8*/ 	.word	0xffffffff


	//   ....[67]....
        /*05bc*/ 	.word	0xffffffff


	//   ....[68]....
        /*05c0*/ 	.word	0xffffffff


	//   ....[69]....
        /*05c4*/ 	.word	0xffffffff


	//   ....[70]....
        /*05c8*/ 	.word	0xffffffff


	//   ....[71]....
        /*05cc*/ 	.word	0xffffffff


	//   ....[72]....
        /*05d0*/ 	.word	0xffffffff


	//   ....[73]....
        /*05d4*/ 	.word	0xffffffff


	//   ....[74]....
        /*05d8*/ 	.word	0xffffffff


	//   ....[75]....
        /*05dc*/ 	.word	0xffffffff


	//   ....[76]....
        /*05e0*/ 	.word	0xffffffff


	//   ....[77]....
        /*05e4*/ 	.word	0xffffffff


	//   ....[78]....
        /*05e8*/ 	.word	0xffffffff


	//   ....[79]....
        /*05ec*/ 	.word	0xffffffff


	//   ....[80]....
        /*05f0*/ 	.word	0xffffffff


	//   ....[81]....
        /*05f4*/ 	.word	0xffffffff


	//   ....[82]....
        /*05f8*/ 	.word	0xffffffff


	//   ....[83]....
        /*05fc*/ 	.word	0xffffffff


	//   ....[84]....
        /*0600*/ 	.word	0xffffffff


	//   ....[85]....
        /*0604*/ 	.word	0xffffffff


	//   ....[86]....
        /*0608*/ 	.word	0xffffffff


	//   ....[87]....
        /*060c*/ 	.word	0xffffffff


	//   ....[88]....
        /*0610*/ 	.word	0xffffffff


	//   ....[89]....
        /*0614*/ 	.word	0xffffffff


	//   ....[90]....
        /*0618*/ 	.word	0xffffffff


	//   ....[91]....
        /*061c*/ 	.word	0xffffffff


	//   ....[92]....
        /*0620*/ 	.word	0xffffffff


	//   ....[93]....
        /*0624*/ 	.word	0xffffffff


	//   ....[94]....
        /*0628*/ 	.word	0xffffffff


	//   ....[95]....
        /*062c*/ 	.word	0xffffffff


	//   ....[96]....
        /*0630*/ 	.word	0xffffffff


	//   ....[97]....
        /*0634*/ 	.word	0xffffffff


	//   ....[98]....
        /*0638*/ 	.word	0xffffffff


	//   ....[99]....
        /*063c*/ 	.word	0xffffffff


	//   ....[100]....
        /*0640*/ 	.word	0xffffffff


	//   ....[101]....
        /*0644*/ 	.word	0xffffffff


	//   ....[102]....
        /*0648*/ 	.word	0xffffffff


	//   ....[103]....
        /*064c*/ 	.word	0xffffffff


	//   ....[104]....
        /*0650*/ 	.word	0xffffffff


	//   ....[105]....
        /*0654*/ 	.word	0xffffffff


	//   ....[106]....
        /*0658*/ 	.word	0xffffffff


	//   ....[107]....
        /*065c*/ 	.word	0xffffffff


	//   ....[108]....
        /*0660*/ 	.word	0xffffffff


	//   ....[109]....
        /*0664*/ 	.word	0xffffffff


	//   ....[110]....
        /*0668*/ 	.word	0xffffffff


	//   ....[111]....
        /*066c*/ 	.word	0xffffffff


	//   ....[112]....
        /*0670*/ 	.word	0xffffffff


	//   ....[113]....
        /*0674*/ 	.word	0xffffffff


	//   ....[114]....
        /*0678*/ 	.word	0xffffffff


	//   ....[115]....
        /*067c*/ 	.word	0xffffffff


	//   ....[116]....
        /*0680*/ 	.word	0xffffffff


	//   ....[117]....
        /*0684*/ 	.word	0xffffffff


	//   ....[118]....
        /*0688*/ 	.word	0xffffffff


	//   ....[119]....
        /*068c*/ 	.word	0xffffffff


	//   ....[120]....
        /*0690*/ 	.word	0xffffffff


	//   ....[121]....
        /*0694*/ 	.word	0xffffffff


	//   ....[122]....
        /*0698*/ 	.word	0xffffffff


	//   ....[123]....
        /*069c*/ 	.word	0xffffffff


	//   ....[124]....
        /*06a0*/ 	.word	0xffffffff


	//   ....[125]....
        /*06a4*/ 	.word	0xffffffff


	//   ....[126]....
        /*06a8*/ 	.word	0xffffffff


	//   ....[127]....
        /*06ac*/ 	.word	0xffffffff


	//   ....[128]....
        /*06b0*/ 	.word	0xffffffff


	//   ....[129]....
        /*06b4*/ 	.word	0xffffffff


	//   ....[130]....
        /*06b8*/ 	.word	0xffffffff


	//   ....[131]....
        /*06bc*/ 	.word	0xffffffff


	//   ....[132]....
        /*06c0*/ 	.word	0xffffffff


	//   ....[133]....
        /*06c4*/ 	.word	0xffffffff


	//   ....[134]....
        /*06c8*/ 	.word	0xffffffff


	//   ....[135]....
        /*06cc*/ 	.word	0xffffffff


	//   ....[136]....
        /*06d0*/ 	.word	0xffffffff


	//   ....[137]....
        /*06d4*/ 	.word	0xffffffff


	//   ....[138]....
        /*06d8*/ 	.word	0xffffffff


	//   ....[139]....
        /*06dc*/ 	.word	0xffffffff


	//   ....[140]....
        /*06e0*/ 	.word	0xffffffff


	//   ....[141]....
        /*06e4*/ 	.word	0xffffffff


	//   ....[142]....
        /*06e8*/ 	.word	0xffffffff


	//   ....[143]....
        /*06ec*/ 	.word	0xffffffff


	//   ....[144]....
        /*06f0*/ 	.word	0xffffffff


	//   ....[145]....
        /*06f4*/ 	.word	0xffffffff


	//   ....[146]....
        /*06f8*/ 	.word	0xffffffff


	//   ....[147]....
        /*06fc*/ 	.word	0xffffffff


	//   ....[148]....
        /*0700*/ 	.word	0xffffffff


	//   ....[149]....
        /*0704*/ 	.word	0xffffffff


	//   ....[150]....
        /*0708*/ 	.word	0xffffffff


	//   ....[151]....
        /*070c*/ 	.word	0xffffffff


	//   ....[152]....
        /*0710*/ 	.word	0xffffffff


	//   ....[153]....
        /*0714*/ 	.word	0xffffffff


	//   ....[154]....
        /*0718*/ 	.word	0xffffffff


	//   ....[155]....
        /*071c*/ 	.word	0xffffffff


	//   ....[156]....
        /*0720*/ 	.word	0xffffffff


	//   ....[157]....
        /*0724*/ 	.word	0xffffffff


	//   ....[158]....
        /*0728*/ 	.word	0xffffffff


	//   ....[159]....
        /*072c*/ 	.word	0xffffffff


	//   ....[160]....
        /*0730*/ 	.word	0xffffffff


	//   ....[161]....
        /*0734*/ 	.word	0xffffffff


	//   ....[162]....
        /*0738*/ 	.word	0xffffffff


	//   ....[163]....
        /*073c*/ 	.word	0xffffffff


	//   ....[164]....
        /*0740*/ 	.word	0xffffffff


	//   ....[165]....
        /*0744*/ 	.word	0xffffffff


	//   ....[166]....
        /*0748*/ 	.word	0xffffffff


	//   ....[167]....
        /*074c*/ 	.word	0xffffffff


	//   ....[168]....
        /*0750*/ 	.word	0xffffffff


	//   ....[169]....
        /*0754*/ 	.word	0xffffffff


	//   ....[170]....
        /*0758*/ 	.word	0xffffffff


	//   ....[171]....
        /*075c*/ 	.word	0xffffffff


	//   ....[172]....
        /*0760*/ 	.word	0xffffffff


	//   ....[173]....
        /*0764*/ 	.word	0xffffffff


	//   ....[174]....
        /*0768*/ 	.word	0xffffffff


	//   ....[175]....
        /*076c*/ 	.word	0xffffffff


	//   ....[176]....
        /*0770*/ 	.word	0xffffffff


	//   ....[177]....
        /*0774*/ 	.word	0xffffffff


	//   ....[178]....
        /*0778*/ 	.word	0xffffffff


	//   ....[179]....
        /*077c*/ 	.word	0x0500000f


	//   ....[180]....
        /*0780*/ 	.word	0x0500000f


	//   ....[181]....
        /*0784*/ 	.word	0x0500000f


	//   ....[182]....
        /*0788*/ 	.word	0x0500000f


	//   ....[183]....
        /*078c*/ 	.word	0x0500000f


	//   ....[184]....
        /*0790*/ 	.word	0x0500000f


	//   ....[185]....
        /*0794*/ 	.word	0x0500000f


	//   ....[186]....
        /*0798*/ 	.word	0x0500000f


	//   ....[187]....
        /*079c*/ 	.word	0x0500000f


	//   ....[188]....
        /*07a0*/ 	.word	0x0500000f


	//   ....[189]....
        /*07a4*/ 	.word	0x0500000f


	//   ....[190]....
        /*07a8*/ 	.word	0x0500000f


	//   ....[191]....
        /*07ac*/ 	.word	0x0500000f


	//   ....[192]....
        /*07b0*/ 	.word	0x0500000f


	//   ....[193]....
        /*07b4*/ 	.word	0x0500000f


	//   ....[194]....
        /*07b8*/ 	.word	0x0500000f


	//   ....[195]....
        /*07bc*/ 	.word	0x0500000f


	//   ....[196]....
        /*07c0*/ 	.word	0x0500000f


	//   ....[197]....
        /*07c4*/ 	.word	0x0500000f


	//   ....[198]....
        /*07c8*/ 	.word	0x0500000f


	//   ....[199]....
        /*07cc*/ 	.word	0x0500000f


	//   ....[200]....
        /*07d0*/ 	.word	0x0500000f


	//   ....[201]....
        /*07d4*/ 	.word	0x0500000f


	//   ....[202]....
        /*07d8*/ 	.word	0x0500000f


	//   ....[203]....
        /*07dc*/ 	.word	0x0500000f


	//   ....[204]....
        /*07e0*/ 	.word	0x0500000f


	//   ....[205]....
        /*07e4*/ 	.word	0x0500000f


	//   ....[206]....
        /*07e8*/ 	.word	0x0500000f


	//   ....[207]....
        /*07ec*/ 	.word	0x0500000f


	//   ....[208]....
        /*07f0*/ 	.word	0x0500000f


	//   ....[209]....
        /*07f4*/ 	.word	0x0500000f


	//   ....[210]....
        /*07f8*/ 	.word	0x0500000f


	//   ....[211]....
        /*07fc*/ 	.word	0x0500000f


	//   ....[212]....
        /*0800*/ 	.word	0x0500000f


	//   ....[213]....
        /*0804*/ 	.word	0x0500000f


	//   ....[214]....
        /*0808*/ 	.word	0x0500000f


	//   ....[215]....
        /*080c*/ 	.word	0x0500000f


	//   ....[216]....
        /*0810*/ 	.word	0x0500000f


	//   ....[217]....
        /*0814*/ 	.word	0x0500000f


	//   ....[218]....
        /*0818*/ 	.word	0x0500000f


	//   ....[219]....
        /*081c*/ 	.word	0x0500000f


	//   ....[220]....
        /*0820*/ 	.word	0x0500000f


	//   ....[221]....
        /*0824*/ 	.word	0x0500000f


	//   ....[222]....
        /*0828*/ 	.word	0x0500000f


	//   ....[223]....
        /*082c*/ 	.word	0x0500000f


	//   ....[224]....
        /*0830*/ 	.word	0x0500000f


	//   ....[225]....
        /*0834*/ 	.word	0x0500000f


	//   ....[226]....
        /*0838*/ 	.word	0x0500000f


	//   ....[227]....
        /*083c*/ 	.word	0x0500000f


	//   ....[228]....
        /*0840*/ 	.word	0x0500000f


	//   ....[229]....
        /*0844*/ 	.word	0x0500000f


	//   ....[230]....
        /*0848*/ 	.word	0x0500000f


	//   ....[231]....
        /*084c*/ 	.word	0x0500000f


	//   ....[232]....
        /*0850*/ 	.word	0x0500000f


	//   ....[233]....
        /*0854*/ 	.word	0x0500000f


	//   ....[234]....
        /*0858*/ 	.word	0x0500000f


	//   ....[235]....
        /*085c*/ 	.word	0x0500000f


	//   ....[236]....
        /*0860*/ 	.word	0x0500000f


	//   ....[237]....
        /*0864*/ 	.word	0x0500000f


	//   ....[238]....
        /*0868*/ 	.word	0x0500000f


	//   ....[239]....
        /*086c*/ 	.word	0x0500000f


	//   ....[240]....
        /*0870*/ 	.word	0x0500000f


	//   ....[241]....
        /*0874*/ 	.word	0x0500000f


	//   ....[242]....
        /*0878*/ 	.word	0x0500000f


	//   ....[243]....
        /*087c*/ 	.word	0x0500000f


	//   ....[244]....
        /*0880*/ 	.word	0x0500000f


	//   ....[245]....
        /*0884*/ 	.word	0x0500000f


	//   ....[246]....
        /*0888*/ 	.word	0x0500000f


	//   ....[247]....
        /*088c*/ 	.word	0x0500000f


	//   ....[248]....
        /*0890*/ 	.word	0x0500000f


	//   ....[249]....
        /*0894*/ 	.word	0x0500000f


	//   ....[250]....
        /*0898*/ 	.word	0x0500000f


	//   ....[251]....
        /*089c*/ 	.word	0x0500000f


	//   ....[252]....
        /*08a0*/ 	.word	0x0500000f


	//   ....[253]....
        /*08a4*/ 	.word	0x0500000f


	//   ....[254]....
        /*08a8*/ 	.word	0x0500000f


	//   ....[255]....
        /*08ac*/ 	.word	0x0500000f


	//   ....[0]....
        /*08b0*/ 	.word	0x0500000f


	//   ....[1]....
        /*08b4*/ 	.word	0x0500000f


	//   ....[2]....
        /*08b8*/ 	.word	0x0500000f


	//   ....[3]....
        /*08bc*/ 	.word	0x0500000f


	//   ....[4]....
        /*08c0*/ 	.word	0x0500000f


	//   ....[5]....
        /*08c4*/ 	.word	0x0500000f


	//   ....[6]....
        /*08c8*/ 	.word	0x0500000f


	//   ....[7]....
        /*08cc*/ 	.word	0x0500000f


	//   ....[8]....
        /*08d0*/ 	.word	0x0500000f


	//   ....[9]....
        /*08d4*/ 	.word	0x0500000f


	//   ....[10]....
        /*08d8*/ 	.word	0x0500000f


	//   ....[11]....
        /*08dc*/ 	.word	0x0500000f


	//   ....[12]....
        /*08e0*/ 	.word	0x0500000f


	//   ....[13]....
        /*08e4*/ 	.word	0x0500000f


	//   ....[14]....
        /*08e8*/ 	.word	0x0500000f


	//   ....[15]....
        /*08ec*/ 	.word	0x0500000f


	//   ....[16]....
        /*08f0*/ 	.word	0x0500000f


	//   ....[17]....
        /*08f4*/ 	.word	0x0500000f


	//   ....[18]....
        /*08f8*/ 	.word	0x0500000f


	//   ....[19]....
        /*08fc*/ 	.word	0x0500000f


	//   ....[20]....
        /*0900*/ 	.word	0x0500000f


	//   ....[21]....
        /*0904*/ 	.word	0x0500000f


	//   ....[22]....
        /*0908*/ 	.word	0x0500000f


	//   ....[23]....
        /*090c*/ 	.word	0x0500000f


	//   ....[24]....
        /*0910*/ 	.word	0x0500000f


	//   ....[25]....
        /*0914*/ 	.word	0x0500000f


	//   ....[26]....
        /*0918*/ 	.word	0x0500000f


	//   ....[27]....
        /*091c*/ 	.word	0x0500000f


	//   ....[28]....
        /*0920*/ 	.word	0x0500000f


	//   ....[29]....
        /*0924*/ 	.word	0x0500000f


	//   ....[30]....
        /*0928*/ 	.word	0x0500000f


	//   ....[31]....
        /*092c*/ 	.word	0x0500000f


	//   ....[32]....
        /*0930*/ 	.word	0x0500000f


	//   ....[33]....
        /*0934*/ 	.word	0x0500000f


	//   ....[34]....
        /*0938*/ 	.word	0x0500000f


	//   ....[35]....
        /*093c*/ 	.word	0x0500000f


	//   ....[36]....
        /*0940*/ 	.word	0x0500000f


	//   ....[37]....
        /*0944*/ 	.word	0x0500000f


	//   ....[38]....
        /*0948*/ 	.word	0x0500000f


	//   ....[39]....
        /*094c*/ 	.word	0x0500000f


	//   ....[40]....
        /*0950*/ 	.word	0x0500000f


	//   ....[41]....
        /*0954*/ 	.word	0x0500000f


	//   ....[42]....
        /*0958*/ 	.word	0x0500000f


	//   ....[43]....
        /*095c*/ 	.word	0x0500000f


	//   ....[44]....
        /*0960*/ 	.word	0x0500000f


	//   ....[45]....
        /*0964*/ 	.word	0x0500000f


	//   ....[46]....
        /*0968*/ 	.word	0x0500000f


	//   ....[47]....
        /*096c*/ 	.word	0x0500000f


	//   ....[48]....
        /*0970*/ 	.word	0x0500000f


	//   ....[49]....
        /*0974*/ 	.word	0x0500000f


	//   ....[50]....
        /*0978*/ 	.word	0x0500000f


	//   ....[51]....
        /*097c*/ 	.word	0x0500000f


	//----- nvinfo : EIATTR_COOP_GROUP_INSTR_OFFSETS
	.align		4
.L_293:
        /*0980*/ 	.byte	0x04, 0x28
        /*0982*/ 	.short	(.L_295 - .L_294)


	//   ....[0]....
.L_294:
        /*0984*/ 	.word	0x00000060


	//   ....[1]....
        /*0988*/ 	.word	0x00000130


	//   ....[2]....
        /*098c*/ 	.word	0x000001f0


	//   ....[3]....
        /*0990*/ 	.word	0x000003c0


	//   ....[4]....
        /*0994*/ 	.word	0x00000520


	//   ....[5]....
        /*0998*/ 	.word	0x00000640


	//   ....[6]....
        /*099c*/ 	.word	0x000007a0


	//   ....[7]....
        /*09a0*/ 	.word	0x00002c30


	//   ....[8]....
        /*09a4*/ 	.word	0x00002c40


	//   ....[9]....
        /*09a8*/ 	.word	0x000032f0


	//   ....[10]....
        /*09ac*/ 	.word	0x00003300


	//   ....[11]....
        /*09b0*/ 	.word	0x00003e70


	//   ....[12]....
        /*09b4*/ 	.word	0x00003e80


	//   ....[13]....
        /*09b8*/ 	.word	0x00004600


	//   ....[14]....
        /*09bc*/ 	.word	0x00004610


	//   ....[15]....
        /*09c0*/ 	.word	0x00005000


	//   ....[16]....
        /*09c4*/ 	.word	0x00005010


	//   ....[17]....
        /*09c8*/ 	.word	0x00005120


	//   ....[18]....
        /*09cc*/ 	.word	0x00005130


	//   ....[19]....
        /*09d0*/ 	.word	0x000054e0


	//   ....[20]....
        /*09d4*/ 	.word	0x00005510


	//   ....[21]....
        /*09d8*/ 	.word	0x000057e0


	//   ....[22]....
        /*09dc*/ 	.word	0x00005800


	//   ....[23]....
        /*09e0*/ 	.word	0x000061a0


	//   ....[24]....
        /*09e4*/ 	.word	0x00006720


	//   ....[25]....
        /*09e8*/ 	.word	0x00006730


	//   ....[26]....
        /*09ec*/ 	.word	0x00006740


	//   ....[27]....
        /*09f0*/ 	.word	0x00006750


	//   ....[28]....
        /*09f4*/ 	.word	0x000077b0


	//   ....[29]....
        /*09f8*/ 	.word	0x000077c0


	//   ....[30]....
        /*09fc*/ 	.word	0x000077d0


	//   ....[31]....
        /*0a00*/ 	.word	0x000077e0


	//   ....[32]....
        /*0a04*/ 	.word	0x0000a100


	//   ....[33]....
        /*0a08*/ 	.word	0x0000a1e0


	//   ....[34]....
        /*0a0c*/ 	.word	0x0000a1f0


	//   ....[35]....
        /*0a10*/ 	.word	0x0000a240


	//   ....[36]....
        /*0a14*/ 	.word	0x0000c0e0


	//   ....[37]....
        /*0a18*/ 	.word	0x0000c0f0


	//   ....[38]....
        /*0a1c*/ 	.word	0x0000c120


	//   ....[39]....
        /*0a20*/ 	.word	0x0000c130


	//   ....[40]....
        /*0a24*/ 	.word	0x0000d800


	//   ....[41]....
        /*0a28*/ 	.word	0x0000d850


	//   ....[42]....
        /*0a2c*/ 	.word	0x0000d8b0


	//   ....[43]....
        /*0a30*/ 	.word	0x0000d8e0


	//   ....[44]....
        /*0a34*/ 	.word	0x0000f3b0


	//   ....[45]....
        /*0a38*/ 	.word	0x0000f4d0


	//   ....[46]....
        /*0a3c*/ 	.word	0x0000f7d0


	//   ....[47]....
        /*0a40*/ 	.word	0x0000f810


	//   ....[48]....
        /*0a44*/ 	.word	0x0000fd50


	//   ....[49]....
        /*0a48*/ 	.word	0x0000fda0


	//   ....[50]....
        /*0a4c*/ 	.word	0x0000fee0


	//   ....[51]....
        /*0a50*/ 	.word	0x0000ff00


	//   ....[52]....
        /*0a54*/ 	.word	0x00010040


	//   ....[53]....
        /*0a58*/ 	.word	0x00010060


	//   ....[54]....
        /*0a5c*/ 	.word	0x000101b0


	//   ....[55]....
        /*0a60*/ 	.word	0x000101d0


	//   ....[56]....
        /*0a64*/ 	.word	0x00010b70


	//   ....[57]....
        /*0a68*/ 	.word	0x00010b80


	//   ....[58]....
        /*0a6c*/ 	.word	0x00010d20


	//   ....[59]....
        /*0a70*/ 	.word	0x00010d30


	//   ....[60]....
        /*0a74*/ 	.word	0x00010ec0


	//   ....[61]....
        /*0a78*/ 	.word	0x00010ed0


	//   ....[62]....
        /*0a7c*/ 	.word	0x00011060


	//   ....[63]....
        /*0a80*/ 	.word	0x00011070


	//   ....[64]....
        /*0a84*/ 	.word	0x00011250


	//   ....[65]....
        /*0a88*/ 	.word	0x00011420


	//   ....[66]....
        /*0a8c*/ 	.word	0x00011450


	//   ....[67]....
        /*0a90*/ 	.word	0x00011480


	//   ....[68]....
        /*0a94*/ 	.word	0x000114b0


	//   ....[69]....
        /*0a98*/ 	.word	0x000114e0


	//   ....[70]....
        /*0a9c*/ 	.word	0x00011510


	//   ....[71]....
        /*0aa0*/ 	.word	0x00011680


	//   ....[72]....
        /*0aa4*/ 	.word	0x000116b0


	//   ....[73]....
        /*0aa8*/ 	.word	0x000116e0


	//   ....[74]....
        /*0aac*/ 	.word	0x00011710


	//   ....[75]....
        /*0ab0*/ 	.word	0x00011740


	//   ....[76]....
        /*0ab4*/ 	.word	0x00011770


	//   ....[77]....
        /*0ab8*/ 	.word	0x00011800


	//   ....[78]....
        /*0abc*/ 	.word	0x00011830


	//   ....[79]....
        /*0ac0*/ 	.word	0x000118b0


	//   ....[80]....
        /*0ac4*/ 	.word	0x000123d0


	//   ....[81]....
        /*0ac8*/ 	.word	0x00014230


	//   ....[82]....
        /*0acc*/ 	.word	0x00014250


	//   ....[83]....
        /*0ad0*/ 	.word	0x000142e0


	//   ....[84]....
        /*0ad4*/ 	.word	0x00014300


	//   ....[85]....
        /*0ad8*/ 	.word	0x00014380


	//   ....[86]....
        /*0adc*/ 	.word	0x000143a0


	//   ....[87]....
        /*0ae0*/ 	.word	0x00014420


	//   ....[88]....
        /*0ae4*/ 	.word	0x00014440


	//   ....[89]....
        /*0ae8*/ 	.word	0x000144c0


	//   ....[90]....
        /*0aec*/ 	.word	0x000144e0


	//   ....[91]....
        /*0af0*/ 	.word	0x000144f0


	//   ....[92]....
        /*0af4*/ 	.word	0x00014500


	//   ....[93]....
        /*0af8*/ 	.word	0x00014cb0


	//   ....[94]....
        /*0afc*/ 	.word	0x00014ce0


	//   ....[95]....
        /*0b00*/ 	.word	0x00014de0


	//   ....[96]....
        /*0b04*/ 	.word	0x00014df0


	//   ....[97]....
        /*0b08*/ 	.word	0x00014e70


	//   ....[98]....
        /*0b0c*/ 	.word	0x00014e80


	//   ....[99]....
        /*0b10*/ 	.word	0x00014e90


	//   ....[100]....
        /*0b14*/ 	.word	0x00014f30


	//   ....[101]....
        /*0b18*/ 	.word	0x00014f60


	//   ....[102]....
        /*0b1c*/ 	.word	0x00014fe0


	//   ....[103]....
        /*0b20*/ 	.word	0x00015010


	//   ....[104]....
        /*0b24*/ 	.word	0x00015090


	//   ....[105]....
        /*0b28*/ 	.word	0x000150c0


	//   ....[106]....
        /*0b2c*/ 	.word	0x000150e0


	//   ....[107]....
        /*0b30*/ 	.word	0x00015130


	//   ....[108]....
        /*0b34*/ 	.word	0x00015140


	//   ....[109]....
        /*0b38*/ 	.word	0x00015810


	//   ....[110]....
        /*0b3c*/ 	.word	0x00015840


	//   ....[111]....
        /*0b40*/ 	.word	0x00015860


	//   ....[112]....
        /*0b44*/ 	.word	0x00015930


	//   ....[113]....
        /*0b48*/ 	.word	0x00015960


	//   ....[114]....
        /*0b4c*/ 	.word	0x000159d0


	//   ....[115]....
        /*0b50*/ 	.word	0x00015a40


	//   ....[116]....
        /*0b54*/ 	.word	0x00015a50


	//   ....[117]....
        /*0b58*/ 	.word	0x00015ad0


	//   ....[118]....
        /*0b5c*/ 	.word	0x00015ae0


	//   ....[119]....
        /*0b60*/ 	.word	0x00015b60


	//   ....[120]....
        /*0b64*/ 	.word	0x00015b70


	//   ....[121]....
        /*0b68*/ 	.word	0x00015bf0


	//   ....[122]....
        /*0b6c*/ 	.word	0x00015c00


	//   ....[123]....
        /*0b70*/ 	.word	0x00015c80


	//   ....[124]....
        /*0b74*/ 	.word	0x00015c90


	//   ....[125]....
        /*0b78*/ 	.word	0x000161c0


	//   ....[126]....
        /*0b7c*/ 	.word	0x000161e0


	//   ....[127]....
        /*0b80*/ 	.word	0x00016210


	//   ....[128]....
        /*0b84*/ 	.word	0x000162f0


	//   ....[129]....
        /*0b88*/ 	.word	0x00016300


	//   ....[130]....
        /*0b8c*/ 	.word	0x00016330


	//   ....[131]....
        /*0b90*/ 	.word	0x000163c0


	//   ....[132]....
        /*0b94*/ 	.word	0x00016470


	//   ....[133]....
        /*0b98*/ 	.word	0x00016480


	//   ....[134]....
        /*0b9c*/ 	.word	0x000164b0


	//   ....[135]....
        /*0ba0*/ 	.word	0x000164c0


	//   ....[136]....
        /*0ba4*/ 	.word	0x00016550


	//   ....[137]....
        /*0ba8*/ 	.word	0x00016c90


	//   ....[138]....
        /*0bac*/ 	.word	0x00016cb0


	//   ....[139]....
        /*0bb0*/ 	.word	0x00016d00


	//   ....[140]....
        /*0bb4*/ 	.word	0x00016d10


	//   ....[141]....
        /*0bb8*/ 	.word	0x00016d50


	//   ....[142]....
        /*0bbc*/ 	.word	0x00016d60


	//   ....[143]....
        /*0bc0*/ 	.word	0x00016da0


	//   ....[144]....
        /*0bc4*/ 	.word	0x00016db0


	//   ....[145]....
        /*0bc8*/ 	.word	0x00016df0


	//   ....[146]....
        /*0bcc*/ 	.word	0x00016e00


	//   ....[147]....
        /*0bd0*/ 	.word	0x00016e10


	//   ....[148]....
        /*0bd4*/ 	.word	0x00016e50


	//   ....[149]....
        /*0bd8*/ 	.word	0x00017190


	//   ....[150]....
        /*0bdc*/ 	.word	0x000171b0


	//   ....[151]....
        /*0be0*/ 	.word	0x000171c0


	//   ....[152]....
        /*0be4*/ 	.word	0x000171e0


	//   ....[153]....
        /*0be8*/ 	.word	0x00017250


	//   ....[154]....
        /*0bec*/ 	.word	0x00017270


	//   ....[155]....
        /*0bf0*/ 	.word	0x000172d0


	//   ....[156]....
        /*0bf4*/ 	.word	0x000172f0


	//   ....[157]....
        /*0bf8*/ 	.word	0x00017350


	//   ....[158]....
        /*0bfc*/ 	.word	0x00017370


	//   ....[159]....
        /*0c00*/ 	.word	0x000173d0


	//   ....[160]....
        /*0c04*/ 	.word	0x000173f0


	//   ....[161]....
        /*0c08*/ 	.word	0x000178d0


	//   ....[162]....
        /*0c0c*/ 	.word	0x00017900


	//   ....[163]....
        /*0c10*/ 	.word	0x00017940


	//   ....[164]....
        /*0c14*/ 	.word	0x00017970


	//   ....[165]....
        /*0c18*/ 	.word	0x000179a0


	//   ....[166]....
        /*0c1c*/ 	.word	0x000179d0


	//   ....[167]....
        /*0c20*/ 	.word	0x00017a00


	//   ....[168]....
        /*0c24*/ 	.word	0x00017a30


	//   ....[169]....
        /*0c28*/ 	.word	0x00017bb0


	//   ....[170]....
        /*0c2c*/ 	.word	0x00017be0


	//   ....[171]....
        /*0c30*/ 	.word	0x00017c10


	//   ....[172]....
        /*0c34*/ 	.word	0x00017c40


	//   ....[173]....
        /*0c38*/ 	.word	0x00017c70


	//   ....[174]....
        /*0c3c*/ 	.word	0x00017ca0


	//   ....[175]....
        /*0c40*/ 	.word	0x00017d60


	//   ....[176]....
        /*0c44*/ 	.word	0x00017d80


	//   ....[177]....
        /*0c48*/ 	.word	0x00017df0


	//   ....[178]....
        /*0c4c*/ 	.word	0x00018260


	//   ....[179]....
        /*0c50*/ 	.word	0x00018580


	//   ....[180]....
        /*0c54*/ 	.word	0x00018610


	//   ....[181]....
        /*0c58*/ 	.word	0x000186b0


	//   ....[182]....
        /*0c5c*/ 	.word	0x00018740


	//   ....[183]....
        /*0c60*/ 	.word	0x00018830


	//   ....[184]....
        /*0c64*/ 	.word	0x000188c0


	//   ....[185]....
        /*0c68*/ 	.word	0x00018960


	//   ....[186]....
        /*0c6c*/ 	.word	0x000189f0


	//   ....[187]....
        /*0c70*/ 	.word	0x00018ae0


	//   ....[188]....
        /*0c74*/ 	.word	0x00018b70


	//   ....[189]....
        /*0c78*/ 	.word	0x00018c00


	//   ....[190]....
        /*0c7c*/ 	.word	0x00018c90


	//   ....[191]....
        /*0c80*/ 	.word	0x00018dc0


	//   ....[192]....
        /*0c84*/ 	.word	0x00018e60


	//   ....[193]....
        /*0c88*/ 	.word	0x00018ef0


	//   ....[194]....
        /*0c8c*/ 	.word	0x00018f40


	//   ....[195]....
        /*0c90*/ 	.word	0x00018f90


	//   ....[196]....
        /*0c94*/ 	.word	0x00019070


	//   ....[197]....
        /*0c98*/ 	.word	0x00019100


	//   ....[198]....
        /*0c9c*/ 	.word	0x00019150


	//   ....[199]....
        /*0ca0*/ 	.word	0x000191a0


	//   ....[200]....
        /*0ca4*/ 	.word	0x00019400


	//   ....[201]....
        /*0ca8*/ 	.word	0x00019450


	//   ....[202]....
        /*0cac*/ 	.word	0x000194e0


	//   ....[203]....
        /*0cb0*/ 	.word	0x00019570


	//   ....[204]....
        /*0cb4*/ 	.word	0x00019600


	//   ....[205]....
        /*0cb8*/ 	.word	0x00019690


	//   ....[206]....
        /*0cbc*/ 	.word	0x00019720


	//   ....[207]....
        /*0cc0*/ 	.word	0x000197b0


	//   ....[208]....
        /*0cc4*/ 	.word	0x00019870


	//   ....[209]....
        /*0cc8*/ 	.word	0x00019b50


	//   ....[210]....
        /*0ccc*/ 	.word	0x00019c40


	//   ....[211]....
        /*0cd0*/ 	.word	0x00019ce0


	//   ....[212]....
        /*0cd4*/ 	.word	0x00019d40


	//   ....[213]....
        /*0cd8*/ 	.word	0x00019e30


	//   ....[214]....
        /*0cdc*/ 	.word	0x00019ea0


	//   ....[215]....
        /*0ce0*/ 	.word	0x00019f90


	//   ....[216]....
        /*0ce4*/ 	.word	0x0001a000


	//   ....[217]....
        /*0ce8*/ 	.word	0x0001a0f0


	//   ....[218]....
        /*0cec*/ 	.word	0x0001a160


	//   ....[219]....
        /*0cf0*/ 	.word	0x0001a250


	//   ....[220]....
        /*0cf4*/ 	.word	0x0001a2c0


	//   ....[221]....
        /*0cf8*/ 	.word	0x0001a360


	//   ....[222]....
        /*0cfc*/ 	.word	0x0001a450


	//   ....[223]....
        /*0d00*/ 	.word	0x0001a510


	//   ....[224]....
        /*0d04*/ 	.word	0x0001a570


	//   ....[225]....
        /*0d08*/ 	.word	0x0001a660


	//   ....[226]....
        /*0d0c*/ 	.word	0x0001a6c0


	//   ....[227]....
        /*0d10*/ 	.word	0x0001a7b0


	//   ....[228]....
        /*0d14*/ 	.word	0x0001a810


	//   ....[229]....
        /*0d18*/ 	.word	0x0001a8b0


	//   ....[230]....
        /*0d1c*/ 	.word	0x0001a980


	//   ....[231]....
        /*0d20*/ 	.word	0x0001aa20


	//   ....[232]....
        /*0d24*/ 	.word	0x0001aaf0


	//   ....[233]....
        /*0d28*/ 	.word	0x0001ab90


	//   ....[234]....
        /*0d2c*/ 	.word	0x0001ac60


	//   ....[235]....
        /*0d30*/ 	.word	0x0001ad00


	//   ....[236]....
        /*0d34*/ 	.word	0x0001adb0


	//   ....[237]....
        /*0d38*/ 	.word	0x0001ae50


	//   ....[238]....
        /*0d3c*/ 	.word	0x0001b0c0


	//   ....[239]....
        /*0d40*/ 	.word	0x0001b180


	//   ....[240]....
        /*0d44*/ 	.word	0x0001b240


	//   ....[241]....
        /*0d48*/ 	.word	0x0001b330


	//   ....[242]....
        /*0d4c*/ 	.word	0x0001b3f0


	//   ....[243]....
        /*0d50*/ 	.word	0x0001b4b0


	//   ....[244]....
        /*0d54*/ 	.word	0x0001b570


	//   ....[245]....
        /*0d58*/ 	.word	0x0001b630


	//   ....[246]....
        /*0d5c*/ 	.word	0x0001b6f0


	//   ....[247]....
        /*0d60*/ 	.word	0x0001b7b0


	//   ....[248]....
        /*0d64*/ 	.word	0x0001b870


	//   ....[249]....
        /*0d68*/ 	.word	0x0001b930


	//   ....[250]....
        /*0d6c*/ 	.word	0x0001b9f0


	//   ....[251]....
        /*0d70*/ 	.word	0x0001baa0


	//   ....[252]....
        /*0d74*/ 	.word	0x0001bb00


	//   ....[253]....
        /*0d78*/ 	.word	0x0001bbe0


	//   ....[254]....
        /*0d7c*/ 	.word	0x0001bd20


	//   ....[255]....
        /*0d80*/ 	.word	0x0001bdf0


	//   ....[0]....
        /*0d84*/ 	.word	0x0001be70


	//   ....[1]....
        /*0d88*/ 	.word	0x0001bfb0


	//   ....[2]....
        /*0d8c*/ 	.word	0x0001c010


	//   ....[3]....
        /*0d90*/ 	.word	0x0001c120


	//   ....[4]....
        /*0d94*/ 	.word	0x0001c180


	//   ....[5]....
        /*0d98*/ 	.word	0x0001c290


	//   ....[6]....
        /*0d9c*/ 	.word	0x0001c2f0


	//   ....[7]....
        /*0da0*/ 	.word	0x0001c400


	//   ....[8]....
        /*0da4*/ 	.word	0x0001c460


	//   ....[9]....
        /*0da8*/ 	.word	0x0001c520


	//   ....[10]....
        /*0dac*/ 	.word	0x0001c680


	//   ....[11]....
        /*0db0*/ 	.word	0x0001c720


	//   ....[12]....
        /*0db4*/ 	.word	0x0001c780


	//   ....[13]....
        /*0db8*/ 	.word	0x0001c830


	//   ....[14]....
        /*0dbc*/ 	.word	0x0001c890


	//   ....[15]....
        /*0dc0*/ 	.word	0x0001c940


	//   ....[16]....
        /*0dc4*/ 	.word	0x0001c9a0


	//   ....[17]....
        /*0dc8*/ 	.word	0x0001ca50


	//   ....[18]....
        /*0dcc*/ 	.word	0x0001cab0


	//   ....[19]....
        /*0dd0*/ 	.word	0x0001cb60


	//   ....[20]....
        /*0dd4*/ 	.word	0x0001cbc0


	//   ....[21]....
        /*0dd8*/ 	.word	0x0001cc70


	//   ....[22]....
        /*0ddc*/ 	.word	0x0001cd60


	//   ....[23]....
        /*0de0*/ 	.word	0x0001ce00


	//   ....[24]....
        /*0de4*/ 	.word	0x0001ce60


	//   ....[25]....
        /*0de8*/ 	.word	0x0001cf30


	//   ....[26]....
        /*0dec*/ 	.word	0x0001cf90


	//   ....[27]....
        /*0df0*/ 	.word	0x0001d060


	//   ....[28]....
        /*0df4*/ 	.word	0x0001d0c0


	//   ....[29]....
        /*0df8*/ 	.word	0x0001d190


	//   ....[30]....
        /*0dfc*/ 	.word	0x0001d1f0


	//   ....[31]....
        /*0e00*/ 	.word	0x0001d2c0


	//   ....[32]....
        /*0e04*/ 	.word	0x0001d320


	//   ....[33]....
        /*0e08*/ 	.word	0x0001d3f0


	//   ....[34]....
        /*0e0c*/ 	.word	0x0001d480


	//   ....[35]....
        /*0e10*/ 	.word	0x0001d520


	//   ....[36]....
        /*0e14*/ 	.word	0x0001d640


	//   ....[37]....
        /*0e18*/ 	.word	0x0001d6b0


	//   ....[38]....
        /*0e1c*/ 	.word	0x0001d720


	//   ....[39]....
        /*0e20*/ 	.word	0x0001d790


	//   ....[40]....
        /*0e24*/ 	.word	0x0001d800


	//   ....[41]....
        /*0e28*/ 	.word	0x0001d880


	//   ....[42]....
        /*0e2c*/ 	.word	0x0001d910


	//   ....[43]....
        /*0e30*/ 	.word	0x0001d9a0


	//   ....[44]....
        /*0e34*/ 	.word	0x0001da10


	//   ....[45]....
        /*0e38*/ 	.word	0x0001da80


	//   ....[46]....
        /*0e3c*/ 	.word	0x0001daf0


	//   ....[47]....
        /*0e40*/ 	.word	0x0001db70


	//   ....[48]....
        /*0e44*/ 	.word	0x0001dbe0


	//   ....[49]....
        /*0e48*/ 	.word	0x0001dc80


	//   ....[50]....
        /*0e4c*/ 	.word	0x0001dd10


	//   ....[51]....
        /*0e50*/ 	.word	0x0001de30


	//----- nvinfo : EIATTR_REG_RECONFIG
	.align		4
.L_295:
        /*0e54*/ 	.byte	0x01, 0x54
	.zero		2


	//----- nvinfo : EIATTR_SYSCALL_OFFSETS
	.align		4
        /*0e58*/ 	.byte	0x04, 0x46
        /*0e5a*/ 	.short	(.L_297 - .L_296)


	//   ....[0]....
.L_296:
        /*0e5c*/ 	.word	0x00001810


	//   ....[1]....
        /*0e60*/ 	.word	0x00001960


	//   ....[2]....
        /*0e64*/ 	.word	0x00006310


	//   ....[3]....
        /*0e68*/ 	.word	0x00006690


	//   ....[4]....
        /*0e6c*/ 	.word	0x00013820


	//   ....[5]....
        /*0e70*/ 	.word	0x00013970


	//   ....[6]....
        /*0e74*/ 	.word	0x00013a60


	//   ....[7]....
        /*0e78*/ 	.word	0x000148c0


	//   ....[8]....
        /*0e7c*/ 	.word	0x00015410


	//----- nvinfo : EIATTR_MBARRIER_INSTR_OFFSETS
	.align		4
.L_297:
        /*0e80*/ 	.byte	0x04, 0x39
        /*0e82*/ 	.short	(.L_299 - .L_298)


	//   ....[0]....
.L_298:
        /*0e84*/ 	.word	0x00000260
        /*0e88*/ 	.word	0x000000ff
        /*0e8c*/ 	.word	0x00032400
        /*0e90*/ 	.short	0x0100
        /*0e92*/ 	.byte	0x08
	.zero		1


	//   ....[1]....
        /*0e94*/ 	.word	0x00000270
        /*0e98*/ 	.word	0x000000ff
        /*0e9c*/ 	.word	0x00032410
        /*0ea0*/ 	.short	0x0100
        /*0ea2*/ 	.byte	0x08
	.zero		1


	//   ....[2]....
        /*0ea4*/ 	.word	0x00000280
        /*0ea8*/ 	.word	0x000000ff
        /*0eac*/ 	.word	0x00032420
        /*0eb0*/ 	.short	0x0100
        /*0eb2*/ 	.byte	0x08
	.zero		1


	//   ....[3]....
        /*0eb4*/ 	.word	0x00000370
        /*0eb8*/ 	.word	0x000000ff
        /*0ebc*/ 	.word	0x00032430
        /*0ec0*/ 	.short	0x0100
        /*0ec2*/ 	.byte	0x08
	.zero		1


	//   ....[4]....
        /*0ec4*/ 	.word	0x00000380
        /*0ec8*/ 	.word	0x000000ff
        /*0ecc*/ 	.word	0x00032440
        /*0ed0*/ 	.short	0x0100
        /*0ed2*/ 	.byte	0x08
	.zero		1


	//   ....[5]....
        /*0ed4*/ 	.word	0x00000390
        /*0ed8*/ 	.word	0x000000ff
        /*0edc*/ 	.word	0x00032438
        /*0ee0*/ 	.short	0x0100
        /*0ee2*/ 	.byte	0x08
	.zero		1


	//   ....[6]....
        /*0ee4*/ 	.word	0x000003a0
        /*0ee8*/ 	.word	0x000000ff
        /*0eec*/ 	.word	0x00032448
        /*0ef0*/ 	.short	0x0100
        /*0ef2*/ 	.byte	0x08
	.zero		1


	//   ....[7]....
        /*0ef4*/ 	.word	0x000004d0
        /*0ef8*/ 	.word	0x000000ff
        /*0efc*/ 	.word	0x00032450
        /*0f00*/ 	.short	0x0100
        /*0f02*/ 	.byte	0x08
	.zero		1


	//   ....[8]....
        /*0f04*/ 	.word	0x000004e0
        /*0f08*/ 	.word	0x000000ff
        /*0f0c*/ 	.word	0x00032460
        /*0f10*/ 	.short	0x0100
        /*0f12*/ 	.byte	0x08
	.zero		1


	//   ....[9]....
        /*0f14*/ 	.word	0x000004f0
        /*0f18*/ 	.word	0x000000ff
        /*0f1c*/ 	.word	0x00032458
        /*0f20*/ 	.short	0x0100
        /*0f22*/ 	.byte	0x08
	.zero		1


	//   ....[10]....
        /*0f24*/ 	.word	0x00000500
        /*0f28*/ 	.word	0x000000ff
        /*0f2c*/ 	.word	0x00032468
        /*0f30*/ 	.short	0x0100
        /*0f32*/ 	.byte	0x08
	.zero		1


	//   ....[11]....
        /*0f34*/ 	.word	0x000005f0
        /*0f38*/ 	.word	0x000000ff
        /*0f3c*/ 	.word	0x00032470
        /*0f40*/ 	.short	0x0100
        /*0f42*/ 	.byte	0x06
	.zero		1


	//   ....[12]....
        /*0f44*/ 	.word	0x00000600
        /*0f48*/ 	.word	0x000000ff
        /*0f4c*/ 	.word	0x00032480
        /*0f50*/ 	.short	0x0100
        /*0f52*/ 	.byte	0x06
	.zero		1


	//   ....[13]....
        /*0f54*/ 	.word	0x00000610
        /*0f58*/ 	.word	0x000000ff
        /*0f5c*/ 	.word	0x00032478
        /*0f60*/ 	.short	0x0100
        /*0f62*/ 	.byte	0x06
	.zero		1


	//   ....[14]....
        /*0f64*/ 	.word	0x00000620
        /*0f68*/ 	.word	0x000000ff
        /*0f6c*/ 	.word	0x00032488
        /*0f70*/ 	.short	0x0100
        /*0f72*/ 	.byte	0x06
	.zero		1


	//   ....[15]....
        /*0f74*/ 	.word	0x00000750
        /*0f78*/ 	.word	0x000000ff
        /*0f7c*/ 	.word	0x00032490
        /*0f80*/ 	.short	0x0100
        /*0f82*/ 	.byte	0x08
	.zero		1


	//   ....[16]....
        /*0f84*/ 	.word	0x00000760
        /*0f88*/ 	.word	0x000000ff
        /*0f8c*/ 	.word	0x000324a0
        /*0f90*/ 	.short	0x0100
        /*0f92*/ 	.byte	0x08
	.zero		1


	//   ....[17]....
        /*0f94*/ 	.word	0x00000770
        /*0f98*/ 	.word	0x000000ff
        /*0f9c*/ 	.word	0x00032498
        /*0fa0*/ 	.short	0x0100
        /*0fa2*/ 	.byte	0x08
	.zero		1


	//   ....[18]....
        /*0fa4*/ 	.word	0x00000780
        /*0fa8*/ 	.word	0x000000ff
        /*0fac*/ 	.word	0x000324a8
        /*0fb0*/ 	.short	0x0100
        /*0fb2*/ 	.byte	0x08
	.zero		1


	//   ....[19]....
        /*0fb4*/ 	.word	0x000008b0
        /*0fb8*/ 	.word	0x000000ff
        /*0fbc*/ 	.word	0x000324b0
        /*0fc0*/ 	.short	0x0100
        /*0fc2*/ 	.byte	0x08
	.zero		1


	//   ....[20]....
        /*0fc4*/ 	.word	0x000008c0
        /*0fc8*/ 	.word	0x000000ff
        /*0fcc*/ 	.word	0x000324c0
        /*0fd0*/ 	.short	0x0100
        /*0fd2*/ 	.byte	0x08
	.zero		1


	//   ....[21]....
        /*0fd4*/ 	.word	0x000008d0
        /*0fd8*/ 	.word	0x000000ff
        /*0fdc*/ 	.word	0x000324b8
        /*0fe0*/ 	.short	0x0100
        /*0fe2*/ 	.byte	0x08
	.zero		1


	//   ....[22]....
        /*0fe4*/ 	.word	0x000008e0
        /*0fe8*/ 	.word	0x000000ff
        /*0fec*/ 	.word	0x000324c8
        /*0ff0*/ 	.short	0x0100
        /*0ff2*/ 	.byte	0x08
	.zero		1


	//   ....[23]....
        /*0ff4*/ 	.word	0x00002be0
        /*0ff8*/ 	.word	0x00000004
        /*0ffc*/ 	.word	0x00032490
        /*1000*/ 	.short	0x010a
        /*1002*/ 	.byte	0x3f
	.zero		1


	//   ....[24]....
        /*1004*/ 	.word	0x00003e10
        /*1008*/ 	.word	0x00000004
        /*100c*/ 	.word	0x00032490
        /*1010*/ 	.short	0x010a
        /*1012*/ 	.byte	0x3f
	.zero		1


	//   ....[25]....
        /*1014*/ 	.word	0x00004e40
        /*1018*/ 	.word	0x00000004
        /*101c*/ 	.word	0x00032490
        /*1020*/ 	.short	0x010a
        /*1022*/ 	.byte	0x3f
	.zero		1


	//   ....[26]....
        /*1024*/ 	.word	0x000052f0
        /*1028*/ 	.word	0x0000000b
        /*102c*/ 	.word	0x00000000
        /*1030*/ 	.short	0x0101
        /*1032*/ 	.byte	0x3f
	.zero		1


	//   ....[27]....
        /*1034*/ 	.word	0x00005330
        /*1038*/ 	.word	0x00000004
        /*103c*/ 	.word	0x000324b0
        /*1040*/ 	.short	0x010a
        /*1042*/ 	.byte	0x3f
	.zero		1


	//   ....[28]....
        /*1044*/ 	.word	0x00005b70
        /*1048*/ 	.word	0x00000004
        /*104c*/ 	.word	0x00000000
        /*1050*/ 	.short	0x0101
        /*1052*/ 	.byte	0x3f
	.zero		1


	//   ....[29]....
        /*1054*/ 	.word	0x000063b0
        /*1058*/ 	.word	0x00000013
        /*105c*/ 	.word	0x00032400
        /*1060*/ 	.short	0x010a
        /*1062*/ 	.byte	0x3f
	.zero		1


	//   ....[30]....
        /*1064*/ 	.word	0x00006400
        /*1068*/ 	.word	0x00000013
        /*106c*/ 	.word	0x00032400
        /*1070*/ 	.short	0x010a
        /*1072*/ 	.byte	0x3f
	.zero		1


	//   ....[31]....
        /*1074*/ 	.word	0x00006a70
        /*1078*/ 	.word	0x00000013
        /*107c*/ 	.word	0x00032400
        /*1080*/ 	.short	0x010a
        /*1082*/ 	.byte	0x3f
	.zero		1


	//   ....[32]....
        /*1084*/ 	.word	0x000079b0
        /*1088*/ 	.word	0x00000013
        /*108c*/ 	.word	0x00032400
        /*1090*/ 	.short	0x010a
        /*1092*/ 	.byte	0x3f
	.zero		1


	//   ....[33]....
        /*1094*/ 	.word	0x000088a0
        /*1098*/ 	.word	0x00000003
        /*109c*/ 	.word	0x00032430
        /*10a0*/ 	.short	0x010a
        /*10a2*/ 	.byte	0x3f
	.zero		1


	//   ....[34]....
        /*10a4*/ 	.word	0x00008910
        /*10a8*/ 	.word	0x00000003
        /*10ac*/ 	.word	0x00032430
        /*10b0*/ 	.short	0x010a
        /*10b2*/ 	.byte	0x3f
	.zero		1


	//   ....[35]....
        /*10b4*/ 	.word	0x00008d00
        /*10b8*/ 	.word	0x00000013
        /*10bc*/ 	.word	0x00032410
        /*10c0*/ 	.short	0x010a
        /*10c2*/ 	.byte	0x3f
	.zero		1


	//   ....[36]....
        /*10c4*/ 	.word	0x00008d50
        /*10c8*/ 	.word	0x00000003
        /*10cc*/ 	.word	0x00032450
        /*10d0*/ 	.short	0x010a
        /*10d2*/ 	.byte	0x3f
	.zero		1


	//   ....[37]....
        /*10d4*/ 	.word	0x00008d90
        /*10d8*/ 	.word	0x00000003
        /*10dc*/ 	.word	0x00032450
        /*10e0*/ 	.short	0x010a
        /*10e2*/ 	.byte	0x3f
	.zero		1


	//   ....[38]....
        /*10e4*/ 	.word	0x0000a4a0
        /*10e8*/ 	.word	0x00000009
        /*10ec*/ 	.word	0x00000000
        /*10f0*/ 	.short	0x0101
        /*10f2*/ 	.byte	0x3f
	.zero		1


	//   ....[39]....
        /*10f4*/ 	.word	0x0000b010
        /*10f8*/ 	.word	0x00000003
        /*10fc*/ 	.word	0x00000000
        /*1100*/ 	.short	0x0101
        /*1102*/ 	.byte	0x3f
	.zero		1


	//   ....[40]....
        /*1104*/ 	.word	0x0000b120
        /*1108*/ 	.word	0x00000003
        /*110c*/ 	.word	0x00032430
        /*1110*/ 	.short	0x010a
        /*1112*/ 	.byte	0x3f
	.zero		1


	//   ....[41]....
        /*1114*/ 	.word	0x0000b180
        /*1118*/ 	.word	0x00000003
        /*111c*/ 	.word	0x00032430
        /*1120*/ 	.short	0x010a
        /*1122*/ 	.byte	0x3f
	.zero		1


	//   ....[42]....
        /*1124*/ 	.word	0x0000b430
        /*1128*/ 	.word	0x00000003
        /*112c*/ 	.word	0x00032450
        /*1130*/ 	.short	0x010a
        /*1132*/ 	.byte	0x3f
	.zero		1


	//   ....[43]....
        /*1134*/ 	.word	0x0000b470
        /*1138*/ 	.word	0x00000003
        /*113c*/ 	.word	0x00032450
        /*1140*/ 	.short	0x010a
        /*1142*/ 	.byte	0x3f
	.zero		1


	//   ....[44]....
        /*1144*/ 	.word	0x0000c5a0
        /*1148*/ 	.word	0x00000009
        /*114c*/ 	.word	0x00000000
        /*1150*/ 	.short	0x0101
        /*1152*/ 	.byte	0x3f
	.zero		1


	//   ....[45]....
        /*1154*/ 	.word	0x0000d7c0
        /*1158*/ 	.word	0x00000003
        /*115c*/ 	.word	0x00000000
        /*1160*/ 	.short	0x0101
        /*1162*/ 	.byte	0x3f
	.zero		1


	//   ....[46]....
        /*1164*/ 	.word	0x0000fd60
        /*1168*/ 	.word	0x00000000
        /*116c*/ 	.word	0x00000000
        /*1170*/ 	.short	0x0101
        /*1172*/ 	.byte	0x3f
	.zero		1


	//   ....[47]....
        /*1174*/ 	.word	0x000124b0
        /*1178*/ 	.word	0x00000017
        /*117c*/ 	.word	0x00032420
        /*1180*/ 	.short	0x010a
        /*1182*/ 	.byte	0x3f
	.zero		1


	//   ....[48]....
        /*1184*/ 	.word	0x00012560
        /*1188*/ 	.word	0x00000003
        /*118c*/ 	.word	0x000324a0
        /*1190*/ 	.short	0x010a
        /*1192*/ 	.byte	0x3f
	.zero		1


	//   ....[49]....
        /*1194*/ 	.word	0x00012790
        /*1198*/ 	.word	0x00000003
        /*119c*/ 	.word	0x000324c0
        /*11a0*/ 	.short	0x010a
        /*11a2*/ 	.byte	0x3f
	.zero		1


	//   ....[50]....
        /*11a4*/ 	.word	0x00012dc0
        /*11a8*/ 	.word	0x00000006
        /*11ac*/ 	.word	0x000324a0
        /*11b0*/ 	.short	0x010a
        /*11b2*/ 	.byte	0x3f
	.zero		1


	//   ....[51]....
        /*11b4*/ 	.word	0x00012fe0
        /*11b8*/ 	.word	0x00000006
        /*11bc*/ 	.word	0x000324c0
        /*11c0*/ 	.short	0x010a
        /*11c2*/ 	.byte	0x3f
	.zero		1


	//   ....[52]....
        /*11c4*/ 	.word	0x00013f70
        /*11c8*/ 	.word	0x0000001e
        /*11cc*/ 	.word	0x00032440
        /*11d0*/ 	.short	0x010a
        /*11d2*/ 	.byte	0x3f
	.zero		1


	//   ....[53]....
        /*11d4*/ 	.word	0x00014600
        /*11d8*/ 	.word	0x0000001e
        /*11dc*/ 	.word	0x00032430
        /*11e0*/ 	.short	0x0107
        /*11e2*/ 	.byte	0x3f
	.zero		1


	//   ....[54]....
        /*11e4*/ 	.word	0x000146d0
        /*11e8*/ 	.word	0x0000001e
        /*11ec*/ 	.word	0x00032430
        /*11f0*/ 	.short	0x0101
        /*11f2*/ 	.byte	0x3f
	.zero		1


	//   ....[55]....
        /*11f4*/ 	.word	0x00015250
        /*11f8*/ 	.word	0x00000017
        /*11fc*/ 	.word	0x00032400
        /*1200*/ 	.short	0x0107
        /*1202*/ 	.byte	0x3f
	.zero		1


	//   ....[56]....
        /*1204*/ 	.word	0x000152e0
        /*1208*/ 	.word	0x00000017
        /*120c*/ 	.word	0x00032400
        /*1210*/ 	.short	0x0101
        /*1212*/ 	.byte	0x3f
	.zero		1


	//   ....[57]....
        /*1214*/ 	.word	0x00015d80
        /*1218*/ 	.word	0x00000017
        /*121c*/ 	.word	0x00032410
        /*1220*/ 	.short	0x0107
        /*1222*/ 	.byte	0x3f
	.zero		1


	//   ....[58]....
        /*1224*/ 	.word	0x00015e80
        /*1228*/ 	.word	0x00000017
        /*122c*/ 	.word	0x00032410
        /*1230*/ 	.short	0x0101
        /*1232*/ 	.byte	0x3f
	.zero		1


	//   ....[59]....
        /*1234*/ 	.word	0x00015ea0
        /*1238*/ 	.word	0x00000017
        /*123c*/ 	.word	0x00032420
        /*1240*/ 	.short	0x010a
        /*1242*/ 	.byte	0x3f
	.zero		1


	//   ....[60]....
        /*1244*/ 	.word	0x00015f80
        /*1248*/ 	.word	0x0000001e
        /*124c*/ 	.word	0x00032460
        /*1250*/ 	.short	0x010a
        /*1252*/ 	.byte	0x3f
	.zero		1


	//   ....[61]....
        /*1254*/ 	.word	0x000166d0
        /*1258*/ 	.word	0x0000001e
        /*125c*/ 	.word	0x00032450
        /*1260*/ 	.short	0x0107
        /*1262*/ 	.byte	0x3f
	.zero		1


	//   ....[62]....
        /*1264*/ 	.word	0x000167a0
        /*1268*/ 	.word	0x0000001e
        /*126c*/ 	.word	0x00032450
        /*1270*/ 	.short	0x0101
        /*1272*/ 	.byte	0x3f
	.zero		1


	//   ....[63]....
        /*1274*/ 	.word	0x00016af0
        /*1278*/ 	.word	0x00000004
        /*127c*/ 	.word	0x00032440
        /*1280*/ 	.short	0x010a
        /*1282*/ 	.byte	0x3f
	.zero		1


	//   ....[64]....
        /*1284*/ 	.word	0x00016ed0
        /*1288*/ 	.word	0x00000004
        /*128c*/ 	.word	0x00032430
        /*1290*/ 	.short	0x0107
        /*1292*/ 	.byte	0x3f
	.zero		1


	//   ....[65]....
        /*1294*/ 	.word	0x00016f90
        /*1298*/ 	.word	0x00000004
        /*129c*/ 	.word	0x00032430
        /*12a0*/ 	.short	0x0101
        /*12a2*/ 	.byte	0x3f
	.zero		1


	//   ....[66]....
        /*12a4*/ 	.word	0x00016fc0
        /*12a8*/ 	.word	0x00000004
        /*12ac*/ 	.word	0x00032460
        /*12b0*/ 	.short	0x010a
        /*12b2*/ 	.byte	0x3f
	.zero		1


	//   ....[67]....
        /*12b4*/ 	.word	0x000174e0
        /*12b8*/ 	.word	0x00000004
        /*12bc*/ 	.word	0x00032450
        /*12c0*/ 	.short	0x0107
        /*12c2*/ 	.byte	0x3f
	.zero		1


	//   ....[68]....
        /*12c4*/ 	.word	0x000175a0
        /*12c8*/ 	.word	0x00000004
        /*12cc*/ 	.word	0x00032450
        /*12d0*/ 	.short	0x0101
        /*12d2*/ 	.byte	0x3f
	.zero		1


	//   ....[69]....
        /*12d4*/ 	.word	0x000181e0
        /*12d8*/ 	.word	0x00000005
        /*12dc*/ 	.word	0x00032420
        /*12e0*/ 	.short	0x010a
        /*12e2*/ 	.byte	0x3f
	.zero		1


	//   ....[70]....
        /*12e4*/ 	.word	0x00018350
        /*12e8*/ 	.word	0x00000003
        /*12ec*/ 	.word	0x00032440
        /*12f0*/ 	.short	0x010a
        /*12f2*/ 	.byte	0x3f
	.zero		1


	//   ....[71]....
        /*12f4*/ 	.word	0x000183f0
        /*12f8*/ 	.word	0x00000019
        /*12fc*/ 	.word	0x00032440
        /*1300*/ 	.short	0x010a
        /*1302*/ 	.byte	0x3f
	.zero		1


	//   ....[72]....
        /*1304*/ 	.word	0x00018430
        /*1308*/ 	.word	0x00000003
        /*130c*/ 	.word	0x00032460
        /*1310*/ 	.short	0x010a
        /*1312*/ 	.byte	0x3f
	.zero		1


	//   ....[73]....
        /*1314*/ 	.word	0x00018470
        /*1318*/ 	.word	0x00000019
        /*131c*/ 	.word	0x00032460
        /*1320*/ 	.short	0x010a
        /*1322*/ 	.byte	0x3f
	.zero		1


	//   ....[74]....
        /*1324*/ 	.word	0x000184d0
        /*1328*/ 	.word	0x00000004
        /*132c*/ 	.word	0x00032490
        /*1330*/ 	.short	0x010a
        /*1332*/ 	.byte	0x3f
	.zero		1


	//   ....[75]....
        /*1334*/ 	.word	0x00018780
        /*1338*/ 	.word	0x00000004
        /*133c*/ 	.word	0x00032490
        /*1340*/ 	.short	0x010a
        /*1342*/ 	.byte	0x3f
	.zero		1


	//   ....[76]....
        /*1344*/ 	.word	0x00018a30
        /*1348*/ 	.word	0x00000004
        /*134c*/ 	.word	0x00032490
        /*1350*/ 	.short	0x010a
        /*1352*/ 	.byte	0x3f
	.zero		1


	//   ....[77]....
        /*1354*/ 	.word	0x00018cc0
        /*1358*/ 	.word	0x00000004
        /*135c*/ 	.word	0x000324b0
        /*1360*/ 	.short	0x010a
        /*1362*/ 	.byte	0x3f
	.zero		1


	//   ....[78]....
        /*1364*/ 	.word	0x00018fc0
        /*1368*/ 	.word	0x00000013
        /*136c*/ 	.word	0x00032400
        /*1370*/ 	.short	0x010a
        /*1372*/ 	.byte	0x3f
	.zero		1


	//   ....[79]....
        /*1374*/ 	.word	0x000191d0
        /*1378*/ 	.word	0x00000013
        /*137c*/ 	.word	0x00032400
        /*1380*/ 	.short	0x010a
        /*1382*/ 	.byte	0x3f
	.zero		1


	//   ....[80]....
        /*1384*/ 	.word	0x00019220
        /*1388*/ 	.word	0x00000003
        /*138c*/ 	.word	0x00032430
        /*1390*/ 	.short	0x010a
        /*1392*/ 	.byte	0x3f
	.zero		1


	//   ....[81]....
        /*1394*/ 	.word	0x00019270
        /*1398*/ 	.word	0x00000013
        /*139c*/ 	.word	0x00032410
        /*13a0*/ 	.short	0x010a
        /*13a2*/ 	.byte	0x3f
	.zero		1


	//   ....[82]....
        /*13a4*/ 	.word	0x000192c0
        /*13a8*/ 	.word	0x00000003
        /*13ac*/ 	.word	0x00032450
        /*13b0*/ 	.short	0x010a
        /*13b2*/ 	.byte	0x3f
	.zero		1


	//   ....[83]....
        /*13b4*/ 	.word	0x00019310
        /*13b8*/ 	.word	0x00000003
        /*13bc*/ 	.word	0x00032430
        /*13c0*/ 	.short	0x010a
        /*13c2*/ 	.byte	0x3f
	.zero		1


	//   ....[84]....
        /*13c4*/ 	.word	0x00019360
        /*13c8*/ 	.word	0x00000003
        /*13cc*/ 	.word	0x00032450
        /*13d0*/ 	.short	0x010a
        /*13d2*/ 	.byte	0x3f
	.zero		1


	//   ....[85]....
        /*13d4*/ 	.word	0x00019930
        /*13d8*/ 	.word	0x00000017
        /*13dc*/ 	.word	0x00032420
        /*13e0*/ 	.short	0x010a
        /*13e2*/ 	.byte	0x3f
	.zero		1


	//   ....[86]....
        /*13e4*/ 	.word	0x00019980
        /*13e8*/ 	.word	0x00000003
        /*13ec*/ 	.word	0x000324a0
        /*13f0*/ 	.short	0x010a
        /*13f2*/ 	.byte	0x3f
	.zero		1


	//   ....[87]....
        /*13f4*/ 	.word	0x000199d0
        /*13f8*/ 	.word	0x00000003
        /*13fc*/ 	.word	0x000324c0
        /*1400*/ 	.short	0x010a
        /*1402*/ 	.byte	0x3f
	.zero		1


	//   ....[88]....
        /*1404*/ 	.word	0x00019a20
        /*1408*/ 	.word	0x00000006
        /*140c*/ 	.word	0x000324a0
        /*1410*/ 	.short	0x010a
        /*1412*/ 	.byte	0x3f
	.zero		1


	//   ....[89]....
        /*1414*/ 	.word	0x00019a70
        /*1418*/ 	.word	0x00000006
        /*141c*/ 	.word	0x000324c0
        /*1420*/ 	.short	0x010a
        /*1422*/ 	.byte	0x3f
	.zero		1


	//   ....[90]....
        /*1424*/ 	.word	0x00019b90
        /*1428*/ 	.word	0x0000001e
        /*142c*/ 	.word	0x00032440
        /*1430*/ 	.short	0x010a
        /*1432*/ 	.byte	0x3f
	.zero		1


	//   ....[91]....
        /*1434*/ 	.word	0x0001bc20
        /*1438*/ 	.word	0x00000017
        /*143c*/ 	.word	0x00032420
        /*1440*/ 	.short	0x010a
        /*1442*/ 	.byte	0x3f
	.zero		1


	//   ....[92]....
        /*1444*/ 	.word	0x0001bc70
        /*1448*/ 	.word	0x0000001e
        /*144c*/ 	.word	0x00032460
        /*1450*/ 	.short	0x010a
        /*1452*/ 	.byte	0x3f
	.zero		1


	//   ....[93]....
        /*1454*/ 	.word	0x0001c5d0
        /*1458*/ 	.word	0x00000004
        /*145c*/ 	.word	0x00032440
        /*1460*/ 	.short	0x010a
        /*1462*/ 	.byte	0x3f
	.zero		1


	//   ....[94]....
        /*1464*/ 	.word	0x0001ccb0
        /*1468*/ 	.word	0x00000004
        /*146c*/ 	.word	0x00032460
        /*1470*/ 	.short	0x010a
        /*1472*/ 	.byte	0x3f
	.zero		1


	//   ....[95]....
        /*1474*/ 	.word	0x0001dd50
        /*1478*/ 	.word	0x00000005
        /*147c*/ 	.word	0x00032420
        /*1480*/ 	.short	0x010a
        /*1482*/ 	.byte	0x3f
	.zero		1


	//   ....[96]....
        /*1484*/ 	.word	0x0001def0
        /*1488*/ 	.word	0x00000003
        /*148c*/ 	.word	0x00032440
        /*1490*/ 	.short	0x010a
        /*1492*/ 	.byte	0x3f
	.zero		1


	//   ....[97]....
        /*1494*/ 	.word	0x0001df40
        /*1498*/ 	.word	0x00000019
        /*149c*/ 	.word	0x00032440
        /*14a0*/ 	.short	0x010a
        /*14a2*/ 	.byte	0x3f
	.zero		1


	//   ....[98]....
        /*14a4*/ 	.word	0x0001df90
        /*14a8*/ 	.word	0x00000003
        /*14ac*/ 	.word	0x00032460
        /*14b0*/ 	.short	0x010a
        /*14b2*/ 	.byte	0x3f
	.zero		1


	//----- nvinfo : EIATTR_NUM_MBARRIERS
	.align		4
.L_299:
        /*14b4*/ 	.byte	0x03, 0x38
        /*14b6*/ 	.short	0x0017


	//----- nvinfo : EIATTR_EXIT_INSTR_OFFSETS
	.align		4
        /*14b8*/ 	.byte	0x04, 0x1c
        /*14ba*/ 	.short	(.L_301 - .L_300)


	//   ....[0]....
.L_300:
        /*14bc*/ 	.word	0x000184c0


	//----- nvinfo : EIATTR_MAX_THREADS
	.align		4
.L_301:
        /*14c0*/ 	.byte	0x04, 0x05
        /*14c2*/ 	.short	(.L_303 - .L_302)
.L_302:
        /*14c4*/ 	.word	0x00000180
        /*14c8*/ 	.word	0x00000001
        /*14cc*/ 	.word	0x00000001


	//----- nvinfo : EIATTR_CRS_STACK_SIZE
	.align		4
.L_303:
        /*14d0*/ 	.byte	0x04, 0x1e
        /*14d2*/ 	.short	(.L_305 - .L_304)
.L_304:
        /*14d4*/ 	.word	0x00000000


	//----- nvinfo : EIATTR_CBANK_PARAM_SIZE
	.align		4
.L_305:
        /*14d8*/ 	.byte	0x03, 0x19
        /*14da*/ 	.short	0x0bf0


	//----- nvinfo : EIATTR_PARAM_CBANK
	.align		4
        /*14dc*/ 	.byte	0x04, 0x0a
        /*14de*/ 	.short	(.L_307 - .L_306)
	.align		4
.L_306:
        /*14e0*/ 	.word	index@(.nv.constant0._ZN7cutlass13device_kernelIN5flash11enable_sm90INS1_16FlashAttnFwdSm90INS1_25CollectiveMainloopFwdSm90ILi2EN4cute5tupleIJNS5_1CILi1EEES8_S8_EEENS6_IJNS7_ILi128EEENS7_ILi96EEENS7_ILi64EEEEEELi256ENS_6half_tEfNS_4arch4Sm90ELb0ELb0ELb0ELb1ELb1ELb1ELb1ELb1ELb0ELb1ELb0ELb0EEENS1_21CollectiveEpilogueFwdINS6_IJSA_NS7_ILi256EEESB_EEES9_SE_SG_Li256ELb1ELb1ELb0ELb0EEENS1_36VarlenDynamicPersistentTileSchedulerILi128ELi96ELi256ELi128ELb0ELb1ELb1ELb0ELb1ELb1EEEEEEEEEvNT_6ParamsE)
        /*14e4*/ 	.short	0x0210
        /*14e6*/ 	.short	0x0bf0


	//----- nvinfo : EIATTR_SW_WAR
	.align		4
.L_307:
        /*14e8*/ 	.byte	0x04, 0x36
        /*14ea*/ 	.short	(.L_309 - .L_308)
.L_308:
        /*14ec*/ 	.word	0x00000008
.L_309:


//--------------------- .nv.info._ZN7cutlass13device_kernelIN5flash11enable_sm90INS1_16FlashAttnFwdSm90INS1_25CollectiveMainloopFwdSm90ILi2EN4cute5tupleIJNS5_1CILi1EEES8_S8_EEENS6_IJNS7_ILi128EEENS7_ILi96EEENS7_ILi64EEEEEELi256ENS_6half_tEfNS_4arch4Sm90ELb0ELb1ELb0ELb0ELb1ELb0ELb0ELb1ELb0ELb1ELb0ELb0EEENS1_21CollectiveEpilogueFwdINS6_IJSA_NS7_ILi256EEESB_EEES9_SE_SG_Li256ELb0ELb1ELb0ELb0EEENS1_30DynamicPersistentTileSchedulerILi256ELi128ELb0ELb1ELb1EEEEEEEEEvNT_6ParamsE --------------------------
	.section	.nv.info._ZN7cutlass13device_kernelIN5flash11enable_sm90INS1_16FlashAttnFwdSm90INS1_25CollectiveMainloopFwdSm90ILi2EN4cute5tupleIJNS5_1CILi1EEES8_S8_EEENS6_IJNS7_ILi128EEENS7_ILi96EEENS7_ILi64EEEEEELi256ENS_6half_tEfNS_4arch4Sm90ELb0ELb1ELb0ELb0ELb1ELb0ELb0ELb1ELb0ELb1ELb0ELb0EEENS1_21CollectiveEpilogueFwdINS6_IJSA_NS7_ILi256EEESB_EEES9_SE_SG_Li256ELb0ELb1ELb0ELb0EEENS1_30DynamicPersistentTileSchedulerILi256ELi128ELb0ELb1ELb1EEEEEEEEEvNT_6ParamsE,"",@"SHT_CUDA_INFO"
	.sectionflags	@""
	.align	4


	//----- nvinfo : EIATTR_CUDA_API_VERSION
	.align		4
        /*0000*/ 	.byte	0x04, 0x37
        /*0002*/ 	.short	(.L_311 - .L_310)
.L_310:
        /*0004*/ 	.word	0x00000082


	//----- nvinfo : EIATTR_KPARAM_INFO
	.align		4
.L_311:
        /*0008*/ 	.byte	0x04, 0x17
        /*000a*/ 	.short	(.L_313 - .L_312)
.L_312:
        /*000c*/ 	.word	0x00000000
        /*0010*/ 	.short	0x0000
        /*0012*/ 	.short	0x0070
        /*0014*/ 	.byte	0x00, 0xf0, 0x01, 0x2a


	//----- nvinfo : EIATTR_SPARSE_MMA_MASK
	.align		4
.L_313:
        /*0018*/ 	.byte	0x03, 0x50
        /*001a*/ 	.short	0x0000


	//----- nvinfo : EIATTR_MAXREG_COUNT
	.align		4
        /*001c*/ 	.byte	0x03, 0x1b
        /*001e*/ 	.short	0x00a8


	//----- nvinfo : EIATTR_NUM_BARRIERS
	.align		4
        /*0020*/ 	.byte	0x02, 0x4c
        /*0022*/ 	.byte	0x10
	.zero		1


	//----- nvinfo : EIATTR_EXTERNS
	.align		4
        /*0024*/ 	.byte	0x04, 0x0f
        /*0026*/ 	.short	(.L_315 - .L_314)


	//   ....[0]....
	.align		4
.L_314:
        /*0028*/ 	.word	index@(__assertfail)


	//----- nvinfo : EIATTR_ANNOTATIONS
	.align		4
.L_315:
        /*002c*/ 	.byte	0x04, 0x55
        /*002e*/ 	.short	(.L_317 - .L_316)


	//   ....[0]....
.L_316:
        /*0030*/ 	.word	0x00000001
        /*0034*/ 	.byte	0xd0, 0xf9, 0x00, 0x00, 0x01, 0x00, 0x00, 0x00, 0x40, 0xfd, 0x00, 0x00, 0x01, 0x00, 0x00, 0x00
        /*0044*/ 	.byte	0x80, 0xfd, 0x00, 0x00, 0x01, 0x00, 0x00, 0x00, 0xe0, 0x1d, 0x01, 0x00, 0x01, 0x00, 0x00, 0x00
        /*0054*/ 	.byte	0x00, 0x1e, 0x01, 0x00, 0x01, 0x00, 0x00, 0x00, 0xa0, 0x20, 0x01, 0x00, 0x01, 0x00, 0x00, 0x00
        /*0064*/ 	.byte	0xe0, 0x37, 0x01, 0x00, 0x01, 0x00, 0x00, 0x00, 0x80, 0x50, 0x01, 0x00


	//----- nvinfo : EIATTR_MERCURY_ISA_VERSION
	.align		4
.L_317:
        /*0070*/ 	.byte	0x03, 0x5f
        /*0072*/ 	.short	0x0101


	//----- nvinfo : EIATTR_INT_WARP_WIDE_INSTR_OFFSETS
	.align		4
        /*0074*/ 	.byte	0x04, 0x31
        /*0076*/ 	.short	(.L_319 - .L_318)


	//   ....[0]....
.L_318:
        /*0078*/ 	.word	0x000000c0


	//   ....[1]....
        /*007c*/ 	.word	0x000000d0


	//   ....[2]....
        /*0080*/ 	.word	0x00000170


	//   ....[3]....
        /*0084*/ 	.word	0x00010700


	//   ....[4]....
        /*0088*/ 	.word	0x00010790


	//   ....[5]....
        /*008c*/ 	.word	0x00013570


	//   ....[6]....
        /*0090*/ 	.word	0x00013600


	//----- nvinfo : EIATTR_COOP_GROUP_MASK_REGIDS
	.align		4
.L_319:
        /*0094*/ 	.byte	0x04, 0x29
        /*0096*/ 	.short	(.L_321 - .L_320)


	//   ....[0]....
.L_320:
        /*0098*/ 	.word	0xffffffff


	//   ....[1]....
        /*009c*/ 	.word	0xffffffff


	//   ....[2]....
        /*00a0*/ 	.word	0xffffffff


	//   ....[3]....
        /*00a4*/ 	.word	0xffffffff


	//   ....[4]....
        /*00a8*/ 	.word	0xffffffff


	//   ....[5]....
        /*00ac*/ 	.word	0xffffffff


	//   ....[6]....
        /*00b0*/ 	.word	0xffffffff


	//   ....[7]....
        /*00b4*/ 	.word	0xffffffff


	//   ....[8]....
        /*00b8*/ 	.word	0xffffffff


	//   ....[9]....
        /*00bc*/ 	.word	0xffffffff


	//   ....[10]....
        /*00c0*/ 	.word	0xffffffff


	//   ....[11]....
        /*00c4*/ 	.word	0xffffffff


	//   ....[12]....
        /*00c8*/ 	.word	0xffffffff


	//   ....[13]....
        /*00cc*/ 	.word	0xffffffff


	//   ....[14]....
        /*00d0*/ 	.word	0xffffffff


	//   ....[15]....
        /*00d4*/ 	.word	0xffffffff


	//   ....[16]....
        /*00d8*/ 	.word	0xffffffff


	//   ....[17]....
        /*00dc*/ 	.word	0xffffffff


	//   ....[18]....
        /*00e0*/ 	.word	0xffffffff


	//   ....[19]....
        /*00e4*/ 	.word	0xffffffff


	//   ....[20]....
        /*00e8*/ 	.word	0xffffffff


	//   ....[21]....
        /*00ec*/ 	.word	0xffffffff


	//   ....[22]....
        /*00f0*/ 	.word	0xffffffff


	//   ....[23]....
        /*00f4*/ 	.word	0xffffffff


	//   ....[24]....
        /*00f8*/ 	.word	0xffffffff


	//   ....[25]....
        /*00fc*/ 	.word	0xffffffff


	//   ....[26]....
        /*0100*/ 	.word	0xffffffff


	//   ....[27]....
        /*0104*/ 	.word	0xffffffff


	//   ....[28]....
        /*0108*/ 	.word	0xffffffff


	//   ....[29]....
        /*010c*/ 	.word	0xffffffff


	//   ....[30]....
        /*0110*/ 	.word	0xffffffff


	//   ....[31]....
        /*0114*/ 	.word	0xffffffff


	//   ....[32]....
        /*0118*/ 	.word	0xffffffff


	//   ....[33]....
        /*011c*/ 	.word	0xffffffff


	//   ....[34]....
        /*0120*/ 	.word	0xffffffff


	//   ....[35]....
        /*0124*/ 	.word	0xffffffff


	//   ....[36]....
        /*0128*/ 	.word	0xffffffff


	//   ....[37]....
        /*012c*/ 	.word	0xffffffff


	//   ....[38]....
        /*0130*/ 	.word	0xffffffff


	//   ....[39]....
        /*0134*/ 	.word	0xffffffff


	//   ....[40]....
        /*0138*/ 	.word	0xffffffff


	//   ....[41]....
        /*013c*/ 	.word	0xffffffff


	//   ....[42]....
        /*0140*/ 	.word	0xffffffff


	//   ....[43]....
        /*0144*/ 	.word	0xffffffff


	//   ....[44]....
        /*0148*/ 	.word	0xffffffff


	//   ....[45]....
        /*014c*/ 	.word	0xffffffff


	//   ....[46]....
        /*0150*/ 	.word	0xffffffff


	//   ....[47]....
        /*0154*/ 	.word	0xffffffff


	//   ....[48]....
        /*0158*/ 	.word	0xffffffff


	//   ....[49]....
        /*015c*/ 	.word	0xffffffff


	//   ....[50]....
        /*0160*/ 	.word	0xffffffff


	//   ....[51]....
        /*0164*/ 	.word	0xffffffff


	//   ....[52]....
        /*0168*/ 	.word	0xffffffff


	//   ....[53]....
        /*016c*/ 	.word	0xffffffff


	//   ....[54]....
        /*0170*/ 	.word	0xffffffff


	//   ....[55]....
        /*0174*/ 	.word	0xffffffff


	//   ....[56]....
        /*0178*/ 	.word	0xffffffff


	//   ....[57]....
        /*017c*/ 	.word	0xffffffff


	//   ....[58]....
        /*0180*/ 	.word	0xffffffff


	//   ....[59]....
        /*0184*/ 	.word	0xffffffff


	//   ....[60]....
        /*0188*/ 	.word	0xffffffff


	//   ....[61]....
        /*018c*/ 	.word	0xffffffff


	//   ....[62]....
        /*0190*/ 	.word	0xffffffff


	//   ....[63]....
        /*0194*/ 	.word	0xffffffff


	//   ....[64]....
        /*0198*/ 	.word	0xffffffff


	//   ....[65]....
        /*019c*/ 	.word	0xffffffff


	//   ....[66]....
        /*01a0*/ 	.word	0xffffffff


	//   ....[67]....
        /*01a4*/ 	.word	0xffffffff


	//   ....[68]....
        /*01a8*/ 	.word	0xffffffff


	//   ....[69]....
        /*01ac*/ 	.word	0xffffffff


	//   ....[70]....
        /*01b0*/ 	.word	0xffffffff


	//   ....[71]....
        /*01b4*/ 	.word	0xffffffff


	//   ....[72]....
        /*01b8*/ 	.word	0xffffffff


	//   ....[73]....
        /*01bc*/ 	.word	0xffffffff


	//   ....[74]....
        /*01c0*/ 	.word	0xffffffff


	//   ....[75]....
        /*01c4*/ 	.word	0xffffffff


	//   ....[76]....
        /*01c8*/ 	.word	0xffffffff


	//   ....[77]....
        /*01cc*/ 	.word	0xffffffff


	//   ....[78]....
        /*01d0*/ 	.word	0xffffffff


	//   ....[79]....
        /*01d4*/ 	.word	0xffffffff


	//   ....[80]....
        /*01d8*/ 	.word	0xffffffff


	//   ....[81]....
        /*01dc*/ 	.word	0xffffffff


	//   ....[82]....
        /*01e0*/ 	.word	0xffffffff


	//   ....[83]....
        /*01e4*/ 	.word	0xffffffff


	//   ....[84]....
        /*01e8*/ 	.word	0xffffffff


	//   ....[85]....
        /*01ec*/ 	.word	0xffffffff


	//   ....[86]....
        /*01f0*/ 	.word	0xffffffff


	//   ....[87]....
        /*01f4*/ 	.word	0xffffffff


	//   ....[88]....
        /*01f8*/ 	.word	0xffffffff


	//   ....[89]....
        /*01fc*/ 	.word	0xffffffff


	//   ....[90]....
        /*0200*/ 	.word	0xffffffff


	//   ....[91]....
        /*0204*/ 	.word	0xffffffff


	//   ....[92]....
        /*0208*/ 	.word	0xffffffff


	//   ....[93]....
        /*020c*/ 	.word	0xffffffff


	//   ....[94]....
        /*0210*/ 	.word	0xffffffff


	//   ....[95]....
        /*0214*/ 	.word	0xffffffff


	//   ....[96]....
        /*0218*/ 	.word	0xffffffff


	//   ....[97]....
        /*021c*/ 	.word	0xffffffff


	//   ....[98]....
        /*0220*/ 	.word	0xffffffff


	//   ....[99]....
        /*0224*/ 	.word	0xffffffff


	//   ....[100]....
        /*0228*/ 	.word	0xffffffff


	//   ....[101]....
        /*022c*/ 	.word	0xffffffff


	//   ....[102]....
        /*0230*/ 	.word	0xffffffff


	//   ....[103]....
        /*0234*/ 	.word	0xffffffff


	//   ....[104]....
        /*0238*/ 	.word	0xffffffff


	//   ....[105]....
        /*023c*/ 	.word	0xffffffff


	//   ....[106]....
        /*0240*/ 	.word	0xffffffff


	//   ....[107]....
        /*0244*/ 	.word	0xffffffff


	//   ....[108]....
        /*0248*/ 	.word	0xffffffff


	//   ....[109]....
        /*024c*/ 	.word	0xffffffff


	//   ....[110]....
        /*0250*/ 	.word	0xffffffff


	//   ....[111]....
        /*0254*/ 	.word	0xffffffff


	//   ....[112]....
        /*0258*/ 	.word	0xffffffff


	//   ....[113]....
        /*025c*/ 	.word	0xffffffff


	//   ....[114]....
        /*0260*/ 	.word	0xffffffff


	//   ....[115]....
        /*0264*/ 	.word	0xffffffff


	//   ....[116]....
        /*0268*/ 	.word	0xffffffff


	//   ....[117]....
        /*026c*/ 	.word	0xffffffff


	//   ....[118]....
        /*0270*/ 	.word	0xffffffff


	//   ....[119]....
        /*0274*/ 	.word	0xffffffff


	//   ....[120]....
        /*0278*/ 	.word	0x0500000f


	//   ....[121]....
        /*027c*/ 	.word	0x0500000f


	//   ....[122]....
        /*0280*/ 	.word	0x0500000f


	//   ....[123]....
        /*0284*/ 	.word	0x0500000f


	//   ....[124]....
        /*0288*/ 	.word	0x0500000f


	//   ....[125]....
        /*028c*/ 	.word	0x0500000f


	//   ....[126]....
        /*0290*/ 	.word	0x0500000f


	//   ....[127]....
        /*0294*/ 	.word	0x0500000f


	//   ....[128]....
        /*0298*/ 	.word	0x0500000f


	//   ....[129]....
        /*029c*/ 	.word	0x0500000f


	//   ....[130]....
        /*02a0*/ 	.word	0x0500000f


	//   ....[131]....
        /*02a4*/ 	.word	0x0500000f


	//   ....[132]....
        /*02a8*/ 	.word	0x0500000f


	//   ....[133]....
        /*02ac*/ 	.word	0x0500000f


	//   ....[134]....
        /*02b0*/ 	.word	0x0500000f


	//   ....[135]....
        /*02b4*/ 	.word	0x0500000f


	//   ....[136]....
        /*02b8*/ 	.word	0x0500000f


	//   ....[137]....
        /*02bc*/ 	.word	0x0500000f


	//   ....[138]....
        /*02c0*/ 	.word	0x0500000f


	//   ....[139]....
        /*02c4*/ 	.word	0x0500000f


	//   ....[140]....
        /*02c8*/ 	.word	0x0500000f


	//   ....[141]....
        /*02cc*/ 	.word	0x0500000f


	//   ....[142]....
        /*02d0*/ 	.word	0x0500000f


	//   ....[143]....
        /*02d4*/ 	.word	0x0500000f


	//   ....[144]....
        /*02d8*/ 	.word	0x0500000f


	//   ....[145]....
        /*02dc*/ 	.word	0x0500000f


	//   ....[146]....
        /*02e0*/ 	.word	0x0500000f


	//   ....[147]....
        /*02e4*/ 	.word	0x0500000f


	//   ....[148]....
        /*02e8*/ 	.word	0x0500000f


	//   ....[149]....
        /*02ec*/ 	.word	0x0500000f


	//   ....[150]....
        /*02f0*/ 	.word	0x0500000f


	//   ....[151]....
        /*02f4*/ 	.word	0x0500000f


	//   ....[152]....
        /*02f8*/ 	.word	0x0500000f


	//   ....[153]....
        /*02fc*/ 	.word	0x0500000f


	//   ....[154]....
        /*0300*/ 	.word	0x0500000f


	//   ....[155]....
        /*0304*/ 	.word	0x0500000f


	//   ....[156]....
        /*0308*/ 	.word	0x0500000f


	//   ....[157]....
        /*030c*/ 	.word	0x0500000f


	//   ....[158]....
        /*0310*/ 	.word	0x0500000f


	//   ....[159]....
        /*0314*/ 	.word	0x0500000f


	//   ....[160]....
        /*0318*/ 	.word	0x0500000f


	//   ....[161]....
        /*031c*/ 	.word	0x0500000f


	//   ....[162]....
        /*0320*/ 	.word	0x0500000f


	//   ....[163]....
        /*0324*/ 	.word	0x0500000f


	//   ....[164]....
        /*0328*/ 	.word	0x0500000f


	//   ....[165]....
        /*032c*/ 	.word	0x0500000f


	//   ....[166]....
        /*0330*/ 	.word	0x0500000f


	//   ....[167]....
        /*0334*/ 	.word	0x0500000f


	//   ....[168]....
        /*0338*/ 	.word	0x0500000f


	//   ....[169]....
        /*033c*/ 	.word	0x0500000f


	//   ....[170]....
        /*0340*/ 	.word	0x0500000f


	//   ....[171]....
        /*0344*/ 	.word	0x0500000f


	//   ....[172]....
        /*0348*/ 	.word	0x0500000f


	//   ....[173]....
        /*034c*/ 	.word	0x0500000f


	//   ....[174]....
        /*0350*/ 	.word	0x0500000f


	//   ....[175]....
        /*0354*/ 	.word	0x0500000f


	//   ....[176]....
        /*0358*/ 	.word	0x0500000f


	//   ....[177]....
        /*035c*/ 	.word	0x0500000f


	//   ....[178]....
        /*0360*/ 	.word	0x0500000f


	//   ....[179]....
        /*0364*/ 	.word	0x0500000f


	//   ....[180]....
        /*0368*/ 	.word	0x0500000f


	//   ....[181]....
        /*036c*/ 	.word	0x0500000f


	//   ....[182]....
        /*0370*/ 	.word	0x0500000f


	//   ....[183]....
        /*0374*/ 	.word	0x0500000f


	//   ....[184]....
        /*0378*/ 	.word	0x0500000f


	//   ....[185]....
        /*037c*/ 	.word	0x0500000f


	//   ....[186]....
        /*0380*/ 	.word	0x0500000f


	//----- nvinfo : EIATTR_COOP_GROUP_INSTR_OFFSETS
	.align		4
.L_321:
        /*0384*/ 	.byte	0x04, 0x28
        /*0386*/ 	.short	(.L_323 - .L_322)


	//   ....[0]....
.L_322:
        /*0388*/ 	.word	0x00000080


	//   ....[1]....
        /*038c*/ 	.word	0x00000090


	//   ....[2]....
        /*0390*/ 	.word	0x000002d0


	//   ....[3]....
        /*0394*/ 	.word	0x00000430


	//   ....[4]....
        /*0398*/ 	.word	0x00000550


	//   ....[5]....
        /*039c*/ 	.word	0x000006b0


	//   ....[6]....
        /*03a0*/ 	.word	0x00001960


	//   ....[7]....
        /*03a4*/ 	.word	0x000020e0


	//   ....[8]....
        /*03a8*/ 	.word	0x00002300


	//   ....[9]....
        /*03ac*/ 	.word	0x00003030


	//   ....[10]....
        /*03b0*/ 	.word	0x00003140


	//   ....[11]....
        /*03b4*/ 	.word	0x00003770


	//   ....[12]....
        /*03b8*/ 	.word	0x000037d0


	//   ....[13]....
        /*03bc*/ 	.word	0x000049d0


	//   ....[14]....
        /*03c0*/ 	.word	0x00005400


	//   ....[15]....
        /*03c4*/ 	.word	0x00005980


	//   ....[16]....
        /*03c8*/ 	.word	0x00005aa0


	//   ....[17]....
        /*03cc*/ 	.word	0x000060c0


	//   ....[18]....
        /*03d0*/ 	.word	0x00006170


	//   ....[19]....
        /*03d4*/ 	.word	0x00007d50


	//   ....[20]....
        /*03d8*/ 	.word	0x00007d80


	//   ....[21]....
        /*03dc*/ 	.word	0x000081e0


	//   ....[22]....
        /*03e0*/ 	.word	0x000083b0


	//   ....[23]....
        /*03e4*/ 	.word	0x000099e0


	//   ....[24]....
        /*03e8*/ 	.word	0x00009bd0


	//   ....[25]....
        /*03ec*/ 	.word	0x0000a990


	//   ....[26]....
        /*03f0*/ 	.word	0x0000aab0


	//   ....[27]....
        /*03f4*/ 	.word	0x0000b120


	//   ....[28]....
        /*03f8*/ 	.word	0x0000b240


	//   ....[29]....
        /*03fc*/ 	.word	0x0000c5e0


	//   ....[30]....
        /*0400*/ 	.word	0x0000c660


	//   ....[31]....
        /*0404*/ 	.word	0x0000c6d0


	//   ....[32]....
        /*0408*/ 	.word	0x0000c720


	//   ....[33]....
        /*040c*/ 	.word	0x0000e250


	//   ....[34]....
        /*0410*/ 	.word	0x0000e280


	//   ....[35]....
        /*0414*/ 	.word	0x0000e2b0


	//   ....[36]....
        /*0418*/ 	.word	0x0000e310


	//   ....[37]....
        /*041c*/ 	.word	0x0000e820


	//   ....[38]....
        /*0420*/ 	.word	0x0000e850


	//   ....[39]....
        /*0424*/ 	.word	0x0000e990


	//   ....[40]....
        /*0428*/ 	.word	0x0000e9b0


	//   ....[41]....
        /*042c*/ 	.word	0x0000eaf0


	//   ....[42]....
        /*0430*/ 	.word	0x0000eb10


	//   ....[43]....
        /*0434*/ 	.word	0x0000ec60


	//   ....[44]....
        /*0438*/ 	.word	0x0000ec80


	//   ....[45]....
        /*043c*/ 	.word	0x0000f3a0


	//   ....[46]....
        /*0440*/ 	.word	0x0000f3c0


	//   ....[47]....
        /*0444*/ 	.word	0x0000f500


	//   ....[48]....
        /*0448*/ 	.word	0x0000f520


	//   ....[49]....
        /*044c*/ 	.word	0x0000f660


	//   ....[50]....
        /*0450*/ 	.word	0x0000f680


	//   ....[51]....
        /*0454*/ 	.word	0x0000f7d0


	//   ....[52]....
        /*0458*/ 	.word	0x0000f7f0


	//   ....[53]....
        /*045c*/ 	.word	0x0000fa00


	//   ....[54]....
        /*0460*/ 	.word	0x00011150


	//   ....[55]....
        /*0464*/ 	.word	0x00011170


	//   ....[56]....
        /*0468*/ 	.word	0x00011180


	//   ....[57]....
        /*046c*/ 	.word	0x000111c0


	//   ....[58]....
        /*0470*/ 	.word	0x00011210


	//   ....[59]....
        /*0474*/ 	.word	0x00011230


	//   ....[60]....
        /*0478*/ 	.word	0x00011280


	//   ....[61]....
        /*047c*/ 	.word	0x000112a0


	//   ....[62]....
        /*0480*/ 	.word	0x000112f0


	//   ....[63]....
        /*0484*/ 	.word	0x00011310


	//   ....[64]....
        /*0488*/ 	.word	0x00011340


	//   ....[65]....
        /*048c*/ 	.word	0x00011370


	//   ....[66]....
        /*0490*/ 	.word	0x000119a0


	//   ....[67]....
        /*0494*/ 	.word	0x000119c0


	//   ....[68]....
        /*0498*/ 	.word	0x000119f0


	//   ....[69]....
        /*049c*/ 	.word	0x00011a30


	//   ....[70]....
        /*04a0*/ 	.word	0x00011a80


	//   ....[71]....
        /*04a4*/ 	.word	0x00011aa0


	//   ....[72]....
        /*04a8*/ 	.word	0x00011af0


	//   ....[73]....
        /*04ac*/ 	.word	0x00011b10


	//   ....[74]....
        /*04b0*/ 	.word	0x00011b60


	//   ....[75]....
        /*04b4*/ 	.word	0x00011b80


	//   ....[76]....
        /*04b8*/ 	.word	0x00011bd0


	//   ....[77]....
        /*04bc*/ 	.word	0x00011bf0


	//   ....[78]....
        /*04c0*/ 	.word	0x00011c40


	//   ....[79]....
        /*04c4*/ 	.word	0x00011c60


	//   ....[80]....
        /*04c8*/ 	.word	0x00011c90


	//   ....[81]....
        /*04cc*/ 	.word	0x00011cb0


	//   ....[82]....
        /*04d0*/ 	.word	0x000120e0


	//   ....[83]....
        /*04d4*/ 	.word	0x00012130


	//   ....[84]....
        /*04d8*/ 	.word	0x00012150


	//   ....[85]....
        /*04dc*/ 	.word	0x00012220


	//   ....[86]....
        /*04e0*/ 	.word	0x00012230


	//   ....[87]....
        /*04e4*/ 	.word	0x00012260


	//   ....[88]....
        /*04e8*/ 	.word	0x000122f0


	//   ....[89]....
        /*04ec*/ 	.word	0x00012390


	//   ....[90]....
        /*04f0*/ 	.word	0x000123b0


	//   ....[91]....
        /*04f4*/ 	.word	0x00012450


	//   ....[92]....
        /*04f8*/ 	.word	0x00012470


	//   ....[93]....
        /*04fc*/ 	.word	0x00012480


	//   ....[94]....
        /*0500*/ 	.word	0x00012ba0


	//   ....[95]....
        /*0504*/ 	.word	0x00012bc0


	//   ....[96]....
        /*0508*/ 	.word	0x00012bd0


	//   ....[97]....
        /*050c*/ 	.word	0x00012be0


	//   ....[98]....
        /*0510*/ 	.word	0x00012c00


	//   ....[99]....
        /*0514*/ 	.word	0x00012c60


	//   ....[100]....
        /*0518*/ 	.word	0x00012c80


	//   ....[101]....
        /*051c*/ 	.word	0x00012c90


	//   ....[102]....
        /*0520*/ 	.word	0x00012cd0


	//   ....[103]....
        /*0524*/ 	.word	0x00012d00


	//   ....[104]....
        /*0528*/ 	.word	0x00012d10


	//   ....[105]....
        /*052c*/ 	.word	0x00012d30


	//   ....[106]....
        /*0530*/ 	.word	0x00013090


	//   ....[107]....
        /*0534*/ 	.word	0x000130b0


	//   ....[108]....
        /*0538*/ 	.word	0x000130c0


	//   ....[109]....
        /*053c*/ 	.word	0x000130d0


	//   ....[110]....
        /*0540*/ 	.word	0x000130e0


	//   ....[111]....
        /*0544*/ 	.word	0x00013100


	//   ....[112]....
        /*0548*/ 	.word	0x00013170


	//   ....[113]....
        /*054c*/ 	.word	0x00013190


	//   ....[114]....
        /*0550*/ 	.word	0x000131f0


	//   ....[115]....
        /*0554*/ 	.word	0x00013200


	//   ....[116]....
        /*0558*/ 	.word	0x00013270


	//   ....[117]....
        /*055c*/ 	.word	0x000132e0


	//   ....[118]....
        /*0560*/ 	.word	0x00013720


	//   ....[119]....
        /*0564*/ 	.word	0x00013900


	//   ....[120]....
        /*0568*/ 	.word	0x00013f50


	//   ....[121]....
        /*056c*/ 	.word	0x00014030


	//   ....[122]....
        /*0570*/ 	.word	0x000140d0


	//   ....[123]....
        /*0574*/ 	.word	0x00014150


	//   ....[124]....
        /*0578*/ 	.word	0x00014200


	//   ....[125]....
        /*057c*/ 	.word	0x00014260


	//   ....[126]....
        /*0580*/ 	.word	0x00014320


	//   ....[127]....
        /*0584*/ 	.word	0x00014380


	//   ....[128]....
        /*0588*/ 	.word	0x00014440


	//   ....[129]....
        /*058c*/ 	.word	0x000144a0


	//   ....[130]....
        /*0590*/ 	.word	0x00014560


	//   ....[131]....
        /*0594*/ 	.word	0x000145c0


	//   ....[132]....
        /*0598*/ 	.word	0x00014660


	//   ....[133]....
        /*059c*/ 	.word	0x000146f0


	//   ....[134]....
        /*05a0*/ 	.word	0x00014760


	//   ....[135]....
        /*05a4*/ 	.word	0x000147e0


	//   ....[136]....
        /*05a8*/ 	.word	0x00014880


	//   ....[137]....
        /*05ac*/ 	.word	0x000148e0


	//   ....[138]....
        /*05b0*/ 	.word	0x000149a0


	//   ....[139]....
        /*05b4*/ 	.word	0x00014a00


	//   ....[140]....
        /*05b8*/ 	.word	0x00014ac0


	//   ....[141]....
        /*05bc*/ 	.word	0x00014b20


	//   ....[142]....
        /*05c0*/ 	.word	0x00014be0


	//   ....[143]....
        /*05c4*/ 	.word	0x00014c40


	//   ....[144]....
        /*05c8*/ 	.word	0x00014d00


	//   ....[145]....
        /*05cc*/ 	.word	0x00014d60


	//   ....[146]....
        /*05d0*/ 	.word	0x00014e20


	//   ....[147]....
        /*05d4*/ 	.word	0x00014e80


	//   ....[148]....
        /*05d8*/ 	.word	0x00014f20


	//   ....[149]....
        /*05dc*/ 	.word	0x00015050


	//   ....[150]....
        /*05e0*/ 	.word	0x00015120


	//   ....[151]....
        /*05e4*/ 	.word	0x000151b0


	//   ....[152]....
        /*05e8*/ 	.word	0x000152e0


	//   ....[153]....
        /*05ec*/ 	.word	0x00015340


	//   ....[154]....
        /*05f0*/ 	.word	0x00015450


	//   ....[155]....
        /*05f4*/ 	.word	0x000154b0


	//   ....[156]....
        /*05f8*/ 	.word	0x000155c0


	//   ....[157]....
        /*05fc*/ 	.word	0x00015620


	//   ....[158]....
        /*0600*/ 	.word	0x00015730


	//   ....[159]....
        /*0604*/ 	.word	0x00015790


	//   ....[160]....
        /*0608*/ 	.word	0x00015850


	//   ....[161]....
        /*060c*/ 	.word	0x000159b0


	//   ....[162]....
        /*0610*/ 	.word	0x00015a50


	//   ....[163]....
        /*0614*/ 	.word	0x00015ab0


	//   ....[164]....
        /*0618*/ 	.word	0x00015b50


	//   ....[165]....
        /*061c*/ 	.word	0x00015bb0


	//   ....[166]....
        /*0620*/ 	.word	0x00015c60


	//   ....[167]....
        /*0624*/ 	.word	0x00015cc0


	//   ....[168]....
        /*0628*/ 	.word	0x00015d60


	//   ....[169]....
        /*062c*/ 	.word	0x00015dc0


	//   ....[170]....
        /*0630*/ 	.word	0x00015e60


	//   ....[171]....
        /*0634*/ 	.word	0x00015ec0


	//   ....[172]....
        /*0638*/ 	.word	0x00015f60


	//   ....[173]....
        /*063c*/ 	.word	0x00016040


	//   ....[174]....
        /*0640*/ 	.word	0x000160e0


	//   ....[175]....
        /*0644*/ 	.word	0x00016140


	//   ....[176]....
        /*0648*/ 	.word	0x00016210


	//   ....[177]....
        /*064c*/ 	.word	0x00016270


	//   ....[178]....
        /*0650*/ 	.word	0x00016340


	//   ....[179]....
        /*0654*/ 	.word	0x000163a0


	//   ....[180]....
        /*0658*/ 	.word	0x00016470


	//   ....[181]....
        /*065c*/ 	.word	0x000164d0


	//   ....[182]....
        /*0660*/ 	.word	0x000165a0


	//   ....[183]....
        /*0664*/ 	.word	0x00016600


	//   ....[184]....
        /*0668*/ 	.word	0x000166d0


	//   ....[185]....
        /*066c*/ 	.word	0x00016760


	//   ....[186]....
        /*0670*/ 	.word	0x00016880


	//----- nvinfo : EIATTR_REG_RECONFIG
	.align		4
.L_323:
        /*0674*/ 	.byte	0x01, 0x54
	.zero		2


	//----- nvinfo : EIATTR_SYSCALL_OFFSETS
	.align		4
        /*0678*/ 	.byte	0x04, 0x46
        /*067a*/ 	.short	(.L_325 - .L_324)


	//   ....[0]....
.L_324:
        /*067c*/ 	.word	0x00001b40


	//   ....[1]....
        /*0680*/ 	.word	0x000108f0


	//   ....[2]....
        /*0684*/ 	.word	0x00010a40


	//   ....[3]....
        /*0688*/ 	.word	0x00010b30


	//   ....[4]....
        /*068c*/ 	.word	0x00011650


	//----- nvinfo : EIATTR_MBARRIER_INSTR_OFFSETS
	.align		4
.L_325:
        /*0690*/ 	.byte	0x04, 0x39
        /*0692*/ 	.short	(.L_327 - .L_326)


	//   ....[0]....
.L_326:
        /*0694*/ 	.word	0x00000180
        /*0698*/ 	.word	0x000000ff
        /*069c*/ 	.word	0x00022800
        /*06a0*/ 	.short	0x0100
        /*06a2*/ 	.byte	0x08
	.zero		1


	//   ....[1]....
        /*06a4*/ 	.word	0x00000190
        /*06a8*/ 	.word	0x000000ff
        /*06ac*/ 	.word	0x00022820
        /*06b0*/ 	.short	0x0100
        /*06b2*/ 	.byte	0x08
	.zero		1


	//   ....[2]....
        /*06b4*/ 	.word	0x00000280
        /*06b8*/ 	.word	0x000000ff
        /*06bc*/ 	.word	0x00022830
        /*06c0*/ 	.short	0x0100
        /*06c2*/ 	.byte	0x08
	.zero		1


	//   ....[3]....
        /*06c4*/ 	.word	0x00000290
        /*06c8*/ 	.word	0x000000ff
        /*06cc*/ 	.word	0x00022840
        /*06d0*/ 	.short	0x0100
        /*06d2*/ 	.byte	0x08
	.zero		1


	//   ....[4]....
        /*06d4*/ 	.word	0x000002a0
        /*06d8*/ 	.word	0x000000ff
        /*06dc*/ 	.word	0x00022838
        /*06e0*/ 	.short	0x0100
        /*06e2*/ 	.byte	0x08
	.zero		1


	//   ....[5]....
        /*06e4*/ 	.word	0x000002b0
        /*06e8*/ 	.word	0x000000ff
        /*06ec*/ 	.word	0x00022848
        /*06f0*/ 	.short	0x0100
        /*06f2*/ 	.byte	0x08
	.zero		1


	//   ....[6]....
        /*06f4*/ 	.word	0x000003e0
        /*06f8*/ 	.word	0x000000ff
        /*06fc*/ 	.word	0x00022850
        /*0700*/ 	.short	0x0100
        /*0702*/ 	.byte	0x08
	.zero		1


	//   ....[7]....
        /*0704*/ 	.word	0x000003f0
        /*0708*/ 	.word	0x000000ff
        /*070c*/ 	.word	0x00022860
        /*0710*/ 	.short	0x0100
        /*0712*/ 	.byte	0x08
	.zero		1


	//   ....[8]....
        /*0714*/ 	.word	0x00000400
        /*0718*/ 	.word	0x000000ff
        /*071c*/ 	.word	0x00022858
        /*0720*/ 	.short	0x0100
        /*0722*/ 	.byte	0x08
	.zero		1


	//   ....[9]....
        /*0724*/ 	.word	0x00000410
        /*0728*/ 	.word	0x000000ff
        /*072c*/ 	.word	0x00022868
        /*0730*/ 	.short	0x0100
        /*0732*/ 	.byte	0x08
	.zero		1


	//   ....[10]....
        /*0734*/ 	.word	0x00000500
        /*0738*/ 	.word	0x000000ff
        /*073c*/ 	.word	0x00022870
        /*0740*/ 	.short	0x0100
        /*0742*/ 	.byte	0x06
	.zero		1


	//   ....[11]....
        /*0744*/ 	.word	0x00000510
        /*0748*/ 	.word	0x000000ff
        /*074c*/ 	.word	0x00022880
        /*0750*/ 	.short	0x0100
        /*0752*/ 	.byte	0x06
	.zero		1


	//   ....[12]....
        /*0754*/ 	.word	0x00000520
        /*0758*/ 	.word	0x000000ff
        /*075c*/ 	.word	0x00022878
        /*0760*/ 	.short	0x0100
        /*0762*/ 	.byte	0x06
	.zero		1


	//   ....[13]....
        /*0764*/ 	.word	0x00000530
        /*0768*/ 	.word	0x000000ff
        /*076c*/ 	.word	0x00022888
        /*0770*/ 	.short	0x0100
        /*0772*/ 	.byte	0x06
	.zero		1


	//   ....[14]....
        /*0774*/ 	.word	0x00000660
        /*0778*/ 	.word	0x000000ff
        /*077c*/ 	.word	0x00022890
        /*0780*/ 	.short	0x0100
        /*0782*/ 	.byte	0x08
	.zero		1


	//   ....[15]....
        /*0784*/ 	.word	0x00000670
        /*0788*/ 	.word	0x000000ff
        /*078c*/ 	.word	0x000228a0
        /*0790*/ 	.short	0x0100
        /*0792*/ 	.byte	0x08
	.zero		1


	//   ....[16]....
        /*0794*/ 	.word	0x00000680
        /*0798*/ 	.word	0x000000ff
        /*079c*/ 	.word	0x00022898
        /*07a0*/ 	.short	0x0100
        /*07a2*/ 	.byte	0x08
	.zero		1


	//   ....[17]....
        /*07a4*/ 	.word	0x00000690
        /*07a8*/ 	.word	0x000000ff
        /*07ac*/ 	.word	0x000228a8
        /*07b0*/ 	.short	0x0100
        /*07b2*/ 	.byte	0x08
	.zero		1


	//   ....[18]....
        /*07b4*/ 	.word	0x000007d0
        /*07b8*/ 	.word	0x000000ff
        /*07bc*/ 	.word	0x000228b0
        /*07c0*/ 	.short	0x0100
        /*07c2*/ 	.byte	0x08
	.zero		1


	//   ....[19]....
        /*07c4*/ 	.word	0x000007e0
        /*07c8*/ 	.word	0x000000ff
        /*07cc*/ 	.word	0x000228c0
        /*07d0*/ 	.short	0x0100
        /*07d2*/ 	.byte	0x08
	.zero		1


	//   ....[20]....
        /*07d4*/ 	.word	0x000007f0
        /*07d8*/ 	.word	0x000000ff
        /*07dc*/ 	.word	0x000228b8
        /*07e0*/ 	.short	0x0100
        /*07e2*/ 	.byte	0x08
	.zero		1


	//   ....[21]....
        /*07e4*/ 	.word	0x00000800
        /*07e8*/ 	.word	0x000000ff
        /*07ec*/ 	.word	0x000228c8
        /*07f0*/ 	.short	0x0100
        /*07f2*/ 	.byte	0x08
	.zero		1


	//   ....[22]....
        /*07f4*/ 	.word	0x00001bf0
        /*07f8*/ 	.word	0x00000007
        /*07fc*/ 	.word	0x00022800
        /*0800*/ 	.short	0x010a
        /*0802*/ 	.byte	0x3f
	.zero		1


	//   ....[23]....
        /*0804*/ 	.word	0x00001cc0
        /*0808*/ 	.word	0x000000ff
        /*080c*/ 	.word	0x00022830
        /*0810*/ 	.short	0x010a
        /*0812*/ 	.byte	0x18
	.zero		1


	//   ....[24]....
        /*0814*/ 	.word	0x00001d00
        /*0818*/ 	.word	0x000000ff
        /*081c*/ 	.word	0x00022830
        /*0820*/ 	.short	0x010a
        /*0822*/ 	.byte	0x18
	.zero		1


	//   ....[25]....
        /*0824*/ 	.word	0x00002080
        /*0828*/ 	.word	0x000000ff
        /*082c*/ 	.word	0x00000000
        /*0830*/ 	.short	0x0101
        /*0832*/ 	.byte	0x05
	.zero		1


	//   ....[26]....
        /*0834*/ 	.word	0x00003fe0
        /*0838*/ 	.word	0x000000ff
        /*083c*/ 	.word	0x00022850
        /*0840*/ 	.short	0x010a
        /*0842*/ 	.byte	0x18
	.zero		1


	//   ....[27]....
        /*0844*/ 	.word	0x00004020
        /*0848*/ 	.word	0x000000ff
        /*084c*/ 	.word	0x00022850
        /*0850*/ 	.short	0x010a
        /*0852*/ 	.byte	0x18
	.zero		1


	//   ....[28]....
        /*0854*/ 	.word	0x00004370
        /*0858*/ 	.word	0x000000ff
        /*085c*/ 	.word	0x00000000
        /*0860*/ 	.short	0x0101
        /*0862*/ 	.byte	0x18
	.zero		1


	//   ....[29]....
        /*0864*/ 	.word	0x000046f0
        /*0868*/ 	.word	0x000000ff
        /*086c*/ 	.word	0x00022830
        /*0870*/ 	.short	0x010a
        /*0872*/ 	.byte	0x19
	.zero		1


	//   ....[30]....
        /*0874*/ 	.word	0x00004730
        /*0878*/ 	.word	0x000000ff
        /*087c*/ 	.word	0x00022830
        /*0880*/ 	.short	0x010a
        /*0882*/ 	.byte	0x19
	.zero		1


	//   ....[31]....
        /*0884*/ 	.word	0x00004980
        /*0888*/ 	.word	0x000000ff
        /*088c*/ 	.word	0x00000000
        /*0890*/ 	.short	0x0101
        /*0892*/ 	.byte	0x0a
	.zero		1


	//   ....[32]....
        /*0894*/ 	.word	0x00007270
        /*0898*/ 	.word	0x000000ff
        /*089c*/ 	.word	0x00022850
        /*08a0*/ 	.short	0x010a
        /*08a2*/ 	.byte	0x19
	.zero		1


	//   ....[33]....
        /*08a4*/ 	.word	0x000072c0
        /*08a8*/ 	.word	0x000000ff
        /*08ac*/ 	.word	0x00022850
        /*08b0*/ 	.short	0x010a
        /*08b2*/ 	.byte	0x19
	.zero		1


	//   ....[34]....
        /*08b4*/ 	.word	0x000075b0
        /*08b8*/ 	.word	0x000000ff
        /*08bc*/ 	.word	0x00000000
        /*08c0*/ 	.short	0x0101
        /*08c2*/ 	.byte	0x19
	.zero		1


	//   ....[35]....
        /*08c4*/ 	.word	0x00007990
        /*08c8*/ 	.word	0x000000ff
        /*08cc*/ 	.word	0x00022830
        /*08d0*/ 	.short	0x010a
        /*08d2*/ 	.byte	0x19
	.zero		1


	//   ....[36]....
        /*08d4*/ 	.word	0x000079d0
        /*08d8*/ 	.word	0x000000ff
        /*08dc*/ 	.word	0x00022830
        /*08e0*/ 	.short	0x010a
        /*08e2*/ 	.byte	0x19
	.zero		1


	//   ....[37]....
        /*08e4*/ 	.word	0x00007c00
        /*08e8*/ 	.word	0x000000ff
        /*08ec*/ 	.word	0x00000000
        /*08f0*/ 	.short	0x0101
        /*08f2*/ 	.byte	0x0a
	.zero		1


	//   ....[38]....
        /*08f4*/ 	.word	0x00009260
        /*08f8*/ 	.word	0x000000ff
        /*08fc*/ 	.word	0x00022850
        /*0900*/ 	.short	0x010a
        /*0902*/ 	.byte	0x19
	.zero		1


	//   ....[39]....
        /*0904*/ 	.word	0x000092b0
        /*0908*/ 	.word	0x000000ff
        /*090c*/ 	.word	0x00022850
        /*0910*/ 	.short	0x010a
        /*0912*/ 	.byte	0x19
	.zero		1


	//   ....[40]....
        /*0914*/ 	.word	0x00009580
        /*0918*/ 	.word	0x000000ff
        /*091c*/ 	.word	0x00000000
        /*0920*/ 	.short	0x0101
        /*0922*/ 	.byte	0x19
	.zero		1


	//   ....[41]....
        /*0924*/ 	.word	0x00009710
        /*0928*/ 	.word	0x000000ff
        /*092c*/ 	.word	0x00022830
        /*0930*/ 	.short	0x010a
        /*0932*/ 	.byte	0x18
	.zero		1


	//   ....[42]....
        /*0934*/ 	.word	0x00009750
        /*0938*/ 	.word	0x000000ff
        /*093c*/ 	.word	0x00022830
        /*0940*/ 	.short	0x010a
        /*0942*/ 	.byte	0x18
	.zero		1


	//   ....[43]....
        /*0944*/ 	.word	0x00009990
        /*0948*/ 	.word	0x000000ff
        /*094c*/ 	.word	0x00000000
        /*0950*/ 	.short	0x0101
        /*0952*/ 	.byte	0x0a
	.zero		1


	//   ....[44]....
        /*0954*/ 	.word	0x0000c280
        /*0958*/ 	.word	0x000000ff
        /*095c*/ 	.word	0x00022850
        /*0960*/ 	.short	0x010a
        /*0962*/ 	.byte	0x18
	.zero		1


	//   ....[45]....
        /*0964*/ 	.word	0x0000c2d0
        /*0968*/ 	.word	0x000000ff
        /*096c*/ 	.word	0x00022850
        /*0970*/ 	.short	0x010a
        /*0972*/ 	.byte	0x18
	.zero		1


	//   ....[46]....
        /*0974*/ 	.word	0x0000c5c0
        /*0978*/ 	.word	0x000000ff
        /*097c*/ 	.word	0x00000000
        /*0980*/ 	.short	0x0101
        /*0982*/ 	.byte	0x18
	.zero		1


	//   ....[47]....
        /*0984*/ 	.word	0x0000e840
        /*0988*/ 	.word	0x000000b0
        /*098c*/ 	.word	0x00000000
        /*0990*/ 	.short	0x0101
        /*0992*/ 	.byte	0x3f
	.zero		1


	//   ....[48]....
        /*0994*/ 	.word	0x00010f30
        /*0998*/ 	.word	0x00000016
        /*099c*/ 	.word	0x00022840
        /*09a0*/ 	.short	0x010a
        /*09a2*/ 	.byte	0x3f
	.zero		1


	//   ....[49]....
        /*09a4*/ 	.word	0x00011430
        /*09a8*/ 	.word	0x00000016
        /*09ac*/ 	.word	0x00022830
        /*09b0*/ 	.short	0x0107
        /*09b2*/ 	.byte	0x3f
	.zero		1


	//   ....[50]....
        /*09b4*/ 	.word	0x00011500
        /*09b8*/ 	.word	0x00000016
        /*09bc*/ 	.word	0x00022830
        /*09c0*/ 	.short	0x0101
        /*09c2*/ 	.byte	0x3f
	.zero		1


	//   ....[51]....
        /*09c4*/ 	.word	0x00011d70
        /*09c8*/ 	.word	0x00000011
        /*09cc*/ 	.word	0x00022800
        /*09d0*/ 	.short	0x0107
        /*09d2*/ 	.byte	0x3f
	.zero		1


	//   ....[52]....
        /*09d4*/ 	.word	0x00011e60
        /*09d8*/ 	.word	0x00000011
        /*09dc*/ 	.word	0x00022800
        /*09e0*/ 	.short	0x0101
        /*09e2*/ 	.byte	0x3f
	.zero		1


	//   ....[53]....
        /*09e4*/ 	.word	0x00011e80
        /*09e8*/ 	.word	0x00000011
        /*09ec*/ 	.word	0x00022820
        /*09f0*/ 	.short	0x010a
        /*09f2*/ 	.byte	0x3f
	.zero		1


	//   ....[54]....
        /*09f4*/ 	.word	0x00011f10
        /*09f8*/ 	.word	0x00000016
        /*09fc*/ 	.word	0x00022860
        /*0a00*/ 	.short	0x010a
        /*0a02*/ 	.byte	0x3f
	.zero		1


	//   ....[55]....
        /*0a04*/ 	.word	0x00012600
        /*0a08*/ 	.word	0x00000016
        /*0a0c*/ 	.word	0x00022850
        /*0a10*/ 	.short	0x0107
        /*0a12*/ 	.byte	0x3f
	.zero		1


	//   ....[56]....
        /*0a14*/ 	.word	0x000126d0
        /*0a18*/ 	.word	0x00000016
        /*0a1c*/ 	.word	0x00022850
        /*0a20*/ 	.short	0x0101
        /*0a22*/ 	.byte	0x3f
	.zero		1


	//   ....[57]....
        /*0a24*/ 	.word	0x00012a00
        /*0a28*/ 	.word	0x0000000a
        /*0a2c*/ 	.word	0x00022840
        /*0a30*/ 	.short	0x010a
        /*0a32*/ 	.byte	0x3f
	.zero		1


	//   ....[58]....
        /*0a34*/ 	.word	0x00012dd0
        /*0a38*/ 	.word	0x0000000a
        /*0a3c*/ 	.word	0x00022830
        /*0a40*/ 	.short	0x0107
        /*0a42*/ 	.byte	0x3f
	.zero		1


	//   ....[59]....
        /*0a44*/ 	.word	0x00012e90
        /*0a48*/ 	.word	0x0000000a
        /*0a4c*/ 	.word	0x00022830
        /*0a50*/ 	.short	0x0101
        /*0a52*/ 	.byte	0x3f
	.zero		1


	//   ....[60]....
        /*0a54*/ 	.word	0x00012ec0
        /*0a58*/ 	.word	0x0000000a
        /*0a5c*/ 	.word	0x00022860
        /*0a60*/ 	.short	0x010a
        /*0a62*/ 	.byte	0x3f
	.zero		1


	//   ....[61]....
        /*0a64*/ 	.word	0x000133e0
        /*0a68*/ 	.word	0x0000000a
        /*0a6c*/ 	.word	0x00022850
        /*0a70*/ 	.short	0x0107
        /*0a72*/ 	.byte	0x3f
	.zero		1


	//   ....[62]....
        /*0a74*/ 	.word	0x000134a0
        /*0a78*/ 	.word	0x0000000a
        /*0a7c*/ 	.word	0x00022850
        /*0a80*/ 	.short	0x0101
        /*0a82*/ 	.byte	0x3f
	.zero		1


	//   ....[63]....
        /*0a84*/ 	.word	0x00013880
        /*0a88*/ 	.word	0x00000005
        /*0a8c*/ 	.word	0x00022820
        /*0a90*/ 	.short	0x010a
        /*0a92*/ 	.byte	0x3f
	.zero		1


	//   ....[64]....
        /*0a94*/ 	.word	0x00013a00
        /*0a98*/ 	.word	0x00000003
        /*0a9c*/ 	.word	0x00022840
        /*0aa0*/ 	.short	0x010a
        /*0aa2*/ 	.byte	0x3f
	.zero		1


	//   ....[65]....
        /*0aa4*/ 	.word	0x00013aa0
        /*0aa8*/ 	.word	0x00000005
        /*0aac*/ 	.word	0x00022840
        /*0ab0*/ 	.short	0x010a
        /*0ab2*/ 	.byte	0x3f
	.zero		1


	//   ....[66]....
        /*0ab4*/ 	.word	0x00013ae0
        /*0ab8*/ 	.word	0x00000003
        /*0abc*/ 	.word	0x00022860
        /*0ac0*/ 	.short	0x010a
        /*0ac2*/ 	.byte	0x3f
	.zero		1


	//   ....[67]....
        /*0ac4*/ 	.word	0x00013b20
        /*0ac8*/ 	.word	0x00000005
        /*0acc*/ 	.word	0x00022860
        /*0ad0*/ 	.short	0x010a
        /*0ad2*/ 	.byte	0x3f
	.zero		1


	//   ....[68]....
        /*0ad4*/ 	.word	0x00013b80
        /*0ad8*/ 	.word	0x00000007
        /*0adc*/ 	.word	0x00022800
        /*0ae0*/ 	.short	0x010a
        /*0ae2*/ 	.byte	0x3f
	.zero		1


	//   ....[69]....
        /*0ae4*/ 	.word	0x00013be0
        /*0ae8*/ 	.word	0x00000000
        /*0aec*/ 	.word	0x00022830
        /*0af0*/ 	.short	0x010a
        /*0af2*/ 	.byte	0x3f
	.zero		1


	//   ....[70]....
        /*0af4*/ 	.word	0x00013c40
        /*0af8*/ 	.word	0x0000000a
        /*0afc*/ 	.word	0x00022850
        /*0b00*/ 	.short	0x010a
        /*0b02*/ 	.byte	0x3f
	.zero		1


	//   ....[71]....
        /*0b04*/ 	.word	0x00013ca0
        /*0b08*/ 	.word	0x00000003
        /*0b0c*/ 	.word	0x00022830
        /*0b10*/ 	.short	0x010a
        /*0b12*/ 	.byte	0x3f
	.zero		1


	//   ....[72]....
        /*0b14*/ 	.word	0x00013d00
        /*0b18*/ 	.word	0x0000000b
        /*0b1c*/ 	.word	0x00022850
        /*0b20*/ 	.short	0x010a
        /*0b22*/ 	.byte	0x3f
	.zero		1


	//   ....[73]....
        /*0b24*/ 	.word	0x00013d60
        /*0b28*/ 	.word	0x00000003
        /*0b2c*/ 	.word	0x00022830
        /*0b30*/ 	.short	0x010a
        /*0b32*/ 	.byte	0x3f
	.zero		1


	//   ....[74]....
        /*0b34*/ 	.word	0x00013dc0
        /*0b38*/ 	.word	0x00000009
        /*0b3c*/ 	.word	0x00022850
        /*0b40*/ 	.short	0x010a
        /*0b42*/ 	.byte	0x3f
	.zero		1


	//   ....[75]....
        /*0b44*/ 	.word	0x00013e20
        /*0b48*/ 	.word	0x00000003
        /*0b4c*/ 	.word	0x00022830
        /*0b50*/ 	.short	0x010a
        /*0b52*/ 	.byte	0x3f
	.zero		1


	//   ....[76]....
        /*0b54*/ 	.word	0x00013e80
        /*0b58*/ 	.word	0x00000009
        /*0b5c*/ 	.word	0x00022850
        /*0b60*/ 	.short	0x010a
        /*0b62*/ 	.byte	0x3f
	.zero		1


	//   ....[77]....
        /*0b64*/ 	.word	0x00013f80
        /*0b68*/ 	.word	0x00000016
        /*0b6c*/ 	.word	0x00022840
        /*0b70*/ 	.short	0x010a
        /*0b72*/ 	.byte	0x3f
	.zero		1


	//   ....[78]....
        /*0b74*/ 	.word	0x00014f50
        /*0b78*/ 	.word	0x00000011
        /*0b7c*/ 	.word	0x00022820
        /*0b80*/ 	.short	0x010a
        /*0b82*/ 	.byte	0x3f
	.zero		1


	//   ....[79]....
        /*0b84*/ 	.word	0x00014fa0
        /*0b88*/ 	.word	0x00000016
        /*0b8c*/ 	.word	0x00022860
        /*0b90*/ 	.short	0x010a
        /*0b92*/ 	.byte	0x3f
	.zero		1


	//   ....[80]....
        /*0b94*/ 	.word	0x00015900
        /*0b98*/ 	.word	0x0000000a
        /*0b9c*/ 	.word	0x00022840
        /*0ba0*/ 	.short	0x010a
        /*0ba2*/ 	.byte	0x3f
	.zero		1


	//   ....[81]....
        /*0ba4*/ 	.word	0x00015f90
        /*0ba8*/ 	.word	0x0000000a
        /*0bac*/ 	.word	0x00022860
        /*0bb0*/ 	.short	0x010a
        /*0bb2*/ 	.byte	0x3f
	.zero		1


	//   ....[82]....
        /*0bb4*/ 	.word	0x000167a0
        /*0bb8*/ 	.word	0x00000005
        /*0bbc*/ 	.word	0x00022820
        /*0bc0*/ 	.short	0x010a
        /*0bc2*/ 	.byte	0x3f
	.zero		1


	//   ....[83]....
        /*0bc4*/ 	.word	0x00016940
        /*0bc8*/ 	.word	0x00000003
        /*0bcc*/ 	.word	0x00022840
        /*0bd0*/ 	.short	0x010a
        /*0bd2*/ 	.byte	0x3f
	.zero		1


	//   ....[84]....
        /*0bd4*/ 	.word	0x00016990
        /*0bd8*/ 	.word	0x00000005
        /*0bdc*/ 	.word	0x00022840
        /*0be0*/ 	.short	0x010a
        /*0be2*/ 	.byte	0x3f
	.zero		1


	//   ....[85]....
        /*0be4*/ 	.word	0x000169e0
        /*0be8*/ 	.word	0x00000003
        /*0bec*/ 	.word	0x00022860
        /*0bf0*/ 	.short	0x010a
        /*0bf2*/ 	.byte	0x3f
	.zero		1


	//----- nvinfo : EIATTR_NUM_MBARRIERS
	.align		4
.L_327:
        /*0bf4*/ 	.byte	0x03, 0x38
        /*0bf6*/ 	.short	0x0016


	//----- nvinfo : EIATTR_EXIT_INSTR_OFFSETS
	.align		4
        /*0bf8*/ 	.byte	0x04, 0x1c
        /*0bfa*/ 	.short	(.L_329 - .L_328)


	//   ....[0]....
.L_328:
        /*0bfc*/ 	.word	0x00000960


	//   ....[1]....
        /*0c00*/ 	.word	0x0000f970


	//   ....[2]....
        /*0c04*/ 	.word	0x00013b70


	//----- nvinfo : EIATTR_MAX_THREADS
	.align		4
.L_329:
        /*0c08*/ 	.byte	0x04, 0x05
        /*0c0a*/ 	.short	(.L_331 - .L_330)
.L_330:
        /*0c0c*/ 	.word	0x00000180
        /*0c10*/ 	.word	0x00000001
        /*0c14*/ 	.word	0x00000001


	//----- nvinfo : EIATTR_CRS_STACK_SIZE
	.align		4
.L_331:
        /*0c18*/ 	.byte	0x04, 0x1e
        /*0c1a*/ 	.short	(.L_333 - .L_332)
.L_332:
        /*0c1c*/ 	.word	0x00000000


	//----- nvinfo : EIATTR_CBANK_PARAM_SIZE
	.align		4
.L_333:
        /*0c20*/ 	.byte	0x03, 0x19
        /*0c22*/ 	.short	0x0af0


	//----- nvinfo : EIATTR_PARAM_CBANK
	.align		4
        /*0c24*/ 	.byte	0x04, 0x0a
        /*0c26*/ 	.short	(.L_335 - .L_334)
	.align		4
.L_334:
        /*0c28*/ 	.word	index@(.nv.constant0._ZN7cutlass13device_kernelIN5flash11enable_sm90INS1_16FlashAttnFwdSm90INS1_25CollectiveMainloopFwdSm90ILi2EN4cute5tupleIJNS5_1CILi1EEES8_S8_EEENS6_IJNS7_ILi128EEENS7_ILi96EEENS7_ILi64EEEEEELi256ENS_6half_tEfNS_4arch4Sm90ELb0ELb1ELb0ELb0ELb1ELb0ELb0ELb1ELb0ELb1ELb0ELb0EEENS1_21CollectiveEpilogueFwdINS6_IJSA_NS7_ILi256EEESB_EEES9_SE_SG_Li256ELb0ELb1ELb0ELb0EEENS1_30DynamicPersistentTileSchedulerILi256ELi128ELb0ELb1ELb1EEEEEEEEEvNT_6ParamsE)
        /*0c2c*/ 	.short	0x0210
        /*0c2e*/ 	.short	0x0af0


	//----- nvinfo : EIATTR_SW_WAR
	.align		4
.L_335:
        /*0c30*/ 	.byte	0x04, 0x36
        /*0c32*/ 	.short	(.L_337 - .L_336)
.L_336:
        /*0c34*/ 	.word	0x00000008
.L_337:


//--------------------- .nv.info._ZN7cutlass13device_kernelIN5flash11enable_sm90INS1_16FlashAttnFwdSm90INS1_25CollectiveMainloopFwdSm90ILi2EN4cute5tupleIJNS5_1CILi1EEES8_S8_EEENS6_IJNS7_ILi128EEENS7_ILi96EEENS7_ILi64EEEEEELi256ENS_6half_tEfNS_4arch4Sm90ELb0ELb1ELb0ELb0ELb1ELb0ELb1ELb1ELb0ELb1ELb0ELb0EEENS1_21CollectiveEpilogueFwdINS6_IJSA_NS7_ILi256EEESB_EEES9_SE_SG_Li256ELb0ELb1ELb0ELb0EEENS1_30DynamicPersistentTileSchedulerILi256ELi128ELb0ELb1ELb1EEEEEEEEEvNT_6ParamsE --------------------------
	.section	.nv.info._ZN7cutlass13device_kernelIN5flash11enable_sm90INS1_16FlashAttnFwdSm90INS1_25CollectiveMainloopFwdSm90ILi2EN4cute5tupleIJNS5_1CILi1EEES8_S8_EEENS6_IJNS7_ILi128EEENS7_ILi96EEENS7_ILi64EEEEEELi256ENS_6half_tEfNS_4arch4Sm90ELb0ELb1ELb0ELb0ELb1ELb0ELb1ELb1ELb0ELb1ELb0ELb0EEENS1_21CollectiveEpilogueFwdINS6_IJSA_NS7_ILi256EEESB_EEES9_SE_SG_Li256ELb0ELb1ELb0ELb0EEENS1_30DynamicPersistentTileSchedulerILi256ELi128ELb0ELb1ELb1EEEEEEEEEvNT_6ParamsE,"",@"SHT_CUDA_INFO"
	.sectionflags	@""
	.align	4


	//----- nvinfo : EIATTR_CUDA_API_VERSION
	.align		4
        /*0000*/ 	.byte	0x04, 0x37
        /*0002*/ 	.short	(.L_339 - .L_338)
.L_338:
        /*0004*/ 	.word	0x00000082


	//----- nvinfo : EIATTR_KPARAM_INFO
	.align		4
.L_339:
        /*0008*/ 	.byte	0x04, 0x17
        /*000a*/ 	.short	(.L_341 - .L_340)
.L_340:
        /*000c*/ 	.word	0x00000000
        /*0010*/ 	.short	0x0000
        /*0012*/ 	.short	0x0070
        /*0014*/ 	.byte	0x00, 0xf0, 0x01, 0x2e


	//----- nvinfo : EIATTR_SPARSE_MMA_MASK
	.align		4
.L_341:
        /*0018*/ 	.byte	0x03, 0x50
        /*001a*/ 	.short	0x0000


	//----- nvinfo : EIATTR_MAXREG_COUNT
	.align		4
        /*001c*/ 	.byte	0x03, 0x1b
        /*001e*/ 	.short	0x00a8


	//----- nvinfo : EIATTR_NUM_BARRIERS
	.align		4
        /*0020*/ 	.byte	0x02, 0x4c
        /*0022*/ 	.byte	0x10
	.zero		1


	//----- nvinfo : EIATTR_EXTERNS
	.align		4
        /*0024*/ 	.byte	0x04, 0x0f
        /*0026*/ 	.short	(.L_343 - .L_342)


	//   ....[0]....
	.align		4
.L_342:
        /*0028*/ 	.word	index@(__assertfail)


	//----- nvinfo : EIATTR_ANNOTATIONS
	.align		4
.L_343:
        /*002c*/ 	.byte	0x04, 0x55
        /*002e*/ 	.short	(.L_345 - .L_344)


	//   ....[0]....
.L_344:
        /* <DEDUP_REMOVED lines=14> */


	//----- nvinfo : EIATTR_MERCURY_ISA_VERSION
	.align		4
.L_345:
        /*0100*/ 	.byte	0x03, 0x5f
        /*0102*/ 	.short	0x0101


	//----- nvinfo : EIATTR_INT_WARP_WIDE_INSTR_OFFSETS
	.align		4
        /*0104*/ 	.byte	0x04, 0x31
        /*0106*/ 	.short	(.L_347 - .L_346)


	//   ....[0]....
.L_346:
        /*0108*/ 	.word	0x000000c0


	//   ....[1]....
        /*010c*/ 	.word	0x000000d0


	//   ....[2]....
        /*0110*/ 	.word	0x000000e0


	//   ....[3]....
        /*0114*/ 	.word	0x00000180


	//   ....[4]....
        /*0118*/ 	.word	0x00022720


	//   ....[5]....
        /*011c*/ 	.word	0x000227b0


	//   ....[6]....
        /*0120*/ 	.word	0x000262d0


	//   ....[7]....
        /*0124*/ 	.word	0x00026360


	//----- nvinfo : EIATTR_COOP_GROUP_MASK_REGIDS
	.align		4
.L_347:
        /*0128*/ 	.byte	0x04, 0x29
        /*012a*/ 	.short	(.L_349 - .L_348)


	//   ....[0]....
.L_348:
        /*012c*/ 	.word	0xffffffff


	//   ....[1]....
        /*0130*/ 	.word	0xffffffff


	//   ....[2]....
        /*0134*/ 	.word	0xffffffff


	//   ....[3]....
        /*0138*/ 	.word	0xffffffff


	//   ....[4]....
        /*013c*/ 	.word	0xffffffff


	//   ....[5]....
        /*0140*/ 	.word	0xffffffff


	//   ....[6]....
        /*0144*/ 	.word	0xffffffff


	//   ....[7]....
        /*0148*/ 	.word	0xffffffff


	//   ....[8]....
        /*014c*/ 	.word	0xffffffff


	//   ....[9]....
        /*0150*/ 	.word	0xffffffff


	//   ....[10]....
        /*0154*/ 	.word	0xffffffff


	//   ....[11]....
        /*0158*/ 	.word	0xffffffff


	//   ....[12]....
        /*015c*/ 	.word	0xffffffff


	//   ....[13]....
        /*0160*/ 	.word	0xffffffff


	//   ....[14]....
        /*0164*/ 	.word	0xffffffff


	//   ....[15]....
        /*0168*/ 	.word	0xffffffff


	//   ....[16]....
        /*016c*/ 	.word	0xffffffff


	//   ....[17]....
        /*0170*/ 	.word	0xffffffff


	//   ....[18]....
        /*0174*/ 	.word	0xffffffff


	//   ....[19]....
        /*0178*/ 	.word	0xffffffff


	//   ....[20]....
        /*017c*/ 	.word	0xffffffff


	//   ....[21]....
        /*0180*/ 	.word	0xffffffff


	//   ....[22]....
        /*0184*/ 	.word	0xffffffff


	//   ....[23]....
        /*0188*/ 	.word	0xffffffff


	//   ....[24]....
        /*018c*/ 	.word	0xffffffff


	//   ....[25]....
        /*0190*/ 	.word	0xffffffff


	//   ....[26]....
        /*0194*/ 	.word	0xffffffff


	//   ....[27]....
        /*0198*/ 	.word	0xffffffff


	//   ....[28]....
        /*019c*/ 	.word	0xffffffff


	//   ....[29]....
        /*01a0*/ 	.word	0xffffffff


	//   ....[30]....
        /*01a4*/ 	.word	0xffffffff


	//   ....[31]....
        /*01a8*/ 	.word	0xffffffff


	//   ....[32]....
        /*01ac*/ 	.word	0xffffffff


	//   ....[33]....
        /*01b0*/ 	.word	0xffffffff


	//   ....[34]....
        /*01b4*/ 	.word	0xffffffff


	//   ....[35]....
        /*01b8*/ 	.word	0xffffffff


	//   ....[36]....
        /*01bc*/ 	.word	0xffffffff


	//   ....[37]....
        /*01c0*/ 	.word	0xffffffff


	//   ....[38]....
        /*01c4*/ 	.word	0xffffffff


	//   ....[39]....
        /*01c8*/ 	.word	0xffffffff


	//   ....[40]....
        /*01cc*/ 	.word	0xffffffff


	//   ....[41]....
        /*01d0*/ 	.word	0xffffffff


	//   ....[42]....
        /*01d4*/ 	.word	0xffffffff


	//   ....[43]....
        /*01d8*/ 	.word	0xffffffff


	//   ....[44]....
        /*01dc*/ 	.word	0xffffffff


	//   ....[45]....
        /*01e0*/ 	.word	0xffffffff


	//   ....[46]....
        /*01e4*/ 	.word	0xffffffff


	//   ....[47]....
        /*01e8*/ 	.word	0xffffffff


	//   ....[48]....
        /*01ec*/ 	.word	0xffffffff


	//   ....[49]....
        /*01f0*/ 	.word	0xffffffff


	//   ....[50]....
        /*01f4*/ 	.word	0xffffffff


	//   ....[51]....
        /*01f8*/ 	.word	0xffffffff


	//   ....[52]....
        /*01fc*/ 	.word	0xffffffff


	//   ....[53]....
        /*0200*/ 	.word	0xffffffff


	//   ....[54]....
        /*0204*/ 	.word	0xffffffff


	//   ....[55]....
        /*0208*/ 	.word	0xffffffff


	//   ....[56]....
        /*020c*/ 	.word	0xffffffff


	//   ....[57]....
        /*0210*/ 	.word	0xffffffff


	//   ....[58]....
        /*0214*/ 	.word	0xffffffff


	//   ....[59]....
        /*0218*/ 	.word	0xffffffff


	//   ....[60]....
        /*021c*/ 	.word	0xffffffff


	//   ....[61]....
        /*0220*/ 	.word	0xffffffff


	//   ....[62]....
        /*0224*/ 	.word	0xffffffff


	//   ....[63]....
        /*0228*/ 	.word	0xffffffff


	//   ....[64]....
        /*022c*/ 	.word	0xffffffff


	//   ....[65]....
        /*0230*/ 	.word	0xffffffff


	//   ....[66]....
        /*0234*/ 	.word	0xffffffff


	//   ....[67]....
        /*0238*/ 	.word	0xffffffff


	//   ....[68]....
        /*023c*/ 	.word	0xffffffff


	//   ....[69]....
        /*0240*/ 	.word	0xffffffff


	//   ....[70]....
        /*0244*/ 	.word	0xffffffff


	//   ....[71]....
        /*0248*/ 	.word	0xffffffff


	//   ....[72]....
        /*024c*/ 	.word	0xffffffff


	//   ....[73]....
        /*0250*/ 	.word	0xffffffff


	//   ....[74]....
        /*0254*/ 	.word	0xffffffff


	//   ....[75]....
        /*0258*/ 	.word	0xffffffff


	//   ....[76]....
        /*025c*/ 	.word	0xffffffff


	//   ....[77]....
        /*0260*/ 	.word	0xffffffff


	//   ....[78]....
        /*0264*/ 	.word	0xffffffff


	//   ....[79]....
        /*0268*/ 	.word	0xffffffff


	//   ....[80]....
        /*026c*/ 	.word	0xffffffff


	//   ....[81]....
        /*0270*/ 	.word	0xffffffff


	//   ....[82]....
        /*0274*/ 	.word	0xffffffff


	//   ....[83]....
        /*0278*/ 	.word	0xffffffff


	//   ....[84]....
        /*027c*/ 	.word	0xffffffff


	//   ....[85]....
        /*0280*/ 	.word	0xffffffff


	//   ....[86]....
        /*0284*/ 	.word	0xffffffff


	//   ....[87]....
        /*0288*/ 	.word	0xffffffff


	//   ....[88]....
        /*028c*/ 	.word	0xffffffff


	//   ....[89]....
        /*0290*/ 	.word	0xffffffff


	//   ....[90]....
        /*0294*/ 	.word	0xffffffff


	//   ....[91]....
        /*0298*/ 	.word	0xffffffff


	//   ....[92]....
        /*029c*/ 	.word	0xffffffff


	//   ....[93]....
        /*02a0*/ 	.word	0xffffffff


	//   ....[94]....
        /*02a4*/ 	.word	0xffffffff


	//   ....[95]....
        /*02a8*/ 	.word	0xffffffff


	//   ....[96]....
        /*02ac*/ 	.word	0xffffffff


	//   ....[97]....
        /*02b0*/ 	.word	0xffffffff


	//   ....[98]....
        /*02b4*/ 	.word	0xffffffff


	//   ....[99]....
        /*02b8*/ 	.word	0xffffffff


	//   ....[100]....
        /*02bc*/ 	.word	0xffffffff


	//   ....[101]....
        /*02c0*/ 	.word	0xffffffff


	//   ....[102]....
        /*02c4*/ 	.word	0xffffffff


	//   ....[103]....
        /*02c8*/ 	.word	0xffffffff


	//   ....[104]....
        /*02cc*/ 	.word	0xffffffff


	//   ....[105]....
        /*02d0*/ 	.word	0xffffffff


	//   ....[106]....
        /*02d4*/ 	.word	0xffffffff


	//   ....[107]....
        /*02d8*/ 	.word	0xffffffff


	//   ....[108]....
        /*02dc*/ 	.word	0xffffffff


	//   ....[109]....
        /*02e0*/ 	.word	0xffffffff


	//   ....[110]....
        /*02e4*/ 	.word	0xffffffff


	//   ....[111]....
        /*02e8*/ 	.word	0xffffffff


	//   ....[112]....
        /*02ec*/ 	.word	0xffffffff


	//   ....[113]....
        /*02f0*/ 	.word	0xffffffff


	//   ....[114]....
        /*02f4*/ 	.word	0xffffffff


	//   ....[115]....
        /*02f8*/ 	.word	0xffffffff


	//   ....[116]....
        /*02fc*/ 	.word	0xffffffff


	//   ....[117]....
        /*0300*/ 	.word	0xffffffff


	//   ....[118]....
        /*0304*/ 	.word	0xffffffff


	//   ....[119]....
        /*0308*/ 	.word	0xffffffff


	//   ....[120]....
        /*030c*/ 	.word	0xffffffff


	//   ....[121]....
        /*0310*/ 	.word	0xffffffff


	//   ....[122]....
        /*0314*/ 	.word	0xffffffff


	//   ....[123]....
        /*0318*/ 	.word	0xffffffff


	//   ....[124]....
        /*031c*/ 	.word	0xffffffff


	//   ....[125]....
        /*0320*/ 	.word	0xffffffff


	//   ....[126]....
        /*0324*/ 	.word	0xffffffff


	//   ....[127]....
        /*0328*/ 	.word	0xffffffff


	//   ....[128]....
        /*032c*/ 	.word	0xffffffff


	//   ....[129]....
        /*0330*/ 	.word	0xffffffff


	//   ....[130]....
        /*0334*/ 	.word	0x0500000f


	//   ....[131]....
        /*0338*/ 	.word	0x0500000f


	//   ....[132]....
        /*033c*/ 	.word	0x0500000f


	//   ....[133]....
        /*0340*/ 	.word	0x0500000f


	//   ....[134]....
        /*0344*/ 	.word	0x0500000f


	//   ....[135]....
        /*0348*/ 	.word	0x0500000f


	//   ....[136]....
        /*034c*/ 	.word	0x0500000f


	//   ....[137]....
        /*0350*/ 	.word	0x0500000f


	//   ....[138]....
        /*0354*/ 	.word	0x0500000f


	//   ....[139]....
        /*0358*/ 	.word	0x0500000f


	//   ....[140]....
        /*035c*/ 	.word	0x0500000f


	//   ....[141]....
        /*0360*/ 	.word	0x0500000f


	//   ....[142]....
        /*0364*/ 	.word	0x0500000f


	//   ....[143]....
        /*0368*/ 	.word	0x0500000f


	//   ....[144]....
        /*036c*/ 	.word	0x0500000f


	//   ....[145]....
        /*0370*/ 	.word	0x0500000f


	//   ....[146]....
        /*0374*/ 	.word	0x0500000f


	//   ....[147]....
        /*0378*/ 	.word	0x0500000f


	//   ....[148]....
        /*037c*/ 	.word	0x0500000f


	//   ....[149]....
        /*0380*/ 	.word	0x0500000f


	//   ....[150]....
        /*0384*/ 	.word	0x0500000f


	//   ....[151]....
        /*0388*/ 	.word	0x0500000f


	//   ....[152]....
        /*038c*/ 	.word	0x0500000f


	//   ....[153]....
        /*0390*/ 	.word	0x0500000f


	//   ....[154]....
        /*0394*/ 	.word	0x0500000f


	//   ....[155]....
        /*0398*/ 	.word	0x0500000f


	//   ....[156]....
        /*039c*/ 	.word	0x0500000f


	//   ....[157]....
        /*03a0*/ 	.word	0x0500000f


	//   ....[158]....
        /*03a4*/ 	.word	0x0500000f


	//   ....[159]....
        /*03a8*/ 	.word	0x0500000f


	//   ....[160]....
        /*03ac*/ 	.word	0x0500000f


	//   ....[161]....
        /*03b0*/ 	.word	0x0500000f


	//   ....[162]....
        /*03b4*/ 	.word	0x0500000f


	//   ....[163]....
        /*03b8*/ 	.word	0x0500000f


	//   ....[164]....
        /*03bc*/ 	.word	0x0500000f


	//   ....[165]....
        /*03c0*/ 	.word	0x0500000f


	//   ....[166]....
        /*03c4*/ 	.word	0x0500000f


	//   ....[167]....
        /*03c8*/ 	.word	0x0500000f


	//   ....[168]....
        /*03cc*/ 	.word	0x0500000f


	//   ....[169]....
        /*03d0*/ 	.word	0x0500000f


	//   ....[170]....
        /*03d4*/ 	.word	0x0500000f


	//   ....[171]....
        /*03d8*/ 	.word	0x0500000f


	//   ....[172]....
        /*03dc*/ 	.word	0x0500000f


	//   ....[173]....
        /*03e0*/ 	.word	0x0500000f


	//   ....[174]....
        /*03e4*/ 	.word	0x0500000f


	//   ....[175]....
        /*03e8*/ 	.word	0x0500000f


	//   ....[176]....
        /*03ec*/ 	.word	0x0500000f


	//   ....[177]....
        /*03f0*/ 	.word	0x0500000f


	//   ....[178]....
        /*03f4*/ 	.word	0x0500000f


	//   ....[179]....
        /*03f8*/ 	.word	0x0500000f


	//   ....[180]....
        /*03fc*/ 	.word	0x0500000f


	//   ....[181]....
        /*0400*/ 	.word	0x0500000f


	//   ....[182]....
        /*0404*/ 	.word	0x0500000f


	//   ....[183]....
        /*0408*/ 	.word	0x0500000f


	//   ....[184]....
        /*040c*/ 	.word	0x0500000f


	//   ....[185]....
        /*0410*/ 	.word	0x0500000f


	//   ....[186]....
        /*0414*/ 	.word	0x0500000f


	//   ....[187]....
        /*0418*/ 	.word	0x0500000f


	//   ....[188]....
        /*041c*/ 	.word	0x0500000f


	//   ....[189]....
        /*0420*/ 	.word	0x0500000f


	//   ....[190]....
        /*0424*/ 	.word	0x0500000f


	//   ....[191]....
        /*0428*/ 	.word	0x0500000f


	//   ....[192]....
        /*042c*/ 	.word	0x0500000f


	//   ....[193]....
        /*0430*/ 	.word	0x0500000f


	//   ....[194]....
        /*0434*/ 	.word	0x0500000f


	//   ....[195]....
        /*0438*/ 	.word	0x0500000f


	//   ....[196]....
        /*043c*/ 	.word	0x0500000f


	//   ....[197]....
        /*0440*/ 	.word	0x0500000f


	//   ....[198]....
        /*0444*/ 	.word	0x0500000f


	//   ....[199]....
        /*0448*/ 	.word	0x0500000f


	//   ....[200]....
        /*044c*/ 	.word	0x0500000f


	//   ....[201]....
        /*0450*/ 	.word	0x0500000f


	//   ....[202]....
        /*0454*/ 	.word	0x0500000f


	//   ....[203]....
        /*0458*/ 	.word	0x0500000f


	//   ....[204]....
        /*045c*/ 	.word	0x0500000f


	//   ....[205]....
        /*0460*/ 	.word	0x0500000f


	//   ....[206]....
        /*0464*/ 	.word	0x0500000f


	//   ....[207]....
        /*0468*/ 	.word	0x0500000f


	//   ....[208]....
        /*046c*/ 	.word	0x0500000f


	//   ....[209]....
        /*0470*/ 	.word	0x0500000f


	//   ....[210]....
        /*0474*/ 	.word	0x0500000f


	//   ....[211]....
        /*0478*/ 	.word	0x0500000f


	//   ....[212]....
        /*047c*/ 	.word	0x0500000f


	//   ....[213]....
        /*0480*/ 	.word	0xffffffff


	//   ....[214]....
        /*0484*/ 	.word	0xffffffff


	//   ....[215]....
        /*0488*/ 	.word	0xffffffff


	//   ....[216]....
        /*048c*/ 	.word	0xffffffff


	//   ....[217]....
        /*0490*/ 	.word	0xffffffff


	//   ....[218]....
        /*0494*/ 	.word	0xffffffff


	//----- nvinfo : EIATTR_COOP_GROUP_INSTR_OFFSETS
	.align		4
.L_349:
        /*0498*/ 	.byte	0x04, 0x28
        /*049a*/ 	.short	(.L_351 - .L_350)


	//   ....[0]....
.L_350:
        /*049c*/ 	.word	0x00000080


	//   ....[1]....
        /*04a0*/ 	.word	0x00000090


	//   ....[2]....
        /*04a4*/ 	.word	0x000002f0


	//   ....[3]....
        /*04a8*/ 	.word	0x00000450


	//   ....[4]....
        /*04ac*/ 	.word	0x00000570


	//   ....[5]....
        /*04b0*/ 	.word	0x000006d0


	//   ....[6]....
        /*04b4*/ 	.word	0x00002010


	//   ....[7]....
        /*04b8*/ 	.word	0x00004270


	//   ....[8]....
        /*04bc*/ 	.word	0x000044d0


	//   ....[9]....
        /*04c0*/ 	.word	0x00005b10


	//   ....[10]....
        /*04c4*/ 	.word	0x00005ba0


	//   ....[11]....
        /*04c8*/ 	.word	0x00005ed0


	//   ....[12]....
        /*04cc*/ 	.word	0x00005f00


	//   ....[13]....
        /*04d0*/ 	.word	0x0000aea0


	//   ....[14]....
        /*04d4*/ 	.word	0x0000af40


	//   ....[15]....
        /*04d8*/ 	.word	0x0000b020


	//   ....[16]....
        /*04dc*/ 	.word	0x0000b040


	//   ....[17]....
        /*04e0*/ 	.word	0x00014840


	//   ....[18]....
        /*04e4*/ 	.word	0x00014a30


	//   ....[19]....
        /*04e8*/ 	.word	0x00015b70


	//   ....[20]....
        /*04ec*/ 	.word	0x00015c10


	//   ....[21]....
        /*04f0*/ 	.word	0x00015ca0


	//   ....[22]....
        /*04f4*/ 	.word	0x00015d00


	//   ....[23]....
        /*04f8*/ 	.word	0x0001e0e0


	//   ....[24]....
        /*04fc*/ 	.word	0x0001e100


	//   ....[25]....
        /*0500*/ 	.word	0x0001e160


	//   ....[26]....
        /*0504*/ 	.word	0x0001e1a0


	//   ....[27]....
        /*0508*/ 	.word	0x0001fd50


	//   ....[28]....
        /*050c*/ 	.word	0x0001fd60


	//   ....[29]....
        /*0510*/ 	.word	0x0001fe70


	//   ....[30]....
        /*0514*/ 	.word	0x0001fea0


	//   ....[31]....
        /*0518*/ 	.word	0x00020730


	//   ....[32]....
        /*051c*/ 	.word	0x00020740


	//   ....[33]....
        /*0520*/ 	.word	0x00020890


	//   ....[34]....
        /*0524*/ 	.word	0x000208b0


	//   ....[35]....
        /*0528*/ 	.word	0x000209f0


	//   ....[36]....
        /*052c*/ 	.word	0x00020a10


	//   ....[37]....
        /*0530*/ 	.word	0x00020b60


	//   ....[38]....
        /*0534*/ 	.word	0x00020b80


	//   ....[39]....
        /*0538*/ 	.word	0x000212c0


	//   ....[40]....
        /*053c*/ 	.word	0x000212e0


	//   ....[41]....
        /*0540*/ 	.word	0x00021420


	//   ....[42]....
        /*0544*/ 	.word	0x00021440


	//   ....[43]....
        /*0548*/ 	.word	0x00021580


	//   ....[44]....
        /*054c*/ 	.word	0x000215a0


	//   ....[45]....
        /*0550*/ 	.word	0x000216f0


	//   ....[46]....
        /*0554*/ 	.word	0x00021710


	//   ....[47]....
        /*0558*/ 	.word	0x00021920


	//   ....[48]....
        /*055c*/ 	.word	0x00023180


	//   ....[49]....
        /*0560*/ 	.word	0x000231a0


	//   ....[50]....
        /*0564*/ 	.word	0x000231b0


	//   ....[51]....
        /*0568*/ 	.word	0x000231f0


	//   ....[52]....
        /*056c*/ 	.word	0x00023240


	//   ....[53]....
        /*0570*/ 	.word	0x00023260


	//   ....[54]....
        /*0574*/ 	.word	0x000232b0


	//   ....[55]....
        /*0578*/ 	.word	0x000232d0


	//   ....[56]....
        /*057c*/ 	.word	0x00023320


	//   ....[57]....
        /*0580*/ 	.word	0x00023340


	//   ....[58]....
        /*0584*/ 	.word	0x00023370


	//   ....[59]....
        /*0588*/ 	.word	0x000233a0


	//   ....[60]....
        /*058c*/ 	.word	0x000239f0


	//   ....[61]....
        /*0590*/ 	.word	0x00023a30


	//   ....[62]....
        /*0594*/ 	.word	0x00023a40


	//   ....[63]....
        /*0598*/ 	.word	0x00023a60


	//   ....[64]....
        /*059c*/ 	.word	0x00023a80


	//   ....[65]....
        /*05a0*/ 	.word	0x00023aa0


	//   ....[66]....
        /*05a4*/ 	.word	0x00023ab0


	//   ....[67]....
        /*05a8*/ 	.word	0x00023ad0


	//   ....[68]....
        /*05ac*/ 	.word	0x00023b00


	//   ....[69]....
        /*05b0*/ 	.word	0x00023b30


	//   ....[70]....
        /*05b4*/ 	.word	0x00023b70


	//   ....[71]....
        /*05b8*/ 	.word	0x00023bd0


	//   ....[72]....
        /*05bc*/ 	.word	0x00023cf0


	//   ....[73]....
        /*05c0*/ 	.word	0x00023d80


	//   ....[74]....
        /*05c4*/ 	.word	0x00023d90


	//   ....[75]....
        /*05c8*/ 	.word	0x00023ea0


	//   ....[76]....
        /*05cc*/ 	.word	0x00024520


	//   ....[77]....
        /*05d0*/ 	.word	0x00024550


	//   ....[78]....
        /*05d4*/ 	.word	0x00024560


	//   ....[79]....
        /*05d8*/ 	.word	0x000245a0


	//   ....[80]....
        /*05dc*/ 	.word	0x00024660


	//   ....[81]....
        /*05e0*/ 	.word	0x000246c0


	//   ....[82]....
        /*05e4*/ 	.word	0x00024740


	//   ....[83]....
        /*05e8*/ 	.word	0x00024760


	//   ....[84]....
        /*05ec*/ 	.word	0x000247f0


	//   ....[85]....
        /*05f0*/ 	.word	0x00024810


	//   ....[86]....
        /*05f4*/ 	.word	0x000248a0


	//   ....[87]....
        /*05f8*/ 	.word	0x000248c0


	//   ....[88]....
        /*05fc*/ 	.word	0x00024950


	//   ....[89]....
        /*0600*/ 	.word	0x00024970


	//   ....[90]....
        /*0604*/ 	.word	0x00024a00


	//   ....[91]....
        /*0608*/ 	.word	0x00024a50


	//   ....[92]....
        /*060c*/ 	.word	0x00024e80


	//   ....[93]....
        /*0610*/ 	.word	0x00024ed0


	//   ....[94]....
        /*0614*/ 	.word	0x00024ef0


	//   ....[95]....
        /*0618*/ 	.word	0x00024fb0


	//   ....[96]....
        /*061c*/ 	.word	0x00024fd0


	//   ....[97]....
        /*0620*/ 	.word	0x00025080


	//   ....[98]....
        /*0624*/ 	.word	0x00025090


	//   ....[99]....
        /*0628*/ 	.word	0x000250c0


	//   ....[100]....
        /*062c*/ 	.word	0x00025150


	//   ....[101]....
        /*0630*/ 	.word	0x000251f0


	//   ....[102]....
        /*0634*/ 	.word	0x00025210


	//   ....[103]....
        /*0638*/ 	.word	0x00025220


	//   ....[104]....
        /*063c*/ 	.word	0x00025920


	//   ....[105]....
        /*0640*/ 	.word	0x00025940


	//   ....[106]....
        /*0644*/ 	.word	0x00025950


	//   ....[107]....
        /*0648*/ 	.word	0x00025960


	//   ....[108]....
        /*064c*/ 	.word	0x00025980


	//   ....[109]....
        /*0650*/ 	.word	0x000259e0


	//   ....[110]....
        /*0654*/ 	.word	0x00025a00


	//   ....[111]....
        /*0658*/ 	.word	0x00025a10


	//   ....[112]....
        /*065c*/ 	.word	0x00025a50


	//   ....[113]....
        /*0660*/ 	.word	0x00025a80


	//   ....[114]....
        /*0664*/ 	.word	0x00025a90


	//   ....[115]....
        /*0668*/ 	.word	0x00025ab0


	//   ....[116]....
        /*066c*/ 	.word	0x00025e00


	//   ....[117]....
        /*0670*/ 	.word	0x00025e20


	//   ....[118]....
        /*0674*/ 	.word	0x00025e30


	//   ....[119]....
        /*0678*/ 	.word	0x00025e40


	//   ....[120]....
        /*067c*/ 	.word	0x00025e50


	//   ....[121]....
        /*0680*/ 	.word	0x00025e70


	//   ....[122]....
        /*0684*/ 	.word	0x00025ee0


	//   ....[123]....
        /*0688*/ 	.word	0x00025f00


	//   ....[124]....
        /*068c*/ 	.word	0x00025f60


	//   ....[125]....
        /*0690*/ 	.word	0x00025f70


	//   ....[126]....
        /*0694*/ 	.word	0x00025fe0


	//   ....[127]....
        /*0698*/ 	.word	0x00026050


	//   ....[128]....
        /*069c*/ 	.word	0x00026480


	//   ....[129]....
        /*06a0*/ 	.word	0x00026660


	//   ....[130]....
        /*06a4*/ 	.word	0x00026c20


	//   ....[131]....
        /*06a8*/ 	.word	0x00026d00


	//   ....[132]....
        /*06ac*/ 	.word	0x00026da0


	//   ....[133]....
        /*06b0*/ 	.word	0x00026e20


	//   ....[134]....
        /*06b4*/ 	.word	0x00026ed0


	//   ....[135]....
        /*06b8*/ 	.word	0x00026f30


	//   ....[136]....
        /*06bc*/ 	.word	0x00026ff0


	//   ....[137]....
        /*06c0*/ 	.word	0x00027050


	//   ....[138]....
        /*06c4*/ 	.word	0x00027110


	//   ....[139]....
        /*06c8*/ 	.word	0x00027170


	//   ....[140]....
        /*06cc*/ 	.word	0x00027230


	//   ....[141]....
        /*06d0*/ 	.word	0x00027290


	//   ....[142]....
        /*06d4*/ 	.word	0x00027330


	//   ....[143]....
        /*06d8*/ 	.word	0x000273e0


	//   ....[144]....
        /*06dc*/ 	.word	0x00027480


	//   ....[145]....
        /*06e0*/ 	.word	0x00027510


	//   ....[146]....
        /*06e4*/ 	.word	0x000275e0


	//   ....[147]....
        /*06e8*/ 	.word	0x000276f0


	//   ....[148]....
        /*06ec*/ 	.word	0x00027770


	//   ....[149]....
        /*06f0*/ 	.word	0x000277d0


	//   ....[150]....
        /*06f4*/ 	.word	0x000278b0


	//   ....[151]....
        /*06f8*/ 	.word	0x00027930


	//   ....[152]....
        /*06fc*/ 	.word	0x00027a30


	//   ....[153]....
        /*0700*/ 	.word	0x00027b30


	//   ....[154]....
        /*0704*/ 	.word	0x00027ba0


	//   ....[155]....
        /*0708*/ 	.word	0x00027c00


	//   ....[156]....
        /*070c*/ 	.word	0x00027cd0


	//   ....[157]....
        /*0710*/ 	.word	0x00027df0


	//   ....[158]....
        /*0714*/ 	.word	0x00027e40


	//   ....[159]....
        /*0718*/ 	.word	0x00027ed0


	//   ....[160]....
        /*071c*/ 	.word	0x00027f70


	//   ....[161]....
        /*0720*/ 	.word	0x00027ff0


	//   ....[162]....
        /*0724*/ 	.word	0x000280c0


	//   ....[163]....
        /*0728*/ 	.word	0x000281d0


	//   ....[164]....
        /*072c*/ 	.word	0x00028220


	//   ....[165]....
        /*0730*/ 	.word	0x00028290


	//   ....[166]....
        /*0734*/ 	.word	0x00028380


	//   ....[167]....
        /*0738*/ 	.word	0x00028490


	//   ....[168]....
        /*073c*/ 	.word	0x000284e0


	//   ....[169]....
        /*0740*/ 	.word	0x00028550


	//   ....[170]....
        /*0744*/ 	.word	0x00028640


	//   ....[171]....
        /*0748*/ 	.word	0x00028750


	//   ....[172]....
        /*074c*/ 	.word	0x000287a0


	//   ....[173]....
        /*0750*/ 	.word	0x00028810


	//   ....[174]....
        /*0754*/ 	.word	0x000288f0


	//   ....[175]....
        /*0758*/ 	.word	0x00028a20


	//   ....[176]....
        /*075c*/ 	.word	0x00028af0


	//   ....[177]....
        /*0760*/ 	.word	0x00028b80


	//   ....[178]....
        /*0764*/ 	.word	0x00028cb0


	//   ....[179]....
        /*0768*/ 	.word	0x00028d10


	//   ....[180]....
        /*076c*/ 	.word	0x00028e20


	//   ....[181]....
        /*0770*/ 	.word	0x00028e80


	//   ....[182]....
        /*0774*/ 	.word	0x00028f90


	//   ....[183]....
        /*0778*/ 	.word	0x00028ff0


	//   ....[184]....
        /*077c*/ 	.word	0x00029100


	//   ....[185]....
        /*0780*/ 	.word	0x00029160


	//   ....[186]....
        /*0784*/ 	.word	0x00029220


	//   ....[187]....
        /*0788*/ 	.word	0x00029380


	//   ....[188]....
        /*078c*/ 	.word	0x00029420


	//   ....[189]....
        /*0790*/ 	.word	0x00029480


	//   ....[190]....
        /*0794*/ 	.word	0x00029520


	//   ....[191]....
        /*0798*/ 	.word	0x00029580


	//   ....[192]....
        /*079c*/ 	.word	0x00029630


	//   ....[193]....
        /*07a0*/ 	.word	0x00029690


	//   ....[194]....
        /*07a4*/ 	.word	0x00029730


	//   ....[195]....
        /*07a8*/ 	.word	0x00029790


	//   ....[196]....
        /*07ac*/ 	.word	0x00029830


	//   ....[197]....
        /*07b0*/ 	.word	0x00029890


	//   ....[198]....
        /*07b4*/ 	.word	0x00029930


	//   ....[199]....
        /*07b8*/ 	.word	0x00029a10


	//   ....[200]....
        /*07bc*/ 	.word	0x00029ab0


	//   ....[201]....
        /*07c0*/ 	.word	0x00029b10


	//   ....[202]....
        /*07c4*/ 	.word	0x00029be0


	//   ....[203]....
        /*07c8*/ 	.word	0x00029c40


	//   ....[204]....
        /*07cc*/ 	.word	0x00029d10


	//   ....[205]....
        /*07d0*/ 	.word	0x00029d70


	//   ....[206]....
        /*07d4*/ 	.word	0x00029e40


	//   ....[207]....
        /*07d8*/ 	.word	0x00029ea0


	//   ....[208]....
        /*07dc*/ 	.word	0x00029f70


	//   ....[209]....
        /*07e0*/ 	.word	0x00029fd0


	//   ....[210]....
        /*07e4*/ 	.word	0x0002a0a0


	//   ....[211]....
        /*07e8*/ 	.word	0x0002a130


	//   ....[212]....
        /*07ec*/ 	.word	0x0002a250


	//   ....[213]....
        /*07f0*/ 	.word	0x0002c730


	//   ....[214]....
        /*07f4*/ 	.word	0x0002d110


	//   ....[215]....
        /*07f8*/ 	.word	0x0002dcb0


	//   ....[216]....
        /*07fc*/ 	.word	0x0002dd10


	//   ....[217]....
        /*0800*/ 	.word	0x0002dd70


	//   ....[218]....
        /*0804*/ 	.word	0x0002dd90


	//----- nvinfo : EIATTR_REG_RECONFIG
	.align		4
.L_351:
        /*0808*/ 	.byte	0x01, 0x54
	.zero		2


	//----- nvinfo : EIATTR_SYSCALL_OFFSETS
	.align		4
        /*080c*/ 	.byte	0x04, 0x46
        /*080e*/ 	.short	(.L_353 - .L_352)


	//   ....[0]....
.L_352:
        /*0810*/ 	.word	0x00002580


	//   ....[1]....
        /*0814*/ 	.word	0x00022910


	//   ....[2]....
        /*0818*/ 	.word	0x00022a60


	//   ....[3]....
        /*081c*/ 	.word	0x00022b50


	//   ....[4]....
        /*0820*/ 	.word	0x00023680


	//   ....[5]....
        /*0824*/ 	.word	0x000241f0


	//----- nvinfo : EIATTR_MBARRIER_INSTR_OFFSETS
	.align		4
.L_353:
        /*0828*/ 	.byte	0x04, 0x39
        /*082a*/ 	.short	(.L_355 - .L_354)


	//   ....[0]....
.L_354:
        /*082c*/ 	.word	0x00000190
        /*0830*/ 	.word	0x000000ff
        /*0834*/ 	.word	0x00032400
        /*0838*/ 	.short	0x0100
        /*083a*/ 	.byte	0x08
	.zero		1


	//   ....[1]....
        /*083c*/ 	.word	0x000001a0
        /*0840*/ 	.word	0x000000ff
        /*0844*/ 	.word	0x00032410
        /*0848*/ 	.short	0x0100
        /*084a*/ 	.byte	0x08
	.zero		1


	//   ....[2]....
        /*084c*/ 	.word	0x000001b0
        /*0850*/ 	.word	0x000000ff
        /*0854*/ 	.word	0x00032420
        /*0858*/ 	.short	0x0100
        /*085a*/ 	.byte	0x08
	.zero		1


	//   ....[3]....
        /*085c*/ 	.word	0x000002a0
        /*0860*/ 	.word	0x000000ff
        /*0864*/ 	.word	0x00032430
        /*0868*/ 	.short	0x0100
        /*086a*/ 	.byte	0x08
	.zero		1


	//   ....[4]....
        /*086c*/ 	.word	0x000002b0
        /*0870*/ 	.word	0x000000ff
        /*0874*/ 	.word	0x00032440
        /*0878*/ 	.short	0x0100
        /*087a*/ 	.byte	0x08
	.zero		1


	//   ....[5]....
        /*087c*/ 	.word	0x000002c0
        /*0880*/ 	.word	0x000000ff
        /*0884*/ 	.word	0x00032438
        /*0888*/ 	.short	0x0100
        /*088a*/ 	.byte	0x08
	.zero		1


	//   ....[6]....
        /*088c*/ 	.word	0x000002d0
        /*0890*/ 	.word	0x000000ff
        /*0894*/ 	.word	0x00032448
        /*0898*/ 	.short	0x0100
        /*089a*/ 	.byte	0x08
	.zero		1


	//   ....[7]....
        /*089c*/ 	.word	0x00000400
        /*08a0*/ 	.word	0x000000ff
        /*08a4*/ 	.word	0x00032450
        /*08a8*/ 	.short	0x0100
        /*08aa*/ 	.byte	0x08
	.zero		1


	//   ....[8]....
        /*08ac*/ 	.word	0x00000410
        /*08b0*/ 	.word	0x000000ff
        /*08b4*/ 	.word	0x00032460
        /*08b8*/ 	.short	0x0100
        /*08ba*/ 	.byte	0x08
	.zero		1


	//   ....[9]....
        /*08bc*/ 	.word	0x00000420
        /*08c0*/ 	.word	0x000000ff
        /*08c4*/ 	.word	0x00032458
        /*08c8*/ 	.short	0x0100
        /*08ca*/ 	.byte	0x08
	.zero		1


	//   ....[10]....
        /*08cc*/ 	.word	0x00000430
        /*08d0*/ 	.word	0x000000ff
        /*08d4*/ 	.word	0x00032468
        /*08d8*/ 	.short	0x0100
        /*08da*/ 	.byte	0x08
	.zero		1


	//   ....[11]....
        /*08dc*/ 	.word	0x00000520
        /*08e0*/ 	.word	0x000000ff
        /*08e4*/ 	.word	0x00032470
        /*08e8*/ 	.short	0x0100
        /*08ea*/ 	.byte	0x06
	.zero		1


	//   ....[12]....
        /*08ec*/ 	.word	0x00000530
        /*08f0*/ 	.word	0x000000ff
        /*08f4*/ 	.word	0x00032480
        /*08f8*/ 	.short	0x0100
        /*08fa*/ 	.byte	0x06
	.zero		1


	//   ....[13]....
        /*08fc*/ 	.word	0x00000540
        /*0900*/ 	.word	0x000000ff
        /*0904*/ 	.word	0x00032478
        /*0908*/ 	.short	0x0100
        /*090a*/ 	.byte	0x06
	.zero		1


	//   ....[14]....
        /*090c*/ 	.word	0x00000550
        /*0910*/ 	.word	0x000000ff
        /*0914*/ 	.word	0x00032488
        /*0918*/ 	.short	0x0100
        /*091a*/ 	.byte	0x06
	.zero		1


	//   ....[15]....
        /*091c*/ 	.word	0x00000680
        /*0920*/ 	.word	0x000000ff
        /*0924*/ 	.word	0x00032490
        /*0928*/ 	.short	0x0100
        /*092a*/ 	.byte	0x08
	.zero		1


	//   ....[16]....
        /*092c*/ 	.word	0x00000690
        /*0930*/ 	.word	0x000000ff
        /*0934*/ 	.word	0x000324a0
        /*0938*/ 	.short	0x0100
        /*093a*/ 	.byte	0x08
	.zero		1


	//   ....[17]....
        /*093c*/ 	.word	0x000006a0
        /*0940*/ 	.word	0x000000ff
        /*0944*/ 	.word	0x00032498
        /*0948*/ 	.short	0x0100
        /*094a*/ 	.byte	0x08
	.zero		1


	//   ....[18]....
        /*094c*/ 	.word	0x000006b0
        /*0950*/ 	.word	0x000000ff
        /*0954*/ 	.word	0x000324a8
        /*0958*/ 	.short	0x0100
        /*095a*/ 	.byte	0x08
	.zero		1


	//   ....[19]....
        /*095c*/ 	.word	0x000007f0
        /*0960*/ 	.word	0x000000ff
        /*0964*/ 	.word	0x000324b0
        /*0968*/ 	.short	0x0100
        /*096a*/ 	.byte	0x08
	.zero		1


	//   ....[20]....
        /*096c*/ 	.word	0x00000800
        /*0970*/ 	.word	0x000000ff
        /*0974*/ 	.word	0x000324c0
        /*0978*/ 	.short	0x0100
        /*097a*/ 	.byte	0x08
	.zero		1


	//   ....[21]....
        /*097c*/ 	.word	0x00000810
        /*0980*/ 	.word	0x000000ff
        /*0984*/ 	.word	0x000324b8
        /*0988*/ 	.short	0x0100
        /*098a*/ 	.byte	0x08
	.zero		1


	//   ....[22]....
        /*098c*/ 	.word	0x00000820
        /*0990*/ 	.word	0x000000ff
        /*0994*/ 	.word	0x000324c8
        /*0998*/ 	.short	0x0100
        /*099a*/ 	.byte	0x08
	.zero		1


	//   ....[23]....
        /*099c*/ 	.word	0x000027d0
        /*09a0*/ 	.word	0x000000ff
        /*09a4*/ 	.word	0x00032400
        /*09a8*/ 	.short	0x010a
        /*09aa*/ 	.byte	0x2a
	.zero		1


	//   ....[24]....
        /*09ac*/ 	.word	0x00002c60
        /*09b0*/ 	.word	0x00000018
        /*09b4*/ 	.word	0x00000000
        /*09b8*/ 	.short	0x010a
        /*09ba*/ 	.byte	0x3f
	.zero		1


	//   ....[25]....
        /*09bc*/ 	.word	0x00002cc0
        /*09c0*/ 	.word	0x00000018
        /*09c4*/ 	.word	0x00000000
        /*09c8*/ 	.short	0x010a
        /*09ca*/ 	.byte	0x3f
	.zero		1


	//   ....[26]....
        /*09cc*/ 	.word	0x00003070
        /*09d0*/ 	.word	0x000000ff
        /*09d4*/ 	.word	0x00032410
        /*09d8*/ 	.short	0x010a
        /*09da*/ 	.byte	0x2a
	.zero		1


	//   ....[27]....
        /*09dc*/ 	.word	0x00003170
        /*09e0*/ 	.word	0x00000008
        /*09e4*/ 	.word	0x00000000
        /*09e8*/ 	.short	0x010a
        /*09ea*/ 	.byte	0x3f
	.zero		1


	//   ....[28]....
        /*09ec*/ 	.word	0x000031d0
        /*09f0*/ 	.word	0x00000008
        /*09f4*/ 	.word	0x00000000
        /*09f8*/ 	.short	0x010a
        /*09fa*/ 	.byte	0x3f
	.zero		1


	//   ....[29]....
        /*09fc*/ 	.word	0x00003f10
        /*0a00*/ 	.word	0x0000000c
        /*0a04*/ 	.word	0x00000000
        /*0a08*/ 	.short	0x0101
        /*0a0a*/ 	.byte	0x3f
	.zero		1


	//   ....[30]....
        /*0a0c*/ 	.word	0x00009240
        /*0a10*/ 	.word	0x00000006
        /*0a14*/ 	.word	0x00000000
        /*0a18*/ 	.short	0x0101
        /*0a1a*/ 	.byte	0x3f
	.zero		1


	//   ....[31]....
        /*0a1c*/ 	.word	0x00009990
        /*0a20*/ 	.word	0x00000002
        /*0a24*/ 	.word	0x00000000
        /*0a28*/ 	.short	0x010a
        /*0a2a*/ 	.byte	0x3f
	.zero		1


	//   ....[32]....
        /*0a2c*/ 	.word	0x00009a30
        /*0a30*/ 	.word	0x00000006
        /*0a34*/ 	.word	0x00000000
        /*0a38*/ 	.short	0x010a
        /*0a3a*/ 	.byte	0x3f
	.zero		1


	//   ....[33]....
        /*0a3c*/ 	.word	0x00009e40
        /*0a40*/ 	.word	0x00000002
        /*0a44*/ 	.word	0x00000000
        /*0a48*/ 	.short	0x010a
        /*0a4a*/ 	.byte	0x3f
	.zero		1


	//   ....[34]....
        /*0a4c*/ 	.word	0x00009f10
        /*0a50*/ 	.word	0x00000014
        /*0a54*/ 	.word	0x00000000
        /*0a58*/ 	.short	0x010a
        /*0a5a*/ 	.byte	0x3f
	.zero		1


	//   ....[35]....
        /*0a5c*/ 	.word	0x0000ac50
        /*0a60*/ 	.word	0x00000005
        /*0a64*/ 	.word	0x00000000
        /*0a68*/ 	.short	0x0101
        /*0a6a*/ 	.byte	0x3f
	.zero		1


	//   ....[36]....
        /*0a6c*/ 	.word	0x00013000
        /*0a70*/ 	.word	0x00000000
        /*0a74*/ 	.word	0x00000000
        /*0a78*/ 	.short	0x0101
        /*0a7a*/ 	.byte	0x3f
	.zero		1


	//   ....[37]....
        /*0a7c*/ 	.word	0x000131f0
        /*0a80*/ 	.word	0x00000002
        /*0a84*/ 	.word	0x00000000
        /*0a88*/ 	.short	0x010a
        /*0a8a*/ 	.byte	0x3f
	.zero		1


	//   ....[38]....
        /*0a8c*/ 	.word	0x00013290
        /*0a90*/ 	.word	0x00000006
        /*0a94*/ 	.word	0x00000000
        /*0a98*/ 	.short	0x010a
        /*0a9a*/ 	.byte	0x3f
	.zero		1


	//   ....[39]....
        /*0a9c*/ 	.word	0x000136a0
        /*0aa0*/ 	.word	0x00000002
        /*0aa4*/ 	.word	0x00000000
        /*0aa8*/ 	.short	0x010a
        /*0aaa*/ 	.byte	0x3f
	.zero		1


	//   ....[40]....
        /*0aac*/ 	.word	0x00013770
        /*0ab0*/ 	.word	0x0000000e
        /*0ab4*/ 	.word	0x00000000
        /*0ab8*/ 	.short	0x010a
        /*0aba*/ 	.byte	0x3f
	.zero		1


	//   ....[41]....
        /*0abc*/ 	.word	0x000144b0
        /*0ac0*/ 	.word	0x00000006
        /*0ac4*/ 	.word	0x00000000
        /*0ac8*/ 	.short	0x0101
        /*0aca*/ 	.byte	0x3f
	.zero		1


	//   ....[42]....
        /*0acc*/ 	.word	0x0001dca0
        /*0ad0*/ 	.word	0x00000003
        /*0ad4*/ 	.word	0x00000000
        /*0ad8*/ 	.short	0x0101
        /*0ada*/ 	.byte	0x3f
	.zero		1


	//   ....[43]....
        /*0adc*/ 	.word	0x00020750
        /*0ae0*/ 	.word	0x000000ff
        /*0ae4*/ 	.word	0x00000000
        /*0ae8*/ 	.short	0x0101
        /*0aea*/ 	.byte	0x05
	.zero		1


	//   ....[44]....
        /*0aec*/ 	.word	0x00022f50
        /*0af0*/ 	.word	0x00000018
        /*0af4*/ 	.word	0x00032440
        /*0af8*/ 	.short	0x010a
        /*0afa*/ 	.byte	0x3f
	.zero		1


	//   ....[45]....
        /*0afc*/ 	.word	0x00023460
        /*0b00*/ 	.word	0x00000018
        /*0b04*/ 	.word	0x00032430
        /*0b08*/ 	.short	0x0107
        /*0b0a*/ 	.byte	0x3f
	.zero		1


	//   ....[46]....
        /*0b0c*/ 	.word	0x00023510
        /*0b10*/ 	.word	0x00000018
        /*0b14*/ 	.word	0x00032430
        /*0b18*/ 	.short	0x0101
        /*0b1a*/ 	.byte	0x3f
	.zero		1


	//   ....[47]....
        /*0b1c*/ 	.word	0x00024030
        /*0b20*/ 	.word	0x00000011
        /*0b24*/ 	.word	0x00032400
        /*0b28*/ 	.short	0x0107
        /*0b2a*/ 	.byte	0x3f
	.zero		1


	//   ....[48]....
        /*0b2c*/ 	.word	0x000240c0
        /*0b30*/ 	.word	0x00000011
        /*0b34*/ 	.word	0x00032400
        /*0b38*/ 	.short	0x0101
        /*0b3a*/ 	.byte	0x3f
	.zero		1


	//   ....[49]....
        /*0b3c*/ 	.word	0x00024b10
        /*0b40*/ 	.word	0x00000011
        /*0b44*/ 	.word	0x00032410
        /*0b48*/ 	.short	0x0107
        /*0b4a*/ 	.byte	0x3f
	.zero		1


	//   ....[50]....
        /*0b4c*/ 	.word	0x00024c00
        /*0b50*/ 	.word	0x00000011
        /*0b54*/ 	.word	0x00032410
        /*0b58*/ 	.short	0x0101
        /*0b5a*/ 	.byte	0x3f
	.zero		1


	//   ....[51]....
        /*0b5c*/ 	.word	0x00024c20
        /*0b60*/ 	.word	0x00000011
        /*0b64*/ 	.word	0x00032420
        /*0b68*/ 	.short	0x010a
        /*0b6a*/ 	.byte	0x3f
	.zero		1


	//   ....[52]....
        /*0b6c*/ 	.word	0x00024ca0
        /*0b70*/ 	.word	0x00000018
        /*0b74*/ 	.word	0x00032460
        /*0b78*/ 	.short	0x010a
        /*0b7a*/ 	.byte	0x3f
	.zero		1


	//   ....[53]....
        /*0b7c*/ 	.word	0x000253a0
        /*0b80*/ 	.word	0x00000018
        /*0b84*/ 	.word	0x00032450
        /*0b88*/ 	.short	0x0107
        /*0b8a*/ 	.byte	0x3f
	.zero		1


	//   ....[54]....
        /*0b8c*/ 	.word	0x00025460
        /*0b90*/ 	.word	0x00000018
        /*0b94*/ 	.word	0x00032450
        /*0b98*/ 	.short	0x0101
        /*0b9a*/ 	.byte	0x3f
	.zero		1


	//   ....[55]....
        /*0b9c*/ 	.word	0x00025780
        /*0ba0*/ 	.word	0x0000000a
        /*0ba4*/ 	.word	0x00032440
        /*0ba8*/ 	.short	0x010a
        /*0baa*/ 	.byte	0x3f
	.zero		1


	//   ....[56]....
        /*0bac*/ 	.word	0x00025b50
        /*0bb0*/ 	.word	0x0000000a
        /*0bb4*/ 	.word	0x00032430
        /*0bb8*/ 	.short	0x0107
        /*0bba*/ 	.byte	0x3f
	.zero		1


	//   ....[57]....
        /*0bbc*/ 	.word	0x00025c00
        /*0bc0*/ 	.word	0x0000000a
        /*0bc4*/ 	.word	0x00032430
        /*0bc8*/ 	.short	0x0101
        /*0bca*/ 	.byte	0x3f
	.zero		1


	//   ....[58]....
        /*0bcc*/ 	.word	0x00025c30
        /*0bd0*/ 	.word	0x0000000a
        /*0bd4*/ 	.word	0x00032460
        /*0bd8*/ 	.short	0x010a
        /*0bda*/ 	.byte	0x3f
	.zero		1


	//   ....[59]....
        /*0bdc*/ 	.word	0x00026150
        /*0be0*/ 	.word	0x0000000a
        /*0be4*/ 	.word	0x00032450
        /*0be8*/ 	.short	0x0107
        /*0bea*/ 	.byte	0x3f
	.zero		1


	//   ....[60]....
        /*0bec*/ 	.word	0x00026200
        /*0bf0*/ 	.word	0x0000000a
        /*0bf4*/ 	.word	0x00032450
        /*0bf8*/ 	.short	0x0101
        /*0bfa*/ 	.byte	0x3f
	.zero		1


	//   ....[61]....
        /*0bfc*/ 	.word	0x000265e0
        /*0c00*/ 	.word	0x00000007
        /*0c04*/ 	.word	0x00032420
        /*0c08*/ 	.short	0x010a
        /*0c0a*/ 	.byte	0x3f
	.zero		1


	//   ....[62]....
        /*0c0c*/ 	.word	0x00026780
        /*0c10*/ 	.word	0x00000005
        /*0c14*/ 	.word	0x00032440
        /*0c18*/ 	.short	0x010a
        /*0c1a*/ 	.byte	0x3f
	.zero		1


	//   ....[63]....
        /*0c1c*/ 	.word	0x00026820
        /*0c20*/ 	.word	0x00000003
        /*0c24*/ 	.word	0x00032440
        /*0c28*/ 	.short	0x010a
        /*0c2a*/ 	.byte	0x3f
	.zero		1


	//   ....[64]....
        /*0c2c*/ 	.word	0x00026860
        /*0c30*/ 	.word	0x00000005
        /*0c34*/ 	.word	0x00032460
        /*0c38*/ 	.short	0x010a
        /*0c3a*/ 	.byte	0x3f
	.zero		1


	//   ....[65]....
        /*0c3c*/ 	.word	0x000268a0
        /*0c40*/ 	.word	0x00000003
        /*0c44*/ 	.word	0x00032460
        /*0c48*/ 	.short	0x010a
        /*0c4a*/ 	.byte	0x3f
	.zero		1


	//   ....[66]....
        /*0c4c*/ 	.word	0x00026910
        /*0c50*/ 	.word	0x00000009
        /*0c54*/ 	.word	0x00032400
        /*0c58*/ 	.short	0x010a
        /*0c5a*/ 	.byte	0x3f
	.zero		1


	//   ....[67]....
        /*0c5c*/ 	.word	0x00026960
        /*0c60*/ 	.word	0x00000018
        /*0c64*/ 	.word	0x00000000
        /*0c68*/ 	.short	0x010a
        /*0c6a*/ 	.byte	0x3f
	.zero		1


	//   ....[68]....
        /*0c6c*/ 	.word	0x000269c0
        /*0c70*/ 	.word	0x00000009
        /*0c74*/ 	.word	0x00032410
        /*0c78*/ 	.short	0x010a
        /*0c7a*/ 	.byte	0x3f
	.zero		1


	//   ....[69]....
        /*0c7c*/ 	.word	0x00026a10
        /*0c80*/ 	.word	0x00000008
        /*0c84*/ 	.word	0x00000000
        /*0c88*/ 	.short	0x010a
        /*0c8a*/ 	.byte	0x3f
	.zero		1


	//   ....[70]....
        /*0c8c*/ 	.word	0x00026a60
        /*0c90*/ 	.word	0x00000006
        /*0c94*/ 	.word	0x00000000
        /*0c98*/ 	.short	0x010a
        /*0c9a*/ 	.byte	0x3f
	.zero		1


	//   ....[71]....
        /*0c9c*/ 	.word	0x00026ab0
        /*0ca0*/ 	.word	0x00000014
        /*0ca4*/ 	.word	0x00000000
        /*0ca8*/ 	.short	0x010a
        /*0caa*/ 	.byte	0x3f
	.zero		1


	//   ....[72]....
        /*0cac*/ 	.word	0x00026b00
        /*0cb0*/ 	.word	0x00000006
        /*0cb4*/ 	.word	0x00000000
        /*0cb8*/ 	.short	0x010a
        /*0cba*/ 	.byte	0x3f
	.zero		1


	//   ....[73]....
        /*0cbc*/ 	.word	0x00026b50
        /*0cc0*/ 	.word	0x0000000e
        /*0cc4*/ 	.word	0x00000000
        /*0cc8*/ 	.short	0x010a
        /*0cca*/ 	.byte	0x3f
	.zero		1


	//   ....[74]....
        /*0ccc*/ 	.word	0x00026c50
        /*0cd0*/ 	.word	0x00000018
        /*0cd4*/ 	.word	0x00032440
        /*0cd8*/ 	.short	0x010a
        /*0cda*/ 	.byte	0x3f
	.zero		1


	//   ....[75]....
        /*0cdc*/ 	.word	0x00028920
        /*0ce0*/ 	.word	0x00000011
        /*0ce4*/ 	.word	0x00032420
        /*0ce8*/ 	.short	0x010a
        /*0cea*/ 	.byte	0x3f
	.zero		1


	//   ....[76]....
        /*0cec*/ 	.word	0x00028970
        /*0cf0*/ 	.word	0x00000018
        /*0cf4*/ 	.word	0x00032460
        /*0cf8*/ 	.short	0x010a
        /*0cfa*/ 	.byte	0x3f
	.zero		1


	//   ....[77]....
        /*0cfc*/ 	.word	0x000292d0
        /*0d00*/ 	.word	0x0000000a
        /*0d04*/ 	.word	0x00032440
        /*0d08*/ 	.short	0x010a
        /*0d0a*/ 	.byte	0x3f
	.zero		1


	//   ....[78]....
        /*0d0c*/ 	.word	0x00029960
        /*0d10*/ 	.word	0x0000000a
        /*0d14*/ 	.word	0x00032460
        /*0d18*/ 	.short	0x010a
        /*0d1a*/ 	.byte	0x3f
	.zero		1


	//   ....[79]....
        /*0d1c*/ 	.word	0x0002a170
        /*0d20*/ 	.word	0x00000007
        /*0d24*/ 	.word	0x00032420
        /*0d28*/ 	.short	0x010a
        /*0d2a*/ 	.byte	0x3f
	.zero		1


	//   ....[80]....
        /*0d2c*/ 	.word	0x0002a310
        /*0d30*/ 	.word	0x00000005
        /*0d34*/ 	.word	0x00032440
        /*0d38*/ 	.short	0x010a
        /*0d3a*/ 	.byte	0x3f
	.zero		1


	//   ....[81]....
        /*0d3c*/ 	.word	0x0002a360
        /*0d40*/ 	.word	0x00000003
        /*0d44*/ 	.word	0x00032440
        /*0d48*/ 	.short	0x010a
        /*0d4a*/ 	.byte	0x3f
	.zero		1


	//   ....[82]....
        /*0d4c*/ 	.word	0x0002a3b0
        /*0d50*/ 	.word	0x00000005
        /*0d54*/ 	.word	0x00032460
        /*0d58*/ 	.short	0x010a
        /*0d5a*/ 	.byte	0x3f
	.zero		1


	//   ....[83]....
        /*0d5c*/ 	.word	0x0002a760
        /*0d60*/ 	.word	0x0000000a
        /*0d64*/ 	.word	0x00000000
        /*0d68*/ 	.short	0x010a
        /*0d6a*/ 	.byte	0x3f
	.zero		1


	//   ....[84]....
        /*0d6c*/ 	.word	0x0002a8a0
        /*0d70*/ 	.word	0x00000002
        /*0d74*/ 	.word	0x00000000
        /*0d78*/ 	.short	0x010a
        /*0d7a*/ 	.byte	0x3f
	.zero		1


	//   ....[85]....
        /*0d7c*/ 	.word	0x0002af00
        /*0d80*/ 	.word	0x0000000a
        /*0d84*/ 	.word	0x00000000
        /*0d88*/ 	.short	0x010a
        /*0d8a*/ 	.byte	0x3f
	.zero		1


	//   ....[86]....
        /*0d8c*/ 	.word	0x0002b040
        /*0d90*/ 	.word	0x00000008
        /*0d94*/ 	.word	0x00000000
        /*0d98*/ 	.short	0x010a
        /*0d9a*/ 	.byte	0x3f
	.zero		1


	//   ....[87]....
        /*0d9c*/ 	.word	0x0002c310
        /*0da0*/ 	.word	0x00000006
        /*0da4*/ 	.word	0x00000000
        /*0da8*/ 	.short	0x0101
        /*0daa*/ 	.byte	0x3f
	.zero		1


	//   ....[88]....
        /*0dac*/ 	.word	0x00045a80
        /*0db0*/ 	.word	0x00000000
        /*0db4*/ 	.word	0x00000000
        /*0db8*/ 	.short	0x0101
        /*0dba*/ 	.byte	0x3f
	.zero		1


	//   ....[89]....
        /*0dbc*/ 	.word	0x00045aa0
        /*0dc0*/ 	.word	0x00000002
        /*0dc4*/ 	.word	0x00000000
        /*0dc8*/ 	.short	0x010a
        /*0dca*/ 	.byte	0x3f
	.zero		1


	//   ....[90]....
        /*0dcc*/ 	.word	0x00045af0
        /*0dd0*/ 	.word	0x00000008
        /*0dd4*/ 	.word	0x00000000
        /*0dd8*/ 	.short	0x010a
        /*0dda*/ 	.byte	0x3f
	.zero		1


	//----- nvinfo : EIATTR_NUM_MBARRIERS
	.align		4
.L_355:
        /*0ddc*/ 	.byte	0x03, 0x38
        /*0dde*/ 	.short	0x0017


	//----- nvinfo : EIATTR_EXIT_INSTR_OFFSETS
	.align		4
        /*0de0*/ 	.byte	0x04, 0x1c
        /*0de2*/ 	.short	(.L_357 - .L_356)


	//   ....[0]....
.L_356:
        /*0de4*/ 	.word	0x00000a60


	//   ....[1]....
        /*0de8*/ 	.word	0x00021890


	//   ....[2]....
        /*0dec*/ 	.word	0x000268f0


	//----- nvinfo : EIATTR_MAX_THREADS
	.align		4
.L_357:
        /*0df0*/ 	.byte	0x04, 0x05
        /*0df2*/ 	.short	(.L_359 - .L_358)
.L_358:
        /*0df4*/ 	.word	0x00000180
        /*0df8*/ 	.word	0x00000001
        /*0dfc*/ 	.word	0x00000001


	//----- nvinfo : EIATTR_CRS_STACK_SIZE
	.align		4
.L_359:
        /*0e00*/ 	.byte	0x04, 0x1e
        /*0e02*/ 	.short	(.L_361 - .L_360)
.L_360:
        /*0e04*/ 	.word	0x00000000


	//----- nvinfo : EIATTR_CBANK_PARAM_SIZE
	.align		4
.L_361:
        /*0e08*/ 	.byte	0x03, 0x19
        /*0e0a*/ 	.short	0x0bf0


	//----- nvinfo : EIATTR_PARAM_CBANK
	.align		4
        /*0e0c*/ 	.byte	0x04, 0x0a
        /*0e0e*/ 	.short	(.L_363 - .L_362)
	.align		4
.L_362:
        /*0e10*/ 	.word	index@(.nv.constant0._ZN7cutlass13device_kernelIN5flash11enable_sm90INS1_16FlashAttnFwdSm90INS1_25CollectiveMainloopFwdSm90ILi2EN4cute5tupleIJNS5_1CILi1EEES8_S8_EEENS6_IJNS7_ILi128EEENS7_ILi96EEENS7_ILi64EEEEEELi256ENS_6half_tEfNS_4arch4Sm90ELb0ELb1ELb0ELb0ELb1ELb0ELb1ELb1ELb0ELb1ELb0ELb0EEENS1_21CollectiveEpilogueFwdINS6_IJSA_NS7_ILi256EEESB_EEES9_SE_SG_Li256ELb0ELb1ELb0ELb0EEENS1_30DynamicPersistentTileSchedulerILi256ELi128ELb0ELb1ELb1EEEEEEEEEvNT_6ParamsE)
        /*0e14*/ 	.short	0x0210
        /*0e16*/ 	.short	0x0bf0


	//----- nvinfo : EIATTR_SW_WAR
	.align		4
.L_363:
        /*0e18*/ 	.byte	0x04, 0x36
        /*0e1a*/ 	.short	(.L_365 - .L_364)
.L_364:
        /*0e1c*/ 	.word	0x00000008
.L_365:


//--------------------- .nv.info._ZN7cutlass13device_kernelIN5flash11enable_sm90INS1_16FlashAttnFwdSm90INS1_25CollectiveMainloopFwdSm90ILi2EN4cute5tupleIJNS5_1CILi1EEES8_S8_EEENS6_IJNS7_ILi128EEENS7_ILi96EEENS7_ILi64EEEEEELi256ENS_6half_tEfNS_4arch4Sm90ELb0ELb1ELb0ELb1ELb1ELb0ELb0ELb1ELb0ELb1ELb0ELb0EEENS1_21CollectiveEpilogueFwdINS6_IJSA_NS7_ILi256EEESB_EEES9_SE_SG_Li256ELb1ELb1ELb0ELb0EEENS1_36VarlenDynamicPersistentTileSchedulerILi128ELi96ELi256ELi128ELb0ELb1ELb1ELb1ELb0ELb1EEEEEEEEEvNT_6ParamsE --------------------------
	.section	.nv.info._ZN7cutlass13device_kernelIN5flash11enable_sm90INS1_16FlashAttnFwdSm90INS1_25CollectiveMainloopFwdSm90ILi2EN4cute5tupleIJNS5_1CILi1EEES8_S8_EEENS6_IJNS7_ILi128EEENS7_ILi96EEENS7_ILi64EEEEEELi256ENS_6half_tEfNS_4arch4Sm90ELb0ELb1ELb0ELb1ELb1ELb0ELb0ELb1ELb0ELb1ELb0ELb0EEENS1_21CollectiveEpilogueFwdINS6_IJSA_NS7_ILi256EEESB_EEES9_SE_SG_Li256ELb1ELb1ELb0ELb0EEENS1_36VarlenDynamicPersistentTileSchedulerILi128ELi96ELi256ELi128ELb0ELb1ELb1ELb1ELb0ELb1EEEEEEEEEvNT_6ParamsE,"",@"SHT_CUDA_INFO"
	.sectionflags	@""
	.align	4


	//----- nvinfo : EIATTR_CUDA_API_VERSION
	.align		4
        /*0000*/ 	.byte	0x04, 0x37
        /*0002*/ 	.short	(.L_367 - .L_366)
.L_366:
        /*0004*/ 	.word	0x00000082


	//----- nvinfo : EIATTR_KPARAM_INFO
	.align		4
.L_367:
        /*0008*/ 	.byte	0x04, 0x17
        /*000a*/ 	.short	(.L_369 - .L_368)
.L_368:
        /*000c*/ 	.word	0x00000000
        /*0010*/ 	.short	0x0000
        /*0012*/ 	.short	0x0070
        /*0014*/ 	.byte	0x00, 0xf0, 0x01, 0x2a


	//----- nvinfo : EIATTR_SPARSE_MMA_MASK
	.align		4
.L_369:
        /*0018*/ 	.byte	0x03, 0x50
        /*001a*/ 	.short	0x0000


	//----- nvinfo : EIATTR_MAXREG_COUNT
	.align		4
        /*001c*/ 	.byte	0x03, 0x1b
        /*001e*/ 	.short	0x00a8


	//----- nvinfo : EIATTR_NUM_BARRIERS
	.align		4
        /*0020*/ 	.byte	0x02, 0x4c
        /*0022*/ 	.byte	0x10
	.zero		1


	//----- nvinfo : EIATTR_EXTERNS
	.align		4
        /*0024*/ 	.byte	0x04, 0x0f
        /*0026*/ 	.short	(.L_371 - .L_370)


	//   ....[0]....
	.align		4
.L_370:
        /*0028*/ 	.word	index@(__assertfail)


	//----- nvinfo : EIATTR_ANNOTATIONS
	.align		4
.L_371:
        /*002c*/ 	.byte	0x04, 0x55
        /*002e*/ 	.short	(.L_373 - .L_372)


	//   ....[0]....
.L_372:
        /* <DEDUP_REMOVED lines=9> */


	//----- nvinfo : EIATTR_MERCURY_ISA_VERSION
	.align		4
.L_373:
        /*00a8*/ 	.byte	0x03, 0x5f
        /*00aa*/ 	.short	0x0101


	//----- nvinfo : EIATTR_UNUSED_LOAD_BYTE_OFFSET
	.align		4
        /*00ac*/ 	.byte	0x04, 0x44
        /*00ae*/ 	.short	(.L_375 - .L_374)


	//   ....[0]....
.L_374:
        /*00b0*/ 	.word	0x00000960
        /*00b4*/ 	.word	0x0000fff0


	//   ....[1]....
        /*00b8*/ 	.word	0x0000d150
        /*00bc*/ 	.word	0x0000fff0


	//----- nvinfo : EIATTR_INT_WARP_WIDE_INSTR_OFFSETS
	.align		4
.L_375:
        /*00c0*/ 	.byte	0x04, 0x31
        /*00c2*/ 	.short	(.L_377 - .L_376)


	//   ....[0]....
.L_376:
        /*00c4*/ 	.word	0x000000c0


	//   ....[1]....
        /*00c8*/ 	.word	0x000000d0


	//   ....[2]....
        /*00cc*/ 	.word	0x00000170


	//   ....[3]....
        /*00d0*/ 	.word	0x00011470


	//   ....[4]....
        /*00d4*/ 	.word	0x00011500


	//   ....[5]....
        /*00d8*/ 	.word	0x00014800


	//   ....[6]....
        /*00dc*/ 	.word	0x00014890


	//----- nvinfo : EIATTR_COOP_GROUP_MASK_REGIDS
	.align		4
.L_377:
        /*00e0*/ 	.byte	0x04, 0x29
        /*00e2*/ 	.short	(.L_379 - .L_378)


	//   ....[0]....
.L_378:
        /*00e4*/ 	.word	0xffffffff


	//   ....[1]....
        /*00e8*/ 	.word	0xffffffff


	//   ....[2]....
        /*00ec*/ 	.word	0xffffffff


	//   ....[3]....
        /*00f0*/ 	.word	0xffffffff


	//   ....[4]....
        /*00f4*/ 	.word	0xffffffff


	//   ....[5]....
        /*00f8*/ 	.word	0xffffffff


	//   ....[6]....
        /*00fc*/ 	.word	0xffffffff


	//   ....[7]....
        /*0100*/ 	.word	0xffffffff


	//   ....[8]....
        /*0104*/ 	.word	0xffffffff


	//   ....[9]....
        /*0108*/ 	.word	0xffffffff


	//   ....[10]....
        /*010c*/ 	.word	0xffffffff


	//   ....[11]....
        /*0110*/ 	.word	0xffffffff


	//   ....[12]....
        /*0114*/ 	.word	0xffffffff


	//   ....[13]....
        /*0118*/ 	.word	0xffffffff


	//   ....[14]....
        /*011c*/ 	.word	0xffffffff


	//   ....[15]....
        /*0120*/ 	.word	0xffffffff


	//   ....[16]....
        /*0124*/ 	.word	0xffffffff


	//   ....[17]....
        /*0128*/ 	.word	0xffffffff


	//   ....[18]....
        /*012c*/ 	.word	0xffffffff


	//   ....[19]....
        /*0130*/ 	.word	0xffffffff


	//   ....[20]....
        /*0134*/ 	.word	0xffffffff


	//   ....[21]....
        /*0138*/ 	.word	0xffffffff


	//   ....[22]....
        /*013c*/ 	.word	0xffffffff


	//   ....[23]....
        /*0140*/ 	.word	0xffffffff


	//   ....[24]....
        /*0144*/ 	.word	0xffffffff


	//   ....[25]....
        /*0148*/ 	.word	0xffffffff


	//   ....[26]....
        /*014c*/ 	.word	0xffffffff


	//   ....[27]....
        /*0150*/ 	.word	0xffffffff


	//   ....[28]....
        /*0154*/ 	.word	0xffffffff


	//   ....[29]....
        /*0158*/ 	.word	0xffffffff


	//   ....[30]....
        /*015c*/ 	.word	0xffffffff


	//   ....[31]....
        /*0160*/ 	.word	0xffffffff


	//   ....[32]....
        /*0164*/ 	.word	0xffffffff


	//   ....[33]....
        /*0168*/ 	.word	0xffffffff


	//   ....[34]....
        /*016c*/ 	.word	0xffffffff


	//   ....[35]....
        /*0170*/ 	.word	0xffffffff


	//   ....[36]....
        /*0174*/ 	.word	0xffffffff


	//   ....[37]....
        /*0178*/ 	.word	0xffffffff


	//   ....[38]....
        /*017c*/ 	.word	0xffffffff


	//   ....[39]....
        /*0180*/ 	.word	0xffffffff


	//   ....[40]....
        /*0184*/ 	.word	0xffffffff


	//   ....[41]....
        /*0188*/ 	.word	0xffffffff


	//   ....[42]....
        /*018c*/ 	.word	0xffffffff


	//   ....[43]....
        /*0190*/ 	.word	0xffffffff


	//   ....[44]....
        /*0194*/ 	.word	0xffffffff


	//   ....[45]....
        /*0198*/ 	.word	0xffffffff


	//   ....[46]....
        /*019c*/ 	.word	0xffffffff


	//   ....[47]....
        /*01a0*/ 	.word	0xffffffff


	//   ....[48]....
        /*01a4*/ 	.word	0xffffffff


	//   ....[49]....
        /*01a8*/ 	.word	0xffffffff


	//   ....[50]....
        /*01ac*/ 	.word	0xffffffff


	//   ....[51]....
        /*01b0*/ 	.word	0xffffffff


	//   ....[52]....
        /*01b4*/ 	.word	0xffffffff


	//   ....[53]....
        /*01b8*/ 	.word	0xffffffff


	//   ....[54]....
        /*01bc*/ 	.word	0xffffffff


	//   ....[55]....
        /*01c0*/ 	.word	0xffffffff


	//   ....[56]....
        /*01c4*/ 	.word	0xffffffff


	//   ....[57]....
        /*01c8*/ 	.word	0xffffffff


	//   ....[58]....
        /*01cc*/ 	.word	0xffffffff


	//   ....[59]....
        /*01d0*/ 	.word	0xffffffff


	//   ....[60]....
        /*01d4*/ 	.word	0xffffffff


	//   ....[61]....
        /*01d8*/ 	.word	0xffffffff


	//   ....[62]....
        /*01dc*/ 	.word	0xffffffff


	//   ....[63]....
        /*01e0*/ 	.word	0xffffffff


	//   ....[64]....
        /*01e4*/ 	.word	0xffffffff


	//   ....[65]....
        /*01e8*/ 	.word	0xffffffff


	//   ....[66]....
        /*01ec*/ 	.word	0xffffffff


	//   ....[67]....
        /*01f0*/ 	.word	0xffffffff


	//   ....[68]....
        /*01f4*/ 	.word	0xffffffff


	//   ....[69]....
        /*01f8*/ 	.word	0xffffffff


	//   ....[70]....
        /*01fc*/ 	.word	0xffffffff


	//   ....[71]....
        /*0200*/ 	.word	0xffffffff


	//   ....[72]....
        /*0204*/ 	.word	0xffffffff


	//   ....[73]....
        /*0208*/ 	.word	0xffffffff


	//   ....[74]....
        /*020c*/ 	.word	0xffffffff


	//   ....[75]....
        /*0210*/ 	.word	0xffffffff


	//   ....[76]....
        /*0214*/ 	.word	0xffffffff


	//   ....[77]....
        /*0218*/ 	.word	0xffffffff


	//   ....[78]....
        /*021c*/ 	.word	0xffffffff


	//   ....[79]....
        /*0220*/ 	.word	0xffffffff


	//   ....[80]....
        /*0224*/ 	.word	0xffffffff


	//   ....[81]....
        /*0228*/ 	.word	0xffffffff


	//   ....[82]....
        /*022c*/ 	.word	0xffffffff


	//   ....[83]....
        /*0230*/ 	.word	0xffffffff


	//   ....[84]....
        /*0234*/ 	.word	0xffffffff


	//   ....[85]....
        /*0238*/ 	.word	0xffffffff


	//   ....[86]....
        /*023c*/ 	.word	0xffffffff


	//   ....[87]....
        /*0240*/ 	.word	0xffffffff


	//   ....[88]....
        /*0244*/ 	.word	0xffffffff


	//   ....[89]....
        /*0248*/ 	.word	0xffffffff


	//   ....[90]....
        /*024c*/ 	.word	0xffffffff


	//   ....[91]....
        /*0250*/ 	.word	0xffffffff


	//   ....[92]....
        /*0254*/ 	.word	0xffffffff


	//   ....[93]....
        /*0258*/ 	.word	0xffffffff


	//   ....[94]....
        /*025c*/ 	.word	0xffffffff


	//   ....[95]....
        /*0260*/ 	.word	0xffffffff


	//   ....[96]....
        /*0264*/ 	.word	0xffffffff


	//   ....[97]....
        /*0268*/ 	.word	0xffffffff


	//   ....[98]....
        /*026c*/ 	.word	0xffffffff


	//   ....[99]....
        /*0270*/ 	.word	0xffffffff


	//   ....[100]....
        /*0274*/ 	.word	0xffffffff


	//   ....[101]....
        /*0278*/ 	.word	0xffffffff


	//   ....[102]....
        /*027c*/ 	.word	0xffffffff


	//   ....[103]....
        /*0280*/ 	.word	0xffffffff


	//   ....[104]....
        /*0284*/ 	.word	0xffffffff


	//   ....[105]....
        /*0288*/ 	.word	0xffffffff


	//   ....[106]....
        /*028c*/ 	.word	0xffffffff


	//   ....[107]....
        /*0290*/ 	.word	0xffffffff


	//   ....[108]....
        /*0294*/ 	.word	0xffffffff


	//   ....[109]....
        /*0298*/ 	.word	0xffffffff


	//   ....[110]....
        /*029c*/ 	.word	0xffffffff


	//   ....[111]....
        /*02a0*/ 	.word	0xffffffff


	//   ....[112]....
        /*02a4*/ 	.word	0xffffffff


	//   ....[113]....
        /*02a8*/ 	.word	0xffffffff


	//   ....[114]....
        /*02ac*/ 	.word	0xffffffff


	//   ....[115]....
        /*02b0*/ 	.word	0xffffffff


	//   ....[116]....
        /*02b4*/ 	.word	0xffffffff


	//   ....[117]....
        /*02b8*/ 	.word	0xffffffff


	//   ....[118]....
        /*02bc*/ 	.word	0xffffffff


	//   ....[119]....
        /*02c0*/ 	.word	0xffffffff


	//   ....[120]....
        /*02c4*/ 	.word	0xffffffff


	//   ....[121]....
        /*02c8*/ 	.word	0xffffffff


	//   ....[122]....
        /*02cc*/ 	.word	0xffffffff


	//   ....[123]....
        /*02d0*/ 	.word	0xffffffff


	//   ....[124]....
        /*02d4*/ 	.word	0xffffffff


	//   ....[125]....
        /*02d8*/ 	.word	0xffffffff


	//   ....[126]....
        /*02dc*/ 	.word	0xffffffff


	//   ....[127]....
        /*02e0*/ 	.word	0xffffffff


	//   ....[128]....
        /*02e4*/ 	.word	0xffffffff


	//   ....[129]....
        /*02e8*/ 	.word	0xffffffff


	//   ....[130]....
        /*02ec*/ 	.word	0xffffffff


	//   ....[131]....
        /*02f0*/ 	.word	0xffffffff


	//   ....[132]....
        /*02f4*/ 	.word	0xffffffff


	//   ....[133]....
        /*02f8*/ 	.word	0xffffffff


	//   ....[134]....
        /*02fc*/ 	.word	0xffffffff


	//   ....[135]....
        /*0300*/ 	.word	0xffffffff


	//   ....[136]....
        /*0304*/ 	.word	0xffffffff


	//   ....[137]....
        /*0308*/ 	.word	0xffffffff


	//   ....[138]....
        /*030c*/ 	.word	0xffffffff


	//   ....[139]....
        /*0310*/ 	.word	0xffffffff


	//   ....[140]....
        /*0314*/ 	.word	0xffffffff


	//   ....[141]....
        /*0318*/ 	.word	0xffffffff


	//   ....[142]....
        /*031c*/ 	.word	0xffffffff


	//   ....[143]....
        /*0320*/ 	.word	0xffffffff


	//   ....[144]....
        /*0324*/ 	.word	0xffffffff


	//   ....[145]....
        /*0328*/ 	.word	0xffffffff


	//   ....[146]....
        /*032c*/ 	.word	0xffffffff


	//   ....[147]....
        /*0330*/ 	.word	0xffffffff


	//   ....[148]....
        /*0334*/ 	.word	0xffffffff


	//   ....[149]....
        /*0338*/ 	.word	0xffffffff


	//   ....[150]....
        /*033c*/ 	.word	0xffffffff


	//   ....[151]....
        /*0340*/ 	.word	0x0500000f


	//   ....[152]....
        /*0344*/ 	.word	0x0500000f


	//   ....[153]....
        /*0348*/ 	.word	0x0500000f


	//   ....[154]....
        /*034c*/ 	.word	0x0500000f


	//   ....[155]....
        /*0350*/ 	.word	0x0500000f


	//   ....[156]....
        /*0354*/ 	.word	0x0500000f


	//   ....[157]....
        /*0358*/ 	.word	0x0500000f


	//   ....[158]....
        /*035c*/ 	.word	0x0500000f


	//   ....[159]....
        /*0360*/ 	.word	0x0500000f


	//   ....[160]....
        /*0364*/ 	.word	0x0500000f


	//   ....[161]....
        /*0368*/ 	.word	0x0500000f


	//   ....[162]....
        /*036c*/ 	.word	0x0500000f


	//   ....[163]....
        /*0370*/ 	.word	0x0500000f


	//   ....[164]....
        /*0374*/ 	.word	0x0500000f


	//   ....[165]....
        /*0378*/ 	.word	0x0500000f


	//   ....[166]....
        /*037c*/ 	.word	0x0500000f


	//   ....[167]....
        /*0380*/ 	.word	0x0500000f


	//   ....[168]....
        /*0384*/ 	.word	0x0500000f


	//   ....[169]....
        /*0388*/ 	.word	0x0500000f


	//   ....[170]....
        /*038c*/ 	.word	0x0500000f


	//   ....[171]....
        /*0390*/ 	.word	0x0500000f


	//   ....[172]....
        /*0394*/ 	.word	0x0500000f


	//   ....[173]....
        /*0398*/ 	.word	0x0500000f


	//   ....[174]....
        /*039c*/ 	.word	0x0500000f


	//   ....[175]....
        /*03a0*/ 	.word	0x0500000f


	//   ....[176]....
        /*03a4*/ 	.word	0x0500000f


	//   ....[177]....
        /*03a8*/ 	.word	0x0500000f


	//   ....[178]....
        /*03ac*/ 	.word	0x0500000f


	//   ....[179]....
        /*03b0*/ 	.word	0x0500000f


	//   ....[180]....
        /*03b4*/ 	.word	0x0500000f


	//   ....[181]....
        /*03b8*/ 	.word	0x0500000f


	//   ....[182]....
        /*03bc*/ 	.word	0x0500000f


	//   ....[183]....
        /*03c0*/ 	.word	0x0500000f


	//   ....[184]....
        /*03c4*/ 	.word	0x0500000f


	//   ....[185]....
        /*03c8*/ 	.word	0x0500000f


	//   ....[186]....
        /*03cc*/ 	.word	0x0500000f


	//   ....[187]....
        /*03d0*/ 	.word	0x0500000f


	//   ....[188]....
        /*03d4*/ 	.word	0x0500000f


	//   ....[189]....
        /*03d8*/ 	.word	0x0500000f


	//   ....[190]....
        /*03dc*/ 	.word	0x0500000f


	//   ....[191]....
        /*03e0*/ 	.word	0x0500000f


	//   ....[192]....
        /*03e4*/ 	.word	0x0500000f


	//   ....[193]....
        /*03e8*/ 	.word	0x0500000f


	//   ....[194]....
        /*03ec*/ 	.word	0x0500000f


	//   ....[195]....
        /*03f0*/ 	.word	0x0500000f


	//   ....[196]....
        /*03f4*/ 	.word	0x0500000f


	//   ....[197]....
        /*03f8*/ 	.word	0x0500000f


	//   ....[198]....
        /*03fc*/ 	.word	0x0500000f


	//   ....[199]....
        /*0400*/ 	.word	0x0500000f


	//   ....[200]....
        /*0404*/ 	.word	0x0500000f


	//   ....[201]....
        /*0408*/ 	.word	0x0500000f


	//   ....[202]....
        /*040c*/ 	.word	0x0500000f


	//   ....[203]....
        /*0410*/ 	.word	0x0500000f


	//   ....[204]....
        /*0414*/ 	.word	0x0500000f


	//   ....[205]....
        /*0418*/ 	.word	0x0500000f


	//   ....[206]....
        /*041c*/ 	.word	0x0500000f


	//   ....[207]....
        /*0420*/ 	.word	0x0500000f


	//   ....[208]....
        /*0424*/ 	.word	0x0500000f


	//   ....[209]....
        /*0428*/ 	.word	0x0500000f


	//   ....[210]....
        /*042c*/ 	.word	0x0500000f


	//   ....[211]....
        /*0430*/ 	.word	0x0500000f


	//   ....[212]....
        /*0434*/ 	.word	0x0500000f


	//   ....[213]....
        /*0438*/ 	.word	0x0500000f


	//   ....[214]....
        /*043c*/ 	.word	0x0500000f


	//   ....[215]....
        /*0440*/ 	.word	0x0500000f


	//   ....[216]....
        /*0444*/ 	.word	0x0500000f


	//   ....[217]....
        /*0448*/ 	.word	0x0500000f


	//   ....[218]....
        /*044c*/ 	.word	0x0500000f


	//   ....[219]....
        /*0450*/ 	.word	0x0500000f


	//   ....[220]....
        /*0454*/ 	.word	0x0500000f


	//   ....[221]....
        /*0458*/ 	.word	0x0500000f


	//   ....[222]....
        /*045c*/ 	.word	0x0500000f


	//   ....[223]....
        /*0460*/ 	.word	0x0500000f


	//   ....[224]....
        /*0464*/ 	.word	0x0500000f


	//   ....[225]....
        /*0468*/ 	.word	0x0500000f


	//   ....[226]....
        /*046c*/ 	.word	0x0500000f


	//   ....[227]....
        /*0470*/ 	.word	0x0500000f


	//   ....[228]....
        /*0474*/ 	.word	0x0500000f


	//   ....[229]....
        /*0478*/ 	.word	0x0500000f


	//   ....[230]....
        /*047c*/ 	.word	0x0500000f


	//   ....[231]....
        /*0480*/ 	.word	0x0500000f


	//   ....[232]....
        /*0484*/ 	.word	0x0500000f


	//   ....[233]....
        /*0488*/ 	.word	0x0500000f


	//----- nvinfo : EIATTR_COOP_GROUP_INSTR_OFFSETS
	.align		4
.L_379:
        /*048c*/ 	.byte	0x04, 0x28
        /*048e*/ 	.short	(.L_381 - .L_380)


	//   ....[0]....
.L_380:
        /*0490*/ 	.word	0x00000080


	//   ....[1]....
        /*0494*/ 	.word	0x00000090


	//   ....[2]....
        /*0498*/ 	.word	0x000002d0


	//   ....[3]....
        /*049c*/ 	.word	0x00000430


	//   ....[4]....
        /*04a0*/ 	.word	0x00000550


	//   ....[5]....
        /*04a4*/ 	.word	0x000006b0


	//   ....[6]....
        /*04a8*/ 	.word	0x00001a80


	//   ....[7]....
        /*04ac*/ 	.word	0x000021e0


	//   ....[8]....
        /*04b0*/ 	.word	0x00002410


	//   ....[9]....
        /*04b4*/ 	.word	0x00003140


	//   ....[10]....
        /*04b8*/ 	.word	0x00003250


	//   ....[11]....
        /*04bc*/ 	.word	0x00003880


	//   ....[12]....
        /*04c0*/ 	.word	0x000038e0


	//   ....[13]....
        /*04c4*/ 	.word	0x00004ad0


	//   ....[14]....
        /*04c8*/ 	.word	0x00005500


	//   ....[15]....
        /*04cc*/ 	.word	0x00005a80


	//   ....[16]....
        /*04d0*/ 	.word	0x00005ba0


	//   ....[17]....
        /*04d4*/ 	.word	0x00006210


	//   ....[18]....
        /*04d8*/ 	.word	0x00006330


	//   ....[19]....
        /*04dc*/ 	.word	0x00007e50


	//   ....[20]....
        /*04e0*/ 	.word	0x00007e80


	//   ....[21]....
        /*04e4*/ 	.word	0x000082c0


	//   ....[22]....
        /*04e8*/ 	.word	0x00008490


	//   ....[23]....
        /*04ec*/ 	.word	0x00009ad0


	//   ....[24]....
        /*04f0*/ 	.word	0x0000a500


	//   ....[25]....
        /*04f4*/ 	.word	0x0000aa80


	//   ....[26]....
        /*04f8*/ 	.word	0x0000aba0


	//   ....[27]....
        /*04fc*/ 	.word	0x0000b210


	//   ....[28]....
        /*0500*/ 	.word	0x0000b330


	//   ....[29]....
        /*0504*/ 	.word	0x0000c6d0


	//   ....[30]....
        /*0508*/ 	.word	0x0000c710


	//   ....[31]....
        /*050c*/ 	.word	0x0000c7c0


	//   ....[32]....
        /*0510*/ 	.word	0x0000c820


	//   ....[33]....
        /*0514*/ 	.word	0x0000e1f0


	//   ....[34]....
        /*0518*/ 	.word	0x0000e230


	//   ....[35]....
        /*051c*/ 	.word	0x0000e270


	//   ....[36]....
        /*0520*/ 	.word	0x0000e2a0


	//   ....[37]....
        /*0524*/ 	.word	0x0000eb40


	//   ....[38]....
        /*0528*/ 	.word	0x0000eb70


	//   ....[39]....
        /*052c*/ 	.word	0x0000ecb0


	//   ....[40]....
        /*0530*/ 	.word	0x0000ecd0


	//   ....[41]....
        /*0534*/ 	.word	0x0000ee10


	//   ....[42]....
        /*0538*/ 	.word	0x0000ee30


	//   ....[43]....
        /*053c*/ 	.word	0x0000ef80


	//   ....[44]....
        /*0540*/ 	.word	0x0000efa0


	//   ....[45]....
        /*0544*/ 	.word	0x0000f8d0


	//   ....[46]....
        /*0548*/ 	.word	0x0000f900


	//   ....[47]....
        /*054c*/ 	.word	0x0000fa50


	//   ....[48]....
        /*0550*/ 	.word	0x0000fa70


	//   ....[49]....
        /*0554*/ 	.word	0x0000fbb0


	//   ....[50]....
        /*0558*/ 	.word	0x0000fbd0


	//   ....[51]....
        /*055c*/ 	.word	0x0000fd20


	//   ....[52]....
        /*0560*/ 	.word	0x0000fd40


	//   ....[53]....
        /*0564*/ 	.word	0x0000ff20


	//   ....[54]....
        /*0568*/ 	.word	0x000100d0


	//   ....[55]....
        /*056c*/ 	.word	0x00010100


	//   ....[56]....
        /*0570*/ 	.word	0x00010130


	//   ....[57]....
        /*0574*/ 	.word	0x00010160


	//   ....[58]....
        /*0578*/ 	.word	0x00010190


	//   ....[59]....
        /*057c*/ 	.word	0x000101c0


	//   ....[60]....
        /*0580*/ 	.word	0x00010310


	//   ....[61]....
        /*0584*/ 	.word	0x00010340


	//   ....[62]....
        /*0588*/ 	.word	0x00010370


	//   ....[63]....
        /*058c*/ 	.word	0x000103a0


	//   ....[64]....
        /*0590*/ 	.word	0x000103d0


	//   ....[65]....
        /*0594*/ 	.word	0x00010400


	//   ....[66]....
        /*0598*/ 	.word	0x00010490


	//   ....[67]....
        /*059c*/ 	.word	0x000104f0


	//   ....[68]....
        /*05a0*/ 	.word	0x00010580


	//   ....[69]....
        /*05a4*/ 	.word	0x00012020


	//   ....[70]....
        /*05a8*/ 	.word	0x00012040


	//   ....[71]....
        /*05ac*/ 	.word	0x000120d0


	//   ....[72]....
        /*05b0*/ 	.word	0x000120f0


	//   ....[73]....
        /*05b4*/ 	.word	0x00012170


	//   ....[74]....
        /*05b8*/ 	.word	0x00012190


	//   ....[75]....
        /*05bc*/ 	.word	0x00012210


	//   ....[76]....
        /*05c0*/ 	.word	0x00012230


	//   ....[77]....
        /*05c4*/ 	.word	0x000122b0


	//   ....[78]....
        /*05c8*/ 	.word	0x000122d0


	//   ....[79]....
        /*05cc*/ 	.word	0x000122e0


	//   ....[80]....
        /*05d0*/ 	.word	0x000122f0


	//   ....[81]....
        /*05d4*/ 	.word	0x00012a20


	//   ....[82]....
        /*05d8*/ 	.word	0x00012a50


	//   ....[83]....
        /*05dc*/ 	.word	0x00012b10


	//   ....[84]....
        /*05e0*/ 	.word	0x00012b20


	//   ....[85]....
        /*05e4*/ 	.word	0x00012bb0


	//   ....[86]....
        /*05e8*/ 	.word	0x00012bc0


	//   ....[87]....
        /*05ec*/ 	.word	0x00012c50


	//   ....[88]....
        /*05f0*/ 	.word	0x00012c60


	//   ....[89]....
        /*05f4*/ 	.word	0x00012cf0


	//   ....[90]....
        /*05f8*/ 	.word	0x00012d00


	//   ....[91]....
        /*05fc*/ 	.word	0x00012d90


	//   ....[92]....
        /*0600*/ 	.word	0x00012da0


	//   ....[93]....
        /*0604*/ 	.word	0x00012e20


	//   ....[94]....
        /*0608*/ 	.word	0x00012e30


	//   ....[95]....
        /*060c*/ 	.word	0x00012e40


	//   ....[96]....
        /*0610*/ 	.word	0x00012e50


	//   ....[97]....
        /*0614*/ 	.word	0x00013360


	//   ....[98]....
        /*0618*/ 	.word	0x00013380


	//   ....[99]....
        /*061c*/ 	.word	0x000133d0


	//   ....[100]....
        /*0620*/ 	.word	0x00013490


	//   ....[101]....
        /*0624*/ 	.word	0x000134a0


	//   ....[102]....
        /*0628*/ 	.word	0x000134d0


	//   ....[103]....
        /*062c*/ 	.word	0x00013560


	//   ....[104]....
        /*0630*/ 	.word	0x00013610


	//   ....[105]....
        /*0634*/ 	.word	0x00013620


	//   ....[106]....
        /*0638*/ 	.word	0x00013650


	//   ....[107]....
        /*063c*/ 	.word	0x00013660


	//   ....[108]....
        /*0640*/ 	.word	0x000136f0


	//   ....[109]....
        /*0644*/ 	.word	0x00013e30


	//   ....[110]....
        /*0648*/ 	.word	0x00013e50


	//   ....[111]....
        /*064c*/ 	.word	0x00013ea0


	//   ....[112]....
        /*0650*/ 	.word	0x00013eb0


	//   ....[113]....
        /*0654*/ 	.word	0x00013ef0


	//   ....[114]....
        /*0658*/ 	.word	0x00013f00


	//   ....[115]....
        /*065c*/ 	.word	0x00013f40


	//   ....[116]....
        /*0660*/ 	.word	0x00013f50


	//   ....[117]....
        /*0664*/ 	.word	0x00013f90


	//   ....[118]....
        /*0668*/ 	.word	0x00013fa0


	//   ....[119]....
        /*066c*/ 	.word	0x00013fb0


	//   ....[120]....
        /*0670*/ 	.word	0x00013ff0


	//   ....[121]....
        /*0674*/ 	.word	0x00014330


	//   ....[122]....
        /*0678*/ 	.word	0x00014350


	//   ....[123]....
        /*067c*/ 	.word	0x00014360


	//   ....[124]....
        /*0680*/ 	.word	0x00014370


	//   ....[125]....
        /*0684*/ 	.word	0x00014390


	//   ....[126]....
        /*0688*/ 	.word	0x00014400


	//   ....[127]....
        /*068c*/ 	.word	0x00014470


	//   ....[128]....
        /*0690*/ 	.word	0x00014490


	//   ....[129]....
        /*0694*/ 	.word	0x000144a0


	//   ....[130]....
        /*0698*/ 	.word	0x00014500


	//   ....[131]....
        /*069c*/ 	.word	0x00014520


	//   ....[132]....
        /*06a0*/ 	.word	0x00014580


	//   ....[133]....
        /*06a4*/ 	.word	0x00014a80


	//   ....[134]....
        /*06a8*/ 	.word	0x00014ab0


	//   ....[135]....
        /*06ac*/ 	.word	0x00014ae0


	//   ....[136]....
        /*06b0*/ 	.word	0x00014b10


	//   ....[137]....
        /*06b4*/ 	.word	0x00014b40


	//   ....[138]....
        /*06b8*/ 	.word	0x00014b70


	//   ....[139]....
        /*06bc*/ 	.word	0x00014ba0


	//   ....[140]....
        /*06c0*/ 	.word	0x00014bd0


	//   ....[141]....
        /*06c4*/ 	.word	0x00014d50


	//   ....[142]....
        /*06c8*/ 	.word	0x00014d80


	//   ....[143]....
        /*06cc*/ 	.word	0x00014db0


	//   ....[144]....
        /*06d0*/ 	.word	0x00014de0


	//   ....[145]....
        /*06d4*/ 	.word	0x00014e10


	//   ....[146]....
        /*06d8*/ 	.word	0x00014e40


	//   ....[147]....
        /*06dc*/ 	.word	0x00014f00


	//   ....[148]....
        /*06e0*/ 	.word	0x00014f20


	//   ....[149]....
        /*06e4*/ 	.word	0x00014f90


	//   ....[150]....
        /*06e8*/ 	.word	0x00015630


	//   ....[151]....
        /*06ec*/ 	.word	0x00015c90


	//   ....[152]....
        /*06f0*/ 	.word	0x00015d80


	//   ....[153]....
        /*06f4*/ 	.word	0x00015e20


	//   ....[154]....
        /*06f8*/ 	.word	0x00015e80


	//   ....[155]....
        /*06fc*/ 	.word	0x00015f70


	//   ....[156]....
        /*0700*/ 	.word	0x00015fe0


	//   ....[157]....
        /*0704*/ 	.word	0x000160d0


	//   ....[158]....
        /*0708*/ 	.word	0x00016140


	//   ....[159]....
        /*070c*/ 	.word	0x00016230


	//   ....[160]....
        /*0710*/ 	.word	0x000162a0


	//   ....[161]....
        /*0714*/ 	.word	0x00016390


	//   ....[162]....
        /*0718*/ 	.word	0x00016400


	//   ....[163]....
        /*071c*/ 	.word	0x000164a0


	//   ....[164]....
        /*0720*/ 	.word	0x00016590


	//   ....[165]....
        /*0724*/ 	.word	0x00016600


	//   ....[166]....
        /*0728*/ 	.word	0x00016660


	//   ....[167]....
        /*072c*/ 	.word	0x00016750


	//   ....[168]....
        /*0730*/ 	.word	0x000167b0


	//   ....[169]....
        /*0734*/ 	.word	0x000168b0


	//   ....[170]....
        /*0738*/ 	.word	0x00016910


	//   ....[171]....
        /*073c*/ 	.word	0x00016a10


	//   ....[172]....
        /*0740*/ 	.word	0x00016a70


	//   ....[173]....
        /*0744*/ 	.word	0x00016b70


	//   ....[174]....
        /*0748*/ 	.word	0x00016bd0


	//   ....[175]....
        /*074c*/ 	.word	0x00016cd0


	//   ....[176]....
        /*0750*/ 	.word	0x00016d30


	//   ....[177]....
        /*0754*/ 	.word	0x00016e30


	//   ....[178]....
        /*0758*/ 	.word	0x00016e90


	//   ....[179]....
        /*075c*/ 	.word	0x00016f30


	//   ....[180]....
        /*0760*/ 	.word	0x000170b0


	//   ....[181]....
        /*0764*/ 	.word	0x00017190


	//   ....[182]....
        /*0768*/ 	.word	0x00017220


	//   ....[183]....
        /*076c*/ 	.word	0x00017330


	//   ....[184]....
        /*0770*/ 	.word	0x00017390


	//   ....[185]....
        /*0774*/ 	.word	0x000174a0


	//   ....[186]....
        /*0778*/ 	.word	0x00017500


	//   ....[187]....
        /*077c*/ 	.word	0x00017610


	//   ....[188]....
        /*0780*/ 	.word	0x00017670


	//   ....[189]....
        /*0784*/ 	.word	0x00017780


	//   ....[190]....
        /*0788*/ 	.word	0x000177e0


	//   ....[191]....
        /*078c*/ 	.word	0x000178a0


	//   ....[192]....
        /*0790*/ 	.word	0x00017a00


	//   ....[193]....
        /*0794*/ 	.word	0x00017aa0


	//   ....[194]....
        /*0798*/ 	.word	0x00017b00


	//   ....[195]....
        /*079c*/ 	.word	0x00017bb0


	//   ....[196]....
        /*07a0*/ 	.word	0x00017c10


	//   ....[197]....
        /*07a4*/ 	.word	0x00017cc0


	//   ....[198]....
        /*07a8*/ 	.word	0x00017d20


	//   ....[199]....
        /*07ac*/ 	.word	0x00017dd0


	//   ....[200]....
        /*07b0*/ 	.word	0x00017e30


	//   ....[201]....
        /*07b4*/ 	.word	0x00017ee0


	//   ....[202]....
        /*07b8*/ 	.word	0x00017f40


	//   ....[203]....
        /*07bc*/ 	.word	0x00017ff0


	//   ....[204]....
        /*07c0*/ 	.word	0x000180e0


	//   ....[205]....
        /*07c4*/ 	.word	0x00018180


	//   ....[206]....
        /*07c8*/ 	.word	0x000181e0


	//   ....[207]....
        /*07cc*/ 	.word	0x000182b0


	//   ....[208]....
        /*07d0*/ 	.word	0x00018310


	//   ....[209]....
        /*07d4*/ 	.word	0x000183e0


	//   ....[210]....
        /*07d8*/ 	.word	0x00018440


	//   ....[211]....
        /*07dc*/ 	.word	0x00018510


	//   ....[212]....
        /*07e0*/ 	.word	0x00018570


	//   ....[213]....
        /*07e4*/ 	.word	0x00018640


	//   ....[214]....
        /*07e8*/ 	.word	0x000186a0


	//   ....[215]....
        /*07ec*/ 	.word	0x00018770


	//   ....[216]....
        /*07f0*/ 	.word	0x00018800


	//   ....[217]....
        /*07f4*/ 	.word	0x000188a0


	//   ....[218]....
        /*07f8*/ 	.word	0x000189c0


	//   ....[219]....
        /*07fc*/ 	.word	0x00018a30


	//   ....[220]....
        /*0800*/ 	.word	0x00018aa0


	//   ....[221]....
        /*0804*/ 	.word	0x00018b10


	//   ....[222]....
        /*0808*/ 	.word	0x00018b80


	//   ....[223]....
        /*080c*/ 	.word	0x00018c00


	//   ....[224]....
        /*0810*/ 	.word	0x00018c90


	//   ....[225]....
        /*0814*/ 	.word	0x00018d20


	//   ....[226]....
        /*0818*/ 	.word	0x00018d90


	//   ....[227]....
        /*081c*/ 	.word	0x00018e00


	//   ....[228]....
        /*0820*/ 	.word	0x00018e70


	//   ....[229]....
        /*0824*/ 	.word	0x00018ef0


	//   ....[230]....
        /*0828*/ 	.word	0x00018f60


	//   ....[231]....
        /*082c*/ 	.word	0x00019000


	//   ....[232]....
        /*0830*/ 	.word	0x00019090


	//   ....[233]....
        /*0834*/ 	.word	0x000191b0


	//----- nvinfo : EIATTR_REG_RECONFIG
	.align		4
.L_381:
        /*0838*/ 	.byte	0x01, 0x54
	.zero		2


	//----- nvinfo : EIATTR_SYSCALL_OFFSETS
	.align		4
        /*083c*/ 	.byte	0x04, 0x46
        /*083e*/ 	.short	(.L_383 - .L_382)


	//   ....[0]....
.L_382:
        /*0840*/ 	.word	0x00001c60


	//   ....[1]....
        /*0844*/ 	.word	0x00011660


	//   ....[2]....
        /*0848*/ 	.word	0x000117b0


	//   ....[3]....
        /*084c*/ 	.word	0x000118a0


	//   ....[4]....
        /*0850*/ 	.word	0x00012610


	//----- nvinfo : EIATTR_MBARRIER_INSTR_OFFSETS
	.align		4
.L_383:
        /*0854*/ 	.byte	0x04, 0x39
        /*0856*/ 	.short	(.L_385 - .L_384)


	//   ....[0]....
.L_384:
        /*0858*/ 	.word	0x00000180
        /*085c*/ 	.word	0x000000ff
        /*0860*/ 	.word	0x00022800
        /*0864*/ 	.short	0x0100
        /*0866*/ 	.byte	0x08
	.zero		1


	//   ....[1]....
        /*0868*/ 	.word	0x00000190
        /*086c*/ 	.word	0x000000ff
        /*0870*/ 	.word	0x00022820
        /*0874*/ 	.short	0x0100
        /*0876*/ 	.byte	0x08
	.zero		1


	//   ....[2]....
        /*0878*/ 	.word	0x00000280
        /*087c*/ 	.word	0x000000ff
        /*0880*/ 	.word	0x00022830
        /*0884*/ 	.short	0x0100
        /*0886*/ 	.byte	0x08
	.zero		1


	//   ....[3]....
        /*0888*/ 	.word	0x00000290
        /*088c*/ 	.word	0x000000ff
        /*0890*/ 	.word	0x00022840
        /*0894*/ 	.short	0x0100
        /*0896*/ 	.byte	0x08
	.zero		1


	//   ....[4]....
        /*0898*/ 	.word	0x000002a0
        /*089c*/ 	.word	0x000000ff
        /*08a0*/ 	.word	0x00022838
        /*08a4*/ 	.short	0x0100
        /*08a6*/ 	.byte	0x08
	.zero		1


	//   ....[5]....
        /*08a8*/ 	.word	0x000002b0
        /*08ac*/ 	.word	0x000000ff
        /*08b0*/ 	.word	0x00022848
        /*08b4*/ 	.short	0x0100
        /*08b6*/ 	.byte	0x08
	.zero		1


	//   ....[6]....
        /*08b8*/ 	.word	0x000003e0
        /*08bc*/ 	.word	0x000000ff
        /*08c0*/ 	.word	0x00022850
        /*08c4*/ 	.short	0x0100
        /*08c6*/ 	.byte	0x08
	.zero		1


	//   ....[7]....
        /*08c8*/ 	.word	0x000003f0
        /*08cc*/ 	.word	0x000000ff
        /*08d0*/ 	.word	0x00022860
        /*08d4*/ 	.short	0x0100
        /*08d6*/ 	.byte	0x08
	.zero		1


	//   ....[8]....
        /*08d8*/ 	.word	0x00000400
        /*08dc*/ 	.word	0x000000ff
        /*08e0*/ 	.word	0x00022858
        /*08e4*/ 	.short	0x0100
        /*08e6*/ 	.byte	0x08
	.zero		1


	//   ....[9]....
        /*08e8*/ 	.word	0x00000410
        /*08ec*/ 	.word	0x000000ff
        /*08f0*/ 	.word	0x00022868
        /*08f4*/ 	.short	0x0100
        /*08f6*/ 	.byte	0x08
	.zero		1


	//   ....[10]....
        /*08f8*/ 	.word	0x00000500
        /*08fc*/ 	.word	0x000000ff
        /*0900*/ 	.word	0x00022870
        /*0904*/ 	.short	0x0100
        /*0906*/ 	.byte	0x06
	.zero		1


	//   ....[11]....
        /*0908*/ 	.word	0x00000510
        /*090c*/ 	.word	0x000000ff
        /*0910*/ 	.word	0x00022880
        /*0914*/ 	.short	0x0100
        /*0916*/ 	.byte	0x06
	.zero		1


	//   ....[12]....
        /*0918*/ 	.word	0x00000520
        /*091c*/ 	.word	0x000000ff
        /*0920*/ 	.word	0x00022878
        /*0924*/ 	.short	0x0100
        /*0926*/ 	.byte	0x06
	.zero		1


	//   ....[13]....
        /*0928*/ 	.word	0x00000530
        /*092c*/ 	.word	0x000000ff
        /*0930*/ 	.word	0x00022888
        /*0934*/ 	.short	0x0100
        /*0936*/ 	.byte	0x06
	.zero		1


	//   ....[14]....
        /*0938*/ 	.word	0x00000660
        /*093c*/ 	.word	0x000000ff
        /*0940*/ 	.word	0x00022890
        /*0944*/ 	.short	0x0100
        /*0946*/ 	.byte	0x08
	.zero		1


	//   ....[15]....
        /*0948*/ 	.word	0x00000670
        /*094c*/ 	.word	0x000000ff
        /*0950*/ 	.word	0x000228a0
        /*0954*/ 	.short	0x0100
        /*0956*/ 	.byte	0x08
	.zero		1


	//   ....[16]....
        /*0958*/ 	.word	0x00000680
        /*095c*/ 	.word	0x000000ff
        /*0960*/ 	.word	0x00022898
        /*0964*/ 	.short	0x0100
        /*0966*/ 	.byte	0x08
	.zero		1


	//   ....[17]....
        /*0968*/ 	.word	0x00000690
        /*096c*/ 	.word	0x000000ff
        /*0970*/ 	.word	0x000228a8
        /*0974*/ 	.short	0x0100
        /*0976*/ 	.byte	0x08
	.zero		1


	//   ....[18]....
        /*0978*/ 	.word	0x000007d0
        /*097c*/ 	.word	0x000000ff
        /*0980*/ 	.word	0x000228b0
        /*0984*/ 	.short	0x0100
        /*0986*/ 	.byte	0x08
	.zero		1


	//   ....[19]....
        /*0988*/ 	.word	0x000007e0
        /*098c*/ 	.word	0x000000ff
        /*0990*/ 	.word	0x000228c0
        /*0994*/ 	.short	0x0100
        /*0996*/ 	.byte	0x08
	.zero		1


	//   ....[20]....
        /*0998*/ 	.word	0x000007f0
        /*099c*/ 	.word	0x000000ff
        /*09a0*/ 	.word	0x000228b8
        /*09a4*/ 	.short	0x0100
        /*09a6*/ 	.byte	0x08
	.zero		1


	//   ....[21]....
        /*09a8*/ 	.word	0x00000800
        /*09ac*/ 	.word	0x000000ff
        /*09b0*/ 	.word	0x000228c8
        /*09b4*/ 	.short	0x0100
        /*09b6*/ 	.byte	0x08
	.zero		1


	//   ....[22]....
        /*09b8*/ 	.word	0x00001d10
        /*09bc*/ 	.word	0x00000006
        /*09c0*/ 	.word	0x00022800
        /*09c4*/ 	.short	0x010a
        /*09c6*/ 	.byte	0x3f
	.zero		1


	//   ....[23]....
        /*09c8*/ 	.word	0x00001de0
        /*09cc*/ 	.word	0x000000ff
        /*09d0*/ 	.word	0x00022830
        /*09d4*/ 	.short	0x010a
        /*09d6*/ 	.byte	0x18
	.zero		1


	//   ....[24]....
        /*09d8*/ 	.word	0x00001e20
        /*09dc*/ 	.word	0x000000ff
        /*09e0*/ 	.word	0x00022830
        /*09e4*/ 	.short	0x010a
        /*09e6*/ 	.byte	0x18
	.zero		1


	//   ....[25]....
        /*09e8*/ 	.word	0x00002160
        /*09ec*/ 	.word	0x000000ff
        /*09f0*/ 	.word	0x00000000
        /*09f4*/ 	.short	0x0101
        /*09f6*/ 	.byte	0x05
	.zero		1


	//   ....[26]....
        /*09f8*/ 	.word	0x000040f0
        /*09fc*/ 	.word	0x000000ff
        /*0a00*/ 	.word	0x00022850
        /*0a04*/ 	.short	0x010a
        /*0a06*/ 	.byte	0x18
	.zero		1


	//   ....[27]....
        /*0a08*/ 	.word	0x00004130
        /*0a0c*/ 	.word	0x000000ff
        /*0a10*/ 	.word	0x00022850
        /*0a14*/ 	.short	0x010a
        /*0a16*/ 	.byte	0x18
	.zero		1


	//   ....[28]....
        /*0a18*/ 	.word	0x00004480
        /*0a1c*/ 	.word	0x000000ff
        /*0a20*/ 	.word	0x00000000
        /*0a24*/ 	.short	0x0101
        /*0a26*/ 	.byte	0x18
	.zero		1


	//   ....[29]....
        /*0a28*/ 	.word	0x00004800
        /*0a2c*/ 	.word	0x000000ff
        /*0a30*/ 	.word	0x00022830
        /*0a34*/ 	.short	0x010a
        /*0a36*/ 	.byte	0x19
	.zero		1


	//   ....[30]....
        /*0a38*/ 	.word	0x00004840
        /*0a3c*/ 	.word	0x000000ff
        /*0a40*/ 	.word	0x00022830
        /*0a44*/ 	.short	0x010a
        /*0a46*/ 	.byte	0x19
	.zero		1


	//   ....[31]....
        /*0a48*/ 	.word	0x00004a80
        /*0a4c*/ 	.word	0x000000ff
        /*0a50*/ 	.word	0x00000000
        /*0a54*/ 	.short	0x0101
        /*0a56*/ 	.byte	0x0a
	.zero		1


	//   ....[32]....
        /*0a58*/ 	.word	0x00007370
        /*0a5c*/ 	.word	0x000000ff
        /*0a60*/ 	.word	0x00022850
        /*0a64*/ 	.short	0x010a
        /*0a66*/ 	.byte	0x19
	.zero		1


	//   ....[33]....
        /*0a68*/ 	.word	0x000073c0
        /*0a6c*/ 	.word	0x000000ff
        /*0a70*/ 	.word	0x00022850
        /*0a74*/ 	.short	0x010a
        /*0a76*/ 	.byte	0x19
	.zero		1


	//   ....[34]....
        /*0a78*/ 	.word	0x000076b0
        /*0a7c*/ 	.word	0x000000ff
        /*0a80*/ 	.word	0x00000000
        /*0a84*/ 	.short	0x0101
        /*0a86*/ 	.byte	0x19
	.zero		1


	//   ....[35]....
        /*0a88*/ 	.word	0x00007a90
        /*0a8c*/ 	.word	0x000000ff
        /*0a90*/ 	.word	0x00022830
        /*0a94*/ 	.short	0x010a
        /*0a96*/ 	.byte	0x19
	.zero		1


	//   ....[36]....
        /*0a98*/ 	.word	0x00007ad0
        /*0a9c*/ 	.word	0x000000ff
        /*0aa0*/ 	.word	0x00022830
        /*0aa4*/ 	.short	0x010a
        /*0aa6*/ 	.byte	0x19
	.zero		1


	//   ....[37]....
        /*0aa8*/ 	.word	0x00007d00
        /*0aac*/ 	.word	0x000000ff
        /*0ab0*/ 	.word	0x00000000
        /*0ab4*/ 	.short	0x0101
        /*0ab6*/ 	.byte	0x0a
	.zero		1


	//   ....[38]....
        /*0ab8*/ 	.word	0x00009360
        /*0abc*/ 	.word	0x000000ff
        /*0ac0*/ 	.word	0x00022850
        /*0ac4*/ 	.short	0x010a
        /*0ac6*/ 	.byte	0x19
	.zero		1


	//   ....[39]....
        /*0ac8*/ 	.word	0x000093b0
        /*0acc*/ 	.word	0x000000ff
        /*0ad0*/ 	.word	0x00022850
        /*0ad4*/ 	.short	0x010a
        /*0ad6*/ 	.byte	0x19
	.zero		1


	//   ....[40]....
        /*0ad8*/ 	.word	0x00009680
        /*0adc*/ 	.word	0x000000ff
        /*0ae0*/ 	.word	0x00000000
        /*0ae4*/ 	.short	0x0101
        /*0ae6*/ 	.byte	0x19
	.zero		1


	//   ....[41]....
        /*0ae8*/ 	.word	0x00009800
        /*0aec*/ 	.word	0x000000ff
        /*0af0*/ 	.word	0x00022830
        /*0af4*/ 	.short	0x010a
        /*0af6*/ 	.byte	0x18
	.zero		1


	//   ....[42]....
        /*0af8*/ 	.word	0x00009840
        /*0afc*/ 	.word	0x000000ff
        /*0b00*/ 	.word	0x00022830
        /*0b04*/ 	.short	0x010a
        /*0b06*/ 	.byte	0x18
	.zero		1


	//   ....[43]....
        /*0b08*/ 	.word	0x00009a80
        /*0b0c*/ 	.word	0x000000ff
        /*0b10*/ 	.word	0x00000000
        /*0b14*/ 	.short	0x0101
        /*0b16*/ 	.byte	0x0a
	.zero		1


	//   ....[44]....
        /*0b18*/ 	.word	0x0000c370
        /*0b1c*/ 	.word	0x000000ff
        /*0b20*/ 	.word	0x00022850
        /*0b24*/ 	.short	0x010a
        /*0b26*/ 	.byte	0x18
	.zero		1


	//   ....[45]....
        /*0b28*/ 	.word	0x0000c3c0
        /*0b2c*/ 	.word	0x000000ff
        /*0b30*/ 	.word	0x00022850
        /*0b34*/ 	.short	0x010a
        /*0b36*/ 	.byte	0x18
	.zero		1


	//   ....[46]....
        /*0b38*/ 	.word	0x0000c6b0
        /*0b3c*/ 	.word	0x000000ff
        /*0b40*/ 	.word	0x00000000
        /*0b44*/ 	.short	0x0101
        /*0b46*/ 	.byte	0x18
	.zero		1


	//   ....[47]....
        /*0b48*/ 	.word	0x0000eb30
        /*0b4c*/ 	.word	0x00000011
        /*0b50*/ 	.word	0x00000000
        /*0b54*/ 	.short	0x0101
        /*0b56*/ 	.byte	0x3f
	.zero		1


	//   ....[48]....
        /*0b58*/ 	.word	0x00011da0
        /*0b5c*/ 	.word	0x00000013
        /*0b60*/ 	.word	0x00022840
        /*0b64*/ 	.short	0x010a
        /*0b66*/ 	.byte	0x3f
	.zero		1


	//   ....[49]....
        /*0b68*/ 	.word	0x000123f0
        /*0b6c*/ 	.word	0x00000013
        /*0b70*/ 	.word	0x00022830
        /*0b74*/ 	.short	0x0107
        /*0b76*/ 	.byte	0x3f
	.zero		1


	//   ....[50]....
        /*0b78*/ 	.word	0x000124c0
        /*0b7c*/ 	.word	0x00000013
        /*0b80*/ 	.word	0x00022830
        /*0b84*/ 	.short	0x0101
        /*0b86*/ 	.byte	0x3f
	.zero		1


	//   ....[51]....
        /*0b88*/ 	.word	0x00012f50
        /*0b8c*/ 	.word	0x00000011
        /*0b90*/ 	.word	0x00022800
        /*0b94*/ 	.short	0x0107
        /*0b96*/ 	.byte	0x3f
	.zero		1


	//   ....[52]....
        /*0b98*/ 	.word	0x00013040
        /*0b9c*/ 	.word	0x00000011
        /*0ba0*/ 	.word	0x00022800
        /*0ba4*/ 	.short	0x0101
        /*0ba6*/ 	.byte	0x3f
	.zero		1


	//   ....[53]....
        /*0ba8*/ 	.word	0x00013060
        /*0bac*/ 	.word	0x00000011
        /*0bb0*/ 	.word	0x00022820
        /*0bb4*/ 	.short	0x010a
        /*0bb6*/ 	.byte	0x3f
	.zero		1


	//   ....[54]....
        /*0bb8*/ 	.word	0x000130f0
        /*0bbc*/ 	.word	0x00000013
        /*0bc0*/ 	.word	0x00022860
        /*0bc4*/ 	.short	0x010a
        /*0bc6*/ 	.byte	0x3f
	.zero		1


	//   ....[55]....
        /*0bc8*/ 	.word	0x00013870
        /*0bcc*/ 	.word	0x00000013
        /*0bd0*/ 	.word	0x00022850
        /*0bd4*/ 	.short	0x0107
        /*0bd6*/ 	.byte	0x3f
	.zero		1


	//   ....[56]....
        /*0bd8*/ 	.word	0x00013940
        /*0bdc*/ 	.word	0x00000013
        /*0be0*/ 	.word	0x00022850
        /*0be4*/ 	.short	0x0101
        /*0be6*/ 	.byte	0x3f
	.zero		1


	//   ....[57]....
        /*0be8*/ 	.word	0x00013c90
        /*0bec*/ 	.word	0x00000006
        /*0bf0*/ 	.word	0x00022840
        /*0bf4*/ 	.short	0x010a
        /*0bf6*/ 	.byte	0x3f
	.zero		1


	//   ....[58]....
        /*0bf8*/ 	.word	0x00014070
        /*0bfc*/ 	.word	0x00000006
        /*0c00*/ 	.word	0x00022830
        /*0c04*/ 	.short	0x0107
        /*0c06*/ 	.byte	0x3f
	.zero		1


	//   ....[59]....
        /*0c08*/ 	.word	0x00014130
        /*0c0c*/ 	.word	0x00000006
        /*0c10*/ 	.word	0x00022830
        /*0c14*/ 	.short	0x0101
        /*0c16*/ 	.byte	0x3f
	.zero		1


	//   ....[60]....
        /*0c18*/ 	.word	0x00014160
        /*0c1c*/ 	.word	0x00000006
        /*0c20*/ 	.word	0x00022860
        /*0c24*/ 	.short	0x010a
        /*0c26*/ 	.byte	0x3f
	.zero		1


	//   ....[61]....
        /*0c28*/ 	.word	0x00014680
        /*0c2c*/ 	.word	0x00000006
        /*0c30*/ 	.word	0x00022850
        /*0c34*/ 	.short	0x0107
        /*0c36*/ 	.byte	0x3f
	.zero		1


	//   ....[62]....
        /*0c38*/ 	.word	0x00014740
        /*0c3c*/ 	.word	0x00000006
        /*0c40*/ 	.word	0x00022850
        /*0c44*/ 	.short	0x0101
        /*0c46*/ 	.byte	0x3f
	.zero		1


	//   ....[63]....
        /*0c48*/ 	.word	0x000155b0
        /*0c4c*/ 	.word	0x00000007
        /*0c50*/ 	.word	0x00022820
        /*0c54*/ 	.short	0x010a
        /*0c56*/ 	.byte	0x3f
	.zero		1


	//   ....[64]....
        /*0c58*/ 	.word	0x00015730
        /*0c5c*/ 	.word	0x00000005
        /*0c60*/ 	.word	0x00022840
        /*0c64*/ 	.short	0x010a
        /*0c66*/ 	.byte	0x3f
	.zero		1


	//   ....[65]....
        /*0c68*/ 	.word	0x000157d0
        /*0c6c*/ 	.word	0x00000003
        /*0c70*/ 	.word	0x00022840
        /*0c74*/ 	.short	0x010a
        /*0c76*/ 	.byte	0x3f
	.zero		1


	//   ....[66]....
        /*0c78*/ 	.word	0x00015810
        /*0c7c*/ 	.word	0x00000005
        /*0c80*/ 	.word	0x00022860
        /*0c84*/ 	.short	0x010a
        /*0c86*/ 	.byte	0x3f
	.zero		1


	//   ....[67]....
        /*0c88*/ 	.word	0x00015850
        /*0c8c*/ 	.word	0x00000003
        /*0c90*/ 	.word	0x00022860
        /*0c94*/ 	.short	0x010a
        /*0c96*/ 	.byte	0x3f
	.zero		1


	//   ....[68]....
        /*0c98*/ 	.word	0x000158b0
        /*0c9c*/ 	.word	0x00000006
        /*0ca0*/ 	.word	0x00022800
        /*0ca4*/ 	.short	0x010a
        /*0ca6*/ 	.byte	0x3f
	.zero		1


	//   ....[69]....
        /*0ca8*/ 	.word	0x00015910
        /*0cac*/ 	.word	0x00000003
        /*0cb0*/ 	.word	0x00022830
        /*0cb4*/ 	.short	0x010a
        /*0cb6*/ 	.byte	0x3f
	.zero		1


	//   ....[70]....
        /*0cb8*/ 	.word	0x00015970
        /*0cbc*/ 	.word	0x00000009
        /*0cc0*/ 	.word	0x00022850
        /*0cc4*/ 	.short	0x010a
        /*0cc6*/ 	.byte	0x3f
	.zero		1


	//   ....[71]....
        /*0cc8*/ 	.word	0x000159d0
        /*0ccc*/ 	.word	0x00000004
        /*0cd0*/ 	.word	0x00022830
        /*0cd4*/ 	.short	0x010a
        /*0cd6*/ 	.byte	0x3f
	.zero		1


	//   ....[72]....
        /*0cd8*/ 	.word	0x00015a30
        /*0cdc*/ 	.word	0x0000000a
        /*0ce0*/ 	.word	0x00022850
        /*0ce4*/ 	.short	0x010a
        /*0ce6*/ 	.byte	0x3f
	.zero		1


	//   ....[73]....
        /*0ce8*/ 	.word	0x00015a90
        /*0cec*/ 	.word	0x00000003
        /*0cf0*/ 	.word	0x00022830
        /*0cf4*/ 	.short	0x010a
        /*0cf6*/ 	.byte	0x3f
	.zero		1


	//   ....[74]....
        /*0cf8*/ 	.word	0x00015af0
        /*0cfc*/ 	.word	0x00000009
        /*0d00*/ 	.word	0x00022850
        /*0d04*/ 	.short	0x010a
        /*0d06*/ 	.byte	0x3f
	.zero		1


	//   ....[75]....
        /*0d08*/ 	.word	0x00015b50
        /*0d0c*/ 	.word	0x00000004
        /*0d10*/ 	.word	0x00022830
        /*0d14*/ 	.short	0x010a
        /*0d16*/ 	.byte	0x3f
	.zero		1


	//   ....[76]....
        /*0d18*/ 	.word	0x00015bb0
        /*0d1c*/ 	.word	0x0000000a
        /*0d20*/ 	.word	0x00022850
        /*0d24*/ 	.short	0x010a
        /*0d26*/ 	.byte	0x3f
	.zero		1


	//   ....[77]....
        /*0d28*/ 	.word	0x00015cd0
        /*0d2c*/ 	.word	0x00000013
        /*0d30*/ 	.word	0x00022840
        /*0d34*/ 	.short	0x010a
        /*0d36*/ 	.byte	0x3f
	.zero		1


	//   ....[78]....
        /*0d38*/ 	.word	0x00016fb0
        /*0d3c*/ 	.word	0x00000011
        /*0d40*/ 	.word	0x00022820
        /*0d44*/ 	.short	0x010a
        /*0d46*/ 	.byte	0x3f
	.zero		1


	//   ....[79]....
        /*0d48*/ 	.word	0x00017000
        /*0d4c*/ 	.word	0x00000013
        /*0d50*/ 	.word	0x00022860
        /*0d54*/ 	.short	0x010a
        /*0d56*/ 	.byte	0x3f
	.zero		1


	//   ....[80]....
        /*0d58*/ 	.word	0x00017950
        /*0d5c*/ 	.word	0x00000006
        /*0d60*/ 	.word	0x00022840
        /*0d64*/ 	.short	0x010a
        /*0d66*/ 	.byte	0x3f
	.zero		1


	//   ....[81]....
        /*0d68*/ 	.word	0x00018030
        /*0d6c*/ 	.word	0x00000006
        /*0d70*/ 	.word	0x00022860
        /*0d74*/ 	.short	0x010a
        /*0d76*/ 	.byte	0x3f
	.zero		1


	//   ....[82]....
        /*0d78*/ 	.word	0x000190d0
        /*0d7c*/ 	.word	0x00000007
        /*0d80*/ 	.word	0x00022820
        /*0d84*/ 	.short	0x010a
        /*0d86*/ 	.byte	0x3f
	.zero		1


	//   ....[83]....
        /*0d88*/ 	.word	0x00019270
        /*0d8c*/ 	.word	0x00000005
        /*0d90*/ 	.word	0x00022840
        /*0d94*/ 	.short	0x010a
        /*0d96*/ 	.byte	0x3f
	.zero		1


	//   ....[84]....
        /*0d98*/ 	.word	0x000192c0
        /*0d9c*/ 	.word	0x00000003
        /*0da0*/ 	.word	0x00022840
        /*0da4*/ 	.short	0x010a
        /*0da6*/ 	.byte	0x3f
	.zero		1


	//   ....[85]....
        /*0da8*/ 	.word	0x00019310
        /*0dac*/ 	.word	0x00000005
        /*0db0*/ 	.word	0x00022860
        /*0db4*/ 	.short	0x010a
        /*0db6*/ 	.byte	0x3f
	.zero		1


	//----- nvinfo : EIATTR_NUM_MBARRIERS
	.align		4
.L_385:
        /*0db8*/ 	.byte	0x03, 0x38
        /*0dba*/ 	.short	0x0016


	//----- nvinfo : EIATTR_EXIT_INSTR_OFFSETS
	.align		4
        /*0dbc*/ 	.byte	0x04, 0x1c
        /*0dbe*/ 	.short	(.L_387 - .L_386)


	//   ....[0]....
.L_386:
        /*0dc0*/ 	.word	0x000009a0


	//   ....[1]....
        /*0dc4*/ 	.word	0x0000fec0


	//   ....[2]....
        /*0dc8*/ 	.word	0x000158a0


	//----- nvinfo : EIATTR_MAX_THREADS
	.align		4
.L_387:
        /*0dcc*/ 	.byte	0x04, 0x05
        /*0dce*/ 	.short	(.L_389 - .L_388)
.L_388:
        /*0dd0*/ 	.word	0x00000180
        /*0dd4*/ 	.word	0x00000001
        /*0dd8*/ 	.word	0x00000001


	//----- nvinfo : EIATTR_CRS_STACK_SIZE
	.align		4
.L_389:
        /*0ddc*/ 	.byte	0x04, 0x1e
        /*0dde*/ 	.short	(.L_391 - .L_390)
.L_390:
        /*0de0*/ 	.word	0x00000000


	//----- nvinfo : EIATTR_CBANK_PARAM_SIZE
	.align		4
.L_391:
        /*0de4*/ 	.byte	0x03, 0x19
        /*0de6*/ 	.short	0x0af0


	//----- nvinfo : EIATTR_PARAM_CBANK
	.align		4
        /*0de8*/ 	.byte	0x04, 0x0a
        /*0dea*/ 	.short	(.L_393 - .L_392)
	.align		4
.L_392:
        /*0dec*/ 	.word	index@(.nv.constant0._ZN7cutlass13device_kernelIN5flash11enable_sm90INS1_16FlashAttnFwdSm90INS1_25CollectiveMainloopFwdSm90ILi2EN4cute5tupleIJNS5_1CILi1EEES8_S8_EEENS6_IJNS7_ILi128EEENS7_ILi96EEENS7_ILi64EEEEEELi256ENS_6half_tEfNS_4arch4Sm90ELb0ELb1ELb0ELb1ELb1ELb0ELb0ELb1ELb0ELb1ELb0ELb0EEENS1_21CollectiveEpilogueFwdINS6_IJSA_NS7_ILi256EEESB_EEES9_SE_SG_Li256ELb1ELb1ELb0ELb0EEENS1_36VarlenDynamicPersistentTileSchedulerILi128ELi96ELi256ELi128ELb0ELb1ELb1ELb1ELb0ELb1EEEEEEEEEvNT_6ParamsE)
        /*0df0*/ 	.short	0x0210
        /*0df2*/ 	.short	0x0af0


	//----- nvinfo : EIATTR_SW_WAR
	.align		4
.L_393:
        /*0df4*/ 	.byte	0x04, 0x36
        /*0df6*/ 	.short	(.L_395 - .L_394)
.L_394:
        /*0df8*/ 	.word	0x00000008
.L_395:


//--------------------- .nv.info._ZN7cutlass13device_kernelIN5flash11enable_sm90INS1_16FlashAttnFwdSm90INS1_25CollectiveMainloopFwdSm90ILi2EN4cute5tupleIJNS5_1CILi1EEES8_S8_EEENS6_IJNS7_ILi128EEENS7_ILi96EEENS7_ILi64EEEEEELi256ENS_6half_tEfNS_4arch4Sm90ELb0ELb1ELb0ELb1ELb1ELb1ELb0ELb1ELb0ELb1ELb0ELb0EEENS1_21CollectiveEpilogueFwdINS6_IJSA_NS7_ILi256EEESB_EEES9_SE_SG_Li256ELb1ELb1ELb0ELb0EEENS1_36VarlenDynamicPersistentTileSchedulerILi128ELi96ELi256ELi128ELb0ELb1ELb1ELb1ELb0ELb1EEEEEEEEEvNT_6ParamsE --------------------------
	.section	.nv.info._ZN7cutlass13device_kernelIN5flash11enable_sm90INS1_16FlashAttnFwdSm90INS1_25CollectiveMainloopFwdSm90ILi2EN4cute5tupleIJNS5_1CILi1EEES8_S8_EEENS6_IJNS7_ILi128EEENS7_ILi96EEENS7_ILi64EEEEEELi256ENS_6half_tEfNS_4arch4Sm90ELb0ELb1ELb0ELb1ELb1ELb1ELb0ELb1ELb0ELb1ELb0ELb0EEENS1_21CollectiveEpilogueFwdINS6_IJSA_NS7_ILi256EEESB_EEES9_SE_SG_Li256ELb1ELb1ELb0ELb0EEENS1_36VarlenDynamicPersistentTileSchedulerILi128ELi96ELi256ELi128ELb0ELb1ELb1ELb1ELb0ELb1EEEEEEEEEvNT_6ParamsE,"",@"SHT_CUDA_INFO"
	.sectionflags	@""
	.align	4


	//----- nvinfo : EIATTR_CUDA_API_VERSION
	.align		4
        /*0000*/ 	.byte	0x04, 0x37
        /*0002*/ 	.short	(.L_397 - .L_396)
.L_396:
        /*0004*/ 	.word	0x00000082


	//----- nvinfo : EIATTR_KPARAM_INFO
	.align		4
.L_397:
        /*0008*/ 	.byte	0x04, 0x17
        /*000a*/ 	.short	(.L_399 - .L_398)
.L_398:
        /*000c*/ 	.word	0x00000000
        /*0010*/ 	.short	0x0000
        /*0012*/ 	.short	0x0070
        /*0014*/ 	.byte	0x00, 0xf0, 0x01, 0x2a


	//----- nvinfo : EIATTR_SPARSE_MMA_MASK
	.align		4
.L_399:
        /*0018*/ 	.byte	0x03, 0x50
        /*001a*/ 	.short	0x0000


	//----- nvinfo : EIATTR_MAXREG_COUNT
	.align		4
        /*001c*/ 	.byte	0x03, 0x1b
        /*001e*/ 	.short	0x00a8


	//----- nvinfo : EIATTR_NUM_BARRIERS
	.align		4
        /*0020*/ 	.byte	0x02, 0x4c
        /*0022*/ 	.byte	0x10
	.zero		1


	//----- nvinfo : EIATTR_EXTERNS
	.align		4
        /*0024*/ 	.byte	0x04, 0x0f
        /*0026*/ 	.short	(.L_401 - .L_400)


	//   ....[0]....
	.align		4
.L_400:
        /*0028*/ 	.word	index@(__assertfail)


	//----- nvinfo : EIATTR_ANNOTATIONS
	.align		4
.L_401:
        /*002c*/ 	.byte	0x04, 0x55
        /*002e*/ 	.short	(.L_403 - .L_402)


	//   ....[0]....
.L_402:
        /* <DEDUP_REMOVED lines=28> */


	//----- nvinfo : EIATTR_MERCURY_ISA_VERSION
	.align		4
.L_403:
        /*01e0*/ 	.byte	0x03, 0x5f
        /*01e2*/ 	.short	0x0101


	//----- nvinfo : EIATTR_UNUSED_LOAD_BYTE_OFFSET
	.align		4
        /*01e4*/ 	.byte	0x04, 0x44
        /*01e6*/ 	.short	(.L_405 - .L_404)


	//   ....[0]....
.L_404:
        /*01e8*/ 	.word	0x00000a80
        /*01ec*/ 	.word	0x0000fff0


	//   ....[1]....
        /*01f0*/ 	.word	0x000157d0
        /*01f4*/ 	.word	0x0000fff0


	//----- nvinfo : EIATTR_INT_WARP_WIDE_INSTR_OFFSETS
	.align		4
.L_405:
        /*01f8*/ 	.byte	0x04, 0x31
        /*01fa*/ 	.short	(.L_407 - .L_406)


	//   ....[0]....
.L_406:
        /*01fc*/ 	.word	0x00000130


	//   ....[1]....
        /*0200*/ 	.word	0x00000170


	//   ....[2]....
        /*0204*/ 	.word	0x000001e0


	//   ....[3]....
        /*0208*/ 	.word	0x0001b560


	//   ....[4]....
        /*020c*/ 	.word	0x0001b5f0


	//   ....[5]....
        /*0210*/ 	.word	0x0001e9b0


	//   ....[6]....
        /*0214*/ 	.word	0x0001ea40


	//----- nvinfo : EIATTR_COOP_GROUP_MASK_REGIDS
	.align		4
.L_407:
        /*0218*/ 	.byte	0x04, 0x29
        /*021a*/ 	.short	(.L_409 - .L_408)


	//   ....[0]....
.L_408:
        /*021c*/ 	.word	0xffffffff


	//   ....[1]....
        /*0220*/ 	.word	0xffffffff


	//   ....[2]....
        /*0224*/ 	.word	0xffffffff


	//   ....[3]....
        /*0228*/ 	.word	0xffffffff


	//   ....[4]....
        /*022c*/ 	.word	0xffffffff


	//   ....[5]....
        /*0230*/ 	.word	0xffffffff


	//   ....[6]....
        /*0234*/ 	.word	0xffffffff


	//   ....[7]....
        /*0238*/ 	.word	0xffffffff


	//   ....[8]....
        /*023c*/ 	.word	0xffffffff


	//   ....[9]....
        /*0240*/ 	.word	0xffffffff


	//   ....[10]....
        /*0244*/ 	.word	0xffffffff


	//   ....[11]....
        /*0248*/ 	.word	0xffffffff


	//   ....[12]....
        /*024c*/ 	.word	0xffffffff


	//   ....[13]....
        /*0250*/ 	.word	0xffffffff


	//   ....[14]....
        /*0254*/ 	.word	0xffffffff


	//   ....[15]....
        /*0258*/ 	.word	0xffffffff


	//   ....[16]....
        /*025c*/ 	.word	0xffffffff


	//   ....[17]....
        /*0260*/ 	.word	0xffffffff


	//   ....[18]....
        /*0264*/ 	.word	0xffffffff


	//   ....[19]....
        /*0268*/ 	.word	0xffffffff


	//   ....[20]....
        /*026c*/ 	.word	0xffffffff


	//   ....[21]....
        /*0270*/ 	.word	0xffffffff


	//   ....[22]....
        /*0274*/ 	.word	0xffffffff


	//   ....[23]....
        /*0278*/ 	.word	0xffffffff


	//   ....[24]....
        /*027c*/ 	.word	0xffffffff


	//   ....[25]....
        /*0280*/ 	.word	0xffffffff


	//   ....[26]....
        /*0284*/ 	.word	0xffffffff


	//   ....[27]....
        /*0288*/ 	.word	0xffffffff


	//   ....[28]....
        /*028c*/ 	.word	0xffffffff


	//   ....[29]....
        /*0290*/ 	.word	0xffffffff


	//   ....[30]....
        /*0294*/ 	.word	0xffffffff


	//   ....[31]....
        /*0298*/ 	.word	0xffffffff


	//   ....[32]....
        /*029c*/ 	.word	0xffffffff


	//   ....[33]....
        /*02a0*/ 	.word	0xffffffff


	//   ....[34]....
        /*02a4*/ 	.word	0xffffffff


	//   ....[35]....
        /*02a8*/ 	.word	0xffffffff


	//   ....[36]....
        /*02ac*/ 	.word	0xffffffff


	//   ....[37]....
        /*02b0*/ 	.word	0xffffffff


	//   ....[38]....
        /*02b4*/ 	.word	0xffffffff


	//   ....[39]....
        /*02b8*/ 	.word	0xffffffff


	//   ....[40]....
        /*02bc*/ 	.word	0xffffffff


	//   ....[41]....
        /*02c0*/ 	.word	0xffffffff


	//   ....[42]....
        /*02c4*/ 	.word	0xffffffff


	//   ....[43]....
        /*02c8*/ 	.word	0xffffffff


	//   ....[44]....
        /*02cc*/ 	.word	0xffffffff


	//   ....[45]....
        /*02d0*/ 	.word	0xffffffff


	//   ....[46]....
        /*02d4*/ 	.word	0xffffffff


	//   ....[47]....
        /*02d8*/ 	.word	0xffffffff


	//   ....[48]....
        /*02dc*/ 	.word	0xffffffff


	//   ....[49]....
        /*02e0*/ 	.word	0xffffffff


	//   ....[50]....
        /*02e4*/ 	.word	0xffffffff


	//   ....[51]....
        /*02e8*/ 	.word	0xffffffff


	//   ....[52]....
        /*02ec*/ 	.word	0xffffffff


	//   ....[53]....
        /*02f0*/ 	.word	0xffffffff


	//   ....[54]....
        /*02f4*/ 	.word	0xffffffff


	//   ....[55]....
        /*02f8*/ 	.word	0xffffffff


	//   ....[56]....
        /*02fc*/ 	.word	0xffffffff


	//   ....[57]....
        /*0300*/ 	.word	0xffffffff


	//   ....[58]....
        /*0304*/ 	.word	0xffffffff


	//   ....[59]....
        /*0308*/ 	.word	0xffffffff


	//   ....[60]....
        /*030c*/ 	.word	0xffffffff


	//   ....[61]....
        /*0310*/ 	.word	0xffffffff


	//   ....[62]....
        /*0314*/ 	.word	0xffffffff


	//   ....[63]....
        /*0318*/ 	.word	0xffffffff


	//   ....[64]....
        /*031c*/ 	.word	0xffffffff


	//   ....[65]....
        /*0320*/ 	.word	0xffffffff


	//   ....[66]....
        /*0324*/ 	.word	0xffffffff


	//   ....[67]....
        /*0328*/ 	.word	0xffffffff


	//   ....[68]....
        /*032c*/ 	.word	0xffffffff


	//   ....[69]....
        /*0330*/ 	.word	0xffffffff


	//   ....[70]....
        /*0334*/ 	.word	0xffffffff


	//   ....[71]....
        /*0338*/ 	.word	0xffffffff


	//   ....[72]....
        /*033c*/ 	.word	0xffffffff


	//   ....[73]....
        /*0340*/ 	.word	0xffffffff


	//   ....[74]....
        /*0344*/ 	.word	0xffffffff


	//   ....[75]....
        /*0348*/ 	.word	0xffffffff


	//   ....[76]....
        /*034c*/ 	.word	0xffffffff


	//   ....[77]....
        /*0350*/ 	.word	0xffffffff


	//   ....[78]....
        /*0354*/ 	.word	0xffffffff


	//   ....[79]....
        /*0358*/ 	.word	0xffffffff


	//   ....[80]....
        /*035c*/ 	.word	0xffffffff


	//   ....[81]....
        /*0360*/ 	.word	0xffffffff


	//   ....[82]....
        /*0364*/ 	.word	0xffffffff


	//   ....[83]....
        /*0368*/ 	.word	0xffffffff


	//   ....[84]....
        /*036c*/ 	.word	0xffffffff


	//   ....[85]....
        /*0370*/ 	.word	0xffffffff


	//   ....[86]....
        /*0374*/ 	.word	0xffffffff


	//   ....[87]....
        /*0378*/ 	.word	0xffffffff


	//   ....[88]....
        /*037c*/ 	.word	0xffffffff


	//   ....[89]....
        /*0380*/ 	.word	0xffffffff


	//   ....[90]....
        /*0384*/ 	.word	0xffffffff


	//   ....[91]....
        /*0388*/ 	.word	0xffffffff


	//   ....[92]....
        /*038c*/ 	.word	0xffffffff


	//   ....[93]....
        /*0390*/ 	.word	0xffffffff


	//   ....[94]....
        /*0394*/ 	.word	0xffffffff


	//   ....[95]....
        /*0398*/ 	.word	0xffffffff


	//   ....[96]....
        /*039c*/ 	.word	0xffffffff


	//   ....[97]....
        /*03a0*/ 	.word	0xffffffff


	//   ....[98]....
        /*03a4*/ 	.word	0xffffffff


	//   ....[99]....
        /*03a8*/ 	.word	0xffffffff


	//   ....[100]....
        /*03ac*/ 	.word	0xffffffff


	//   ....[101]....
        /*03b0*/ 	.word	0xffffffff


	//   ....[102]....
        /*03b4*/ 	.word	0xffffffff


	//   ....[103]....
        /*03b8*/ 	.word	0xffffffff


	//   ....[104]....
        /*03bc*/ 	.word	0xffffffff


	//   ....[105]....
        /*03c0*/ 	.word	0xffffffff


	//   ....[106]....
        /*03c4*/ 	.word	0xffffffff


	//   ....[107]....
        /*03c8*/ 	.word	0xffffffff


	//   ....[108]....
        /*03cc*/ 	.word	0xffffffff


	//   ....[109]....
        /*03d0*/ 	.word	0xffffffff


	//   ....[110]....
        /*03d4*/ 	.word	0xffffffff


	//   ....[111]....
        /*03d8*/ 	.word	0xffffffff


	//   ....[112]....
        /*03dc*/ 	.word	0xffffffff


	//   ....[113]....
        /*03e0*/ 	.word	0xffffffff


	//   ....[114]....
        /*03e4*/ 	.word	0xffffffff


	//   ....[115]....
        /*03e8*/ 	.word	0xffffffff


	//   ....[116]....
        /*03ec*/ 	.word	0xffffffff


	//   ....[117]....
        /*03f0*/ 	.word	0xffffffff


	//   ....[118]....
        /*03f4*/ 	.word	0xffffffff


	//   ....[119]....
        /*03f8*/ 	.word	0xffffffff


	//   ....[120]....
        /*03fc*/ 	.word	0xffffffff


	//   ....[121]....
        /*0400*/ 	.word	0xffffffff


	//   ....[122]....
        /*0404*/ 	.word	0xffffffff


	//   ....[123]....
        /*0408*/ 	.word	0xffffffff


	//   ....[124]....
        /*040c*/ 	.word	0xffffffff


	//   ....[125]....
        /*0410*/ 	.word	0xffffffff


	//   ....[126]....
        /*0414*/ 	.word	0xffffffff


	//   ....[127]....
        /*0418*/ 	.word	0xffffffff


	//   ....[128]....
        /*041c*/ 	.word	0xffffffff


	//   ....[129]....
        /*0420*/ 	.word	0xffffffff


	//   ....[130]....
        /*0424*/ 	.word	0xffffffff


	//   ....[131]....
        /*0428*/ 	.word	0xffffffff


	//   ....[132]....
        /*042c*/ 	.word	0xffffffff


	//   ....[133]....
        /*0430*/ 	.word	0xffffffff


	//   ....[134]....
        /*0434*/ 	.word	0xffffffff


	//   ....[135]....
        /*0438*/ 	.word	0xffffffff


	//   ....[136]....
        /*043c*/ 	.word	0xffffffff


	//   ....[137]....
        /*0440*/ 	.word	0xffffffff


	//   ....[138]....
        /*0444*/ 	.word	0xffffffff


	//   ....[139]....
        /*0448*/ 	.word	0xffffffff


	//   ....[140]....
        /*044c*/ 	.word	0xffffffff


	//   ....[141]....
        /*0450*/ 	.word	0xffffffff


	//   ....[142]....
        /*0454*/ 	.word	0xffffffff


	//   ....[143]....
        /*0458*/ 	.word	0xffffffff


	//   ....[144]....
        /*045c*/ 	.word	0xffffffff


	//   ....[145]....
        /*0460*/ 	.word	0xffffffff


	//   ....[146]....
        /*0464*/ 	.word	0xffffffff


	//   ....[147]....
        /*0468*/ 	.word	0xffffffff


	//   ....[148]....
        /*046c*/ 	.word	0xffffffff


	//   ....[149]....
        /*0470*/ 	.word	0xffffffff


	//   ....[150]....
        /*0474*/ 	.word	0xffffffff


	//   ....[151]....
        /*0478*/ 	.word	0xffffffff


	//   ....[152]....
        /*047c*/ 	.word	0xffffffff


	//   ....[153]....
        /*0480*/ 	.word	0xffffffff


	//   ....[154]....
        /*0484*/ 	.word	0xffffffff


	//   ....[155]....
        /*0488*/ 	.word	0xffffffff


	//   ....[156]....
        /*048c*/ 	.word	0xffffffff


	//   ....[157]....
        /*0490*/ 	.word	0xffffffff


	//   ....[158]....
        /*0494*/ 	.word	0xffffffff


	//   ....[159]....
        /*0498*/ 	.word	0xffffffff


	//   ....[160]....
        /*049c*/ 	.word	0xffffffff


	//   ....[161]....
        /*04a0*/ 	.word	0xffffffff


	//   ....[162]....
        /*04a4*/ 	.word	0xffffffff


	//   ....[163]....
        /*04a8*/ 	.word	0xffffffff


	//   ....[164]....
        /*04ac*/ 	.word	0xffffffff


	//   ....[165]....
        /*04b0*/ 	.word	0xffffffff


	//   ....[166]....
        /*04b4*/ 	.word	0xffffffff


	//   ....[167]....
        /*04b8*/ 	.word	0xffffffff


	//   ....[168]....
        /*04bc*/ 	.word	0xffffffff


	//   ....[169]....
        /*04c0*/ 	.word	0xffffffff


	//   ....[170]....
        /*04c4*/ 	.word	0xffffffff


	//   ....[171]....
        /*04c8*/ 	.word	0xffffffff


	//   ....[172]....
        /*04cc*/ 	.word	0xffffffff


	//   ....[173]....
        /*04d0*/ 	.word	0xffffffff


	//   ....[174]....
        /*04d4*/ 	.word	0xffffffff


	//   ....[175]....
        /*04d8*/ 	.word	0xffffffff


	//   ....[176]....
        /*04dc*/ 	.word	0xffffffff


	//   ....[177]....
        /*04e0*/ 	.word	0xffffffff


	//   ....[178]....
        /*04e4*/ 	.word	0xffffffff


	//   ....[179]....
        /*04e8*/ 	.word	0xffffffff


	//   ....[180]....
        /*04ec*/ 	.word	0xffffffff


	//   ....[181]....
        /*04f0*/ 	.word	0xffffffff


	//   ....[182]....
        /*04f4*/ 	.word	0xffffffff


	//   ....[183]....
        /*04f8*/ 	.word	0xffffffff


	//   ....[184]....
        /*04fc*/ 	.word	0xffffffff


	//   ....[185]....
        /*0500*/ 	.word	0x0500000f


	//   ....[186]....
        /*0504*/ 	.word	0x0500000f


	//   ....[187]....
        /*0508*/ 	.word	0x0500000f


	//   ....[188]....
        /*050c*/ 	.word	0x0500000f


	//   ....[189]....
        /*0510*/ 	.word	0x0500000f


	//   ....[190]....
        /*0514*/ 	.word	0x0500000f


	//   ....[191]....
        /*0518*/ 	.word	0x0500000f


	//   ....[192]....
        /*051c*/ 	.word	0x0500000f


	//   ....[193]....
        /*0520*/ 	.word	0x0500000f


	//   ....[194]....
        /*0524*/ 	.word	0x0500000f


	//   ....[195]....
        /*0528*/ 	.word	0x0500000f


	//   ....[196]....
        /*052c*/ 	.word	0x0500000f


	//   ....[197]....
        /*0530*/ 	.word	0x0500000f


	//   ....[198]....
        /*0534*/ 	.word	0x0500000f


	//   ....[199]....
        /*0538*/ 	.word	0x0500000f


	//   ....[200]....
        /*053c*/ 	.word	0x0500000f


	//   ....[201]....
        /*0540*/ 	.word	0x0500000f


	//   ....[202]....
        /*0544*/ 	.word	0x0500000f


	//   ....[203]....
        /*0548*/ 	.word	0x0500000f


	//   ....[204]....
        /*054c*/ 	.word	0x0500000f


	//   ....[205]....
        /*0550*/ 	.word	0x0500000f


	//   ....[206]....
        /*0554*/ 	.word	0x0500000f


	//   ....[207]....
        /*0558*/ 	.word	0x0500000f


	//   ....[208]....
        /*055c*/ 	.word	0x0500000f


	//   ....[209]....
        /*0560*/ 	.word	0x0500000f


	//   ....[210]....
        /*0564*/ 	.word	0x0500000f


	//   ....[211]....
        /*0568*/ 	.word	0x0500000f


	//   ....[212]....
        /*056c*/ 	.word	0x0500000f


	//   ....[213]....
        /*0570*/ 	.word	0x0500000f


	//   ....[214]....
        /*0574*/ 	.word	0x0500000f


	//   ....[215]....
        /*0578*/ 	.word	0x0500000f


	//   ....[216]....
        /*057c*/ 	.word	0x0500000f


	//   ....[217]....
        /*0580*/ 	.word	0x0500000f


	//   ....[218]....
        /*0584*/ 	.word	0x0500000f


	//   ....[219]....
        /*0588*/ 	.word	0x0500000f


	//   ....[220]....
        /*058c*/ 	.word	0x0500000f


	//   ....[221]....
        /*0590*/ 	.word	0x0500000f


	//   ....[222]....
        /*0594*/ 	.word	0x0500000f


	//   ....[223]....
        /*0598*/ 	.word	0x0500000f


	//   ....[224]....
        /*059c*/ 	.word	0x0500000f


	//   ....[225]....
        /*05a0*/ 	.word	0x0500000f


	//   ....[226]....
        /*05a4*/ 	.word	0x0500000f


	//   ....[227]....
        /*05a8*/ 	.word	0x0500000f


	//   ....[228]....
        /*05ac*/ 	.word	0x0500000f


	//   ....[229]....
        /*05b0*/ 	.word	0x0500000f


	//   ....[230]....
        /*05b4*/ 	.word	0x0500000f


	//   ....[231]....
        /*05b8*/ 	.word	0x0500000f


	//   ....[232]....
        /*05bc*/ 	.word	0x0500000f


	//   ....[233]....
        /*05c0*/ 	.word	0x0500000f


	//   ....[234]....
        /*05c4*/ 	.word	0x0500000f


	//   ....[235]....
        /*05c8*/ 	.word	0x0500000f


	//   ....[236]....
        /*05cc*/ 	.word	0x0500000f


	//   ....[237]....
        /*05d0*/ 	.word	0x0500000f


	//   ....[238]....
        /*05d4*/ 	.word	0x0500000f


	//   ....[239]....
        /*05d8*/ 	.word	0x0500000f


	//   ....[240]....
        /*05dc*/ 	.word	0x0500000f


	//   ....[241]....
        /*05e0*/ 	.word	0x0500000f


	//   ....[242]....
        /*05e4*/ 	.word	0x0500000f


	//   ....[243]....
        /*05e8*/ 	.word	0x0500000f


	//   ....[244]....
        /*05ec*/ 	.word	0x0500000f


	//   ....[245]....
        /*05f0*/ 	.word	0x0500000f


	//   ....[246]....
        /*05f4*/ 	.word	0x0500000f


	//   ....[247]....
        /*05f8*/ 	.word	0x0500000f


	//   ....[248]....
        /*05fc*/ 	.word	0x0500000f


	//   ....[249]....
        /*0600*/ 	.word	0x0500000f


	//   ....[250]....
        /*0604*/ 	.word	0x0500000f


	//   ....[251]....
        /*0608*/ 	.word	0x0500000f


	//   ....[252]....
        /*060c*/ 	.word	0x0500000f


	//   ....[253]....
        /*0610*/ 	.word	0x0500000f


	//   ....[254]....
        /*0614*/ 	.word	0x0500000f


	//   ....[255]....
        /*0618*/ 	.word	0x0500000f


	//   ....[0]....
        /*061c*/ 	.word	0x0500000f


	//   ....[1]....
        /*0620*/ 	.word	0x0500000f


	//   ....[2]....
        /*0624*/ 	.word	0x0500000f


	//   ....[3]....
        /*0628*/ 	.word	0x0500000f


	//   ....[4]....
        /*062c*/ 	.word	0x0500000f


	//   ....[5]....
        /*0630*/ 	.word	0x0500000f


	//   ....[6]....
        /*0634*/ 	.word	0x0500000f


	//   ....[7]....
        /*0638*/ 	.word	0x0500000f


	//   ....[8]....
        /*063c*/ 	.word	0x0500000f


	//   ....[9]....
        /*0640*/ 	.word	0x0500000f


	//   ....[10]....
        /*0644*/ 	.word	0x0500000f


	//   ....[11]....
        /*0648*/ 	.word	0x0500000f


	//   ....[12]....
        /*064c*/ 	.word	0x0500000f


	//   ....[13]....
        /*0650*/ 	.word	0x0500000f


	//   ....[14]....
        /*0654*/ 	.word	0x0500000f


	//   ....[15]....
        /*0658*/ 	.word	0x0500000f


	//   ....[16]....
        /*065c*/ 	.word	0x0500000f


	//   ....[17]....
        /*0660*/ 	.word	0x0500000f


	//   ....[18]....
        /*0664*/ 	.word	0x0500000f


	//   ....[19]....
        /*0668*/ 	.word	0x0500000f


	//   ....[20]....
        /*066c*/ 	.word	0x0500000f


	//   ....[21]....
        /*0670*/ 	.word	0x0500000f


	//   ....[22]....
        /*0674*/ 	.word	0x0500000f


	//   ....[23]....
        /*0678*/ 	.word	0x0500000f


	//   ....[24]....
        /*067c*/ 	.word	0x0500000f


	//   ....[25]....
        /*0680*/ 	.word	0x0500000f


	//   ....[26]....
        /*0684*/ 	.word	0x0500000f


	//   ....[27]....
        /*0688*/ 	.word	0x0500000f


	//   ....[28]....
        /*068c*/ 	.word	0x0500000f


	//   ....[29]....
        /*0690*/ 	.word	0x0500000f


	//   ....[30]....
        /*0694*/ 	.word	0x0500000f


	//   ....[31]....
        /*0698*/ 	.word	0x0500000f


	//   ....[32]....
        /*069c*/ 	.word	0x0500000f


	//   ....[33]....
        /*06a0*/ 	.word	0x0500000f


	//   ....[34]....
        /*06a4*/ 	.word	0x0500000f


	//   ....[35]....
        /*06a8*/ 	.word	0x0500000f


	//   ....[36]....
        /*06ac*/ 	.word	0x0500000f


	//   ....[37]....
        /*06b0*/ 	.word	0x0500000f


	//   ....[38]....
        /*06b4*/ 	.word	0x0500000f


	//   ....[39]....
        /*06b8*/ 	.word	0x0500000f


	//   ....[40]....
        /*06bc*/ 	.word	0x0500000f


	//   ....[41]....
        /*06c0*/ 	.word	0x0500000f


	//   ....[42]....
        /*06c4*/ 	.word	0x0500000f


	//   ....[43]....
        /*06c8*/ 	.word	0x0500000f


	//   ....[44]....
        /*06cc*/ 	.word	0x0500000f


	//   ....[45]....
        /*06d0*/ 	.word	0x0500000f


	//   ....[46]....
        /*06d4*/ 	.word	0x0500000f


	//   ....[47]....
        /*06d8*/ 	.word	0x0500000f


	//   ....[48]....
        /*06dc*/ 	.word	0x0500000f


	//   ....[49]....
        /*06e0*/ 	.word	0x0500000f


	//----- nvinfo : EIATTR_COOP_GROUP_INSTR_OFFSETS
	.align		4
.L_409:
        /*06e4*/ 	.byte	0x04, 0x28
        /*06e6*/ 	.short	(.L_411 - .L_410)


	//   ....[0]....
.L_410:
        /*06e8*/ 	.word	0x00000070


	//   ....[1]....
        /*06ec*/ 	.word	0x00000140


	//   ....[2]....
        /*06f0*/ 	.word	0x00000190


	//   ....[3]....
        /*06f4*/ 	.word	0x000003c0


	//   ....[4]....
        /*06f8*/ 	.word	0x00000520


	//   ....[5]....
        /*06fc*/ 	.word	0x00000640


	//   ....[6]....
        /*0700*/ 	.word	0x000007a0


	//   ....[7]....
        /*0704*/ 	.word	0x00002f20


	//   ....[8]....
        /*0708*/ 	.word	0x00002f30


	//   ....[9]....
        /*070c*/ 	.word	0x000035e0


	//   ....[10]....
        /*0710*/ 	.word	0x000035f0


	//   ....[11]....
        /*0714*/ 	.word	0x00004170


	//   ....[12]....
        /*0718*/ 	.word	0x00004180


	//   ....[13]....
        /*071c*/ 	.word	0x000048f0


	//   ....[14]....
        /*0720*/ 	.word	0x00004900


	//   ....[15]....
        /*0724*/ 	.word	0x000052a0


	//   ....[16]....
        /*0728*/ 	.word	0x000052b0


	//   ....[17]....
        /*072c*/ 	.word	0x000053c0


	//   ....[18]....
        /*0730*/ 	.word	0x000053d0


	//   ....[19]....
        /*0734*/ 	.word	0x000057f0


	//   ....[20]....
        /*0738*/ 	.word	0x00005820


	//   ....[21]....
        /*073c*/ 	.word	0x00005af0


	//   ....[22]....
        /*0740*/ 	.word	0x00005b10


	//   ....[23]....
        /*0744*/ 	.word	0x000068f0


	//   ....[24]....
        /*0748*/ 	.word	0x00007070


	//   ....[25]....
        /*074c*/ 	.word	0x00007080


	//   ....[26]....
        /*0750*/ 	.word	0x00007090


	//   ....[27]....
        /*0754*/ 	.word	0x000070a0


	//   ....[28]....
        /*0758*/ 	.word	0x00007390


	//   ....[29]....
        /*075c*/ 	.word	0x000073a0


	//   ....[30]....
        /*0760*/ 	.word	0x000073b0


	//   ....[31]....
        /*0764*/ 	.word	0x000073c0


	//   ....[32]....
        /*0768*/ 	.word	0x00008680


	//   ....[33]....
        /*076c*/ 	.word	0x000086a0


	//   ....[34]....
        /*0770*/ 	.word	0x000086b0


	//   ....[35]....
        /*0774*/ 	.word	0x000086c0


	//   ....[36]....
        /*0778*/ 	.word	0x000087a0


	//   ....[37]....
        /*077c*/ 	.word	0x000087b0


	//   ....[38]....
        /*0780*/ 	.word	0x00008840


	//   ....[39]....
        /*0784*/ 	.word	0x000088a0


	//   ....[40]....
        /*0788*/ 	.word	0x00009f50


	//   ....[41]....
        /*078c*/ 	.word	0x0000a8a0


	//   ....[42]....
        /*0790*/ 	.word	0x0000aec0


	//   ....[43]....
        /*0794*/ 	.word	0x0000afd0


	//   ....[44]....
        /*0798*/ 	.word	0x0000b5d0


	//   ....[45]....
        /*079c*/ 	.word	0x0000b620


	//   ....[46]....
        /*07a0*/ 	.word	0x0000cab0


	//   ....[47]....
        /*07a4*/ 	.word	0x0000d4f0


	//   ....[48]....
        /*07a8*/ 	.word	0x0000dbf0


	//   ....[49]....
        /*07ac*/ 	.word	0x0000dd10


	//   ....[50]....
        /*07b0*/ 	.word	0x0000e730


	//   ....[51]....
        /*07b4*/ 	.word	0x0000e840


	//   ....[52]....
        /*07b8*/ 	.word	0x000100c0


	//   ....[53]....
        /*07bc*/ 	.word	0x000100e0


	//   ....[54]....
        /*07c0*/ 	.word	0x000109d0


	//   ....[55]....
        /*07c4*/ 	.word	0x00010a20


	//   ....[56]....
        /*07c8*/ 	.word	0x00011f90


	//   ....[57]....
        /*07cc*/ 	.word	0x000129d0


	//   ....[58]....
        /*07d0*/ 	.word	0x00012f80


	//   ....[59]....
        /*07d4*/ 	.word	0x000130a0


	//   ....[60]....
        /*07d8*/ 	.word	0x00013a40


	//   ....[61]....
        /*07dc*/ 	.word	0x00013c10


	//   ....[62]....
        /*07e0*/ 	.word	0x00014d20


	//   ....[63]....
        /*07e4*/ 	.word	0x00014d80


	//   ....[64]....
        /*07e8*/ 	.word	0x00014de0


	//   ....[65]....
        /*07ec*/ 	.word	0x00014e10


	//   ....[66]....
        /*07f0*/ 	.word	0x000168d0


	//   ....[67]....
        /*07f4*/ 	.word	0x00016a50


	//   ....[68]....
        /*07f8*/ 	.word	0x00016af0


	//   ....[69]....
        /*07fc*/ 	.word	0x00016b50


	//   ....[70]....
        /*0800*/ 	.word	0x000172d0


	//   ....[71]....
        /*0804*/ 	.word	0x000172f0


	//   ....[72]....
        /*0808*/ 	.word	0x00017490


	//   ....[73]....
        /*080c*/ 	.word	0x000174b0


	//   ....[74]....
        /*0810*/ 	.word	0x000175f0


	//   ....[75]....
        /*0814*/ 	.word	0x00017610


	//   ....[76]....
        /*0818*/ 	.word	0x00017760


	//   ....[77]....
        /*081c*/ 	.word	0x00017780


	//   ....[78]....
        /*0820*/ 	.word	0x000180d0


	//   ....[79]....
        /*0824*/ 	.word	0x000180e0


	//   ....[80]....
        /*0828*/ 	.word	0x00018280


	//   ....[81]....
        /*082c*/ 	.word	0x00018290


	//   ....[82]....
        /*0830*/ 	.word	0x00018420


	//   ....[83]....
        /*0834*/ 	.word	0x00018430


	//   ....[84]....
        /*0838*/ 	.word	0x000185c0


	//   ....[85]....
        /*083c*/ 	.word	0x000185d0


	//   ....[86]....
        /*0840*/ 	.word	0x000187c0


	//   ....[87]....
        /*0844*/ 	.word	0x00018970


	//   ....[88]....
        /*0848*/ 	.word	0x000189a0


	//   ....[89]....
        /*084c*/ 	.word	0x000189d0


	//   ....[90]....
        /*0850*/ 	.word	0x00018a00


	//   ....[91]....
        /*0854*/ 	.word	0x00018a30


	//   ....[92]....
        /*0858*/ 	.word	0x00018a60


	//   ....[93]....
        /*085c*/ 	.word	0x00018bd0


	//   ....[94]....
        /*0860*/ 	.word	0x00018c00


	//   ....[95]....
        /*0864*/ 	.word	0x00018c30


	//   ....[96]....
        /*0868*/ 	.word	0x00018c60


	//   ....[97]....
        /*086c*/ 	.word	0x00018c90


	//   ....[98]....
        /*0870*/ 	.word	0x00018cc0


	//   ....[99]....
        /*0874*/ 	.word	0x00018d50


	//   ....[100]....
        /*0878*/ 	.word	0x00018db0


	//   ....[101]....
        /*087c*/ 	.word	0x00018e40


	//   ....[102]....
        /*0880*/ 	.word	0x00019ef0


	//   ....[103]....
        /*0884*/ 	.word	0x0001c110


	//   ....[104]....
        /*0888*/ 	.word	0x0001c130


	//   ....[105]....
        /*088c*/ 	.word	0x0001c1c0


	//   ....[106]....
        /*0890*/ 	.word	0x0001c1e0


	//   ....[107]....
        /*0894*/ 	.word	0x0001c260


	//   ....[108]....
        /*0898*/ 	.word	0x0001c280


	//   ....[109]....
        /*089c*/ 	.word	0x0001c300


	//   ....[110]....
        /*08a0*/ 	.word	0x0001c320


	//   ....[111]....
        /*08a4*/ 	.word	0x0001c3a0


	//   ....[112]....
        /*08a8*/ 	.word	0x0001c3c0


	//   ....[113]....
        /*08ac*/ 	.word	0x0001c3d0


	//   ....[114]....
        /*08b0*/ 	.word	0x0001c3e0


	//   ....[115]....
        /*08b4*/ 	.word	0x0001cc50


	//   ....[116]....
        /*08b8*/ 	.word	0x0001cc80


	//   ....[117]....
        /*08bc*/ 	.word	0x0001cd40


	//   ....[118]....
        /*08c0*/ 	.word	0x0001cd50


	//   ....[119]....
        /*08c4*/ 	.word	0x0001cde0


	//   ....[120]....
        /*08c8*/ 	.word	0x0001cdf0


	//   ....[121]....
        /*08cc*/ 	.word	0x0001ce80


	//   ....[122]....
        /*08d0*/ 	.word	0x0001ce90


	//   ....[123]....
        /*08d4*/ 	.word	0x0001cf20


	//   ....[124]....
        /*08d8*/ 	.word	0x0001cf30


	//   ....[125]....
        /*08dc*/ 	.word	0x0001cfc0


	//   ....[126]....
        /*08e0*/ 	.word	0x0001cfd0


	//   ....[127]....
        /*08e4*/ 	.word	0x0001d050


	//   ....[128]....
        /*08e8*/ 	.word	0x0001d060


	//   ....[129]....
        /*08ec*/ 	.word	0x0001d070


	//   ....[130]....
        /*08f0*/ 	.word	0x0001d080


	//   ....[131]....
        /*08f4*/ 	.word	0x0001d510


	//   ....[132]....
        /*08f8*/ 	.word	0x0001d540


	//   ....[133]....
        /*08fc*/ 	.word	0x0001d5a0


	//   ....[134]....
        /*0900*/ 	.word	0x0001d650


	//   ....[135]....
        /*0904*/ 	.word	0x0001d660


	//   ....[136]....
        /*0908*/ 	.word	0x0001d690


	//   ....[137]....
        /*090c*/ 	.word	0x0001d720


	//   ....[138]....
        /*0910*/ 	.word	0x0001d7d0


	//   ....[139]....
        /*0914*/ 	.word	0x0001d7e0


	//   ....[140]....
        /*0918*/ 	.word	0x0001d810


	//   ....[141]....
        /*091c*/ 	.word	0x0001d820


	//   ....[142]....
        /*0920*/ 	.word	0x0001d8b0


	//   ....[143]....
        /*0924*/ 	.word	0x0001dfe0


	//   ....[144]....
        /*0928*/ 	.word	0x0001e000


	//   ....[145]....
        /*092c*/ 	.word	0x0001e050


	//   ....[146]....
        /*0930*/ 	.word	0x0001e060


	//   ....[147]....
        /*0934*/ 	.word	0x0001e0a0


	//   ....[148]....
        /*0938*/ 	.word	0x0001e0b0


	//   ....[149]....
        /*093c*/ 	.word	0x0001e0f0


	//   ....[150]....
        /*0940*/ 	.word	0x0001e100


	//   ....[151]....
        /*0944*/ 	.word	0x0001e140


	//   ....[152]....
        /*0948*/ 	.word	0x0001e150


	//   ....[153]....
        /*094c*/ 	.word	0x0001e160


	//   ....[154]....
        /*0950*/ 	.word	0x0001e1a0


	//   ....[155]....
        /*0954*/ 	.word	0x0001e4e0


	//   ....[156]....
        /*0958*/ 	.word	0x0001e500


	//   ....[157]....
        /*095c*/ 	.word	0x0001e510


	//   ....[158]....
        /*0960*/ 	.word	0x0001e530


	//   ....[159]....
        /*0964*/ 	.word	0x0001e5a0


	//   ....[160]....
        /*0968*/ 	.word	0x0001e5c0


	//   ....[161]....
        /*096c*/ 	.word	0x0001e620


	//   ....[162]....
        /*0970*/ 	.word	0x0001e640


	//   ....[163]....
        /*0974*/ 	.word	0x0001e6a0


	//   ....[164]....
        /*0978*/ 	.word	0x0001e6c0


	//   ....[165]....
        /*097c*/ 	.word	0x0001e720


	//   ....[166]....
        /*0980*/ 	.word	0x0001e740


	//   ....[167]....
        /*0984*/ 	.word	0x0001ec30


	//   ....[168]....
        /*0988*/ 	.word	0x0001ec60


	//   ....[169]....
        /*098c*/ 	.word	0x0001ec90


	//   ....[170]....
        /*0990*/ 	.word	0x0001ecc0


	//   ....[171]....
        /*0994*/ 	.word	0x0001ecf0


	//   ....[172]....
        /*0998*/ 	.word	0x0001ed20


	//   ....[173]....
        /*099c*/ 	.word	0x0001ed50


	//   ....[174]....
        /*09a0*/ 	.word	0x0001ed80


	//   ....[175]....
        /*09a4*/ 	.word	0x0001ef00


	//   ....[176]....
        /*09a8*/ 	.word	0x0001ef30


	//   ....[177]....
        /*09ac*/ 	.word	0x0001ef60


	//   ....[178]....
        /*09b0*/ 	.word	0x0001ef90


	//   ....[179]....
        /*09b4*/ 	.word	0x0001efc0


	//   ....[180]....
        /*09b8*/ 	.word	0x0001eff0


	//   ....[181]....
        /*09bc*/ 	.word	0x0001f0b0


	//   ....[182]....
        /*09c0*/ 	.word	0x0001f0d0


	//   ....[183]....
        /*09c4*/ 	.word	0x0001f140


	//   ....[184]....
        /*09c8*/ 	.word	0x0001f7e0


	//   ....[185]....
        /*09cc*/ 	.word	0x0001fb00


	//   ....[186]....
        /*09d0*/ 	.word	0x0001fb90


	//   ....[187]....
        /*09d4*/ 	.word	0x0001fc30


	//   ....[188]....
        /*09d8*/ 	.word	0x0001fcc0


	//   ....[189]....
        /*09dc*/ 	.word	0x0001fdb0


	//   ....[190]....
        /*09e0*/ 	.word	0x0001fe40


	//   ....[191]....
        /*09e4*/ 	.word	0x0001fed0


	//   ....[192]....
        /*09e8*/ 	.word	0x0001ff60


	//   ....[193]....
        /*09ec*/ 	.word	0x00020050


	//   ....[194]....
        /*09f0*/ 	.word	0x000200e0


	//   ....[195]....
        /*09f4*/ 	.word	0x00020170


	//   ....[196]....
        /*09f8*/ 	.word	0x00020200


	//   ....[197]....
        /*09fc*/ 	.word	0x000202d0


	//   ....[198]....
        /*0a00*/ 	.word	0x00020370


	//   ....[199]....
        /*0a04*/ 	.word	0x00020400


	//   ....[200]....
        /*0a08*/ 	.word	0x00020450


	//   ....[201]....
        /*0a0c*/ 	.word	0x000204a0


	//   ....[202]....
        /*0a10*/ 	.word	0x00020530


	//   ....[203]....
        /*0a14*/ 	.word	0x000205c0


	//   ....[204]....
        /*0a18*/ 	.word	0x00020610


	//   ....[205]....
        /*0a1c*/ 	.word	0x00020660


	//   ....[206]....
        /*0a20*/ 	.word	0x00020750


	//   ....[207]....
        /*0a24*/ 	.word	0x00020800


	//   ....[208]....
        /*0a28*/ 	.word	0x00020880


	//   ....[209]....
        /*0a2c*/ 	.word	0x00020900


	//   ....[210]....
        /*0a30*/ 	.word	0x000209a0


	//   ....[211]....
        /*0a34*/ 	.word	0x00020a40


	//   ....[212]....
        /*0a38*/ 	.word	0x00020ac0


	//   ....[213]....
        /*0a3c*/ 	.word	0x00020bd0


	//   ....[214]....
        /*0a40*/ 	.word	0x00020fa0


	//   ....[215]....
        /*0a44*/ 	.word	0x00020ff0


	//   ....[216]....
        /*0a48*/ 	.word	0x00021080


	//   ....[217]....
        /*0a4c*/ 	.word	0x00021110


	//   ....[218]....
        /*0a50*/ 	.word	0x000211a0


	//   ....[219]....
        /*0a54*/ 	.word	0x00021230


	//   ....[220]....
        /*0a58*/ 	.word	0x000212c0


	//   ....[221]....
        /*0a5c*/ 	.word	0x00021350


	//   ....[222]....
        /*0a60*/ 	.word	0x00021410


	//   ....[223]....
        /*0a64*/ 	.word	0x000216f0


	//   ....[224]....
        /*0a68*/ 	.word	0x000217e0


	//   ....[225]....
        /*0a6c*/ 	.word	0x00021880


	//   ....[226]....
        /*0a70*/ 	.word	0x000218e0


	//   ....[227]....
        /*0a74*/ 	.word	0x000219d0


	//   ....[228]....
        /*0a78*/ 	.word	0x00021a40


	//   ....[229]....
        /*0a7c*/ 	.word	0x00021b30


	//   ....[230]....
        /*0a80*/ 	.word	0x00021ba0


	//   ....[231]....
        /*0a84*/ 	.word	0x00021c90


	//   ....[232]....
        /*0a88*/ 	.word	0x00021d00


	//   ....[233]....
        /*0a8c*/ 	.word	0x00021df0


	//   ....[234]....
        /*0a90*/ 	.word	0x00021e60


	//   ....[235]....
        /*0a94*/ 	.word	0x00021f00


	//   ....[236]....
        /*0a98*/ 	.word	0x00021ff0


	//   ....[237]....
        /*0a9c*/ 	.word	0x00022060


	//   ....[238]....
        /*0aa0*/ 	.word	0x000220c0


	//   ....[239]....
        /*0aa4*/ 	.word	0x000221b0


	//   ....[240]....
        /*0aa8*/ 	.word	0x00022210


	//   ....[241]....
        /*0aac*/ 	.word	0x00022310


	//   ....[242]....
        /*0ab0*/ 	.word	0x00022370


	//   ....[243]....
        /*0ab4*/ 	.word	0x00022470


	//   ....[244]....
        /*0ab8*/ 	.word	0x000224d0


	//   ....[245]....
        /*0abc*/ 	.word	0x000225d0


	//   ....[246]....
        /*0ac0*/ 	.word	0x00022630


	//   ....[247]....
        /*0ac4*/ 	.word	0x00022730


	//   ....[248]....
        /*0ac8*/ 	.word	0x00022790


	//   ....[249]....
        /*0acc*/ 	.word	0x00022890


	//   ....[250]....
        /*0ad0*/ 	.word	0x000228f0


	//   ....[251]....
        /*0ad4*/ 	.word	0x00022990


	//   ....[252]....
        /*0ad8*/ 	.word	0x00022b10


	//   ....[253]....
        /*0adc*/ 	.word	0x00022bf0


	//   ....[254]....
        /*0ae0*/ 	.word	0x00022ca0


	//   ....[255]....
        /*0ae4*/ 	.word	0x00022db0


	//   ....[0]....
        /*0ae8*/ 	.word	0x00022e10


	//   ....[1]....
        /*0aec*/ 	.word	0x00022f20


	//   ....[2]....
        /*0af0*/ 	.word	0x00022f80


	//   ....[3]....
        /*0af4*/ 	.word	0x00023090


	//   ....[4]....
        /*0af8*/ 	.word	0x000230f0


	//   ....[5]....
        /*0afc*/ 	.word	0x00023200


	//   ....[6]....
        /*0b00*/ 	.word	0x00023260


	//   ....[7]....
        /*0b04*/ 	.word	0x00023320


	//   ....[8]....
        /*0b08*/ 	.word	0x00023480


	//   ....[9]....
        /*0b0c*/ 	.word	0x00023520


	//   ....[10]....
        /*0b10*/ 	.word	0x00023580


	//   ....[11]....
        /*0b14*/ 	.word	0x00023630


	//   ....[12]....
        /*0b18*/ 	.word	0x00023690


	//   ....[13]....
        /*0b1c*/ 	.word	0x00023740


	//   ....[14]....
        /*0b20*/ 	.word	0x000237a0


	//   ....[15]....
        /*0b24*/ 	.word	0x00023850


	//   ....[16]....
        /*0b28*/ 	.word	0x000238b0


	//   ....[17]....
        /*0b2c*/ 	.word	0x00023960


	//   ....[18]....
        /*0b30*/ 	.word	0x000239c0


	//   ....[19]....
        /*0b34*/ 	.word	0x00023a70


	//   ....[20]....
        /*0b38*/ 	.word	0x00023b60


	//   ....[21]....
        /*0b3c*/ 	.word	0x00023c00


	//   ....[22]....
        /*0b40*/ 	.word	0x00023c60


	//   ....[23]....
        /*0b44*/ 	.word	0x00023d30


	//   ....[24]....
        /*0b48*/ 	.word	0x00023d90


	//   ....[25]....
        /*0b4c*/ 	.word	0x00023e60


	//   ....[26]....
        /*0b50*/ 	.word	0x00023ec0


	//   ....[27]....
        /*0b54*/ 	.word	0x00023f90


	//   ....[28]....
        /*0b58*/ 	.word	0x00023ff0


	//   ....[29]....
        /*0b5c*/ 	.word	0x000240c0


	//   ....[30]....
        /*0b60*/ 	.word	0x00024120


	//   ....[31]....
        /*0b64*/ 	.word	0x000241f0


	//   ....[32]....
        /*0b68*/ 	.word	0x00024280


	//   ....[33]....
        /*0b6c*/ 	.word	0x00024320


	//   ....[34]....
        /*0b70*/ 	.word	0x00024440


	//   ....[35]....
        /*0b74*/ 	.word	0x000244b0


	//   ....[36]....
        /*0b78*/ 	.word	0x00024520


	//   ....[37]....
        /*0b7c*/ 	.word	0x00024590


	//   ....[38]....
        /*0b80*/ 	.word	0x00024600


	//   ....[39]....
        /*0b84*/ 	.word	0x00024680


	//   ....[40]....
        /*0b88*/ 	.word	0x00024710


	//   ....[41]....
        /*0b8c*/ 	.word	0x000247a0


	//   ....[42]....
        /*0b90*/ 	.word	0x00024810


	//   ....[43]....
        /*0b94*/ 	.word	0x00024880


	//   ....[44]....
        /*0b98*/ 	.word	0x000248f0


	//   ....[45]....
        /*0b9c*/ 	.word	0x00024970


	//   ....[46]....
        /*0ba0*/ 	.word	0x000249e0


	//   ....[47]....
        /*0ba4*/ 	.word	0x00024a80


	//   ....[48]....
        /*0ba8*/ 	.word	0x00024b10


	//   ....[49]....
        /*0bac*/ 	.word	0x00024c30


	//----- nvinfo : EIATTR_REG_RECONFIG
	.align		4
.L_411:
        /*0bb0*/ 	.byte	0x01, 0x54
	.zero		2


	//----- nvinfo : EIATTR_SYSCALL_OFFSETS
	.align		4
        /*0bb4*/ 	.byte	0x04, 0x46
        /*0bb6*/ 	.short	(.L_413 - .L_412)


	//   ....[0]....
.L_412:
        /*0bb8*/ 	.word	0x00001ae0


	//   ....[1]....
        /*0bbc*/ 	.word	0x00001c30


	//   ....[2]....
        /*0bc0*/ 	.word	0x00006a90


	//   ....[3]....
        /*0bc4*/ 	.word	0x00006db0


	//   ....[4]....
        /*0bc8*/ 	.word	0x0001b750


	//   ....[5]....
        /*0bcc*/ 	.word	0x0001b8a0


	//   ....[6]....
        /*0bd0*/ 	.word	0x0001b990


	//   ....[7]....
        /*0bd4*/ 	.word	0x0001c890


	//----- nvinfo : EIATTR_MBARRIER_INSTR_OFFSETS
	.align		4
.L_413:
        /*0bd8*/ 	.byte	0x04, 0x39
        /*0bda*/ 	.short	(.L_415 - .L_414)


	//   ....[0]....
.L_414:
        /*0bdc*/ 	.word	0x00000270
        /*0be0*/ 	.word	0x000000ff
        /*0be4*/ 	.word	0x00022800
        /*0be8*/ 	.short	0x0100
        /*0bea*/ 	.byte	0x08
	.zero		1


	//   ....[1]....
        /*0bec*/ 	.word	0x00000280
        /*0bf0*/ 	.word	0x000000ff
        /*0bf4*/ 	.word	0x00022820
        /*0bf8*/ 	.short	0x0100
        /*0bfa*/ 	.byte	0x08
	.zero		1


	//   ....[2]....
        /*0bfc*/ 	.word	0x00000370
        /*0c00*/ 	.word	0x000000ff
        /*0c04*/ 	.word	0x00022830
        /*0c08*/ 	.short	0x0100
        /*0c0a*/ 	.byte	0x08
	.zero		1


	//   ....[3]....
        /*0c0c*/ 	.word	0x00000380
        /*0c10*/ 	.word	0x000000ff
        /*0c14*/ 	.word	0x00022840
        /*0c18*/ 	.short	0x0100
        /*0c1a*/ 	.byte	0x08
	.zero		1


	//   ....[4]....
        /*0c1c*/ 	.word	0x00000390
        /*0c20*/ 	.word	0x000000ff
        /*0c24*/ 	.word	0x00022838
        /*0c28*/ 	.short	0x0100
        /*0c2a*/ 	.byte	0x08
	.zero		1


	//   ....[5]....
        /*0c2c*/ 	.word	0x000003a0
        /*0c30*/ 	.word	0x000000ff
        /*0c34*/ 	.word	0x00022848
        /*0c38*/ 	.short	0x0100
        /*0c3a*/ 	.byte	0x08
	.zero		1


	//   ....[6]....
        /*0c3c*/ 	.word	0x000004d0
        /*0c40*/ 	.word	0x000000ff
        /*0c44*/ 	.word	0x00022850
        /*0c48*/ 	.short	0x0100
        /*0c4a*/ 	.byte	0x08
	.zero		1


	//   ....[7]....
        /*0c4c*/ 	.word	0x000004e0
        /*0c50*/ 	.word	0x000000ff
        /*0c54*/ 	.word	0x00022860
        /*0c58*/ 	.short	0x0100
        /*0c5a*/ 	.byte	0x08
	.zero		1


	//   ....[8]....
        /*0c5c*/ 	.word	0x000004f0
        /*0c60*/ 	.word	0x000000ff
        /*0c64*/ 	.word	0x00022858
        /*0c68*/ 	.short	0x0100
        /*0c6a*/ 	.byte	0x08
	.zero		1


	//   ....[9]....
        /*0c6c*/ 	.word	0x00000500
        /*0c70*/ 	.word	0x000000ff
        /*0c74*/ 	.word	0x00022868
        /*0c78*/ 	.short	0x0100
        /*0c7a*/ 	.byte	0x08
	.zero		1


	//   ....[10]....
        /*0c7c*/ 	.word	0x000005f0
        /*0c80*/ 	.word	0x000000ff
        /*0c84*/ 	.word	0x00022870
        /*0c88*/ 	.short	0x0100
        /*0c8a*/ 	.byte	0x06
	.zero		1


	//   ....[11]....
        /*0c8c*/ 	.word	0x00000600
        /*0c90*/ 	.word	0x000000ff
        /*0c94*/ 	.word	0x00022880
        /*0c98*/ 	.short	0x0100
        /*0c9a*/ 	.byte	0x06
	.zero		1


	//   ....[12]....
        /*0c9c*/ 	.word	0x00000610
        /*0ca0*/ 	.word	0x000000ff
        /*0ca4*/ 	.word	0x00022878
        /*0ca8*/ 	.short	0x0100
        /*0caa*/ 	.byte	0x06
	.zero		1


	//   ....[13]....
        /*0cac*/ 	.word	0x00000620
        /*0cb0*/ 	.word	0x000000ff
        /*0cb4*/ 	.word	0x00022888
        /*0cb8*/ 	.short	0x0100
        /*0cba*/ 	.byte	0x06
	.zero		1


	//   ....[14]....
        /*0cbc*/ 	.word	0x00000750
        /*0cc0*/ 	.word	0x000000ff
        /*0cc4*/ 	.word	0x00022890
        /*0cc8*/ 	.short	0x0100
        /*0cca*/ 	.byte	0x08
	.zero		1


	//   ....[15]....
        /*0ccc*/ 	.word	0x00000760
        /*0cd0*/ 	.word	0x000000ff
        /*0cd4*/ 	.word	0x000228a0
        /*0cd8*/ 	.short	0x0100
        /*0cda*/ 	.byte	0x08
	.zero		1


	//   ....[16]....
        /*0cdc*/ 	.word	0x00000770
        /*0ce0*/ 	.word	0x000000ff
        /*0ce4*/ 	.word	0x00022898
        /*0ce8*/ 	.short	0x0100
        /*0cea*/ 	.byte	0x08
	.zero		1


	//   ....[17]....
        /*0cec*/ 	.word	0x00000780
        /*0cf0*/ 	.word	0x000000ff
        /*0cf4*/ 	.word	0x000228a8
        /*0cf8*/ 	.short	0x0100
        /*0cfa*/ 	.byte	0x08
	.zero		1


	//   ....[18]....
        /*0cfc*/ 	.word	0x000008b0
        /*0d00*/ 	.word	0x000000ff
        /*0d04*/ 	.word	0x000228b0
        /*0d08*/ 	.short	0x0100
        /*0d0a*/ 	.byte	0x08
	.zero		1


	//   ....[19]....
        /*0d0c*/ 	.word	0x000008c0
        /*0d10*/ 	.word	0x000000ff
        /*0d14*/ 	.word	0x000228c0
        /*0d18*/ 	.short	0x0100
        /*0d1a*/ 	.byte	0x08
	.zero		1


	//   ....[20]....
        /*0d1c*/ 	.word	0x000008d0
        /*0d20*/ 	.word	0x000000ff
        /*0d24*/ 	.word	0x000228b8
        /*0d28*/ 	.short	0x0100
        /*0d2a*/ 	.byte	0x08
	.zero		1


	//   ....[21]....
        /*0d2c*/ 	.word	0x000008e0
        /*0d30*/ 	.word	0x000000ff
        /*0d34*/ 	.word	0x000228c8
        /*0d38*/ 	.short	0x0100
        /*0d3a*/ 	.byte	0x08
	.zero		1


	//   ....[22]....
        /*0d3c*/ 	.word	0x00002ed0
        /*0d40*/ 	.word	0x00000059
        /*0d44*/ 	.word	0x00022890
        /*0d48*/ 	.short	0x010a
        /*0d4a*/ 	.byte	0x3f
	.zero		1


	//   ....[23]....
        /*0d4c*/ 	.word	0x00004110
        /*0d50*/ 	.word	0x00000059
        /*0d54*/ 	.word	0x00022890
        /*0d58*/ 	.short	0x010a
        /*0d5a*/ 	.byte	0x3f
	.zero		1


	//   ....[24]....
        /*0d5c*/ 	.word	0x000050e0
        /*0d60*/ 	.word	0x00000059
        /*0d64*/ 	.word	0x00022890
        /*0d68*/ 	.short	0x010a
        /*0d6a*/ 	.byte	0x3f
	.zero		1


	//   ....[25]....
        /*0d6c*/ 	.word	0x000055a0
        /*0d70*/ 	.word	0x0000000b
        /*0d74*/ 	.word	0x00000000
        /*0d78*/ 	.short	0x0101
        /*0d7a*/ 	.byte	0x3f
	.zero		1


	//   ....[26]....
        /*0d7c*/ 	.word	0x000055e0
        /*0d80*/ 	.word	0x00000059
        /*0d84*/ 	.word	0x000228b0
        /*0d88*/ 	.short	0x010a
        /*0d8a*/ 	.byte	0x3f
	.zero		1


	//   ....[27]....
        /*0d8c*/ 	.word	0x00005ef0
        /*0d90*/ 	.word	0x00000059
        /*0d94*/ 	.word	0x00000000
        /*0d98*/ 	.short	0x0101
        /*0d9a*/ 	.byte	0x3f
	.zero		1


	//   ....[28]....
        /*0d9c*/ 	.word	0x00006b30
        /*0da0*/ 	.word	0x00000017
        /*0da4*/ 	.word	0x00022800
        /*0da8*/ 	.short	0x010a
        /*0daa*/ 	.byte	0x3f
	.zero		1


	//   ....[29]....
        /*0dac*/ 	.word	0x00006b80
        /*0db0*/ 	.word	0x00000017
        /*0db4*/ 	.word	0x00022800
        /*0db8*/ 	.short	0x010a
        /*0dba*/ 	.byte	0x3f
	.zero		1


	//   ....[30]....
        /*0dbc*/ 	.word	0x00007630
        /*0dc0*/ 	.word	0x00000017
        /*0dc4*/ 	.word	0x00022800
        /*0dc8*/ 	.short	0x010a
        /*0dca*/ 	.byte	0x3f
	.zero		1


	//   ....[31]....
        /*0dcc*/ 	.word	0x00008b10
        /*0dd0*/ 	.word	0x00000017
        /*0dd4*/ 	.word	0x00022800
        /*0dd8*/ 	.short	0x010a
        /*0dda*/ 	.byte	0x3f
	.zero		1


	//   ....[32]....
        /*0ddc*/ 	.word	0x00009a10
        /*0de0*/ 	.word	0x00000003
        /*0de4*/ 	.word	0x00022830
        /*0de8*/ 	.short	0x010a
        /*0dea*/ 	.byte	0x3f
	.zero		1


	//   ....[33]....
        /*0dec*/ 	.word	0x00009ab0
        /*0df0*/ 	.word	0x00000003
        /*0df4*/ 	.word	0x00022830
        /*0df8*/ 	.short	0x010a
        /*0dfa*/ 	.byte	0x3f
	.zero		1


	//   ....[34]....
        /*0dfc*/ 	.word	0x00009f70
        /*0e00*/ 	.word	0x00000000
        /*0e04*/ 	.word	0x00000000
        /*0e08*/ 	.short	0x0101
        /*0e0a*/ 	.byte	0x3f
	.zero		1


	//   ....[35]....
        /*0e0c*/ 	.word	0x0000be70
        /*0e10*/ 	.word	0x00000003
        /*0e14*/ 	.word	0x00022850
        /*0e18*/ 	.short	0x010a
        /*0e1a*/ 	.byte	0x3f
	.zero		1


	//   ....[36]....
        /*0e1c*/ 	.word	0x0000bec0
        /*0e20*/ 	.word	0x00000003
        /*0e24*/ 	.word	0x00022850
        /*0e28*/ 	.short	0x010a
        /*0e2a*/ 	.byte	0x3f
	.zero		1


	//   ....[37]....
        /*0e2c*/ 	.word	0x0000c2e0
        /*0e30*/ 	.word	0x00000003
        /*0e34*/ 	.word	0x00000000
        /*0e38*/ 	.short	0x0101
        /*0e3a*/ 	.byte	0x3f
	.zero		1


	//   ....[38]....
        /*0e3c*/ 	.word	0x0000c6a0
        /*0e40*/ 	.word	0x00000014
        /*0e44*/ 	.word	0x00022830
        /*0e48*/ 	.short	0x010a
        /*0e4a*/ 	.byte	0x3f
	.zero		1


	//   ....[39]....
        /*0e4c*/ 	.word	0x0000c700
        /*0e50*/ 	.word	0x00000014
        /*0e54*/ 	.word	0x00022830
        /*0e58*/ 	.short	0x010a
        /*0e5a*/ 	.byte	0x3f
	.zero		1


	//   ....[40]....
        /*0e5c*/ 	.word	0x0000cad0
        /*0e60*/ 	.word	0x000000c8
        /*0e64*/ 	.word	0x00000000
        /*0e68*/ 	.short	0x0101
        /*0e6a*/ 	.byte	0x3f
	.zero		1


	//   ....[41]....
        /*0e6c*/ 	.word	0x0000f390
        /*0e70*/ 	.word	0x00000014
        /*0e74*/ 	.word	0x00022850
        /*0e78*/ 	.short	0x010a
        /*0e7a*/ 	.byte	0x3f
	.zero		1


	//   ....[42]....
        /*0e7c*/ 	.word	0x0000f400
        /*0e80*/ 	.word	0x00000014
        /*0e84*/ 	.word	0x00022850
        /*0e88*/ 	.short	0x010a
        /*0e8a*/ 	.byte	0x3f
	.zero		1


	//   ....[43]....
        /*0e8c*/ 	.word	0x0000f800
        /*0e90*/ 	.word	0x00000014
        /*0e94*/ 	.word	0x00000000
        /*0e98*/ 	.short	0x0101
        /*0e9a*/ 	.byte	0x3f
	.zero		1


	//   ....[44]....
        /*0e9c*/ 	.word	0x0000fc00
        /*0ea0*/ 	.word	0x00000003
        /*0ea4*/ 	.word	0x00022830
        /*0ea8*/ 	.short	0x010a
        /*0eaa*/ 	.byte	0x3f
	.zero		1


	//   ....[45]....
        /*0eac*/ 	.word	0x0000fc60
        /*0eb0*/ 	.word	0x00000003
        /*0eb4*/ 	.word	0x00022830
        /*0eb8*/ 	.short	0x010a
        /*0eba*/ 	.byte	0x3f
	.zero		1


	//   ....[46]....
        /*0ebc*/ 	.word	0x00010fb0
        /*0ec0*/ 	.word	0x0000009a
        /*0ec4*/ 	.word	0x00000000
        /*0ec8*/ 	.short	0x0101
        /*0eca*/ 	.byte	0x3f
	.zero		1


	//   ....[47]....
        /*0ecc*/ 	.word	0x00011620
        /*0ed0*/ 	.word	0x00000003
        /*0ed4*/ 	.word	0x00022850
        /*0ed8*/ 	.short	0x010a
        /*0eda*/ 	.byte	0x3f
	.zero		1


	//   ....[48]....
        /*0edc*/ 	.word	0x00011690
        /*0ee0*/ 	.word	0x00000003
        /*0ee4*/ 	.word	0x00022850
        /*0ee8*/ 	.short	0x010a
        /*0eea*/ 	.byte	0x3f
	.zero		1


	//   ....[49]....
        /*0eec*/ 	.word	0x00011a80
        /*0ef0*/ 	.word	0x00000003
        /*0ef4*/ 	.word	0x00000000
        /*0ef8*/ 	.short	0x0101
        /*0efa*/ 	.byte	0x3f
	.zero		1


	//   ....[50]....
        /*0efc*/ 	.word	0x00011bb0
        /*0f00*/ 	.word	0x00000014
        /*0f04*/ 	.word	0x00022830
        /*0f08*/ 	.short	0x010a
        /*0f0a*/ 	.byte	0x3f
	.zero		1


	//   ....[51]....
        /*0f0c*/ 	.word	0x00011c10
        /*0f10*/ 	.word	0x00000014
        /*0f14*/ 	.word	0x00022830
        /*0f18*/ 	.short	0x010a
        /*0f1a*/ 	.byte	0x3f
	.zero		1


	//   ....[52]....
        /*0f1c*/ 	.word	0x00011fb0
        /*0f20*/ 	.word	0x00000000
        /*0f24*/ 	.word	0x00000000
        /*0f28*/ 	.short	0x0101
        /*0f2a*/ 	.byte	0x3f
	.zero		1


	//   ....[53]....
        /*0f2c*/ 	.word	0x00014870
        /*0f30*/ 	.word	0x00000014
        /*0f34*/ 	.word	0x00022850
        /*0f38*/ 	.short	0x010a
        /*0f3a*/ 	.byte	0x3f
	.zero		1


	//   ....[54]....
        /*0f3c*/ 	.word	0x000148e0
        /*0f40*/ 	.word	0x00000014
        /*0f44*/ 	.word	0x00022850
        /*0f48*/ 	.short	0x010a
        /*0f4a*/ 	.byte	0x3f
	.zero		1


	//   ....[55]....
        /*0f4c*/ 	.word	0x00014ce0
        /*0f50*/ 	.word	0x00000014
        /*0f54*/ 	.word	0x00000000
        /*0f58*/ 	.short	0x0101
        /*0f5a*/ 	.byte	0x3f
	.zero		1


	//   ....[56]....
        /*0f5c*/ 	.word	0x00017290
        /*0f60*/ 	.word	0x00000003
        /*0f64*/ 	.word	0x00000000
        /*0f68*/ 	.short	0x0101
        /*0f6a*/ 	.byte	0x3f
	.zero		1


	//   ....[57]....
        /*0f6c*/ 	.word	0x00019fd0
        /*0f70*/ 	.word	0x00000017
        /*0f74*/ 	.word	0x00022820
        /*0f78*/ 	.short	0x010a
        /*0f7a*/ 	.byte	0x3f
	.zero		1


	//   ....[58]....
        /*0f7c*/ 	.word	0x0001a060
        /*0f80*/ 	.word	0x0000000c
        /*0f84*/ 	.word	0x000228a0
        /*0f88*/ 	.short	0x010a
        /*0f8a*/ 	.byte	0x3f
	.zero		1


	//   ....[59]....
        /*0f8c*/ 	.word	0x0001a2b0
        /*0f90*/ 	.word	0x0000000c
        /*0f94*/ 	.word	0x000228c0
        /*0f98*/ 	.short	0x010a
        /*0f9a*/ 	.byte	0x3f
	.zero		1


	//   ....[60]....
        /*0f9c*/ 	.word	0x0001a8c0
        /*0fa0*/ 	.word	0x0000000a
        /*0fa4*/ 	.word	0x000228a0
        /*0fa8*/ 	.short	0x010a
        /*0faa*/ 	.byte	0x3f
	.zero		1


	//   ....[61]....
        /*0fac*/ 	.word	0x0001ab00
        /*0fb0*/ 	.word	0x0000000a
        /*0fb4*/ 	.word	0x000228c0
        /*0fb8*/ 	.short	0x010a
        /*0fba*/ 	.byte	0x3f
	.zero		1


	//   ....[62]....
        /*0fbc*/ 	.word	0x0001be80
        /*0fc0*/ 	.word	0x00000011
        /*0fc4*/ 	.word	0x00022840
        /*0fc8*/ 	.short	0x010a
        /*0fca*/ 	.byte	0x3f
	.zero		1


	//   ....[63]....
        /*0fcc*/ 	.word	0x0001c4e0
        /*0fd0*/ 	.word	0x00000011
        /*0fd4*/ 	.word	0x00022830
        /*0fd8*/ 	.short	0x0107
        /*0fda*/ 	.byte	0x3f
	.zero		1


	//   ....[64]....
        /*0fdc*/ 	.word	0x0001c5c0
        /*0fe0*/ 	.word	0x00000011
        /*0fe4*/ 	.word	0x00022830
        /*0fe8*/ 	.short	0x0101
        /*0fea*/ 	.byte	0x3f
	.zero		1


	//   ....[65]....
        /*0fec*/ 	.word	0x0001d180
        /*0ff0*/ 	.word	0x00000017
        /*0ff4*/ 	.word	0x00022800
        /*0ff8*/ 	.short	0x0107
        /*0ffa*/ 	.byte	0x3f
	.zero		1


	//   ....[66]....
        /*0ffc*/ 	.word	0x0001d270
        /*1000*/ 	.word	0x00000017
        /*1004*/ 	.word	0x00022800
        /*1008*/ 	.short	0x0101
        /*100a*/ 	.byte	0x3f
	.zero		1


	//   ....[67]....
        /*100c*/ 	.word	0x0001d290
        /*1010*/ 	.word	0x00000017
        /*1014*/ 	.word	0x00022820
        /*1018*/ 	.short	0x010a
        /*101a*/ 	.byte	0x3f
	.zero		1


	//   ....[68]....
        /*101c*/ 	.word	0x0001d320
        /*1020*/ 	.word	0x00000011
        /*1024*/ 	.word	0x00022860
        /*1028*/ 	.short	0x010a
        /*102a*/ 	.byte	0x3f
	.zero		1


	//   ....[69]....
        /*102c*/ 	.word	0x0001da30
        /*1030*/ 	.word	0x00000011
        /*1034*/ 	.word	0x00022850
        /*1038*/ 	.short	0x0107
        /*103a*/ 	.byte	0x3f
	.zero		1


	//   ....[70]....
        /*103c*/ 	.word	0x0001db00
        /*1040*/ 	.word	0x00000011
        /*1044*/ 	.word	0x00022850
        /*1048*/ 	.short	0x0101
        /*104a*/ 	.byte	0x3f
	.zero		1


	//   ....[71]....
        /*104c*/ 	.word	0x0001de40
        /*1050*/ 	.word	0x00000004
        /*1054*/ 	.word	0x00022840
        /*1058*/ 	.short	0x010a
        /*105a*/ 	.byte	0x3f
	.zero		1


	//   ....[72]....
        /*105c*/ 	.word	0x0001e220
        /*1060*/ 	.word	0x00000004
        /*1064*/ 	.word	0x00022830
        /*1068*/ 	.short	0x0107
        /*106a*/ 	.byte	0x3f
	.zero		1


	//   ....[73]....
        /*106c*/ 	.word	0x0001e2e0
        /*1070*/ 	.word	0x00000004
        /*1074*/ 	.word	0x00022830
        /*1078*/ 	.short	0x0101
        /*107a*/ 	.byte	0x3f
	.zero		1


	//   ....[74]....
        /*107c*/ 	.word	0x0001e310
        /*1080*/ 	.word	0x00000004
        /*1084*/ 	.word	0x00022860
        /*1088*/ 	.short	0x010a
        /*108a*/ 	.byte	0x3f
	.zero		1


	//   ....[75]....
        /*108c*/ 	.word	0x0001e830
        /*1090*/ 	.word	0x00000004
        /*1094*/ 	.word	0x00022850
        /*1098*/ 	.short	0x0107
        /*109a*/ 	.byte	0x3f
	.zero		1


	//   ....[76]....
        /*109c*/ 	.word	0x0001e8f0
        /*10a0*/ 	.word	0x00000004
        /*10a4*/ 	.word	0x00022850
        /*10a8*/ 	.short	0x0101
        /*10aa*/ 	.byte	0x3f
	.zero		1


	//   ....[77]....
        /*10ac*/ 	.word	0x0001f760
        /*10b0*/ 	.word	0x00000004
        /*10b4*/ 	.word	0x00022820
        /*10b8*/ 	.short	0x010a
        /*10ba*/ 	.byte	0x3f
	.zero		1


	//   ....[78]....
        /*10bc*/ 	.word	0x0001f8d0
        /*10c0*/ 	.word	0x00000005
        /*10c4*/ 	.word	0x00022840
        /*10c8*/ 	.short	0x010a
        /*10ca*/ 	.byte	0x3f
	.zero		1


	//   ....[79]....
        /*10cc*/ 	.word	0x0001f970
        /*10d0*/ 	.word	0x00000019
        /*10d4*/ 	.word	0x00022840
        /*10d8*/ 	.short	0x010a
        /*10da*/ 	.byte	0x3f
	.zero		1


	//   ....[80]....
        /*10dc*/ 	.word	0x0001f9b0
        /*10e0*/ 	.word	0x00000005
        /*10e4*/ 	.word	0x00022860
        /*10e8*/ 	.short	0x010a
        /*10ea*/ 	.byte	0x3f
	.zero		1


	//   ....[81]....
        /*10ec*/ 	.word	0x0001f9f0
        /*10f0*/ 	.word	0x00000019
        /*10f4*/ 	.word	0x00022860
        /*10f8*/ 	.short	0x010a
        /*10fa*/ 	.byte	0x3f
	.zero		1


	//   ....[82]....
        /*10fc*/ 	.word	0x0001fa50
        /*1100*/ 	.word	0x00000059
        /*1104*/ 	.word	0x00022890
        /*1108*/ 	.short	0x010a
        /*110a*/ 	.byte	0x3f
	.zero		1


	//   ....[83]....
        /*110c*/ 	.word	0x0001fd00
        /*1110*/ 	.word	0x00000059
        /*1114*/ 	.word	0x00022890
        /*1118*/ 	.short	0x010a
        /*111a*/ 	.byte	0x3f
	.zero		1


	//   ....[84]....
        /*111c*/ 	.word	0x0001ffa0
        /*1120*/ 	.word	0x00000059
        /*1124*/ 	.word	0x00022890
        /*1128*/ 	.short	0x010a
        /*112a*/ 	.byte	0x3f
	.zero		1


	//   ....[85]....
        /*112c*/ 	.word	0x00020230
        /*1130*/ 	.word	0x00000059
        /*1134*/ 	.word	0x000228b0
        /*1138*/ 	.short	0x010a
        /*113a*/ 	.byte	0x3f
	.zero		1


	//   ....[86]....
        /*113c*/ 	.word	0x00020690
        /*1140*/ 	.word	0x00000017
        /*1144*/ 	.word	0x00022800
        /*1148*/ 	.short	0x010a
        /*114a*/ 	.byte	0x3f
	.zero		1


	//   ....[87]....
        /*114c*/ 	.word	0x00020c80
        /*1150*/ 	.word	0x00000017
        /*1154*/ 	.word	0x00022800
        /*1158*/ 	.short	0x010a
        /*115a*/ 	.byte	0x3f
	.zero		1


	//   ....[88]....
        /*115c*/ 	.word	0x00020cd0
        /*1160*/ 	.word	0x00000003
        /*1164*/ 	.word	0x00022830
        /*1168*/ 	.short	0x010a
        /*116a*/ 	.byte	0x3f
	.zero		1


	//   ....[89]....
        /*116c*/ 	.word	0x00020d20
        /*1170*/ 	.word	0x00000003
        /*1174*/ 	.word	0x00022850
        /*1178*/ 	.short	0x010a
        /*117a*/ 	.byte	0x3f
	.zero		1


	//   ....[90]....
        /*117c*/ 	.word	0x00020d70
        /*1180*/ 	.word	0x00000014
        /*1184*/ 	.word	0x00022830
        /*1188*/ 	.short	0x010a
        /*118a*/ 	.byte	0x3f
	.zero		1


	//   ....[91]....
        /*118c*/ 	.word	0x00020dc0
        /*1190*/ 	.word	0x00000014
        /*1194*/ 	.word	0x00022850
        /*1198*/ 	.short	0x010a
        /*119a*/ 	.byte	0x3f
	.zero		1


	//   ....[92]....
        /*119c*/ 	.word	0x00020e10
        /*11a0*/ 	.word	0x00000003
        /*11a4*/ 	.word	0x00022830
        /*11a8*/ 	.short	0x010a
        /*11aa*/ 	.byte	0x3f
	.zero		1


	//   ....[93]....
        /*11ac*/ 	.word	0x00020e60
        /*11b0*/ 	.word	0x00000003
        /*11b4*/ 	.word	0x00022850
        /*11b8*/ 	.short	0x010a
        /*11ba*/ 	.byte	0x3f
	.zero		1


	//   ....[94]....
        /*11bc*/ 	.word	0x00020eb0
        /*11c0*/ 	.word	0x00000014
        /*11c4*/ 	.word	0x00022830
        /*11c8*/ 	.short	0x010a
        /*11ca*/ 	.byte	0x3f
	.zero		1


	//   ....[95]....
        /*11cc*/ 	.word	0x00020f00
        /*11d0*/ 	.word	0x00000014
        /*11d4*/ 	.word	0x00022850
        /*11d8*/ 	.short	0x010a
        /*11da*/ 	.byte	0x3f
	.zero		1


	//   ....[96]....
        /*11dc*/ 	.word	0x000214d0
        /*11e0*/ 	.word	0x00000017
        /*11e4*/ 	.word	0x00022820
        /*11e8*/ 	.short	0x010a
        /*11ea*/ 	.byte	0x3f
	.zero		1


	//   ....[97]....
        /*11ec*/ 	.word	0x00021520
        /*11f0*/ 	.word	0x0000000c
        /*11f4*/ 	.word	0x000228a0
        /*11f8*/ 	.short	0x010a
        /*11fa*/ 	.byte	0x3f
	.zero		1


	//   ....[98]....
        /*11fc*/ 	.word	0x00021570
        /*1200*/ 	.word	0x0000000c
        /*1204*/ 	.word	0x000228c0
        /*1208*/ 	.short	0x010a
        /*120a*/ 	.byte	0x3f
	.zero		1


	//   ....[99]....
        /*120c*/ 	.word	0x000215c0
        /*1210*/ 	.word	0x0000000a
        /*1214*/ 	.word	0x000228a0
        /*1218*/ 	.short	0x010a
        /*121a*/ 	.byte	0x3f
	.zero		1


	//   ....[100]....
        /*121c*/ 	.word	0x00021610
        /*1220*/ 	.word	0x0000000a
        /*1224*/ 	.word	0x000228c0
        /*1228*/ 	.short	0x010a
        /*122a*/ 	.byte	0x3f
	.zero		1


	//   ....[101]....
        /*122c*/ 	.word	0x00021730
        /*1230*/ 	.word	0x00000011
        /*1234*/ 	.word	0x00022840
        /*1238*/ 	.short	0x010a
        /*123a*/ 	.byte	0x3f
	.zero		1


	//   ....[102]....
        /*123c*/ 	.word	0x00022a10
        /*1240*/ 	.word	0x00000017
        /*1244*/ 	.word	0x00022820
        /*1248*/ 	.short	0x010a
        /*124a*/ 	.byte	0x3f
	.zero		1


	//   ....[103]....
        /*124c*/ 	.word	0x00022a60
        /*1250*/ 	.word	0x00000011
        /*1254*/ 	.word	0x00022860
        /*1258*/ 	.short	0x010a
        /*125a*/ 	.byte	0x3f
	.zero		1


	//   ....[104]....
        /*125c*/ 	.word	0x000233d0
        /*1260*/ 	.word	0x00000004
        /*1264*/ 	.word	0x00022840
        /*1268*/ 	.short	0x010a
        /*126a*/ 	.byte	0x3f
	.zero		1


	//   ....[105]....
        /*126c*/ 	.word	0x00023ab0
        /*1270*/ 	.word	0x00000004
        /*1274*/ 	.word	0x00022860
        /*1278*/ 	.short	0x010a
        /*127a*/ 	.byte	0x3f
	.zero		1


	//   ....[106]....
        /*127c*/ 	.word	0x00024b50
        /*1280*/ 	.word	0x00000004
        /*1284*/ 	.word	0x00022820
        /*1288*/ 	.short	0x010a
        /*128a*/ 	.byte	0x3f
	.zero		1


	//   ....[107]....
        /*128c*/ 	.word	0x00024cf0
        /*1290*/ 	.word	0x00000005
        /*1294*/ 	.word	0x00022840
        /*1298*/ 	.short	0x010a
        /*129a*/ 	.byte	0x3f
	.zero		1


	//   ....[108]....
        /*129c*/ 	.word	0x00024d40
        /*12a0*/ 	.word	0x00000019
        /*12a4*/ 	.word	0x00022840
        /*12a8*/ 	.short	0x010a
        /*12aa*/ 	.byte	0x3f
	.zero		1


	//   ....[109]....
        /*12ac*/ 	.word	0x00024d90
        /*12b0*/ 	.word	0x00000005
        /*12b4*/ 	.word	0x00022860
        /*12b8*/ 	.short	0x010a
        /*12ba*/ 	.byte	0x3f
	.zero		1


	//----- nvinfo : EIATTR_NUM_MBARRIERS
	.align		4
.L_415:
        /*12bc*/ 	.byte	0x03, 0x38
        /*12be*/ 	.short	0x0016


	//----- nvinfo : EIATTR_EXIT_INSTR_OFFSETS
	.align		4
        /*12c0*/ 	.byte	0x04, 0x1c
        /*12c2*/ 	.short	(.L_417 - .L_416)


	//   ....[0]....
.L_416:
        /*12c4*/ 	.word	0x0001fa40


	//----- nvinfo : EIATTR_MAX_THREADS
	.align		4
.L_417:
        /*12c8*/ 	.byte	0x04, 0x05
        /*12ca*/ 	.short	(.L_419 - .L_418)
.L_418:
        /*12cc*/ 	.word	0x00000180
        /*12d0*/ 	.word	0x00000001
        /*12d4*/ 	.word	0x00000001


	//----- nvinfo : EIATTR_CRS_STACK_SIZE
	.align		4
.L_419:
        /*12d8*/ 	.byte	0x04, 0x1e
        /*12da*/ 	.short	(.L_421 - .L_420)
.L_420:
        /*12dc*/ 	.word	0x00000000


	//----- nvinfo : EIATTR_CBANK_PARAM_SIZE
	.align		4
.L_421:
        /*12e0*/ 	.byte	0x03, 0x19
        /*12e2*/ 	.short	0x0af0


	//----- nvinfo : EIATTR_PARAM_CBANK
	.align		4
        /*12e4*/ 	.byte	0x04, 0x0a
        /*12e6*/ 	.short	(.L_423 - .L_422)
	.align		4
.L_422:
        /*12e8*/ 	.word	index@(.nv.constant0._ZN7cutlass13device_kernelIN5flash11enable_sm90INS1_16FlashAttnFwdSm90INS1_25CollectiveMainloopFwdSm90ILi2EN4cute5tupleIJNS5_1CILi1EEES8_S8_EEENS6_IJNS7_ILi128EEENS7_ILi96EEENS7_ILi64EEEEEELi256ENS_6half_tEfNS_4arch4Sm90ELb0ELb1ELb0ELb1ELb1ELb1ELb0ELb1ELb0ELb1ELb0ELb0EEENS1_21CollectiveEpilogueFwdINS6_IJSA_NS7_ILi256EEESB_EEES9_SE_SG_Li256ELb1ELb1ELb0ELb0EEENS1_36VarlenDynamicPersistentTileSchedulerILi128ELi96ELi256ELi128ELb0ELb1ELb1ELb1ELb0ELb1EEEEEEEEEvNT_6ParamsE)
        /*12ec*/ 	.short	0x0210
        /*12ee*/ 	.short	0x0af0


	//----- nvinfo : EIATTR_SW_WAR
	.align		4
.L_423:
        /*12f0*/ 	.byte	0x04, 0x36
        /*12f2*/ 	.short	(.L_425 - .L_424)
.L_424:
        /*12f4*/ 	.word	0x00000008
.L_425:


//--------------------- .nv.info._ZN7cutlass13device_kernelIN5flash11enable_sm90INS1_16FlashAttnFwdSm90INS1_25CollectiveMainloopFwdSm90ILi2EN4cute5tupleIJNS5_1CILi1EEES8_S8_EEENS6_IJNS7_ILi128EEENS7_ILi96EEENS7_ILi64EEEEEELi256ENS_6half_tEfNS_4arch4Sm90ELb0ELb1ELb0ELb1ELb1ELb0ELb1ELb1ELb0ELb1ELb0ELb0EEENS1_21CollectiveEpilogueFwdINS6_IJSA_NS7_ILi256EEESB_EEES9_SE_SG_Li256ELb1ELb1ELb0ELb0EEENS1_36VarlenDynamicPersistentTileSchedulerILi128ELi96ELi256ELi128ELb0ELb1ELb1ELb1ELb0ELb1EEEEEEEEEvNT_6ParamsE --------------------------
	.section	.nv.info._ZN7cutlass13device_kernelIN5flash11enable_sm90INS1_16FlashAttnFwdSm90INS1_25CollectiveMainloopFwdSm90ILi2EN4cute5tupleIJNS5_1CILi1EEES8_S8_EEENS6_IJNS7_ILi128EEENS7_ILi96EEENS7_ILi64EEEEEELi256ENS_6half_tEfNS_4arch4Sm90ELb0ELb1ELb0ELb1ELb1ELb0ELb1ELb1ELb0ELb1ELb0ELb0EEENS1_21CollectiveEpilogueFwdINS6_IJSA_NS7_ILi256EEESB_EEES9_SE_SG_Li256ELb1ELb1ELb0ELb0EEENS1_36VarlenDynamicPersistentTileSchedulerILi128ELi96ELi256ELi128ELb0ELb1ELb1ELb1ELb0ELb1EEEEEEEEEvNT_6ParamsE,"",@"SHT_CUDA_INFO"
	.sectionflags	@""
	.align	4


	//----- nvinfo : EIATTR_CUDA_API_VERSION
	.align		4
        /*0000*/ 	.byte	0x04, 0x37
        /*0002*/ 	.short	(.L_427 - .L_426)
.L_426:
        /*0004*/ 	.word	0x00000082


	//----- nvinfo : EIATTR_KPARAM_INFO
	.align		4
.L_427:
        /*0008*/ 	.byte	0x04, 0x17
        /*000a*/ 	.short	(.L_429 - .L_428)
.L_428:
        /*000c*/ 	.word	0x00000000
        /*0010*/ 	.short	0x0000
        /*0012*/ 	.short	0x0070
        /*0014*/ 	.byte	0x00, 0xf0, 0x01, 0x2e


	//----- nvinfo : EIATTR_SPARSE_MMA_MASK
	.align		4
.L_429:
        /*0018*/ 	.byte	0x03, 0x50
        /*001a*/ 	.short	0x0000


	//----- nvinfo : EIATTR_MAXREG_COUNT
	.align		4
        /*001c*/ 	.byte	0x03, 0x1b
        /*001e*/ 	.short	0x00a8


	//----- nvinfo : EIATTR_NUM_BARRIERS
	.align		4
        /*0020*/ 	.byte	0x02, 0x4c
        /*0022*/ 	.byte	0x10
	.zero		1


	//----- nvinfo : EIATTR_EXTERNS
	.align		4
        /*0024*/ 	.byte	0x04, 0x0f
        /*0026*/ 	.short	(.L_431 - .L_430)


	//   ....[0]....
	.align		4
.L_430:
        /*0028*/ 	.word	index@(__assertfail)


	//----- nvinfo : EIATTR_ANNOTATIONS
	.align		4
.L_431:
        /*002c*/ 	.byte	0x04, 0x55
        /*002e*/ 	.short	(.L_433 - .L_432)


	//   ....[0]....
.L_432:
        /* <DEDUP_REMOVED lines=25> */


	//----- nvinfo : EIATTR_MERCURY_ISA_VERSION
	.align		4
.L_433:
        /*01b0*/ 	.byte	0x03, 0x5f
        /*01b2*/ 	.short	0x0101


	//----- nvinfo : EIATTR_UNUSED_LOAD_BYTE_OFFSET
	.align		4
        /*01b4*/ 	.byte	0x04, 0x44
        /*01b6*/ 	.short	(.L_435 - .L_434)


	//   ....[0]....
.L_434:
        /*01b8*/ 	.word	0x00000a70
        /*01bc*/ 	.word	0x0000fff0


	//   ....[1]....
        /*01c0*/ 	.word	0x0001f2d0
        /*01c4*/ 	.word	0x0000fff0


	//----- nvinfo : EIATTR_INT_WARP_WIDE_INSTR_OFFSETS
	.align		4
.L_435:
        /*01c8*/ 	.byte	0x04, 0x31
        /*01ca*/ 	.short	(.L_437 - .L_436)


	//   ....[0]....
.L_436:
        /*01cc*/ 	.word	0x000000c0


	//   ....[1]....
        /*01d0*/ 	.word	0x000000d0


	//   ....[2]....
        /*01d4*/ 	.word	0x000000e0


	//   ....[3]....
        /*01d8*/ 	.word	0x00000180


	//   ....[4]....
        /*01dc*/ 	.word	0x00023470


	//   ....[5]....
        /*01e0*/ 	.word	0x00023500


	//   ....[6]....
        /*01e4*/ 	.word	0x000273d0


	//   ....[7]....
        /*01e8*/ 	.word	0x00027460


	//----- nvinfo : EIATTR_COOP_GROUP_MASK_REGIDS
	.align		4
.L_437:
        /*01ec*/ 	.byte	0x04, 0x29
        /*01ee*/ 	.short	(.L_439 - .L_438)


	//   ....[0]....
.L_438:
        /*01f0*/ 	.word	0xffffffff


	//   ....[1]....
        /*01f4*/ 	.word	0xffffffff


	//   ....[2]....
        /*01f8*/ 	.word	0xffffffff


	//   ....[3]....
        /*01fc*/ 	.word	0xffffffff


	//   ....[4]....
        /*0200*/ 	.word	0xffffffff


	//   ....[5]....
        /*0204*/ 	.word	0xffffffff


	//   ....[6]....
        /*0208*/ 	.word	0xffffffff


	//   ....[7]....
        /*020c*/ 	.word	0xffffffff


	//   ....[8]....
        /*0210*/ 	.word	0xffffffff


	//   ....[9]....
        /*0214*/ 	.word	0xffffffff


	//   ....[10]....
        /*0218*/ 	.word	0xffffffff


	//   ....[11]....
        /*021c*/ 	.word	0xffffffff


	//   ....[12]....
        /*0220*/ 	.word	0xffffffff


	//   ....[13]....
        /*0224*/ 	.word	0xffffffff


	//   ....[14]....
        /*0228*/ 	.word	0xffffffff


	//   ....[15]....
        /*022c*/ 	.word	0xffffffff


	//   ....[16]....
        /*0230*/ 	.word	0xffffffff


	//   ....[17]....
        /*0234*/ 	.word	0xffffffff


	//   ....[18]....
        /*0238*/ 	.word	0xffffffff


	//   ....[19]....
        /*023c*/ 	.word	0xffffffff


	//   ....[20]....
        /*0240*/ 	.word	0xffffffff


	//   ....[21]....
        /*0244*/ 	.word	0xffffffff


	//   ....[22]....
        /*0248*/ 	.word	0xffffffff


	//   ....[23]....
        /*024c*/ 	.word	0xffffffff


	//   ....[24]....
        /*0250*/ 	.word	0xffffffff


	//   ....[25]....
        /*0254*/ 	.word	0xffffffff


	//   ....[26]....
        /*0258*/ 	.word	0xffffffff


	//   ....[27]....
        /*025c*/ 	.word	0xffffffff


	//   ....[28]....
        /*0260*/ 	.word	0xffffffff


	//   ....[29]....
        /*0264*/ 	.word	0xffffffff


	//   ....[30]....
        /*0268*/ 	.word	0xffffffff


	//   ....[31]....
        /*026c*/ 	.word	0xffffffff


	//   ....[32]....
        /*0270*/ 	.word	0xffffffff


	//   ....[33]....
        /*0274*/ 	.word	0xffffffff


	//   ....[34]....
        /*0278*/ 	.word	0xffffffff


	//   ....[35]....
        /*027c*/ 	.word	0xffffffff


	//   ....[36]....
        /*0280*/ 	.word	0xffffffff


	//   ....[37]....
        /*0284*/ 	.word	0xffffffff


	//   ....[38]....
        /*0288*/ 	.word	0xffffffff


	//   ....[39]....
        /*028c*/ 	.word	0xffffffff


	//   ....[40]....
        /*0290*/ 	.word	0xffffffff


	//   ....[41]....
        /*0294*/ 	.word	0xffffffff


	//   ....[42]....
        /*0298*/ 	.word	0xffffffff


	//   ....[43]....
        /*029c*/ 	.word	0xffffffff


	//   ....[44]....
        /*02a0*/ 	.word	0xffffffff


	//   ....[45]....
        /*02a4*/ 	.word	0xffffffff


	//   ....[46]....
        /*02a8*/ 	.word	0xffffffff


	//   ....[47]....
        /*02ac*/ 	.word	0xffffffff


	//   ....[48]....
        /*02b0*/ 	.word	0xffffffff


	//   ....[49]....
        /*02b4*/ 	.word	0xffffffff


	//   ....[50]....
        /*02b8*/ 	.word	0xffffffff


	//   ....[51]....
        /*02bc*/ 	.word	0xffffffff


	//   ....[52]....
        /*02c0*/ 	.word	0xffffffff


	//   ....[53]....
        /*02c4*/ 	.word	0xffffffff


	//   ....[54]....
        /*02c8*/ 	.word	0xffffffff


	//   ....[55]....
        /*02cc*/ 	.word	0xffffffff


	//   ....[56]....
        /*02d0*/ 	.word	0xffffffff


	//   ....[57]....
        /*02d4*/ 	.word	0xffffffff


	//   ....[58]....
        /*02d8*/ 	.word	0xffffffff


	//   ....[59]....
        /*02dc*/ 	.word	0xffffffff


	//   ....[60]....
        /*02e0*/ 	.word	0xffffffff


	//   ....[61]....
        /*02e4*/ 	.word	0xffffffff


	//   ....[62]....
        /*02e8*/ 	.word	0xffffffff


	//   ....[63]....
        /*02ec*/ 	.word	0xffffffff


	//   ....[64]....
        /*02f0*/ 	.word	0xffffffff


	//   ....[65]....
        /*02f4*/ 	.word	0xffffffff


	//   ....[66]....
        /*02f8*/ 	.word	0xffffffff


	//   ....[67]....
        /*02fc*/ 	.word	0xffffffff


	//   ....[68]....
        /*0300*/ 	.word	0xffffffff


	//   ....[69]....
        /*0304*/ 	.word	0xffffffff


	//   ....[70]....
        /*0308*/ 	.word	0xffffffff


	//   ....[71]....
        /*030c*/ 	.word	0xffffffff


	//   ....[72]....
        /*0310*/ 	.word	0xffffffff


	//   ....[73]....
        /*0314*/ 	.word	0xffffffff


	//   ....[74]....
        /*0318*/ 	.word	0xffffffff


	//   ....[75]....
        /*031c*/ 	.word	0xffffffff


	//   ....[76]....
        /*0320*/ 	.word	0xffffffff


	//   ....[77]....
        /*0324*/ 	.word	0xffffffff


	//   ....[78]....
        /*0328*/ 	.word	0xffffffff


	//   ....[79]....
        /*032c*/ 	.word	0xffffffff


	//   ....[80]....
        /*0330*/ 	.word	0xffffffff


	//   ....[81]....
        /*0334*/ 	.word	0xffffffff


	//   ....[82]....
        /*0338*/ 	.word	0xffffffff


	//   ....[83]....
        /*033c*/ 	.word	0xffffffff


	//   ....[84]....
        /*0340*/ 	.word	0xffffffff


	//   ....[85]....
        /*0344*/ 	.word	0xffffffff


	//   ....[86]....
        /*0348*/ 	.word	0xffffffff


	//   ....[87]....
        /*034c*/ 	.word	0xffffffff


	//   ....[88]....
        /*0350*/ 	.word	0xffffffff


	//   ....[89]....
        /*0354*/ 	.word	0xffffffff


	//   ....[90]....
        /*0358*/ 	.word	0xffffffff


	//   ....[91]....
        /*035c*/ 	.word	0xffffffff


	//   ....[92]....
        /*0360*/ 	.word	0xffffffff


	//   ....[93]....
        /*0364*/ 	.word	0xffffffff


	//   ....[94]....
        /*0368*/ 	.word	0xffffffff


	//   ....[95]....
        /*036c*/ 	.word	0xffffffff


	//   ....[96]....
        /*0370*/ 	.word	0xffffffff


	//   ....[97]....
        /*0374*/ 	.word	0xffffffff


	//   ....[98]....
        /*0378*/ 	.word	0xffffffff


	//   ....[99]....
        /*037c*/ 	.word	0xffffffff


	//   ....[100]....
        /*0380*/ 	.word	0xffffffff


	//   ....[101]....
        /*0384*/ 	.word	0xffffffff


	//   ....[102]....
        /*0388*/ 	.word	0xffffffff


	//   ....[103]....
        /*038c*/ 	.word	0xffffffff


	//   ....[104]....
        /*0390*/ 	.word	0xffffffff


	//   ....[105]....
        /*0394*/ 	.word	0xffffffff


	//   ....[106]....
        /*0398*/ 	.word	0xffffffff


	//   ....[107]....
        /*039c*/ 	.word	0xffffffff


	//   ....[108]....
        /*03a0*/ 	.word	0xffffffff


	//   ....[109]....
        /*03a4*/ 	.word	0xffffffff


	//   ....[110]....
        /*03a8*/ 	.word	0xffffffff


	//   ....[111]....
        /*03ac*/ 	.word	0xffffffff


	//   ....[112]....
        /*03b0*/ 	.word	0xffffffff


	//   ....[113]....
        /*03b4*/ 	.word	0xffffffff


	//   ....[114]....
        /*03b8*/ 	.word	0xffffffff


	//   ....[115]....
        /*03bc*/ 	.word	0xffffffff


	//   ....[116]....
        /*03c0*/ 	.word	0xffffffff


	//   ....[117]....
        /*03c4*/ 	.word	0xffffffff


	//   ....[118]....
        /*03c8*/ 	.word	0xffffffff


	//   ....[119]....
        /*03cc*/ 	.word	0xffffffff


	//   ....[120]....
        /*03d0*/ 	.word	0xffffffff


	//   ....[121]....
        /*03d4*/ 	.word	0xffffffff


	//   ....[122]....
        /*03d8*/ 	.word	0xffffffff


	//   ....[123]....
        /*03dc*/ 	.word	0xffffffff


	//   ....[124]....
        /*03e0*/ 	.word	0xffffffff


	//   ....[125]....
        /*03e4*/ 	.word	0xffffffff


	//   ....[126]....
        /*03e8*/ 	.word	0xffffffff


	//   ....[127]....
        /*03ec*/ 	.word	0xffffffff


	//   ....[128]....
        /*03f0*/ 	.word	0xffffffff


	//   ....[129]....
        /*03f4*/ 	.word	0xffffffff


	//   ....[130]....
        /*03f8*/ 	.word	0xffffffff


	//   ....[131]....
        /*03fc*/ 	.word	0xffffffff


	//   ....[132]....
        /*0400*/ 	.word	0xffffffff


	//   ....[133]....
        /*0404*/ 	.word	0xffffffff


	//   ....[134]....
        /*0408*/ 	.word	0xffffffff


	//   ....[135]....
        /*040c*/ 	.word	0xffffffff


	//   ....[136]....
        /*0410*/ 	.word	0xffffffff


	//   ....[137]....
        /*0414*/ 	.word	0xffffffff


	//   ....[138]....
        /*0418*/ 	.word	0xffffffff


	//   ....[139]....
        /*041c*/ 	.word	0xffffffff


	//   ....[140]....
        /*0420*/ 	.word	0xffffffff


	//   ....[141]....
        /*0424*/ 	.word	0xffffffff


	//   ....[142]....
        /*0428*/ 	.word	0xffffffff


	//   ....[143]....
        /*042c*/ 	.word	0xffffffff


	//   ....[144]....
        /*0430*/ 	.word	0xffffffff


	//   ....[145]....
        /*0434*/ 	.word	0xffffffff


	//   ....[146]....
        /*0438*/ 	.word	0xffffffff


	//   ....[147]....
        /*043c*/ 	.word	0xffffffff


	//   ....[148]....
        /*0440*/ 	.word	0xffffffff


	//   ....[149]....
        /*0444*/ 	.word	0xffffffff


	//   ....[150]....
        /*0448*/ 	.word	0xffffffff


	//   ....[151]....
        /*044c*/ 	.word	0xffffffff


	//   ....[152]....
        /*0450*/ 	.word	0xffffffff


	//   ....[153]....
        /*0454*/ 	.word	0xffffffff


	//   ....[154]....
        /*0458*/ 	.word	0xffffffff


	//   ....[155]....
        /*045c*/ 	.word	0xffffffff


	//   ....[156]....
        /*0460*/ 	.word	0xffffffff


	//   ....[157]....
        /*0464*/ 	.word	0xffffffff


	//   ....[158]....
        /*0468*/ 	.word	0xffffffff


	//   ....[159]....
        /*046c*/ 	.word	0xffffffff


	//   ....[160]....
        /*0470*/ 	.word	0xffffffff


	//   ....[161]....
        /*0474*/ 	.word	0x0500000f


	//   ....[162]....
        /*0478*/ 	.word	0x0500000f


	//   ....[163]....
        /*047c*/ 	.word	0x0500000f


	//   ....[164]....
        /*0480*/ 	.word	0x0500000f


	//   ....[165]....
        /*0484*/ 	.word	0x0500000f


	//   ....[166]....
        /*0488*/ 	.word	0x0500000f


	//   ....[167]....
        /*048c*/ 	.word	0x0500000f


	//   ....[168]....
        /*0490*/ 	.word	0x0500000f


	//   ....[169]....
        /*0494*/ 	.word	0x0500000f


	//   ....[170]....
        /*0498*/ 	.word	0x0500000f


	//   ....[171]....
        /*049c*/ 	.word	0x0500000f


	//   ....[172]....
        /*04a0*/ 	.word	0x0500000f


	//   ....[173]....
        /*04a4*/ 	.word	0x0500000f


	//   ....[174]....
        /*04a8*/ 	.word	0x0500000f


	//   ....[175]....
        /*04ac*/ 	.word	0x0500000f


	//   ....[176]....
        /*04b0*/ 	.word	0x0500000f


	//   ....[177]....
        /*04b4*/ 	.word	0x0500000f


	//   ....[178]....
        /*04b8*/ 	.word	0x0500000f


	//   ....[179]....
        /*04bc*/ 	.word	0x0500000f


	//   ....[180]....
        /*04c0*/ 	.word	0x0500000f


	//   ....[181]....
        /*04c4*/ 	.word	0x0500000f


	//   ....[182]....
        /*04c8*/ 	.word	0x0500000f


	//   ....[183]....
        /*04cc*/ 	.word	0x0500000f


	//   ....[184]....
        /*04d0*/ 	.word	0x0500000f


	//   ....[185]....
        /*04d4*/ 	.word	0x0500000f


	//   ....[186]....
        /*04d8*/ 	.word	0x0500000f


	//   ....[187]....
        /*04dc*/ 	.word	0x0500000f


	//   ....[188]....
        /*04e0*/ 	.word	0x0500000f


	//   ....[189]....
        /*04e4*/ 	.word	0x0500000f


	//   ....[190]....
        /*04e8*/ 	.word	0x0500000f


	//   ....[191]....
        /*04ec*/ 	.word	0x0500000f


	//   ....[192]....
        /*04f0*/ 	.word	0x0500000f


	//   ....[193]....
        /*04f4*/ 	.word	0x0500000f


	//   ....[194]....
        /*04f8*/ 	.word	0x0500000f


	//   ....[195]....
        /*04fc*/ 	.word	0x0500000f


	//   ....[196]....
        /*0500*/ 	.word	0x0500000f


	//   ....[197]....
        /*0504*/ 	.word	0x0500000f


	//   ....[198]....
        /*0508*/ 	.word	0x0500000f


	//   ....[199]....
        /*050c*/ 	.word	0x0500000f


	//   ....[200]....
        /*0510*/ 	.word	0x0500000f


	//   ....[201]....
        /*0514*/ 	.word	0x0500000f


	//   ....[202]....
        /*0518*/ 	.word	0x0500000f


	//   ....[203]....
        /*051c*/ 	.word	0x0500000f


	//   ....[204]....
        /*0520*/ 	.word	0x0500000f


	//   ....[205]....
        /*0524*/ 	.word	0x0500000f


	//   ....[206]....
        /*0528*/ 	.word	0x0500000f


	//   ....[207]....
        /*052c*/ 	.word	0x0500000f


	//   ....[208]....
        /*0530*/ 	.word	0x0500000f


	//   ....[209]....
        /*0534*/ 	.word	0x0500000f


	//   ....[210]....
        /*0538*/ 	.word	0x0500000f


	//   ....[211]....
        /*053c*/ 	.word	0x0500000f


	//   ....[212]....
        /*0540*/ 	.word	0x0500000f


	//   ....[213]....
        /*0544*/ 	.word	0x0500000f


	//   ....[214]....
        /*0548*/ 	.word	0x0500000f


	//   ....[215]....
        /*054c*/ 	.word	0x0500000f


	//   ....[216]....
        /*0550*/ 	.word	0x0500000f


	//   ....[217]....
        /*0554*/ 	.word	0x0500000f


	//   ....[218]....
        /*0558*/ 	.word	0x0500000f


	//   ....[219]....
        /*055c*/ 	.word	0x0500000f


	//   ....[220]....
        /*0560*/ 	.word	0x0500000f


	//   ....[221]....
        /*0564*/ 	.word	0x0500000f


	//   ....[222]....
        /*0568*/ 	.word	0x0500000f


	//   ....[223]....
        /*056c*/ 	.word	0x0500000f


	//   ....[224]....
        /*0570*/ 	.word	0x0500000f


	//   ....[225]....
        /*0574*/ 	.word	0x0500000f


	//   ....[226]....
        /*0578*/ 	.word	0x0500000f


	//   ....[227]....
        /*057c*/ 	.word	0x0500000f


	//   ....[228]....
        /*0580*/ 	.word	0x0500000f


	//   ....[229]....
        /*0584*/ 	.word	0x0500000f


	//   ....[230]....
        /*0588*/ 	.word	0x0500000f


	//   ....[231]....
        /*058c*/ 	.word	0x0500000f


	//   ....[232]....
        /*0590*/ 	.word	0x0500000f


	//   ....[233]....
        /*0594*/ 	.word	0x0500000f


	//   ....[234]....
        /*0598*/ 	.word	0x0500000f


	//   ....[235]....
        /*059c*/ 	.word	0x0500000f


	//   ....[236]....
        /*05a0*/ 	.word	0x0500000f


	//   ....[237]....
        /*05a4*/ 	.word	0x0500000f


	//   ....[238]....
        /*05a8*/ 	.word	0x0500000f


	//   ....[239]....
        /*05ac*/ 	.word	0x0500000f


	//   ....[240]....
        /*05b0*/ 	.word	0x0500000f


	//   ....[241]....
        /*05b4*/ 	.word	0x0500000f


	//   ....[242]....
        /*05b8*/ 	.word	0x0500000f


	//   ....[243]....
        /*05bc*/ 	.word	0x0500000f


	//   ....[244]....
        /*05c0*/ 	.word	0x0500000f


	//   ....[245]....
        /*05c4*/ 	.word	0x0500000f


	//   ....[246]....
        /*05c8*/ 	.word	0x0500000f


	//   ....[247]....
        /*05cc*/ 	.word	0x0500000f


	//   ....[248]....
        /*05d0*/ 	.word	0x0500000f


	//   ....[249]....
        /*05d4*/ 	.word	0x0500000f


	//   ....[250]....
        /*05d8*/ 	.word	0x0500000f


	//   ....[251]....
        /*05dc*/ 	.word	0x0500000f


	//   ....[252]....
        /*05e0*/ 	.word	0x0500000f


	//   ....[253]....
        /*05e4*/ 	.word	0x0500000f


	//   ....[254]....
        /*05e8*/ 	.word	0x0500000f


	//   ....[255]....
        /*05ec*/ 	.word	0x0500000f


	//   ....[0]....
        /*05f0*/ 	.word	0x0500000f


	//   ....[1]....
        /*05f4*/ 	.word	0x0500000f


	//   ....[2]....
        /*05f8*/ 	.word	0x0500000f


	//   ....[3]....
        /*05fc*/ 	.word	0x0500000f


	//   ....[4]....
        /*0600*/ 	.word	0xffffffff


	//   ....[5]....
        /*0604*/ 	.word	0xffffffff


	//   ....[6]....
        /*0608*/ 	.word	0xffffffff


	//   ....[7]....
        /*060c*/ 	.word	0xffffffff


	//   ....[8]....
        /*0610*/ 	.word	0xffffffff


	//   ....[9]....
        /*0614*/ 	.word	0xffffffff


	//----- nvinfo : EIATTR_COOP_GROUP_INSTR_OFFSETS
	.align		4
.L_439:
        /*0618*/ 	.byte	0x04, 0x28
        /*061a*/ 	.short	(.L_441 - .L_440)


	//   ....[0]....
.L_440:
        /*061c*/ 	.word	0x00000080


	//   ....[1]....
        /*0620*/ 	.word	0x00000090


	//   ....[2]....
        /*0624*/ 	.word	0x000002f0


	//   ....[3]....
        /*0628*/ 	.word	0x00000450


	//   ....[4]....
        /*062c*/ 	.word	0x00000570


	//   ....[5]....
        /*0630*/ 	.word	0x000006d0


	//   ....[6]....
        /*0634*/ 	.word	0x00002280


	//   ....[7]....
        /*0638*/ 	.word	0x000044d0


	//   ....[8]....
        /*063c*/ 	.word	0x00004740


	//   ....[9]....
        /*0640*/ 	.word	0x000059f0


	//   ....[10]....
        /*0644*/ 	.word	0x00005d60


	//   ....[11]....
        /*0648*/ 	.word	0x000060d0


	//   ....[12]....
        /*064c*/ 	.word	0x00006120


	//   ....[13]....
        /*0650*/ 	.word	0x0000b110


	//   ....[14]....
        /*0654*/ 	.word	0x0000b1b0


	//   ....[15]....
        /*0658*/ 	.word	0x0000b290


	//   ....[16]....
        /*065c*/ 	.word	0x0000b2b0


	//   ....[17]....
        /*0660*/ 	.word	0x00014ab0


	//   ....[18]....
        /*0664*/ 	.word	0x00014ca0


	//   ....[19]....
        /*0668*/ 	.word	0x00015e40


	//   ....[20]....
        /*066c*/ 	.word	0x00015ed0


	//   ....[21]....
        /*0670*/ 	.word	0x00015f10


	//   ....[22]....
        /*0674*/ 	.word	0x00015f30


	//   ....[23]....
        /*0678*/ 	.word	0x0001e350


	//   ....[24]....
        /*067c*/ 	.word	0x0001e370


	//   ....[25]....
        /*0680*/ 	.word	0x0001e3d0


	//   ....[26]....
        /*0684*/ 	.word	0x0001e410


	//   ....[27]....
        /*0688*/ 	.word	0x000200e0


	//   ....[28]....
        /*068c*/ 	.word	0x00020100


	//   ....[29]....
        /*0690*/ 	.word	0x00020150


	//   ....[30]....
        /*0694*/ 	.word	0x00020170


	//   ....[31]....
        /*0698*/ 	.word	0x00020ac0


	//   ....[32]....
        /*069c*/ 	.word	0x00020ae0


	//   ....[33]....
        /*06a0*/ 	.word	0x00020c30


	//   ....[34]....
        /*06a4*/ 	.word	0x00020c50


	//   ....[35]....
        /*06a8*/ 	.word	0x00020d90


	//   ....[36]....
        /*06ac*/ 	.word	0x00020db0


	//   ....[37]....
        /*06b0*/ 	.word	0x00020f00


	//   ....[38]....
        /*06b4*/ 	.word	0x00020f20


	//   ....[39]....
        /*06b8*/ 	.word	0x00021880


	//   ....[40]....
        /*06bc*/ 	.word	0x000218a0


	//   ....[41]....
        /*06c0*/ 	.word	0x000219e0


	//   ....[42]....
        /*06c4*/ 	.word	0x00021a00


	//   ....[43]....
        /*06c8*/ 	.word	0x00021b40


	//   ....[44]....
        /*06cc*/ 	.word	0x00021b60


	//   ....[45]....
        /*06d0*/ 	.word	0x00021cb0


	//   ....[46]....
        /*06d4*/ 	.word	0x00021cd0


	//   ....[47]....
        /*06d8*/ 	.word	0x00021ea0


	//   ....[48]....
        /*06dc*/ 	.word	0x00022070


	//   ....[49]....
        /*06e0*/ 	.word	0x000220a0


	//   ....[50]....
        /*06e4*/ 	.word	0x000220d0


	//   ....[51]....
        /*06e8*/ 	.word	0x00022100


	//   ....[52]....
        /*06ec*/ 	.word	0x00022130


	//   ....[53]....
        /*06f0*/ 	.word	0x00022160


	//   ....[54]....
        /*06f4*/ 	.word	0x000222b0


	//   ....[55]....
        /*06f8*/ 	.word	0x000222e0


	//   ....[56]....
        /*06fc*/ 	.word	0x00022310


	//   ....[57]....
        /*0700*/ 	.word	0x00022340


	//   ....[58]....
        /*0704*/ 	.word	0x00022370


	//   ....[59]....
        /*0708*/ 	.word	0x000223a0


	//   ....[60]....
        /*070c*/ 	.word	0x00022430


	//   ....[61]....
        /*0710*/ 	.word	0x00022490


	//   ....[62]....
        /*0714*/ 	.word	0x00022520


	//   ....[63]....
        /*0718*/ 	.word	0x00024040


	//   ....[64]....
        /*071c*/ 	.word	0x00024060


	//   ....[65]....
        /*0720*/ 	.word	0x000240f0


	//   ....[66]....
        /*0724*/ 	.word	0x00024110


	//   ....[67]....
        /*0728*/ 	.word	0x00024190


	//   ....[68]....
        /*072c*/ 	.word	0x000241b0


	//   ....[69]....
        /*0730*/ 	.word	0x00024230


	//   ....[70]....
        /*0734*/ 	.word	0x00024250


	//   ....[71]....
        /*0738*/ 	.word	0x000242d0


	//   ....[72]....
        /*073c*/ 	.word	0x000242f0


	//   ....[73]....
        /*0740*/ 	.word	0x00024300


	//   ....[74]....
        /*0744*/ 	.word	0x00024310


	//   ....[75]....
        /*0748*/ 	.word	0x00024ab0


	//   ....[76]....
        /*074c*/ 	.word	0x00024ad0


	//   ....[77]....
        /*0750*/ 	.word	0x00024ae0


	//   ....[78]....
        /*0754*/ 	.word	0x00024af0


	//   ....[79]....
        /*0758*/ 	.word	0x00024b10


	//   ....[80]....
        /*075c*/ 	.word	0x00024bb0


	//   ....[81]....
        /*0760*/ 	.word	0x00024c20


	//   ....[82]....
        /*0764*/ 	.word	0x00024c80


	//   ....[83]....
        /*0768*/ 	.word	0x00024ca0


	//   ....[84]....
        /*076c*/ 	.word	0x00024d00


	//   ....[85]....
        /*0770*/ 	.word	0x00024d20


	//   ....[86]....
        /*0774*/ 	.word	0x00024d60


	//   ....[87]....
        /*0778*/ 	.word	0x00024da0


	//   ....[88]....
        /*077c*/ 	.word	0x00024dc0


	//   ....[89]....
        /*0780*/ 	.word	0x00024df0


	//   ....[90]....
        /*0784*/ 	.word	0x00024e10


	//   ....[91]....
        /*0788*/ 	.word	0x000255c0


	//   ....[92]....
        /*078c*/ 	.word	0x000255f0


	//   ....[93]....
        /*0790*/ 	.word	0x00025600


	//   ....[94]....
        /*0794*/ 	.word	0x00025610


	//   ....[95]....
        /*0798*/ 	.word	0x000256d0


	//   ....[96]....
        /*079c*/ 	.word	0x00025720


	//   ....[97]....
        /*07a0*/ 	.word	0x00025790


	//   ....[98]....
        /*07a4*/ 	.word	0x00025810


	//   ....[99]....
        /*07a8*/ 	.word	0x00025870


	//   ....[100]....
        /*07ac*/ 	.word	0x000258a0


	//   ....[101]....
        /*07b0*/ 	.word	0x00025900


	//   ....[102]....
        /*07b4*/ 	.word	0x00025930


	//   ....[103]....
        /*07b8*/ 	.word	0x00025990


	//   ....[104]....
        /*07bc*/ 	.word	0x000259c0


	//   ....[105]....
        /*07c0*/ 	.word	0x00025a10


	//   ....[106]....
        /*07c4*/ 	.word	0x00025a40


	//   ....[107]....
        /*07c8*/ 	.word	0x00025f80


	//   ....[108]....
        /*07cc*/ 	.word	0x00025fa0


	//   ....[109]....
        /*07d0*/ 	.word	0x00025ff0


	//   ....[110]....
        /*07d4*/ 	.word	0x000260b0


	//   ....[111]....
        /*07d8*/ 	.word	0x000260c0


	//   ....[112]....
        /*07dc*/ 	.word	0x000260f0


	//   ....[113]....
        /*07e0*/ 	.word	0x00026180


	//   ....[114]....
        /*07e4*/ 	.word	0x00026230


	//   ....[115]....
        /*07e8*/ 	.word	0x00026240


	//   ....[116]....
        /*07ec*/ 	.word	0x00026270


	//   ....[117]....
        /*07f0*/ 	.word	0x00026280


	//   ....[118]....
        /*07f4*/ 	.word	0x00026310


	//   ....[119]....
        /*07f8*/ 	.word	0x00026a20


	//   ....[120]....
        /*07fc*/ 	.word	0x00026a40


	//   ....[121]....
        /*0800*/ 	.word	0x00026a90


	//   ....[122]....
        /*0804*/ 	.word	0x00026aa0


	//   ....[123]....
        /*0808*/ 	.word	0x00026ae0


	//   ....[124]....
        /*080c*/ 	.word	0x00026af0


	//   ....[125]....
        /*0810*/ 	.word	0x00026b30


	//   ....[126]....
        /*0814*/ 	.word	0x00026b40


	//   ....[127]....
        /*0818*/ 	.word	0x00026b80


	//   ....[128]....
        /*081c*/ 	.word	0x00026b90


	//   ....[129]....
        /*0820*/ 	.word	0x00026ba0


	//   ....[130]....
        /*0824*/ 	.word	0x00026be0


	//   ....[131]....
        /*0828*/ 	.word	0x00026f10


	//   ....[132]....
        /*082c*/ 	.word	0x00026f30


	//   ....[133]....
        /*0830*/ 	.word	0x00026f40


	//   ....[134]....
        /*0834*/ 	.word	0x00026f50


	//   ....[135]....
        /*0838*/ 	.word	0x00026f70


	//   ....[136]....
        /*083c*/ 	.word	0x00026fe0


	//   ....[137]....
        /*0840*/ 	.word	0x00027050


	//   ....[138]....
        /*0844*/ 	.word	0x00027070


	//   ....[139]....
        /*0848*/ 	.word	0x00027080


	//   ....[140]....
        /*084c*/ 	.word	0x000270e0


	//   ....[141]....
        /*0850*/ 	.word	0x00027100


	//   ....[142]....
        /*0854*/ 	.word	0x00027160


	//   ....[143]....
        /*0858*/ 	.word	0x00027650


	//   ....[144]....
        /*085c*/ 	.word	0x00027680


	//   ....[145]....
        /*0860*/ 	.word	0x000276b0


	//   ....[146]....
        /*0864*/ 	.word	0x000276e0


	//   ....[147]....
        /*0868*/ 	.word	0x00027710


	//   ....[148]....
        /*086c*/ 	.word	0x00027740


	//   ....[149]....
        /*0870*/ 	.word	0x00027770


	//   ....[150]....
        /*0874*/ 	.word	0x000277a0


	//   ....[151]....
        /*0878*/ 	.word	0x00027920


	//   ....[152]....
        /*087c*/ 	.word	0x00027950


	//   ....[153]....
        /*0880*/ 	.word	0x00027980


	//   ....[154]....
        /*0884*/ 	.word	0x000279b0


	//   ....[155]....
        /*0888*/ 	.word	0x000279e0


	//   ....[156]....
        /*088c*/ 	.word	0x00027a10


	//   ....[157]....
        /*0890*/ 	.word	0x00027ad0


	//   ....[158]....
        /*0894*/ 	.word	0x00027af0


	//   ....[159]....
        /*0898*/ 	.word	0x00027b60


	//   ....[160]....
        /*089c*/ 	.word	0x00028200


	//   ....[161]....
        /*08a0*/ 	.word	0x000287d0


	//   ....[162]....
        /*08a4*/ 	.word	0x000288c0


	//   ....[163]....
        /*08a8*/ 	.word	0x00028960


	//   ....[164]....
        /*08ac*/ 	.word	0x000289c0


	//   ....[165]....
        /*08b0*/ 	.word	0x00028ab0


	//   ....[166]....
        /*08b4*/ 	.word	0x00028b20


	//   ....[167]....
        /*08b8*/ 	.word	0x00028c10


	//   ....[168]....
        /*08bc*/ 	.word	0x00028c80


	//   ....[169]....
        /*08c0*/ 	.word	0x00028d70


	//   ....[170]....
        /*08c4*/ 	.word	0x00028de0


	//   ....[171]....
        /*08c8*/ 	.word	0x00028ed0


	//   ....[172]....
        /*08cc*/ 	.word	0x00028f40


	//   ....[173]....
        /*08d0*/ 	.word	0x00028fe0


	//   ....[174]....
        /*08d4*/ 	.word	0x000290e0


	//   ....[175]....
        /*08d8*/ 	.word	0x00029130


	//   ....[176]....
        /*08dc*/ 	.word	0x00029190


	//   ....[177]....
        /*08e0*/ 	.word	0x000292c0


	//   ....[178]....
        /*08e4*/ 	.word	0x00029380


	//   ....[179]....
        /*08e8*/ 	.word	0x00029430


	//   ....[180]....
        /*08ec*/ 	.word	0x000294b0


	//   ....[181]....
        /*08f0*/ 	.word	0x000295a0


	//   ....[182]....
        /*08f4*/ 	.word	0x000296b0


	//   ....[183]....
        /*08f8*/ 	.word	0x00029720


	//   ....[184]....
        /*08fc*/ 	.word	0x000297f0


	//   ....[185]....
        /*0900*/ 	.word	0x000298a0


	//   ....[186]....
        /*0904*/ 	.word	0x00029920


	//   ....[187]....
        /*0908*/ 	.word	0x000299f0


	//   ....[188]....
        /*090c*/ 	.word	0x00029a80


	//   ....[189]....
        /*0910*/ 	.word	0x00029b50


	//   ....[190]....
        /*0914*/ 	.word	0x00029bf0


	//   ....[191]....
        /*0918*/ 	.word	0x00029c90


	//   ....[192]....
        /*091c*/ 	.word	0x00029cf0


	//   ....[193]....
        /*0920*/ 	.word	0x00029d90


	//   ....[194]....
        /*0924*/ 	.word	0x00029ee0


	//   ....[195]....
        /*0928*/ 	.word	0x00029f30


	//   ....[196]....
        /*092c*/ 	.word	0x00029f90


	//   ....[197]....
        /*0930*/ 	.word	0x0002a080


	//   ....[198]....
        /*0934*/ 	.word	0x0002a180


	//   ....[199]....
        /*0938*/ 	.word	0x0002a1d0


	//   ....[200]....
        /*093c*/ 	.word	0x0002a230


	//   ....[201]....
        /*0940*/ 	.word	0x0002a320


	//   ....[202]....
        /*0944*/ 	.word	0x0002a420


	//   ....[203]....
        /*0948*/ 	.word	0x0002a470


	//   ....[204]....
        /*094c*/ 	.word	0x0002a4d0


	//   ....[205]....
        /*0950*/ 	.word	0x0002a5b0


	//   ....[206]....
        /*0954*/ 	.word	0x0002a6e0


	//   ....[207]....
        /*0958*/ 	.word	0x0002a7c0


	//   ....[208]....
        /*095c*/ 	.word	0x0002a850


	//   ....[209]....
        /*0960*/ 	.word	0x0002a960


	//   ....[210]....
        /*0964*/ 	.word	0x0002a9c0


	//   ....[211]....
        /*0968*/ 	.word	0x0002aad0


	//   ....[212]....
        /*096c*/ 	.word	0x0002ab30


	//   ....[213]....
        /*0970*/ 	.word	0x0002ac40


	//   ....[214]....
        /*0974*/ 	.word	0x0002aca0


	//   ....[215]....
        /*0978*/ 	.word	0x0002adb0


	//   ....[216]....
        /*097c*/ 	.word	0x0002ae10


	//   ....[217]....
        /*0980*/ 	.word	0x0002aed0


	//   ....[218]....
        /*0984*/ 	.word	0x0002b030


	//   ....[219]....
        /*0988*/ 	.word	0x0002b0d0


	//   ....[220]....
        /*098c*/ 	.word	0x0002b130


	//   ....[221]....
        /*0990*/ 	.word	0x0002b1e0


	//   ....[222]....
        /*0994*/ 	.word	0x0002b240


	//   ....[223]....
        /*0998*/ 	.word	0x0002b2f0


	//   ....[224]....
        /*099c*/ 	.word	0x0002b350


	//   ....[225]....
        /*09a0*/ 	.word	0x0002b400


	//   ....[226]....
        /*09a4*/ 	.word	0x0002b460


	//   ....[227]....
        /*09a8*/ 	.word	0x0002b510


	//   ....[228]....
        /*09ac*/ 	.word	0x0002b570


	//   ....[229]....
        /*09b0*/ 	.word	0x0002b620


	//   ....[230]....
        /*09b4*/ 	.word	0x0002b710


	//   ....[231]....
        /*09b8*/ 	.word	0x0002b7b0


	//   ....[232]....
        /*09bc*/ 	.word	0x0002b810


	//   ....[233]....
        /*09c0*/ 	.word	0x0002b8e0


	//   ....[234]....
        /*09c4*/ 	.word	0x0002b940


	//   ....[235]....
        /*09c8*/ 	.word	0x0002ba10


	//   ....[236]....
        /*09cc*/ 	.word	0x0002ba70


	//   ....[237]....
        /*09d0*/ 	.word	0x0002bb40


	//   ....[238]....
        /*09d4*/ 	.word	0x0002bba0


	//   ....[239]....
        /*09d8*/ 	.word	0x0002bc70


	//   ....[240]....
        /*09dc*/ 	.word	0x0002bcd0


	//   ....[241]....
        /*09e0*/ 	.word	0x0002bda0


	//   ....[242]....
        /*09e4*/ 	.word	0x0002be30


	//   ....[243]....
        /*09e8*/ 	.word	0x0002bed0


	//   ....[244]....
        /*09ec*/ 	.word	0x0002bff0


	//   ....[245]....
        /*09f0*/ 	.word	0x0002c060


	//   ....[246]....
        /*09f4*/ 	.word	0x0002c0d0


	//   ....[247]....
        /*09f8*/ 	.word	0x0002c140


	//   ....[248]....
        /*09fc*/ 	.word	0x0002c1b0


	//   ....[249]....
        /*0a00*/ 	.word	0x0002c230


	//   ....[250]....
        /*0a04*/ 	.word	0x0002c2c0


	//   ....[251]....
        /*0a08*/ 	.word	0x0002c350


	//   ....[252]....
        /*0a0c*/ 	.word	0x0002c3c0


	//   ....[253]....
        /*0a10*/ 	.word	0x0002c430


	//   ....[254]....
        /*0a14*/ 	.word	0x0002c4a0


	//   ....[255]....
        /*0a18*/ 	.word	0x0002c520


	//   ....[0]....
        /*0a1c*/ 	.word	0x0002c590


	//   ....[1]....
        /*0a20*/ 	.word	0x0002c630


	//   ....[2]....
        /*0a24*/ 	.word	0x0002c6c0


	//   ....[3]....
        /*0a28*/ 	.word	0x0002c7e0


	//   ....[4]....
        /*0a2c*/ 	.word	0x0002ecc0


	//   ....[5]....
        /*0a30*/ 	.word	0x0002f6a0


	//   ....[6]....
        /*0a34*/ 	.word	0x00030240


	//   ....[7]....
        /*0a38*/ 	.word	0x000302a0


	//   ....[8]....
        /*0a3c*/ 	.word	0x00030300


	//   ....[9]....
        /*0a40*/ 	.word	0x00030320


	//----- nvinfo : EIATTR_REG_RECONFIG
	.align		4
.L_441:
        /*0a44*/ 	.byte	0x01, 0x54
	.zero		2


	//----- nvinfo : EIATTR_SYSCALL_OFFSETS
	.align		4
        /*0a48*/ 	.byte	0x04, 0x46
        /*0a4a*/ 	.short	(.L_443 - .L_442)


	//   ....[0]....
.L_442:
        /*0a4c*/ 	.word	0x000027f0


	//   ....[1]....
        /*0a50*/ 	.word	0x00023660


	//   ....[2]....
        /*0a54*/ 	.word	0x000237b0


	//   ....[3]....
        /*0a58*/ 	.word	0x000238a0


	//   ....[4]....
        /*0a5c*/ 	.word	0x000246a0


	//   ....[5]....
        /*0a60*/ 	.word	0x00025200


	//----- nvinfo : EIATTR_MBARRIER_INSTR_OFFSETS
	.align		4
.L_443:
        /*0a64*/ 	.byte	0x04, 0x39
        /*0a66*/ 	.short	(.L_445 - .L_444)


	//   ....[0]....
.L_444:
        /*0a68*/ 	.word	0x00000190
        /*0a6c*/ 	.word	0x000000ff
        /*0a70*/ 	.word	0x00032400
        /*0a74*/ 	.short	0x0100
        /*0a76*/ 	.byte	0x08
	.zero		1


	//   ....[1]....
        /*0a78*/ 	.word	0x000001a0
        /*0a7c*/ 	.word	0x000000ff
        /*0a80*/ 	.word	0x00032410
        /*0a84*/ 	.short	0x0100
        /*0a86*/ 	.byte	0x08
	.zero		1


	//   ....[2]....
        /*0a88*/ 	.word	0x000001b0
        /*0a8c*/ 	.word	0x000000ff
        /*0a90*/ 	.word	0x00032420
        /*0a94*/ 	.short	0x0100
        /*0a96*/ 	.byte	0x08
	.zero		1


	//   ....[3]....
        /*0a98*/ 	.word	0x000002a0
        /*0a9c*/ 	.word	0x000000ff
        /*0aa0*/ 	.word	0x00032430
        /*0aa4*/ 	.short	0x0100
        /*0aa6*/ 	.byte	0x08
	.zero		1


	//   ....[4]....
        /*0aa8*/ 	.word	0x000002b0
        /*0aac*/ 	.word	0x000000ff
        /*0ab0*/ 	.word	0x00032440
        /*0ab4*/ 	.short	0x0100
        /*0ab6*/ 	.byte	0x08
	.zero		1


	//   ....[5]....
        /*0ab8*/ 	.word	0x000002c0
        /*0abc*/ 	.word	0x000000ff
        /*0ac0*/ 	.word	0x00032438
        /*0ac4*/ 	.short	0x0100
        /*0ac6*/ 	.byte	0x08
	.zero		1


	//   ....[6]....
        /*0ac8*/ 	.word	0x000002d0
        /*0acc*/ 	.word	0x000000ff
        /*0ad0*/ 	.word	0x00032448
        /*0ad4*/ 	.short	0x0100
        /*0ad6*/ 	.byte	0x08
	.zero		1


	//   ....[7]....
        /*0ad8*/ 	.word	0x00000400
        /*0adc*/ 	.word	0x000000ff
        /*0ae0*/ 	.word	0x00032450
        /*0ae4*/ 	.short	0x0100
        /*0ae6*/ 	.byte	0x08
	.zero		1


	//   ....[8]....
        /*0ae8*/ 	.word	0x00000410
        /*0aec*/ 	.word	0x000000ff
        /*0af0*/ 	.word	0x00032460
        /*0af4*/ 	.short	0x0100
        /*0af6*/ 	.byte	0x08
	.zero		1


	//   ....[9]....
        /*0af8*/ 	.word	0x00000420
        /*0afc*/ 	.word	0x000000ff
        /*0b00*/ 	.word	0x00032458
        /*0b04*/ 	.short	0x0100
        /*0b06*/ 	.byte	0x08
	.zero		1


	//   ....[10]....
        /*0b08*/ 	.word	0x00000430
        /*0b0c*/ 	.word	0x000000ff
        /*0b10*/ 	.word	0x00032468
        /*0b14*/ 	.short	0x0100
        /*0b16*/ 	.byte	0x08
	.zero		1


	//   ....[11]....
        /*0b18*/ 	.word	0x00000520
        /*0b1c*/ 	.word	0x000000ff
        /*0b20*/ 	.word	0x00032470
        /*0b24*/ 	.short	0x0100
        /*0b26*/ 	.byte	0x06
	.zero		1


	//   ....[12]....
        /*0b28*/ 	.word	0x00000530
        /*0b2c*/ 	.word	0x000000ff
        /*0b30*/ 	.word	0x00032480
        /*0b34*/ 	.short	0x0100
        /*0b36*/ 	.byte	0x06
	.zero		1


	//   ....[13]....
        /*0b38*/ 	.word	0x00000540
        /*0b3c*/ 	.word	0x000000ff
        /*0b40*/ 	.word	0x00032478
        /*0b44*/ 	.short	0x0100
        /*0b46*/ 	.byte	0x06
	.zero		1


	//   ....[14]....
        /*0b48*/ 	.word	0x00000550
        /*0b4c*/ 	.word	0x000000ff
        /*0b50*/ 	.word	0x00032488
        /*0b54*/ 	.short	0x0100
        /*0b56*/ 	.byte	0x06
	.zero		1


	//   ....[15]....
        /*0b58*/ 	.word	0x00000680
        /*0b5c*/ 	.word	0x000000ff
        /*0b60*/ 	.word	0x00032490
        /*0b64*/ 	.short	0x0100
        /*0b66*/ 	.byte	0x08
	.zero		1


	//   ....[16]....
        /*0b68*/ 	.word	0x00000690
        /*0b6c*/ 	.word	0x000000ff
        /*0b70*/ 	.word	0x000324a0
        /*0b74*/ 	.short	0x0100
        /*0b76*/ 	.byte	0x08
	.zero		1


	//   ....[17]....
        /*0b78*/ 	.word	0x000006a0
        /*0b7c*/ 	.word	0x000000ff
        /*0b80*/ 	.word	0x00032498
        /*0b84*/ 	.short	0x0100
        /*0b86*/ 	.byte	0x08
	.zero		1


	//   ....[18]....
        /*0b88*/ 	.word	0x000006b0
        /*0b8c*/ 	.word	0x000000ff
        /*0b90*/ 	.word	0x000324a8
        /*0b94*/ 	.short	0x0100
        /*0b96*/ 	.byte	0x08
	.zero		1


	//   ....[19]....
        /*0b98*/ 	.word	0x000007f0
        /*0b9c*/ 	.word	0x000000ff
        /*0ba0*/ 	.word	0x000324b0
        /*0ba4*/ 	.short	0x0100
        /*0ba6*/ 	.byte	0x08
	.zero		1


	//   ....[20]....
        /*0ba8*/ 	.word	0x00000800
        /*0bac*/ 	.word	0x000000ff
        /*0bb0*/ 	.word	0x000324c0
        /*0bb4*/ 	.short	0x0100
        /*0bb6*/ 	.byte	0x08
	.zero		1


	//   ....[21]....
        /*0bb8*/ 	.word	0x00000810
        /*0bbc*/ 	.word	0x000000ff
        /*0bc0*/ 	.word	0x000324b8
        /*0bc4*/ 	.short	0x0100
        /*0bc6*/ 	.byte	0x08
	.zero		1


	//   ....[22]....
        /*0bc8*/ 	.word	0x00000820
        /*0bcc*/ 	.word	0x000000ff
        /*0bd0*/ 	.word	0x000324c8
        /*0bd4*/ 	.short	0x0100
        /*0bd6*/ 	.byte	0x08
	.zero		1


	//   ....[23]....
        /*0bd8*/ 	.word	0x00002a40
        /*0bdc*/ 	.word	0x000000ff
        /*0be0*/ 	.word	0x00032400
        /*0be4*/ 	.short	0x010a
        /*0be6*/ 	.byte	0x2a
	.zero		1


	//   ....[24]....
        /*0be8*/ 	.word	0x00002ed0
        /*0bec*/ 	.word	0x00000018
        /*0bf0*/ 	.word	0x00000000
        /*0bf4*/ 	.short	0x010a
        /*0bf6*/ 	.byte	0x3f
	.zero		1


	//   ....[25]....
        /*0bf8*/ 	.word	0x00002f30
        /*0bfc*/ 	.word	0x00000018
        /*0c00*/ 	.word	0x00000000
        /*0c04*/ 	.short	0x010a
        /*0c06*/ 	.byte	0x3f
	.zero		1


	//   ....[26]....
        /*0c08*/ 	.word	0x000032e0
        /*0c0c*/ 	.word	0x000000ff
        /*0c10*/ 	.word	0x00032410
        /*0c14*/ 	.short	0x010a
        /*0c16*/ 	.byte	0x2a
	.zero		1


	//   ....[27]....
        /*0c18*/ 	.word	0x000033e0
        /*0c1c*/ 	.word	0x00000008
        /*0c20*/ 	.word	0x00000000
        /*0c24*/ 	.short	0x010a
        /*0c26*/ 	.byte	0x3f
	.zero		1


	//   ....[28]....
        /*0c28*/ 	.word	0x00003440
        /*0c2c*/ 	.word	0x00000008
        /*0c30*/ 	.word	0x00000000
        /*0c34*/ 	.short	0x010a
        /*0c36*/ 	.byte	0x3f
	.zero		1


	//   ....[29]....
        /*0c38*/ 	.word	0x00004180
        /*0c3c*/ 	.word	0x0000000c
        /*0c40*/ 	.word	0x00000000
        /*0c44*/ 	.short	0x0101
        /*0c46*/ 	.byte	0x3f
	.zero		1


	//   ....[30]....
        /*0c48*/ 	.word	0x000094b0
        /*0c4c*/ 	.word	0x00000006
        /*0c50*/ 	.word	0x00000000
        /*0c54*/ 	.short	0x0101
        /*0c56*/ 	.byte	0x3f
	.zero		1


	//   ....[31]....
        /*0c58*/ 	.word	0x00009c00
        /*0c5c*/ 	.word	0x00000004
        /*0c60*/ 	.word	0x00000000
        /*0c64*/ 	.short	0x010a
        /*0c66*/ 	.byte	0x3f
	.zero		1


	//   ....[32]....
        /*0c68*/ 	.word	0x00009ca0
        /*0c6c*/ 	.word	0x00000006
        /*0c70*/ 	.word	0x00000000
        /*0c74*/ 	.short	0x010a
        /*0c76*/ 	.byte	0x3f
	.zero		1


	//   ....[33]....
        /*0c78*/ 	.word	0x0000a0b0
        /*0c7c*/ 	.word	0x00000003
        /*0c80*/ 	.word	0x00000000
        /*0c84*/ 	.short	0x010a
        /*0c86*/ 	.byte	0x3f
	.zero		1


	//   ....[34]....
        /*0c88*/ 	.word	0x0000a180
        /*0c8c*/ 	.word	0x00000014
        /*0c90*/ 	.word	0x00000000
        /*0c94*/ 	.short	0x010a
        /*0c96*/ 	.byte	0x3f
	.zero		1


	//   ....[35]....
        /*0c98*/ 	.word	0x0000aec0
        /*0c9c*/ 	.word	0x00000003
        /*0ca0*/ 	.word	0x00000000
        /*0ca4*/ 	.short	0x0101
        /*0ca6*/ 	.byte	0x3f
	.zero		1


	//   ....[36]....
        /*0ca8*/ 	.word	0x00013270
        /*0cac*/ 	.word	0x00000000
        /*0cb0*/ 	.word	0x00000000
        /*0cb4*/ 	.short	0x0101
        /*0cb6*/ 	.byte	0x3f
	.zero		1


	//   ....[37]....
        /*0cb8*/ 	.word	0x00013460
        /*0cbc*/ 	.word	0x00000002
        /*0cc0*/ 	.word	0x00000000
        /*0cc4*/ 	.short	0x010a
        /*0cc6*/ 	.byte	0x3f
	.zero		1


	//   ....[38]....
        /*0cc8*/ 	.word	0x00013500
        /*0ccc*/ 	.word	0x00000006
        /*0cd0*/ 	.word	0x00000000
        /*0cd4*/ 	.short	0x010a
        /*0cd6*/ 	.byte	0x3f
	.zero		1


	//   ....[39]....
        /*0cd8*/ 	.word	0x00013910
        /*0cdc*/ 	.word	0x00000002
        /*0ce0*/ 	.word	0x00000000
        /*0ce4*/ 	.short	0x010a
        /*0ce6*/ 	.byte	0x3f
	.zero		1


	//   ....[40]....
        /*0ce8*/ 	.word	0x000139e0
        /*0cec*/ 	.word	0x0000000e
        /*0cf0*/ 	.word	0x00000000
        /*0cf4*/ 	.short	0x010a
        /*0cf6*/ 	.byte	0x3f
	.zero		1


	//   ....[41]....
        /*0cf8*/ 	.word	0x00014720
        /*0cfc*/ 	.word	0x00000006
        /*0d00*/ 	.word	0x00000000
        /*0d04*/ 	.short	0x0101
        /*0d06*/ 	.byte	0x3f
	.zero		1


	//   ....[42]....
        /*0d08*/ 	.word	0x0001df10
        /*0d0c*/ 	.word	0x00000003
        /*0d10*/ 	.word	0x00000000
        /*0d14*/ 	.short	0x0101
        /*0d16*/ 	.byte	0x3f
	.zero		1


	//   ....[43]....
        /*0d18*/ 	.word	0x00020af0
        /*0d1c*/ 	.word	0x000000ff
        /*0d20*/ 	.word	0x00000000
        /*0d24*/ 	.short	0x0101
        /*0d26*/ 	.byte	0x04
	.zero		1


	//   ....[44]....
        /*0d28*/ 	.word	0x00023db0
        /*0d2c*/ 	.word	0x00000011
        /*0d30*/ 	.word	0x00032440
        /*0d34*/ 	.short	0x010a
        /*0d36*/ 	.byte	0x3f
	.zero		1


	//   ....[45]....
        /*0d38*/ 	.word	0x00024410
        /*0d3c*/ 	.word	0x00000011
        /*0d40*/ 	.word	0x00032430
        /*0d44*/ 	.short	0x0107
        /*0d46*/ 	.byte	0x3f
	.zero		1


	//   ....[46]....
        /*0d48*/ 	.word	0x000244e0
        /*0d4c*/ 	.word	0x00000011
        /*0d50*/ 	.word	0x00032430
        /*0d54*/ 	.short	0x0101
        /*0d56*/ 	.byte	0x3f
	.zero		1


	//   ....[47]....
        /*0d58*/ 	.word	0x00025040
        /*0d5c*/ 	.word	0x00000016
        /*0d60*/ 	.word	0x00032400
        /*0d64*/ 	.short	0x0107
        /*0d66*/ 	.byte	0x3f
	.zero		1


	//   ....[48]....
        /*0d68*/ 	.word	0x000250d0
        /*0d6c*/ 	.word	0x00000016
        /*0d70*/ 	.word	0x00032400
        /*0d74*/ 	.short	0x0101
        /*0d76*/ 	.byte	0x3f
	.zero		1


	//   ....[49]....
        /*0d78*/ 	.word	0x00025b60
        /*0d7c*/ 	.word	0x00000016
        /*0d80*/ 	.word	0x00032410
        /*0d84*/ 	.short	0x0107
        /*0d86*/ 	.byte	0x3f
	.zero		1


	//   ....[50]....
        /*0d88*/ 	.word	0x00025c60
        /*0d8c*/ 	.word	0x00000016
        /*0d90*/ 	.word	0x00032410
        /*0d94*/ 	.short	0x0101
        /*0d96*/ 	.byte	0x3f
	.zero		1


	//   ....[51]....
        /*0d98*/ 	.word	0x00025c80
        /*0d9c*/ 	.word	0x00000016
        /*0da0*/ 	.word	0x00032420
        /*0da4*/ 	.short	0x010a
        /*0da6*/ 	.byte	0x3f
	.zero		1


	//   ....[52]....
        /*0da8*/ 	.word	0x00025d00
        /*0dac*/ 	.word	0x00000011
        /*0db0*/ 	.word	0x00032460
        /*0db4*/ 	.short	0x010a
        /*0db6*/ 	.byte	0x3f
	.zero		1


	//   ....[53]....
        /*0db8*/ 	.word	0x00026490
        /*0dbc*/ 	.word	0x00000011
        /*0dc0*/ 	.word	0x00032450
        /*0dc4*/ 	.short	0x0107
        /*0dc6*/ 	.byte	0x3f
	.zero		1


	//   ....[54]....
        /*0dc8*/ 	.word	0x00026550
        /*0dcc*/ 	.word	0x00000011
        /*0dd0*/ 	.word	0x00032450
        /*0dd4*/ 	.short	0x0101
        /*0dd6*/ 	.byte	0x3f
	.zero		1


	//   ....[55]....
        /*0dd8*/ 	.word	0x00026880
        /*0ddc*/ 	.word	0x00000006
        /*0de0*/ 	.word	0x00032440
        /*0de4*/ 	.short	0x010a
        /*0de6*/ 	.byte	0x3f
	.zero		1


	//   ....[56]....
        /*0de8*/ 	.word	0x00026c60
        /*0dec*/ 	.word	0x00000006
        /*0df0*/ 	.word	0x00032430
        /*0df4*/ 	.short	0x0107
        /*0df6*/ 	.byte	0x3f
	.zero		1


	//   ....[57]....
        /*0df8*/ 	.word	0x00026d10
        /*0dfc*/ 	.word	0x00000006
        /*0e00*/ 	.word	0x00032430
        /*0e04*/ 	.short	0x0101
        /*0e06*/ 	.byte	0x3f
	.zero		1


	//   ....[58]....
        /*0e08*/ 	.word	0x00026d40
        /*0e0c*/ 	.word	0x00000006
        /*0e10*/ 	.word	0x00032460
        /*0e14*/ 	.short	0x010a
        /*0e16*/ 	.byte	0x3f
	.zero		1


	//   ....[59]....
        /*0e18*/ 	.word	0x00027260
        /*0e1c*/ 	.word	0x00000006
        /*0e20*/ 	.word	0x00032450
        /*0e24*/ 	.short	0x0107
        /*0e26*/ 	.byte	0x3f
	.zero		1


	//   ....[60]....
        /*0e28*/ 	.word	0x00027310
        /*0e2c*/ 	.word	0x00000006
        /*0e30*/ 	.word	0x00032450
        /*0e34*/ 	.short	0x0101
        /*0e36*/ 	.byte	0x3f
	.zero		1


	//   ....[61]....
        /*0e38*/ 	.word	0x00028180
        /*0e3c*/ 	.word	0x00000007
        /*0e40*/ 	.word	0x00032420
        /*0e44*/ 	.short	0x010a
        /*0e46*/ 	.byte	0x3f
	.zero		1


	//   ....[62]....
        /*0e48*/ 	.word	0x00028320
        /*0e4c*/ 	.word	0x00000005
        /*0e50*/ 	.word	0x00032440
        /*0e54*/ 	.short	0x010a
        /*0e56*/ 	.byte	0x3f
	.zero		1


	//   ....[63]....
        /*0e58*/ 	.word	0x000283c0
        /*0e5c*/ 	.word	0x00000003
        /*0e60*/ 	.word	0x00032440
        /*0e64*/ 	.short	0x010a
        /*0e66*/ 	.byte	0x3f
	.zero		1


	//   ....[64]....
        /*0e68*/ 	.word	0x00028400
        /*0e6c*/ 	.word	0x00000005
        /*0e70*/ 	.word	0x00032460
        /*0e74*/ 	.short	0x010a
        /*0e76*/ 	.byte	0x3f
	.zero		1


	//   ....[65]....
        /*0e78*/ 	.word	0x00028440
        /*0e7c*/ 	.word	0x00000003
        /*0e80*/ 	.word	0x00032460
        /*0e84*/ 	.short	0x010a
        /*0e86*/ 	.byte	0x3f
	.zero		1


	//   ....[66]....
        /*0e88*/ 	.word	0x000284b0
        /*0e8c*/ 	.word	0x00000009
        /*0e90*/ 	.word	0x00032400
        /*0e94*/ 	.short	0x010a
        /*0e96*/ 	.byte	0x3f
	.zero		1


	//   ....[67]....
        /*0e98*/ 	.word	0x00028500
        /*0e9c*/ 	.word	0x00000018
        /*0ea0*/ 	.word	0x00000000
        /*0ea4*/ 	.short	0x010a
        /*0ea6*/ 	.byte	0x3f
	.zero		1


	//   ....[68]....
        /*0ea8*/ 	.word	0x00028560
        /*0eac*/ 	.word	0x00000009
        /*0eb0*/ 	.word	0x00032410
        /*0eb4*/ 	.short	0x010a
        /*0eb6*/ 	.byte	0x3f
	.zero		1


	//   ....[69]....
        /*0eb8*/ 	.word	0x000285b0
        /*0ebc*/ 	.word	0x00000008
        /*0ec0*/ 	.word	0x00000000
        /*0ec4*/ 	.short	0x010a
        /*0ec6*/ 	.byte	0x3f
	.zero		1


	//   ....[70]....
        /*0ec8*/ 	.word	0x00028600
        /*0ecc*/ 	.word	0x00000006
        /*0ed0*/ 	.word	0x00000000
        /*0ed4*/ 	.short	0x010a
        /*0ed6*/ 	.byte	0x3f
	.zero		1


	//   ....[71]....
        /*0ed8*/ 	.word	0x00028650
        /*0edc*/ 	.word	0x00000014
        /*0ee0*/ 	.word	0x00000000
        /*0ee4*/ 	.short	0x010a
        /*0ee6*/ 	.byte	0x3f
	.zero		1


	//   ....[72]....
        /*0ee8*/ 	.word	0x000286a0
        /*0eec*/ 	.word	0x00000006
        /*0ef0*/ 	.word	0x00000000
        /*0ef4*/ 	.short	0x010a
        /*0ef6*/ 	.byte	0x3f
	.zero		1


	//   ....[73]....
        /*0ef8*/ 	.word	0x000286f0
        /*0efc*/ 	.word	0x0000000e
        /*0f00*/ 	.word	0x00000000
        /*0f04*/ 	.short	0x010a
        /*0f06*/ 	.byte	0x3f
	.zero		1


	//   ....[74]....
        /*0f08*/ 	.word	0x00028810
        /*0f0c*/ 	.word	0x00000011
        /*0f10*/ 	.word	0x00032440
        /*0f14*/ 	.short	0x010a
        /*0f16*/ 	.byte	0x3f
	.zero		1


	//   ....[75]....
        /*0f18*/ 	.word	0x0002a5e0
        /*0f1c*/ 	.word	0x00000016
        /*0f20*/ 	.word	0x00032420
        /*0f24*/ 	.short	0x010a
        /*0f26*/ 	.byte	0x3f
	.zero		1


	//   ....[76]....
        /*0f28*/ 	.word	0x0002a630
        /*0f2c*/ 	.word	0x00000011
        /*0f30*/ 	.word	0x00032460
        /*0f34*/ 	.short	0x010a
        /*0f36*/ 	.byte	0x3f
	.zero		1


	//   ....[77]....
        /*0f38*/ 	.word	0x0002af80
        /*0f3c*/ 	.word	0x00000006
        /*0f40*/ 	.word	0x00032440
        /*0f44*/ 	.short	0x010a
        /*0f46*/ 	.byte	0x3f
	.zero		1


	//   ....[78]....
        /*0f48*/ 	.word	0x0002b660
        /*0f4c*/ 	.word	0x00000006
        /*0f50*/ 	.word	0x00032460
        /*0f54*/ 	.short	0x010a
        /*0f56*/ 	.byte	0x3f
	.zero		1


	//   ....[79]....
        /*0f58*/ 	.word	0x0002c700
        /*0f5c*/ 	.word	0x00000007
        /*0f60*/ 	.word	0x00032420
        /*0f64*/ 	.short	0x010a
        /*0f66*/ 	.byte	0x3f
	.zero		1


	//   ....[80]....
        /*0f68*/ 	.word	0x0002c8a0
        /*0f6c*/ 	.word	0x00000005
        /*0f70*/ 	.word	0x00032440
        /*0f74*/ 	.short	0x010a
        /*0f76*/ 	.byte	0x3f
	.zero		1


	//   ....[81]....
        /*0f78*/ 	.word	0x0002c8f0
        /*0f7c*/ 	.word	0x00000003
        /*0f80*/ 	.word	0x00032440
        /*0f84*/ 	.short	0x010a
        /*0f86*/ 	.byte	0x3f
	.zero		1


	//   ....[82]....
        /*0f88*/ 	.word	0x0002c940
        /*0f8c*/ 	.word	0x00000005
        /*0f90*/ 	.word	0x00032460
        /*0f94*/ 	.short	0x010a
        /*0f96*/ 	.byte	0x3f
	.zero		1


	//   ....[83]....
        /*0f98*/ 	.word	0x0002ccf0
        /*0f9c*/ 	.word	0x0000000a
        /*0fa0*/ 	.word	0x00000000
        /*0fa4*/ 	.short	0x010a
        /*0fa6*/ 	.byte	0x3f
	.zero		1


	//   ....[84]....
        /*0fa8*/ 	.word	0x0002ce30
        /*0fac*/ 	.word	0x00000002
        /*0fb0*/ 	.word	0x00000000
        /*0fb4*/ 	.short	0x010a
        /*0fb6*/ 	.byte	0x3f
	.zero		1


	//   ....[85]....
        /*0fb8*/ 	.word	0x0002d490
        /*0fbc*/ 	.word	0x0000000a
        /*0fc0*/ 	.word	0x00000000
        /*0fc4*/ 	.short	0x010a
        /*0fc6*/ 	.byte	0x3f
	.zero		1


	//   ....[86]....
        /*0fc8*/ 	.word	0x0002d5d0
        /*0fcc*/ 	.word	0x00000008
        /*0fd0*/ 	.word	0x00000000
        /*0fd4*/ 	.short	0x010a
        /*0fd6*/ 	.byte	0x3f
	.zero		1


	//   ....[87]....
        /*0fd8*/ 	.word	0x0002e8a0
        /*0fdc*/ 	.word	0x00000006
        /*0fe0*/ 	.word	0x00000000
        /*0fe4*/ 	.short	0x0101
        /*0fe6*/ 	.byte	0x3f
	.zero		1


	//   ....[88]....
        /*0fe8*/ 	.word	0x00048020
        /*0fec*/ 	.word	0x00000000
        /*0ff0*/ 	.word	0x00000000
        /*0ff4*/ 	.short	0x0101
        /*0ff6*/ 	.byte	0x3f
	.zero		1


	//   ....[89]....
        /*0ff8*/ 	.word	0x00048040
        /*0ffc*/ 	.word	0x00000002
        /*1000*/ 	.word	0x00000000
        /*1004*/ 	.short	0x010a
        /*1006*/ 	.byte	0x3f
	.zero		1


	//   ....[90]....
        /*1008*/ 	.word	0x00048090
        /*100c*/ 	.word	0x00000008
        /*1010*/ 	.word	0x00000000
        /*1014*/ 	.short	0x010a
        /*1016*/ 	.byte	0x3f
	.zero		1


	//----- nvinfo : EIATTR_NUM_MBARRIERS
	.align		4
.L_445:
        /*1018*/ 	.byte	0x03, 0x38
        /*101a*/ 	.short	0x0017


	//----- nvinfo : EIATTR_EXIT_INSTR_OFFSETS
	.align		4
        /*101c*/ 	.byte	0x04, 0x1c
        /*101e*/ 	.short	(.L_447 - .L_446)


	//   ....[0]....
.L_446:
        /*1020*/ 	.word	0x00000aa0


	//   ....[1]....
        /*1024*/ 	.word	0x00021e50


	//   ....[2]....
        /*1028*/ 	.word	0x00028490


	//----- nvinfo : EIATTR_MAX_THREADS
	.align		4
.L_447:
        /*102c*/ 	.byte	0x04, 0x05
        /*102e*/ 	.short	(.L_449 - .L_448)
.L_448:
        /*1030*/ 	.word	0x00000180
        /*1034*/ 	.word	0x00000001
        /*1038*/ 	.word	0x00000001


	//----- nvinfo : EIATTR_CRS_STACK_SIZE
	.align		4
.L_449:
        /*103c*/ 	.byte	0x04, 0x1e
        /*103e*/ 	.short	(.L_451 - .L_450)
.L_450:
        /*1040*/ 	.word	0x00000000


	//----- nvinfo : EIATTR_CBANK_PARAM_SIZE
	.align		4
.L_451:
        /*1044*/ 	.byte	0x03, 0x19
        /*1046*/ 	.short	0x0bf0


	//----- nvinfo : EIATTR_PARAM_CBANK
	.align		4
        /*1048*/ 	.byte	0x04, 0x0a
        /*104a*/ 	.short	(.L_453 - .L_452)
	.align		4
.L_452:
        /*104c*/ 	.word	index@(.nv.constant0._ZN7cutlass13device_kernelIN5flash11enable_sm90INS1_16FlashAttnFwdSm90INS1_25CollectiveMainloopFwdSm90ILi2EN4cute5tupleIJNS5_1CILi1EEES8_S8_EEENS6_IJNS7_ILi128EEENS7_ILi96EEENS7_ILi64EEEEEELi256ENS_6half_tEfNS_4arch4Sm90ELb0ELb1ELb0ELb1ELb1ELb0ELb1ELb1ELb0ELb1ELb0ELb0EEENS1_21CollectiveEpilogueFwdINS6_IJSA_NS7_ILi256EEESB_EEES9_SE_SG_Li256ELb1ELb1ELb0ELb0EEENS1_36VarlenDynamicPersistentTileSchedulerILi128ELi96ELi256ELi128ELb0ELb1ELb1ELb1ELb0ELb1EEEEEEEEEvNT_6ParamsE)
        /*1050*/ 	.short	0x0210
        /*1052*/ 	.short	0x0bf0


	//----- nvinfo : EIATTR_SW_WAR
	.align		4
.L_453:
        /*1054*/ 	.byte	0x04, 0x36
        /*1056*/ 	.short	(.L_455 - .L_454)
.L_454:
        /*1058*/ 	.word	0x00000008
.L_455:


//--------------------- .nv.info._ZN7cutlass13device_kernelIN5flash11enable_sm90INS1_16FlashAttnFwdSm90INS1_25CollectiveMainloopFwdSm90ILi2EN4cute5tupleIJNS5_1CILi1EEES8_S8_EEENS6_IJNS7_ILi128EEENS7_ILi96EEENS7_ILi64EEEEEELi256ENS_6half_tEfNS_4arch4Sm90ELb0ELb1ELb0ELb1ELb1ELb1ELb1ELb1ELb0ELb1ELb0ELb0EEENS1_21CollectiveEpilogueFwdINS6_IJSA_NS7_ILi256EEESB_EEES9_SE_SG_Li256ELb1ELb1ELb0ELb0EEENS1_36VarlenDynamicPersistentTileSchedulerILi128ELi96ELi256ELi128ELb0ELb1ELb1ELb1ELb0ELb1EEEEEEEEEvNT_6ParamsE --------------------------
	.section	.nv.info._ZN7cutlass13device_kernelIN5flash11enable_sm90INS1_16FlashAttnFwdSm90INS1_25CollectiveMainloopFwdSm90ILi2EN4cute5tupleIJNS5_1CILi1EEES8_S8_EEENS6_IJNS7_ILi128EEENS7_ILi96EEENS7_ILi64EEEEEELi256ENS_6half_tEfNS_4arch4Sm90ELb0ELb1ELb0ELb1ELb1ELb1ELb1ELb1ELb0ELb1ELb0ELb0EEENS1_21CollectiveEpilogueFwdINS6_IJSA_NS7_ILi256EEESB_EEES9_SE_SG_Li256ELb1ELb1ELb0ELb0EEENS1_36VarlenDynamicPersistentTileSchedulerILi128ELi96ELi256ELi128ELb0ELb1ELb1ELb1ELb0ELb1EEEEEEEEEvNT_6ParamsE,"",@"SHT_CUDA_INFO"
	.sectionflags	@""
	.align	4


	//----- nvinfo : EIATTR_CUDA_API_VERSION
	.align		4
        /*0000*/ 	.byte	0x04, 0x37
        /*0002*/ 	.short	(.L_457 - .L_456)
.L_456:
        /*0004*/ 	.word	0x00000082


	//----- nvinfo : EIATTR_KPARAM_INFO
	.align		4
.L_457:
        /*0008*/ 	.byte	0x04, 0x17
        /*000a*/ 	.short	(.L_459 - .L_458)
.L_458:
        /*000c*/ 	.word	0x00000000
        /*0010*/ 	.short	0x0000
        /*0012*/ 	.short	0x0070
        /*0014*/ 	.byte	0x00, 0xf0, 0x01, 0x2e


	//----- nvinfo : EIATTR_SPARSE_MMA_MASK
	.align		4
.L_459:
        /*0018*/ 	.byte	0x03, 0x50
        /*001a*/ 	.short	0x0000


	//----- nvinfo : EIATTR_MAXREG_COUNT
	.align		4
        /*001c*/ 	.byte	0x03, 0x1b
        /*001e*/ 	.short	0x00a8


	//----- nvinfo : EIATTR_NUM_BARRIERS
	.align		4
        /*0020*/ 	.byte	0x02, 0x4c
        /*0022*/ 	.byte	0x10
	.zero		1


	//----- nvinfo : EIATTR_EXTERNS
	.align		4
        /*0024*/ 	.byte	0x04, 0x0f
        /*0026*/ 	.short	(.L_461 - .L_460)


	//   ....[0]....
	.align		4
.L_460:
        /*0028*/ 	.word	index@(__assertfail)


	//----- nvinfo : EIATTR_ANNOTATIONS
	.align		4
.L_461:
        /*002c*/ 	.byte	0x04, 0x55
        /*002e*/ 	.short	(.L_463 - .L_462)


	//   ....[0]....
.L_462:
        /* <DEDUP_REMOVED lines=45> */


	//----- nvinfo : EIATTR_MERCURY_ISA_VERSION
	.align		4
.L_463:
        /*02f0*/ 	.byte	0x03, 0x5f
        /*02f2*/ 	.short	0x0101


	//----- nvinfo : EIATTR_UNUSED_LOAD_BYTE_OFFSET
	.align		4
        /*02f4*/ 	.byte	0x04, 0x44
        /*02f6*/ 	.short	(.L_465 - .L_464)


	//   ....[0]....
.L_464:
        /*02f8*/ 	.word	0x00000b70
        /*02fc*/ 	.word	0x0000fff0


	//   ....[1]....
        /*0300*/ 	.word	0x0002b040
        /*0304*/ 	.word	0x0000fff0


	//----- nvinfo : EIATTR_INT_WARP_WIDE_INSTR_OFFSETS
	.align		4
.L_465:
        /*0308*/ 	.byte	0x04, 0x31
        /*030a*/ 	.short	(.L_467 - .L_466)


	//   ....[0]....
.L_466:
        /*030c*/ 	.word	0x00000180


	//   ....[1]....
        /*0310*/ 	.word	0x000001c0


	//   ....[2]....
        /*0314*/ 	.word	0x00000230


	//   ....[3]....
        /*0318*/ 	.word	0x00000240


	//   ....[4]....
        /*031c*/ 	.word	0x00030d00


	//   ....[5]....
        /*0320*/ 	.word	0x00030d90


	//   ....[6]....
        /*0324*/ 	.word	0x00034d30


	//   ....[7]....
        /*0328*/ 	.word	0x00034dc0


	//----- nvinfo : EIATTR_COOP_GROUP_MASK_REGIDS
	.align		4
.L_467:
        /*032c*/ 	.byte	0x04, 0x29
        /*032e*/ 	.short	(.L_469 - .L_468)


	//   ....[0]....
.L_468:
        /*0330*/ 	.word	0xffffffff


	//   ....[1]....
        /*0334*/ 	.word	0xffffffff


	//   ....[2]....
        /*0338*/ 	.word	0xffffffff


	//   ....[3]....
        /*033c*/ 	.word	0xffffffff


	//   ....[4]....
        /*0340*/ 	.word	0xffffffff


	//   ....[5]....
        /*0344*/ 	.word	0xffffffff


	//   ....[6]....
        /*0348*/ 	.word	0xffffffff


	//   ....[7]....
        /*034c*/ 	.word	0xffffffff


	//   ....[8]....
        /*0350*/ 	.word	0xffffffff


	//   ....[9]....
        /*0354*/ 	.word	0xffffffff


	//   ....[10]....
        /*0358*/ 	.word	0xffffffff


	//   ....[11]....
        /*035c*/ 	.word	0xffffffff


	//   ....[12]....
        /*0360*/ 	.word	0xffffffff


	//   ....[13]....
        /*0364*/ 	.word	0xffffffff


	//   ....[14]....
        /*0368*/ 	.word	0xffffffff


	//   ....[15]....
        /*036c*/ 	.word	0xffffffff


	//   ....[16]....
        /*0370*/ 	.word	0xffffffff


	//   ....[17]....
        /*0374*/ 	.word	0xffffffff


	//   ....[18]....
        /*0378*/ 	.word	0xffffffff


	//   ....[19]....
        /*037c*/ 	.word	0xffffffff


	//   ....[20]....
        /*0380*/ 	.word	0xffffffff


	//   ....[21]....
        /*0384*/ 	.word	0xffffffff


	//   ....[22]....
        /*0388*/ 	.word	0xffffffff


	//   ....[23]....
        /*038c*/ 	.word	0xffffffff


	//   ....[24]....
        /*0390*/ 	.word	0xffffffff


	//   ....[25]....
        /*0394*/ 	.word	0xffffffff


	//   ....[26]....
        /*0398*/ 	.word	0xffffffff


	//   ....[27]....
        /*039c*/ 	.word	0xffffffff


	//   ....[28]....
        /*03a0*/ 	.word	0xffffffff


	//   ....[29]....
        /*03a4*/ 	.word	0xffffffff


	//   ....[30]....
        /*03a8*/ 	.word	0xffffffff


	//   ....[31]....
        /*03ac*/ 	.word	0xffffffff


	//   ....[32]....
        /*03b0*/ 	.word	0xffffffff


	//   ....[33]....
        /*03b4*/ 	.word	0xffffffff


	//   ....[34]....
        /*03b8*/ 	.word	0xffffffff


	//   ....[35]....
        /*03bc*/ 	.word	0xffffffff


	//   ....[36]....
        /*03c0*/ 	.word	0xffffffff


	//   ....[37]....
        /*03c4*/ 	.word	0xffffffff


	//   ....[38]....
        /*03c8*/ 	.word	0xffffffff


	//   ....[39]....
        /*03cc*/ 	.word	0xffffffff


	//   ....[40]....
        /*03d0*/ 	.word	0xffffffff


	//   ....[41]....
        /*03d4*/ 	.word	0xffffffff


	//   ....[42]....
        /*03d8*/ 	.word	0xffffffff


	//   ....[43]....
        /*03dc*/ 	.word	0xffffffff


	//   ....[44]....
        /*03e0*/ 	.word	0xffffffff


	//   ....[45]....
        /*03e4*/ 	.word	0xffffffff


	//   ....[46]....
        /*03e8*/ 	.word	0xffffffff


	//   ....[47]....
        /*03ec*/ 	.word	0xffffffff


	//   ....[48]....
        /*03f0*/ 	.word	0xffffffff


	//   ....[49]....
        /*03f4*/ 	.word	0xffffffff


	//   ....[50]....
        /*03f8*/ 	.word	0xffffffff


	//   ....[51]....
        /*03fc*/ 	.word	0xffffffff


	//   ....[52]....
        /*0400*/ 	.word	0xffffffff


	//   ....[53]....
        /*0404*/ 	.word	0xffffffff


	//   ....[54]....
        /*0408*/ 	.word	0xffffffff


	//   ....[55]....
        /*040c*/ 	.word	0xffffffff


	//   ....[56]....
        /*0410*/ 	.word	0xffffffff


	//   ....[57]....
        /*0414*/ 	.word	0xffffffff


	//   ....[58]....
        /*0418*/ 	.word	0xffffffff


	//   ....[59]....
        /*041c*/ 	.word	0xffffffff


	//   ....[60]....
        /*0420*/ 	.word	0xffffffff


	//   ....[61]....
        /*0424*/ 	.word	0xffffffff


	//   ....[62]....
        /*0428*/ 	.word	0xffffffff


	//   ....[63]....
        /*042c*/ 	.word	0xffffffff


	//   ....[64]....
        /*0430*/ 	.word	0xffffffff


	//   ....[65]....
        /*0434*/ 	.word	0xffffffff


	//   ....[66]....
        /*0438*/ 	.word	0xffffffff


	//   ....[67]....
        /*043c*/ 	.word	0xffffffff


	//   ....[68]....
        /*0440*/ 	.word	0xffffffff


	//   ....[69]....
        /*0444*/ 	.word	0xffffffff


	//   ....[70]....
        /*0448*/ 	.word	0xffffffff


	//   ....[71]....
        /*044c*/ 	.word	0xffffffff


	//   ....[72]....
        /*0450*/ 	.word	0xffffffff


	//   ....[73]....
        /*0454*/ 	.word	0xffffffff


	//   ....[74]....
        /*0458*/ 	.word	0xffffffff


	//   ....[75]....
        /*045c*/ 	.word	0xffffffff


	//   ....[76]....
        /*0460*/ 	.word	0xffffffff


	//   ....[77]....
        /*0464*/ 	.word	0xffffffff


	//   ....[78]....
        /*0468*/ 	.word	0xffffffff


	//   ....[79]....
        /*046c*/ 	.word	0xffffffff


	//   ....[80]....
        /*0470*/ 	.word	0xffffffff


	//   ....[81]....
        /*0474*/ 	.word	0xffffffff


	//   ....[82]....
        /*0478*/ 	.word	0xffffffff


	//   ....[83]....
        /*047c*/ 	.word	0xffffffff


	//   ....[84]....
        /*0480*/ 	.word	0xffffffff


	//   ....[85]....
        /*0484*/ 	.word	0xffffffff


	//   ....[86]....
        /*0488*/ 	.word	0xffffffff


	//   ....[87]....
        /*048c*/ 	.word	0xffffffff


	//   ....[88]....
        /*0490*/ 	.word	0xffffffff


	//   ....[89]....
        /*0494*/ 	.word	0xffffffff


	//   ....[90]....
        /*0498*/ 	.word	0xffffffff


	//   ....[91]....
        /*049c*/ 	.word	0xffffffff


	//   ....[92]....
        /*04a0*/ 	.word	0xffffffff


	//   ....[93]....
        /*04a4*/ 	.word	0xffffffff


	//   ....[94]....
        /*04a8*/ 	.word	0xffffffff


	//   ....[95]....
        /*04ac*/ 	.word	0xffffffff


	//   ....[96]....
        /*04b0*/ 	.word	0xffffffff


	//   ....[97]....
        /*04b4*/ 	.word	0xffffffff


	//   ....[98]....
        /*04b8*/ 	.word	0xffffffff


	//   ....[99]....
        /*04bc*/ 	.word	0xffffffff


	//   ....[100]....
        /*04c0*/ 	.word	0xffffffff


	//   ....[101]....
        /*04c4*/ 	.word	0xffffffff


	//   ....[102]....
        /*04c8*/ 	.word	0xffffffff


	//   ....[103]....
        /*04cc*/ 	.word	0xffffffff


	//   ....[104]....
        /*04d0*/ 	.word	0xffffffff


	//   ....[105]....
        /*04d4*/ 	.word	0xffffffff


	//   ....[106]....
        /*04d8*/ 	.word	0xffffffff


	//   ....[107]....
        /*04dc*/ 	.word	0xffffffff


	//   ....[108]....
        /*04e0*/ 	.word	0xffffffff


	//   ....[109]....
        /*04e4*/ 	.word	0xffffffff


	//   ....[110]....
        /*04e8*/ 	.word	0xffffffff


	//   ....[111]....
        /*04ec*/ 	.word	0xffffffff


	//   ....[112]....
        /*04f0*/ 	.word	0xffffffff


	//   ....[113]....
        /*04f4*/ 	.word	0xffffffff


	//   ....[114]....
        /*04f8*/ 	.word	0xffffffff


	//   ....[115]....
        /*04fc*/ 	.word	0xffffffff


	//   ....[116]....
        /*0500*/ 	.word	0xffffffff


	//   ....[117]....
        /*0504*/ 	.word	0xffffffff


	//   ....[118]....
        /*0508*/ 	.word	0xffffffff


	//   ....[119]....
        /*050c*/ 	.word	0xffffffff


	//   ....[120]....
        /*0510*/ 	.word	0xffffffff


	//   ....[121]....
        /*0514*/ 	.word	0xffffffff


	//   ....[122]....
        /*0518*/ 	.word	0xffffffff


	//   ....[123]....
        /*051c*/ 	.word	0xffffffff


	//   ....[124]....
        /*0520*/ 	.word	0xffffffff


	//   ....[125]....
        /*0524*/ 	.word	0xffffffff


	//   ....[126]....
        /*0528*/ 	.word	0xffffffff


	//   ....[127]....
        /*052c*/ 	.word	0xffffffff


	//   ....[128]....
        /*0530*/ 	.word	0xffffffff


	//   ....[129]....
        /*0534*/ 	.word	0xffffffff


	//   ....[130]....
        /*0538*/ 	.word	0xffffffff


	//   ....[131]....
        /*053c*/ 	.word	0xffffffff


	//   ....[132]....
        /*0540*/ 	.word	0xffffffff


	//   ....[133]....
        /*0544*/ 	.word	0xffffffff


	//   ....[134]....
        /*0548*/ 	.word	0xffffffff


	//   ....[135]....
        /*054c*/ 	.word	0xffffffff


	//   ....[136]....
        /*0550*/ 	.word	0xffffffff


	//   ....[137]....
        /*0554*/ 	.word	0xffffffff


	//   ....[138]....
        /*0558*/ 	.word	0xffffffff


	//   ....[139]....
        /*055c*/ 	.word	0xffffffff


	//   ....[140]....
        /*0560*/ 	.word	0xffffffff


	//   ....[141]....
        /*0564*/ 	.word	0xffffffff


	//   ....[142]....
        /*0568*/ 	.word	0xffffffff


	//   ....[143]....
        /*056c*/ 	.word	0xffffffff


	//   ....[144]....
        /*0570*/ 	.word	0xffffffff


	//   ....[145]....
        /*0574*/ 	.word	0xffffffff


	//   ....[146]....
        /*0578*/ 	.word	0xffffffff


	//   ....[147]....
        /*057c*/ 	.word	0xffffffff


	//   ....[148]....
        /*0580*/ 	.word	0xffffffff


	//   ....[149]....
        /*0584*/ 	.word	0xffffffff


	//   ....[150]....
        /*0588*/ 	.word	0xffffffff


	//   ....[151]....
        /*058c*/ 	.word	0xffffffff


	//   ....[152]....
        /*0590*/ 	.word	0xffffffff


	//   ....[153]....
        /*0594*/ 	.word	0xffffffff


	//   ....[154]....
        /*0598*/ 	.word	0xffffffff


	//   ....[155]....
        /*059c*/ 	.word	0xffffffff


	//   ....[156]....
        /*05a0*/ 	.word	0xffffffff


	//   ....[157]....
        /*05a4*/ 	.word	0xffffffff


	//   ....[158]....
        /*05a8*/ 	.word	0xffffffff


	//   ....[159]....
        /*05ac*/ 	.word	0xffffffff


	//   ....[160]....
        /*05b0*/ 	.word	0xffffffff


	//   ....[161]....
        /*05b4*/ 	.word	0xffffffff


	//   ....[162]....
        /*05b8*/ 	.word	0xffffffff


	//   ....[163]....
        /*05bc*/ 	.word	0xffffffff


	//   ....[164]....
        /*05c0*/ 	.word	0xffffffff


	//   ....[165]....
        /*05c4*/ 	.word	0xffffffff


	//   ....[166]....
        /*05c8*/ 	.word	0xffffffff


	//   ....[167]....
        /*05cc*/ 	.word	0xffffffff


	//   ....[168]....
        /*05d0*/ 	.word	0xffffffff


	//   ....[169]....
        /*05d4*/ 	.word	0xffffffff


	//   ....[170]....
        /*05d8*/ 	.word	0xffffffff


	//   ....[171]....
        /*05dc*/ 	.word	0xffffffff


	//   ....[172]....
        /*05e0*/ 	.word	0xffffffff


	//   ....[173]....
        /*05e4*/ 	.word	0xffffffff


	//   ....[174]....
        /*05e8*/ 	.word	0xffffffff


	//   ....[175]....
        /*05ec*/ 	.word	0xffffffff


	//   ....[176]....
        /*05f0*/ 	.word	0xffffffff


	//   ....[177]....
        /*05f4*/ 	.word	0xffffffff


	//   ....[178]....
        /*05f8*/ 	.word	0xffffffff


	//   ....[179]....
        /*05fc*/ 	.word	0xffffffff


	//   ....[180]....
        /*0600*/ 	.word	0xffffffff


	//   ....[181]....
        /*0604*/ 	.word	0xffffffff


	//   ....[182]....
        /*0608*/ 	.word	0xffffffff


	//   ....[183]....
        /*060c*/ 	.word	0xffffffff


	//   ....[184]....
        /*0610*/ 	.word	0xffffffff


	//   ....[185]....
        /*0614*/ 	.word	0xffffffff


	//   ....[186]....
        /*0618*/ 	.word	0xffffffff


	//   ....[187]....
        /*061c*/ 	.word	0xffffffff


	//   ....[188]....
        /*0620*/ 	.word	0xffffffff


	//   ....[189]....
        /*0624*/ 	.word	0xffffffff


	//   ....[190]....
        /*0628*/ 	.word	0xffffffff


	//   ....[191]....
        /*062c*/ 	.word	0xffffffff


	//   ....[192]....
        /*0630*/ 	.word	0xffffffff


	//   ....[193]....
        /*0634*/ 	.word	0xffffffff


	//   ....[194]....
        /*0638*/ 	.word	0xffffffff


	//   ....[195]....
        /*063c*/ 	.word	0x0500000f


	//   ....[196]....
        /*0640*/ 	.word	0x0500000f


	//   ....[197]....
        /*0644*/ 	.word	0x0500000f


	//   ....[198]....
        /*0648*/ 	.word	0x0500000f


	//   ....[199]....
        /*064c*/ 	.word	0x0500000f


	//   ....[200]....
        /*0650*/ 	.word	0x0500000f


	//   ....[201]....
        /*0654*/ 	.word	0x0500000f


	//   ....[202]....
        /*0658*/ 	.word	0x0500000f


	//   ....[203]....
        /*065c*/ 	.word	0x0500000f


	//   ....[204]....
        /*0660*/ 	.word	0x0500000f


	//   ....[205]....
        /*0664*/ 	.word	0x0500000f


	//   ....[206]....
        /*0668*/ 	.word	0x0500000f


	//   ....[207]....
        /*066c*/ 	.word	0x0500000f


	//   ....[208]....
        /*0670*/ 	.word	0x0500000f


	//   ....[209]....
        /*0674*/ 	.word	0x0500000f


	//   ....[210]....
        /*0678*/ 	.word	0x0500000f


	//   ....[211]....
        /*067c*/ 	.word	0x0500000f


	//   ....[212]....
        /*0680*/ 	.word	0x0500000f


	//   ....[213]....
        /*0684*/ 	.word	0x0500000f


	//   ....[214]....
        /*0688*/ 	.word	0x0500000f


	//   ....[215]....
        /*068c*/ 	.word	0x0500000f


	//   ....[216]....
        /*0690*/ 	.word	0x0500000f


	//   ....[217]....
        /*0694*/ 	.word	0x0500000f


	//   ....[218]....
        /*0698*/ 	.word	0x0500000f


	//   ....[219]....
        /*069c*/ 	.word	0x0500000f


	//   ....[220]....
        /*06a0*/ 	.word	0x0500000f


	//   ....[221]....
        /*06a4*/ 	.word	0x0500000f


	//   ....[222]....
        /*06a8*/ 	.word	0x0500000f


	//   ....[223]....
        /*06ac*/ 	.word	0x0500000f


	//   ....[224]....
        /*06b0*/ 	.word	0x0500000f


	//   ....[225]....
        /*06b4*/ 	.word	0x0500000f


	//   ....[226]....
        /*06b8*/ 	.word	0x0500000f


	//   ....[227]....
        /*06bc*/ 	.word	0x0500000f


	//   ....[228]....
        /*06c0*/ 	.word	0x0500000f


	//   ....[229]....
        /*06c4*/ 	.word	0x0500000f


	//   ....[230]....
        /*06c8*/ 	.word	0x0500000f


	//   ....[231]....
        /*06cc*/ 	.word	0x0500000f


	//   ....[232]....
        /*06d0*/ 	.word	0x0500000f


	//   ....[233]....
        /*06d4*/ 	.word	0x0500000f


	//   ....[234]....
        /*06d8*/ 	.word	0x0500000f


	//   ....[235]....
        /*06dc*/ 	.word	0x0500000f


	//   ....[236]....
        /*06e0*/ 	.word	0x0500000f


	//   ....[237]....
        /*06e4*/ 	.word	0x0500000f


	//   ....[238]....
        /*06e8*/ 	.word	0x0500000f


	//   ....[239]....
        /*06ec*/ 	.word	0x0500000f


	//   ....[240]....
        /*06f0*/ 	.word	0x0500000f


	//   ....[241]....
        /*06f4*/ 	.word	0x0500000f


	//   ....[242]....
        /*06f8*/ 	.word	0x0500000f


	//   ....[243]....
        /*06fc*/ 	.word	0x0500000f


	//   ....[244]....
        /*0700*/ 	.word	0x0500000f


	//   ....[245]....
        /*0704*/ 	.word	0x0500000f


	//   ....[246]....
        /*0708*/ 	.word	0x0500000f


	//   ....[247]....
        /*070c*/ 	.word	0x0500000f


	//   ....[248]....
        /*0710*/ 	.word	0x0500000f


	//   ....[249]....
        /*0714*/ 	.word	0x0500000f


	//   ....[250]....
        /*0718*/ 	.word	0x0500000f


	//   ....[251]....
        /*071c*/ 	.word	0x0500000f


	//   ....[252]....
        /*0720*/ 	.word	0x0500000f


	//   ....[253]....
        /*0724*/ 	.word	0x0500000f


	//   ....[254]....
        /*0728*/ 	.word	0x0500000f


	//   ....[255]....
        /*072c*/ 	.word	0x0500000f


	//   ....[0]....
        /*0730*/ 	.word	0x0500000f


	//   ....[1]....
        /*0734*/ 	.word	0x0500000f


	//   ....[2]....
        /*0738*/ 	.word	0x0500000f


	//   ....[3]....
        /*073c*/ 	.word	0x0500000f


	//   ....[4]....
        /*0740*/ 	.word	0x0500000f


	//   ....[5]....
        /*0744*/ 	.word	0x0500000f


	//   ....[6]....
        /*0748*/ 	.word	0x0500000f


	//   ....[7]....
        /*074c*/ 	.word	0x0500000f


	//   ....[8]....
        /*0750*/ 	.word	0x0500000f


	//   ....[9]....
        /*0754*/ 	.word	0x0500000f


	//   ....[10]....
        /*0758*/ 	.word	0x0500000f


	//   ....[11]....
        /*075c*/ 	.word	0x0500000f


	//   ....[12]....
        /*0760*/ 	.word	0x0500000f


	//   ....[13]....
        /*0764*/ 	.word	0x0500000f


	//   ....[14]....
        /*0768*/ 	.word	0x0500000f


	//   ....[15]....
        /*076c*/ 	.word	0x0500000f


	//   ....[16]....
        /*0770*/ 	.word	0x0500000f


	//   ....[17]....
        /*0774*/ 	.word	0x0500000f


	//   ....[18]....
        /*0778*/ 	.word	0x0500000f


	//   ....[19]....
        /*077c*/ 	.word	0x0500000f


	//   ....[20]....
        /*0780*/ 	.word	0x0500000f


	//   ....[21]....
        /*0784*/ 	.word	0x0500000f


	//   ....[22]....
        /*0788*/ 	.word	0x0500000f


	//   ....[23]....
        /*078c*/ 	.word	0x0500000f


	//   ....[24]....
        /*0790*/ 	.word	0x0500000f


	//   ....[25]....
        /*0794*/ 	.word	0x0500000f


	//   ....[26]....
        /*0798*/ 	.word	0x0500000f


	//   ....[27]....
        /*079c*/ 	.word	0x0500000f


	//   ....[28]....
        /*07a0*/ 	.word	0x0500000f


	//   ....[29]....
        /*07a4*/ 	.word	0x0500000f


	//   ....[30]....
        /*07a8*/ 	.word	0x0500000f


	//   ....[31]....
        /*07ac*/ 	.word	0x0500000f


	//   ....[32]....
        /*07b0*/ 	.word	0x0500000f


	//   ....[33]....
        /*07b4*/ 	.word	0x0500000f


	//   ....[34]....
        /*07b8*/ 	.word	0x0500000f


	//   ....[35]....
        /*07bc*/ 	.word	0x0500000f


	//   ....[36]....
        /*07c0*/ 	.word	0x0500000f


	//   ....[37]....
        /*07c4*/ 	.word	0x0500000f


	//   ....[38]....
        /*07c8*/ 	.word	0x0500000f


	//   ....[39]....
        /*07cc*/ 	.word	0x0500000f


	//   ....[40]....
        /*07d0*/ 	.word	0x0500000f


	//   ....[41]....
        /*07d4*/ 	.word	0x0500000f


	//   ....[42]....
        /*07d8*/ 	.word	0x0500000f


	//   ....[43]....
        /*07dc*/ 	.word	0x0500000f


	//   ....[44]....
        /*07e0*/ 	.word	0x0500000f


	//   ....[45]....
        /*07e4*/ 	.word	0x0500000f


	//   ....[46]....
        /*07e8*/ 	.word	0x0500000f


	//   ....[47]....
        /*07ec*/ 	.word	0x0500000f


	//   ....[48]....
        /*07f0*/ 	.word	0x0500000f


	//   ....[49]....
        /*07f4*/ 	.word	0x0500000f


	//   ....[50]....
        /*07f8*/ 	.word	0x0500000f


	//   ....[51]....
        /*07fc*/ 	.word	0x0500000f


	//   ....[52]....
        /*0800*/ 	.word	0x0500000f


	//   ....[53]....
        /*0804*/ 	.word	0x0500000f


	//   ....[54]....
        /*0808*/ 	.word	0x0500000f


	//   ....[55]....
        /*080c*/ 	.word	0x0500000f


	//   ....[56]....
        /*0810*/ 	.word	0x0500000f


	//   ....[57]....
        /*0814*/ 	.word	0x0500000f


	//   ....[58]....
        /*0818*/ 	.word	0x0500000f


	//   ....[59]....
        /*081c*/ 	.word	0x0500000f


	//   ....[60]....
        /*0820*/ 	.word	0x0500000f


	//   ....[61]....
        /*0824*/ 	.word	0x0500000f


	//   ....[62]....
        /*0828*/ 	.word	0x0500000f


	//   ....[63]....
        /*082c*/ 	.word	0x0500000f


	//   ....[64]....
        /*0830*/ 	.word	0x0500000f


	//   ....[65]....
        /*0834*/ 	.word	0x0500000f


	//   ....[66]....
        /*0838*/ 	.word	0x0500000f


	//   ....[67]....
        /*083c*/ 	.word	0x0500000f


	//   ....[68]....
        /*0840*/ 	.word	0x0500000f


	//   ....[69]....
        /*0844*/ 	.word	0x0500000f


	//   ....[70]....
        /*0848*/ 	.word	0x0500000f


	//   ....[71]....
        /*084c*/ 	.word	0x0500000f


	//   ....[72]....
        /*0850*/ 	.word	0x0500000f


	//   ....[73]....
        /*0854*/ 	.word	0x0500000f


	//   ....[74]....
        /*0858*/ 	.word	0x0500000f


	//   ....[75]....
        /*085c*/ 	.word	0x0500000f


	//   ....[76]....
        /*0860*/ 	.word	0xffffffff


	//   ....[77]....
        /*0864*/ 	.word	0xffffffff


	//   ....[78]....
        /*0868*/ 	.word	0xffffffff


	//   ....[79]....
        /*086c*/ 	.word	0xffffffff


	//   ....[80]....
        /*0870*/ 	.word	0xffffffff


	//   ....[81]....
        /*0874*/ 	.word	0xffffffff


	//----- nvinfo : EIATTR_COOP_GROUP_INSTR_OFFSETS
	.align		4
.L_469:
        /*0878*/ 	.byte	0x04, 0x28
        /*087a*/ 	.short	(.L_471 - .L_470)


	//   ....[0]....
.L_470:
        /*087c*/ 	.word	0x000000c0


	//   ....[1]....
        /*0880*/ 	.word	0x00000190


	//   ....[2]....
        /*0884*/ 	.word	0x000001e0


	//   ....[3]....
        /*0888*/ 	.word	0x00000430


	//   ....[4]....
        /*088c*/ 	.word	0x00000590


	//   ....[5]....
        /*0890*/ 	.word	0x000006b0


	//   ....[6]....
        /*0894*/ 	.word	0x00000810


	//   ....[7]....
        /*0898*/ 	.word	0x00003080


	//   ....[8]....
        /*089c*/ 	.word	0x00003090


	//   ....[9]....
        /*08a0*/ 	.word	0x00003760


	//   ....[10]....
        /*08a4*/ 	.word	0x00003770


	//   ....[11]....
        /*08a8*/ 	.word	0x00004560


	//   ....[12]....
        /*08ac*/ 	.word	0x00004570


	//   ....[13]....
        /*08b0*/ 	.word	0x00004c70


	//   ....[14]....
        /*08b4*/ 	.word	0x00004c80


	//   ....[15]....
        /*08b8*/ 	.word	0x00005620


	//   ....[16]....
        /*08bc*/ 	.word	0x00005630


	//   ....[17]....
        /*08c0*/ 	.word	0x00005740


	//   ....[18]....
        /*08c4*/ 	.word	0x00005750


	//   ....[19]....
        /*08c8*/ 	.word	0x00005b20


	//   ....[20]....
        /*08cc*/ 	.word	0x00005b50


	//   ....[21]....
        /*08d0*/ 	.word	0x00005e20


	//   ....[22]....
        /*08d4*/ 	.word	0x00005e40


	//   ....[23]....
        /*08d8*/ 	.word	0x00006c40


	//   ....[24]....
        /*08dc*/ 	.word	0x00007930


	//   ....[25]....
        /*08e0*/ 	.word	0x00007940


	//   ....[26]....
        /*08e4*/ 	.word	0x00007950


	//   ....[27]....
        /*08e8*/ 	.word	0x00007960


	//   ....[28]....
        /*08ec*/ 	.word	0x00007c60


	//   ....[29]....
        /*08f0*/ 	.word	0x00007c70


	//   ....[30]....
        /*08f4*/ 	.word	0x00007c80


	//   ....[31]....
        /*08f8*/ 	.word	0x00007c90


	//   ....[32]....
        /*08fc*/ 	.word	0x00008e50


	//   ....[33]....
        /*0900*/ 	.word	0x00008e70


	//   ....[34]....
        /*0904*/ 	.word	0x00008e80


	//   ....[35]....
        /*0908*/ 	.word	0x00008e90


	//   ....[36]....
        /*090c*/ 	.word	0x00008f80


	//   ....[37]....
        /*0910*/ 	.word	0x00008f90


	//   ....[38]....
        /*0914*/ 	.word	0x00008fa0


	//   ....[39]....
        /*0918*/ 	.word	0x00008fb0


	//   ....[40]....
        /*091c*/ 	.word	0x0000be60


	//   ....[41]....
        /*0920*/ 	.word	0x0000c070


	//   ....[42]....
        /*0924*/ 	.word	0x0000d020


	//   ....[43]....
        /*0928*/ 	.word	0x0000d0d0


	//   ....[44]....
        /*092c*/ 	.word	0x0000d250


	//   ....[45]....
        /*0930*/ 	.word	0x0000d2c0


	//   ....[46]....
        /*0934*/ 	.word	0x00016d60


	//   ....[47]....
        /*0938*/ 	.word	0x00016df0


	//   ....[48]....
        /*093c*/ 	.word	0x00016ec0


	//   ....[49]....
        /*0940*/ 	.word	0x00016ef0


	//   ....[50]....
        /*0944*/ 	.word	0x00020760


	//   ....[51]....
        /*0948*/ 	.word	0x00020970


	//   ....[52]....
        /*094c*/ 	.word	0x000219f0


	//   ....[53]....
        /*0950*/ 	.word	0x00021a80


	//   ....[54]....
        /*0954*/ 	.word	0x00021ba0


	//   ....[55]....
        /*0958*/ 	.word	0x00021bc0


	//   ....[56]....
        /*095c*/ 	.word	0x0002a070


	//   ....[57]....
        /*0960*/ 	.word	0x0002a090


	//   ....[58]....
        /*0964*/ 	.word	0x0002a0f0


	//   ....[59]....
        /*0968*/ 	.word	0x0002a130


	//   ....[60]....
        /*096c*/ 	.word	0x0002c1f0


	//   ....[61]....
        /*0970*/ 	.word	0x0002c210


	//   ....[62]....
        /*0974*/ 	.word	0x0002c4f0


	//   ....[63]....
        /*0978*/ 	.word	0x0002c510


	//   ....[64]....
        /*097c*/ 	.word	0x0002cbc0


	//   ....[65]....
        /*0980*/ 	.word	0x0002cbe0


	//   ....[66]....
        /*0984*/ 	.word	0x0002cd20


	//   ....[67]....
        /*0988*/ 	.word	0x0002cd40


	//   ....[68]....
        /*098c*/ 	.word	0x0002ce80


	//   ....[69]....
        /*0990*/ 	.word	0x0002cea0


	//   ....[70]....
        /*0994*/ 	.word	0x0002cff0


	//   ....[71]....
        /*0998*/ 	.word	0x0002d010


	//   ....[72]....
        /*099c*/ 	.word	0x0002d860


	//   ....[73]....
        /*09a0*/ 	.word	0x0002d870


	//   ....[74]....
        /*09a4*/ 	.word	0x0002da10


	//   ....[75]....
        /*09a8*/ 	.word	0x0002da20


	//   ....[76]....
        /*09ac*/ 	.word	0x0002dbb0


	//   ....[77]....
        /*09b0*/ 	.word	0x0002dbc0


	//   ....[78]....
        /*09b4*/ 	.word	0x0002dd50


	//   ....[79]....
        /*09b8*/ 	.word	0x0002dd60


	//   ....[80]....
        /*09bc*/ 	.word	0x0002df40


	//   ....[81]....
        /*09c0*/ 	.word	0x0002e110


	//   ....[82]....
        /*09c4*/ 	.word	0x0002e140


	//   ....[83]....
        /*09c8*/ 	.word	0x0002e170


	//   ....[84]....
        /*09cc*/ 	.word	0x0002e1a0


	//   ....[85]....
        /*09d0*/ 	.word	0x0002e1d0


	//   ....[86]....
        /*09d4*/ 	.word	0x0002e200


	//   ....[87]....
        /*09d8*/ 	.word	0x0002e370


	//   ....[88]....
        /*09dc*/ 	.word	0x0002e3a0


	//   ....[89]....
        /*09e0*/ 	.word	0x0002e3d0


	//   ....[90]....
        /*09e4*/ 	.word	0x0002e400


	//   ....[91]....
        /*09e8*/ 	.word	0x0002e430


	//   ....[92]....
        /*09ec*/ 	.word	0x0002e460


	//   ....[93]....
        /*09f0*/ 	.word	0x0002e4f0


	//   ....[94]....
        /*09f4*/ 	.word	0x0002e550


	//   ....[95]....
        /*09f8*/ 	.word	0x0002e5e0


	//   ....[96]....
        /*09fc*/ 	.word	0x0002f690


	//   ....[97]....
        /*0a00*/ 	.word	0x000318d0


	//   ....[98]....
        /*0a04*/ 	.word	0x000318f0


	//   ....[99]....
        /*0a08*/ 	.word	0x00031980


	//   ....[100]....
        /*0a0c*/ 	.word	0x000319a0


	//   ....[101]....
        /*0a10*/ 	.word	0x00031a20


	//   ....[102]....
        /*0a14*/ 	.word	0x00031a40


	//   ....[103]....
        /*0a18*/ 	.word	0x00031ac0


	//   ....[104]....
        /*0a1c*/ 	.word	0x00031ae0


	//   ....[105]....
        /*0a20*/ 	.word	0x00031b60


	//   ....[106]....
        /*0a24*/ 	.word	0x00031b80


	//   ....[107]....
        /*0a28*/ 	.word	0x00031b90


	//   ....[108]....
        /*0a2c*/ 	.word	0x00031ba0


	//   ....[109]....
        /*0a30*/ 	.word	0x00032380


	//   ....[110]....
        /*0a34*/ 	.word	0x000323b0


	//   ....[111]....
        /*0a38*/ 	.word	0x000324b0


	//   ....[112]....
        /*0a3c*/ 	.word	0x000324c0


	//   ....[113]....
        /*0a40*/ 	.word	0x00032540


	//   ....[114]....
        /*0a44*/ 	.word	0x00032550


	//   ....[115]....
        /*0a48*/ 	.word	0x00032560


	//   ....[116]....
        /*0a4c*/ 	.word	0x00032600


	//   ....[117]....
        /*0a50*/ 	.word	0x00032630


	//   ....[118]....
        /*0a54*/ 	.word	0x000326b0


	//   ....[119]....
        /*0a58*/ 	.word	0x000326e0


	//   ....[120]....
        /*0a5c*/ 	.word	0x00032760


	//   ....[121]....
        /*0a60*/ 	.word	0x00032790


	//   ....[122]....
        /*0a64*/ 	.word	0x000327b0


	//   ....[123]....
        /*0a68*/ 	.word	0x00032800


	//   ....[124]....
        /*0a6c*/ 	.word	0x00032810


	//   ....[125]....
        /*0a70*/ 	.word	0x00032ee0


	//   ....[126]....
        /*0a74*/ 	.word	0x00032f00


	//   ....[127]....
        /*0a78*/ 	.word	0x00033000


	//   ....[128]....
        /*0a7c*/ 	.word	0x00033010


	//   ....[129]....
        /*0a80*/ 	.word	0x000330a0


	//   ....[130]....
        /*0a84*/ 	.word	0x000330b0


	//   ....[131]....
        /*0a88*/ 	.word	0x00033120


	//   ....[132]....
        /*0a8c*/ 	.word	0x00033130


	//   ....[133]....
        /*0a90*/ 	.word	0x000331b0


	//   ....[134]....
        /*0a94*/ 	.word	0x000331c0


	//   ....[135]....
        /*0a98*/ 	.word	0x00033240


	//   ....[136]....
        /*0a9c*/ 	.word	0x00033250


	//   ....[137]....
        /*0aa0*/ 	.word	0x000332d0


	//   ....[138]....
        /*0aa4*/ 	.word	0x000332e0


	//   ....[139]....
        /*0aa8*/ 	.word	0x00033360


	//   ....[140]....
        /*0aac*/ 	.word	0x00033370


	//   ....[141]....
        /*0ab0*/ 	.word	0x000338a0


	//   ....[142]....
        /*0ab4*/ 	.word	0x000338c0


	//   ....[143]....
        /*0ab8*/ 	.word	0x00033920


	//   ....[144]....
        /*0abc*/ 	.word	0x000339d0


	//   ....[145]....
        /*0ac0*/ 	.word	0x000339e0


	//   ....[146]....
        /*0ac4*/ 	.word	0x00033a10


	//   ....[147]....
        /*0ac8*/ 	.word	0x00033aa0


	//   ....[148]....
        /*0acc*/ 	.word	0x00033b50


	//   ....[149]....
        /*0ad0*/ 	.word	0x00033b60


	//   ....[150]....
        /*0ad4*/ 	.word	0x00033b90


	//   ....[151]....
        /*0ad8*/ 	.word	0x00033ba0


	//   ....[152]....
        /*0adc*/ 	.word	0x00033c30


	//   ....[153]....
        /*0ae0*/ 	.word	0x00034360


	//   ....[154]....
        /*0ae4*/ 	.word	0x00034380


	//   ....[155]....
        /*0ae8*/ 	.word	0x000343d0


	//   ....[156]....
        /*0aec*/ 	.word	0x000343e0


	//   ....[157]....
        /*0af0*/ 	.word	0x00034420


	//   ....[158]....
        /*0af4*/ 	.word	0x00034430


	//   ....[159]....
        /*0af8*/ 	.word	0x00034470


	//   ....[160]....
        /*0afc*/ 	.word	0x00034480


	//   ....[161]....
        /*0b00*/ 	.word	0x000344c0


	//   ....[162]....
        /*0b04*/ 	.word	0x000344d0


	//   ....[163]....
        /*0b08*/ 	.word	0x000344e0


	//   ....[164]....
        /*0b0c*/ 	.word	0x00034520


	//   ....[165]....
        /*0b10*/ 	.word	0x00034860


	//   ....[166]....
        /*0b14*/ 	.word	0x00034880


	//   ....[167]....
        /*0b18*/ 	.word	0x00034890


	//   ....[168]....
        /*0b1c*/ 	.word	0x000348b0


	//   ....[169]....
        /*0b20*/ 	.word	0x00034920


	//   ....[170]....
        /*0b24*/ 	.word	0x00034940


	//   ....[171]....
        /*0b28*/ 	.word	0x000349a0


	//   ....[172]....
        /*0b2c*/ 	.word	0x000349c0


	//   ....[173]....
        /*0b30*/ 	.word	0x00034a20


	//   ....[174]....
        /*0b34*/ 	.word	0x00034a40


	//   ....[175]....
        /*0b38*/ 	.word	0x00034aa0


	//   ....[176]....
        /*0b3c*/ 	.word	0x00034ac0


	//   ....[177]....
        /*0b40*/ 	.word	0x00034fb0


	//   ....[178]....
        /*0b44*/ 	.word	0x00034fe0


	//   ....[179]....
        /*0b48*/ 	.word	0x00035010


	//   ....[180]....
        /*0b4c*/ 	.word	0x00035040


	//   ....[181]....
        /*0b50*/ 	.word	0x00035070


	//   ....[182]....
        /*0b54*/ 	.word	0x000350a0


	//   ....[183]....
        /*0b58*/ 	.word	0x000350d0


	//   ....[184]....
        /*0b5c*/ 	.word	0x00035100


	//   ....[185]....
        /*0b60*/ 	.word	0x00035280


	//   ....[186]....
        /*0b64*/ 	.word	0x000352b0


	//   ....[187]....
        /*0b68*/ 	.word	0x000352e0


	//   ....[188]....
        /*0b6c*/ 	.word	0x00035310


	//   ....[189]....
        /*0b70*/ 	.word	0x00035340


	//   ....[190]....
        /*0b74*/ 	.word	0x00035370


	//   ....[191]....
        /*0b78*/ 	.word	0x00035430


	//   ....[192]....
        /*0b7c*/ 	.word	0x00035450


	//   ....[193]....
        /*0b80*/ 	.word	0x000354c0


	//   ....[194]....
        /*0b84*/ 	.word	0x00035b60


	//   ....[195]....
        /*0b88*/ 	.word	0x00035e80


	//   ....[196]....
        /*0b8c*/ 	.word	0x00035f10


	//   ....[197]....
        /*0b90*/ 	.word	0x00035fa0


	//   ....[198]....
        /*0b94*/ 	.word	0x00036030


	//   ....[199]....
        /*0b98*/ 	.word	0x00036110


	//   ....[200]....
        /*0b9c*/ 	.word	0x000361a0


	//   ....[201]....
        /*0ba0*/ 	.word	0x00036240


	//   ....[202]....
        /*0ba4*/ 	.word	0x000362d0


	//   ....[203]....
        /*0ba8*/ 	.word	0x000363b0


	//   ....[204]....
        /*0bac*/ 	.word	0x00036440


	//   ....[205]....
        /*0bb0*/ 	.word	0x000364d0


	//   ....[206]....
        /*0bb4*/ 	.word	0x00036560


	//   ....[207]....
        /*0bb8*/ 	.word	0x00036640


	//   ....[208]....
        /*0bbc*/ 	.word	0x000366e0


	//   ....[209]....
        /*0bc0*/ 	.word	0x00036770


	//   ....[210]....
        /*0bc4*/ 	.word	0x000367c0


	//   ....[211]....
        /*0bc8*/ 	.word	0x00036810


	//   ....[212]....
        /*0bcc*/ 	.word	0x000368a0


	//   ....[213]....
        /*0bd0*/ 	.word	0x00036930


	//   ....[214]....
        /*0bd4*/ 	.word	0x00036980


	//   ....[215]....
        /*0bd8*/ 	.word	0x000369d0


	//   ....[216]....
        /*0bdc*/ 	.word	0x00036ac0


	//   ....[217]....
        /*0be0*/ 	.word	0x00036b70


	//   ....[218]....
        /*0be4*/ 	.word	0x00036bf0


	//   ....[219]....
        /*0be8*/ 	.word	0x00036c60


	//   ....[220]....
        /*0bec*/ 	.word	0x00036d80


	//   ....[221]....
        /*0bf0*/ 	.word	0x00036eb0


	//   ....[222]....
        /*0bf4*/ 	.word	0x00036f80


	//   ....[223]....
        /*0bf8*/ 	.word	0x00036fd0


	//   ....[224]....
        /*0bfc*/ 	.word	0x00037280


	//   ....[225]....
        /*0c00*/ 	.word	0x000372d0


	//   ....[226]....
        /*0c04*/ 	.word	0x00037360


	//   ....[227]....
        /*0c08*/ 	.word	0x000373f0


	//   ....[228]....
        /*0c0c*/ 	.word	0x00037480


	//   ....[229]....
        /*0c10*/ 	.word	0x00037510


	//   ....[230]....
        /*0c14*/ 	.word	0x000375a0


	//   ....[231]....
        /*0c18*/ 	.word	0x00037630


	//   ....[232]....
        /*0c1c*/ 	.word	0x000376f0


	//   ....[233]....
        /*0c20*/ 	.word	0x000379d0


	//   ....[234]....
        /*0c24*/ 	.word	0x00037ac0


	//   ....[235]....
        /*0c28*/ 	.word	0x00037b60


	//   ....[236]....
        /*0c2c*/ 	.word	0x00037bc0


	//   ....[237]....
        /*0c30*/ 	.word	0x00037cb0


	//   ....[238]....
        /*0c34*/ 	.word	0x00037d20


	//   ....[239]....
        /*0c38*/ 	.word	0x00037e10


	//   ....[240]....
        /*0c3c*/ 	.word	0x00037e80


	//   ....[241]....
        /*0c40*/ 	.word	0x00037f70


	//   ....[242]....
        /*0c44*/ 	.word	0x00037fe0


	//   ....[243]....
        /*0c48*/ 	.word	0x000380d0


	//   ....[244]....
        /*0c4c*/ 	.word	0x00038140


	//   ....[245]....
        /*0c50*/ 	.word	0x00038220


	//   ....[246]....
        /*0c54*/ 	.word	0x000382d0


	//   ....[247]....
        /*0c58*/ 	.word	0x00038390


	//   ....[248]....
        /*0c5c*/ 	.word	0x000383f0


	//   ....[249]....
        /*0c60*/ 	.word	0x000384e0


	//   ....[250]....
        /*0c64*/ 	.word	0x00038540


	//   ....[251]....
        /*0c68*/ 	.word	0x00038630


	//   ....[252]....
        /*0c6c*/ 	.word	0x00038690


	//   ....[253]....
        /*0c70*/ 	.word	0x00038790


	//   ....[254]....
        /*0c74*/ 	.word	0x00038800


	//   ....[255]....
        /*0c78*/ 	.word	0x000388a0


	//   ....[0]....
        /*0c7c*/ 	.word	0x00038970


	//   ....[1]....
        /*0c80*/ 	.word	0x00038a10


	//   ....[2]....
        /*0c84*/ 	.word	0x00038ae0


	//   ....[3]....
        /*0c88*/ 	.word	0x00038b80


	//   ....[4]....
        /*0c8c*/ 	.word	0x00038c30


	//   ....[5]....
        /*0c90*/ 	.word	0x00038d10


	//   ....[6]....
        /*0c94*/ 	.word	0x00038f40


	//   ....[7]....
        /*0c98*/ 	.word	0x00039000


	//   ....[8]....
        /*0c9c*/ 	.word	0x000390c0


	//   ....[9]....
        /*0ca0*/ 	.word	0x000391b0


	//   ....[10]....
        /*0ca4*/ 	.word	0x00039270


	//   ....[11]....
        /*0ca8*/ 	.word	0x00039330


	//   ....[12]....
        /*0cac*/ 	.word	0x000393f0


	//   ....[13]....
        /*0cb0*/ 	.word	0x000394b0


	//   ....[14]....
        /*0cb4*/ 	.word	0x00039570


	//   ....[15]....
        /*0cb8*/ 	.word	0x00039630


	//   ....[16]....
        /*0cbc*/ 	.word	0x000396f0


	//   ....[17]....
        /*0cc0*/ 	.word	0x000397b0


	//   ....[18]....
        /*0cc4*/ 	.word	0x00039870


	//   ....[19]....
        /*0cc8*/ 	.word	0x00039920


	//   ....[20]....
        /*0ccc*/ 	.word	0x00039980


	//   ....[21]....
        /*0cd0*/ 	.word	0x00039a60


	//   ....[22]....
        /*0cd4*/ 	.word	0x00039ba0


	//   ....[23]....
        /*0cd8*/ 	.word	0x00039c80


	//   ....[24]....
        /*0cdc*/ 	.word	0x00039d10


	//   ....[25]....
        /*0ce0*/ 	.word	0x00039e20


	//   ....[26]....
        /*0ce4*/ 	.word	0x00039e80


	//   ....[27]....
        /*0ce8*/ 	.word	0x00039f90


	//   ....[28]....
        /*0cec*/ 	.word	0x00039ff0


	//   ....[29]....
        /*0cf0*/ 	.word	0x0003a100


	//   ....[30]....
        /*0cf4*/ 	.word	0x0003a160


	//   ....[31]....
        /*0cf8*/ 	.word	0x0003a270


	//   ....[32]....
        /*0cfc*/ 	.word	0x0003a2d0


	//   ....[33]....
        /*0d00*/ 	.word	0x0003a390


	//   ....[34]....
        /*0d04*/ 	.word	0x0003a4f0


	//   ....[35]....
        /*0d08*/ 	.word	0x0003a590


	//   ....[36]....
        /*0d0c*/ 	.word	0x0003a5f0


	//   ....[37]....
        /*0d10*/ 	.word	0x0003a6a0


	//   ....[38]....
        /*0d14*/ 	.word	0x0003a700


	//   ....[39]....
        /*0d18*/ 	.word	0x0003a7b0


	//   ....[40]....
        /*0d1c*/ 	.word	0x0003a810


	//   ....[41]....
        /*0d20*/ 	.word	0x0003a8c0


	//   ....[42]....
        /*0d24*/ 	.word	0x0003a920


	//   ....[43]....
        /*0d28*/ 	.word	0x0003a9d0


	//   ....[44]....
        /*0d2c*/ 	.word	0x0003aa30


	//   ....[45]....
        /*0d30*/ 	.word	0x0003aae0


	//   ....[46]....
        /*0d34*/ 	.word	0x0003abd0


	//   ....[47]....
        /*0d38*/ 	.word	0x0003ac70


	//   ....[48]....
        /*0d3c*/ 	.word	0x0003acd0


	//   ....[49]....
        /*0d40*/ 	.word	0x0003ada0


	//   ....[50]....
        /*0d44*/ 	.word	0x0003ae00


	//   ....[51]....
        /*0d48*/ 	.word	0x0003aed0


	//   ....[52]....
        /*0d4c*/ 	.word	0x0003af30


	//   ....[53]....
        /*0d50*/ 	.word	0x0003b000


	//   ....[54]....
        /*0d54*/ 	.word	0x0003b060


	//   ....[55]....
        /*0d58*/ 	.word	0x0003b130


	//   ....[56]....
        /*0d5c*/ 	.word	0x0003b190


	//   ....[57]....
        /*0d60*/ 	.word	0x0003b260


	//   ....[58]....
        /*0d64*/ 	.word	0x0003b2f0


	//   ....[59]....
        /*0d68*/ 	.word	0x0003b390


	//   ....[60]....
        /*0d6c*/ 	.word	0x0003b4b0


	//   ....[61]....
        /*0d70*/ 	.word	0x0003b520


	//   ....[62]....
        /*0d74*/ 	.word	0x0003b590


	//   ....[63]....
        /*0d78*/ 	.word	0x0003b600


	//   ....[64]....
        /*0d7c*/ 	.word	0x0003b670


	//   ....[65]....
        /*0d80*/ 	.word	0x0003b6f0


	//   ....[66]....
        /*0d84*/ 	.word	0x0003b780


	//   ....[67]....
        /*0d88*/ 	.word	0x0003b810


	//   ....[68]....
        /*0d8c*/ 	.word	0x0003b880


	//   ....[69]....
        /*0d90*/ 	.word	0x0003b8f0


	//   ....[70]....
        /*0d94*/ 	.word	0x0003b960


	//   ....[71]....
        /*0d98*/ 	.word	0x0003b9e0


	//   ....[72]....
        /*0d9c*/ 	.word	0x0003ba50


	//   ....[73]....
        /*0da0*/ 	.word	0x0003baf0


	//   ....[74]....
        /*0da4*/ 	.word	0x0003bb80


	//   ....[75]....
        /*0da8*/ 	.word	0x0003bca0


	//   ....[76]....
        /*0dac*/ 	.word	0x0003d850


	//   ....[77]....
        /*0db0*/ 	.word	0x0003e160


	//   ....[78]....
        /*0db4*/ 	.word	0x0003ec20


	//   ....[79]....
        /*0db8*/ 	.word	0x0003ec50


	//   ....[80]....
        /*0dbc*/ 	.word	0x0003ec70


	//   ....[81]....
        /*0dc0*/ 	.word	0x0003ec80


	//----- nvinfo : EIATTR_REG_RECONFIG
	.align		4
.L_471:
        /*0dc4*/ 	.byte	0x01, 0x54
	.zero		2


	//----- nvinfo : EIATTR_SYSCALL_OFFSETS
	.align		4
        /*0dc8*/ 	.byte	0x04, 0x46
        /*0dca*/ 	.short	(.L_473 - .L_472)


	//   ....[0]....
.L_472:
        /*0dcc*/ 	.word	0x00001dc0


	//   ....[1]....
        /*0dd0*/ 	.word	0x00001f10


	//   ....[2]....
        /*0dd4*/ 	.word	0x00007150


	//   ....[3]....
        /*0dd8*/ 	.word	0x000076d0


	//   ....[4]....
        /*0ddc*/ 	.word	0x00030ef0


	//   ....[5]....
        /*0de0*/ 	.word	0x00031040


	//   ....[6]....
        /*0de4*/ 	.word	0x00031130


	//   ....[7]....
        /*0de8*/ 	.word	0x00031f70


	//   ....[8]....
        /*0dec*/ 	.word	0x00032ae0


	//----- nvinfo : EIATTR_MBARRIER_INSTR_OFFSETS
	.align		4
.L_473:
        /*0df0*/ 	.byte	0x04, 0x39
        /*0df2*/ 	.short	(.L_475 - .L_474)


	//   ....[0]....
.L_474:
        /*0df4*/ 	.word	0x000002d0
        /*0df8*/ 	.word	0x000000ff
        /*0dfc*/ 	.word	0x00032400
        /*0e00*/ 	.short	0x0100
        /*0e02*/ 	.byte	0x08
	.zero		1


	//   ....[1]....
        /*0e04*/ 	.word	0x000002e0
        /*0e08*/ 	.word	0x000000ff
        /*0e0c*/ 	.word	0x00032410
        /*0e10*/ 	.short	0x0100
        /*0e12*/ 	.byte	0x08
	.zero		1


	//   ....[2]....
        /*0e14*/ 	.word	0x000002f0
        /*0e18*/ 	.word	0x000000ff
        /*0e1c*/ 	.word	0x00032420
        /*0e20*/ 	.short	0x0100
        /*0e22*/ 	.byte	0x08
	.zero		1


	//   ....[3]....
        /*0e24*/ 	.word	0x000003e0
        /*0e28*/ 	.word	0x000000ff
        /*0e2c*/ 	.word	0x00032430
        /*0e30*/ 	.short	0x0100
        /*0e32*/ 	.byte	0x08
	.zero		1


	//   ....[4]....
        /*0e34*/ 	.word	0x000003f0
        /*0e38*/ 	.word	0x000000ff
        /*0e3c*/ 	.word	0x00032440
        /*0e40*/ 	.short	0x0100
        /*0e42*/ 	.byte	0x08
	.zero		1


	//   ....[5]....
        /*0e44*/ 	.word	0x00000400
        /*0e48*/ 	.word	0x000000ff
        /*0e4c*/ 	.word	0x00032438
        /*0e50*/ 	.short	0x0100
        /*0e52*/ 	.byte	0x08
	.zero		1


	//   ....[6]....
        /*0e54*/ 	.word	0x00000410
        /*0e58*/ 	.word	0x000000ff
        /*0e5c*/ 	.word	0x00032448
        /*0e60*/ 	.short	0x0100
        /*0e62*/ 	.byte	0x08
	.zero		1


	//   ....[7]....
        /*0e64*/ 	.word	0x00000540
        /*0e68*/ 	.word	0x000000ff
        /*0e6c*/ 	.word	0x00032450
        /*0e70*/ 	.short	0x0100
        /*0e72*/ 	.byte	0x08
	.zero		1


	//   ....[8]....
        /*0e74*/ 	.word	0x00000550
        /*0e78*/ 	.word	0x000000ff
        /*0e7c*/ 	.word	0x00032460
        /*0e80*/ 	.short	0x0100
        /*0e82*/ 	.byte	0x08
	.zero		1


	//   ....[9]....
        /*0e84*/ 	.word	0x00000560
        /*0e88*/ 	.word	0x000000ff
        /*0e8c*/ 	.word	0x00032458
        /*0e90*/ 	.short	0x0100
        /*0e92*/ 	.byte	0x08
	.zero		1


	//   ....[10]....
        /*0e94*/ 	.word	0x00000570
        /*0e98*/ 	.word	0x000000ff
        /*0e9c*/ 	.word	0x00032468
        /*0ea0*/ 	.short	0x0100
        /*0ea2*/ 	.byte	0x08
	.zero		1


	//   ....[11]....
        /*0ea4*/ 	.word	0x00000660
        /*0ea8*/ 	.word	0x000000ff
        /*0eac*/ 	.word	0x00032470
        /*0eb0*/ 	.short	0x0100
        /*0eb2*/ 	.byte	0x06
	.zero		1


	//   ....[12]....
        /*0eb4*/ 	.word	0x00000670
        /*0eb8*/ 	.word	0x000000ff
        /*0ebc*/ 	.word	0x00032480
        /*0ec0*/ 	.short	0x0100
        /*0ec2*/ 	.byte	0x06
	.zero		1


	//   ....[13]....
        /*0ec4*/ 	.word	0x00000680
        /*0ec8*/ 	.word	0x000000ff
        /*0ecc*/ 	.word	0x00032478
        /*0ed0*/ 	.short	0x0100
        /*0ed2*/ 	.byte	0x06
	.zero		1


	//   ....[14]....
        /*0ed4*/ 	.word	0x00000690
        /*0ed8*/ 	.word	0x000000ff
        /*0edc*/ 	.word	0x00032488
        /*0ee0*/ 	.short	0x0100
        /*0ee2*/ 	.byte	0x06
	.zero		1


	//   ....[15]....
        /*0ee4*/ 	.word	0x000007c0
        /*0ee8*/ 	.word	0x000000ff
        /*0eec*/ 	.word	0x00032490
        /*0ef0*/ 	.short	0x0100
        /*0ef2*/ 	.byte	0x08
	.zero		1


	//   ....[16]....
        /*0ef4*/ 	.word	0x000007d0
        /*0ef8*/ 	.word	0x000000ff
        /*0efc*/ 	.word	0x000324a0
        /*0f00*/ 	.short	0x0100
        /*0f02*/ 	.byte	0x08
	.zero		1


	//   ....[17]....
        /*0f04*/ 	.word	0x000007e0
        /*0f08*/ 	.word	0x000000ff
        /*0f0c*/ 	.word	0x00032498
        /*0f10*/ 	.short	0x0100
        /*0f12*/ 	.byte	0x08
	.zero		1


	//   ....[18]....
        /*0f14*/ 	.word	0x000007f0
        /*0f18*/ 	.word	0x000000ff
        /*0f1c*/ 	.word	0x000324a8
        /*0f20*/ 	.short	0x0100
        /*0f22*/ 	.byte	0x08
	.zero		1


	//   ....[19]....
        /*0f24*/ 	.word	0x00000920
        /*0f28*/ 	.word	0x000000ff
        /*0f2c*/ 	.word	0x000324b0
        /*0f30*/ 	.short	0x0100
        /*0f32*/ 	.byte	0x08
	.zero		1


	//   ....[20]....
        /*0f34*/ 	.word	0x00000930
        /*0f38*/ 	.word	0x000000ff
        /*0f3c*/ 	.word	0x000324c0
        /*0f40*/ 	.short	0x0100
        /*0f42*/ 	.byte	0x08
	.zero		1


	//   ....[21]....
        /*0f44*/ 	.word	0x00000940
        /*0f48*/ 	.word	0x000000ff
        /*0f4c*/ 	.word	0x000324b8
        /*0f50*/ 	.short	0x0100
        /*0f52*/ 	.byte	0x08
	.zero		1


	//   ....[22]....
        /*0f54*/ 	.word	0x00000950
        /*0f58*/ 	.word	0x000000ff
        /*0f5c*/ 	.word	0x000324c8
        /*0f60*/ 	.short	0x0100
        /*0f62*/ 	.byte	0x08
	.zero		1


	//   ....[23]....
        /*0f64*/ 	.word	0x00003030
        /*0f68*/ 	.word	0x00000047
        /*0f6c*/ 	.word	0x00032490
        /*0f70*/ 	.short	0x010a
        /*0f72*/ 	.byte	0x3f
	.zero		1


	//   ....[24]....
        /*0f74*/ 	.word	0x00004500
        /*0f78*/ 	.word	0x00000047
        /*0f7c*/ 	.word	0x00032490
        /*0f80*/ 	.short	0x010a
        /*0f82*/ 	.byte	0x3f
	.zero		1


	//   ....[25]....
        /*0f84*/ 	.word	0x00005460
        /*0f88*/ 	.word	0x00000047
        /*0f8c*/ 	.word	0x00032490
        /*0f90*/ 	.short	0x010a
        /*0f92*/ 	.byte	0x3f
	.zero		1


	//   ....[26]....
        /*0f94*/ 	.word	0x00005930
        /*0f98*/ 	.word	0x00000004
        /*0f9c*/ 	.word	0x00000000
        /*0fa0*/ 	.short	0x0101
        /*0fa2*/ 	.byte	0x3f
	.zero		1


	//   ....[27]....
        /*0fa4*/ 	.word	0x00005970
        /*0fa8*/ 	.word	0x00000047
        /*0fac*/ 	.word	0x000324b0
        /*0fb0*/ 	.short	0x010a
        /*0fb2*/ 	.byte	0x3f
	.zero		1


	//   ....[28]....
        /*0fb4*/ 	.word	0x000061b0
        /*0fb8*/ 	.word	0x00000047
        /*0fbc*/ 	.word	0x00000000
        /*0fc0*/ 	.short	0x0101
        /*0fc2*/ 	.byte	0x3f
	.zero		1


	//   ....[29]....
        /*0fc4*/ 	.word	0x00007450
        /*0fc8*/ 	.word	0x00000094
        /*0fcc*/ 	.word	0x00032400
        /*0fd0*/ 	.short	0x010a
        /*0fd2*/ 	.byte	0x3f
	.zero		1


	//   ....[30]....
        /*0fd4*/ 	.word	0x000074a0
        /*0fd8*/ 	.word	0x00000094
        /*0fdc*/ 	.word	0x00032400
        /*0fe0*/ 	.short	0x010a
        /*0fe2*/ 	.byte	0x3f
	.zero		1


	//   ....[31]....
        /*0fe4*/ 	.word	0x00007ec0
        /*0fe8*/ 	.word	0x00000094
        /*0fec*/ 	.word	0x00032400
        /*0ff0*/ 	.short	0x010a
        /*0ff2*/ 	.byte	0x3f
	.zero		1


	//   ....[32]....
        /*0ff4*/ 	.word	0x000092e0
        /*0ff8*/ 	.word	0x00000094
        /*0ffc*/ 	.word	0x00032400
        /*1000*/ 	.short	0x010a
        /*1002*/ 	.byte	0x3f
	.zero		1


	//   ....[33]....
        /*1004*/ 	.word	0x0000a8a0
        /*1008*/ 	.word	0x00000004
        /*100c*/ 	.word	0x00000000
        /*1010*/ 	.short	0x010a
        /*1012*/ 	.byte	0x3f
	.zero		1


	//   ....[34]....
        /*1014*/ 	.word	0x0000a990
        /*1018*/ 	.word	0x00000002
        /*101c*/ 	.word	0x00000000
        /*1020*/ 	.short	0x010a
        /*1022*/ 	.byte	0x3f
	.zero		1


	//   ....[35]....
        /*1024*/ 	.word	0x0000ada0
        /*1028*/ 	.word	0x00000004
        /*102c*/ 	.word	0x00000000
        /*1030*/ 	.short	0x010a
        /*1032*/ 	.byte	0x3f
	.zero		1


	//   ....[36]....
        /*1034*/ 	.word	0x0000ae70
        /*1038*/ 	.word	0x0000000e
        /*103c*/ 	.word	0x00000000
        /*1040*/ 	.short	0x010a
        /*1042*/ 	.byte	0x3f
	.zero		1


	//   ....[37]....
        /*1044*/ 	.word	0x0000bbe0
        /*1048*/ 	.word	0x00000004
        /*104c*/ 	.word	0x00000000
        /*1050*/ 	.short	0x0101
        /*1052*/ 	.byte	0x3f
	.zero		1


	//   ....[38]....
        /*1054*/ 	.word	0x00015320
        /*1058*/ 	.word	0x00000002
        /*105c*/ 	.word	0x00000000
        /*1060*/ 	.short	0x0101
        /*1062*/ 	.byte	0x3f
	.zero		1


	//   ....[39]....
        /*1064*/ 	.word	0x000157a0
        /*1068*/ 	.word	0x00000005
        /*106c*/ 	.word	0x00000000
        /*1070*/ 	.short	0x010a
        /*1072*/ 	.byte	0x3f
	.zero		1


	//   ....[40]....
        /*1074*/ 	.word	0x000158a0
        /*1078*/ 	.word	0x0000000a
        /*107c*/ 	.word	0x00000000
        /*1080*/ 	.short	0x010a
        /*1082*/ 	.byte	0x3f
	.zero		1


	//   ....[41]....
        /*1084*/ 	.word	0x00015ce0
        /*1088*/ 	.word	0x0000000b
        /*108c*/ 	.word	0x00000000
        /*1090*/ 	.short	0x010a
        /*1092*/ 	.byte	0x3f
	.zero		1


	//   ....[42]....
        /*1094*/ 	.word	0x00015de0
        /*1098*/ 	.word	0x00000008
        /*109c*/ 	.word	0x00000000
        /*10a0*/ 	.short	0x010a
        /*10a2*/ 	.byte	0x3f
	.zero		1


	//   ....[43]....
        /*10a4*/ 	.word	0x00016b00
        /*10a8*/ 	.word	0x00000006
        /*10ac*/ 	.word	0x00000000
        /*10b0*/ 	.short	0x0101
        /*10b2*/ 	.byte	0x3f
	.zero		1


	//   ....[44]....
        /*10b4*/ 	.word	0x0001ef40
        /*10b8*/ 	.word	0x00000005
        /*10bc*/ 	.word	0x00000000
        /*10c0*/ 	.short	0x0101
        /*10c2*/ 	.byte	0x3f
	.zero		1


	//   ....[45]....
        /*10c4*/ 	.word	0x0001f130
        /*10c8*/ 	.word	0x00000005
        /*10cc*/ 	.word	0x00000000
        /*10d0*/ 	.short	0x010a
        /*10d2*/ 	.byte	0x3f
	.zero		1


	//   ....[46]....
        /*10d4*/ 	.word	0x0001f230
        /*10d8*/ 	.word	0x00000008
        /*10dc*/ 	.word	0x00000000
        /*10e0*/ 	.short	0x010a
        /*10e2*/ 	.byte	0x3f
	.zero		1


	//   ....[47]....
        /*10e4*/ 	.word	0x0001f670
        /*10e8*/ 	.word	0x00000005
        /*10ec*/ 	.word	0x00000000
        /*10f0*/ 	.short	0x010a
        /*10f2*/ 	.byte	0x3f
	.zero		1


	//   ....[48]....
        /*10f4*/ 	.word	0x0001f770
        /*10f8*/ 	.word	0x00000008
        /*10fc*/ 	.word	0x00000000
        /*1100*/ 	.short	0x010a
        /*1102*/ 	.byte	0x3f
	.zero		1


	//   ....[49]....
        /*1104*/ 	.word	0x000204e0
        /*1108*/ 	.word	0x00000005
        /*110c*/ 	.word	0x00000000
        /*1110*/ 	.short	0x0101
        /*1112*/ 	.byte	0x3f
	.zero		1


	//   ....[50]....
        /*1114*/ 	.word	0x00029c30
        /*1118*/ 	.word	0x00000004
        /*111c*/ 	.word	0x00000000
        /*1120*/ 	.short	0x0101
        /*1122*/ 	.byte	0x3f
	.zero		1


	//   ....[51]....
        /*1124*/ 	.word	0x0002cbb0
        /*1128*/ 	.word	0x00000000
        /*112c*/ 	.word	0x00000000
        /*1130*/ 	.short	0x0101
        /*1132*/ 	.byte	0x3f
	.zero		1


	//   ....[52]....
        /*1134*/ 	.word	0x0002f770
        /*1138*/ 	.word	0x00000017
        /*113c*/ 	.word	0x00032420
        /*1140*/ 	.short	0x010a
        /*1142*/ 	.byte	0x3f
	.zero		1


	//   ....[53]....
        /*1144*/ 	.word	0x0002f820
        /*1148*/ 	.word	0x00000003
        /*114c*/ 	.word	0x000324a0
        /*1150*/ 	.short	0x010a
        /*1152*/ 	.byte	0x3f
	.zero		1


	//   ....[54]....
        /*1154*/ 	.word	0x0002fa50
        /*1158*/ 	.word	0x00000003
        /*115c*/ 	.word	0x000324c0
        /*1160*/ 	.short	0x010a
        /*1162*/ 	.byte	0x3f
	.zero		1


	//   ....[55]....
        /*1164*/ 	.word	0x00030080
        /*1168*/ 	.word	0x0000000a
        /*116c*/ 	.word	0x000324a0
        /*1170*/ 	.short	0x010a
        /*1172*/ 	.byte	0x3f
	.zero		1


	//   ....[56]....
        /*1174*/ 	.word	0x000302a0
        /*1178*/ 	.word	0x0000000a
        /*117c*/ 	.word	0x000324c0
        /*1180*/ 	.short	0x010a
        /*1182*/ 	.byte	0x3f
	.zero		1


	//   ....[57]....
        /*1184*/ 	.word	0x00031630
        /*1188*/ 	.word	0x00000011
        /*118c*/ 	.word	0x00032440
        /*1190*/ 	.short	0x010a
        /*1192*/ 	.byte	0x3f
	.zero		1


	//   ....[58]....
        /*1194*/ 	.word	0x00031ca0
        /*1198*/ 	.word	0x00000011
        /*119c*/ 	.word	0x00032430
        /*11a0*/ 	.short	0x0107
        /*11a2*/ 	.byte	0x3f
	.zero		1


	//   ....[59]....
        /*11a4*/ 	.word	0x00031d70
        /*11a8*/ 	.word	0x00000011
        /*11ac*/ 	.word	0x00032430
        /*11b0*/ 	.short	0x0101
        /*11b2*/ 	.byte	0x3f
	.zero		1


	//   ....[60]....
        /*11b4*/ 	.word	0x00032920
        /*11b8*/ 	.word	0x00000017
        /*11bc*/ 	.word	0x00032400
        /*11c0*/ 	.short	0x0107
        /*11c2*/ 	.byte	0x3f
	.zero		1


	//   ....[61]....
        /*11c4*/ 	.word	0x000329b0
        /*11c8*/ 	.word	0x00000017
        /*11cc*/ 	.word	0x00032400
        /*11d0*/ 	.short	0x0101
        /*11d2*/ 	.byte	0x3f
	.zero		1


	//   ....[62]....
        /*11d4*/ 	.word	0x00033460
        /*11d8*/ 	.word	0x00000017
        /*11dc*/ 	.word	0x00032410
        /*11e0*/ 	.short	0x0107
        /*11e2*/ 	.byte	0x3f
	.zero		1


	//   ....[63]....
        /*11e4*/ 	.word	0x00033560
        /*11e8*/ 	.word	0x00000017
        /*11ec*/ 	.word	0x00032410
        /*11f0*/ 	.short	0x0101
        /*11f2*/ 	.byte	0x3f
	.zero		1


	//   ....[64]....
        /*11f4*/ 	.word	0x00033580
        /*11f8*/ 	.word	0x00000017
        /*11fc*/ 	.word	0x00032420
        /*1200*/ 	.short	0x010a
        /*1202*/ 	.byte	0x3f
	.zero		1


	//   ....[65]....
        /*1204*/ 	.word	0x00033610
        /*1208*/ 	.word	0x00000011
        /*120c*/ 	.word	0x00032460
        /*1210*/ 	.short	0x010a
        /*1212*/ 	.byte	0x3f
	.zero		1


	//   ....[66]....
        /*1214*/ 	.word	0x00033db0
        /*1218*/ 	.word	0x00000011
        /*121c*/ 	.word	0x00032450
        /*1220*/ 	.short	0x0107
        /*1222*/ 	.byte	0x3f
	.zero		1


	//   ....[67]....
        /*1224*/ 	.word	0x00033e80
        /*1228*/ 	.word	0x00000011
        /*122c*/ 	.word	0x00032450
        /*1230*/ 	.short	0x0101
        /*1232*/ 	.byte	0x3f
	.zero		1


	//   ....[68]....
        /*1234*/ 	.word	0x000341c0
        /*1238*/ 	.word	0x00000004
        /*123c*/ 	.word	0x00032440
        /*1240*/ 	.short	0x010a
        /*1242*/ 	.byte	0x3f
	.zero		1


	//   ....[69]....
        /*1244*/ 	.word	0x000345a0
        /*1248*/ 	.word	0x00000004
        /*124c*/ 	.word	0x00032430
        /*1250*/ 	.short	0x0107
        /*1252*/ 	.byte	0x3f
	.zero		1


	//   ....[70]....
        /*1254*/ 	.word	0x00034660
        /*1258*/ 	.word	0x00000004
        /*125c*/ 	.word	0x00032430
        /*1260*/ 	.short	0x0101
        /*1262*/ 	.byte	0x3f
	.zero		1


	//   ....[71]....
        /*1264*/ 	.word	0x00034690
        /*1268*/ 	.word	0x00000004
        /*126c*/ 	.word	0x00032460
        /*1270*/ 	.short	0x010a
        /*1272*/ 	.byte	0x3f
	.zero		1


	//   ....[72]....
        /*1274*/ 	.word	0x00034bb0
        /*1278*/ 	.word	0x00000004
        /*127c*/ 	.word	0x00032450
        /*1280*/ 	.short	0x0107
        /*1282*/ 	.byte	0x3f
	.zero		1


	//   ....[73]....
        /*1284*/ 	.word	0x00034c70
        /*1288*/ 	.word	0x00000004
        /*128c*/ 	.word	0x00032450
        /*1290*/ 	.short	0x0101
        /*1292*/ 	.byte	0x3f
	.zero		1


	//   ....[74]....
        /*1294*/ 	.word	0x00035ae0
        /*1298*/ 	.word	0x00000005
        /*129c*/ 	.word	0x00032420
        /*12a0*/ 	.short	0x010a
        /*12a2*/ 	.byte	0x3f
	.zero		1


	//   ....[75]....
        /*12a4*/ 	.word	0x00035c50
        /*12a8*/ 	.word	0x00000003
        /*12ac*/ 	.word	0x00032440
        /*12b0*/ 	.short	0x010a
        /*12b2*/ 	.byte	0x3f
	.zero		1


	//   ....[76]....
        /*12b4*/ 	.word	0x00035cf0
        /*12b8*/ 	.word	0x00000019
        /*12bc*/ 	.word	0x00032440
        /*12c0*/ 	.short	0x010a
        /*12c2*/ 	.byte	0x3f
	.zero		1


	//   ....[77]....
        /*12c4*/ 	.word	0x00035d30
        /*12c8*/ 	.word	0x00000003
        /*12cc*/ 	.word	0x00032460
        /*12d0*/ 	.short	0x010a
        /*12d2*/ 	.byte	0x3f
	.zero		1


	//   ....[78]....
        /*12d4*/ 	.word	0x00035d70
        /*12d8*/ 	.word	0x00000019
        /*12dc*/ 	.word	0x00032460
        /*12e0*/ 	.short	0x010a
        /*12e2*/ 	.byte	0x3f
	.zero		1


	//   ....[79]....
        /*12e4*/ 	.word	0x00035dd0
        /*12e8*/ 	.word	0x00000047
        /*12ec*/ 	.word	0x00032490
        /*12f0*/ 	.short	0x010a
        /*12f2*/ 	.byte	0x3f
	.zero		1


	//   ....[80]....
        /*12f4*/ 	.word	0x00036060
        /*12f8*/ 	.word	0x00000047
        /*12fc*/ 	.word	0x00032490
        /*1300*/ 	.short	0x010a
        /*1302*/ 	.byte	0x3f
	.zero		1


	//   ....[81]....
        /*1304*/ 	.word	0x00036300
        /*1308*/ 	.word	0x00000047
        /*130c*/ 	.word	0x00032490
        /*1310*/ 	.short	0x010a
        /*1312*/ 	.byte	0x3f
	.zero		1


	//   ....[82]....
        /*1314*/ 	.word	0x00036590
        /*1318*/ 	.word	0x00000047
        /*131c*/ 	.word	0x000324b0
        /*1320*/ 	.short	0x010a
        /*1322*/ 	.byte	0x3f
	.zero		1


	//   ....[83]....
        /*1324*/ 	.word	0x00036a00
        /*1328*/ 	.word	0x00000094
        /*132c*/ 	.word	0x00032400
        /*1330*/ 	.short	0x010a
        /*1332*/ 	.byte	0x3f
	.zero		1


	//   ....[84]....
        /*1334*/ 	.word	0x00037000
        /*1338*/ 	.word	0x00000094
        /*133c*/ 	.word	0x00032400
        /*1340*/ 	.short	0x010a
        /*1342*/ 	.byte	0x3f
	.zero		1


	//   ....[85]....
        /*1344*/ 	.word	0x00037050
        /*1348*/ 	.word	0x00000002
        /*134c*/ 	.word	0x00000000
        /*1350*/ 	.short	0x010a
        /*1352*/ 	.byte	0x3f
	.zero		1


	//   ....[86]....
        /*1354*/ 	.word	0x000370a0
        /*1358*/ 	.word	0x0000000e
        /*135c*/ 	.word	0x00000000
        /*1360*/ 	.short	0x010a
        /*1362*/ 	.byte	0x3f
	.zero		1


	//   ....[87]....
        /*1364*/ 	.word	0x000370f0
        /*1368*/ 	.word	0x0000000a
        /*136c*/ 	.word	0x00000000
        /*1370*/ 	.short	0x010a
        /*1372*/ 	.byte	0x3f
	.zero		1


	//   ....[88]....
        /*1374*/ 	.word	0x00037140
        /*1378*/ 	.word	0x00000008
        /*137c*/ 	.word	0x00000000
        /*1380*/ 	.short	0x010a
        /*1382*/ 	.byte	0x3f
	.zero		1


	//   ....[89]....
        /*1384*/ 	.word	0x00037190
        /*1388*/ 	.word	0x00000008
        /*138c*/ 	.word	0x00000000
        /*1390*/ 	.short	0x010a
        /*1392*/ 	.byte	0x3f
	.zero		1


	//   ....[90]....
        /*1394*/ 	.word	0x000371e0
        /*1398*/ 	.word	0x00000008
        /*139c*/ 	.word	0x00000000
        /*13a0*/ 	.short	0x010a
        /*13a2*/ 	.byte	0x3f
	.zero		1


	//   ....[91]....
        /*13a4*/ 	.word	0x000377b0
        /*13a8*/ 	.word	0x00000017
        /*13ac*/ 	.word	0x00032420
        /*13b0*/ 	.short	0x010a
        /*13b2*/ 	.byte	0x3f
	.zero		1


	//   ....[92]....
        /*13b4*/ 	.word	0x00037800
        /*13b8*/ 	.word	0x00000003
        /*13bc*/ 	.word	0x000324a0
        /*13c0*/ 	.short	0x010a
        /*13c2*/ 	.byte	0x3f
	.zero		1


	//   ....[93]....
        /*13c4*/ 	.word	0x00037850
        /*13c8*/ 	.word	0x00000003
        /*13cc*/ 	.word	0x000324c0
        /*13d0*/ 	.short	0x010a
        /*13d2*/ 	.byte	0x3f
	.zero		1


	//   ....[94]....
        /*13d4*/ 	.word	0x000378a0
        /*13d8*/ 	.word	0x0000000a
        /*13dc*/ 	.word	0x000324a0
        /*13e0*/ 	.short	0x010a
        /*13e2*/ 	.byte	0x3f
	.zero		1


	//   ....[95]....
        /*13e4*/ 	.word	0x000378f0
        /*13e8*/ 	.word	0x0000000a
        /*13ec*/ 	.word	0x000324c0
        /*13f0*/ 	.short	0x010a
        /*13f2*/ 	.byte	0x3f
	.zero		1


	//   ....[96]....
        /*13f4*/ 	.word	0x00037a10
        /*13f8*/ 	.word	0x00000011
        /*13fc*/ 	.word	0x00032440
        /*1400*/ 	.short	0x010a
        /*1402*/ 	.byte	0x3f
	.zero		1


	//   ....[97]....
        /*1404*/ 	.word	0x00039aa0
        /*1408*/ 	.word	0x00000017
        /*140c*/ 	.word	0x00032420
        /*1410*/ 	.short	0x010a
        /*1412*/ 	.byte	0x3f
	.zero		1


	//   ....[98]....
        /*1414*/ 	.word	0x00039af0
        /*1418*/ 	.word	0x00000011
        /*141c*/ 	.word	0x00032460
        /*1420*/ 	.short	0x010a
        /*1422*/ 	.byte	0x3f
	.zero		1


	//   ....[99]....
        /*1424*/ 	.word	0x0003a440
        /*1428*/ 	.word	0x00000004
        /*142c*/ 	.word	0x00032440
        /*1430*/ 	.short	0x010a
        /*1432*/ 	.byte	0x3f
	.zero		1


	//   ....[100]....
        /*1434*/ 	.word	0x0003ab20
        /*1438*/ 	.word	0x00000004
        /*143c*/ 	.word	0x00032460
        /*1440*/ 	.short	0x010a
        /*1442*/ 	.byte	0x3f
	.zero		1


	//   ....[101]....
        /*1444*/ 	.word	0x0003bbc0
        /*1448*/ 	.word	0x00000005
        /*144c*/ 	.word	0x00032420
        /*1450*/ 	.short	0x010a
        /*1452*/ 	.byte	0x3f
	.zero		1


	//   ....[102]....
        /*1454*/ 	.word	0x0003bd60
        /*1458*/ 	.word	0x00000003
        /*145c*/ 	.word	0x00032440
        /*1460*/ 	.short	0x010a
        /*1462*/ 	.byte	0x3f
	.zero		1


	//   ....[103]....
        /*1464*/ 	.word	0x0003bdb0
        /*1468*/ 	.word	0x00000019
        /*146c*/ 	.word	0x00032440
        /*1470*/ 	.short	0x010a
        /*1472*/ 	.byte	0x3f
	.zero		1


	//   ....[104]....
        /*1474*/ 	.word	0x0003be00
        /*1478*/ 	.word	0x00000003
        /*147c*/ 	.word	0x00032460
        /*1480*/ 	.short	0x010a
        /*1482*/ 	.byte	0x3f
	.zero		1


	//   ....[105]....
        /*1484*/ 	.word	0x0003bf90
        /*1488*/ 	.word	0x0000000a
        /*148c*/ 	.word	0x00000000
        /*1490*/ 	.short	0x010a
        /*1492*/ 	.byte	0x3f
	.zero		1


	//   ....[106]....
        /*1494*/ 	.word	0x0003c090
        /*1498*/ 	.word	0x00000008
        /*149c*/ 	.word	0x00000000
        /*14a0*/ 	.short	0x010a
        /*14a2*/ 	.byte	0x3f
	.zero		1


	//   ....[107]....
        /*14a4*/ 	.word	0x0003c4b0
        /*14a8*/ 	.word	0x00000004
        /*14ac*/ 	.word	0x00032410
        /*14b0*/ 	.short	0x010a
        /*14b2*/ 	.byte	0x3f
	.zero		1


	//   ....[108]....
        /*14b4*/ 	.word	0x0003c5d0
        /*14b8*/ 	.word	0x0000000a
        /*14bc*/ 	.word	0x00000000
        /*14c0*/ 	.short	0x010a
        /*14c2*/ 	.byte	0x3f
	.zero		1


	//   ....[109]....
        /*14c4*/ 	.word	0x0003c6d0
        /*14c8*/ 	.word	0x00000008
        /*14cc*/ 	.word	0x00000000
        /*14d0*/ 	.short	0x010a
        /*14d2*/ 	.byte	0x3f
	.zero		1


	//   ....[110]....
        /*14d4*/ 	.word	0x0003d4d0
        /*14d8*/ 	.word	0x00000005
        /*14dc*/ 	.word	0x00000000
        /*14e0*/ 	.short	0x0101
        /*14e2*/ 	.byte	0x3f
	.zero		1


	//   ....[111]....
        /*14e4*/ 	.word	0x000474c0
        /*14e8*/ 	.word	0x00000000
        /*14ec*/ 	.word	0x00000000
        /*14f0*/ 	.short	0x0101
        /*14f2*/ 	.byte	0x3f
	.zero		1


	//   ....[112]....
        /*14f4*/ 	.word	0x000474e0
        /*14f8*/ 	.word	0x00000008
        /*14fc*/ 	.word	0x00000000
        /*1500*/ 	.short	0x010a
        /*1502*/ 	.byte	0x3f
	.zero		1


	//   ....[113]....
        /*1504*/ 	.word	0x00047530
        /*1508*/ 	.word	0x00000004
        /*150c*/ 	.word	0x00032410
        /*1510*/ 	.short	0x010a
        /*1512*/ 	.byte	0x3f
	.zero		1


	//   ....[114]....
        /*1514*/ 	.word	0x00047580
        /*1518*/ 	.word	0x00000008
        /*151c*/ 	.word	0x00000000
        /*1520*/ 	.short	0x010a
        /*1522*/ 	.byte	0x3f
	.zero		1


	//----- nvinfo : EIATTR_NUM_MBARRIERS
	.align		4
.L_475:
        /*1524*/ 	.byte	0x03, 0x38
        /*1526*/ 	.short	0x0017


	//----- nvinfo : EIATTR_EXIT_INSTR_OFFSETS
	.align		4
        /*1528*/ 	.byte	0x04, 0x1c
        /*152a*/ 	.short	(.L_477 - .L_476)


	//   ....[0]....
.L_476:
        /*152c*/ 	.word	0x00035dc0


	//----- nvinfo : EIATTR_MAX_THREADS
	.align		4
.L_477:
        /*1530*/ 	.byte	0x04, 0x05
        /*1532*/ 	.short	(.L_479 - .L_478)
.L_478:
        /*1534*/ 	.word	0x00000180
        /*1538*/ 	.word	0x00000001
        /*153c*/ 	.word	0x00000001


	//----- nvinfo : EIATTR_CRS_STACK_SIZE
	.align		4
.L_479:
        /*1540*/ 	.byte	0x04, 0x1e
        /*1542*/ 	.short	(.L_481 - .L_480)
.L_480:
        /*1544*/ 	.word	0x00000000


	//----- nvinfo : EIATTR_CBANK_PARAM_SIZE
	.align		4
.L_481:
        /*1548*/ 	.byte	0x03, 0x19
        /*154a*/ 	.short	0x0bf0


	//----- nvinfo : EIATTR_PARAM_CBANK
	.align		4
        /*154c*/ 	.byte	0x04, 0x0a
        /*154e*/ 	.short	(.L_483 - .L_482)
	.align		4
.L_482:
        /*1550*/ 	.word	index@(.nv.constant0._ZN7cutlass13device_kernelIN5flash11enable_sm90INS1_16FlashAttnFwdSm90INS1_25CollectiveMainloopFwdSm90ILi2EN4cute5tupleIJNS5_1CILi1EEES8_S8_EEENS6_IJNS7_ILi128EEENS7_ILi96EEENS7_ILi64EEEEEELi256ENS_6half_tEfNS_4arch4Sm90ELb0ELb1ELb0ELb1ELb1ELb1ELb1ELb1ELb0ELb1ELb0ELb0EEENS1_21CollectiveEpilogueFwdINS6_IJSA_NS7_ILi256EEESB_EEES9_SE_SG_Li256ELb1ELb1ELb0ELb0EEENS1_36VarlenDynamicPersistentTileSchedulerILi128ELi96ELi256ELi128ELb0ELb1ELb1ELb1ELb0ELb1EEEEEEEEEvNT_6ParamsE)
        /*1554*/ 	.short	0x0210
        /*1556*/ 	.short	0x0bf0


	//----- nvinfo : EIATTR_SW_WAR
	.align		4
.L_483:
        /*1558*/ 	.byte	0x04, 0x36
        /*155a*/ 	.short	(.L_485 - .L_484)
.L_484:
        /*155c*/ 	.word	0x00000008
.L_485:


//--------------------- .nv.info._ZN7cutlass13device_kernelIN5flash11enable_sm90INS1_16FlashAttnFwdSm90INS1_25CollectiveMainloopFwdSm90ILi2EN4cute5tupleIJNS5_1CILi1EEES8_S8_EEENS6_IJNS7_ILi128EEENS7_ILi96EEENS7_ILi64EEEEEELi256ENS_6half_tEfNS_4arch4Sm90ELb1ELb0ELb0ELb0ELb1ELb0ELb0ELb1ELb0ELb1ELb0ELb0EEENS1_21CollectiveEpilogueFwdINS6_IJSA_NS7_ILi256EEESB_EEES9_SE_SG_Li256ELb0ELb1ELb0ELb0EEENS1_30DynamicPersistentTileSchedulerILi256ELi128ELb0ELb1ELb1EEEEEEEEEvNT_6ParamsE --------------------------
	.section	.nv.info._ZN7cutlass13device_kernelIN5flash11enable_sm90INS1_16FlashAttnFwdSm90INS1_25CollectiveMainloopFwdSm90ILi2EN4cute5tupleIJNS5_1CILi1EEES8_S8_EEENS6_IJNS7_ILi128EEENS7_ILi96EEENS7_ILi64EEEEEELi256ENS_6half_tEfNS_4arch4Sm90ELb1ELb0ELb0ELb0ELb1ELb0ELb0ELb1ELb0ELb1ELb0ELb0EEENS1_21CollectiveEpilogueFwdINS6_IJSA_NS7_ILi256EEESB_EEES9_SE_SG_Li256ELb0ELb1ELb0ELb0EEENS1_30DynamicPersistentTileSchedulerILi256ELi128ELb0ELb1ELb1EEEEEEEEEvNT_6ParamsE,"",@"SHT_CUDA_INFO"
	.sectionflags	@""
	.align	4


	//----- nvinfo : EIATTR_CUDA_API_VERSION
	.align		4
        /*0000*/ 	.byte	0x04, 0x37
        /*0002*/ 	.short	(.L_487 - .L_486)
.L_486:
        /*0004*/ 	.word	0x00000082


	//----- nvinfo : EIATTR_KPARAM_INFO
	.align		4
.L_487:
        /*0008*/ 	.byte	0x04, 0x17
        /*000a*/ 	.short	(.L_489 - .L_488)
.L_488:
        /*000c*/ 	.word	0x00000000
        /*0010*/ 	.short	0x0000
        /*0012*/ 	.short	0x0070
        /*0014*/ 	.byte	0x00, 0xf0, 0x01, 0x2a


	//----- nvinfo : EIATTR_SPARSE_MMA_MASK
	.align		4
.L_489:
        /*0018*/ 	.byte	0x03, 0x50
        /*001a*/ 	.short	0x0000


	//----- nvinfo : EIATTR_MAXREG_COUNT
	.align		4
        /*001c*/ 	.byte	0x03, 0x1b
        /*001e*/ 	.short	0x00a8


	//----- nvinfo : EIATTR_NUM_BARRIERS
	.align		4
        /*0020*/ 	.byte	0x02, 0x4c
        /*0022*/ 	.byte	0x10
	.zero		1


	//----- nvinfo : EIATTR_EXTERNS
	.align		4
        /*0024*/ 	.byte	0x04, 0x0f
        /*0026*/ 	.short	(.L_491 - .L_490)


	//   ....[0]....
	.align		4
.L_490:
        /*0028*/ 	.word	index@(__assertfail)


	//----- nvinfo : EIATTR_ANNOTATIONS
	.align		4
.L_491:
        /*002c*/ 	.byte	0x04, 0x55
        /*002e*/ 	.short	(.L_493 - .L_492)


	//   ....[0]....
.L_492:
        /*0030*/ 	.word	0x00000001
        /*0034*/ 	.byte	0x60, 0xac, 0x00, 0x00, 0x01, 0x00, 0x00, 0x00, 0x50, 0xb0, 0x00, 0x00, 0x01, 0x00, 0x00, 0x00
        /*0044*/ 	.byte	0x90, 0xb0, 0x00, 0x00, 0x01, 0x00, 0x00, 0x00, 0xf0, 0xcc, 0x00, 0x00, 0x01, 0x00, 0x00, 0x00
        /*0054*/ 	.byte	0x10, 0xcd, 0x00, 0x00, 0x01, 0x00, 0x00, 0x00, 0xb0, 0xcf, 0x00, 0x00, 0x01, 0x00, 0x00, 0x00
        /*0064*/ 	.byte	0xf0, 0xe6, 0x00, 0x00, 0x01, 0x00, 0x00, 0x00, 0xf0, 0xfe, 0x00, 0x00


	//----- nvinfo : EIATTR_MERCURY_ISA_VERSION
	.align		4
.L_493:
        /*0070*/ 	.byte	0x03, 0x5f
        /*0072*/ 	.short	0x0101


	//----- nvinfo : EIATTR_INT_WARP_WIDE_INSTR_OFFSETS
	.align		4
        /*0074*/ 	.byte	0x04, 0x31
        /*0076*/ 	.short	(.L_495 - .L_494)


	//   ....[0]....
.L_494:
        /*0078*/ 	.word	0x000000c0


	//   ....[1]....
        /*007c*/ 	.word	0x000000d0


	//   ....[2]....
        /*0080*/ 	.word	0x00000170


	//   ....[3]....
        /*0084*/ 	.word	0x0000b5f0


	//   ....[4]....
        /*0088*/ 	.word	0x0000b680


	//   ....[5]....
        /*008c*/ 	.word	0x0000e480


	//   ....[6]....
        /*0090*/ 	.word	0x0000e510


	//----- nvinfo : EIATTR_COOP_GROUP_MASK_REGIDS
	.align		4
.L_495:
        /*0094*/ 	.byte	0x04, 0x29
        /*0096*/ 	.short	(.L_497 - .L_496)


	//   ....[0]....
.L_496:
        /*0098*/ 	.word	0xffffffff


	//   ....[1]....
        /*009c*/ 	.word	0xffffffff


	//   ....[2]....
        /*00a0*/ 	.word	0xffffffff


	//   ....[3]....
        /*00a4*/ 	.word	0xffffffff


	//   ....[4]....
        /*00a8*/ 	.word	0xffffffff


	//   ....[5]....
        /*00ac*/ 	.word	0xffffffff


	//   ....[6]....
        /*00b0*/ 	.word	0xffffffff


	//   ....[7]....
        /*00b4*/ 	.word	0xffffffff


	//   ....[8]....
        /*00b8*/ 	.word	0xffffffff


	//   ....[9]....
        /*00bc*/ 	.word	0xffffffff


	//   ....[10]....
        /*00c0*/ 	.word	0xffffffff


	//   ....[11]....
        /*00c4*/ 	.word	0xffffffff


	//   ....[12]....
        /*00c8*/ 	.word	0xffffffff


	//   ....[13]....
        /*00cc*/ 	.word	0xffffffff


	//   ....[14]....
        /*00d0*/ 	.word	0xffffffff


	//   ....[15]....
        /*00d4*/ 	.word	0xffffffff


	//   ....[16]....
        /*00d8*/ 	.word	0xffffffff


	//   ....[17]....
        /*00dc*/ 	.word	0xffffffff


	//   ....[18]....
        /*00e0*/ 	.word	0xffffffff


	//   ....[19]....
        /*00e4*/ 	.word	0xffffffff


	//   ....[20]....
        /*00e8*/ 	.word	0xffffffff


	//   ....[21]....
        /*00ec*/ 	.word	0xffffffff


	//   ....[22]....
        /*00f0*/ 	.word	0xffffffff


	//   ....[23]....
        /*00f4*/ 	.word	0xffffffff


	//   ....[24]....
        /*00f8*/ 	.word	0xffffffff


	//   ....[25]....
        /*00fc*/ 	.word	0xffffffff


	//   ....[26]....
        /*0100*/ 	.word	0xffffffff


	//   ....[27]....
        /*0104*/ 	.word	0xffffffff


	//   ....[28]....
        /*0108*/ 	.word	0xffffffff


	//   ....[29]....
        /*010c*/ 	.word	0xffffffff


	//   ....[30]....
        /*0110*/ 	.word	0xffffffff


	//   ....[31]....
        /*0114*/ 	.word	0xffffffff


	//   ....[32]....
        /*0118*/ 	.word	0xffffffff


	//   ....[33]....
        /*011c*/ 	.word	0xffffffff


	//   ....[34]....
        /*0120*/ 	.word	0xffffffff


	//   ....[35]....
        /*0124*/ 	.word	0xffffffff


	//   ....[36]....
        /*0128*/ 	.word	0xffffffff


	//   ....[37]....
        /*012c*/ 	.word	0xffffffff


	//   ....[38]....
        /*0130*/ 	.word	0xffffffff


	//   ....[39]....
        /*0134*/ 	.word	0xffffffff


	//   ....[40]....
        /*0138*/ 	.word	0xffffffff


	//   ....[41]....
        /*013c*/ 	.word	0xffffffff


	//   ....[42]....
        /*0140*/ 	.word	0xffffffff


	//   ....[43]....
        /*0144*/ 	.word	0xffffffff


	//   ....[44]....
        /*0148*/ 	.word	0xffffffff


	//   ....[45]....
        /*014c*/ 	.word	0xffffffff


	//   ....[46]....
        /*0150*/ 	.word	0xffffffff


	//   ....[47]....
        /*0154*/ 	.word	0xffffffff


	//   ....[48]....
        /*0158*/ 	.word	0xffffffff


	//   ....[49]....
        /*015c*/ 	.word	0xffffffff


	//   ....[50]....
        /*0160*/ 	.word	0xffffffff


	//   ....[51]....
        /*0164*/ 	.word	0xffffffff


	//   ....[52]....
        /*0168*/ 	.word	0xffffffff


	//   ....[53]....
        /*016c*/ 	.word	0xffffffff


	//   ....[54]....
        /*0170*/ 	.word	0xffffffff


	//   ....[55]....
        /*0174*/ 	.word	0xffffffff


	//   ....[56]....
        /*0178*/ 	.word	0xffffffff


	//   ....[57]....
        /*017c*/ 	.word	0xffffffff


	//   ....[58]....
        /*0180*/ 	.word	0xffffffff


	//   ....[59]....
        /*0184*/ 	.word	0xffffffff


	//   ....[60]....
        /*0188*/ 	.word	0xffffffff


	//   ....[61]....
        /*018c*/ 	.word	0xffffffff


	//   ....[62]....
        /*0190*/ 	.word	0xffffffff


	//   ....[63]....
        /*0194*/ 	.word	0xffffffff


	//   ....[64]....
        /*0198*/ 	.word	0xffffffff


	//   ....[65]....
        /*019c*/ 	.word	0xffffffff


	//   ....[66]....
        /*01a0*/ 	.word	0xffffffff


	//   ....[67]....
        /*01a4*/ 	.word	0xffffffff


	//   ....[68]....
        /*01a8*/ 	.word	0xffffffff


	//   ....[69]....
        /*01ac*/ 	.word	0xffffffff


	//   ....[70]....
        /*01b0*/ 	.word	0xffffffff


	//   ....[71]....
        /*01b4*/ 	.word	0xffffffff


	//   ....[72]....
        /*01b8*/ 	.word	0xffffffff


	//   ....[73]....
        /*01bc*/ 	.word	0xffffffff


	//   ....[74]....
        /*01c0*/ 	.word	0xffffffff


	//   ....[75]....
        /*01c4*/ 	.word	0xffffffff


	//   ....[76]....
        /*01c8*/ 	.word	0xffffffff


	//   ....[77]....
        /*01cc*/ 	.word	0xffffffff


	//   ....[78]....
        /*01d0*/ 	.word	0xffffffff


	//   ....[79]....
        /*01d4*/ 	.word	0xffffffff


	//   ....[80]....
        /*01d8*/ 	.word	0xffffffff


	//   ....[81]....
        /*01dc*/ 	.word	0xffffffff


	//   ....[82]....
        /*01e0*/ 	.word	0xffffffff


	//   ....[83]....
        /*01e4*/ 	.word	0xffffffff


	//   ....[84]....
        /*01e8*/ 	.word	0xffffffff


	//   ....[85]....
        /*01ec*/ 	.word	0xffffffff


	//   ....[86]....
        /*01f0*/ 	.word	0xffffffff


	//   ....[87]....
        /*01f4*/ 	.word	0xffffffff


	//   ....[88]....
        /*01f8*/ 	.word	0xffffffff


	//   ....[89]....
        /*01fc*/ 	.word	0xffffffff


	//   ....[90]....
        /*0200*/ 	.word	0xffffffff


	//   ....[91]....
        /*0204*/ 	.word	0xffffffff


	//   ....[92]....
        /*0208*/ 	.word	0xffffffff


	//   ....[93]....
        /*020c*/ 	.word	0xffffffff


	//   ....[94]....
        /*0210*/ 	.word	0xffffffff


	//   ....[95]....
        /*0214*/ 	.word	0xffffffff


	//   ....[96]....
        /*0218*/ 	.word	0xffffffff


	//   ....[97]....
        /*021c*/ 	.word	0xffffffff


	//   ....[98]....
        /*0220*/ 	.word	0xffffffff


	//   ....[99]....
        /*0224*/ 	.word	0xffffffff


	//   ....[100]....
        /*0228*/ 	.word	0xffffffff


	//   ....[101]....
        /*022c*/ 	.word	0xffffffff


	//   ....[102]....
        /*0230*/ 	.word	0xffffffff


	//   ....[103]....
        /*0234*/ 	.word	0xffffffff


	//   ....[104]....
        /*0238*/ 	.word	0xffffffff


	//   ....[105]....
        /*023c*/ 	.word	0xffffffff


	//   ....[106]....
        /*0240*/ 	.word	0xffffffff


	//   ....[107]....
        /*0244*/ 	.word	0xffffffff


	//   ....[108]....
        /*0248*/ 	.word	0xffffffff


	//   ....[109]....
        /*024c*/ 	.word	0xffffffff


	//   ....[110]....
        /*0250*/ 	.word	0xffffffff


	//   ....[111]....
        /*0254*/ 	.word	0xffffffff


	//   ....[112]....
        /*0258*/ 	.word	0xffffffff


	//   ....[113]....
        /*025c*/ 	.word	0xffffffff


	//   ....[114]....
        /*0260*/ 	.word	0x0500000f


	//   ....[115]....
        /*0264*/ 	.word	0x0500000f


	//   ....[116]....
        /*0268*/ 	.word	0x0500000f


	//   ....[117]....
        /*026c*/ 	.word	0x0500000f


	//   ....[118]....
        /*0270*/ 	.word	0x0500000f


	//   ....[119]....
        /*0274*/ 	.word	0x0500000f


	//   ....[120]....
        /*0278*/ 	.word	0x0500000f


	//   ....[121]....
        /*027c*/ 	.word	0x0500000f


	//   ....[122]....
        /*0280*/ 	.word	0x0500000f


	//   ....[123]....
        /*0284*/ 	.word	0x0500000f


	//   ....[124]....
        /*0288*/ 	.word	0x0500000f


	//   ....[125]....
        /*028c*/ 	.word	0x0500000f


	//   ....[126]....
        /*0290*/ 	.word	0x0500000f


	//   ....[127]....
        /*0294*/ 	.word	0x0500000f


	//   ....[128]....
        /*0298*/ 	.word	0x0500000f


	//   ....[129]....
        /*029c*/ 	.word	0x0500000f


	//   ....[130]....
        /*02a0*/ 	.word	0x0500000f


	//   ....[131]....
        /*02a4*/ 	.word	0x0500000f


	//   ....[132]....
        /*02a8*/ 	.word	0x0500000f


	//   ....[133]....
        /*02ac*/ 	.word	0x0500000f


	//   ....[134]....
        /*02b0*/ 	.word	0x0500000f


	//   ....[135]....
        /*02b4*/ 	.word	0x0500000f


	//   ....[136]....
        /*02b8*/ 	.word	0x0500000f


	//   ....[137]....
        /*02bc*/ 	.word	0x0500000f


	//   ....[138]....
        /*02c0*/ 	.word	0x0500000f


	//   ....[139]....
        /*02c4*/ 	.word	0x0500000f


	//   ....[140]....
        /*02c8*/ 	.word	0x0500000f


	//   ....[141]....
        /*02cc*/ 	.word	0x0500000f


	//   ....[142]....
        /*02d0*/ 	.word	0x0500000f


	//   ....[143]....
        /*02d4*/ 	.word	0x0500000f


	//   ....[144]....
        /*02d8*/ 	.word	0x0500000f


	//   ....[145]....
        /*02dc*/ 	.word	0x0500000f


	//   ....[146]....
        /*02e0*/ 	.word	0x0500000f


	//   ....[147]....
        /*02e4*/ 	.word	0x0500000f


	//   ....[148]....
        /*02e8*/ 	.word	0x0500000f


	//   ....[149]....
        /*02ec*/ 	.word	0x0500000f


	//   ....[150]....
        /*02f0*/ 	.word	0x0500000f


	//   ....[151]....
        /*02f4*/ 	.word	0x0500000f


	//   ....[152]....
        /*02f8*/ 	.word	0x0500000f


	//   ....[153]....
        /*02fc*/ 	.word	0x0500000f


	//   ....[154]....
        /*0300*/ 	.word	0x0500000f


	//   ....[155]....
        /*0304*/ 	.word	0x0500000f


	//   ....[156]....
        /*0308*/ 	.word	0x0500000f


	//   ....[157]....
        /*030c*/ 	.word	0x0500000f


	//   ....[158]....
        /*0310*/ 	.word	0x0500000f


	//   ....[159]....
        /*0314*/ 	.word	0x0500000f


	//   ....[160]....
        /*0318*/ 	.word	0x0500000f


	//   ....[161]....
        /*031c*/ 	.word	0x0500000f


	//   ....[162]....
        /*0320*/ 	.word	0x0500000f


	//   ....[163]....
        /*0324*/ 	.word	0x0500000f


	//   ....[164]....
        /*0328*/ 	.word	0x0500000f


	//   ....[165]....
        /*032c*/ 	.word	0x0500000f


	//   ....[166]....
        /*0330*/ 	.word	0x0500000f


	//   ....[167]....
        /*0334*/ 	.word	0x0500000f


	//   ....[168]....
        /*0338*/ 	.word	0x0500000f


	//   ....[169]....
        /*033c*/ 	.word	0x0500000f


	//   ....[170]....
        /*0340*/ 	.word	0x0500000f


	//   ....[171]....
        /*0344*/ 	.word	0x0500000f


	//   ....[172]....
        /*0348*/ 	.word	0x0500000f


	//   ....[173]....
        /*034c*/ 	.word	0x0500000f


	//   ....[174]....
        /*0350*/ 	.word	0x0500000f


	//   ....[175]....
        /*0354*/ 	.word	0x0500000f


	//   ....[176]....
        /*0358*/ 	.word	0x0500000f


	//   ....[177]....
        /*035c*/ 	.word	0x0500000f


	//   ....[178]....
        /*0360*/ 	.word	0x0500000f


	//   ....[179]....
        /*0364*/ 	.word	0x0500000f


	//   ....[180]....
        /*0368*/ 	.word	0x0500000f


	//----- nvinfo : EIATTR_COOP_GROUP_INSTR_OFFSETS
	.align		4
.L_497:
        /*036c*/ 	.byte	0x04, 0x28
        /*036e*/ 	.short	(.L_499 - .L_498)


	//   ....[0]....
.L_498:
        /*0370*/ 	.word	0x00000080


	//   ....[1]....
        /*0374*/ 	.word	0x00000090


	//   ....[2]....
        /*0378*/ 	.word	0x000002d0


	//   ....[3]....
        /*037c*/ 	.word	0x00000430


	//   ....[4]....
        /*0380*/ 	.word	0x00000550


	//   ....[5]....
        /*0384*/ 	.word	0x000006b0


	//   ....[6]....
        /*0388*/ 	.word	0x00001610


	//   ....[7]....
        /*038c*/ 	.word	0x00001cd0


	//   ....[8]....
        /*0390*/ 	.word	0x00001cf0


	//   ....[9]....
        /*0394*/ 	.word	0x00002210


	//   ....[10]....
        /*0398*/ 	.word	0x00002310


	//   ....[11]....
        /*039c*/ 	.word	0x00002940


	//   ....[12]....
        /*03a0*/ 	.word	0x000029b0


	//   ....[13]....
        /*03a4*/ 	.word	0x00003a00


	//   ....[14]....
        /*03a8*/ 	.word	0x00003ee0


	//   ....[15]....
        /*03ac*/ 	.word	0x00003f00


	//   ....[16]....
        /*03b0*/ 	.word	0x00003f80


	//   ....[17]....
        /*03b4*/ 	.word	0x00004560


	//   ....[18]....
        /*03b8*/ 	.word	0x00004620


	//   ....[19]....
        /*03bc*/ 	.word	0x00005ff0


	//   ....[20]....
        /*03c0*/ 	.word	0x00006020


	//   ....[21]....
        /*03c4*/ 	.word	0x00006480


	//   ....[22]....
        /*03c8*/ 	.word	0x00006650


	//   ....[23]....
        /*03cc*/ 	.word	0x00007860


	//   ....[24]....
        /*03d0*/ 	.word	0x000078e0


	//   ....[25]....
        /*03d4*/ 	.word	0x00007950


	//   ....[26]....
        /*03d8*/ 	.word	0x00007980


	//   ....[27]....
        /*03dc*/ 	.word	0x00009380


	//   ....[28]....
        /*03e0*/ 	.word	0x000093b0


	//   ....[29]....
        /*03e4*/ 	.word	0x00009420


	//   ....[30]....
        /*03e8*/ 	.word	0x00009450


	//   ....[31]....
        /*03ec*/ 	.word	0x00009aa0


	//   ....[32]....
        /*03f0*/ 	.word	0x00009ad0


	//   ....[33]....
        /*03f4*/ 	.word	0x00009c20


	//   ....[34]....
        /*03f8*/ 	.word	0x00009c40


	//   ....[35]....
        /*03fc*/ 	.word	0x00009d80


	//   ....[36]....
        /*0400*/ 	.word	0x00009da0


	//   ....[37]....
        /*0404*/ 	.word	0x00009ef0


	//   ....[38]....
        /*0408*/ 	.word	0x00009f10


	//   ....[39]....
        /*040c*/ 	.word	0x0000a610


	//   ....[40]....
        /*0410*/ 	.word	0x0000a640


	//   ....[41]....
        /*0414*/ 	.word	0x0000a790


	//   ....[42]....
        /*0418*/ 	.word	0x0000a7b0


	//   ....[43]....
        /*041c*/ 	.word	0x0000a8f0


	//   ....[44]....
        /*0420*/ 	.word	0x0000a910


	//   ....[45]....
        /*0424*/ 	.word	0x0000aa60


	//   ....[46]....
        /*0428*/ 	.word	0x0000aa80


	//   ....[47]....
        /*042c*/ 	.word	0x0000ac90


	//   ....[48]....
        /*0430*/ 	.word	0x0000c040


	//   ....[49]....
        /*0434*/ 	.word	0x0000c060


	//   ....[50]....
        /*0438*/ 	.word	0x0000c070


	//   ....[51]....
        /*043c*/ 	.word	0x0000c0b0


	//   ....[52]....
        /*0440*/ 	.word	0x0000c100


	//   ....[53]....
        /*0444*/ 	.word	0x0000c120


	//   ....[54]....
        /*0448*/ 	.word	0x0000c170


	//   ....[55]....
        /*044c*/ 	.word	0x0000c190


	//   ....[56]....
        /*0450*/ 	.word	0x0000c1e0


	//   ....[57]....
        /*0454*/ 	.word	0x0000c200


	//   ....[58]....
        /*0458*/ 	.word	0x0000c230


	//   ....[59]....
        /*045c*/ 	.word	0x0000c260


	//   ....[60]....
        /*0460*/ 	.word	0x0000c8a0


	//   ....[61]....
        /*0464*/ 	.word	0x0000c8c0


	//   ....[62]....
        /*0468*/ 	.word	0x0000c8e0


	//   ....[63]....
        /*046c*/ 	.word	0x0000c940


	//   ....[64]....
        /*0470*/ 	.word	0x0000c990


	//   ....[65]....
        /*0474*/ 	.word	0x0000c9b0


	//   ....[66]....
        /*0478*/ 	.word	0x0000ca00


	//   ....[67]....
        /*047c*/ 	.word	0x0000ca20


	//   ....[68]....
        /*0480*/ 	.word	0x0000ca70


	//   ....[69]....
        /*0484*/ 	.word	0x0000ca90


	//   ....[70]....
        /*0488*/ 	.word	0x0000cae0


	//   ....[71]....
        /*048c*/ 	.word	0x0000cb00


	//   ....[72]....
        /*0490*/ 	.word	0x0000cb50


	//   ....[73]....
        /*0494*/ 	.word	0x0000cb70


	//   ....[74]....
        /*0498*/ 	.word	0x0000cba0


	//   ....[75]....
        /*049c*/ 	.word	0x0000cbc0


	//   ....[76]....
        /*04a0*/ 	.word	0x0000cff0


	//   ....[77]....
        /*04a4*/ 	.word	0x0000d040


	//   ....[78]....
        /*04a8*/ 	.word	0x0000d060


	//   ....[79]....
        /*04ac*/ 	.word	0x0000d130


	//   ....[80]....
        /*04b0*/ 	.word	0x0000d140


	//   ....[81]....
        /*04b4*/ 	.word	0x0000d170


	//   ....[82]....
        /*04b8*/ 	.word	0x0000d200


	//   ....[83]....
        /*04bc*/ 	.word	0x0000d2a0


	//   ....[84]....
        /*04c0*/ 	.word	0x0000d2c0


	//   ....[85]....
        /*04c4*/ 	.word	0x0000d360


	//   ....[86]....
        /*04c8*/ 	.word	0x0000d380


	//   ....[87]....
        /*04cc*/ 	.word	0x0000d390


	//   ....[88]....
        /*04d0*/ 	.word	0x0000dab0


	//   ....[89]....
        /*04d4*/ 	.word	0x0000dad0


	//   ....[90]....
        /*04d8*/ 	.word	0x0000dae0


	//   ....[91]....
        /*04dc*/ 	.word	0x0000daf0


	//   ....[92]....
        /*04e0*/ 	.word	0x0000db10


	//   ....[93]....
        /*04e4*/ 	.word	0x0000db70


	//   ....[94]....
        /*04e8*/ 	.word	0x0000db90


	//   ....[95]....
        /*04ec*/ 	.word	0x0000dba0


	//   ....[96]....
        /*04f0*/ 	.word	0x0000dbe0


	//   ....[97]....
        /*04f4*/ 	.word	0x0000dc10


	//   ....[98]....
        /*04f8*/ 	.word	0x0000dc20


	//   ....[99]....
        /*04fc*/ 	.word	0x0000dc40


	//   ....[100]....
        /*0500*/ 	.word	0x0000dfa0


	//   ....[101]....
        /*0504*/ 	.word	0x0000dfc0


	//   ....[102]....
        /*0508*/ 	.word	0x0000dfd0


	//   ....[103]....
        /*050c*/ 	.word	0x0000dfe0


	//   ....[104]....
        /*0510*/ 	.word	0x0000dff0


	//   ....[105]....
        /*0514*/ 	.word	0x0000e010


	//   ....[106]....
        /*0518*/ 	.word	0x0000e080


	//   ....[107]....
        /*051c*/ 	.word	0x0000e0a0


	//   ....[108]....
        /*0520*/ 	.word	0x0000e100


	//   ....[109]....
        /*0524*/ 	.word	0x0000e110


	//   ....[110]....
        /*0528*/ 	.word	0x0000e180


	//   ....[111]....
        /*052c*/ 	.word	0x0000e1f0


	//   ....[112]....
        /*0530*/ 	.word	0x0000e630


	//   ....[113]....
        /*0534*/ 	.word	0x0000e810


	//   ....[114]....
        /*0538*/ 	.word	0x0000edb0


	//   ....[115]....
        /*053c*/ 	.word	0x0000ee90


	//   ....[116]....
        /*0540*/ 	.word	0x0000ef30


	//   ....[117]....
        /*0544*/ 	.word	0x0000efb0


	//   ....[118]....
        /*0548*/ 	.word	0x0000f060


	//   ....[119]....
        /*054c*/ 	.word	0x0000f0c0


	//   ....[120]....
        /*0550*/ 	.word	0x0000f180


	//   ....[121]....
        /*0554*/ 	.word	0x0000f1e0


	//   ....[122]....
        /*0558*/ 	.word	0x0000f2a0


	//   ....[123]....
        /*055c*/ 	.word	0x0000f300


	//   ....[124]....
        /*0560*/ 	.word	0x0000f3c0


	//   ....[125]....
        /*0564*/ 	.word	0x0000f420


	//   ....[126]....
        /*0568*/ 	.word	0x0000f4c0


	//   ....[127]....
        /*056c*/ 	.word	0x0000f550


	//   ....[128]....
        /*0570*/ 	.word	0x0000f5d0


	//   ....[129]....
        /*0574*/ 	.word	0x0000f650


	//   ....[130]....
        /*0578*/ 	.word	0x0000f6f0


	//   ....[131]....
        /*057c*/ 	.word	0x0000f750


	//   ....[132]....
        /*0580*/ 	.word	0x0000f810


	//   ....[133]....
        /*0584*/ 	.word	0x0000f870


	//   ....[134]....
        /*0588*/ 	.word	0x0000f930


	//   ....[135]....
        /*058c*/ 	.word	0x0000f990


	//   ....[136]....
        /*0590*/ 	.word	0x0000fa50


	//   ....[137]....
        /*0594*/ 	.word	0x0000fab0


	//   ....[138]....
        /*0598*/ 	.word	0x0000fb70


	//   ....[139]....
        /*059c*/ 	.word	0x0000fbd0


	//   ....[140]....
        /*05a0*/ 	.word	0x0000fc90


	//   ....[141]....
        /*05a4*/ 	.word	0x0000fcf0


	//   ....[142]....
        /*05a8*/ 	.word	0x0000fd90


	//   ....[143]....
        /*05ac*/ 	.word	0x0000fec0


	//   ....[144]....
        /*05b0*/ 	.word	0x0000ff90


	//   ....[145]....
        /*05b4*/ 	.word	0x00010020


	//   ....[146]....
        /*05b8*/ 	.word	0x00010150


	//   ....[147]....
        /*05bc*/ 	.word	0x000101b0


	//   ....[148]....
        /*05c0*/ 	.word	0x000102c0


	//   ....[149]....
        /*05c4*/ 	.word	0x00010320


	//   ....[150]....
        /*05c8*/ 	.word	0x00010430


	//   ....[151]....
        /*05cc*/ 	.word	0x00010490


	//   ....[152]....
        /*05d0*/ 	.word	0x000105a0


	//   ....[153]....
        /*05d4*/ 	.word	0x00010600


	//   ....[154]....
        /*05d8*/ 	.word	0x000106c0


	//   ....[155]....
        /*05dc*/ 	.word	0x00010820


	//   ....[156]....
        /*05e0*/ 	.word	0x000108c0


	//   ....[157]....
        /*05e4*/ 	.word	0x00010920


	//   ....[158]....
        /*05e8*/ 	.word	0x000109c0


	//   ....[159]....
        /*05ec*/ 	.word	0x00010a20


	//   ....[160]....
        /*05f0*/ 	.word	0x00010ad0


	//   ....[161]....
        /*05f4*/ 	.word	0x00010b30


	//   ....[162]....
        /*05f8*/ 	.word	0x00010bd0


	//   ....[163]....
        /*05fc*/ 	.word	0x00010c30


	//   ....[164]....
        /*0600*/ 	.word	0x00010cd0


	//   ....[165]....
        /*0604*/ 	.word	0x00010d30


	//   ....[166]....
        /*0608*/ 	.word	0x00010dd0


	//   ....[167]....
        /*060c*/ 	.word	0x00010eb0


	//   ....[168]....
        /*0610*/ 	.word	0x00010f50


	//   ....[169]....
        /*0614*/ 	.word	0x00010fb0


	//   ....[170]....
        /*0618*/ 	.word	0x00011080


	//   ....[171]....
        /*061c*/ 	.word	0x000110e0


	//   ....[172]....
        /*0620*/ 	.word	0x000111b0


	//   ....[173]....
        /*0624*/ 	.word	0x00011210


	//   ....[174]....
        /*0628*/ 	.word	0x000112e0


	//   ....[175]....
        /*062c*/ 	.word	0x00011340


	//   ....[176]....
        /*0630*/ 	.word	0x00011410


	//   ....[177]....
        /*0634*/ 	.word	0x00011470


	//   ....[178]....
        /*0638*/ 	.word	0x00011540


	//   ....[179]....
        /*063c*/ 	.word	0x000115d0


	//   ....[180]....
        /*0640*/ 	.word	0x000116f0


	//----- nvinfo : EIATTR_REG_RECONFIG
	.align		4
.L_499:
        /*0644*/ 	.byte	0x01, 0x54
	.zero		2


	//----- nvinfo : EIATTR_SYSCALL_OFFSETS
	.align		4
        /*0648*/ 	.byte	0x04, 0x46
        /*064a*/ 	.short	(.L_501 - .L_500)


	//   ....[0]....
.L_500:
        /*064c*/ 	.word	0x000017f0


	//   ....[1]....
        /*0650*/ 	.word	0x0000b7e0


	//   ....[2]....
        /*0654*/ 	.word	0x0000b930


	//   ....[3]....
        /*0658*/ 	.word	0x0000ba20


	//   ....[4]....
        /*065c*/ 	.word	0x0000c540


	//----- nvinfo : EIATTR_MBARRIER_INSTR_OFFSETS
	.align		4
.L_501:
        /*0660*/ 	.byte	0x04, 0x39
        /*0662*/ 	.short	(.L_503 - .L_502)


	//   ....[0]....
.L_502:
        /*0664*/ 	.word	0x00000180
        /*0668*/ 	.word	0x000000ff
        /*066c*/ 	.word	0x00022800
        /*0670*/ 	.short	0x0100
        /*0672*/ 	.byte	0x08
	.zero		1


	//   ....[1]....
        /*0674*/ 	.word	0x00000190
        /*0678*/ 	.word	0x000000ff
        /*067c*/ 	.word	0x00022820
        /*0680*/ 	.short	0x0100
        /*0682*/ 	.byte	0x08
	.zero		1


	//   ....[2]....
        /*0684*/ 	.word	0x00000280
        /*0688*/ 	.word	0x000000ff
        /*068c*/ 	.word	0x00022830
        /*0690*/ 	.short	0x0100
        /*0692*/ 	.byte	0x08
	.zero		1


	//   ....[3]....
        /*0694*/ 	.word	0x00000290
        /*0698*/ 	.word	0x000000ff
        /*069c*/ 	.word	0x00022840
        /*06a0*/ 	.short	0x0100
        /*06a2*/ 	.byte	0x08
	.zero		1


	//   ....[4]....
        /*06a4*/ 	.word	0x000002a0
        /*06a8*/ 	.word	0x000000ff
        /*06ac*/ 	.word	0x00022838
        /*06b0*/ 	.short	0x0100
        /*06b2*/ 	.byte	0x08
	.zero		1


	//   ....[5]....
        /*06b4*/ 	.word	0x000002b0
        /*06b8*/ 	.word	0x000000ff
        /*06bc*/ 	.word	0x00022848
        /*06c0*/ 	.short	0x0100
        /*06c2*/ 	.byte	0x08
	.zero		1


	//   ....[6]....
        /*06c4*/ 	.word	0x000003e0
        /*06c8*/ 	.word	0x000000ff
        /*06cc*/ 	.word	0x00022850
        /*06d0*/ 	.short	0x0100
        /*06d2*/ 	.byte	0x08
	.zero		1


	//   ....[7]....
        /*06d4*/ 	.word	0x000003f0
        /*06d8*/ 	.word	0x000000ff
        /*06dc*/ 	.word	0x00022860
        /*06e0*/ 	.short	0x0100
        /*06e2*/ 	.byte	0x08
	.zero		1


	//   ....[8]....
        /*06e4*/ 	.word	0x00000400
        /*06e8*/ 	.word	0x000000ff
        /*06ec*/ 	.word	0x00022858
        /*06f0*/ 	.short	0x0100
        /*06f2*/ 	.byte	0x08
	.zero		1


	//   ....[9]....
        /*06f4*/ 	.word	0x00000410
        /*06f8*/ 	.word	0x000000ff
        /*06fc*/ 	.word	0x00022868
        /*0700*/ 	.short	0x0100
        /*0702*/ 	.byte	0x08
	.zero		1


	//   ....[10]....
        /*0704*/ 	.word	0x00000500
        /*0708*/ 	.word	0x000000ff
        /*070c*/ 	.word	0x00022870
        /*0710*/ 	.short	0x0100
        /*0712*/ 	.byte	0x06
	.zero		1


	//   ....[11]....
        /*0714*/ 	.word	0x00000510
        /*0718*/ 	.word	0x000000ff
        /*071c*/ 	.word	0x00022880
        /*0720*/ 	.short	0x0100
        /*0722*/ 	.byte	0x06
	.zero		1


	//   ....[12]....
        /*0724*/ 	.word	0x00000520
        /*0728*/ 	.word	0x000000ff
        /*072c*/ 	.word	0x00022878
        /*0730*/ 	.short	0x0100
        /*0732*/ 	.byte	0x06
	.zero		1


	//   ....[13]....
        /*0734*/ 	.word	0x00000530
        /*0738*/ 	.word	0x000000ff
        /*073c*/ 	.word	0x00022888
        /*0740*/ 	.short	0x0100
        /*0742*/ 	.byte	0x06
	.zero		1


	//   ....[14]....
        /*0744*/ 	.word	0x00000660
        /*0748*/ 	.word	0x000000ff
        /*074c*/ 	.word	0x00022890
        /*0750*/ 	.short	0x0100
        /*0752*/ 	.byte	0x08
	.zero		1


	//   ....[15]....
        /*0754*/ 	.word	0x00000670
        /*0758*/ 	.word	0x000000ff
        /*075c*/ 	.word	0x000228a0
        /*0760*/ 	.short	0x0100
        /*0762*/ 	.byte	0x08
	.zero		1


	//   ....[16]....
        /*0764*/ 	.word	0x00000680
        /*0768*/ 	.word	0x000000ff
        /*076c*/ 	.word	0x00022898
        /*0770*/ 	.short	0x0100
        /*0772*/ 	.byte	0x08
	.zero		1


	//   ....[17]....
        /*0774*/ 	.word	0x00000690
        /*0778*/ 	.word	0x000000ff
        /*077c*/ 	.word	0x000228a8
        /*0780*/ 	.short	0x0100
        /*0782*/ 	.byte	0x08
	.zero		1


	//   ....[18]....
        /*0784*/ 	.word	0x000007d0
        /*0788*/ 	.word	0x000000ff
        /*078c*/ 	.word	0x000228b0
        /*0790*/ 	.short	0x0100
        /*0792*/ 	.byte	0x08
	.zero		1


	//   ....[19]....
        /*0794*/ 	.word	0x000007e0
        /*0798*/ 	.word	0x000000ff
        /*079c*/ 	.word	0x000228c0
        /*07a0*/ 	.short	0x0100
        /*07a2*/ 	.byte	0x08
	.zero		1


	//   ....[20]....
        /*07a4*/ 	.word	0x000007f0
        /*07a8*/ 	.word	0x000000ff
        /*07ac*/ 	.word	0x000228b8
        /*07b0*/ 	.short	0x0100
        /*07b2*/ 	.byte	0x08
	.zero		1


	//   ....[21]....
        /*07b4*/ 	.word	0x00000800
        /*07b8*/ 	.word	0x000000ff
        /*07bc*/ 	.word	0x000228c8
        /*07c0*/ 	.short	0x0100
        /*07c2*/ 	.byte	0x08
	.zero		1


	//   ....[22]....
        /*07c4*/ 	.word	0x00001860
        /*07c8*/ 	.word	0x000000ff
        /*07cc*/ 	.word	0x00022800
        /*07d0*/ 	.short	0x010a
        /*07d2*/ 	.byte	0x2f
	.zero		1


	//   ....[23]....
        /*07d4*/ 	.word	0x00001930
        /*07d8*/ 	.word	0x000000ff
        /*07dc*/ 	.word	0x00022830
        /*07e0*/ 	.short	0x010a
        /*07e2*/ 	.byte	0x16
	.zero		1


	//   ....[24]....
        /*07e4*/ 	.word	0x00001970
        /*07e8*/ 	.word	0x000000ff
        /*07ec*/ 	.word	0x00022830
        /*07f0*/ 	.short	0x010a
        /*07f2*/ 	.byte	0x16
	.zero		1


	//   ....[25]....
        /*07f4*/ 	.word	0x00001d50
        /*07f8*/ 	.word	0x000000ff
        /*07fc*/ 	.word	0x00000000
        /*0800*/ 	.short	0x0101
        /*0802*/ 	.byte	0x06
	.zero		1


	//   ....[26]....
        /*0804*/ 	.word	0x000031c0
        /*0808*/ 	.word	0x000000ff
        /*080c*/ 	.word	0x00022850
        /*0810*/ 	.short	0x010a
        /*0812*/ 	.byte	0x16
	.zero		1


	//   ....[27]....
        /*0814*/ 	.word	0x00003200
        /*0818*/ 	.word	0x000000ff
        /*081c*/ 	.word	0x00022850
        /*0820*/ 	.short	0x010a
        /*0822*/ 	.byte	0x16
	.zero		1


	//   ....[28]....
        /*0824*/ 	.word	0x000035c0
        /*0828*/ 	.word	0x000000ff
        /*082c*/ 	.word	0x00000000
        /*0830*/ 	.short	0x0101
        /*0832*/ 	.byte	0x16
	.zero		1


	//   ....[29]....
        /*0834*/ 	.word	0x00003730
        /*0838*/ 	.word	0x000000ff
        /*083c*/ 	.word	0x00022830
        /*0840*/ 	.short	0x010a
        /*0842*/ 	.byte	0x1a
	.zero		1


	//   ....[30]....
        /*0844*/ 	.word	0x00003770
        /*0848*/ 	.word	0x000000ff
        /*084c*/ 	.word	0x00022830
        /*0850*/ 	.short	0x010a
        /*0852*/ 	.byte	0x1a
	.zero		1


	//   ....[31]....
        /*0854*/ 	.word	0x00003a50
        /*0858*/ 	.word	0x000000ff
        /*085c*/ 	.word	0x00000000
        /*0860*/ 	.short	0x0101
        /*0862*/ 	.byte	0x06
	.zero		1


	//   ....[32]....
        /*0864*/ 	.word	0x00005790
        /*0868*/ 	.word	0x000000ff
        /*086c*/ 	.word	0x00022850
        /*0870*/ 	.short	0x010a
        /*0872*/ 	.byte	0x1a
	.zero		1


	//   ....[33]....
        /*0874*/ 	.word	0x000057e0
        /*0878*/ 	.word	0x000000ff
        /*087c*/ 	.word	0x00022850
        /*0880*/ 	.short	0x010a
        /*0882*/ 	.byte	0x1a
	.zero		1


	//   ....[34]....
        /*0884*/ 	.word	0x00005ae0
        /*0888*/ 	.word	0x000000ff
        /*088c*/ 	.word	0x00000000
        /*0890*/ 	.short	0x0101
        /*0892*/ 	.byte	0x1a
	.zero		1


	//   ....[35]....
        /*0894*/ 	.word	0x00005c20
        /*0898*/ 	.word	0x000000ff
        /*089c*/ 	.word	0x00022830
        /*08a0*/ 	.short	0x010a
        /*08a2*/ 	.byte	0x19
	.zero		1


	//   ....[36]....
        /*08a4*/ 	.word	0x00005c60
        /*08a8*/ 	.word	0x000000ff
        /*08ac*/ 	.word	0x00022830
        /*08b0*/ 	.short	0x010a
        /*08b2*/ 	.byte	0x19
	.zero		1


	//   ....[37]....
        /*08b4*/ 	.word	0x00005eb0
        /*08b8*/ 	.word	0x000000ff
        /*08bc*/ 	.word	0x00000000
        /*08c0*/ 	.short	0x0101
        /*08c2*/ 	.byte	0x06
	.zero		1


	//   ....[38]....
        /*08c4*/ 	.word	0x00007500
        /*08c8*/ 	.word	0x000000ff
        /*08cc*/ 	.word	0x00022850
        /*08d0*/ 	.short	0x010a
        /*08d2*/ 	.byte	0x19
	.zero		1


	//   ....[39]....
        /*08d4*/ 	.word	0x00007550
        /*08d8*/ 	.word	0x000000ff
        /*08dc*/ 	.word	0x00022850
        /*08e0*/ 	.short	0x010a
        /*08e2*/ 	.byte	0x19
	.zero		1


	//   ....[40]....
        /*08e4*/ 	.word	0x00007840
        /*08e8*/ 	.word	0x000000ff
        /*08ec*/ 	.word	0x00000000
        /*08f0*/ 	.short	0x0101
        /*08f2*/ 	.byte	0x19
	.zero		1


	//   ....[41]....
        /*08f4*/ 	.word	0x00009ae0
        /*08f8*/ 	.word	0x000000ff
        /*08fc*/ 	.word	0x00000000
        /*0900*/ 	.short	0x0101
        /*0902*/ 	.byte	0x05
	.zero		1


	//   ....[42]....
        /*0904*/ 	.word	0x0000be20
        /*0908*/ 	.word	0x00000016
        /*090c*/ 	.word	0x00022840
        /*0910*/ 	.short	0x010a
        /*0912*/ 	.byte	0x3f
	.zero		1


	//   ....[43]....
        /*0914*/ 	.word	0x0000c320
        /*0918*/ 	.word	0x00000016
        /*091c*/ 	.word	0x00022830
        /*0920*/ 	.short	0x0107
        /*0922*/ 	.byte	0x3f
	.zero		1


	//   ....[44]....
        /*0924*/ 	.word	0x0000c3f0
        /*0928*/ 	.word	0x00000016
        /*092c*/ 	.word	0x00022830
        /*0930*/ 	.short	0x0101
        /*0932*/ 	.byte	0x3f
	.zero		1


	//   ....[45]....
        /*0934*/ 	.word	0x0000cc80
        /*0938*/ 	.word	0x00000010
        /*093c*/ 	.word	0x00022800
        /*0940*/ 	.short	0x0107
        /*0942*/ 	.byte	0x3f
	.zero		1


	//   ....[46]....
        /*0944*/ 	.word	0x0000cd70
        /*0948*/ 	.word	0x00000010
        /*094c*/ 	.word	0x00022800
        /*0950*/ 	.short	0x0101
        /*0952*/ 	.byte	0x3f
	.zero		1


	//   ....[47]....
        /*0954*/ 	.word	0x0000cd90
        /*0958*/ 	.word	0x00000010
        /*095c*/ 	.word	0x00022820
        /*0960*/ 	.short	0x010a
        /*0962*/ 	.byte	0x3f
	.zero		1


	//   ....[48]....
        /*0964*/ 	.word	0x0000ce20
        /*0968*/ 	.word	0x00000016
        /*096c*/ 	.word	0x00022860
        /*0970*/ 	.short	0x010a
        /*0972*/ 	.byte	0x3f
	.zero		1


	//   ....[49]....
        /*0974*/ 	.word	0x0000d510
        /*0978*/ 	.word	0x00000016
        /*097c*/ 	.word	0x00022850
        /*0980*/ 	.short	0x0107
        /*0982*/ 	.byte	0x3f
	.zero		1


	//   ....[50]....
        /*0984*/ 	.word	0x0000d5e0
        /*0988*/ 	.word	0x00000016
        /*098c*/ 	.word	0x00022850
        /*0990*/ 	.short	0x0101
        /*0992*/ 	.byte	0x3f
	.zero		1


	//   ....[51]....
        /*0994*/ 	.word	0x0000d910
        /*0998*/ 	.word	0x0000000a
        /*099c*/ 	.word	0x00022840
        /*09a0*/ 	.short	0x010a
        /*09a2*/ 	.byte	0x3f
	.zero		1


	//   ....[52]....
        /*09a4*/ 	.word	0x0000dce0
        /*09a8*/ 	.word	0x0000000a
        /*09ac*/ 	.word	0x00022830
        /*09b0*/ 	.short	0x0107
        /*09b2*/ 	.byte	0x3f
	.zero		1


	//   ....[53]....
        /*09b4*/ 	.word	0x0000dda0
        /*09b8*/ 	.word	0x0000000a
        /*09bc*/ 	.word	0x00022830
        /*09c0*/ 	.short	0x0101
        /*09c2*/ 	.byte	0x3f
	.zero		1


	//   ....[54]....
        /*09c4*/ 	.word	0x0000ddd0
        /*09c8*/ 	.word	0x0000000a
        /*09cc*/ 	.word	0x00022860
        /*09d0*/ 	.short	0x010a
        /*09d2*/ 	.byte	0x3f
	.zero		1


	//   ....[55]....
        /*09d4*/ 	.word	0x0000e2f0
        /*09d8*/ 	.word	0x0000000a
        /*09dc*/ 	.word	0x00022850
        /*09e0*/ 	.short	0x0107
        /*09e2*/ 	.byte	0x3f
	.zero		1


	//   ....[56]....
        /*09e4*/ 	.word	0x0000e3b0
        /*09e8*/ 	.word	0x0000000a
        /*09ec*/ 	.word	0x00022850
        /*09f0*/ 	.short	0x0101
        /*09f2*/ 	.byte	0x3f
	.zero		1


	//   ....[57]....
        /*09f4*/ 	.word	0x0000e790
        /*09f8*/ 	.word	0x00000005
        /*09fc*/ 	.word	0x00022820
        /*0a00*/ 	.short	0x010a
        /*0a02*/ 	.byte	0x3f
	.zero		1


	//   ....[58]....
        /*0a04*/ 	.word	0x0000e910
        /*0a08*/ 	.word	0x00000003
        /*0a0c*/ 	.word	0x00022840
        /*0a10*/ 	.short	0x010a
        /*0a12*/ 	.byte	0x3f
	.zero		1


	//   ....[59]....
        /*0a14*/ 	.word	0x0000e9b0
        /*0a18*/ 	.word	0x00000005
        /*0a1c*/ 	.word	0x00022840
        /*0a20*/ 	.short	0x010a
        /*0a22*/ 	.byte	0x3f
	.zero		1


	//   ....[60]....
        /*0a24*/ 	.word	0x0000e9f0
        /*0a28*/ 	.word	0x00000003
        /*0a2c*/ 	.word	0x00022860
        /*0a30*/ 	.short	0x010a
        /*0a32*/ 	.byte	0x3f
	.zero		1


	//   ....[61]....
        /*0a34*/ 	.word	0x0000ea30
        /*0a38*/ 	.word	0x00000005
        /*0a3c*/ 	.word	0x00022860
        /*0a40*/ 	.short	0x010a
        /*0a42*/ 	.byte	0x3f
	.zero		1


	//   ....[62]....
        /*0a44*/ 	.word	0x0000eaa0
        /*0a48*/ 	.word	0x00000003
        /*0a4c*/ 	.word	0x00022800
        /*0a50*/ 	.short	0x010a
        /*0a52*/ 	.byte	0x3f
	.zero		1


	//   ....[63]....
        /*0a54*/ 	.word	0x0000eb00
        /*0a58*/ 	.word	0x00000003
        /*0a5c*/ 	.word	0x00022830
        /*0a60*/ 	.short	0x010a
        /*0a62*/ 	.byte	0x3f
	.zero		1


	//   ....[64]....
        /*0a64*/ 	.word	0x0000eb60
        /*0a68*/ 	.word	0x00000009
        /*0a6c*/ 	.word	0x00022850
        /*0a70*/ 	.short	0x010a
        /*0a72*/ 	.byte	0x3f
	.zero		1


	//   ....[65]....
        /*0a74*/ 	.word	0x0000ebc0
        /*0a78*/ 	.word	0x00000000
        /*0a7c*/ 	.word	0x00022830
        /*0a80*/ 	.short	0x010a
        /*0a82*/ 	.byte	0x3f
	.zero		1


	//   ....[66]....
        /*0a84*/ 	.word	0x0000ec20
        /*0a88*/ 	.word	0x0000000a
        /*0a8c*/ 	.word	0x00022850
        /*0a90*/ 	.short	0x010a
        /*0a92*/ 	.byte	0x3f
	.zero		1


	//   ....[67]....
        /*0a94*/ 	.word	0x0000ec80
        /*0a98*/ 	.word	0x00000000
        /*0a9c*/ 	.word	0x00022830
        /*0aa0*/ 	.short	0x010a
        /*0aa2*/ 	.byte	0x3f
	.zero		1


	//   ....[68]....
        /*0aa4*/ 	.word	0x0000ece0
        /*0aa8*/ 	.word	0x0000000a
        /*0aac*/ 	.word	0x00022850
        /*0ab0*/ 	.short	0x010a
        /*0ab2*/ 	.byte	0x3f
	.zero		1


	//   ....[69]....
        /*0ab4*/ 	.word	0x0000ede0
        /*0ab8*/ 	.word	0x00000016
        /*0abc*/ 	.word	0x00022840
        /*0ac0*/ 	.short	0x010a
        /*0ac2*/ 	.byte	0x3f
	.zero		1


	//   ....[70]....
        /*0ac4*/ 	.word	0x0000fdc0
        /*0ac8*/ 	.word	0x00000010
        /*0acc*/ 	.word	0x00022820
        /*0ad0*/ 	.short	0x010a
        /*0ad2*/ 	.byte	0x3f
	.zero		1


	//   ....[71]....
        /*0ad4*/ 	.word	0x0000fe10
        /*0ad8*/ 	.word	0x00000016
        /*0adc*/ 	.word	0x00022860
        /*0ae0*/ 	.short	0x010a
        /*0ae2*/ 	.byte	0x3f
	.zero		1


	//   ....[72]....
        /*0ae4*/ 	.word	0x00010770
        /*0ae8*/ 	.word	0x0000000a
        /*0aec*/ 	.word	0x00022840
        /*0af0*/ 	.short	0x010a
        /*0af2*/ 	.byte	0x3f
	.zero		1


	//   ....[73]....
        /*0af4*/ 	.word	0x00010e00
        /*0af8*/ 	.word	0x0000000a
        /*0afc*/ 	.word	0x00022860
        /*0b00*/ 	.short	0x010a
        /*0b02*/ 	.byte	0x3f
	.zero		1


	//   ....[74]....
        /*0b04*/ 	.word	0x00011610
        /*0b08*/ 	.word	0x00000005
        /*0b0c*/ 	.word	0x00022820
        /*0b10*/ 	.short	0x010a
        /*0b12*/ 	.byte	0x3f
	.zero		1


	//   ....[75]....
        /*0b14*/ 	.word	0x000117b0
        /*0b18*/ 	.word	0x00000003
        /*0b1c*/ 	.word	0x00022840
        /*0b20*/ 	.short	0x010a
        /*0b22*/ 	.byte	0x3f
	.zero		1


	//   ....[76]....
        /*0b24*/ 	.word	0x00011800
        /*0b28*/ 	.word	0x00000005
        /*0b2c*/ 	.word	0x00022840
        /*0b30*/ 	.short	0x010a
        /*0b32*/ 	.byte	0x3f
	.zero		1


	//   ....[77]....
        /*0b34*/ 	.word	0x00011850
        /*0b38*/ 	.word	0x00000003
        /*0b3c*/ 	.word	0x00022860
        /*0b40*/ 	.short	0x010a
        /*0b42*/ 	.byte	0x3f
	.zero		1


	//----- nvinfo : EIATTR_NUM_MBARRIERS
	.align		4
.L_503:
        /*0b44*/ 	.byte	0x03, 0x38
        /*0b46*/ 	.short	0x0016


	//----- nvinfo : EIATTR_EXIT_INSTR_OFFSETS
	.align		4
        /*0b48*/ 	.byte	0x04, 0x1c
        /*0b4a*/ 	.short	(.L_505 - .L_504)


	//   ....[0]....
.L_504:
        /*0b4c*/ 	.word	0x00000970


	//   ....[1]....
        /*0b50*/ 	.word	0x0000ac00


	//   ....[2]....
        /*0b54*/ 	.word	0x0000ea80


	//----- nvinfo : EIATTR_MAX_THREADS
	.align		4
.L_505:
        /*0b58*/ 	.byte	0x04, 0x05
        /*0b5a*/ 	.short	(.L_507 - .L_506)
.L_506:
        /*0b5c*/ 	.word	0x00000180
        /*0b60*/ 	.word	0x00000001
        /*0b64*/ 	.word	0x00000001


	//----- nvinfo : EIATTR_CRS_STACK_SIZE
	.align		4
.L_507:
        /*0b68*/ 	.byte	0x04, 0x1e
        /*0b6a*/ 	.short	(.L_509 - .L_508)
.L_508:
        /*0b6c*/ 	.word	0x00000000


	//----- nvinfo : EIATTR_CBANK_PARAM_SIZE
	.align		4
.L_509:
        /*0b70*/ 	.byte	0x03, 0x19
        /*0b72*/ 	.short	0x0af0


	//----- nvinfo : EIATTR_PARAM_CBANK
	.align		4
        /*0b74*/ 	.byte	0x04, 0x0a
        /*0b76*/ 	.short	(.L_511 - .L_510)
	.align		4
.L_510:
        /*0b78*/ 	.word	index@(.nv.constant0._ZN7cutlass13device_kernelIN5flash11enable_sm90INS1_16FlashAttnFwdSm90INS1_25CollectiveMainloopFwdSm90ILi2EN4cute5tupleIJNS5_1CILi1EEES8_S8_EEENS6_IJNS7_ILi128EEENS7_ILi96EEENS7_ILi64EEEEEELi256ENS_6half_tEfNS_4arch4Sm90ELb1ELb0ELb0ELb0ELb1ELb0ELb0ELb1ELb0ELb1ELb0ELb0EEENS1_21CollectiveEpilogueFwdINS6_IJSA_NS7_ILi256EEESB_EEES9_SE_SG_Li256ELb0ELb1ELb0ELb0EEENS1_30DynamicPersistentTileSchedulerILi256ELi128ELb0ELb1ELb1EEEEEEEEEvNT_6ParamsE)
        /*0b7c*/ 	.short	0x0210
        /*0b7e*/ 	.short	0x0af0


	//----- nvinfo : EIATTR_SW_WAR
	.align		4
.L_511:
        /*0b80*/ 	.byte	0x04, 0x36
        /*0b82*/ 	.short	(.L_513 - .L_512)
.L_512:
        /*0b84*/ 	.word	0x00000008
.L_513:


//--------------------- .nv.info._ZN7cutlass13device_kernelIN5flash11enable_sm90INS1_16FlashAttnFwdSm90INS1_25CollectiveMainloopFwdSm90ILi2EN4cute5tupleIJNS5_1CILi1EEES8_S8_EEENS6_IJNS7_ILi128EEENS7_ILi96EEENS7_ILi64EEEEEELi256ENS_6half_tEfNS_4arch4Sm90ELb1ELb0ELb0ELb0ELb1ELb0ELb1ELb1ELb0ELb1ELb0ELb0EEENS1_21CollectiveEpilogueFwdINS6_IJSA_NS7_ILi256EEESB_EEES9_SE_SG_Li256ELb0ELb1ELb0ELb0EEENS1_30DynamicPersistentTileSchedulerILi256ELi128ELb0ELb1ELb1EEEEEEEEEvNT_6ParamsE --------------------------
	.section	.nv.info._ZN7cutlass13device_kernelIN5flash11enable_sm90INS1_16FlashAttnFwdSm90INS1_25CollectiveMainloopFwdSm90ILi2EN4cute5tupleIJNS5_1CILi1EEES8_S8_EEENS6_IJNS7_ILi128EEENS7_ILi96EEENS7_ILi64EEEEEELi256ENS_6half_tEfNS_4arch4Sm90ELb1ELb0ELb0ELb0ELb1ELb0ELb1ELb1ELb0ELb1ELb0ELb0EEENS1_21CollectiveEpilogueFwdINS6_IJSA_NS7_ILi256EEESB_EEES9_SE_SG_Li256ELb0ELb1ELb0ELb0EEENS1_30DynamicPersistentTileSchedulerILi256ELi128ELb0ELb1ELb1EEEEEEEEEvNT_6ParamsE,"",@"SHT_CUDA_INFO"
	.sectionflags	@""
	.align	4


	//----- nvinfo : EIATTR_CUDA_API_VERSION
	.align		4
        /*0000*/ 	.byte	0x04, 0x37
        /*0002*/ 	.short	(.L_515 - .L_514)
.L_514:
        /*0004*/ 	.word	0x00000082


	//----- nvinfo : EIATTR_KPARAM_INFO
	.align		4
.L_515:
        /*0008*/ 	.byte	0x04, 0x17
        /*000a*/ 	.short	(.L_517 - .L_516)
.L_516:
        /*000c*/ 	.word	0x00000000
        /*0010*/ 	.short	0x0000
        /*0012*/ 	.short	0x0070
        /*0014*/ 	.byte	0x00, 0xf0, 0x01, 0x2e


	//----- nvinfo : EIATTR_SPARSE_MMA_MASK
	.align		4
.L_517:
        /*0018*/ 	.byte	0x03, 0x50
        /*001a*/ 	.short	0x0000


	//----- nvinfo : EIATTR_MAXREG_COUNT
	.align		4
        /*001c*/ 	.byte	0x03, 0x1b
        /*001e*/ 	.short	0x00a8


	//----- nvinfo : EIATTR_NUM_BARRIERS
	.align		4
        /*0020*/ 	.byte	0x02, 0x4c
        /*0022*/ 	.byte	0x10
	.zero		1


	//----- nvinfo : EIATTR_EXTERNS
	.align		4
        /*0024*/ 	.byte	0x04, 0x0f
        /*0026*/ 	.short	(.L_519 - .L_518)


	//   ....[0]....
	.align		4
.L_518:
        /*0028*/ 	.word	index@(__assertfail)


	//----- nvinfo : EIATTR_ANNOTATIONS
	.align		4
.L_519:
        /*002c*/ 	.byte	0x04, 0x55
        /*002e*/ 	.short	(.L_521 - .L_520)


	//   ....[0]....
.L_520:
        /*0030*/ 	.word	0x00000001
        /*0034*/ 	.byte	0xc0, 0x08, 0x00, 0x00, 0x01, 0x00, 0x00, 0x00, 0xc0, 0x09, 0x00, 0x00, 0x01, 0x00, 0x00, 0x00
        /*0044*/ 	.byte	0x20, 0xc3, 0x00, 0x00, 0x01, 0x00, 0x00, 0x00, 0xc0, 0xc3, 0x00, 0x00, 0x01, 0x00, 0x00, 0x00
        /*0054*/ 	.byte	0xb0, 0xc7, 0x00, 0x00, 0x01, 0x00, 0x00, 0x00, 0xe0, 0xc7, 0x00, 0x00, 0x01, 0x00, 0x00, 0x00
        /*0064*/ 	.byte	0x60, 0xd6, 0x00, 0x00, 0x01, 0x00, 0x00, 0x00, 0x20, 0xf2, 0x00, 0x00, 0x01, 0x00, 0x00, 0x00
        /*0074*/ 	.byte	0x40, 0xf2, 0x00, 0x00, 0x01, 0x00, 0x00, 0x00, 0x70, 0xf3, 0x00, 0x00, 0x01, 0x00, 0x00, 0x00
        /*0084*/ 	.byte	0xe0, 0xf4, 0x00, 0x00, 0x01, 0x00, 0x00, 0x00, 0xe0, 0x0b, 0x01, 0x00, 0x01, 0x00, 0x00, 0x00
        /*0094*/ 	.byte	0x80, 0x0d, 0x01, 0x00, 0x01, 0x00, 0x00, 0x00, 0x60, 0x31, 0x01, 0x00


	//----- nvinfo : EIATTR_MERCURY_ISA_VERSION
	.align		4
.L_521:
        /*00a0*/ 	.byte	0x03, 0x5f
        /*00a2*/ 	.short	0x0101


	//----- nvinfo : EIATTR_INT_WARP_WIDE_INSTR_OFFSETS
	.align		4
        /*00a4*/ 	.byte	0x04, 0x31
        /*00a6*/ 	.short	(.L_523 - .L_522)


	//   ....[0]....
.L_522:
        /*00a8*/ 	.word	0x000000c0


	//   ....[1]....
        /*00ac*/ 	.word	0x000000d0


	//   ....[2]....
        /*00b0*/ 	.word	0x000000e0


	//   ....[3]....
        /*00b4*/ 	.word	0x00000180


	//   ....[4]....
        /*00b8*/ 	.word	0x0000cda0


	//   ....[5]....
        /*00bc*/ 	.word	0x0000ce30


	//   ....[6]....
        /*00c0*/ 	.word	0x00010970


	//   ....[7]....
        /*00c4*/ 	.word	0x00010a00


	//----- nvinfo : EIATTR_COOP_GROUP_MASK_REGIDS
	.align		4
.L_523:
        /*00c8*/ 	.byte	0x04, 0x29
        /*00ca*/ 	.short	(.L_525 - .L_524)


	//   ....[0]....
.L_524:
        /*00cc*/ 	.word	0xffffffff


	//   ....[1]....
        /*00d0*/ 	.word	0xffffffff


	//   ....[2]....
        /*00d4*/ 	.word	0xffffffff


	//   ....[3]....
        /*00d8*/ 	.word	0xffffffff


	//   ....[4]....
        /*00dc*/ 	.word	0xffffffff


	//   ....[5]....
        /*00e0*/ 	.word	0xffffffff


	//   ....[6]....
        /*00e4*/ 	.word	0xffffffff


	//   ....[7]....
        /*00e8*/ 	.word	0xffffffff


	//   ....[8]....
        /*00ec*/ 	.word	0xffffffff


	//   ....[9]....
        /*00f0*/ 	.word	0xffffffff


	//   ....[10]....
        /*00f4*/ 	.word	0xffffffff


	//   ....[11]....
        /*00f8*/ 	.word	0xffffffff


	//   ....[12]....
        /*00fc*/ 	.word	0xffffffff


	//   ....[13]....
        /*0100*/ 	.word	0xffffffff


	//   ....[14]....
        /*0104*/ 	.word	0xffffffff


	//   ....[15]....
        /*0108*/ 	.word	0xffffffff


	//   ....[16]....
        /*010c*/ 	.word	0xffffffff


	//   ....[17]....
        /*0110*/ 	.word	0xffffffff


	//   ....[18]....
        /*0114*/ 	.word	0xffffffff


	//   ....[19]....
        /*0118*/ 	.word	0xffffffff


	//   ....[20]....
        /*011c*/ 	.word	0xffffffff


	//   ....[21]....
        /*0120*/ 	.word	0xffffffff


	//   ....[22]....
        /*0124*/ 	.word	0xffffffff


	//   ....[23]....
        /*0128*/ 	.word	0xffffffff


	//   ....[24]....
        /*012c*/ 	.word	0xffffffff


	//   ....[25]....
        /*0130*/ 	.word	0xffffffff


	//   ....[26]....
        /*0134*/ 	.word	0xffffffff


	//   ....[27]....
        /*0138*/ 	.word	0xffffffff


	//   ....[28]....
        /*013c*/ 	.word	0xffffffff


	//   ....[29]....
        /*0140*/ 	.word	0xffffffff


	//   ....[30]....
        /*0144*/ 	.word	0xffffffff


	//   ....[31]....
        /*0148*/ 	.word	0xffffffff


	//   ....[32]....
        /*014c*/ 	.word	0xffffffff


	//   ....[33]....
        /*0150*/ 	.word	0xffffffff


	//   ....[34]....
        /*0154*/ 	.word	0xffffffff


	//   ....[35]....
        /*0158*/ 	.word	0xffffffff


	//   ....[36]....
        /*015c*/ 	.word	0xffffffff


	//   ....[37]....
        /*0160*/ 	.word	0xffffffff


	//   ....[38]....
        /*0164*/ 	.word	0xffffffff


	//   ....[39]....
        /*0168*/ 	.word	0xffffffff


	//   ....[40]....
        /*016c*/ 	.word	0xffffffff


	//   ....[41]....
        /*0170*/ 	.word	0xffffffff


	//   ....[42]....
        /*0174*/ 	.word	0xffffffff


	//   ....[43]....
        /*0178*/ 	.word	0xffffffff


	//   ....[44]....
        /*017c*/ 	.word	0xffffffff


	//   ....[45]....
        /*0180*/ 	.word	0xffffffff


	//   ....[46]....
        /*0184*/ 	.word	0xffffffff


	//   ....[47]....
        /*0188*/ 	.word	0xffffffff


	//   ....[48]....
        /*018c*/ 	.word	0xffffffff


	//   ....[49]....
        /*0190*/ 	.word	0xffffffff


	//   ....[50]....
        /*0194*/ 	.word	0xffffffff


	//   ....[51]....
        /*0198*/ 	.word	0xffffffff


	//   ....[52]....
        /*019c*/ 	.word	0xffffffff


	//   ....[53]....
        /*01a0*/ 	.word	0xffffffff


	//   ....[54]....
        /*01a4*/ 	.word	0xffffffff


	//   ....[55]....
        /*01a8*/ 	.word	0xffffffff


	//   ....[56]....
        /*01ac*/ 	.word	0xffffffff


	//   ....[57]....
        /*01b0*/ 	.word	0xffffffff


	//   ....[58]....
        /*01b4*/ 	.word	0xffffffff


	//   ....[59]....
        /*01b8*/ 	.word	0xffffffff


	//   ....[60]....
        /*01bc*/ 	.word	0xffffffff


	//   ....[61]....
        /*01c0*/ 	.word	0xffffffff


	//   ....[62]....
        /*01c4*/ 	.word	0xffffffff


	//   ....[63]....
        /*01c8*/ 	.word	0xffffffff


	//   ....[64]....
        /*01cc*/ 	.word	0xffffffff


	//   ....[65]....
        /*01d0*/ 	.word	0xffffffff


	//   ....[66]....
        /*01d4*/ 	.word	0xffffffff


	//   ....[67]....
        /*01d8*/ 	.word	0xffffffff


	//   ....[68]....
        /*01dc*/ 	.word	0xffffffff


	//   ....[69]....
        /*01e0*/ 	.word	0xffffffff


	//   ....[70]....
        /*01e4*/ 	.word	0xffffffff


	//   ....[71]....
        /*01e8*/ 	.word	0xffffffff


	//   ....[72]....
        /*01ec*/ 	.word	0xffffffff


	//   ....[73]....
        /*01f0*/ 	.word	0xffffffff


	//   ....[74]....
        /*01f4*/ 	.word	0xffffffff


	//   ....[75]....
        /*01f8*/ 	.word	0xffffffff


	//   ....[76]....
        /*01fc*/ 	.word	0xffffffff


	//   ....[77]....
        /*0200*/ 	.word	0xffffffff


	//   ....[78]....
        /*0204*/ 	.word	0xffffffff


	//   ....[79]....
        /*0208*/ 	.word	0xffffffff


	//   ....[80]....
        /*020c*/ 	.word	0xffffffff


	//   ....[81]....
        /*0210*/ 	.word	0xffffffff


	//   ....[82]....
        /*0214*/ 	.word	0xffffffff


	//   ....[83]....
        /*0218*/ 	.word	0xffffffff


	//   ....[84]....
        /*021c*/ 	.word	0xffffffff


	//   ....[85]....
        /*0220*/ 	.word	0xffffffff


	//   ....[86]....
        /*0224*/ 	.word	0xffffffff


	//   ....[87]....
        /*0228*/ 	.word	0xffffffff


	//   ....[88]....
        /*022c*/ 	.word	0xffffffff


	//   ....[89]....
        /*0230*/ 	.word	0xffffffff


	//   ....[90]....
        /*0234*/ 	.word	0xffffffff


	//   ....[91]....
        /*0238*/ 	.word	0xffffffff


	//   ....[92]....
        /*023c*/ 	.word	0xffffffff


	//   ....[93]....
        /*0240*/ 	.word	0xffffffff


	//   ....[94]....
        /*0244*/ 	.word	0xffffffff


	//   ....[95]....
        /*0248*/ 	.word	0xffffffff


	//   ....[96]....
        /*024c*/ 	.word	0xffffffff


	//   ....[97]....
        /*0250*/ 	.word	0xffffffff


	//   ....[98]....
        /*0254*/ 	.word	0xffffffff


	//   ....[99]....
        /*0258*/ 	.word	0xffffffff


	//   ....[100]....
        /*025c*/ 	.word	0xffffffff


	//   ....[101]....
        /*0260*/ 	.word	0xffffffff


	//   ....[102]....
        /*0264*/ 	.word	0xffffffff


	//   ....[103]....
        /*0268*/ 	.word	0xffffffff


	//   ....[104]....
        /*026c*/ 	.word	0xffffffff


	//   ....[105]....
        /*0270*/ 	.word	0xffffffff


	//   ....[106]....
        /*0274*/ 	.word	0xffffffff


	//   ....[107]....
        /*0278*/ 	.word	0xffffffff


	//   ....[108]....
        /*027c*/ 	.word	0xffffffff


	//   ....[109]....
        /*0280*/ 	.word	0xffffffff


	//   ....[110]....
        /*0284*/ 	.word	0xffffffff


	//   ....[111]....
        /*0288*/ 	.word	0xffffffff


	//   ....[112]....
        /*028c*/ 	.word	0xffffffff


	//   ....[113]....
        /*0290*/ 	.word	0xffffffff


	//   ....[114]....
        /*0294*/ 	.word	0xffffffff


	//   ....[115]....
        /*0298*/ 	.word	0xffffffff


	//   ....[116]....
        /*029c*/ 	.word	0xffffffff


	//   ....[117]....
        /*02a0*/ 	.word	0xffffffff


	//   ....[118]....
        /*02a4*/ 	.word	0xffffffff


	//   ....[119]....
        /*02a8*/ 	.word	0xffffffff


	//   ....[120]....
        /*02ac*/ 	.word	0xffffffff


	//   ....[121]....
        /*02b0*/ 	.word	0xffffffff


	//   ....[122]....
        /*02b4*/ 	.word	0xffffffff


	//   ....[123]....
        /*02b8*/ 	.word	0xffffffff


	//   ....[124]....
        /*02bc*/ 	.word	0xffffffff


	//   ....[125]....
        /*02c0*/ 	.word	0xffffffff


	//   ....[126]....
        /*02c4*/ 	.word	0xffffffff


	//   ....[127]....
        /*02c8*/ 	.word	0xffffffff


	//   ....[128]....
        /*02cc*/ 	.word	0xffffffff


	//   ....[129]....
        /*02d0*/ 	.word	0xffffffff


	//   ....[130]....
        /*02d4*/ 	.word	0x0500000f


	//   ....[131]....
        /*02d8*/ 	.word	0x0500000f


	//   ....[132]....
        /*02dc*/ 	.word	0x0500000f


	//   ....[133]....
        /*02e0*/ 	.word	0x0500000f


	//   ....[134]....
        /*02e4*/ 	.word	0x0500000f


	//   ....[135]....
        /*02e8*/ 	.word	0x0500000f


	//   ....[136]....
        /*02ec*/ 	.word	0x0500000f


	//   ....[137]....
        /*02f0*/ 	.word	0x0500000f


	//   ....[138]....
        /*02f4*/ 	.word	0x0500000f


	//   ....[139]....
        /*02f8*/ 	.word	0x0500000f


	//   ....[140]....
        /*02fc*/ 	.word	0x0500000f


	//   ....[141]....
        /*0300*/ 	.word	0x0500000f


	//   ....[142]....
        /*0304*/ 	.word	0x0500000f


	//   ....[143]....
        /*0308*/ 	.word	0x0500000f


	//   ....[144]....
        /*030c*/ 	.word	0x0500000f


	//   ....[145]....
        /*0310*/ 	.word	0x0500000f


	//   ....[146]....
        /*0314*/ 	.word	0x0500000f


	//   ....[147]....
        /*0318*/ 	.word	0x0500000f


	//   ....[148]....
        /*031c*/ 	.word	0x0500000f


	//   ....[149]....
        /*0320*/ 	.word	0x0500000f


	//   ....[150]....
        /*0324*/ 	.word	0x0500000f


	//   ....[151]....
        /*0328*/ 	.word	0x0500000f


	//   ....[152]....
        /*032c*/ 	.word	0x0500000f


	//   ....[153]....
        /*0330*/ 	.word	0x0500000f


	//   ....[154]....
        /*0334*/ 	.word	0x0500000f


	//   ....[155]....
        /*0338*/ 	.word	0x0500000f


	//   ....[156]....
        /*033c*/ 	.word	0x0500000f


	//   ....[157]....
        /*0340*/ 	.word	0x0500000f


	//   ....[158]....
        /*0344*/ 	.word	0x0500000f


	//   ....[159]....
        /*0348*/ 	.word	0x0500000f


	//   ....[160]....
        /*034c*/ 	.word	0x0500000f


	//   ....[161]....
        /*0350*/ 	.word	0x0500000f


	//   ....[162]....
        /*0354*/ 	.word	0x0500000f


	//   ....[163]....
        /*0358*/ 	.word	0x0500000f


	//   ....[164]....
        /*035c*/ 	.word	0x0500000f


	//   ....[165]....
        /*0360*/ 	.word	0x0500000f


	//   ....[166]....
        /*0364*/ 	.word	0x0500000f


	//   ....[167]....
        /*0368*/ 	.word	0x0500000f


	//   ....[168]....
        /*036c*/ 	.word	0x0500000f


	//   ....[169]....
        /*0370*/ 	.word	0x0500000f


	//   ....[170]....
        /*0374*/ 	.word	0x0500000f


	//   ....[171]....
        /*0378*/ 	.word	0x0500000f


	//   ....[172]....
        /*037c*/ 	.word	0x0500000f


	//   ....[173]....
        /*0380*/ 	.word	0x0500000f


	//   ....[174]....
        /*0384*/ 	.word	0x0500000f


	//   ....[175]....
        /*0388*/ 	.word	0x0500000f


	//   ....[176]....
        /*038c*/ 	.word	0x0500000f


	//   ....[177]....
        /*0390*/ 	.word	0x0500000f


	//   ....[178]....
        /*0394*/ 	.word	0x0500000f


	//   ....[179]....
        /*0398*/ 	.word	0x0500000f


	//   ....[180]....
        /*039c*/ 	.word	0x0500000f


	//   ....[181]....
        /*03a0*/ 	.word	0x0500000f


	//   ....[182]....
        /*03a4*/ 	.word	0x0500000f


	//   ....[183]....
        /*03a8*/ 	.word	0x0500000f


	//   ....[184]....
        /*03ac*/ 	.word	0x0500000f


	//   ....[185]....
        /*03b0*/ 	.word	0x0500000f


	//   ....[186]....
        /*03b4*/ 	.word	0x0500000f


	//   ....[187]....
        /*03b8*/ 	.word	0x0500000f


	//   ....[188]....
        /*03bc*/ 	.word	0x0500000f


	//   ....[189]....
        /*03c0*/ 	.word	0x0500000f


	//   ....[190]....
        /*03c4*/ 	.word	0x0500000f


	//   ....[191]....
        /*03c8*/ 	.word	0x0500000f


	//   ....[192]....
        /*03cc*/ 	.word	0x0500000f


	//   ....[193]....
        /*03d0*/ 	.word	0x0500000f


	//   ....[194]....
        /*03d4*/ 	.word	0x0500000f


	//   ....[195]....
        /*03d8*/ 	.word	0x0500000f


	//   ....[196]....
        /*03dc*/ 	.word	0x0500000f


	//   ....[197]....
        /*03e0*/ 	.word	0x0500000f


	//   ....[198]....
        /*03e4*/ 	.word	0x0500000f


	//   ....[199]....
        /*03e8*/ 	.word	0x0500000f


	//   ....[200]....
        /*03ec*/ 	.word	0x0500000f


	//   ....[201]....
        /*03f0*/ 	.word	0x0500000f


	//   ....[202]....
        /*03f4*/ 	.word	0x0500000f


	//   ....[203]....
        /*03f8*/ 	.word	0x0500000f


	//   ....[204]....
        /*03fc*/ 	.word	0x0500000f


	//   ....[205]....
        /*0400*/ 	.word	0x0500000f


	//   ....[206]....
        /*0404*/ 	.word	0x0500000f


	//   ....[207]....
        /*0408*/ 	.word	0x0500000f


	//   ....[208]....
        /*040c*/ 	.word	0x0500000f


	//   ....[209]....
        /*0410*/ 	.word	0x0500000f


	//   ....[210]....
        /*0414*/ 	.word	0x0500000f


	//   ....[211]....
        /*0418*/ 	.word	0x0500000f


	//   ....[212]....
        /*041c*/ 	.word	0x0500000f


	//----- nvinfo : EIATTR_COOP_GROUP_INSTR_OFFSETS
	.align		4
.L_525:
        /*0420*/ 	.byte	0x04, 0x28
        /*0422*/ 	.short	(.L_527 - .L_526)


	//   ....[0]....
.L_526:
        /*0424*/ 	.word	0x00000080


	//   ....[1]....
        /*0428*/ 	.word	0x00000090


	//   ....[2]....
        /*042c*/ 	.word	0x000002f0


	//   ....[3]....
        /*0430*/ 	.word	0x00000450


	//   ....[4]....
        /*0434*/ 	.word	0x00000570


	//   ....[5]....
        /*0438*/ 	.word	0x000006d0


	//   ....[6]....
        /*043c*/ 	.word	0x00001670


	//   ....[7]....
        /*0440*/ 	.word	0x000027d0


	//   ....[8]....
        /*0444*/ 	.word	0x000027f0


	//   ....[9]....
        /*0448*/ 	.word	0x00003120


	//   ....[10]....
        /*044c*/ 	.word	0x00003170


	//   ....[11]....
        /*0450*/ 	.word	0x00003190


	//   ....[12]....
        /*0454*/ 	.word	0x000031b0


	//   ....[13]....
        /*0458*/ 	.word	0x00004aa0


	//   ....[14]....
        /*045c*/ 	.word	0x00004ac0


	//   ....[15]....
        /*0460*/ 	.word	0x00005390


	//   ....[16]....
        /*0464*/ 	.word	0x00005450


	//   ....[17]....
        /*0468*/ 	.word	0x00005460


	//   ....[18]....
        /*046c*/ 	.word	0x00005490


	//   ....[19]....
        /*0470*/ 	.word	0x00007800


	//   ....[20]....
        /*0474*/ 	.word	0x00007860


	//   ....[21]....
        /*0478*/ 	.word	0x00007880


	//   ....[22]....
        /*047c*/ 	.word	0x000078b0


	//   ....[23]....
        /*0480*/ 	.word	0x00008e30


	//   ....[24]....
        /*0484*/ 	.word	0x00008eb0


	//   ....[25]....
        /*0488*/ 	.word	0x00008f20


	//   ....[26]....
        /*048c*/ 	.word	0x00008f40


	//   ....[27]....
        /*0490*/ 	.word	0x0000aa60


	//   ....[28]....
        /*0494*/ 	.word	0x0000aa90


	//   ....[29]....
        /*0498*/ 	.word	0x0000aac0


	//   ....[30]....
        /*049c*/ 	.word	0x0000ab20


	//   ....[31]....
        /*04a0*/ 	.word	0x0000b0b0


	//   ....[32]....
        /*04a4*/ 	.word	0x0000b0e0


	//   ....[33]....
        /*04a8*/ 	.word	0x0000b230


	//   ....[34]....
        /*04ac*/ 	.word	0x0000b250


	//   ....[35]....
        /*04b0*/ 	.word	0x0000b390


	//   ....[36]....
        /*04b4*/ 	.word	0x0000b3b0


	//   ....[37]....
        /*04b8*/ 	.word	0x0000b500


	//   ....[38]....
        /*04bc*/ 	.word	0x0000b520


	//   ....[39]....
        /*04c0*/ 	.word	0x0000bcf0


	//   ....[40]....
        /*04c4*/ 	.word	0x0000bd10


	//   ....[41]....
        /*04c8*/ 	.word	0x0000be50


	//   ....[42]....
        /*04cc*/ 	.word	0x0000be70


	//   ....[43]....
        /*04d0*/ 	.word	0x0000bfb0


	//   ....[44]....
        /*04d4*/ 	.word	0x0000bfd0


	//   ....[45]....
        /*04d8*/ 	.word	0x0000c120


	//   ....[46]....
        /*04dc*/ 	.word	0x0000c140


	//   ....[47]....
        /*04e0*/ 	.word	0x0000c350


	//   ....[48]....
        /*04e4*/ 	.word	0x0000d800


	//   ....[49]....
        /*04e8*/ 	.word	0x0000d820


	//   ....[50]....
        /*04ec*/ 	.word	0x0000d830


	//   ....[51]....
        /*04f0*/ 	.word	0x0000d870


	//   ....[52]....
        /*04f4*/ 	.word	0x0000d8c0


	//   ....[53]....
        /*04f8*/ 	.word	0x0000d8e0


	//   ....[54]....
        /*04fc*/ 	.word	0x0000d930


	//   ....[55]....
        /*0500*/ 	.word	0x0000d950


	//   ....[56]....
        /*0504*/ 	.word	0x0000d9a0


	//   ....[57]....
        /*0508*/ 	.word	0x0000d9c0


	//   ....[58]....
        /*050c*/ 	.word	0x0000d9f0


	//   ....[59]....
        /*0510*/ 	.word	0x0000da20


	//   ....[60]....
        /*0514*/ 	.word	0x0000e080


	//   ....[61]....
        /*0518*/ 	.word	0x0000e0a0


	//   ....[62]....
        /*051c*/ 	.word	0x0000e0d0


	//   ....[63]....
        /*0520*/ 	.word	0x0000e0f0


	//   ....[64]....
        /*0524*/ 	.word	0x0000e110


	//   ....[65]....
        /*0528*/ 	.word	0x0000e130


	//   ....[66]....
        /*052c*/ 	.word	0x0000e150


	//   ....[67]....
        /*0530*/ 	.word	0x0000e170


	//   ....[68]....
        /*0534*/ 	.word	0x0000e1a0


	//   ....[69]....
        /*0538*/ 	.word	0x0000e1d0


	//   ....[70]....
        /*053c*/ 	.word	0x0000e210


	//   ....[71]....
        /*0540*/ 	.word	0x0000e270


	//   ....[72]....
        /*0544*/ 	.word	0x0000e390


	//   ....[73]....
        /*0548*/ 	.word	0x0000e420


	//   ....[74]....
        /*054c*/ 	.word	0x0000e430


	//   ....[75]....
        /*0550*/ 	.word	0x0000e540


	//   ....[76]....
        /*0554*/ 	.word	0x0000ebc0


	//   ....[77]....
        /*0558*/ 	.word	0x0000ebf0


	//   ....[78]....
        /*055c*/ 	.word	0x0000ec00


	//   ....[79]....
        /*0560*/ 	.word	0x0000ec40


	//   ....[80]....
        /*0564*/ 	.word	0x0000ecf0


	//   ....[81]....
        /*0568*/ 	.word	0x0000ed10


	//   ....[82]....
        /*056c*/ 	.word	0x0000ede0


	//   ....[83]....
        /*0570*/ 	.word	0x0000ee00


	//   ....[84]....
        /*0574*/ 	.word	0x0000ee90


	//   ....[85]....
        /*0578*/ 	.word	0x0000eeb0


	//   ....[86]....
        /*057c*/ 	.word	0x0000ef40


	//   ....[87]....
        /*0580*/ 	.word	0x0000ef60


	//   ....[88]....
        /*0584*/ 	.word	0x0000eff0


	//   ....[89]....
        /*0588*/ 	.word	0x0000f010


	//   ....[90]....
        /*058c*/ 	.word	0x0000f0a0


	//   ....[91]....
        /*0590*/ 	.word	0x0000f0f0


	//   ....[92]....
        /*0594*/ 	.word	0x0000f520


	//   ....[93]....
        /*0598*/ 	.word	0x0000f570


	//   ....[94]....
        /*059c*/ 	.word	0x0000f590


	//   ....[95]....
        /*05a0*/ 	.word	0x0000f650


	//   ....[96]....
        /*05a4*/ 	.word	0x0000f670


	//   ....[97]....
        /*05a8*/ 	.word	0x0000f720


	//   ....[98]....
        /*05ac*/ 	.word	0x0000f730


	//   ....[99]....
        /*05b0*/ 	.word	0x0000f760


	//   ....[100]....
        /*05b4*/ 	.word	0x0000f7f0


	//   ....[101]....
        /*05b8*/ 	.word	0x0000f890


	//   ....[102]....
        /*05bc*/ 	.word	0x0000f8b0


	//   ....[103]....
        /*05c0*/ 	.word	0x0000f8c0


	//   ....[104]....
        /*05c4*/ 	.word	0x0000ffc0


	//   ....[105]....
        /*05c8*/ 	.word	0x0000ffe0


	//   ....[106]....
        /*05cc*/ 	.word	0x0000fff0


	//   ....[107]....
        /*05d0*/ 	.word	0x00010000


	//   ....[108]....
        /*05d4*/ 	.word	0x00010020


	//   ....[109]....
        /*05d8*/ 	.word	0x00010080


	//   ....[110]....
        /*05dc*/ 	.word	0x000100a0


	//   ....[111]....
        /*05e0*/ 	.word	0x000100b0


	//   ....[112]....
        /*05e4*/ 	.word	0x000100f0


	//   ....[113]....
        /*05e8*/ 	.word	0x00010120


	//   ....[114]....
        /*05ec*/ 	.word	0x00010130


	//   ....[115]....
        /*05f0*/ 	.word	0x00010150


	//   ....[116]....
        /*05f4*/ 	.word	0x000104a0


	//   ....[117]....
        /*05f8*/ 	.word	0x000104c0


	//   ....[118]....
        /*05fc*/ 	.word	0x000104d0


	//   ....[119]....
        /*0600*/ 	.word	0x000104e0


	//   ....[120]....
        /*0604*/ 	.word	0x000104f0


	//   ....[121]....
        /*0608*/ 	.word	0x00010510


	//   ....[122]....
        /*060c*/ 	.word	0x00010580


	//   ....[123]....
        /*0610*/ 	.word	0x000105a0


	//   ....[124]....
        /*0614*/ 	.word	0x00010600


	//   ....[125]....
        /*0618*/ 	.word	0x00010610


	//   ....[126]....
        /*061c*/ 	.word	0x00010680


	//   ....[127]....
        /*0620*/ 	.word	0x000106f0


	//   ....[128]....
        /*0624*/ 	.word	0x00010b20


	//   ....[129]....
        /*0628*/ 	.word	0x00010d00


	//   ....[130]....
        /*062c*/ 	.word	0x00011320


	//   ....[131]....
        /*0630*/ 	.word	0x00011400


	//   ....[132]....
        /*0634*/ 	.word	0x000114a0


	//   ....[133]....
        /*0638*/ 	.word	0x00011520


	//   ....[134]....
        /*063c*/ 	.word	0x000115d0


	//   ....[135]....
        /*0640*/ 	.word	0x00011630


	//   ....[136]....
        /*0644*/ 	.word	0x000116f0


	//   ....[137]....
        /*0648*/ 	.word	0x00011750


	//   ....[138]....
        /*064c*/ 	.word	0x00011810


	//   ....[139]....
        /*0650*/ 	.word	0x00011870


	//   ....[140]....
        /*0654*/ 	.word	0x00011930


	//   ....[141]....
        /*0658*/ 	.word	0x00011990


	//   ....[142]....
        /*065c*/ 	.word	0x00011a30


	//   ....[143]....
        /*0660*/ 	.word	0x00011ae0


	//   ....[144]....
        /*0664*/ 	.word	0x00011b80


	//   ....[145]....
        /*0668*/ 	.word	0x00011c20


	//   ....[146]....
        /*066c*/ 	.word	0x00011cf0


	//   ....[147]....
        /*0670*/ 	.word	0x00011e10


	//   ....[148]....
        /*0674*/ 	.word	0x00011e80


	//   ....[149]....
        /*0678*/ 	.word	0x00011ee0


	//   ....[150]....
        /*067c*/ 	.word	0x00011fc0


	//   ....[151]....
        /*0680*/ 	.word	0x00012040


	//   ....[152]....
        /*0684*/ 	.word	0x00012140


	//   ....[153]....
        /*0688*/ 	.word	0x00012240


	//   ....[154]....
        /*068c*/ 	.word	0x000122b0


	//   ....[155]....
        /*0690*/ 	.word	0x00012310


	//   ....[156]....
        /*0694*/ 	.word	0x000123e0


	//   ....[157]....
        /*0698*/ 	.word	0x00012500


	//   ....[158]....
        /*069c*/ 	.word	0x00012550


	//   ....[159]....
        /*06a0*/ 	.word	0x000125e0


	//   ....[160]....
        /*06a4*/ 	.word	0x00012680


	//   ....[161]....
        /*06a8*/ 	.word	0x00012700


	//   ....[162]....
        /*06ac*/ 	.word	0x000127d0


	//   ....[163]....
        /*06b0*/ 	.word	0x000128e0


	//   ....[164]....
        /*06b4*/ 	.word	0x00012930


	//   ....[165]....
        /*06b8*/ 	.word	0x000129a0


	//   ....[166]....
        /*06bc*/ 	.word	0x00012a90


	//   ....[167]....
        /*06c0*/ 	.word	0x00012ba0


	//   ....[168]....
        /*06c4*/ 	.word	0x00012bf0


	//   ....[169]....
        /*06c8*/ 	.word	0x00012c60


	//   ....[170]....
        /*06cc*/ 	.word	0x00012d50


	//   ....[171]....
        /*06d0*/ 	.word	0x00012e60


	//   ....[172]....
        /*06d4*/ 	.word	0x00012eb0


	//   ....[173]....
        /*06d8*/ 	.word	0x00012f20


	//   ....[174]....
        /*06dc*/ 	.word	0x00013000


	//   ....[175]....
        /*06e0*/ 	.word	0x00013130


	//   ....[176]....
        /*06e4*/ 	.word	0x00013200


	//   ....[177]....
        /*06e8*/ 	.word	0x00013290


	//   ....[178]....
        /*06ec*/ 	.word	0x000133c0


	//   ....[179]....
        /*06f0*/ 	.word	0x00013420


	//   ....[180]....
        /*06f4*/ 	.word	0x00013530


	//   ....[181]....
        /*06f8*/ 	.word	0x00013590


	//   ....[182]....
        /*06fc*/ 	.word	0x000136a0


	//   ....[183]....
        /*0700*/ 	.word	0x00013700


	//   ....[184]....
        /*0704*/ 	.word	0x00013810


	//   ....[185]....
        /*0708*/ 	.word	0x00013870


	//   ....[186]....
        /*070c*/ 	.word	0x00013930


	//   ....[187]....
        /*0710*/ 	.word	0x00013a90


	//   ....[188]....
        /*0714*/ 	.word	0x00013b30


	//   ....[189]....
        /*0718*/ 	.word	0x00013b90


	//   ....[190]....
        /*071c*/ 	.word	0x00013c30


	//   ....[191]....
        /*0720*/ 	.word	0x00013c90


	//   ....[192]....
        /*0724*/ 	.word	0x00013d40


	//   ....[193]....
        /*0728*/ 	.word	0x00013da0


	//   ....[194]....
        /*072c*/ 	.word	0x00013e40


	//   ....[195]....
        /*0730*/ 	.word	0x00013ea0


	//   ....[196]....
        /*0734*/ 	.word	0x00013f40


	//   ....[197]....
        /*0738*/ 	.word	0x00013fa0


	//   ....[198]....
        /*073c*/ 	.word	0x00014040


	//   ....[199]....
        /*0740*/ 	.word	0x00014120


	//   ....[200]....
        /*0744*/ 	.word	0x000141c0


	//   ....[201]....
        /*0748*/ 	.word	0x00014220


	//   ....[202]....
        /*074c*/ 	.word	0x000142f0


	//   ....[203]....
        /*0750*/ 	.word	0x00014350


	//   ....[204]....
        /*0754*/ 	.word	0x00014420


	//   ....[205]....
        /*0758*/ 	.word	0x00014480


	//   ....[206]....
        /*075c*/ 	.word	0x00014550


	//   ....[207]....
        /*0760*/ 	.word	0x000145b0


	//   ....[208]....
        /*0764*/ 	.word	0x00014680


	//   ....[209]....
        /*0768*/ 	.word	0x000146e0


	//   ....[210]....
        /*076c*/ 	.word	0x000147b0


	//   ....[211]....
        /*0770*/ 	.word	0x00014840


	//   ....[212]....
        /*0774*/ 	.word	0x00014960


	//----- nvinfo : EIATTR_REG_RECONFIG
	.align		4
.L_527:
        /*0778*/ 	.byte	0x01, 0x54
	.zero		2


	//----- nvinfo : EIATTR_SYSCALL_OFFSETS
	.align		4
        /*077c*/ 	.byte	0x04, 0x46
        /*077e*/ 	.short	(.L_529 - .L_528)


	//   ....[0]....
.L_528:
        /*0780*/ 	.word	0x000018d0


	//   ....[1]....
        /*0784*/ 	.word	0x0000cf90


	//   ....[2]....
        /*0788*/ 	.word	0x0000d0e0


	//   ....[3]....
        /*078c*/ 	.word	0x0000d1d0


	//   ....[4]....
        /*0790*/ 	.word	0x0000dd00


	//   ....[5]....
        /*0794*/ 	.word	0x0000e890


	//----- nvinfo : EIATTR_MBARRIER_INSTR_OFFSETS
	.align		4
.L_529:
        /*0798*/ 	.byte	0x04, 0x39
        /*079a*/ 	.short	(.L_531 - .L_530)


	//   ....[0]....
.L_530:
        /*079c*/ 	.word	0x00000190
        /*07a0*/ 	.word	0x000000ff
        /*07a4*/ 	.word	0x00032400
        /*07a8*/ 	.short	0x0100
        /*07aa*/ 	.byte	0x08
	.zero		1


	//   ....[1]....
        /*07ac*/ 	.word	0x000001a0
        /*07b0*/ 	.word	0x000000ff
        /*07b4*/ 	.word	0x00032410
        /*07b8*/ 	.short	0x0100
        /*07ba*/ 	.byte	0x08
	.zero		1


	//   ....[2]....
        /*07bc*/ 	.word	0x000001b0
        /*07c0*/ 	.word	0x000000ff
        /*07c4*/ 	.word	0x00032420
        /*07c8*/ 	.short	0x0100
        /*07ca*/ 	.byte	0x08
	.zero		1


	//   ....[3]....
        /*07cc*/ 	.word	0x000002a0
        /*07d0*/ 	.word	0x000000ff
        /*07d4*/ 	.word	0x00032430
        /*07d8*/ 	.short	0x0100
        /*07da*/ 	.byte	0x08
	.zero		1


	//   ....[4]....
        /*07dc*/ 	.word	0x000002b0
        /*07e0*/ 	.word	0x000000ff
        /*07e4*/ 	.word	0x00032440
        /*07e8*/ 	.short	0x0100
        /*07ea*/ 	.byte	0x08
	.zero		1


	//   ....[5]....
        /*07ec*/ 	.word	0x000002c0
        /*07f0*/ 	.word	0x000000ff
        /*07f4*/ 	.word	0x00032438
        /*07f8*/ 	.short	0x0100
        /*07fa*/ 	.byte	0x08
	.zero		1


	//   ....[6]....
        /*07fc*/ 	.word	0x000002d0
        /*0800*/ 	.word	0x000000ff
        /*0804*/ 	.word	0x00032448
        /*0808*/ 	.short	0x0100
        /*080a*/ 	.byte	0x08
	.zero		1


	//   ....[7]....
        /*080c*/ 	.word	0x00000400
        /*0810*/ 	.word	0x000000ff
        /*0814*/ 	.word	0x00032450
        /*0818*/ 	.short	0x0100
        /*081a*/ 	.byte	0x08
	.zero		1


	//   ....[8]....
        /*081c*/ 	.word	0x00000410
        /*0820*/ 	.word	0x000000ff
        /*0824*/ 	.word	0x00032460
        /*0828*/ 	.short	0x0100
        /*082a*/ 	.byte	0x08
	.zero		1


	//   ....[9]....
        /*082c*/ 	.word	0x00000420
        /*0830*/ 	.word	0x000000ff
        /*0834*/ 	.word	0x00032458
        /*0838*/ 	.short	0x0100
        /*083a*/ 	.byte	0x08
	.zero		1


	//   ....[10]....
        /*083c*/ 	.word	0x00000430
        /*0840*/ 	.word	0x000000ff
        /*0844*/ 	.word	0x00032468
        /*0848*/ 	.short	0x0100
        /*084a*/ 	.byte	0x08
	.zero		1


	//   ....[11]....
        /*084c*/ 	.word	0x00000520
        /*0850*/ 	.word	0x000000ff
        /*0854*/ 	.word	0x00032470
        /*0858*/ 	.short	0x0100
        /*085a*/ 	.byte	0x06
	.zero		1


	//   ....[12]....
        /*085c*/ 	.word	0x00000530
        /*0860*/ 	.word	0x000000ff
        /*0864*/ 	.word	0x00032480
        /*0868*/ 	.short	0x0100
        /*086a*/ 	.byte	0x06
	.zero		1


	//   ....[13]....
        /*086c*/ 	.word	0x00000540
        /*0870*/ 	.word	0x000000ff
        /*0874*/ 	.word	0x00032478
        /*0878*/ 	.short	0x0100
        /*087a*/ 	.byte	0x06
	.zero		1


	//   ....[14]....
        /*087c*/ 	.word	0x00000550
        /*0880*/ 	.word	0x000000ff
        /*0884*/ 	.word	0x00032488
        /*0888*/ 	.short	0x0100
        /*088a*/ 	.byte	0x06
	.zero		1


	//   ....[15]....
        /*088c*/ 	.word	0x00000680
        /*0890*/ 	.word	0x000000ff
        /*0894*/ 	.word	0x00032490
        /*0898*/ 	.short	0x0100
        /*089a*/ 	.byte	0x08
	.zero		1


	//   ....[16]....
        /*089c*/ 	.word	0x00000690
        /*08a0*/ 	.word	0x000000ff
        /*08a4*/ 	.word	0x000324a0
        /*08a8*/ 	.short	0x0100
        /*08aa*/ 	.byte	0x08
	.zero		1


	//   ....[17]....
        /*08ac*/ 	.word	0x000006a0
        /*08b0*/ 	.word	0x000000ff
        /*08b4*/ 	.word	0x00032498
        /*08b8*/ 	.short	0x0100
        /*08ba*/ 	.byte	0x08
	.zero		1


	//   ....[18]....
        /*08bc*/ 	.word	0x000006b0
        /*08c0*/ 	.word	0x000000ff
        /*08c4*/ 	.word	0x000324a8
        /*08c8*/ 	.short	0x0100
        /*08ca*/ 	.byte	0x08
	.zero		1


	//   ....[19]....
        /*08cc*/ 	.word	0x000007f0
        /*08d0*/ 	.word	0x000000ff
        /*08d4*/ 	.word	0x000324b0
        /*08d8*/ 	.short	0x0100
        /*08da*/ 	.byte	0x08
	.zero		1


	//   ....[20]....
        /*08dc*/ 	.word	0x00000800
        /*08e0*/ 	.word	0x000000ff
        /*08e4*/ 	.word	0x000324c0
        /*08e8*/ 	.short	0x0100
        /*08ea*/ 	.byte	0x08
	.zero		1


	//   ....[21]....
        /*08ec*/ 	.word	0x00000810
        /*08f0*/ 	.word	0x000000ff
        /*08f4*/ 	.word	0x000324b8
        /*08f8*/ 	.short	0x0100
        /*08fa*/ 	.byte	0x08
	.zero		1


	//   ....[22]....
        /*08fc*/ 	.word	0x00000820
        /*0900*/ 	.word	0x000000ff
        /*0904*/ 	.word	0x000324c8
        /*0908*/ 	.short	0x0100
        /*090a*/ 	.byte	0x08
	.zero		1


	//   ....[23]....
        /*090c*/ 	.word	0x00001930
        /*0910*/ 	.word	0x000000ff
        /*0914*/ 	.word	0x00032400
        /*0918*/ 	.short	0x010a
        /*091a*/ 	.byte	0x28
	.zero		1


	//   ....[24]....
        /*091c*/ 	.word	0x00001a10
        /*0920*/ 	.word	0x000000ff
        /*0924*/ 	.word	0x00032430
        /*0928*/ 	.short	0x010a
        /*092a*/ 	.byte	0x06
	.zero		1


	//   ....[25]....
        /*092c*/ 	.word	0x00001a50
        /*0930*/ 	.word	0x000000ff
        /*0934*/ 	.word	0x00032430
        /*0938*/ 	.short	0x010a
        /*093a*/ 	.byte	0x06
	.zero		1


	//   ....[26]....
        /*093c*/ 	.word	0x00001d50
        /*0940*/ 	.word	0x000000ff
        /*0944*/ 	.word	0x00032410
        /*0948*/ 	.short	0x010a
        /*094a*/ 	.byte	0x28
	.zero		1


	//   ....[27]....
        /*094c*/ 	.word	0x00001d90
        /*0950*/ 	.word	0x000000ff
        /*0954*/ 	.word	0x00032450
        /*0958*/ 	.short	0x010a
        /*095a*/ 	.byte	0x06
	.zero		1


	//   ....[28]....
        /*095c*/ 	.word	0x00001dd0
        /*0960*/ 	.word	0x000000ff
        /*0964*/ 	.word	0x00032450
        /*0968*/ 	.short	0x010a
        /*096a*/ 	.byte	0x06
	.zero		1


	//   ....[29]....
        /*096c*/ 	.word	0x00002790
        /*0970*/ 	.word	0x000000ff
        /*0974*/ 	.word	0x00000000
        /*0978*/ 	.short	0x0101
        /*097a*/ 	.byte	0x0a
	.zero		1


	//   ....[30]....
        /*097c*/ 	.word	0x00003f00
        /*0980*/ 	.word	0x000000ff
        /*0984*/ 	.word	0x00000000
        /*0988*/ 	.short	0x0101
        /*098a*/ 	.byte	0x06
	.zero		1


	//   ....[31]....
        /*098c*/ 	.word	0x000040a0
        /*0990*/ 	.word	0x000000ff
        /*0994*/ 	.word	0x00032430
        /*0998*/ 	.short	0x010a
        /*099a*/ 	.byte	0x04
	.zero		1


	//   ....[32]....
        /*099c*/ 	.word	0x000040e0
        /*09a0*/ 	.word	0x000000ff
        /*09a4*/ 	.word	0x00032430
        /*09a8*/ 	.short	0x010a
        /*09aa*/ 	.byte	0x04
	.zero		1


	//   ....[33]....
        /*09ac*/ 	.word	0x00004300
        /*09b0*/ 	.word	0x000000ff
        /*09b4*/ 	.word	0x00032450
        /*09b8*/ 	.short	0x010a
        /*09ba*/ 	.byte	0x04
	.zero		1


	//   ....[34]....
        /*09bc*/ 	.word	0x00004340
        /*09c0*/ 	.word	0x000000ff
        /*09c4*/ 	.word	0x00032450
        /*09c8*/ 	.short	0x010a
        /*09ca*/ 	.byte	0x04
	.zero		1


	//   ....[35]....
        /*09cc*/ 	.word	0x00004a50
        /*09d0*/ 	.word	0x000000ff
        /*09d4*/ 	.word	0x00000000
        /*09d8*/ 	.short	0x0101
        /*09da*/ 	.byte	0x0a
	.zero		1


	//   ....[36]....
        /*09dc*/ 	.word	0x00006a90
        /*09e0*/ 	.word	0x000000ff
        /*09e4*/ 	.word	0x00000000
        /*09e8*/ 	.short	0x0101
        /*09ea*/ 	.byte	0x04
	.zero		1


	//   ....[37]....
        /*09ec*/ 	.word	0x00006bc0
        /*09f0*/ 	.word	0x000000ff
        /*09f4*/ 	.word	0x00032430
        /*09f8*/ 	.short	0x010a
        /*09fa*/ 	.byte	0x04
	.zero		1


	//   ....[38]....
        /*09fc*/ 	.word	0x00006c00
        /*0a00*/ 	.word	0x000000ff
        /*0a04*/ 	.word	0x00032430
        /*0a08*/ 	.short	0x010a
        /*0a0a*/ 	.byte	0x04
	.zero		1


	//   ....[39]....
        /*0a0c*/ 	.word	0x00006e20
        /*0a10*/ 	.word	0x000000ff
        /*0a14*/ 	.word	0x00032450
        /*0a18*/ 	.short	0x010a
        /*0a1a*/ 	.byte	0x04
	.zero		1


	//   ....[40]....
        /*0a1c*/ 	.word	0x00006e60
        /*0a20*/ 	.word	0x000000ff
        /*0a24*/ 	.word	0x00032450
        /*0a28*/ 	.short	0x010a
        /*0a2a*/ 	.byte	0x04
	.zero		1


	//   ....[41]....
        /*0a2c*/ 	.word	0x00007570
        /*0a30*/ 	.word	0x000000ff
        /*0a34*/ 	.word	0x00000000
        /*0a38*/ 	.short	0x0101
        /*0a3a*/ 	.byte	0x0b
	.zero		1


	//   ....[42]....
        /*0a3c*/ 	.word	0x00008e10
        /*0a40*/ 	.word	0x000000ff
        /*0a44*/ 	.word	0x00000000
        /*0a48*/ 	.short	0x0101
        /*0a4a*/ 	.byte	0x04
	.zero		1


	//   ....[43]....
        /*0a4c*/ 	.word	0x0000b0f0
        /*0a50*/ 	.word	0x000000c3
        /*0a54*/ 	.word	0x00000000
        /*0a58*/ 	.short	0x0101
        /*0a5a*/ 	.byte	0x3f
	.zero		1


	//   ....[44]....
        /*0a5c*/ 	.word	0x0000d5d0
        /*0a60*/ 	.word	0x00000018
        /*0a64*/ 	.word	0x00032440
        /*0a68*/ 	.short	0x010a
        /*0a6a*/ 	.byte	0x3f
	.zero		1


	//   ....[45]....
        /*0a6c*/ 	.word	0x0000dae0
        /*0a70*/ 	.word	0x00000018
        /*0a74*/ 	.word	0x00032430
        /*0a78*/ 	.short	0x0107
        /*0a7a*/ 	.byte	0x3f
	.zero		1


	//   ....[46]....
        /*0a7c*/ 	.word	0x0000db90
        /*0a80*/ 	.word	0x00000018
        /*0a84*/ 	.word	0x00032430
        /*0a88*/ 	.short	0x0101
        /*0a8a*/ 	.byte	0x3f
	.zero		1


	//   ....[47]....
        /*0a8c*/ 	.word	0x0000e6d0
        /*0a90*/ 	.word	0x00000011
        /*0a94*/ 	.word	0x00032400
        /*0a98*/ 	.short	0x0107
        /*0a9a*/ 	.byte	0x3f
	.zero		1


	//   ....[48]....
        /*0a9c*/ 	.word	0x0000e760
        /*0aa0*/ 	.word	0x00000011
        /*0aa4*/ 	.word	0x00032400
        /*0aa8*/ 	.short	0x0101
        /*0aaa*/ 	.byte	0x3f
	.zero		1


	//   ....[49]....
        /*0aac*/ 	.word	0x0000f1b0
        /*0ab0*/ 	.word	0x00000011
        /*0ab4*/ 	.word	0x00032410
        /*0ab8*/ 	.short	0x0107
        /*0aba*/ 	.byte	0x3f
	.zero		1


	//   ....[50]....
        /*0abc*/ 	.word	0x0000f2a0
        /*0ac0*/ 	.word	0x00000011
        /*0ac4*/ 	.word	0x00032410
        /*0ac8*/ 	.short	0x0101
        /*0aca*/ 	.byte	0x3f
	.zero		1


	//   ....[51]....
        /*0acc*/ 	.word	0x0000f2c0
        /*0ad0*/ 	.word	0x00000011
        /*0ad4*/ 	.word	0x00032420
        /*0ad8*/ 	.short	0x010a
        /*0ada*/ 	.byte	0x3f
	.zero		1


	//   ....[52]....
        /*0adc*/ 	.word	0x0000f340
        /*0ae0*/ 	.word	0x00000018
        /*0ae4*/ 	.word	0x00032460
        /*0ae8*/ 	.short	0x010a
        /*0aea*/ 	.byte	0x3f
	.zero		1


	//   ....[53]....
        /*0aec*/ 	.word	0x0000fa40
        /*0af0*/ 	.word	0x00000018
        /*0af4*/ 	.word	0x00032450
        /*0af8*/ 	.short	0x0107
        /*0afa*/ 	.byte	0x3f
	.zero		1


	//   ....[54]....
        /*0afc*/ 	.word	0x0000fb00
        /*0b00*/ 	.word	0x00000018
        /*0b04*/ 	.word	0x00032450
        /*0b08*/ 	.short	0x0101
        /*0b0a*/ 	.byte	0x3f
	.zero		1


	//   ....[55]....
        /*0b0c*/ 	.word	0x0000fe20
        /*0b10*/ 	.word	0x0000000a
        /*0b14*/ 	.word	0x00032440
        /*0b18*/ 	.short	0x010a
        /*0b1a*/ 	.byte	0x3f
	.zero		1


	//   ....[56]....
        /*0b1c*/ 	.word	0x000101f0
        /*0b20*/ 	.word	0x0000000a
        /*0b24*/ 	.word	0x00032430
        /*0b28*/ 	.short	0x0107
        /*0b2a*/ 	.byte	0x3f
	.zero		1


	//   ....[57]....
        /*0b2c*/ 	.word	0x000102a0
        /*0b30*/ 	.word	0x0000000a
        /*0b34*/ 	.word	0x00032430
        /*0b38*/ 	.short	0x0101
        /*0b3a*/ 	.byte	0x3f
	.zero		1


	//   ....[58]....
        /*0b3c*/ 	.word	0x000102d0
        /*0b40*/ 	.word	0x0000000a
        /*0b44*/ 	.word	0x00032460
        /*0b48*/ 	.short	0x010a
        /*0b4a*/ 	.byte	0x3f
	.zero		1


	//   ....[59]....
        /*0b4c*/ 	.word	0x000107f0
        /*0b50*/ 	.word	0x0000000a
        /*0b54*/ 	.word	0x00032450
        /*0b58*/ 	.short	0x0107
        /*0b5a*/ 	.byte	0x3f
	.zero		1


	//   ....[60]....
        /*0b5c*/ 	.word	0x000108a0
        /*0b60*/ 	.word	0x0000000a
        /*0b64*/ 	.word	0x00032450
        /*0b68*/ 	.short	0x0101
        /*0b6a*/ 	.byte	0x3f
	.zero		1


	//   ....[61]....
        /*0b6c*/ 	.word	0x00010c80
        /*0b70*/ 	.word	0x00000007
        /*0b74*/ 	.word	0x00032420
        /*0b78*/ 	.short	0x010a
        /*0b7a*/ 	.byte	0x3f
	.zero		1


	//   ....[62]....
        /*0b7c*/ 	.word	0x00010e20
        /*0b80*/ 	.word	0x00000005
        /*0b84*/ 	.word	0x00032440
        /*0b88*/ 	.short	0x010a
        /*0b8a*/ 	.byte	0x3f
	.zero		1


	//   ....[63]....
        /*0b8c*/ 	.word	0x00010ec0
        /*0b90*/ 	.word	0x00000003
        /*0b94*/ 	.word	0x00032440
        /*0b98*/ 	.short	0x010a
        /*0b9a*/ 	.byte	0x3f
	.zero		1


	//   ....[64]....
        /*0b9c*/ 	.word	0x00010f00
        /*0ba0*/ 	.word	0x00000005
        /*0ba4*/ 	.word	0x00032460
        /*0ba8*/ 	.short	0x010a
        /*0baa*/ 	.byte	0x3f
	.zero		1


	//   ....[65]....
        /*0bac*/ 	.word	0x00010f40
        /*0bb0*/ 	.word	0x00000003
        /*0bb4*/ 	.word	0x00032460
        /*0bb8*/ 	.short	0x010a
        /*0bba*/ 	.byte	0x3f
	.zero		1


	//   ....[66]....
        /*0bbc*/ 	.word	0x00010fb0
        /*0bc0*/ 	.word	0x00000003
        /*0bc4*/ 	.word	0x00032400
        /*0bc8*/ 	.short	0x010a
        /*0bca*/ 	.byte	0x3f
	.zero		1


	//   ....[67]....
        /*0bcc*/ 	.word	0x00011010
        /*0bd0*/ 	.word	0x00000003
        /*0bd4*/ 	.word	0x00032430
        /*0bd8*/ 	.short	0x010a
        /*0bda*/ 	.byte	0x3f
	.zero		1


	//   ....[68]....
        /*0bdc*/ 	.word	0x00011070
        /*0be0*/ 	.word	0x00000003
        /*0be4*/ 	.word	0x00032410
        /*0be8*/ 	.short	0x010a
        /*0bea*/ 	.byte	0x3f
	.zero		1


	//   ....[69]....
        /*0bec*/ 	.word	0x000110d0
        /*0bf0*/ 	.word	0x00000003
        /*0bf4*/ 	.word	0x00032450
        /*0bf8*/ 	.short	0x010a
        /*0bfa*/ 	.byte	0x3f
	.zero		1


	//   ....[70]....
        /*0bfc*/ 	.word	0x00011130
        /*0c00*/ 	.word	0x00000015
        /*0c04*/ 	.word	0x00032430
        /*0c08*/ 	.short	0x010a
        /*0c0a*/ 	.byte	0x3f
	.zero		1


	//   ....[71]....
        /*0c0c*/ 	.word	0x00011190
        /*0c10*/ 	.word	0x00000015
        /*0c14*/ 	.word	0x00032450
        /*0c18*/ 	.short	0x010a
        /*0c1a*/ 	.byte	0x3f
	.zero		1


	//   ....[72]....
        /*0c1c*/ 	.word	0x000111f0
        /*0c20*/ 	.word	0x00000015
        /*0c24*/ 	.word	0x00032430
        /*0c28*/ 	.short	0x010a
        /*0c2a*/ 	.byte	0x3f
	.zero		1


	//   ....[73]....
        /*0c2c*/ 	.word	0x00011250
        /*0c30*/ 	.word	0x00000015
        /*0c34*/ 	.word	0x00032450
        /*0c38*/ 	.short	0x010a
        /*0c3a*/ 	.byte	0x3f
	.zero		1


	//   ....[74]....
        /*0c3c*/ 	.word	0x00011350
        /*0c40*/ 	.word	0x00000018
        /*0c44*/ 	.word	0x00032440
        /*0c48*/ 	.short	0x010a
        /*0c4a*/ 	.byte	0x3f
	.zero		1


	//   ....[75]....
        /*0c4c*/ 	.word	0x00013030
        /*0c50*/ 	.word	0x00000011
        /*0c54*/ 	.word	0x00032420
        /*0c58*/ 	.short	0x010a
        /*0c5a*/ 	.byte	0x3f
	.zero		1


	//   ....[76]....
        /*0c5c*/ 	.word	0x00013080
        /*0c60*/ 	.word	0x00000018
        /*0c64*/ 	.word	0x00032460
        /*0c68*/ 	.short	0x010a
        /*0c6a*/ 	.byte	0x3f
	.zero		1


	//   ....[77]....
        /*0c6c*/ 	.word	0x000139e0
        /*0c70*/ 	.word	0x0000000a
        /*0c74*/ 	.word	0x00032440
        /*0c78*/ 	.short	0x010a
        /*0c7a*/ 	.byte	0x3f
	.zero		1


	//   ....[78]....
        /*0c7c*/ 	.word	0x00014070
        /*0c80*/ 	.word	0x0000000a
        /*0c84*/ 	.word	0x00032460
        /*0c88*/ 	.short	0x010a
        /*0c8a*/ 	.byte	0x3f
	.zero		1


	//   ....[79]....
        /*0c8c*/ 	.word	0x00014880
        /*0c90*/ 	.word	0x00000007
        /*0c94*/ 	.word	0x00032420
        /*0c98*/ 	.short	0x010a
        /*0c9a*/ 	.byte	0x3f
	.zero		1


	//   ....[80]....
        /*0c9c*/ 	.word	0x00014a20
        /*0ca0*/ 	.word	0x00000005
        /*0ca4*/ 	.word	0x00032440
        /*0ca8*/ 	.short	0x010a
        /*0caa*/ 	.byte	0x3f
	.zero		1


	//   ....[81]....
        /*0cac*/ 	.word	0x00014a70
        /*0cb0*/ 	.word	0x00000003
        /*0cb4*/ 	.word	0x00032440
        /*0cb8*/ 	.short	0x010a
        /*0cba*/ 	.byte	0x3f
	.zero		1


	//   ....[82]....
        /*0cbc*/ 	.word	0x00014ac0
        /*0cc0*/ 	.word	0x00000005
        /*0cc4*/ 	.word	0x00032460
        /*0cc8*/ 	.short	0x010a
        /*0cca*/ 	.byte	0x3f
	.zero		1


	//----- nvinfo : EIATTR_NUM_MBARRIERS
	.align		4
.L_531:
        /*0ccc*/ 	.byte	0x03, 0x38
        /*0cce*/ 	.short	0x0017


	//----- nvinfo : EIATTR_EXIT_INSTR_OFFSETS
	.align		4
        /*0cd0*/ 	.byte	0x04, 0x1c
        /*0cd2*/ 	.short	(.L_533 - .L_532)


	//   ....[0]....
.L_532:
        /*0cd4*/ 	.word	0x000009b0


	//   ....[1]....
        /*0cd8*/ 	.word	0x0000c2c0


	//   ....[2]....
        /*0cdc*/ 	.word	0x00010f90


	//----- nvinfo : EIATTR_MAX_THREADS
	.align		4
.L_533:
        /*0ce0*/ 	.byte	0x04, 0x05
        /*0ce2*/ 	.short	(.L_535 - .L_534)
.L_534:
        /*0ce4*/ 	.word	0x00000180
        /*0ce8*/ 	.word	0x00000001
        /*0cec*/ 	.word	0x00000001


	//----- nvinfo : EIATTR_CRS_STACK_SIZE
	.align		4
.L_535:
        /*0cf0*/ 	.byte	0x04, 0x1e
        /*0cf2*/ 	.short	(.L_537 - .L_536)
.L_536:
        /*0cf4*/ 	.word	0x00000000


	//----- nvinfo : EIATTR_CBANK_PARAM_SIZE
	.align		4
.L_537:
        /*0cf8*/ 	.byte	0x03, 0x19
        /*0cfa*/ 	.short	0x0bf0


	//----- nvinfo : EIATTR_PARAM_CBANK
	.align		4
        /*0cfc*/ 	.byte	0x04, 0x0a
        /*0cfe*/ 	.short	(.L_539 - .L_538)
	.align		4
.L_538:
        /*0d00*/ 	.word	index@(.nv.constant0._ZN7cutlass13device_kernelIN5flash11enable_sm90INS1_16FlashAttnFwdSm90INS1_25CollectiveMainloopFwdSm90ILi2EN4cute5tupleIJNS5_1CILi1EEES8_S8_EEENS6_IJNS7_ILi128EEENS7_ILi96EEENS7_ILi64EEEEEELi256ENS_6half_tEfNS_4arch4Sm90ELb1ELb0ELb0ELb0ELb1ELb0ELb1ELb1ELb0ELb1ELb0ELb0EEENS1_21CollectiveEpilogueFwdINS6_IJSA_NS7_ILi256EEESB_EEES9_SE_SG_Li256ELb0ELb1ELb0ELb0EEENS1_30DynamicPersistentTileSchedulerILi256ELi128ELb0ELb1ELb1EEEEEEEEEvNT_6ParamsE)
        /*0d04*/ 	.short	0x0210
        /*0d06*/ 	.short	0x0bf0


	//----- nvinfo : EIATTR_SW_WAR
	.align		4
.L_539:
        /*0d08*/ 	.byte	0x04, 0x36
        /*0d0a*/ 	.short	(.L_541 - .L_540)
.L_540:
        /*0d0c*/ 	.word	0x00000008
.L_541:


//--------------------- .nv.info._ZN7cutlass13device_kernelIN5flash11enable_sm90INS1_16FlashAttnFwdSm90INS1_25CollectiveMainloopFwdSm90ILi2EN4cute5tupleIJNS5_1CILi1EEES8_S8_EEENS6_IJNS7_ILi128EEENS7_ILi96EEENS7_ILi64EEEEEELi256ENS_6half_tEfNS_4arch4Sm90ELb1ELb0ELb0ELb1ELb1ELb0ELb0ELb1ELb0ELb1ELb0ELb0EEENS1_21CollectiveEpilogueFwdINS6_IJSA_NS7_ILi256EEESB_EEES9_SE_SG_Li256ELb1ELb1ELb0ELb0EEENS1_36VarlenDynamicPersistentTileSchedulerILi128ELi96ELi256ELi128ELb0ELb1ELb1ELb1ELb1ELb1EEEEEEEEEvNT_6ParamsE --------------------------
	.section	.nv.info._ZN7cutlass13device_kernelIN5flash11enable_sm90INS1_16FlashAttnFwdSm90INS1_25CollectiveMainloopFwdSm90ILi2EN4cute5tupleIJNS5_1CILi1EEES8_S8_EEENS6_IJNS7_ILi128EEENS7_ILi96EEENS7_ILi64EEEEEELi256ENS_6half_tEfNS_4arch4Sm90ELb1ELb0ELb0ELb1ELb1ELb0ELb0ELb1ELb0ELb1ELb0ELb0EEENS1_21CollectiveEpilogueFwdINS6_IJSA_NS7_ILi256EEESB_EEES9_SE_SG_Li256ELb1ELb1ELb0ELb0EEENS1_36VarlenDynamicPersistentTileSchedulerILi128ELi96ELi256ELi128ELb0ELb1ELb1ELb1ELb1ELb1EEEEEEEEEvNT_6ParamsE,"",@"SHT_CUDA_INFO"
	.sectionflags	@""
	.align	4


	//----- nvinfo : EIATTR_CUDA_API_VERSION
	.align		4
        /*0000*/ 	.byte	0x04, 0x37
        /*0002*/ 	.short	(.L_543 - .L_542)
.L_542:
        /*0004*/ 	.word	0x00000082


	//----- nvinfo : EIATTR_KPARAM_INFO
	.align		4
.L_543:
        /*0008*/ 	.byte	0x04, 0x17
        /*000a*/ 	.short	(.L_545 - .L_544)
.L_544:
        /*000c*/ 	.word	0x00000000
        /*0010*/ 	.short	0x0000
        /*0012*/ 	.short	0x0070
        /*0014*/ 	.byte	0x00, 0xf0, 0x01, 0x2a


	//----- nvinfo : EIATTR_SPARSE_MMA_MASK
	.align		4
.L_545:
        /*0018*/ 	.byte	0x03, 0x50
        /*001a*/ 	.short	0x0000


	//----- nvinfo : EIATTR_MAXREG_COUNT
	.align		4
        /*001c*/ 	.byte	0x03, 0x1b
        /*001e*/ 	.short	0x00a8


	//----- nvinfo : EIATTR_NUM_BARRIERS
	.align		4
        /*0020*/ 	.byte	0x02, 0x4c
        /*0022*/ 	.byte	0x10
	.zero		1


	//----- nvinfo : EIATTR_EXTERNS
	.align		4
        /*0024*/ 	.byte	0x04, 0x0f
        /*0026*/ 	.short	(.L_547 - .L_546)


	//   ....[0]....
	.align		4
.L_546:
        /*0028*/ 	.word	index@(__assertfail)


	//----- nvinfo : EIATTR_ANNOTATIONS
	.align		4
.L_547:
        /*002c*/ 	.byte	0x04, 0x55
        /*002e*/ 	.short	(.L_549 - .L_548)


	//   ....[0]....
.L_548:
        /* <DEDUP_REMOVED lines=13> */


	//----- nvinfo : EIATTR_MERCURY_ISA_VERSION
	.align		4
.L_549:
        /*00f0*/ 	.byte	0x03, 0x5f
        /*00f2*/ 	.short	0x0101


	//----- nvinfo : EIATTR_UNUSED_LOAD_BYTE_OFFSET
	.align		4
        /*00f4*/ 	.byte	0x04, 0x44
        /*00f6*/ 	.short	(.L_551 - .L_550)


	//   ....[0]....
.L_550:
        /*00f8*/ 	.word	0x00000970
        /*00fc*/ 	.word	0x0000fff0


	//   ....[1]....
        /*0100*/ 	.word	0x00008480
        /*0104*/ 	.word	0x0000fff0


	//----- nvinfo : EIATTR_INT_WARP_WIDE_INSTR_OFFSETS
	.align		4
.L_551:
        /*0108*/ 	.byte	0x04, 0x31
        /*010a*/ 	.short	(.L_553 - .L_552)


	//   ....[0]....
.L_552:
        /*010c*/ 	.word	0x000000c0


	//   ....[1]....
        /*0110*/ 	.word	0x000000d0


	//   ....[2]....
        /*0114*/ 	.word	0x00000170


	//   ....[3]....
        /*0118*/ 	.word	0x0000c540


	//   ....[4]....
        /*011c*/ 	.word	0x0000c5d0


	//   ....[5]....
        /*0120*/ 	.word	0x0000f900


	//   ....[6]....
        /*0124*/ 	.word	0x0000f990


	//----- nvinfo : EIATTR_COOP_GROUP_MASK_REGIDS
	.align		4
.L_553:
        /*0128*/ 	.byte	0x04, 0x29
        /*012a*/ 	.short	(.L_555 - .L_554)


	//   ....[0]....
.L_554:
        /*012c*/ 	.word	0xffffffff


	//   ....[1]....
        /*0130*/ 	.word	0xffffffff


	//   ....[2]....
        /*0134*/ 	.word	0xffffffff


	//   ....[3]....
        /*0138*/ 	.word	0xffffffff


	//   ....[4]....
        /*013c*/ 	.word	0xffffffff


	//   ....[5]....
        /*0140*/ 	.word	0xffffffff


	//   ....[6]....
        /*0144*/ 	.word	0xffffffff


	//   ....[7]....
        /*0148*/ 	.word	0xffffffff


	//   ....[8]....
        /*014c*/ 	.word	0xffffffff


	//   ....[9]....
        /*0150*/ 	.word	0xffffffff


	//   ....[10]....
        /*0154*/ 	.word	0xffffffff


	//   ....[11]....
        /*0158*/ 	.word	0xffffffff


	//   ....[12]....
        /*015c*/ 	.word	0xffffffff


	//   ....[13]....
        /*0160*/ 	.word	0xffffffff


	//   ....[14]....
        /*0164*/ 	.word	0xffffffff


	//   ....[15]....
        /*0168*/ 	.word	0xffffffff


	//   ....[16]....
        /*016c*/ 	.word	0xffffffff


	//   ....[17]....
        /*0170*/ 	.word	0xffffffff


	//   ....[18]....
        /*0174*/ 	.word	0xffffffff


	//   ....[19]....
        /*0178*/ 	.word	0xffffffff


	//   ....[20]....
        /*017c*/ 	.word	0xffffffff


	//   ....[21]....
        /*0180*/ 	.word	0xffffffff


	//   ....[22]....
        /*0184*/ 	.word	0xffffffff


	//   ....[23]....
        /*0188*/ 	.word	0xffffffff


	//   ....[24]....
        /*018c*/ 	.word	0xffffffff


	//   ....[25]....
        /*0190*/ 	.word	0xffffffff


	//   ....[26]....
        /*0194*/ 	.word	0xffffffff


	//   ....[27]....
        /*0198*/ 	.word	0xffffffff


	//   ....[28]....
        /*019c*/ 	.word	0xffffffff


	//   ....[29]....
        /*01a0*/ 	.word	0xffffffff


	//   ....[30]....
        /*01a4*/ 	.word	0xffffffff


	//   ....[31]....
        /*01a8*/ 	.word	0xffffffff


	//   ....[32]....
        /*01ac*/ 	.word	0xffffffff


	//   ....[33]....
        /*01b0*/ 	.word	0xffffffff


	//   ....[34]....
        /*01b4*/ 	.word	0xffffffff


	//   ....[35]....
        /*01b8*/ 	.word	0xffffffff


	//   ....[36]....
        /*01bc*/ 	.word	0xffffffff


	//   ....[37]....
        /*01c0*/ 	.word	0xffffffff


	//   ....[38]....
        /*01c4*/ 	.word	0xffffffff


	//   ....[39]....
        /*01c8*/ 	.word	0xffffffff


	//   ....[40]....
        /*01cc*/ 	.word	0xffffffff


	//   ....[41]....
        /*01d0*/ 	.word	0xffffffff


	//   ....[42]....
        /*01d4*/ 	.word	0xffffffff


	//   ....[43]....
        /*01d8*/ 	.word	0xffffffff


	//   ....[44]....
        /*01dc*/ 	.word	0xffffffff


	//   ....[45]....
        /*01e0*/ 	.word	0xffffffff


	//   ....[46]....
        /*01e4*/ 	.word	0xffffffff


	//   ....[47]....
        /*01e8*/ 	.word	0xffffffff


	//   ....[48]....
        /*01ec*/ 	.word	0xffffffff


	//   ....[49]....
        /*01f0*/ 	.word	0xffffffff


	//   ....[50]....
        /*01f4*/ 	.word	0xffffffff


	//   ....[51]....
        /*01f8*/ 	.word	0xffffffff


	//   ....[52]....
        /*01fc*/ 	.word	0xffffffff


	//   ....[53]....
        /*0200*/ 	.word	0xffffffff


	//   ....[54]....
        /*0204*/ 	.word	0xffffffff


	//   ....[55]....
        /*0208*/ 	.word	0xffffffff


	//   ....[56]....
        /*020c*/ 	.word	0xffffffff


	//   ....[57]....
        /*0210*/ 	.word	0xffffffff


	//   ....[58]....
        /*0214*/ 	.word	0xffffffff


	//   ....[59]....
        /*0218*/ 	.word	0xffffffff


	//   ....[60]....
        /*021c*/ 	.word	0xffffffff


	//   ....[61]....
        /*0220*/ 	.word	0xffffffff


	//   ....[62]....
        /*0224*/ 	.word	0xffffffff


	//   ....[63]....
        /*0228*/ 	.word	0xffffffff


	//   ....[64]....
        /*022c*/ 	.word	0xffffffff


	//   ....[65]....
        /*0230*/ 	.word	0xffffffff


	//   ....[66]....
        /*0234*/ 	.word	0xffffffff


	//   ....[67]....
        /*0238*/ 	.word	0xffffffff


	//   ....[68]....
        /*023c*/ 	.word	0xffffffff


	//   ....[69]....
        /*0240*/ 	.word	0xffffffff


	//   ....[70]....
        /*0244*/ 	.word	0xffffffff


	//   ....[71]....
        /*0248*/ 	.word	0xffffffff


	//   ....[72]....
        /*024c*/ 	.word	0xffffffff


	//   ....[73]....
        /*0250*/ 	.word	0xffffffff


	//   ....[74]....
        /*0254*/ 	.word	0xffffffff


	//   ....[75]....
        /*0258*/ 	.word	0xffffffff


	//   ....[76]....
        /*025c*/ 	.word	0xffffffff


	//   ....[77]....
        /*0260*/ 	.word	0xffffffff


	//   ....[78]....
        /*0264*/ 	.word	0xffffffff


	//   ....[79]....
        /*0268*/ 	.word	0xffffffff


	//   ....[80]....
        /*026c*/ 	.word	0xffffffff


	//   ....[81]....
        /*0270*/ 	.word	0xffffffff


	//   ....[82]....
        /*0274*/ 	.word	0xffffffff


	//   ....[83]....
        /*0278*/ 	.word	0xffffffff


	//   ....[84]....
        /*027c*/ 	.word	0xffffffff


	//   ....[85]....
        /*0280*/ 	.word	0xffffffff


	//   ....[86]....
        /*0284*/ 	.word	0xffffffff


	//   ....[87]....
        /*0288*/ 	.word	0xffffffff


	//   ....[88]....
        /*028c*/ 	.word	0xffffffff


	//   ....[89]....
        /*0290*/ 	.word	0xffffffff


	//   ....[90]....
        /*0294*/ 	.word	0xffffffff


	//   ....[91]....
        /*0298*/ 	.word	0xffffffff


	//   ....[92]....
        /*029c*/ 	.word	0xffffffff


	//   ....[93]....
        /*02a0*/ 	.word	0xffffffff


	//   ....[94]....
        /*02a4*/ 	.word	0xffffffff


	//   ....[95]....
        /*02a8*/ 	.word	0xffffffff


	//   ....[96]....
        /*02ac*/ 	.word	0xffffffff


	//   ....[97]....
        /*02b0*/ 	.word	0xffffffff


	//   ....[98]....
        /*02b4*/ 	.word	0xffffffff


	//   ....[99]....
        /*02b8*/ 	.word	0xffffffff


	//   ....[100]....
        /*02bc*/ 	.word	0xffffffff


	//   ....[101]....
        /*02c0*/ 	.word	0xffffffff


	//   ....[102]....
        /*02c4*/ 	.word	0xffffffff


	//   ....[103]....
        /*02c8*/ 	.word	0xffffffff


	//   ....[104]....
        /*02cc*/ 	.word	0xffffffff


	//   ....[105]....
        /*02d0*/ 	.word	0xffffffff


	//   ....[106]....
        /*02d4*/ 	.word	0xffffffff


	//   ....[107]....
        /*02d8*/ 	.word	0xffffffff


	//   ....[108]....
        /*02dc*/ 	.word	0xffffffff


	//   ....[109]....
        /*02e0*/ 	.word	0xffffffff


	//   ....[110]....
        /*02e4*/ 	.word	0xffffffff


	//   ....[111]....
        /*02e8*/ 	.word	0xffffffff


	//   ....[112]....
        /*02ec*/ 	.word	0xffffffff


	//   ....[113]....
        /*02f0*/ 	.word	0xffffffff


	//   ....[114]....
        /*02f4*/ 	.word	0xffffffff


	//   ....[115]....
        /*02f8*/ 	.word	0xffffffff


	//   ....[116]....
        /*02fc*/ 	.word	0xffffffff


	//   ....[117]....
        /*0300*/ 	.word	0xffffffff


	//   ....[118]....
        /*0304*/ 	.word	0xffffffff


	//   ....[119]....
        /*0308*/ 	.word	0xffffffff


	//   ....[120]....
        /*030c*/ 	.word	0xffffffff


	//   ....[121]....
        /*0310*/ 	.word	0xffffffff


	//   ....[122]....
        /*0314*/ 	.word	0xffffffff


	//   ....[123]....
        /*0318*/ 	.word	0xffffffff


	//   ....[124]....
        /*031c*/ 	.word	0xffffffff


	//   ....[125]....
        /*0320*/ 	.word	0xffffffff


	//   ....[126]....
        /*0324*/ 	.word	0xffffffff


	//   ....[127]....
        /*0328*/ 	.word	0xffffffff


	//   ....[128]....
        /*032c*/ 	.word	0xffffffff


	//   ....[129]....
        /*0330*/ 	.word	0xffffffff


	//   ....[130]....
        /*0334*/ 	.word	0xffffffff


	//   ....[131]....
        /*0338*/ 	.word	0xffffffff


	//   ....[132]....
        /*033c*/ 	.word	0xffffffff


	//   ....[133]....
        /*0340*/ 	.word	0xffffffff


	//   ....[134]....
        /*0344*/ 	.word	0xffffffff


	//   ....[135]....
        /*0348*/ 	.word	0xffffffff


	//   ....[136]....
        /*034c*/ 	.word	0xffffffff


	//   ....[137]....
        /*0350*/ 	.word	0xffffffff


	//   ....[138]....
        /*0354*/ 	.word	0xffffffff


	//   ....[139]....
        /*0358*/ 	.word	0xffffffff


	//   ....[140]....
        /*035c*/ 	.word	0xffffffff


	//   ....[141]....
        /*0360*/ 	.word	0xffffffff


	//   ....[142]....
        /*0364*/ 	.word	0xffffffff


	//   ....[143]....
        /*0368*/ 	.word	0xffffffff


	//   ....[144]....
        /*036c*/ 	.word	0xffffffff


	//   ....[145]....
        /*0370*/ 	.word	0x0500000f


	//   ....[146]....
        /*0374*/ 	.word	0x0500000f


	//   ....[147]....
        /*0378*/ 	.word	0x0500000f


	//   ....[148]....
        /*037c*/ 	.word	0x0500000f


	//   ....[149]....
        /*0380*/ 	.word	0x0500000f


	//   ....[150]....
        /*0384*/ 	.word	0x0500000f


	//   ....[151]....
        /*0388*/ 	.word	0x0500000f


	//   ....[152]....
        /*038c*/ 	.word	0x0500000f


	//   ....[153]....
        /*0390*/ 	.word	0x0500000f


	//   ....[154]....
        /*0394*/ 	.word	0x0500000f


	//   ....[155]....
        /*0398*/ 	.word	0x0500000f


	//   ....[156]....
        /*039c*/ 	.word	0x0500000f


	//   ....[157]....
        /*03a0*/ 	.word	0x0500000f


	//   ....[158]....
        /*03a4*/ 	.word	0x0500000f


	//   ....[159]....
        /*03a8*/ 	.word	0x0500000f


	//   ....[160]....
        /*03ac*/ 	.word	0x0500000f


	//   ....[161]....
        /*03b0*/ 	.word	0x0500000f


	//   ....[162]....
        /*03b4*/ 	.word	0x0500000f


	//   ....[163]....
        /*03b8*/ 	.word	0x0500000f


	//   ....[164]....
        /*03bc*/ 	.word	0x0500000f


	//   ....[165]....
        /*03c0*/ 	.word	0x0500000f


	//   ....[166]....
        /*03c4*/ 	.word	0x0500000f


	//   ....[167]....
        /*03c8*/ 	.word	0x0500000f


	//   ....[168]....
        /*03cc*/ 	.word	0x0500000f


	//   ....[169]....
        /*03d0*/ 	.word	0x0500000f


	//   ....[170]....
        /*03d4*/ 	.word	0x0500000f


	//   ....[171]....
        /*03d8*/ 	.word	0x0500000f


	//   ....[172]....
        /*03dc*/ 	.word	0x0500000f


	//   ....[173]....
        /*03e0*/ 	.word	0x0500000f


	//   ....[174]....
        /*03e4*/ 	.word	0x0500000f


	//   ....[175]....
        /*03e8*/ 	.word	0x0500000f


	//   ....[176]....
        /*03ec*/ 	.word	0x0500000f


	//   ....[177]....
        /*03f0*/ 	.word	0x0500000f


	//   ....[178]....
        /*03f4*/ 	.word	0x0500000f


	//   ....[179]....
        /*03f8*/ 	.word	0x0500000f


	//   ....[180]....
        /*03fc*/ 	.word	0x0500000f


	//   ....[181]....
        /*0400*/ 	.word	0x0500000f


	//   ....[182]....
        /*0404*/ 	.word	0x0500000f


	//   ....[183]....
        /*0408*/ 	.word	0x0500000f


	//   ....[184]....
        /*040c*/ 	.word	0x0500000f


	//   ....[185]....
        /*0410*/ 	.word	0x0500000f


	//   ....[186]....
        /*0414*/ 	.word	0x0500000f


	//   ....[187]....
        /*0418*/ 	.word	0x0500000f


	//   ....[188]....
        /*041c*/ 	.word	0x0500000f


	//   ....[189]....
        /*0420*/ 	.word	0x0500000f


	//   ....[190]....
        /*0424*/ 	.word	0x0500000f


	//   ....[191]....
        /*0428*/ 	.word	0x0500000f


	//   ....[192]....
        /*042c*/ 	.word	0x0500000f


	//   ....[193]....
        /*0430*/ 	.word	0x0500000f


	//   ....[194]....
        /*0434*/ 	.word	0x0500000f


	//   ....[195]....
        /*0438*/ 	.word	0x0500000f


	//   ....[196]....
        /*043c*/ 	.word	0x0500000f


	//   ....[197]....
        /*0440*/ 	.word	0x0500000f


	//   ....[198]....
        /*0444*/ 	.word	0x0500000f


	//   ....[199]....
        /*0448*/ 	.word	0x0500000f


	//   ....[200]....
        /*044c*/ 	.word	0x0500000f


	//   ....[201]....
        /*0450*/ 	.word	0x0500000f


	//   ....[202]....
        /*0454*/ 	.word	0x0500000f


	//   ....[203]....
        /*0458*/ 	.word	0x0500000f


	//   ....[204]....
        /*045c*/ 	.word	0x0500000f


	//   ....[205]....
        /*0460*/ 	.word	0x0500000f


	//   ....[206]....
        /*0464*/ 	.word	0x0500000f


	//   ....[207]....
        /*0468*/ 	.word	0x0500000f


	//   ....[208]....
        /*046c*/ 	.word	0x0500000f


	//   ....[209]....
        /*0470*/ 	.word	0x0500000f


	//   ....[210]....
        /*0474*/ 	.word	0x0500000f


	//   ....[211]....
        /*0478*/ 	.word	0x0500000f


	//   ....[212]....
        /*047c*/ 	.word	0x0500000f


	//   ....[213]....
        /*0480*/ 	.word	0x0500000f


	//   ....[214]....
        /*0484*/ 	.word	0x0500000f


	//   ....[215]....
        /*0488*/ 	.word	0x0500000f


	//   ....[216]....
        /*048c*/ 	.word	0x0500000f


	//   ....[217]....
        /*0490*/ 	.word	0x0500000f


	//   ....[218]....
        /*0494*/ 	.word	0x0500000f


	//   ....[219]....
        /*0498*/ 	.word	0x0500000f


	//   ....[220]....
        /*049c*/ 	.word	0x0500000f


	//   ....[221]....
        /*04a0*/ 	.word	0x0500000f


	//   ....[222]....
        /*04a4*/ 	.word	0x0500000f


	//   ....[223]....
        /*04a8*/ 	.word	0x0500000f


	//   ....[224]....
        /*04ac*/ 	.word	0x0500000f


	//   ....[225]....
        /*04b0*/ 	.word	0x0500000f


	//   ....[226]....
        /*04b4*/ 	.word	0x0500000f


	//   ....[227]....
        /*04b8*/ 	.word	0x0500000f


	//----- nvinfo : EIATTR_COOP_GROUP_INSTR_OFFSETS
	.align		4
.L_555:
        /*04bc*/ 	.byte	0x04, 0x28
        /*04be*/ 	.short	(.L_557 - .L_556)


	//   ....[0]....
.L_556:
        /*04c0*/ 	.word	0x00000080


	//   ....[1]....
        /*04c4*/ 	.word	0x00000090


	//   ....[2]....
        /*04c8*/ 	.word	0x000002d0


	//   ....[3]....
        /*04cc*/ 	.word	0x00000430


	//   ....[4]....
        /*04d0*/ 	.word	0x00000550


	//   ....[5]....
        /*04d4*/ 	.word	0x000006b0


	//   ....[6]....
        /*04d8*/ 	.word	0x00001800


	//   ....[7]....
        /*04dc*/ 	.word	0x00001e90


	//   ....[8]....
        /*04e0*/ 	.word	0x00001eb0


	//   ....[9]....
        /*04e4*/ 	.word	0x000023d0


	//   ....[10]....
        /*04e8*/ 	.word	0x000024d0


	//   ....[11]....
        /*04ec*/ 	.word	0x00002b00


	//   ....[12]....
        /*04f0*/ 	.word	0x00002b70


	//   ....[13]....
        /*04f4*/ 	.word	0x00003ba0


	//   ....[14]....
        /*04f8*/ 	.word	0x00004080


	//   ....[15]....
        /*04fc*/ 	.word	0x000040a0


	//   ....[16]....
        /*0500*/ 	.word	0x00004120


	//   ....[17]....
        /*0504*/ 	.word	0x00004700


	//   ....[18]....
        /*0508*/ 	.word	0x000047c0


	//   ....[19]....
        /*050c*/ 	.word	0x00006190


	//   ....[20]....
        /*0510*/ 	.word	0x000061c0


	//   ....[21]....
        /*0514*/ 	.word	0x00006620


	//   ....[22]....
        /*0518*/ 	.word	0x000067f0


	//   ....[23]....
        /*051c*/ 	.word	0x00007a00


	//   ....[24]....
        /*0520*/ 	.word	0x00007a80


	//   ....[25]....
        /*0524*/ 	.word	0x00007af0


	//   ....[26]....
        /*0528*/ 	.word	0x00007b10


	//   ....[27]....
        /*052c*/ 	.word	0x00009530


	//   ....[28]....
        /*0530*/ 	.word	0x00009570


	//   ....[29]....
        /*0534*/ 	.word	0x000095a0


	//   ....[30]....
        /*0538*/ 	.word	0x000095d0


	//   ....[31]....
        /*053c*/ 	.word	0x00009e90


	//   ....[32]....
        /*0540*/ 	.word	0x00009ec0


	//   ....[33]....
        /*0544*/ 	.word	0x0000a010


	//   ....[34]....
        /*0548*/ 	.word	0x0000a030


	//   ....[35]....
        /*054c*/ 	.word	0x0000a170


	//   ....[36]....
        /*0550*/ 	.word	0x0000a190


	//   ....[37]....
        /*0554*/ 	.word	0x0000a2e0


	//   ....[38]....
        /*0558*/ 	.word	0x0000a300


	//   ....[39]....
        /*055c*/ 	.word	0x0000ac20


	//   ....[40]....
        /*0560*/ 	.word	0x0000ac50


	//   ....[41]....
        /*0564*/ 	.word	0x0000ada0


	//   ....[42]....
        /*0568*/ 	.word	0x0000adc0


	//   ....[43]....
        /*056c*/ 	.word	0x0000af00


	//   ....[44]....
        /*0570*/ 	.word	0x0000af20


	//   ....[45]....
        /*0574*/ 	.word	0x0000b070


	//   ....[46]....
        /*0578*/ 	.word	0x0000b090


	//   ....[47]....
        /*057c*/ 	.word	0x0000b260


	//   ....[48]....
        /*0580*/ 	.word	0x0000b430


	//   ....[49]....
        /*0584*/ 	.word	0x0000b460


	//   ....[50]....
        /*0588*/ 	.word	0x0000b490


	//   ....[51]....
        /*058c*/ 	.word	0x0000b4c0


	//   ....[52]....
        /*0590*/ 	.word	0x0000b4f0


	//   ....[53]....
        /*0594*/ 	.word	0x0000b520


	//   ....[54]....
        /*0598*/ 	.word	0x0000b670


	//   ....[55]....
        /*059c*/ 	.word	0x0000b6a0


	//   ....[56]....
        /*05a0*/ 	.word	0x0000b6d0


	//   ....[57]....
        /*05a4*/ 	.word	0x0000b700


	//   ....[58]....
        /*05a8*/ 	.word	0x0000b730


	//   ....[59]....
        /*05ac*/ 	.word	0x0000b760


	//   ....[60]....
        /*05b0*/ 	.word	0x0000b7f0


	//   ....[61]....
        /*05b4*/ 	.word	0x0000b850


	//   ....[62]....
        /*05b8*/ 	.word	0x0000b8e0


	//   ....[63]....
        /*05bc*/ 	.word	0x0000d0e0


	//   ....[64]....
        /*05c0*/ 	.word	0x0000d100


	//   ....[65]....
        /*05c4*/ 	.word	0x0000d190


	//   ....[66]....
        /*05c8*/ 	.word	0x0000d1b0


	//   ....[67]....
        /*05cc*/ 	.word	0x0000d230


	//   ....[68]....
        /*05d0*/ 	.word	0x0000d250


	//   ....[69]....
        /*05d4*/ 	.word	0x0000d2d0


	//   ....[70]....
        /*05d8*/ 	.word	0x0000d2f0


	//   ....[71]....
        /*05dc*/ 	.word	0x0000d370


	//   ....[72]....
        /*05e0*/ 	.word	0x0000d390


	//   ....[73]....
        /*05e4*/ 	.word	0x0000d3a0


	//   ....[74]....
        /*05e8*/ 	.word	0x0000d3b0


	//   ....[75]....
        /*05ec*/ 	.word	0x0000dbd0


	//   ....[76]....
        /*05f0*/ 	.word	0x0000dc00


	//   ....[77]....
        /*05f4*/ 	.word	0x0000dc30


	//   ....[78]....
        /*05f8*/ 	.word	0x0000dcc0


	//   ....[79]....
        /*05fc*/ 	.word	0x0000dcd0


	//   ....[80]....
        /*0600*/ 	.word	0x0000dd60


	//   ....[81]....
        /*0604*/ 	.word	0x0000dd70


	//   ....[82]....
        /*0608*/ 	.word	0x0000de00


	//   ....[83]....
        /*060c*/ 	.word	0x0000de10


	//   ....[84]....
        /*0610*/ 	.word	0x0000dea0


	//   ....[85]....
        /*0614*/ 	.word	0x0000deb0


	//   ....[86]....
        /*0618*/ 	.word	0x0000df40


	//   ....[87]....
        /*061c*/ 	.word	0x0000df50


	//   ....[88]....
        /*0620*/ 	.word	0x0000dfd0


	//   ....[89]....
        /*0624*/ 	.word	0x0000dfe0


	//   ....[90]....
        /*0628*/ 	.word	0x0000dff0


	//   ....[91]....
        /*062c*/ 	.word	0x0000e470


	//   ....[92]....
        /*0630*/ 	.word	0x0000e4a0


	//   ....[93]....
        /*0634*/ 	.word	0x0000e4f0


	//   ....[94]....
        /*0638*/ 	.word	0x0000e5a0


	//   ....[95]....
        /*063c*/ 	.word	0x0000e5c0


	//   ....[96]....
        /*0640*/ 	.word	0x0000e670


	//   ....[97]....
        /*0644*/ 	.word	0x0000e680


	//   ....[98]....
        /*0648*/ 	.word	0x0000e6b0


	//   ....[99]....
        /*064c*/ 	.word	0x0000e740


	//   ....[100]....
        /*0650*/ 	.word	0x0000e7e0


	//   ....[101]....
        /*0654*/ 	.word	0x0000e800


	//   ....[102]....
        /*0658*/ 	.word	0x0000e810


	//   ....[103]....
        /*065c*/ 	.word	0x0000ef40


	//   ....[104]....
        /*0660*/ 	.word	0x0000ef60


	//   ....[105]....
        /*0664*/ 	.word	0x0000ef70


	//   ....[106]....
        /*0668*/ 	.word	0x0000efb0


	//   ....[107]....
        /*066c*/ 	.word	0x0000efc0


	//   ....[108]....
        /*0670*/ 	.word	0x0000f000


	//   ....[109]....
        /*0674*/ 	.word	0x0000f010


	//   ....[110]....
        /*0678*/ 	.word	0x0000f050


	//   ....[111]....
        /*067c*/ 	.word	0x0000f060


	//   ....[112]....
        /*0680*/ 	.word	0x0000f0a0


	//   ....[113]....
        /*0684*/ 	.word	0x0000f0b0


	//   ....[114]....
        /*0688*/ 	.word	0x0000f0c0


	//   ....[115]....
        /*068c*/ 	.word	0x0000f430


	//   ....[116]....
        /*0690*/ 	.word	0x0000f450


	//   ....[117]....
        /*0694*/ 	.word	0x0000f460


	//   ....[118]....
        /*0698*/ 	.word	0x0000f470


	//   ....[119]....
        /*069c*/ 	.word	0x0000f480


	//   ....[120]....
        /*06a0*/ 	.word	0x0000f4a0


	//   ....[121]....
        /*06a4*/ 	.word	0x0000f510


	//   ....[122]....
        /*06a8*/ 	.word	0x0000f540


	//   ....[123]....
        /*06ac*/ 	.word	0x0000f550


	//   ....[124]....
        /*06b0*/ 	.word	0x0000f5c0


	//   ....[125]....
        /*06b4*/ 	.word	0x0000f5d0


	//   ....[126]....
        /*06b8*/ 	.word	0x0000f6d0


	//   ....[127]....
        /*06bc*/ 	.word	0x0000fb80


	//   ....[128]....
        /*06c0*/ 	.word	0x0000fbb0


	//   ....[129]....
        /*06c4*/ 	.word	0x0000fbe0


	//   ....[130]....
        /*06c8*/ 	.word	0x0000fc10


	//   ....[131]....
        /*06cc*/ 	.word	0x0000fc40


	//   ....[132]....
        /*06d0*/ 	.word	0x0000fc70


	//   ....[133]....
        /*06d4*/ 	.word	0x0000fca0


	//   ....[134]....
        /*06d8*/ 	.word	0x0000fcd0


	//   ....[135]....
        /*06dc*/ 	.word	0x0000fe50


	//   ....[136]....
        /*06e0*/ 	.word	0x0000fe80


	//   ....[137]....
        /*06e4*/ 	.word	0x0000feb0


	//   ....[138]....
        /*06e8*/ 	.word	0x0000fee0


	//   ....[139]....
        /*06ec*/ 	.word	0x0000ff10


	//   ....[140]....
        /*06f0*/ 	.word	0x0000ff40


	//   ....[141]....
        /*06f4*/ 	.word	0x00010000


	//   ....[142]....
        /*06f8*/ 	.word	0x00010020


	//   ....[143]....
        /*06fc*/ 	.word	0x00010090


	//   ....[144]....
        /*0700*/ 	.word	0x00010730


	//   ....[145]....
        /*0704*/ 	.word	0x00010ce0


	//   ....[146]....
        /*0708*/ 	.word	0x00010dd0


	//   ....[147]....
        /*070c*/ 	.word	0x00010e70


	//   ....[148]....
        /*0710*/ 	.word	0x00010ed0


	//   ....[149]....
        /*0714*/ 	.word	0x00010fc0


	//   ....[150]....
        /*0718*/ 	.word	0x00011030


	//   ....[151]....
        /*071c*/ 	.word	0x00011120


	//   ....[152]....
        /*0720*/ 	.word	0x00011190


	//   ....[153]....
        /*0724*/ 	.word	0x00011280


	//   ....[154]....
        /*0728*/ 	.word	0x000112f0


	//   ....[155]....
        /*072c*/ 	.word	0x000113e0


	//   ....[156]....
        /*0730*/ 	.word	0x00011450


	//   ....[157]....
        /*0734*/ 	.word	0x00011530


	//   ....[158]....
        /*0738*/ 	.word	0x000115e0


	//   ....[159]....
        /*073c*/ 	.word	0x00011650


	//   ....[160]....
        /*0740*/ 	.word	0x000116b0


	//   ....[161]....
        /*0744*/ 	.word	0x000117a0


	//   ....[162]....
        /*0748*/ 	.word	0x00011800


	//   ....[163]....
        /*074c*/ 	.word	0x00011900


	//   ....[164]....
        /*0750*/ 	.word	0x00011960


	//   ....[165]....
        /*0754*/ 	.word	0x00011a60


	//   ....[166]....
        /*0758*/ 	.word	0x00011ac0


	//   ....[167]....
        /*075c*/ 	.word	0x00011bc0


	//   ....[168]....
        /*0760*/ 	.word	0x00011c20


	//   ....[169]....
        /*0764*/ 	.word	0x00011d20


	//   ....[170]....
        /*0768*/ 	.word	0x00011d80


	//   ....[171]....
        /*076c*/ 	.word	0x00011e80


	//   ....[172]....
        /*0770*/ 	.word	0x00011ee0


	//   ....[173]....
        /*0774*/ 	.word	0x00011fc0


	//   ....[174]....
        /*0778*/ 	.word	0x000120f0


	//   ....[175]....
        /*077c*/ 	.word	0x000121d0


	//   ....[176]....
        /*0780*/ 	.word	0x00012280


	//   ....[177]....
        /*0784*/ 	.word	0x00012390


	//   ....[178]....
        /*0788*/ 	.word	0x000123f0


	//   ....[179]....
        /*078c*/ 	.word	0x00012500


	//   ....[180]....
        /*0790*/ 	.word	0x00012560


	//   ....[181]....
        /*0794*/ 	.word	0x00012670


	//   ....[182]....
        /*0798*/ 	.word	0x000126d0


	//   ....[183]....
        /*079c*/ 	.word	0x000127e0


	//   ....[184]....
        /*07a0*/ 	.word	0x00012840


	//   ....[185]....
        /*07a4*/ 	.word	0x00012900


	//   ....[186]....
        /*07a8*/ 	.word	0x00012a60


	//   ....[187]....
        /*07ac*/ 	.word	0x00012b00


	//   ....[188]....
        /*07b0*/ 	.word	0x00012b60


	//   ....[189]....
        /*07b4*/ 	.word	0x00012c10


	//   ....[190]....
        /*07b8*/ 	.word	0x00012c70


	//   ....[191]....
        /*07bc*/ 	.word	0x00012d20


	//   ....[192]....
        /*07c0*/ 	.word	0x00012d80


	//   ....[193]....
        /*07c4*/ 	.word	0x00012e30


	//   ....[194]....
        /*07c8*/ 	.word	0x00012e90


	//   ....[195]....
        /*07cc*/ 	.word	0x00012f40


	//   ....[196]....
        /*07d0*/ 	.word	0x00012fa0


	//   ....[197]....
        /*07d4*/ 	.word	0x00013050


	//   ....[198]....
        /*07d8*/ 	.word	0x00013130


	//   ....[199]....
        /*07dc*/ 	.word	0x000131d0


	//   ....[200]....
        /*07e0*/ 	.word	0x00013230


	//   ....[201]....
        /*07e4*/ 	.word	0x00013300


	//   ....[202]....
        /*07e8*/ 	.word	0x00013360


	//   ....[203]....
        /*07ec*/ 	.word	0x00013430


	//   ....[204]....
        /*07f0*/ 	.word	0x00013490


	//   ....[205]....
        /*07f4*/ 	.word	0x00013570


	//   ....[206]....
        /*07f8*/ 	.word	0x000135d0


	//   ....[207]....
        /*07fc*/ 	.word	0x000136a0


	//   ....[208]....
        /*0800*/ 	.word	0x00013700


	//   ....[209]....
        /*0804*/ 	.word	0x000137d0


	//   ....[210]....
        /*0808*/ 	.word	0x00013860


	//   ....[211]....
        /*080c*/ 	.word	0x00013900


	//   ....[212]....
        /*0810*/ 	.word	0x00013a20


	//   ....[213]....
        /*0814*/ 	.word	0x00013a90


	//   ....[214]....
        /*0818*/ 	.word	0x00013b00


	//   ....[215]....
        /*081c*/ 	.word	0x00013b70


	//   ....[216]....
        /*0820*/ 	.word	0x00013be0


	//   ....[217]....
        /*0824*/ 	.word	0x00013c60


	//   ....[218]....
        /*0828*/ 	.word	0x00013cf0


	//   ....[219]....
        /*082c*/ 	.word	0x00013d80


	//   ....[220]....
        /*0830*/ 	.word	0x00013df0


	//   ....[221]....
        /*0834*/ 	.word	0x00013e60


	//   ....[222]....
        /*0838*/ 	.word	0x00013ed0


	//   ....[223]....
        /*083c*/ 	.word	0x00013f50


	//   ....[224]....
        /*0840*/ 	.word	0x00013fc0


	//   ....[225]....
        /*0844*/ 	.word	0x00014060


	//   ....[226]....
        /*0848*/ 	.word	0x000140f0


	//   ....[227]....
        /*084c*/ 	.word	0x00014210


	//----- nvinfo : EIATTR_REG_RECONFIG
	.align		4
.L_557:
        /*0850*/ 	.byte	0x01, 0x54
	.zero		2


	//----- nvinfo : EIATTR_SYSCALL_OFFSETS
	.align		4
        /*0854*/ 	.byte	0x04, 0x46
        /*0856*/ 	.short	(.L_559 - .L_558)


	//   ....[0]....
.L_558:
        /*0858*/ 	.word	0x000019e0


	//   ....[1]....
        /*085c*/ 	.word	0x0000c730


	//   ....[2]....
        /*0860*/ 	.word	0x0000c880


	//   ....[3]....
        /*0864*/ 	.word	0x0000c970


	//   ....[4]....
        /*0868*/ 	.word	0x0000d820


	//----- nvinfo : EIATTR_MBARRIER_INSTR_OFFSETS
	.align		4
.L_559:
        /*086c*/ 	.byte	0x04, 0x39
        /*086e*/ 	.short	(.L_561 - .L_560)


	//   ....[0]....
.L_560:
        /*0870*/ 	.word	0x00000180
        /*0874*/ 	.word	0x000000ff
        /*0878*/ 	.word	0x00022800
        /*087c*/ 	.short	0x0100
        /*087e*/ 	.byte	0x08
	.zero		1


	//   ....[1]....
        /*0880*/ 	.word	0x00000190
        /*0884*/ 	.word	0x000000ff
        /*0888*/ 	.word	0x00022820
        /*088c*/ 	.short	0x0100
        /*088e*/ 	.byte	0x08
	.zero		1


	//   ....[2]....
        /*0890*/ 	.word	0x00000280
        /*0894*/ 	.word	0x000000ff
        /*0898*/ 	.word	0x00022830
        /*089c*/ 	.short	0x0100
        /*089e*/ 	.byte	0x08
	.zero		1


	//   ....[3]....
        /*08a0*/ 	.word	0x00000290
        /*08a4*/ 	.word	0x000000ff
        /*08a8*/ 	.word	0x00022840
        /*08ac*/ 	.short	0x0100
        /*08ae*/ 	.byte	0x08
	.zero		1


	//   ....[4]....
        /*08b0*/ 	.word	0x000002a0
        /*08b4*/ 	.word	0x000000ff
        /*08b8*/ 	.word	0x00022838
        /*08bc*/ 	.short	0x0100
        /*08be*/ 	.byte	0x08
	.zero		1


	//   ....[5]....
        /*08c0*/ 	.word	0x000002b0
        /*08c4*/ 	.word	0x000000ff
        /*08c8*/ 	.word	0x00022848
        /*08cc*/ 	.short	0x0100
        /*08ce*/ 	.byte	0x08
	.zero		1


	//   ....[6]....
        /*08d0*/ 	.word	0x000003e0
        /*08d4*/ 	.word	0x000000ff
        /*08d8*/ 	.word	0x00022850
        /*08dc*/ 	.short	0x0100
        /*08de*/ 	.byte	0x08
	.zero		1


	//   ....[7]....
        /*08e0*/ 	.word	0x000003f0
        /*08e4*/ 	.word	0x000000ff
        /*08e8*/ 	.word	0x00022860
        /*08ec*/ 	.short	0x0100
        /*08ee*/ 	.byte	0x08
	.zero		1


	//   ....[8]....
        /*08f0*/ 	.word	0x00000400
        /*08f4*/ 	.word	0x000000ff
        /*08f8*/ 	.word	0x00022858
        /*08fc*/ 	.short	0x0100
        /*08fe*/ 	.byte	0x08
	.zero		1


	//   ....[9]....
        /*0900*/ 	.word	0x00000410
        /*0904*/ 	.word	0x000000ff
        /*0908*/ 	.word	0x00022868
        /*090c*/ 	.short	0x0100
        /*090e*/ 	.byte	0x08
	.zero		1


	//   ....[10]....
        /*0910*/ 	.word	0x00000500
        /*0914*/ 	.word	0x000000ff
        /*0918*/ 	.word	0x00022870
        /*091c*/ 	.short	0x0100
        /*091e*/ 	.byte	0x06
	.zero		1


	//   ....[11]....
        /*0920*/ 	.word	0x00000510
        /*0924*/ 	.word	0x000000ff
        /*0928*/ 	.word	0x00022880
        /*092c*/ 	.short	0x0100
        /*092e*/ 	.byte	0x06
	.zero		1


	//   ....[12]....
        /*0930*/ 	.word	0x00000520
        /*0934*/ 	.word	0x000000ff
        /*0938*/ 	.word	0x00022878
        /*093c*/ 	.short	0x0100
        /*093e*/ 	.byte	0x06
	.zero		1


	//   ....[13]....
        /*0940*/ 	.word	0x00000530
        /*0944*/ 	.word	0x000000ff
        /*0948*/ 	.word	0x00022888
        /*094c*/ 	.short	0x0100
        /*094e*/ 	.byte	0x06
	.zero		1


	//   ....[14]....
        /*0950*/ 	.word	0x00000660
        /*0954*/ 	.word	0x000000ff
        /*0958*/ 	.word	0x00022890
        /*095c*/ 	.short	0x0100
        /*095e*/ 	.byte	0x08
	.zero		1


	//   ....[15]....
        /*0960*/ 	.word	0x00000670
        /*0964*/ 	.word	0x000000ff
        /*0968*/ 	.word	0x000228a0
        /*096c*/ 	.short	0x0100
        /*096e*/ 	.byte	0x08
	.zero		1


	//   ....[16]....
        /*0970*/ 	.word	0x00000680
        /*0974*/ 	.word	0x000000ff
        /*0978*/ 	.word	0x00022898
        /*097c*/ 	.short	0x0100
        /*097e*/ 	.byte	0x08
	.zero		1


	//   ....[17]....
        /*0980*/ 	.word	0x00000690
        /*0984*/ 	.word	0x000000ff
        /*0988*/ 	.word	0x000228a8
        /*098c*/ 	.short	0x0100
        /*098e*/ 	.byte	0x08
	.zero		1


	//   ....[18]....
        /*0990*/ 	.word	0x000007d0
        /*0994*/ 	.word	0x000000ff
        /*0998*/ 	.word	0x000228b0
        /*099c*/ 	.short	0x0100
        /*099e*/ 	.byte	0x08
	.zero		1


	//   ....[19]....
        /*09a0*/ 	.word	0x000007e0
        /*09a4*/ 	.word	0x000000ff
        /*09a8*/ 	.word	0x000228c0
        /*09ac*/ 	.short	0x0100
        /*09ae*/ 	.byte	0x08
	.zero		1


	//   ....[20]....
        /*09b0*/ 	.word	0x000007f0
        /*09b4*/ 	.word	0x000000ff
        /*09b8*/ 	.word	0x000228b8
        /*09bc*/ 	.short	0x0100
        /*09be*/ 	.byte	0x08
	.zero		1


	//   ....[21]....
        /*09c0*/ 	.word	0x00000800
        /*09c4*/ 	.word	0x000000ff
        /*09c8*/ 	.word	0x000228c8
        /*09cc*/ 	.short	0x0100
        /*09ce*/ 	.byte	0x08
	.zero		1


	//   ....[22]....
        /*09d0*/ 	.word	0x00001a50
        /*09d4*/ 	.word	0x000000ff
        /*09d8*/ 	.word	0x00022800
        /*09dc*/ 	.short	0x010a
        /*09de*/ 	.byte	0x33
	.zero		1


	//   ....[23]....
        /*09e0*/ 	.word	0x00001b20
        /*09e4*/ 	.word	0x000000ff
        /*09e8*/ 	.word	0x00022830
        /*09ec*/ 	.short	0x010a
        /*09ee*/ 	.byte	0x16
	.zero		1


	//   ....[24]....
        /*09f0*/ 	.word	0x00001b60
        /*09f4*/ 	.word	0x000000ff
        /*09f8*/ 	.word	0x00022830
        /*09fc*/ 	.short	0x010a
        /*09fe*/ 	.byte	0x16
	.zero		1


	//   ....[25]....
        /*0a00*/ 	.word	0x00001f10
        /*0a04*/ 	.word	0x000000ff
        /*0a08*/ 	.word	0x00000000
        /*0a0c*/ 	.short	0x0101
        /*0a0e*/ 	.byte	0x06
	.zero		1


	//   ....[26]....
        /*0a10*/ 	.word	0x00003380
        /*0a14*/ 	.word	0x000000ff
        /*0a18*/ 	.word	0x00022850
        /*0a1c*/ 	.short	0x010a
        /*0a1e*/ 	.byte	0x16
	.zero		1


	//   ....[27]....
        /*0a20*/ 	.word	0x000033c0
        /*0a24*/ 	.word	0x000000ff
        /*0a28*/ 	.word	0x00022850
        /*0a2c*/ 	.short	0x010a
        /*0a2e*/ 	.byte	0x16
	.zero		1


	//   ....[28]....
        /*0a30*/ 	.word	0x00003770
        /*0a34*/ 	.word	0x000000ff
        /*0a38*/ 	.word	0x00000000
        /*0a3c*/ 	.short	0x0101
        /*0a3e*/ 	.byte	0x16
	.zero		1


	//   ....[29]....
        /*0a40*/ 	.word	0x000038d0
        /*0a44*/ 	.word	0x000000ff
        /*0a48*/ 	.word	0x00022830
        /*0a4c*/ 	.short	0x010a
        /*0a4e*/ 	.byte	0x19
	.zero		1


	//   ....[30]....
        /*0a50*/ 	.word	0x00003910
        /*0a54*/ 	.word	0x000000ff
        /*0a58*/ 	.word	0x00022830
        /*0a5c*/ 	.short	0x010a
        /*0a5e*/ 	.byte	0x19
	.zero		1


	//   ....[31]....
        /*0a60*/ 	.word	0x00003bf0
        /*0a64*/ 	.word	0x000000ff
        /*0a68*/ 	.word	0x00000000
        /*0a6c*/ 	.short	0x0101
        /*0a6e*/ 	.byte	0x06
	.zero		1


	//   ....[32]....
        /*0a70*/ 	.word	0x00005930
        /*0a74*/ 	.word	0x000000ff
        /*0a78*/ 	.word	0x00022850
        /*0a7c*/ 	.short	0x010a
        /*0a7e*/ 	.byte	0x19
	.zero		1


	//   ....[33]....
        /*0a80*/ 	.word	0x00005980
        /*0a84*/ 	.word	0x000000ff
        /*0a88*/ 	.word	0x00022850
        /*0a8c*/ 	.short	0x010a
        /*0a8e*/ 	.byte	0x19
	.zero		1


	//   ....[34]....
        /*0a90*/ 	.word	0x00005c80
        /*0a94*/ 	.word	0x000000ff
        /*0a98*/ 	.word	0x00000000
        /*0a9c*/ 	.short	0x0101
        /*0a9e*/ 	.byte	0x19
	.zero		1


	//   ....[35]....
        /*0aa0*/ 	.word	0x00005dc0
        /*0aa4*/ 	.word	0x000000ff
        /*0aa8*/ 	.word	0x00022830
        /*0aac*/ 	.short	0x010a
        /*0aae*/ 	.byte	0x18
	.zero		1


	//   ....[36]....
        /*0ab0*/ 	.word	0x00005e00
        /*0ab4*/ 	.word	0x000000ff
        /*0ab8*/ 	.word	0x00022830
        /*0abc*/ 	.short	0x010a
        /*0abe*/ 	.byte	0x18
	.zero		1


	//   ....[37]....
        /*0ac0*/ 	.word	0x00006050
        /*0ac4*/ 	.word	0x000000ff
        /*0ac8*/ 	.word	0x00000000
        /*0acc*/ 	.short	0x0101
        /*0ace*/ 	.byte	0x06
	.zero		1


	//   ....[38]....
        /*0ad0*/ 	.word	0x000076a0
        /*0ad4*/ 	.word	0x000000ff
        /*0ad8*/ 	.word	0x00022850
        /*0adc*/ 	.short	0x010a
        /*0ade*/ 	.byte	0x18
	.zero		1


	//   ....[39]....
        /*0ae0*/ 	.word	0x000076f0
        /*0ae4*/ 	.word	0x000000ff
        /*0ae8*/ 	.word	0x00022850
        /*0aec*/ 	.short	0x010a
        /*0aee*/ 	.byte	0x18
	.zero		1


	//   ....[40]....
        /*0af0*/ 	.word	0x000079e0
        /*0af4*/ 	.word	0x000000ff
        /*0af8*/ 	.word	0x00000000
        /*0afc*/ 	.short	0x0101
        /*0afe*/ 	.byte	0x18
	.zero		1


	//   ....[41]....
        /*0b00*/ 	.word	0x00009eb0
        /*0b04*/ 	.word	0x000000ff
        /*0b08*/ 	.word	0x00000000
        /*0b0c*/ 	.short	0x0101
        /*0b0e*/ 	.byte	0x0a
	.zero		1


	//   ....[42]....
        /*0b10*/ 	.word	0x0000ce60
        /*0b14*/ 	.word	0x00000021
        /*0b18*/ 	.word	0x00022840
        /*0b1c*/ 	.short	0x010a
        /*0b1e*/ 	.byte	0x3f
	.zero		1


	//   ....[43]....
        /*0b20*/ 	.word	0x0000d4b0
        /*0b24*/ 	.word	0x00000021
        /*0b28*/ 	.word	0x00022830
        /*0b2c*/ 	.short	0x0107
        /*0b2e*/ 	.byte	0x3f
	.zero		1


	//   ....[44]....
        /*0b30*/ 	.word	0x0000d590
        /*0b34*/ 	.word	0x00000021
        /*0b38*/ 	.word	0x00022830
        /*0b3c*/ 	.short	0x0101
        /*0b3e*/ 	.byte	0x3f
	.zero		1


	//   ....[45]....
        /*0b40*/ 	.word	0x0000e0f0
        /*0b44*/ 	.word	0x00000016
        /*0b48*/ 	.word	0x00022800
        /*0b4c*/ 	.short	0x0107
        /*0b4e*/ 	.byte	0x3f
	.zero		1


	//   ....[46]....
        /*0b50*/ 	.word	0x0000e1e0
        /*0b54*/ 	.word	0x00000016
        /*0b58*/ 	.word	0x00022800
        /*0b5c*/ 	.short	0x0101
        /*0b5e*/ 	.byte	0x3f
	.zero		1


	//   ....[47]....
        /*0b60*/ 	.word	0x0000e200
        /*0b64*/ 	.word	0x00000016
        /*0b68*/ 	.word	0x00022820
        /*0b6c*/ 	.short	0x010a
        /*0b6e*/ 	.byte	0x3f
	.zero		1


	//   ....[48]....
        /*0b70*/ 	.word	0x0000e290
        /*0b74*/ 	.word	0x00000021
        /*0b78*/ 	.word	0x00022860
        /*0b7c*/ 	.short	0x010a
        /*0b7e*/ 	.byte	0x3f
	.zero		1


	//   ....[49]....
        /*0b80*/ 	.word	0x0000e990
        /*0b84*/ 	.word	0x00000021
        /*0b88*/ 	.word	0x00022850
        /*0b8c*/ 	.short	0x0107
        /*0b8e*/ 	.byte	0x3f
	.zero		1


	//   ....[50]....
        /*0b90*/ 	.word	0x0000ea60
        /*0b94*/ 	.word	0x00000021
        /*0b98*/ 	.word	0x00022850
        /*0b9c*/ 	.short	0x0101
        /*0b9e*/ 	.byte	0x3f
	.zero		1


	//   ....[51]....
        /*0ba0*/ 	.word	0x0000eda0
        /*0ba4*/ 	.word	0x0000000a
        /*0ba8*/ 	.word	0x00022840
        /*0bac*/ 	.short	0x010a
        /*0bae*/ 	.byte	0x3f
	.zero		1


	//   ....[52]....
        /*0bb0*/ 	.word	0x0000f170
        /*0bb4*/ 	.word	0x0000000a
        /*0bb8*/ 	.word	0x00022830
        /*0bbc*/ 	.short	0x0107
        /*0bbe*/ 	.byte	0x3f
	.zero		1


	//   ....[53]....
        /*0bc0*/ 	.word	0x0000f230
        /*0bc4*/ 	.word	0x0000000a
        /*0bc8*/ 	.word	0x00022830
        /*0bcc*/ 	.short	0x0101
        /*0bce*/ 	.byte	0x3f
	.zero		1


	//   ....[54]....
        /*0bd0*/ 	.word	0x0000f260
        /*0bd4*/ 	.word	0x0000000a
        /*0bd8*/ 	.word	0x00022860
        /*0bdc*/ 	.short	0x010a
        /*0bde*/ 	.byte	0x3f
	.zero		1


	//   ....[55]....
        /*0be0*/ 	.word	0x0000f780
        /*0be4*/ 	.word	0x0000000a
        /*0be8*/ 	.word	0x00022850
        /*0bec*/ 	.short	0x0107
        /*0bee*/ 	.byte	0x3f
	.zero		1


	//   ....[56]....
        /*0bf0*/ 	.word	0x0000f840
        /*0bf4*/ 	.word	0x0000000a
        /*0bf8*/ 	.word	0x00022850
        /*0bfc*/ 	.short	0x0101
        /*0bfe*/ 	.byte	0x3f
	.zero		1


	//   ....[57]....
        /*0c00*/ 	.word	0x000106b0
        /*0c04*/ 	.word	0x00000007
        /*0c08*/ 	.word	0x00022820
        /*0c0c*/ 	.short	0x010a
        /*0c0e*/ 	.byte	0x3f
	.zero		1


	//   ....[58]....
        /*0c10*/ 	.word	0x00010830
        /*0c14*/ 	.word	0x00000005
        /*0c18*/ 	.word	0x00022840
        /*0c1c*/ 	.short	0x010a
        /*0c1e*/ 	.byte	0x3f
	.zero		1


	//   ....[59]....
        /*0c20*/ 	.word	0x000108d0
        /*0c24*/ 	.word	0x00000003
        /*0c28*/ 	.word	0x00022840
        /*0c2c*/ 	.short	0x010a
        /*0c2e*/ 	.byte	0x3f
	.zero		1


	//   ....[60]....
        /*0c30*/ 	.word	0x00010910
        /*0c34*/ 	.word	0x00000005
        /*0c38*/ 	.word	0x00022860
        /*0c3c*/ 	.short	0x010a
        /*0c3e*/ 	.byte	0x3f
	.zero		1


	//   ....[61]....
        /*0c40*/ 	.word	0x00010950
        /*0c44*/ 	.word	0x00000003
        /*0c48*/ 	.word	0x00022860
        /*0c4c*/ 	.short	0x010a
        /*0c4e*/ 	.byte	0x3f
	.zero		1


	//   ....[62]....
        /*0c50*/ 	.word	0x000109c0
        /*0c54*/ 	.word	0x00000003
        /*0c58*/ 	.word	0x00022800
        /*0c5c*/ 	.short	0x010a
        /*0c5e*/ 	.byte	0x3f
	.zero		1


	//   ....[63]....
        /*0c60*/ 	.word	0x00010a20
        /*0c64*/ 	.word	0x00000003
        /*0c68*/ 	.word	0x00022830
        /*0c6c*/ 	.short	0x010a
        /*0c6e*/ 	.byte	0x3f
	.zero		1


	//   ....[64]....
        /*0c70*/ 	.word	0x00010a80
        /*0c74*/ 	.word	0x00000009
        /*0c78*/ 	.word	0x00022850
        /*0c7c*/ 	.short	0x010a
        /*0c7e*/ 	.byte	0x3f
	.zero		1


	//   ....[65]....
        /*0c80*/ 	.word	0x00010ae0
        /*0c84*/ 	.word	0x00000000
        /*0c88*/ 	.word	0x00022830
        /*0c8c*/ 	.short	0x010a
        /*0c8e*/ 	.byte	0x3f
	.zero		1


	//   ....[66]....
        /*0c90*/ 	.word	0x00010b40
        /*0c94*/ 	.word	0x0000000a
        /*0c98*/ 	.word	0x00022850
        /*0c9c*/ 	.short	0x010a
        /*0c9e*/ 	.byte	0x3f
	.zero		1


	//   ....[67]....
        /*0ca0*/ 	.word	0x00010ba0
        /*0ca4*/ 	.word	0x00000000
        /*0ca8*/ 	.word	0x00022830
        /*0cac*/ 	.short	0x010a
        /*0cae*/ 	.byte	0x3f
	.zero		1


	//   ....[68]....
        /*0cb0*/ 	.word	0x00010c00
        /*0cb4*/ 	.word	0x0000000a
        /*0cb8*/ 	.word	0x00022850
        /*0cbc*/ 	.short	0x010a
        /*0cbe*/ 	.byte	0x3f
	.zero		1


	//   ....[69]....
        /*0cc0*/ 	.word	0x00010d20
        /*0cc4*/ 	.word	0x00000021
        /*0cc8*/ 	.word	0x00022840
        /*0ccc*/ 	.short	0x010a
        /*0cce*/ 	.byte	0x3f
	.zero		1


	//   ....[70]....
        /*0cd0*/ 	.word	0x00011ff0
        /*0cd4*/ 	.word	0x00000016
        /*0cd8*/ 	.word	0x00022820
        /*0cdc*/ 	.short	0x010a
        /*0cde*/ 	.byte	0x3f
	.zero		1


	//   ....[71]....
        /*0ce0*/ 	.word	0x00012040
        /*0ce4*/ 	.word	0x00000021
        /*0ce8*/ 	.word	0x00022860
        /*0cec*/ 	.short	0x010a
        /*0cee*/ 	.byte	0x3f
	.zero		1


	//   ....[72]....
        /*0cf0*/ 	.word	0x000129b0
        /*0cf4*/ 	.word	0x0000000a
        /*0cf8*/ 	.word	0x00022840
        /*0cfc*/ 	.short	0x010a
        /*0cfe*/ 	.byte	0x3f
	.zero		1


	//   ....[73]....
        /*0d00*/ 	.word	0x00013080
        /*0d04*/ 	.word	0x0000000a
        /*0d08*/ 	.word	0x00022860
        /*0d0c*/ 	.short	0x010a
        /*0d0e*/ 	.byte	0x3f
	.zero		1


	//   ....[74]....
        /*0d10*/ 	.word	0x00014130
        /*0d14*/ 	.word	0x00000007
        /*0d18*/ 	.word	0x00022820
        /*0d1c*/ 	.short	0x010a
        /*0d1e*/ 	.byte	0x3f
	.zero		1


	//   ....[75]....
        /*0d20*/ 	.word	0x000142d0
        /*0d24*/ 	.word	0x00000005
        /*0d28*/ 	.word	0x00022840
        /*0d2c*/ 	.short	0x010a
        /*0d2e*/ 	.byte	0x3f
	.zero		1


	//   ....[76]....
        /*0d30*/ 	.word	0x00014320
        /*0d34*/ 	.word	0x00000003
        /*0d38*/ 	.word	0x00022840
        /*0d3c*/ 	.short	0x010a
        /*0d3e*/ 	.byte	0x3f
	.zero		1


	//   ....[77]....
        /*0d40*/ 	.word	0x00014370
        /*0d44*/ 	.word	0x00000005
        /*0d48*/ 	.word	0x00022860
        /*0d4c*/ 	.short	0x010a
        /*0d4e*/ 	.byte	0x3f
	.zero		1


	//----- nvinfo : EIATTR_NUM_MBARRIERS
	.align		4
.L_561:
        /*0d50*/ 	.byte	0x03, 0x38
        /*0d52*/ 	.short	0x0016


	//----- nvinfo : EIATTR_EXIT_INSTR_OFFSETS
	.align		4
        /*0d54*/ 	.byte	0x04, 0x1c
        /*0d56*/ 	.short	(.L_563 - .L_562)


	//   ....[0]....
.L_562:
        /*0d58*/ 	.word	0x000009b0


	//   ....[1]....
        /*0d5c*/ 	.word	0x0000b210


	//   ....[2]....
        /*0d60*/ 	.word	0x000109a0


	//----- nvinfo : EIATTR_MAX_THREADS
	.align		4
.L_563:
        /*0d64*/ 	.byte	0x04, 0x05
        /*0d66*/ 	.short	(.L_565 - .L_564)
.L_564:
        /*0d68*/ 	.word	0x00000180
        /*0d6c*/ 	.word	0x00000001
        /*0d70*/ 	.word	0x00000001


	//----- nvinfo : EIATTR_CRS_STACK_SIZE
	.align		4
.L_565:
        /*0d74*/ 	.byte	0x04, 0x1e
        /*0d76*/ 	.short	(.L_567 - .L_566)
.L_566:
        /*0d78*/ 	.word	0x00000000


	//----- nvinfo : EIATTR_CBANK_PARAM_SIZE
	.align		4
.L_567:
        /*0d7c*/ 	.byte	0x03, 0x19
        /*0d7e*/ 	.short	0x0af0


	//----- nvinfo : EIATTR_PARAM_CBANK
	.align		4
        /*0d80*/ 	.byte	0x04, 0x0a
        /*0d82*/ 	.short	(.L_569 - .L_568)
	.align		4
.L_568:
        /*0d84*/ 	.word	index@(.nv.constant0._ZN7cutlass13device_kernelIN5flash11enable_sm90INS1_16FlashAttnFwdSm90INS1_25CollectiveMainloopFwdSm90ILi2EN4cute5tupleIJNS5_1CILi1EEES8_S8_EEENS6_IJNS7_ILi128EEENS7_ILi96EEENS7_ILi64EEEEEELi256ENS_6half_tEfNS_4arch4Sm90ELb1ELb0ELb0ELb1ELb1ELb0ELb0ELb1ELb0ELb1ELb0ELb0EEENS1_21CollectiveEpilogueFwdINS6_IJSA_NS7_ILi256EEESB_EEES9_SE_SG_Li256ELb1ELb1ELb0ELb0EEENS1_36VarlenDynamicPersistentTileSchedulerILi128ELi96ELi256ELi128ELb0ELb1ELb1ELb1ELb1ELb1EEEEEEEEEvNT_6ParamsE)
        /*0d88*/ 	.short	0x0210
        /*0d8a*/ 	.short	0x0af0


	//----- nvinfo : EIATTR_SW_WAR
	.align		4
.L_569:
        /*0d8c*/ 	.byte	0x04, 0x36
        /*0d8e*/ 	.short	(.L_571 - .L_570)
.L_570:
        /*0d90*/ 	.word	0x00000008
.L_571:


//--------------------- .nv.info._ZN7cutlass13device_kernelIN5flash11enable_sm90INS1_16FlashAttnFwdSm90INS1_25CollectiveMainloopFwdSm90ILi2EN4cute5tupleIJNS5_1CILi1EEES8_S8_EEENS6_IJNS7_ILi128EEENS7_ILi96EEENS7_ILi64EEEEEELi256ENS_6half_tEfNS_4arch4Sm90ELb1ELb0ELb0ELb1ELb1ELb1ELb0ELb1ELb0ELb1ELb0ELb0EEENS1_21CollectiveEpilogueFwdINS6_IJSA_NS7_ILi256EEESB_EEES9_SE_SG_Li256ELb1ELb1ELb0ELb0EEENS1_36VarlenDynamicPersistentTileSchedulerILi128ELi96ELi256ELi128ELb0ELb1ELb1ELb1ELb1ELb1EEEEEEEEEvNT_6ParamsE --------------------------
	.section	.nv.info._ZN7cutlass13device_kernelIN5flash11enable_sm90INS1_16FlashAttnFwdSm90INS1_25CollectiveMainloopFwdSm90ILi2EN4cute5tupleIJNS5_1CILi1EEES8_S8_EEENS6_IJNS7_ILi128EEENS7_ILi96EEENS7_ILi64EEEEEELi256ENS_6half_tEfNS_4arch4Sm90ELb1ELb0ELb0ELb1ELb1ELb1ELb0ELb1ELb0ELb1ELb0ELb0EEENS1_21CollectiveEpilogueFwdINS6_IJSA_NS7_ILi256EEESB_EEES9_SE_SG_Li256ELb1ELb1ELb0ELb0EEENS1_36VarlenDynamicPersistentTileSchedulerILi128ELi96ELi256ELi128ELb0ELb1ELb1ELb1ELb1ELb1EEEEEEEEEvNT_6ParamsE,"",@"SHT_CUDA_INFO"
	.sectionflags	@""
	.align	4


	//----- nvinfo : EIATTR_CUDA_API_VERSION
	.align		4
        /*0000*/ 	.byte	0x04, 0x37
        /*0002*/ 	.short	(.L_573 - .L_572)
.L_572:
        /*0004*/ 	.word	0x00000082


	//----- nvinfo : EIATTR_KPARAM_INFO
	.align		4
.L_573:
        /*0008*/ 	.byte	0x04, 0x17
        /*000a*/ 	.short	(.L_575 - .L_574)
.L_574:
        /*000c*/ 	.word	0x00000000
        /*0010*/ 	.short	0x0000
        /*0012*/ 	.short	0x0070
        /*0014*/ 	.byte	0x00, 0xf0, 0x01, 0x2a


	//----- nvinfo : EIATTR_SPARSE_MMA_MASK
	.align		4
.L_575:
        /*0018*/ 	.byte	0x03, 0x50
        /*001a*/ 	.short	0x0000


	//----- nvinfo : EIATTR_MAXREG_COUNT
	.align		4
        /*001c*/ 	.byte	0x03, 0x1b
        /*001e*/ 	.short	0x00a8


	//----- nvinfo : EIATTR_NUM_BARRIERS
	.align		4
        /*0020*/ 	.byte	0x02, 0x4c
        /*0022*/ 	.byte	0x10
	.zero		1


	//----- nvinfo : EIATTR_EXTERNS
	.align		4
        /*0024*/ 	.byte	0x04, 0x0f
        /*0026*/ 	.short	(.L_577 - .L_576)


	//   ....[0]....
	.align		4
.L_576:
        /*0028*/ 	.word	index@(__assertfail)


	//----- nvinfo : EIATTR_ANNOTATIONS
	.align		4
.L_577:
        /*002c*/ 	.byte	0x04, 0x55
        /*002e*/ 	.short	(.L_579 - .L_578)


	//   ....[0]....
.L_578:
        /* <DEDUP_REMOVED lines=48> */


	//----- nvinfo : EIATTR_MERCURY_ISA_VERSION
	.align		4
.L_579:
        /*0318*/ 	.byte	0x03, 0x5f
        /*031a*/ 	.short	0x0101


	//----- nvinfo : EIATTR_UNUSED_LOAD_BYTE_OFFSET
	.align		4
        /*031c*/ 	.byte	0x04, 0x44
        /*031e*/ 	.short	(.L_581 - .L_580)


	//   ....[0]....
.L_580:
        /*0320*/ 	.word	0x00000a60
        /*0324*/ 	.word	0x0000fff0


	//   ....[1]....
        /*0328*/ 	.word	0x00010510
        /*032c*/ 	.word	0x0000fff0


	//----- nvinfo : EIATTR_INT_WARP_WIDE_INSTR_OFFSETS
	.align		4
.L_581:
        /*0330*/ 	.byte	0x04, 0x31
        /*0332*/ 	.short	(.L_583 - .L_582)


	//   ....[0]....
.L_582:
        /*0334*/ 	.word	0x00000120


	//   ....[1]....
        /*0338*/ 	.word	0x000001c0


	//   ....[2]....
        /*033c*/ 	.word	0x00000230


	//   ....[3]....
        /*0340*/ 	.word	0x00015ea0


	//   ....[4]....
        /*0344*/ 	.word	0x00015f30


	//   ....[5]....
        /*0348*/ 	.word	0x00019300


	//   ....[6]....
        /*034c*/ 	.word	0x00019390


	//----- nvinfo : EIATTR_COOP_GROUP_MASK_REGIDS
	.align		4
.L_583:
        /*0350*/ 	.byte	0x04, 0x29
        /*0352*/ 	.short	(.L_585 - .L_584)


	//   ....[0]....
.L_584:
        /*0354*/ 	.word	0xffffffff


	//   ....[1]....
        /*0358*/ 	.word	0xffffffff


	//   ....[2]....
        /*035c*/ 	.word	0xffffffff


	//   ....[3]....
        /*0360*/ 	.word	0xffffffff


	//   ....[4]....
        /*0364*/ 	.word	0xffffffff


	//   ....[5]....
        /*0368*/ 	.word	0xffffffff


	//   ....[6]....
        /*036c*/ 	.word	0xffffffff


	//   ....[7]....
        /*0370*/ 	.word	0xffffffff


	//   ....[8]....
        /*0374*/ 	.word	0xffffffff


	//   ....[9]....
        /*0378*/ 	.word	0xffffffff


	//   ....[10]....
        /*037c*/ 	.word	0xffffffff


	//   ....[11]....
        /*0380*/ 	.word	0xffffffff


	//   ....[12]....
        /*0384*/ 	.word	0xffffffff


	//   ....[13]....
        /*0388*/ 	.word	0xffffffff


	//   ....[14]....
        /*038c*/ 	.word	0xffffffff


	//   ....[15]....
        /*0390*/ 	.word	0xffffffff


	//   ....[16]....
        /*0394*/ 	.word	0xffffffff


	//   ....[17]....
        /*0398*/ 	.word	0xffffffff


	//   ....[18]....
        /*039c*/ 	.word	0xffffffff


	//   ....[19]....
        /*03a0*/ 	.word	0xffffffff


	//   ....[20]....
        /*03a4*/ 	.word	0xffffffff


	//   ....[21]....
        /*03a8*/ 	.word	0xffffffff


	//   ....[22]....
        /*03ac*/ 	.word	0xffffffff


	//   ....[23]....
        /*03b0*/ 	.word	0xffffffff


	//   ....[24]....
        /*03b4*/ 	.word	0xffffffff


	//   ....[25]....
        /*03b8*/ 	.word	0xffffffff


	//   ....[26]....
        /*03bc*/ 	.word	0xffffffff


	//   ....[27]....
        /*03c0*/ 	.word	0xffffffff


	//   ....[28]....
        /*03c4*/ 	.word	0xffffffff


	//   ....[29]....
        /*03c8*/ 	.word	0xffffffff


	//   ....[30]....
        /*03cc*/ 	.word	0xffffffff


	//   ....[31]....
        /*03d0*/ 	.word	0xffffffff


	//   ....[32]....
        /*03d4*/ 	.word	0xffffffff


	//   ....[33]....
        /*03d8*/ 	.word	0xffffffff


	//   ....[34]....
        /*03dc*/ 	.word	0xffffffff


	//   ....[35]....
        /*03e0*/ 	.word	0xffffffff


	//   ....[36]....
        /*03e4*/ 	.word	0xffffffff


	//   ....[37]....
        /*03e8*/ 	.word	0xffffffff


	//   ....[38]....
        /*03ec*/ 	.word	0xffffffff


	//   ....[39]....
        /*03f0*/ 	.word	0xffffffff


	//   ....[40]....
        /*03f4*/ 	.word	0xffffffff


	//   ....[41]....
        /*03f8*/ 	.word	0xffffffff


	//   ....[42]....
        /*03fc*/ 	.word	0xffffffff


	//   ....[43]....
        /*0400*/ 	.word	0xffffffff


	//   ....[44]....
        /*0404*/ 	.word	0xffffffff


	//   ....[45]....
        /*0408*/ 	.word	0xffffffff


	//   ....[46]....
        /*040c*/ 	.word	0xffffffff


	//   ....[47]....
        /*0410*/ 	.word	0xffffffff


	//   ....[48]....
        /*0414*/ 	.word	0xffffffff


	//   ....[49]....
        /*0418*/ 	.word	0xffffffff


	//   ....[50]....
        /*041c*/ 	.word	0xffffffff


	//   ....[51]....
        /*0420*/ 	.word	0xffffffff


	//   ....[52]....
        /*0424*/ 	.word	0xffffffff


	//   ....[53]....
        /*0428*/ 	.word	0xffffffff


	//   ....[54]....
        /*042c*/ 	.word	0xffffffff


	//   ....[55]....
        /*0430*/ 	.word	0xffffffff


	//   ....[56]....
        /*0434*/ 	.word	0xffffffff


	//   ....[57]....
        /*0438*/ 	.word	0xffffffff


	//   ....[58]....
        /*043c*/ 	.word	0xffffffff


	//   ....[59]....
        /*0440*/ 	.word	0xffffffff


	//   ....[60]....
        /*0444*/ 	.word	0xffffffff


	//   ....[61]....
        /*0448*/ 	.word	0xffffffff


	//   ....[62]....
        /*044c*/ 	.word	0xffffffff


	//   ....[63]....
        /*0450*/ 	.word	0xffffffff


	//   ....[64]....
        /*0454*/ 	.word	0xffffffff


	//   ....[65]....
        /*0458*/ 	.word	0xffffffff


	//   ....[66]....
        /*045c*/ 	.word	0xffffffff


	//   ....[67]....
        /*0460*/ 	.word	0xffffffff


	//   ....[68]....
        /*0464*/ 	.word	0xffffffff


	//   ....[69]....
        /*0468*/ 	.word	0xffffffff


	//   ....[70]....
        /*046c*/ 	.word	0xffffffff


	//   ....[71]....
        /*0470*/ 	.word	0xffffffff


	//   ....[72]....
        /*0474*/ 	.word	0xffffffff


	//   ....[73]....
        /*0478*/ 	.word	0xffffffff


	//   ....[74]....
        /*047c*/ 	.word	0xffffffff


	//   ....[75]....
        /*0480*/ 	.word	0xffffffff


	//   ....[76]....
        /*0484*/ 	.word	0xffffffff


	//   ....[77]....
        /*0488*/ 	.word	0xffffffff


	//   ....[78]....
        /*048c*/ 	.word	0xffffffff


	//   ....[79]....
        /*0490*/ 	.word	0xffffffff


	//   ....[80]....
        /*0494*/ 	.word	0xffffffff


	//   ....[81]....
        /*0498*/ 	.word	0xffffffff


	//   ....[82]....
        /*049c*/ 	.word	0xffffffff


	//   ....[83]....
        /*04a0*/ 	.word	0xffffffff


	//   ....[84]....
        /*04a4*/ 	.word	0xffffffff


	//   ....[85]....
        /*04a8*/ 	.word	0xffffffff


	//   ....[86]....
        /*04ac*/ 	.word	0xffffffff


	//   ....[87]....
        /*04b0*/ 	.word	0xffffffff


	//   ....[88]....
        /*04b4*/ 	.word	0xffffffff


	//   ....[89]....
        /*04b8*/ 	.word	0xffffffff


	//   ....[90]....
        /*04bc*/ 	.word	0xffffffff


	//   ....[91]....
        /*04c0*/ 	.word	0xffffffff


	//   ....[92]....
        /*04c4*/ 	.word	0xffffffff


	//   ....[93]....
        /*04c8*/ 	.word	0xffffffff


	//   ....[94]....
        /*04cc*/ 	.word	0xffffffff


	//   ....[95]....
        /*04d0*/ 	.word	0xffffffff


	//   ....[96]....
        /*04d4*/ 	.word	0xffffffff


	//   ....[97]....
        /*04d8*/ 	.word	0xffffffff


	//   ....[98]....
        /*04dc*/ 	.word	0xffffffff


	//   ....[99]....
        /*04e0*/ 	.word	0xffffffff


	//   ....[100]....
        /*04e4*/ 	.word	0xffffffff


	//   ....[101]....
        /*04e8*/ 	.word	0xffffffff


	//   ....[102]....
        /*04ec*/ 	.word	0xffffffff


	//   ....[103]....
        /*04f0*/ 	.word	0xffffffff


	//   ....[104]....
        /*04f4*/ 	.word	0xffffffff


	//   ....[105]....
        /*04f8*/ 	.word	0xffffffff


	//   ....[106]....
        /*04fc*/ 	.word	0xffffffff


	//   ....[107]....
        /*0500*/ 	.word	0xffffffff


	//   ....[108]....
        /*0504*/ 	.word	0xffffffff


	//   ....[109]....
        /*0508*/ 	.word	0xffffffff


	//   ....[110]....
        /*050c*/ 	.word	0xffffffff


	//   ....[111]....
        /*0510*/ 	.word	0xffffffff


	//   ....[112]....
        /*0514*/ 	.word	0xffffffff


	//   ....[113]....
        /*0518*/ 	.word	0xffffffff


	//   ....[114]....
        /*051c*/ 	.word	0xffffffff


	//   ....[115]....
        /*0520*/ 	.word	0xffffffff


	//   ....[116]....
        /*0524*/ 	.word	0xffffffff


	//   ....[117]....
        /*0528*/ 	.word	0xffffffff


	//   ....[118]....
        /*052c*/ 	.word	0xffffffff


	//   ....[119]....
        /*0530*/ 	.word	0xffffffff


	//   ....[120]....
        /*0534*/ 	.word	0xffffffff


	//   ....[121]....
        /*0538*/ 	.word	0xffffffff


	//   ....[122]....
        /*053c*/ 	.word	0xffffffff


	//   ....[123]....
        /*0540*/ 	.word	0xffffffff


	//   ....[124]....
        /*0544*/ 	.word	0xffffffff


	//   ....[125]....
        /*0548*/ 	.word	0xffffffff


	//   ....[126]....
        /*054c*/ 	.word	0xffffffff


	//   ....[127]....
        /*0550*/ 	.word	0xffffffff


	//   ....[128]....
        /*0554*/ 	.word	0xffffffff


	//   ....[129]....
        /*0558*/ 	.word	0xffffffff


	//   ....[130]....
        /*055c*/ 	.word	0xffffffff


	//   ....[131]....
        /*0560*/ 	.word	0xffffffff


	//   ....[132]....
        /*0564*/ 	.word	0xffffffff


	//   ....[133]....
        /*0568*/ 	.word	0xffffffff


	//   ....[134]....
        /*056c*/ 	.word	0xffffffff


	//   ....[135]....
        /*0570*/ 	.word	0xffffffff


	//   ....[136]....
        /*0574*/ 	.word	0xffffffff


	//   ....[137]....
        /*0578*/ 	.word	0xffffffff


	//   ....[138]....
        /*057c*/ 	.word	0xffffffff


	//   ....[139]....
        /*0580*/ 	.word	0xffffffff


	//   ....[140]....
        /*0584*/ 	.word	0xffffffff


	//   ....[141]....
        /*0588*/ 	.word	0xffffffff


	//   ....[142]....
        /*058c*/ 	.word	0xffffffff


	//   ....[143]....
        /*0590*/ 	.word	0xffffffff


	//   ....[144]....
        /*0594*/ 	.word	0xffffffff


	//   ....[145]....
        /*0598*/ 	.word	0xffffffff


	//   ....[146]....
        /*059c*/ 	.word	0xffffffff


	//   ....[147]....
        /*05a0*/ 	.word	0xffffffff


	//   ....[148]....
        /*05a4*/ 	.word	0xffffffff


	//   ....[149]....
        /*05a8*/ 	.word	0xffffffff


	//   ....[150]....
        /*05ac*/ 	.word	0xffffffff


	//   ....[151]....
        /*05b0*/ 	.word	0xffffffff


	//   ....[152]....
        /*05b4*/ 	.word	0xffffffff


	//   ....[153]....
        /*05b8*/ 	.word	0xffffffff


	//   ....[154]....
        /*05bc*/ 	.word	0xffffffff


	//   ....[155]....
        /*05c0*/ 	.word	0xffffffff


	//   ....[156]....
        /*05c4*/ 	.word	0xffffffff


	//   ....[157]....
        /*05c8*/ 	.word	0xffffffff


	//   ....[158]....
        /*05cc*/ 	.word	0xffffffff


	//   ....[159]....
        /*05d0*/ 	.word	0xffffffff


	//   ....[160]....
        /*05d4*/ 	.word	0xffffffff


	//   ....[161]....
        /*05d8*/ 	.word	0xffffffff


	//   ....[162]....
        /*05dc*/ 	.word	0xffffffff


	//   ....[163]....
        /*05e0*/ 	.word	0xffffffff


	//   ....[164]....
        /*05e4*/ 	.word	0xffffffff


	//   ....[165]....
        /*05e8*/ 	.word	0xffffffff


	//   ....[166]....
        /*05ec*/ 	.word	0xffffffff


	//   ....[167]....
        /*05f0*/ 	.word	0xffffffff


	//   ....[168]....
        /*05f4*/ 	.word	0xffffffff


	//   ....[169]....
        /*05f8*/ 	.word	0xffffffff


	//   ....[170]....
        /*05fc*/ 	.word	0xffffffff


	//   ....[171]....
        /*0600*/ 	.word	0xffffffff


	//   ....[172]....
        /*0604*/ 	.word	0xffffffff


	//   ....[173]....
        /*0608*/ 	.word	0xffffffff


	//   ....[174]....
        /*060c*/ 	.word	0xffffffff


	//   ....[175]....
        /*0610*/ 	.word	0xffffffff


	//   ....[176]....
        /*0614*/ 	.word	0xffffffff


	//   ....[177]....
        /*0618*/ 	.word	0xffffffff


	//   ....[178]....
        /*061c*/ 	.word	0xffffffff


	//   ....[179]....
        /*0620*/ 	.word	0x0500000f


	//   ....[180]....
        /*0624*/ 	.word	0x0500000f


	//   ....[181]....
        /*0628*/ 	.word	0x0500000f


	//   ....[182]....
        /*062c*/ 	.word	0x0500000f


	//   ....[183]....
        /*0630*/ 	.word	0x0500000f


	//   ....[184]....
        /*0634*/ 	.word	0x0500000f


	//   ....[185]....
        /*0638*/ 	.word	0x0500000f


	//   ....[186]....
        /*063c*/ 	.word	0x0500000f


	//   ....[187]....
        /*0640*/ 	.word	0x0500000f


	//   ....[188]....
        /*0644*/ 	.word	0x0500000f


	//   ....[189]....
        /*0648*/ 	.word	0x0500000f


	//   ....[190]....
        /*064c*/ 	.word	0x0500000f


	//   ....[191]....
        /*0650*/ 	.word	0x0500000f


	//   ....[192]....
        /*0654*/ 	.word	0x0500000f


	//   ....[193]....
        /*0658*/ 	.word	0x0500000f


	//   ....[194]....
        /*065c*/ 	.word	0x0500000f


	//   ....[195]....
        /*0660*/ 	.word	0x0500000f


	//   ....[196]....
        /*0664*/ 	.word	0x0500000f


	//   ....[197]....
        /*0668*/ 	.word	0x0500000f


	//   ....[198]....
        /*066c*/ 	.word	0x0500000f


	//   ....[199]....
        /*0670*/ 	.word	0x0500000f


	//   ....[200]....
        /*0674*/ 	.word	0x0500000f


	//   ....[201]....
        /*0678*/ 	.word	0x0500000f


	//   ....[202]....
        /*067c*/ 	.word	0x0500000f


	//   ....[203]....
        /*0680*/ 	.word	0x0500000f


	//   ....[204]....
        /*0684*/ 	.word	0x0500000f


	//   ....[205]....
        /*0688*/ 	.word	0x0500000f


	//   ....[206]....
        /*068c*/ 	.word	0x0500000f


	//   ....[207]....
        /*0690*/ 	.word	0x0500000f


	//   ....[208]....
        /*0694*/ 	.word	0x0500000f


	//   ....[209]....
        /*0698*/ 	.word	0x0500000f


	//   ....[210]....
        /*069c*/ 	.word	0x0500000f


	//   ....[211]....
        /*06a0*/ 	.word	0x0500000f


	//   ....[212]....
        /*06a4*/ 	.word	0x0500000f


	//   ....[213]....
        /*06a8*/ 	.word	0x0500000f


	//   ....[214]....
        /*06ac*/ 	.word	0x0500000f


	//   ....[215]....
        /*06b0*/ 	.word	0x0500000f


	//   ....[216]....
        /*06b4*/ 	.word	0x0500000f


	//   ....[217]....
        /*06b8*/ 	.word	0x0500000f


	//   ....[218]....
        /*06bc*/ 	.word	0x0500000f


	//   ....[219]....
        /*06c0*/ 	.word	0x0500000f


	//   ....[220]....
        /*06c4*/ 	.word	0x0500000f


	//   ....[221]....
        /*06c8*/ 	.word	0x0500000f


	//   ....[222]....
        /*06cc*/ 	.word	0x0500000f


	//   ....[223]....
        /*06d0*/ 	.word	0x0500000f


	//   ....[224]....
        /*06d4*/ 	.word	0x0500000f


	//   ....[225]....
        /*06d8*/ 	.word	0x0500000f


	//   ....[226]....
        /*06dc*/ 	.word	0x0500000f


	//   ....[227]....
        /*06e0*/ 	.word	0x0500000f


	//   ....[228]....
        /*06e4*/ 	.word	0x0500000f


	//   ....[229]....
        /*06e8*/ 	.word	0x0500000f


	//   ....[230]....
        /*06ec*/ 	.word	0x0500000f


	//   ....[231]....
        /*06f0*/ 	.word	0x0500000f


	//   ....[232]....
        /*06f4*/ 	.word	0x0500000f


	//   ....[233]....
        /*06f8*/ 	.word	0x0500000f


	//   ....[234]....
        /*06fc*/ 	.word	0x0500000f


	//   ....[235]....
        /*0700*/ 	.word	0x0500000f


	//   ....[236]....
        /*0704*/ 	.word	0x0500000f


	//   ....[237]....
        /*0708*/ 	.word	0x0500000f


	//   ....[238]....
        /*070c*/ 	.word	0x0500000f


	//   ....[239]....
        /*0710*/ 	.word	0x0500000f


	//   ....[240]....
        /*0714*/ 	.word	0x0500000f


	//   ....[241]....
        /*0718*/ 	.word	0x0500000f


	//   ....[242]....
        /*071c*/ 	.word	0x0500000f


	//   ....[243]....
        /*0720*/ 	.word	0x0500000f


	//   ....[244]....
        /*0724*/ 	.word	0x0500000f


	//   ....[245]....
        /*0728*/ 	.word	0x0500000f


	//   ....[246]....
        /*072c*/ 	.word	0x0500000f


	//   ....[247]....
        /*0730*/ 	.word	0x0500000f


	//   ....[248]....
        /*0734*/ 	.word	0x0500000f


	//   ....[249]....
        /*0738*/ 	.word	0x0500000f


	//   ....[250]....
        /*073c*/ 	.word	0x0500000f


	//   ....[251]....
        /*0740*/ 	.word	0x0500000f


	//   ....[252]....
        /*0744*/ 	.word	0x0500000f


	//   ....[253]....
        /*0748*/ 	.word	0x0500000f


	//   ....[254]....
        /*074c*/ 	.word	0x0500000f


	//   ....[255]....
        /*0750*/ 	.word	0x0500000f


	//   ....[0]....
        /*0754*/ 	.word	0x0500000f


	//   ....[1]....
        /*0758*/ 	.word	0x0500000f


	//   ....[2]....
        /*075c*/ 	.word	0x0500000f


	//   ....[3]....
        /*0760*/ 	.word	0x0500000f


	//   ....[4]....
        /*0764*/ 	.word	0x0500000f


	//   ....[5]....
        /*0768*/ 	.word	0x0500000f


	//   ....[6]....
        /*076c*/ 	.word	0x0500000f


	//   ....[7]....
        /*0770*/ 	.word	0x0500000f


	//   ....[8]....
        /*0774*/ 	.word	0x0500000f


	//   ....[9]....
        /*0778*/ 	.word	0x0500000f


	//   ....[10]....
        /*077c*/ 	.word	0x0500000f


	//   ....[11]....
        /*0780*/ 	.word	0x0500000f


	//   ....[12]....
        /*0784*/ 	.word	0x0500000f


	//   ....[13]....
        /*0788*/ 	.word	0x0500000f


	//   ....[14]....
        /*078c*/ 	.word	0x0500000f


	//   ....[15]....
        /*0790*/ 	.word	0x0500000f


	//   ....[16]....
        /*0794*/ 	.word	0x0500000f


	//   ....[17]....
        /*0798*/ 	.word	0x0500000f


	//   ....[18]....
        /*079c*/ 	.word	0x0500000f


	//   ....[19]....
        /*07a0*/ 	.word	0x0500000f


	//   ....[20]....
        /*07a4*/ 	.word	0x0500000f


	//   ....[21]....
        /*07a8*/ 	.word	0x0500000f


	//   ....[22]....
        /*07ac*/ 	.word	0x0500000f


	//   ....[23]....
        /*07b0*/ 	.word	0x0500000f


	//   ....[24]....
        /*07b4*/ 	.word	0x0500000f


	//   ....[25]....
        /*07b8*/ 	.word	0x0500000f


	//   ....[26]....
        /*07bc*/ 	.word	0x0500000f


	//   ....[27]....
        /*07c0*/ 	.word	0x0500000f


	//   ....[28]....
        /*07c4*/ 	.word	0x0500000f


	//   ....[29]....
        /*07c8*/ 	.word	0x0500000f


	//   ....[30]....
        /*07cc*/ 	.word	0x0500000f


	//   ....[31]....
        /*07d0*/ 	.word	0x0500000f


	//   ....[32]....
        /*07d4*/ 	.word	0x0500000f


	//   ....[33]....
        /*07d8*/ 	.word	0x0500000f


	//   ....[34]....
        /*07dc*/ 	.word	0x0500000f


	//   ....[35]....
        /*07e0*/ 	.word	0x0500000f


	//   ....[36]....
        /*07e4*/ 	.word	0x0500000f


	//   ....[37]....
        /*07e8*/ 	.word	0x0500000f


	//   ....[38]....
        /*07ec*/ 	.word	0x0500000f


	//   ....[39]....
        /*07f0*/ 	.word	0x0500000f


	//   ....[40]....
        /*07f4*/ 	.word	0x0500000f


	//   ....[41]....
        /*07f8*/ 	.word	0x0500000f


	//   ....[42]....
        /*07fc*/ 	.word	0x0500000f


	//   ....[43]....
        /*0800*/ 	.word	0x0500000f


	//----- nvinfo : EIATTR_COOP_GROUP_INSTR_OFFSETS
	.align		4
.L_585:
        /*0804*/ 	.byte	0x04, 0x28
        /*0806*/ 	.short	(.L_587 - .L_586)


	//   ....[0]....
.L_586:
        /*0808*/ 	.word	0x00000060


	//   ....[1]....
        /*080c*/ 	.word	0x00000130


	//   ....[2]....
        /*0810*/ 	.word	0x000001e0


	//   ....[3]....
        /*0814*/ 	.word	0x000003a0


	//   ....[4]....
        /*0818*/ 	.word	0x00000500


	//   ....[5]....
        /*081c*/ 	.word	0x00000620


	//   ....[6]....
        /*0820*/ 	.word	0x00000780


	//   ....[7]....
        /*0824*/ 	.word	0x00002dd0


	//   ....[8]....
        /*0828*/ 	.word	0x00002de0


	//   ....[9]....
        /*082c*/ 	.word	0x000034b0


	//   ....[10]....
        /*0830*/ 	.word	0x000034c0


	//   ....[11]....
        /*0834*/ 	.word	0x00004040


	//   ....[12]....
        /*0838*/ 	.word	0x00004050


	//   ....[13]....
        /*083c*/ 	.word	0x000047d0


	//   ....[14]....
        /*0840*/ 	.word	0x000047e0


	//   ....[15]....
        /*0844*/ 	.word	0x000051e0


	//   ....[16]....
        /*0848*/ 	.word	0x000051f0


	//   ....[17]....
        /*084c*/ 	.word	0x00005300


	//   ....[18]....
        /*0850*/ 	.word	0x00005310


	//   ....[19]....
        /*0854*/ 	.word	0x000056e0


	//   ....[20]....
        /*0858*/ 	.word	0x00005700


	//   ....[21]....
        /*085c*/ 	.word	0x000059d0


	//   ....[22]....
        /*0860*/ 	.word	0x000059f0


	//   ....[23]....
        /*0864*/ 	.word	0x000063f0


	//   ....[24]....
        /*0868*/ 	.word	0x00006b60


	//   ....[25]....
        /*086c*/ 	.word	0x00006b70


	//   ....[26]....
        /*0870*/ 	.word	0x00006b80


	//   ....[27]....
        /*0874*/ 	.word	0x00006b90


	//   ....[28]....
        /*0878*/ 	.word	0x00006eb0


	//   ....[29]....
        /*087c*/ 	.word	0x00006ec0


	//   ....[30]....
        /*0880*/ 	.word	0x00006ed0


	//   ....[31]....
        /*0884*/ 	.word	0x00006ee0


	//   ....[32]....
        /*0888*/ 	.word	0x000081b0


	//   ....[33]....
        /*088c*/ 	.word	0x000081d0


	//   ....[34]....
        /*0890*/ 	.word	0x000081e0


	//   ....[35]....
        /*0894*/ 	.word	0x000081f0


	//   ....[36]....
        /*0898*/ 	.word	0x000082e0


	//   ....[37]....
        /*089c*/ 	.word	0x00008300


	//   ....[38]....
        /*08a0*/ 	.word	0x000083a0


	//   ....[39]....
        /*08a4*/ 	.word	0x000083d0


	//   ....[40]....
        /*08a8*/ 	.word	0x00009a10


	//   ....[41]....
        /*08ac*/ 	.word	0x00009a30


	//   ....[42]....
        /*08b0*/ 	.word	0x00009fa0


	//   ....[43]....
        /*08b4*/ 	.word	0x0000a110


	//   ....[44]....
        /*08b8*/ 	.word	0x0000a4e0


	//   ....[45]....
        /*08bc*/ 	.word	0x0000a5d0


	//   ....[46]....
        /*08c0*/ 	.word	0x0000b890


	//   ....[47]....
        /*08c4*/ 	.word	0x0000b8a0


	//   ....[48]....
        /*08c8*/ 	.word	0x0000bd90


	//   ....[49]....
        /*08cc*/ 	.word	0x0000bdb0


	//   ....[50]....
        /*08d0*/ 	.word	0x0000c4f0


	//   ....[51]....
        /*08d4*/ 	.word	0x0000c520


	//   ....[52]....
        /*08d8*/ 	.word	0x0000e0a0


	//   ....[53]....
        /*08dc*/ 	.word	0x0000e0d0


	//   ....[54]....
        /*08e0*/ 	.word	0x0000eb00


	//   ....[55]....
        /*08e4*/ 	.word	0x0000eb80


	//   ....[56]....
        /*08e8*/ 	.word	0x0000fa90


	//   ....[57]....
        /*08ec*/ 	.word	0x0000faf0


	//   ....[58]....
        /*08f0*/ 	.word	0x0000fb30


	//   ....[59]....
        /*08f4*/ 	.word	0x0000fb60


	//   ....[60]....
        /*08f8*/ 	.word	0x00011630


	//   ....[61]....
        /*08fc*/ 	.word	0x00011870


	//   ....[62]....
        /*0900*/ 	.word	0x000118a0


	//   ....[63]....
        /*0904*/ 	.word	0x000118d0


	//   ....[64]....
        /*0908*/ 	.word	0x00012030


	//   ....[65]....
        /*090c*/ 	.word	0x00012050


	//   ....[66]....
        /*0910*/ 	.word	0x000121a0


	//   ....[67]....
        /*0914*/ 	.word	0x000121c0


	//   ....[68]....
        /*0918*/ 	.word	0x00012300


	//   ....[69]....
        /*091c*/ 	.word	0x00012320


	//   ....[70]....
        /*0920*/ 	.word	0x00012470


	//   ....[71]....
        /*0924*/ 	.word	0x00012490


	//   ....[72]....
        /*0928*/ 	.word	0x00012da0


	//   ....[73]....
        /*092c*/ 	.word	0x00012db0


	//   ....[74]....
        /*0930*/ 	.word	0x00012ff0


	//   ....[75]....
        /*0934*/ 	.word	0x00013000


	//   ....[76]....
        /*0938*/ 	.word	0x00013230


	//   ....[77]....
        /*093c*/ 	.word	0x00013240


	//   ....[78]....
        /*0940*/ 	.word	0x00013470


	//   ....[79]....
        /*0944*/ 	.word	0x00013480


	//   ....[80]....
        /*0948*/ 	.word	0x00013710


	//   ....[81]....
        /*094c*/ 	.word	0x000138c0


	//   ....[82]....
        /*0950*/ 	.word	0x000138f0


	//   ....[83]....
        /*0954*/ 	.word	0x00013920


	//   ....[84]....
        /*0958*/ 	.word	0x00013950


	//   ....[85]....
        /*095c*/ 	.word	0x00013980


	//   ....[86]....
        /*0960*/ 	.word	0x000139b0


	//   ....[87]....
        /*0964*/ 	.word	0x00013b20


	//   ....[88]....
        /*0968*/ 	.word	0x00013b50


	//   ....[89]....
        /*096c*/ 	.word	0x00013b80


	//   ....[90]....
        /*0970*/ 	.word	0x00013bb0


	//   ....[91]....
        /*0974*/ 	.word	0x00013be0


	//   ....[92]....
        /*0978*/ 	.word	0x00013c10


	//   ....[93]....
        /*097c*/ 	.word	0x00013ca0


	//   ....[94]....
        /*0980*/ 	.word	0x00013d00


	//   ....[95]....
        /*0984*/ 	.word	0x00013d90


	//   ....[96]....
        /*0988*/ 	.word	0x00014b80


	//   ....[97]....
        /*098c*/ 	.word	0x00016a60


	//   ....[98]....
        /*0990*/ 	.word	0x00016a80


	//   ....[99]....
        /*0994*/ 	.word	0x00016b10


	//   ....[100]....
        /*0998*/ 	.word	0x00016b30


	//   ....[101]....
        /*099c*/ 	.word	0x00016bb0


	//   ....[102]....
        /*09a0*/ 	.word	0x00016bd0


	//   ....[103]....
        /*09a4*/ 	.word	0x00016c50


	//   ....[104]....
        /*09a8*/ 	.word	0x00016c70


	//   ....[105]....
        /*09ac*/ 	.word	0x00016cf0


	//   ....[106]....
        /*09b0*/ 	.word	0x00016d10


	//   ....[107]....
        /*09b4*/ 	.word	0x00016d20


	//   ....[108]....
        /*09b8*/ 	.word	0x00016d30


	//   ....[109]....
        /*09bc*/ 	.word	0x000175a0


	//   ....[110]....
        /*09c0*/ 	.word	0x000175d0


	//   ....[111]....
        /*09c4*/ 	.word	0x00017690


	//   ....[112]....
        /*09c8*/ 	.word	0x000176a0


	//   ....[113]....
        /*09cc*/ 	.word	0x00017730


	//   ....[114]....
        /*09d0*/ 	.word	0x00017740


	//   ....[115]....
        /*09d4*/ 	.word	0x000177d0


	//   ....[116]....
        /*09d8*/ 	.word	0x000177e0


	//   ....[117]....
        /*09dc*/ 	.word	0x00017870


	//   ....[118]....
        /*09e0*/ 	.word	0x00017880


	//   ....[119]....
        /*09e4*/ 	.word	0x00017910


	//   ....[120]....
        /*09e8*/ 	.word	0x00017920


	//   ....[121]....
        /*09ec*/ 	.word	0x000179a0


	//   ....[122]....
        /*09f0*/ 	.word	0x000179b0


	//   ....[123]....
        /*09f4*/ 	.word	0x000179c0


	//   ....[124]....
        /*09f8*/ 	.word	0x000179d0


	//   ....[125]....
        /*09fc*/ 	.word	0x00017e50


	//   ....[126]....
        /*0a00*/ 	.word	0x00017e80


	//   ....[127]....
        /*0a04*/ 	.word	0x00017ee0


	//   ....[128]....
        /*0a08*/ 	.word	0x00017f90


	//   ....[129]....
        /*0a0c*/ 	.word	0x00017fa0


	//   ....[130]....
        /*0a10*/ 	.word	0x00017fd0


	//   ....[131]....
        /*0a14*/ 	.word	0x00018060


	//   ....[132]....
        /*0a18*/ 	.word	0x00018110


	//   ....[133]....
        /*0a1c*/ 	.word	0x00018120


	//   ....[134]....
        /*0a20*/ 	.word	0x00018150


	//   ....[135]....
        /*0a24*/ 	.word	0x00018160


	//   ....[136]....
        /*0a28*/ 	.word	0x000181f0


	//   ....[137]....
        /*0a2c*/ 	.word	0x00018920


	//   ....[138]....
        /*0a30*/ 	.word	0x00018940


	//   ....[139]....
        /*0a34*/ 	.word	0x00018990


	//   ....[140]....
        /*0a38*/ 	.word	0x000189a0


	//   ....[141]....
        /*0a3c*/ 	.word	0x000189e0


	//   ....[142]....
        /*0a40*/ 	.word	0x000189f0


	//   ....[143]....
        /*0a44*/ 	.word	0x00018a30


	//   ....[144]....
        /*0a48*/ 	.word	0x00018a40


	//   ....[145]....
        /*0a4c*/ 	.word	0x00018a80


	//   ....[146]....
        /*0a50*/ 	.word	0x00018a90


	//   ....[147]....
        /*0a54*/ 	.word	0x00018aa0


	//   ....[148]....
        /*0a58*/ 	.word	0x00018ae0


	//   ....[149]....
        /*0a5c*/ 	.word	0x00018e20


	//   ....[150]....
        /*0a60*/ 	.word	0x00018e40


	//   ....[151]....
        /*0a64*/ 	.word	0x00018e50


	//   ....[152]....
        /*0a68*/ 	.word	0x00018e70


	//   ....[153]....
        /*0a6c*/ 	.word	0x00018ee0


	//   ....[154]....
        /*0a70*/ 	.word	0x00018f00


	//   ....[155]....
        /*0a74*/ 	.word	0x00018f60


	//   ....[156]....
        /*0a78*/ 	.word	0x00018f80


	//   ....[157]....
        /*0a7c*/ 	.word	0x00018fe0


	//   ....[158]....
        /*0a80*/ 	.word	0x00019000


	//   ....[159]....
        /*0a84*/ 	.word	0x00019060


	//   ....[160]....
        /*0a88*/ 	.word	0x00019080


	//   ....[161]....
        /*0a8c*/ 	.word	0x00019570


	//   ....[162]....
        /*0a90*/ 	.word	0x000195c0


	//   ....[163]....
        /*0a94*/ 	.word	0x000195f0


	//   ....[164]....
        /*0a98*/ 	.word	0x00019620


	//   ....[165]....
        /*0a9c*/ 	.word	0x00019630


	//   ....[166]....
        /*0aa0*/ 	.word	0x00019660


	//   ....[167]....
        /*0aa4*/ 	.word	0x00019690


	//   ....[168]....
        /*0aa8*/ 	.word	0x000196c0


	//   ....[169]....
        /*0aac*/ 	.word	0x00019840


	//   ....[170]....
        /*0ab0*/ 	.word	0x00019870


	//   ....[171]....
        /*0ab4*/ 	.word	0x000198a0


	//   ....[172]....
        /*0ab8*/ 	.word	0x000198d0


	//   ....[173]....
        /*0abc*/ 	.word	0x00019900


	//   ....[174]....
        /*0ac0*/ 	.word	0x00019930


	//   ....[175]....
        /*0ac4*/ 	.word	0x000199f0


	//   ....[176]....
        /*0ac8*/ 	.word	0x00019a10


	//   ....[177]....
        /*0acc*/ 	.word	0x00019a80


	//   ....[178]....
        /*0ad0*/ 	.word	0x0001a120


	//   ....[179]....
        /*0ad4*/ 	.word	0x0001a440


	//   ....[180]....
        /*0ad8*/ 	.word	0x0001a4d0


	//   ....[181]....
        /*0adc*/ 	.word	0x0001a560


	//   ....[182]....
        /*0ae0*/ 	.word	0x0001a5f0


	//   ....[183]....
        /*0ae4*/ 	.word	0x0001a6d0


	//   ....[184]....
        /*0ae8*/ 	.word	0x0001a760


	//   ....[185]....
        /*0aec*/ 	.word	0x0001a800


	//   ....[186]....
        /*0af0*/ 	.word	0x0001a890


	//   ....[187]....
        /*0af4*/ 	.word	0x0001a980


	//   ....[188]....
        /*0af8*/ 	.word	0x0001aa10


	//   ....[189]....
        /*0afc*/ 	.word	0x0001aab0


	//   ....[190]....
        /*0b00*/ 	.word	0x0001ab40


	//   ....[191]....
        /*0b04*/ 	.word	0x0001ac80


	//   ....[192]....
        /*0b08*/ 	.word	0x0001ad20


	//   ....[193]....
        /*0b0c*/ 	.word	0x0001adb0


	//   ....[194]....
        /*0b10*/ 	.word	0x0001ae00


	//   ....[195]....
        /*0b14*/ 	.word	0x0001ae50


	//   ....[196]....
        /*0b18*/ 	.word	0x0001aee0


	//   ....[197]....
        /*0b1c*/ 	.word	0x0001af70


	//   ....[198]....
        /*0b20*/ 	.word	0x0001afc0


	//   ....[199]....
        /*0b24*/ 	.word	0x0001b010


	//   ....[200]....
        /*0b28*/ 	.word	0x0001b100


	//   ....[201]....
        /*0b2c*/ 	.word	0x0001b1b0


	//   ....[202]....
        /*0b30*/ 	.word	0x0001b230


	//   ....[203]....
        /*0b34*/ 	.word	0x0001b2a0


	//   ....[204]....
        /*0b38*/ 	.word	0x0001b3e0


	//   ....[205]....
        /*0b3c*/ 	.word	0x0001b4e0


	//   ....[206]....
        /*0b40*/ 	.word	0x0001b5a0


	//   ....[207]....
        /*0b44*/ 	.word	0x0001b5f0


	//   ....[208]....
        /*0b48*/ 	.word	0x0001b8a0


	//   ....[209]....
        /*0b4c*/ 	.word	0x0001b8f0


	//   ....[210]....
        /*0b50*/ 	.word	0x0001b980


	//   ....[211]....
        /*0b54*/ 	.word	0x0001ba10


	//   ....[212]....
        /*0b58*/ 	.word	0x0001baa0


	//   ....[213]....
        /*0b5c*/ 	.word	0x0001bb30


	//   ....[214]....
        /*0b60*/ 	.word	0x0001bbc0


	//   ....[215]....
        /*0b64*/ 	.word	0x0001bc50


	//   ....[216]....
        /*0b68*/ 	.word	0x0001bd10


	//   ....[217]....
        /*0b6c*/ 	.word	0x0001bff0


	//   ....[218]....
        /*0b70*/ 	.word	0x0001c0e0


	//   ....[219]....
        /*0b74*/ 	.word	0x0001c180


	//   ....[220]....
        /*0b78*/ 	.word	0x0001c1e0


	//   ....[221]....
        /*0b7c*/ 	.word	0x0001c2d0


	//   ....[222]....
        /*0b80*/ 	.word	0x0001c340


	//   ....[223]....
        /*0b84*/ 	.word	0x0001c430


	//   ....[224]....
        /*0b88*/ 	.word	0x0001c4a0


	//   ....[225]....
        /*0b8c*/ 	.word	0x0001c590


	//   ....[226]....
        /*0b90*/ 	.word	0x0001c600


	//   ....[227]....
        /*0b94*/ 	.word	0x0001c6f0


	//   ....[228]....
        /*0b98*/ 	.word	0x0001c760


	//   ....[229]....
        /*0b9c*/ 	.word	0x0001c840


	//   ....[230]....
        /*0ba0*/ 	.word	0x0001c8f0


	//   ....[231]....
        /*0ba4*/ 	.word	0x0001c960


	//   ....[232]....
        /*0ba8*/ 	.word	0x0001c9c0


	//   ....[233]....
        /*0bac*/ 	.word	0x0001cab0


	//   ....[234]....
        /*0bb0*/ 	.word	0x0001cb10


	//   ....[235]....
        /*0bb4*/ 	.word	0x0001cc10


	//   ....[236]....
        /*0bb8*/ 	.word	0x0001cc70


	//   ....[237]....
        /*0bbc*/ 	.word	0x0001cd70


	//   ....[238]....
        /*0bc0*/ 	.word	0x0001cdd0


	//   ....[239]....
        /*0bc4*/ 	.word	0x0001ced0


	//   ....[240]....
        /*0bc8*/ 	.word	0x0001cf30


	//   ....[241]....
        /*0bcc*/ 	.word	0x0001d030


	//   ....[242]....
        /*0bd0*/ 	.word	0x0001d090


	//   ....[243]....
        /*0bd4*/ 	.word	0x0001d190


	//   ....[244]....
        /*0bd8*/ 	.word	0x0001d1f0


	//   ....[245]....
        /*0bdc*/ 	.word	0x0001d290


	//   ....[246]....
        /*0be0*/ 	.word	0x0001d410


	//   ....[247]....
        /*0be4*/ 	.word	0x0001d4e0


	//   ....[248]....
        /*0be8*/ 	.word	0x0001d5a0


	//   ....[249]....
        /*0bec*/ 	.word	0x0001d6b0


	//   ....[250]....
        /*0bf0*/ 	.word	0x0001d710


	//   ....[251]....
        /*0bf4*/ 	.word	0x0001d820


	//   ....[252]....
        /*0bf8*/ 	.word	0x0001d880


	//   ....[253]....
        /*0bfc*/ 	.word	0x0001d990


	//   ....[254]....
        /*0c00*/ 	.word	0x0001d9f0


	//   ....[255]....
        /*0c04*/ 	.word	0x0001db00


	//   ....[0]....
        /*0c08*/ 	.word	0x0001db60


	//   ....[1]....
        /*0c0c*/ 	.word	0x0001dc20


	//   ....[2]....
        /*0c10*/ 	.word	0x0001dd80


	//   ....[3]....
        /*0c14*/ 	.word	0x0001de20


	//   ....[4]....
        /*0c18*/ 	.word	0x0001de80


	//   ....[5]....
        /*0c1c*/ 	.word	0x0001df30


	//   ....[6]....
        /*0c20*/ 	.word	0x0001df90


	//   ....[7]....
        /*0c24*/ 	.word	0x0001e040


	//   ....[8]....
        /*0c28*/ 	.word	0x0001e0a0


	//   ....[9]....
        /*0c2c*/ 	.word	0x0001e150


	//   ....[10]....
        /*0c30*/ 	.word	0x0001e1b0


	//   ....[11]....
        /*0c34*/ 	.word	0x0001e260


	//   ....[12]....
        /*0c38*/ 	.word	0x0001e2c0


	//   ....[13]....
        /*0c3c*/ 	.word	0x0001e370


	//   ....[14]....
        /*0c40*/ 	.word	0x0001e460


	//   ....[15]....
        /*0c44*/ 	.word	0x0001e500


	//   ....[16]....
        /*0c48*/ 	.word	0x0001e560


	//   ....[17]....
        /*0c4c*/ 	.word	0x0001e630


	//   ....[18]....
        /*0c50*/ 	.word	0x0001e690


	//   ....[19]....
        /*0c54*/ 	.word	0x0001e760


	//   ....[20]....
        /*0c58*/ 	.word	0x0001e7c0


	//   ....[21]....
        /*0c5c*/ 	.word	0x0001e890


	//   ....[22]....
        /*0c60*/ 	.word	0x0001e8f0


	//   ....[23]....
        /*0c64*/ 	.word	0x0001e9c0


	//   ....[24]....
        /*0c68*/ 	.word	0x0001ea20


	//   ....[25]....
        /*0c6c*/ 	.word	0x0001eaf0


	//   ....[26]....
        /*0c70*/ 	.word	0x0001eb80


	//   ....[27]....
        /*0c74*/ 	.word	0x0001ec20


	//   ....[28]....
        /*0c78*/ 	.word	0x0001ed40


	//   ....[29]....
        /*0c7c*/ 	.word	0x0001edb0


	//   ....[30]....
        /*0c80*/ 	.word	0x0001ee20


	//   ....[31]....
        /*0c84*/ 	.word	0x0001ee90


	//   ....[32]....
        /*0c88*/ 	.word	0x0001ef00


	//   ....[33]....
        /*0c8c*/ 	.word	0x0001ef80


	//   ....[34]....
        /*0c90*/ 	.word	0x0001f010


	//   ....[35]....
        /*0c94*/ 	.word	0x0001f0a0


	//   ....[36]....
        /*0c98*/ 	.word	0x0001f110


	//   ....[37]....
        /*0c9c*/ 	.word	0x0001f180


	//   ....[38]....
        /*0ca0*/ 	.word	0x0001f1f0


	//   ....[39]....
        /*0ca4*/ 	.word	0x0001f270


	//   ....[40]....
        /*0ca8*/ 	.word	0x0001f2e0


	//   ....[41]....
        /*0cac*/ 	.word	0x0001f380


	//   ....[42]....
        /*0cb0*/ 	.word	0x0001f410


	//   ....[43]....
        /*0cb4*/ 	.word	0x0001f530


	//----- nvinfo : EIATTR_REG_RECONFIG
	.align		4
.L_587:
        /*0cb8*/ 	.byte	0x01, 0x54
	.zero		2


	//----- nvinfo : EIATTR_SYSCALL_OFFSETS
	.align		4
        /*0cbc*/ 	.byte	0x04, 0x46
        /*0cbe*/ 	.short	(.L_589 - .L_588)


	//   ....[0]....
.L_588:
        /*0cc0*/ 	.word	0x000019a0


	//   ....[1]....
        /*0cc4*/ 	.word	0x00001af0


	//   ....[2]....
        /*0cc8*/ 	.word	0x00006590


	//   ....[3]....
        /*0ccc*/ 	.word	0x000068b0


	//   ....[4]....
        /*0cd0*/ 	.word	0x00016090


	//   ....[5]....
        /*0cd4*/ 	.word	0x000161e0


	//   ....[6]....
        /*0cd8*/ 	.word	0x000162d0


	//   ....[7]....
        /*0cdc*/ 	.word	0x000171e0


	//----- nvinfo : EIATTR_MBARRIER_INSTR_OFFSETS
	.align		4
.L_589:
        /*0ce0*/ 	.byte	0x04, 0x39
        /*0ce2*/ 	.short	(.L_591 - .L_590)


	//   ....[0]....
.L_590:
        /*0ce4*/ 	.word	0x00000250
        /*0ce8*/ 	.word	0x000000ff
        /*0cec*/ 	.word	0x00022800
        /*0cf0*/ 	.short	0x0100
        /*0cf2*/ 	.byte	0x08
	.zero		1


	//   ....[1]....
        /*0cf4*/ 	.word	0x00000260
        /*0cf8*/ 	.word	0x000000ff
        /*0cfc*/ 	.word	0x00022820
        /*0d00*/ 	.short	0x0100
        /*0d02*/ 	.byte	0x08
	.zero		1


	//   ....[2]....
        /*0d04*/ 	.word	0x00000350
        /*0d08*/ 	.word	0x000000ff
        /*0d0c*/ 	.word	0x00022830
        /*0d10*/ 	.short	0x0100
        /*0d12*/ 	.byte	0x08
	.zero		1


	//   ....[3]....
        /*0d14*/ 	.word	0x00000360
        /*0d18*/ 	.word	0x000000ff
        /*0d1c*/ 	.word	0x00022840
        /*0d20*/ 	.short	0x0100
        /*0d22*/ 	.byte	0x08
	.zero		1


	//   ....[4]....
        /*0d24*/ 	.word	0x00000370
        /*0d28*/ 	.word	0x000000ff
        /*0d2c*/ 	.word	0x00022838
        /*0d30*/ 	.short	0x0100
        /*0d32*/ 	.byte	0x08
	.zero		1


	//   ....[5]....
        /*0d34*/ 	.word	0x00000380
        /*0d38*/ 	.word	0x000000ff
        /*0d3c*/ 	.word	0x00022848
        /*0d40*/ 	.short	0x0100
        /*0d42*/ 	.byte	0x08
	.zero		1


	//   ....[6]....
        /*0d44*/ 	.word	0x000004b0
        /*0d48*/ 	.word	0x000000ff
        /*0d4c*/ 	.word	0x00022850
        /*0d50*/ 	.short	0x0100
        /*0d52*/ 	.byte	0x08
	.zero		1


	//   ....[7]....
        /*0d54*/ 	.word	0x000004c0
        /*0d58*/ 	.word	0x000000ff
        /*0d5c*/ 	.word	0x00022860
        /*0d60*/ 	.short	0x0100
        /*0d62*/ 	.byte	0x08
	.zero		1


	//   ....[8]....
        /*0d64*/ 	.word	0x000004d0
        /*0d68*/ 	.word	0x000000ff
        /*0d6c*/ 	.word	0x00022858
        /*0d70*/ 	.short	0x0100
        /*0d72*/ 	.byte	0x08
	.zero		1


	//   ....[9]....
        /*0d74*/ 	.word	0x000004e0
        /*0d78*/ 	.word	0x000000ff
        /*0d7c*/ 	.word	0x00022868
        /*0d80*/ 	.short	0x0100
        /*0d82*/ 	.byte	0x08
	.zero		1


	//   ....[10]....
        /*0d84*/ 	.word	0x000005d0
        /*0d88*/ 	.word	0x000000ff
        /*0d8c*/ 	.word	0x00022870
        /*0d90*/ 	.short	0x0100
        /*0d92*/ 	.byte	0x06
	.zero		1


	//   ....[11]....
        /*0d94*/ 	.word	0x000005e0
        /*0d98*/ 	.word	0x000000ff
        /*0d9c*/ 	.word	0x00022880
        /*0da0*/ 	.short	0x0100
        /*0da2*/ 	.byte	0x06
	.zero		1


	//   ....[12]....
        /*0da4*/ 	.word	0x000005f0
        /*0da8*/ 	.word	0x000000ff
        /*0dac*/ 	.word	0x00022878
        /*0db0*/ 	.short	0x0100
        /*0db2*/ 	.byte	0x06
	.zero		1


	//   ....[13]....
        /*0db4*/ 	.word	0x00000600
        /*0db8*/ 	.word	0x000000ff
        /*0dbc*/ 	.word	0x00022888
        /*0dc0*/ 	.short	0x0100
        /*0dc2*/ 	.byte	0x06
	.zero		1


	//   ....[14]....
        /*0dc4*/ 	.word	0x00000730
        /*0dc8*/ 	.word	0x000000ff
        /*0dcc*/ 	.word	0x00022890
        /*0dd0*/ 	.short	0x0100
        /*0dd2*/ 	.byte	0x08
	.zero		1


	//   ....[15]....
        /*0dd4*/ 	.word	0x00000740
        /*0dd8*/ 	.word	0x000000ff
        /*0ddc*/ 	.word	0x000228a0
        /*0de0*/ 	.short	0x0100
        /*0de2*/ 	.byte	0x08
	.zero		1


	//   ....[16]....
        /*0de4*/ 	.word	0x00000750
        /*0de8*/ 	.word	0x000000ff
        /*0dec*/ 	.word	0x00022898
        /*0df0*/ 	.short	0x0100
        /*0df2*/ 	.byte	0x08
	.zero		1


	//   ....[17]....
        /*0df4*/ 	.word	0x00000760
        /*0df8*/ 	.word	0x000000ff
        /*0dfc*/ 	.word	0x000228a8
        /*0e00*/ 	.short	0x0100
        /*0e02*/ 	.byte	0x08
	.zero		1


	//   ....[18]....
        /*0e04*/ 	.word	0x00000890
        /*0e08*/ 	.word	0x000000ff
        /*0e0c*/ 	.word	0x000228b0
        /*0e10*/ 	.short	0x0100
        /*0e12*/ 	.byte	0x08
	.zero		1


	//   ....[19]....
        /*0e14*/ 	.word	0x000008a0
        /*0e18*/ 	.word	0x000000ff
        /*0e1c*/ 	.word	0x000228c0
        /*0e20*/ 	.short	0x0100
        /*0e22*/ 	.byte	0x08
	.zero		1


	//   ....[20]....
        /*0e24*/ 	.word	0x000008b0
        /*0e28*/ 	.word	0x000000ff
        /*0e2c*/ 	.word	0x000228b8
        /*0e30*/ 	.short	0x0100
        /*0e32*/ 	.byte	0x08
	.zero		1


	//   ....[21]....
        /*0e34*/ 	.word	0x000008c0
        /*0e38*/ 	.word	0x000000ff
        /*0e3c*/ 	.word	0x000228c8
        /*0e40*/ 	.short	0x0100
        /*0e42*/ 	.byte	0x08
	.zero		1


	//   ....[22]....
        /*0e44*/ 	.word	0x00002d80
        /*0e48*/ 	.word	0x00000056
        /*0e4c*/ 	.word	0x00022890
        /*0e50*/ 	.short	0x010a
        /*0e52*/ 	.byte	0x3f
	.zero		1


	//   ....[23]....
        /*0e54*/ 	.word	0x00003fe0
        /*0e58*/ 	.word	0x00000056
        /*0e5c*/ 	.word	0x00022890
        /*0e60*/ 	.short	0x010a
        /*0e62*/ 	.byte	0x3f
	.zero		1


	//   ....[24]....
        /*0e64*/ 	.word	0x00005020
        /*0e68*/ 	.word	0x00000056
        /*0e6c*/ 	.word	0x00022890
        /*0e70*/ 	.short	0x010a
        /*0e72*/ 	.byte	0x3f
	.zero		1


	//   ....[25]....
        /*0e74*/ 	.word	0x000054e0
        /*0e78*/ 	.word	0x00000008
        /*0e7c*/ 	.word	0x00000000
        /*0e80*/ 	.short	0x0101
        /*0e82*/ 	.byte	0x3f
	.zero		1


	//   ....[26]....
        /*0e84*/ 	.word	0x00005520
        /*0e88*/ 	.word	0x00000056
        /*0e8c*/ 	.word	0x000228b0
        /*0e90*/ 	.short	0x010a
        /*0e92*/ 	.byte	0x3f
	.zero		1


	//   ....[27]....
        /*0e94*/ 	.word	0x00005d60
        /*0e98*/ 	.word	0x00000056
        /*0e9c*/ 	.word	0x00000000
        /*0ea0*/ 	.short	0x0101
        /*0ea2*/ 	.byte	0x3f
	.zero		1


	//   ....[28]....
        /*0ea4*/ 	.word	0x00006630
        /*0ea8*/ 	.word	0x00000013
        /*0eac*/ 	.word	0x00022800
        /*0eb0*/ 	.short	0x010a
        /*0eb2*/ 	.byte	0x3f
	.zero		1


	//   ....[29]....
        /*0eb4*/ 	.word	0x00006680
        /*0eb8*/ 	.word	0x00000013
        /*0ebc*/ 	.word	0x00022800
        /*0ec0*/ 	.short	0x010a
        /*0ec2*/ 	.byte	0x3f
	.zero		1


	//   ....[30]....
        /*0ec4*/ 	.word	0x00007160
        /*0ec8*/ 	.word	0x00000013
        /*0ecc*/ 	.word	0x00022800
        /*0ed0*/ 	.short	0x010a
        /*0ed2*/ 	.byte	0x3f
	.zero		1


	//   ....[31]....
        /*0ed4*/ 	.word	0x00008620
        /*0ed8*/ 	.word	0x00000013
        /*0edc*/ 	.word	0x00022800
        /*0ee0*/ 	.short	0x010a
        /*0ee2*/ 	.byte	0x3f
	.zero		1


	//   ....[32]....
        /*0ee4*/ 	.word	0x00009550
        /*0ee8*/ 	.word	0x00000009
        /*0eec*/ 	.word	0x00022830
        /*0ef0*/ 	.short	0x010a
        /*0ef2*/ 	.byte	0x3f
	.zero		1


	//   ....[33]....
        /*0ef4*/ 	.word	0x000095f0
        /*0ef8*/ 	.word	0x00000009
        /*0efc*/ 	.word	0x00022830
        /*0f00*/ 	.short	0x010a
        /*0f02*/ 	.byte	0x3f
	.zero		1


	//   ....[34]....
        /*0f04*/ 	.word	0x0000a970
        /*0f08*/ 	.word	0x0000000f
        /*0f0c*/ 	.word	0x00000000
        /*0f10*/ 	.short	0x0101
        /*0f12*/ 	.byte	0x3f
	.zero		1


	//   ....[35]....
        /*0f14*/ 	.word	0x0000af00
        /*0f18*/ 	.word	0x00000009
        /*0f1c*/ 	.word	0x00022850
        /*0f20*/ 	.short	0x010a
        /*0f22*/ 	.byte	0x3f
	.zero		1


	//   ....[36]....
        /*0f24*/ 	.word	0x0000af50
        /*0f28*/ 	.word	0x00000009
        /*0f2c*/ 	.word	0x00022850
        /*0f30*/ 	.short	0x010a
        /*0f32*/ 	.byte	0x3f
	.zero		1


	//   ....[37]....
        /*0f34*/ 	.word	0x0000b380
        /*0f38*/ 	.word	0x00000009
        /*0f3c*/ 	.word	0x00000000
        /*0f40*/ 	.short	0x0101
        /*0f42*/ 	.byte	0x3f
	.zero		1


	//   ....[38]....
        /*0f44*/ 	.word	0x0000b4e0
        /*0f48*/ 	.word	0x0000000e
        /*0f4c*/ 	.word	0x00022830
        /*0f50*/ 	.short	0x010a
        /*0f52*/ 	.byte	0x3f
	.zero		1


	//   ....[39]....
        /*0f54*/ 	.word	0x0000b540
        /*0f58*/ 	.word	0x0000000e
        /*0f5c*/ 	.word	0x00022830
        /*0f60*/ 	.short	0x010a
        /*0f62*/ 	.byte	0x3f
	.zero		1


	//   ....[40]....
        /*0f64*/ 	.word	0x0000c850
        /*0f68*/ 	.word	0x0000009c
        /*0f6c*/ 	.word	0x00000000
        /*0f70*/ 	.short	0x0101
        /*0f72*/ 	.byte	0x3f
	.zero		1


	//   ....[41]....
        /*0f74*/ 	.word	0x0000d6c0
        /*0f78*/ 	.word	0x0000000e
        /*0f7c*/ 	.word	0x00022850
        /*0f80*/ 	.short	0x010a
        /*0f82*/ 	.byte	0x3f
	.zero		1


	//   ....[42]....
        /*0f84*/ 	.word	0x0000d710
        /*0f88*/ 	.word	0x0000000e
        /*0f8c*/ 	.word	0x00022850
        /*0f90*/ 	.short	0x010a
        /*0f92*/ 	.byte	0x3f
	.zero		1


	//   ....[43]....
        /*0f94*/ 	.word	0x0000daf0
        /*0f98*/ 	.word	0x0000000e
        /*0f9c*/ 	.word	0x00000000
        /*0fa0*/ 	.short	0x0101
        /*0fa2*/ 	.byte	0x3f
	.zero		1


	//   ....[44]....
        /*0fa4*/ 	.word	0x0000dc10
        /*0fa8*/ 	.word	0x0000000e
        /*0fac*/ 	.word	0x00022830
        /*0fb0*/ 	.short	0x010a
        /*0fb2*/ 	.byte	0x3f
	.zero		1


	//   ....[45]....
        /*0fb4*/ 	.word	0x0000dc70
        /*0fb8*/ 	.word	0x0000000e
        /*0fbc*/ 	.word	0x00022830
        /*0fc0*/ 	.short	0x010a
        /*0fc2*/ 	.byte	0x3f
	.zero		1


	//   ....[46]....
        /*0fc4*/ 	.word	0x0000eff0
        /*0fc8*/ 	.word	0x000000a2
        /*0fcc*/ 	.word	0x00000000
        /*0fd0*/ 	.short	0x0101
        /*0fd2*/ 	.byte	0x3f
	.zero		1


	//   ....[47]....
        /*0fd4*/ 	.word	0x0000f610
        /*0fd8*/ 	.word	0x0000000e
        /*0fdc*/ 	.word	0x00022850
        /*0fe0*/ 	.short	0x010a
        /*0fe2*/ 	.byte	0x3f
	.zero		1


	//   ....[48]....
        /*0fe4*/ 	.word	0x0000f660
        /*0fe8*/ 	.word	0x0000000e
        /*0fec*/ 	.word	0x00022850
        /*0ff0*/ 	.short	0x010a
        /*0ff2*/ 	.byte	0x3f
	.zero		1


	//   ....[49]....
        /*0ff4*/ 	.word	0x0000fa50
        /*0ff8*/ 	.word	0x0000000e
        /*0ffc*/ 	.word	0x00000000
        /*1000*/ 	.short	0x0101
        /*1002*/ 	.byte	0x3f
	.zero		1


	//   ....[50]....
        /*1004*/ 	.word	0x00012020
        /*1008*/ 	.word	0x00000003
        /*100c*/ 	.word	0x00000000
        /*1010*/ 	.short	0x0101
        /*1012*/ 	.byte	0x3f
	.zero		1


	//   ....[51]....
        /*1014*/ 	.word	0x00014c60
        /*1018*/ 	.word	0x00000016
        /*101c*/ 	.word	0x00022820
        /*1020*/ 	.short	0x010a
        /*1022*/ 	.byte	0x3f
	.zero		1


	//   ....[52]....
        /*1024*/ 	.word	0x00014cf0
        /*1028*/ 	.word	0x00000003
        /*102c*/ 	.word	0x000228a0
        /*1030*/ 	.short	0x010a
        /*1032*/ 	.byte	0x3f
	.zero		1


	//   ....[53]....
        /*1034*/ 	.word	0x00014f40
        /*1038*/ 	.word	0x00000003
        /*103c*/ 	.word	0x000228c0
        /*1040*/ 	.short	0x010a
        /*1042*/ 	.byte	0x3f
	.zero		1


	//   ....[54]....
        /*1044*/ 	.word	0x00015550
        /*1048*/ 	.word	0x00000008
        /*104c*/ 	.word	0x000228a0
        /*1050*/ 	.short	0x010a
        /*1052*/ 	.byte	0x3f
	.zero		1


	//   ....[55]....
        /*1054*/ 	.word	0x00015790
        /*1058*/ 	.word	0x00000008
        /*105c*/ 	.word	0x000228c0
        /*1060*/ 	.short	0x010a
        /*1062*/ 	.byte	0x3f
	.zero		1


	//   ....[56]....
        /*1064*/ 	.word	0x000167e0
        /*1068*/ 	.word	0x00000020
        /*106c*/ 	.word	0x00022840
        /*1070*/ 	.short	0x010a
        /*1072*/ 	.byte	0x3f
	.zero		1


	//   ....[57]....
        /*1074*/ 	.word	0x00016e30
        /*1078*/ 	.word	0x00000020
        /*107c*/ 	.word	0x00022830
        /*1080*/ 	.short	0x0107
        /*1082*/ 	.byte	0x3f
	.zero		1


	//   ....[58]....
        /*1084*/ 	.word	0x00016f10
        /*1088*/ 	.word	0x00000020
        /*108c*/ 	.word	0x00022830
        /*1090*/ 	.short	0x0101
        /*1092*/ 	.byte	0x3f
	.zero		1


	//   ....[59]....
        /*1094*/ 	.word	0x00017ad0
        /*1098*/ 	.word	0x00000016
        /*109c*/ 	.word	0x00022800
        /*10a0*/ 	.short	0x0107
        /*10a2*/ 	.byte	0x3f
	.zero		1


	//   ....[60]....
        /*10a4*/ 	.word	0x00017bc0
        /*10a8*/ 	.word	0x00000016
        /*10ac*/ 	.word	0x00022800
        /*10b0*/ 	.short	0x0101
        /*10b2*/ 	.byte	0x3f
	.zero		1


	//   ....[61]....
        /*10b4*/ 	.word	0x00017be0
        /*10b8*/ 	.word	0x00000016
        /*10bc*/ 	.word	0x00022820
        /*10c0*/ 	.short	0x010a
        /*10c2*/ 	.byte	0x3f
	.zero		1


	//   ....[62]....
        /*10c4*/ 	.word	0x00017c70
        /*10c8*/ 	.word	0x00000020
        /*10cc*/ 	.word	0x00022860
        /*10d0*/ 	.short	0x010a
        /*10d2*/ 	.byte	0x3f
	.zero		1


	//   ....[63]....
        /*10d4*/ 	.word	0x00018370
        /*10d8*/ 	.word	0x00000020
        /*10dc*/ 	.word	0x00022850
        /*10e0*/ 	.short	0x0107
        /*10e2*/ 	.byte	0x3f
	.zero		1


	//   ....[64]....
        /*10e4*/ 	.word	0x00018440
        /*10e8*/ 	.word	0x00000020
        /*10ec*/ 	.word	0x00022850
        /*10f0*/ 	.short	0x0101
        /*10f2*/ 	.byte	0x3f
	.zero		1


	//   ....[65]....
        /*10f4*/ 	.word	0x00018780
        /*10f8*/ 	.word	0x00000004
        /*10fc*/ 	.word	0x00022840
        /*1100*/ 	.short	0x010a
        /*1102*/ 	.byte	0x3f
	.zero		1


	//   ....[66]....
        /*1104*/ 	.word	0x00018b60
        /*1108*/ 	.word	0x00000004
        /*110c*/ 	.word	0x00022830
        /*1110*/ 	.short	0x0107
        /*1112*/ 	.byte	0x3f
	.zero		1


	//   ....[67]....
        /*1114*/ 	.word	0x00018c20
        /*1118*/ 	.word	0x00000004
        /*111c*/ 	.word	0x00022830
        /*1120*/ 	.short	0x0101
        /*1122*/ 	.byte	0x3f
	.zero		1


	//   ....[68]....
        /*1124*/ 	.word	0x00018c50
        /*1128*/ 	.word	0x00000004
        /*112c*/ 	.word	0x00022860
        /*1130*/ 	.short	0x010a
        /*1132*/ 	.byte	0x3f
	.zero		1


	//   ....[69]....
        /*1134*/ 	.word	0x00019170
        /*1138*/ 	.word	0x00000004
        /*113c*/ 	.word	0x00022850
        /*1140*/ 	.short	0x0107
        /*1142*/ 	.byte	0x3f
	.zero		1


	//   ....[70]....
        /*1144*/ 	.word	0x00019230
        /*1148*/ 	.word	0x00000004
        /*114c*/ 	.word	0x00022850
        /*1150*/ 	.short	0x0101
        /*1152*/ 	.byte	0x3f
	.zero		1


	//   ....[71]....
        /*1154*/ 	.word	0x0001a0a0
        /*1158*/ 	.word	0x00000004
        /*115c*/ 	.word	0x00022820
        /*1160*/ 	.short	0x010a
        /*1162*/ 	.byte	0x3f
	.zero		1


	//   ....[72]....
        /*1164*/ 	.word	0x0001a210
        /*1168*/ 	.word	0x00000005
        /*116c*/ 	.word	0x00022840
        /*1170*/ 	.short	0x010a
        /*1172*/ 	.byte	0x3f
	.zero		1


	//   ....[73]....
        /*1174*/ 	.word	0x0001a2b0
        /*1178*/ 	.word	0x00000019
        /*117c*/ 	.word	0x00022840
        /*1180*/ 	.short	0x010a
        /*1182*/ 	.byte	0x3f
	.zero		1


	//   ....[74]....
        /*1184*/ 	.word	0x0001a2f0
        /*1188*/ 	.word	0x00000005
        /*118c*/ 	.word	0x00022860
        /*1190*/ 	.short	0x010a
        /*1192*/ 	.byte	0x3f
	.zero		1


	//   ....[75]....
        /*1194*/ 	.word	0x0001a330
        /*1198*/ 	.word	0x00000019
        /*119c*/ 	.word	0x00022860
        /*11a0*/ 	.short	0x010a
        /*11a2*/ 	.byte	0x3f
	.zero		1


	//   ....[76]....
        /*11a4*/ 	.word	0x0001a390
        /*11a8*/ 	.word	0x00000056
        /*11ac*/ 	.word	0x00022890
        /*11b0*/ 	.short	0x010a
        /*11b2*/ 	.byte	0x3f
	.zero		1


	//   ....[77]....
        /*11b4*/ 	.word	0x0001a620
        /*11b8*/ 	.word	0x00000056
        /*11bc*/ 	.word	0x00022890
        /*11c0*/ 	.short	0x010a
        /*11c2*/ 	.byte	0x3f
	.zero		1


	//   ....[78]....
        /*11c4*/ 	.word	0x0001a8d0
        /*11c8*/ 	.word	0x00000056
        /*11cc*/ 	.word	0x00022890
        /*11d0*/ 	.short	0x010a
        /*11d2*/ 	.byte	0x3f
	.zero		1


	//   ....[79]....
        /*11d4*/ 	.word	0x0001ab80
        /*11d8*/ 	.word	0x00000056
        /*11dc*/ 	.word	0x000228b0
        /*11e0*/ 	.short	0x010a
        /*11e2*/ 	.byte	0x3f
	.zero		1


	//   ....[80]....
        /*11e4*/ 	.word	0x0001b040
        /*11e8*/ 	.word	0x00000013
        /*11ec*/ 	.word	0x00022800
        /*11f0*/ 	.short	0x010a
        /*11f2*/ 	.byte	0x3f
	.zero		1


	//   ....[81]....
        /*11f4*/ 	.word	0x0001b620
        /*11f8*/ 	.word	0x00000013
        /*11fc*/ 	.word	0x00022800
        /*1200*/ 	.short	0x010a
        /*1202*/ 	.byte	0x3f
	.zero		1


	//   ....[82]....
        /*1204*/ 	.word	0x0001b670
        /*1208*/ 	.word	0x00000009
        /*120c*/ 	.word	0x00022830
        /*1210*/ 	.short	0x010a
        /*1212*/ 	.byte	0x3f
	.zero		1


	//   ....[83]....
        /*1214*/ 	.word	0x0001b6c0
        /*1218*/ 	.word	0x00000009
        /*121c*/ 	.word	0x00022850
        /*1220*/ 	.short	0x010a
        /*1222*/ 	.byte	0x3f
	.zero		1


	//   ....[84]....
        /*1224*/ 	.word	0x0001b710
        /*1228*/ 	.word	0x0000000e
        /*122c*/ 	.word	0x00022830
        /*1230*/ 	.short	0x010a
        /*1232*/ 	.byte	0x3f
	.zero		1


	//   ....[85]....
        /*1234*/ 	.word	0x0001b760
        /*1238*/ 	.word	0x0000000e
        /*123c*/ 	.word	0x00022850
        /*1240*/ 	.short	0x010a
        /*1242*/ 	.byte	0x3f
	.zero		1


	//   ....[86]....
        /*1244*/ 	.word	0x0001b7b0
        /*1248*/ 	.word	0x0000000e
        /*124c*/ 	.word	0x00022830
        /*1250*/ 	.short	0x010a
        /*1252*/ 	.byte	0x3f
	.zero		1


	//   ....[87]....
        /*1254*/ 	.word	0x0001b800
        /*1258*/ 	.word	0x0000000e
        /*125c*/ 	.word	0x00022850
        /*1260*/ 	.short	0x010a
        /*1262*/ 	.byte	0x3f
	.zero		1


	//   ....[88]....
        /*1264*/ 	.word	0x0001bdd0
        /*1268*/ 	.word	0x00000016
        /*126c*/ 	.word	0x00022820
        /*1270*/ 	.short	0x010a
        /*1272*/ 	.byte	0x3f
	.zero		1


	//   ....[89]....
        /*1274*/ 	.word	0x0001be20
        /*1278*/ 	.word	0x00000003
        /*127c*/ 	.word	0x000228a0
        /*1280*/ 	.short	0x010a
        /*1282*/ 	.byte	0x3f
	.zero		1


	//   ....[90]....
        /*1284*/ 	.word	0x0001be70
        /*1288*/ 	.word	0x00000003
        /*128c*/ 	.word	0x000228c0
        /*1290*/ 	.short	0x010a
        /*1292*/ 	.byte	0x3f
	.zero		1


	//   ....[91]....
        /*1294*/ 	.word	0x0001bec0
        /*1298*/ 	.word	0x00000008
        /*129c*/ 	.word	0x000228a0
        /*12a0*/ 	.short	0x010a
        /*12a2*/ 	.byte	0x3f
	.zero		1


	//   ....[92]....
        /*12a4*/ 	.word	0x0001bf10
        /*12a8*/ 	.word	0x00000008
        /*12ac*/ 	.word	0x000228c0
        /*12b0*/ 	.short	0x010a
        /*12b2*/ 	.byte	0x3f
	.zero		1


	//   ....[93]....
        /*12b4*/ 	.word	0x0001c030
        /*12b8*/ 	.word	0x00000020
        /*12bc*/ 	.word	0x00022840
        /*12c0*/ 	.short	0x010a
        /*12c2*/ 	.byte	0x3f
	.zero		1


	//   ....[94]....
        /*12c4*/ 	.word	0x0001d310
        /*12c8*/ 	.word	0x00000016
        /*12cc*/ 	.word	0x00022820
        /*12d0*/ 	.short	0x010a
        /*12d2*/ 	.byte	0x3f
	.zero		1


	//   ....[95]....
        /*12d4*/ 	.word	0x0001d360
        /*12d8*/ 	.word	0x00000020
        /*12dc*/ 	.word	0x00022860
        /*12e0*/ 	.short	0x010a
        /*12e2*/ 	.byte	0x3f
	.zero		1


	//   ....[96]....
        /*12e4*/ 	.word	0x0001dcd0
        /*12e8*/ 	.word	0x00000004
        /*12ec*/ 	.word	0x00022840
        /*12f0*/ 	.short	0x010a
        /*12f2*/ 	.byte	0x3f
	.zero		1


	//   ....[97]....
        /*12f4*/ 	.word	0x0001e3b0
        /*12f8*/ 	.word	0x00000004
        /*12fc*/ 	.word	0x00022860
        /*1300*/ 	.short	0x010a
        /*1302*/ 	.byte	0x3f
	.zero		1


	//   ....[98]....
        /*1304*/ 	.word	0x0001f450
        /*1308*/ 	.word	0x00000004
        /*130c*/ 	.word	0x00022820
        /*1310*/ 	.short	0x010a
        /*1312*/ 	.byte	0x3f
	.zero		1


	//   ....[99]....
        /*1314*/ 	.word	0x0001f5f0
        /*1318*/ 	.word	0x00000005
        /*131c*/ 	.word	0x00022840
        /*1320*/ 	.short	0x010a
        /*1322*/ 	.byte	0x3f
	.zero		1


	//   ....[100]....
        /*1324*/ 	.word	0x0001f640
        /*1328*/ 	.word	0x00000019
        /*132c*/ 	.word	0x00022840
        /*1330*/ 	.short	0x010a
        /*1332*/ 	.byte	0x3f
	.zero		1


	//   ....[101]....
        /*1334*/ 	.word	0x0001f690
        /*1338*/ 	.word	0x00000005
        /*133c*/ 	.word	0x00022860
        /*1340*/ 	.short	0x010a
        /*1342*/ 	.byte	0x3f
	.zero		1


	//----- nvinfo : EIATTR_NUM_MBARRIERS
	.align		4
.L_591:
        /*1344*/ 	.byte	0x03, 0x38
        /*1346*/ 	.short	0x0016


	//----- nvinfo : EIATTR_EXIT_INSTR_OFFSETS
	.align		4
        /*1348*/ 	.byte	0x04, 0x1c
        /*134a*/ 	.short	(.L_593 - .L_592)


	//   ....[0]....
.L_592:
        /*134c*/ 	.word	0x0001a380


	//----- nvinfo : EIATTR_MAX_THREADS
	.align		4
.L_593:
        /*1350*/ 	.byte	0x04, 0x05
        /*1352*/ 	.short	(.L_595 - .L_594)
.L_594:
        /*1354*/ 	.word	0x00000180
        /*1358*/ 	.word	0x00000001
        /*135c*/ 	.word	0x00000001


	//----- nvinfo : EIATTR_CRS_STACK_SIZE
	.align		4
.L_595:
        /*1360*/ 	.byte	0x04, 0x1e
        /*1362*/ 	.short	(.L_597 - .L_596)
.L_596:
        /*1364*/ 	.word	0x00000000


	//----- nvinfo : EIATTR_CBANK_PARAM_SIZE
	.align		4
.L_597:
        /*1368*/ 	.byte	0x03, 0x19
        /*136a*/ 	.short	0x0af0


	//----- nvinfo : EIATTR_PARAM_CBANK
	.align		4
        /*136c*/ 	.byte	0x04, 0x0a
        /*136e*/ 	.short	(.L_599 - .L_598)
	.align		4
.L_598:
        /*1370*/ 	.word	index@(.nv.constant0._ZN7cutlass13device_kernelIN5flash11enable_sm90INS1_16FlashAttnFwdSm90INS1_25CollectiveMainloopFwdSm90ILi2EN4cute5tupleIJNS5_1CILi1EEES8_S8_EEENS6_IJNS7_ILi128EEENS7_ILi96EEENS7_ILi64EEEEEELi256ENS_6half_tEfNS_4arch4Sm90ELb1ELb0ELb0ELb1ELb1ELb1ELb0ELb1ELb0ELb1ELb0ELb0EEENS1_21CollectiveEpilogueFwdINS6_IJSA_NS7_ILi256EEESB_EEES9_SE_SG_Li256ELb1ELb1ELb0ELb0EEENS1_36VarlenDynamicPersistentTileSchedulerILi128ELi96ELi256ELi128ELb0ELb1ELb1ELb1ELb1ELb1EEEEEEEEEvNT_6ParamsE)
        /*1374*/ 	.short	0x0210
        /*1376*/ 	.short	0x0af0


	//----- nvinfo : EIATTR_SW_WAR
	.align		4
.L_599:
        /*1378*/ 	.byte	0x04, 0x36
        /*137a*/ 	.short	(.L_601 - .L_600)
.L_600:
        /*137c*/ 	.word	0x00000008
.L_601:


//--------------------- .nv.info._ZN7cutlass13device_kernelIN5flash11enable_sm90INS1_16FlashAttnFwdSm90INS1_25CollectiveMainloopFwdSm90ILi2EN4cute5tupleIJNS5_1CILi1EEES8_S8_EEENS6_IJNS7_ILi128EEENS7_ILi96EEENS7_ILi64EEEEEELi256ENS_6half_tEfNS_4arch4Sm90ELb1ELb0ELb0ELb1ELb1ELb0ELb1ELb1ELb0ELb1ELb0ELb0EEENS1_21CollectiveEpilogueFwdINS6_IJSA_NS7_ILi256EEESB_EEES9_SE_SG_Li256ELb1ELb1ELb0ELb0EEENS1_36VarlenDynamicPersistentTileSchedulerILi128ELi96ELi256ELi128ELb0ELb1ELb1ELb1ELb1ELb1EEEEEEEEEvNT_6ParamsE --------------------------
	.section	.nv.info._ZN7cutlass13device_kernelIN5flash11enable_sm90INS1_16FlashAttnFwdSm90INS1_25CollectiveMainloopFwdSm90ILi2EN4cute5tupleIJNS5_1CILi1EEES8_S8_EEENS6_IJNS7_ILi128EEENS7_ILi96EEENS7_ILi64EEEEEELi256ENS_6half_tEfNS_4arch4Sm90ELb1ELb0ELb0ELb1ELb1ELb0ELb1ELb1ELb0ELb1ELb0ELb0EEENS1_21CollectiveEpilogueFwdINS6_IJSA_NS7_ILi256EEESB_EEES9_SE_SG_Li256ELb1ELb1ELb0ELb0EEENS1_36VarlenDynamicPersistentTileSchedulerILi128ELi96ELi256ELi128ELb0ELb1ELb1ELb1ELb1ELb1EEEEEEEEEvNT_6ParamsE,"",@"SHT_CUDA_INFO"
	.sectionflags	@""
	.align	4


	//----- nvinfo : EIATTR_CUDA_API_VERSION
	.align		4
        /*0000*/ 	.byte	0x04, 0x37
        /*0002*/ 	.short	(.L_603 - .L_602)
.L_602:
        /*0004*/ 	.word	0x00000082


	//----- nvinfo : EIATTR_KPARAM_INFO
	.align		4
.L_603:
        /*0008*/ 	.byte	0x04, 0x17
        /*000a*/ 	.short	(.L_605 - .L_604)
.L_604:
        /*000c*/ 	.word	0x00000000
        /*0010*/ 	.short	0x0000
        /*0012*/ 	.short	0x0070
        /*0014*/ 	.byte	0x00, 0xf0, 0x01, 0x2e


	//----- nvinfo : EIATTR_SPARSE_MMA_MASK
	.align		4
.L_605:
        /*0018*/ 	.byte	0x03, 0x50
        /*001a*/ 	.short	0x0000


	//----- nvinfo : EIATTR_MAXREG_COUNT
	.align		4
        /*001c*/ 	.byte	0x03, 0x1b
        /*001e*/ 	.short	0x00a8


	//----- nvinfo : EIATTR_NUM_BARRIERS
	.align		4
        /*0020*/ 	.byte	0x02, 0x4c
        /*0022*/ 	.byte	0x10
	.zero		1


	//----- nvinfo : EIATTR_EXTERNS
	.align		4
        /*0024*/ 	.byte	0x04, 0x0f
        /*0026*/ 	.short	(.L_607 - .L_606)


	//   ....[0]....
	.align		4
.L_606:
        /*0028*/ 	.word	index@(__assertfail)


	//----- nvinfo : EIATTR_ANNOTATIONS
	.align		4
.L_607:
        /*002c*/ 	.byte	0x04, 0x55
        /*002e*/ 	.short	(.L_609 - .L_608)


	//   ....[0]....
.L_608:
        /* <DEDUP_REMOVED lines=18> */


	//----- nvinfo : EIATTR_MERCURY_ISA_VERSION
	.align		4
.L_609:
        /*0140*/ 	.byte	0x03, 0x5f
        /*0142*/ 	.short	0x0101


	//----- nvinfo : EIATTR_UNUSED_LOAD_BYTE_OFFSET
	.align		4
        /*0144*/ 	.byte	0x04, 0x44
        /*0146*/ 	.short	(.L_611 - .L_610)


	//   ....[0]....
.L_610:
        /*0148*/ 	.word	0x000009b0
        /*014c*/ 	.word	0x0000fff0


	//   ....[1]....
        /*0150*/ 	.word	0x00009a00
        /*0154*/ 	.word	0x0000fff0


	//----- nvinfo : EIATTR_INT_WARP_WIDE_INSTR_OFFSETS
	.align		4
.L_611:
        /*0158*/ 	.byte	0x04, 0x31
        /*015a*/ 	.short	(.L_613 - .L_612)


	//   ....[0]....
.L_612:
        /*015c*/ 	.word	0x000000c0


	//   ....[1]....
        /*0160*/ 	.word	0x000000d0


	//   ....[2]....
        /*0164*/ 	.word	0x000000e0


	//   ....[3]....
        /*0168*/ 	.word	0x00000180


	//   ....[4]....
        /*016c*/ 	.word	0x0000dc10


	//   ....[5]....
        /*0170*/ 	.word	0x0000dca0


	//   ....[6]....
        /*0174*/ 	.word	0x00011bc0


	//   ....[7]....
        /*0178*/ 	.word	0x00011c50


	//----- nvinfo : EIATTR_COOP_GROUP_MASK_REGIDS
	.align		4
.L_613:
        /*017c*/ 	.byte	0x04, 0x29
        /*017e*/ 	.short	(.L_615 - .L_614)


	//   ....[0]....
.L_614:
        /*0180*/ 	.word	0xffffffff


	//   ....[1]....
        /*0184*/ 	.word	0xffffffff


	//   ....[2]....
        /*0188*/ 	.word	0xffffffff


	//   ....[3]....
        /*018c*/ 	.word	0xffffffff


	//   ....[4]....
        /*0190*/ 	.word	0xffffffff


	//   ....[5]....
        /*0194*/ 	.word	0xffffffff


	//   ....[6]....
        /*0198*/ 	.word	0xffffffff


	//   ....[7]....
        /*019c*/ 	.word	0xffffffff


	//   ....[8]....
        /*01a0*/ 	.word	0xffffffff


	//   ....[9]....
        /*01a4*/ 	.word	0xffffffff


	//   ....[10]....
        /*01a8*/ 	.word	0xffffffff


	//   ....[11]....
        /*01ac*/ 	.word	0xffffffff


	//   ....[12]....
        /*01b0*/ 	.word	0xffffffff


	//   ....[13]....
        /*01b4*/ 	.word	0xffffffff


	//   ....[14]....
        /*01b8*/ 	.word	0xffffffff


	//   ....[15]....
        /*01bc*/ 	.word	0xffffffff


	//   ....[16]....
        /*01c0*/ 	.word	0xffffffff


	//   ....[17]....
        /*01c4*/ 	.word	0xffffffff


	//   ....[18]....
        /*01c8*/ 	.word	0xffffffff


	//   ....[19]....
        /*01cc*/ 	.word	0xffffffff


	//   ....[20]....
        /*01d0*/ 	.word	0xffffffff


	//   ....[21]....
        /*01d4*/ 	.word	0xffffffff


	//   ....[22]....
        /*01d8*/ 	.word	0xffffffff


	//   ....[23]....
        /*01dc*/ 	.word	0xffffffff


	//   ....[24]....
        /*01e0*/ 	.word	0xffffffff


	//   ....[25]....
        /*01e4*/ 	.word	0xffffffff


	//   ....[26]....
        /*01e8*/ 	.word	0xffffffff


	//   ....[27]....
        /*01ec*/ 	.word	0xffffffff


	//   ....[28]....
        /*01f0*/ 	.word	0xffffffff


	//   ....[29]....
        /*01f4*/ 	.word	0xffffffff


	//   ....[30]....
        /*01f8*/ 	.word	0xffffffff


	//   ....[31]....
        /*01fc*/ 	.word	0xffffffff


	//   ....[32]....
        /*0200*/ 	.word	0xffffffff


	//   ....[33]....
        /*0204*/ 	.word	0xffffffff


	//   ....[34]....
        /*0208*/ 	.word	0xffffffff


	//   ....[35]....
        /*020c*/ 	.word	0xffffffff


	//   ....[36]....
        /*0210*/ 	.word	0xffffffff


	//   ....[37]....
        /*0214*/ 	.word	0xffffffff


	//   ....[38]....
        /*0218*/ 	.word	0xffffffff


	//   ....[39]....
        /*021c*/ 	.word	0xffffffff


	//   ....[40]....
        /*0220*/ 	.word	0xffffffff


	//   ....[41]....
        /*0224*/ 	.word	0xffffffff


	//   ....[42]....
        /*0228*/ 	.word	0xffffffff


	//   ....[43]....
        /*022c*/ 	.word	0xffffffff


	//   ....[44]....
        /*0230*/ 	.word	0xffffffff


	//   ....[45]....
        /*0234*/ 	.word	0xffffffff


	//   ....[46]....
        /*0238*/ 	.word	0xffffffff


	//   ....[47]....
        /*023c*/ 	.word	0xffffffff


	//   ....[48]....
        /*0240*/ 	.word	0xffffffff


	//   ....[49]....
        /*0244*/ 	.word	0xffffffff


	//   ....[50]....
        /*0248*/ 	.word	0xffffffff


	//   ....[51]....
        /*024c*/ 	.word	0xffffffff


	//   ....[52]....
        /*0250*/ 	.word	0xffffffff


	//   ....[53]....
        /*0254*/ 	.word	0xffffffff


	//   ....[54]....
        /*0258*/ 	.word	0xffffffff


	//   ....[55]....
        /*025c*/ 	.word	0xffffffff


	//   ....[56]....
        /*0260*/ 	.word	0xffffffff


	//   ....[57]....
        /*0264*/ 	.word	0xffffffff


	//   ....[58]....
        /*0268*/ 	.word	0xffffffff


	//   ....[59]....
        /*026c*/ 	.word	0xffffffff


	//   ....[60]....
        /*0270*/ 	.word	0xffffffff


	//   ....[61]....
        /*0274*/ 	.word	0xffffffff


	//   ....[62]....
        /*0278*/ 	.word	0xffffffff


	//   ....[63]....
        /*027c*/ 	.word	0xffffffff


	//   ....[64]....
        /*0280*/ 	.word	0xffffffff


	//   ....[65]....
        /*0284*/ 	.word	0xffffffff


	//   ....[66]....
        /*0288*/ 	.word	0xffffffff


	//   ....[67]....
        /*028c*/ 	.word	0xffffffff


	//   ....[68]....
        /*0290*/ 	.word	0xffffffff


	//   ....[69]....
        /*0294*/ 	.word	0xffffffff


	//   ....[70]....
        /*0298*/ 	.word	0xffffffff


	//   ....[71]....
        /*029c*/ 	.word	0xffffffff


	//   ....[72]....
        /*02a0*/ 	.word	0xffffffff


	//   ....[73]....
        /*02a4*/ 	.word	0xffffffff


	//   ....[74]....
        /*02a8*/ 	.word	0xffffffff


	//   ....[75]....
        /*02ac*/ 	.word	0xffffffff


	//   ....[76]....
        /*02b0*/ 	.word	0xffffffff


	//   ....[77]....
        /*02b4*/ 	.word	0xffffffff


	//   ....[78]....
        /*02b8*/ 	.word	0xffffffff


	//   ....[79]....
        /*02bc*/ 	.word	0xffffffff


	//   ....[80]....
        /*02c0*/ 	.word	0xffffffff


	//   ....[81]....
        /*02c4*/ 	.word	0xffffffff


	//   ....[82]....
        /*02c8*/ 	.word	0xffffffff


	//   ....[83]....
        /*02cc*/ 	.word	0xffffffff


	//   ....[84]....
        /*02d0*/ 	.word	0xffffffff


	//   ....[85]....
        /*02d4*/ 	.word	0xffffffff


	//   ....[86]....
        /*02d8*/ 	.word	0xffffffff


	//   ....[87]....
        /*02dc*/ 	.word	0xffffffff


	//   ....[88]....
        /*02e0*/ 	.word	0xffffffff


	//   ....[89]....
        /*02e4*/ 	.word	0xffffffff


	//   ....[90]....
        /*02e8*/ 	.word	0xffffffff


	//   ....[91]....
        /*02ec*/ 	.word	0xffffffff


	//   ....[92]....
        /*02f0*/ 	.word	0xffffffff


	//   ....[93]....
        /*02f4*/ 	.word	0xffffffff


	//   ....[94]....
        /*02f8*/ 	.word	0xffffffff


	//   ....[95]....
        /*02fc*/ 	.word	0xffffffff


	//   ....[96]....
        /*0300*/ 	.word	0xffffffff


	//   ....[97]....
        /*0304*/ 	.word	0xffffffff


	//   ....[98]....
        /*0308*/ 	.word	0xffffffff


	//   ....[99]....
        /*030c*/ 	.word	0xffffffff


	//   ....[100]....
        /*0310*/ 	.word	0xffffffff


	//   ....[101]....
        /*0314*/ 	.word	0xffffffff


	//   ....[102]....
        /*0318*/ 	.word	0xffffffff


	//   ....[103]....
        /*031c*/ 	.word	0xffffffff


	//   ....[104]....
        /*0320*/ 	.word	0xffffffff


	//   ....[105]....
        /*0324*/ 	.word	0xffffffff


	//   ....[106]....
        /*0328*/ 	.word	0xffffffff


	//   ....[107]....
        /*032c*/ 	.word	0xffffffff


	//   ....[108]....
        /*0330*/ 	.word	0xffffffff


	//   ....[109]....
        /*0334*/ 	.word	0xffffffff


	//   ....[110]....
        /*0338*/ 	.word	0xffffffff


	//   ....[111]....
        /*033c*/ 	.word	0xffffffff


	//   ....[112]....
        /*0340*/ 	.word	0xffffffff


	//   ....[113]....
        /*0344*/ 	.word	0xffffffff


	//   ....[114]....
        /*0348*/ 	.word	0xffffffff


	//   ....[115]....
        /*034c*/ 	.word	0xffffffff


	//   ....[116]....
        /*0350*/ 	.word	0xffffffff


	//   ....[117]....
        /*0354*/ 	.word	0xffffffff


	//   ....[118]....
        /*0358*/ 	.word	0xffffffff


	//   ....[119]....
        /*035c*/ 	.word	0xffffffff


	//   ....[120]....
        /*0360*/ 	.word	0xffffffff


	//   ....[121]....
        /*0364*/ 	.word	0xffffffff


	//   ....[122]....
        /*0368*/ 	.word	0xffffffff


	//   ....[123]....
        /*036c*/ 	.word	0xffffffff


	//   ....[124]....
        /*0370*/ 	.word	0xffffffff


	//   ....[125]....
        /*0374*/ 	.word	0xffffffff


	//   ....[126]....
        /*0378*/ 	.word	0xffffffff


	//   ....[127]....
        /*037c*/ 	.word	0xffffffff


	//   ....[128]....
        /*0380*/ 	.word	0xffffffff


	//   ....[129]....
        /*0384*/ 	.word	0xffffffff


	//   ....[130]....
        /*0388*/ 	.word	0xffffffff


	//   ....[131]....
        /*038c*/ 	.word	0xffffffff


	//   ....[132]....
        /*0390*/ 	.word	0xffffffff


	//   ....[133]....
        /*0394*/ 	.word	0xffffffff


	//   ....[134]....
        /*0398*/ 	.word	0xffffffff


	//   ....[135]....
        /*039c*/ 	.word	0xffffffff


	//   ....[136]....
        /*03a0*/ 	.word	0xffffffff


	//   ....[137]....
        /*03a4*/ 	.word	0xffffffff


	//   ....[138]....
        /*03a8*/ 	.word	0xffffffff


	//   ....[139]....
        /*03ac*/ 	.word	0xffffffff


	//   ....[140]....
        /*03b0*/ 	.word	0xffffffff


	//   ....[141]....
        /*03b4*/ 	.word	0xffffffff


	//   ....[142]....
        /*03b8*/ 	.word	0xffffffff


	//   ....[143]....
        /*03bc*/ 	.word	0xffffffff


	//   ....[144]....
        /*03c0*/ 	.word	0xffffffff


	//   ....[145]....
        /*03c4*/ 	.word	0xffffffff


	//   ....[146]....
        /*03c8*/ 	.word	0xffffffff


	//   ....[147]....
        /*03cc*/ 	.word	0xffffffff


	//   ....[148]....
        /*03d0*/ 	.word	0xffffffff


	//   ....[149]....
        /*03d4*/ 	.word	0xffffffff


	//   ....[150]....
        /*03d8*/ 	.word	0xffffffff


	//   ....[151]....
        /*03dc*/ 	.word	0xffffffff


	//   ....[152]....
        /*03e0*/ 	.word	0xffffffff


	//   ....[153]....
        /*03e4*/ 	.word	0xffffffff


	//   ....[154]....
        /*03e8*/ 	.word	0xffffffff


	//   ....[155]....
        /*03ec*/ 	.word	0xffffffff


	//   ....[156]....
        /*03f0*/ 	.word	0xffffffff


	//   ....[157]....
        /*03f4*/ 	.word	0xffffffff


	//   ....[158]....
        /*03f8*/ 	.word	0xffffffff


	//   ....[159]....
        /*03fc*/ 	.word	0xffffffff


	//   ....[160]....
        /*0400*/ 	.word	0xffffffff


	//   ....[161]....
        /*0404*/ 	.word	0x0500000f


	//   ....[162]....
        /*0408*/ 	.word	0x0500000f


	//   ....[163]....
        /*040c*/ 	.word	0x0500000f


	//   ....[164]....
        /*0410*/ 	.word	0x0500000f


	//   ....[165]....
        /*0414*/ 	.word	0x0500000f


	//   ....[166]....
        /*0418*/ 	.word	0x0500000f


	//   ....[167]....
        /*041c*/ 	.word	0x0500000f


	//   ....[168]....
        /*0420*/ 	.word	0x0500000f


	//   ....[169]....
        /*0424*/ 	.word	0x0500000f


	//   ....[170]....
        /*0428*/ 	.word	0x0500000f


	//   ....[171]....
        /*042c*/ 	.word	0x0500000f


	//   ....[172]....
        /*0430*/ 	.word	0x0500000f


	//   ....[173]....
        /*0434*/ 	.word	0x0500000f


	//   ....[174]....
        /*0438*/ 	.word	0x0500000f


	//   ....[175]....
        /*043c*/ 	.word	0x0500000f


	//   ....[176]....
        /*0440*/ 	.word	0x0500000f


	//   ....[177]....
        /*0444*/ 	.word	0x0500000f


	//   ....[178]....
        /*0448*/ 	.word	0x0500000f


	//   ....[179]....
        /*044c*/ 	.word	0x0500000f


	//   ....[180]....
        /*0450*/ 	.word	0x0500000f


	//   ....[181]....
        /*0454*/ 	.word	0x0500000f


	//   ....[182]....
        /*0458*/ 	.word	0x0500000f


	//   ....[183]....
        /*045c*/ 	.word	0x0500000f


	//   ....[184]....
        /*0460*/ 	.word	0x0500000f


	//   ....[185]....
        /*0464*/ 	.word	0x0500000f


	//   ....[186]....
        /*0468*/ 	.word	0x0500000f


	//   ....[187]....
        /*046c*/ 	.word	0x0500000f


	//   ....[188]....
        /*0470*/ 	.word	0x0500000f


	//   ....[189]....
        /*0474*/ 	.word	0x0500000f


	//   ....[190]....
        /*0478*/ 	.word	0x0500000f


	//   ....[191]....
        /*047c*/ 	.word	0x0500000f


	//   ....[192]....
        /*0480*/ 	.word	0x0500000f


	//   ....[193]....
        /*0484*/ 	.word	0x0500000f


	//   ....[194]....
        /*0488*/ 	.word	0x0500000f


	//   ....[195]....
        /*048c*/ 	.word	0x0500000f


	//   ....[196]....
        /*0490*/ 	.word	0x0500000f


	//   ....[197]....
        /*0494*/ 	.word	0x0500000f


	//   ....[198]....
        /*0498*/ 	.word	0x0500000f


	//   ....[199]....
        /*049c*/ 	.word	0x0500000f


	//   ....[200]....
        /*04a0*/ 	.word	0x0500000f


	//   ....[201]....
        /*04a4*/ 	.word	0x0500000f


	//   ....[202]....
        /*04a8*/ 	.word	0x0500000f


	//   ....[203]....
        /*04ac*/ 	.word	0x0500000f


	//   ....[204]....
        /*04b0*/ 	.word	0x0500000f


	//   ....[205]....
        /*04b4*/ 	.word	0x0500000f


	//   ....[206]....
        /*04b8*/ 	.word	0x0500000f


	//   ....[207]....
        /*04bc*/ 	.word	0x0500000f


	//   ....[208]....
        /*04c0*/ 	.word	0x0500000f


	//   ....[209]....
        /*04c4*/ 	.word	0x0500000f


	//   ....[210]....
        /*04c8*/ 	.word	0x0500000f


	//   ....[211]....
        /*04cc*/ 	.word	0x0500000f


	//   ....[212]....
        /*04d0*/ 	.word	0x0500000f


	//   ....[213]....
        /*04d4*/ 	.word	0x0500000f


	//   ....[214]....
        /*04d8*/ 	.word	0x0500000f


	//   ....[215]....
        /*04dc*/ 	.word	0x0500000f


	//   ....[216]....
        /*04e0*/ 	.word	0x0500000f


	//   ....[217]....
        /*04e4*/ 	.word	0x0500000f


	//   ....[218]....
        /*04e8*/ 	.word	0x0500000f


	//   ....[219]....
        /*04ec*/ 	.word	0x0500000f


	//   ....[220]....
        /*04f0*/ 	.word	0x0500000f


	//   ....[221]....
        /*04f4*/ 	.word	0x0500000f


	//   ....[222]....
        /*04f8*/ 	.word	0x0500000f


	//   ....[223]....
        /*04fc*/ 	.word	0x0500000f


	//   ....[224]....
        /*0500*/ 	.word	0x0500000f


	//   ....[225]....
        /*0504*/ 	.word	0x0500000f


	//   ....[226]....
        /*0508*/ 	.word	0x0500000f


	//   ....[227]....
        /*050c*/ 	.word	0x0500000f


	//   ....[228]....
        /*0510*/ 	.word	0x0500000f


	//   ....[229]....
        /*0514*/ 	.word	0x0500000f


	//   ....[230]....
        /*0518*/ 	.word	0x0500000f


	//   ....[231]....
        /*051c*/ 	.word	0x0500000f


	//   ....[232]....
        /*0520*/ 	.word	0x0500000f


	//   ....[233]....
        /*0524*/ 	.word	0x0500000f


	//   ....[234]....
        /*0528*/ 	.word	0x0500000f


	//   ....[235]....
        /*052c*/ 	.word	0x0500000f


	//   ....[236]....
        /*0530*/ 	.word	0x0500000f


	//   ....[237]....
        /*0534*/ 	.word	0x0500000f


	//   ....[238]....
        /*0538*/ 	.word	0x0500000f


	//   ....[239]....
        /*053c*/ 	.word	0x0500000f


	//   ....[240]....
        /*0540*/ 	.word	0x0500000f


	//   ....[241]....
        /*0544*/ 	.word	0x0500000f


	//   ....[242]....
        /*0548*/ 	.word	0x0500000f


	//   ....[243]....
        /*054c*/ 	.word	0x0500000f


	//   ....[244]....
        /*0550*/ 	.word	0x0500000f


	//   ....[245]....
        /*0554*/ 	.word	0x0500000f


	//   ....[246]....
        /*0558*/ 	.word	0x0500000f


	//   ....[247]....
        /*055c*/ 	.word	0x0500000f


	//   ....[248]....
        /*0560*/ 	.word	0x0500000f


	//   ....[249]....
        /*0564*/ 	.word	0x0500000f


	//   ....[250]....
        /*0568*/ 	.word	0x0500000f


	//   ....[251]....
        /*056c*/ 	.word	0x0500000f


	//   ....[252]....
        /*0570*/ 	.word	0x0500000f


	//   ....[253]....
        /*0574*/ 	.word	0x0500000f


	//   ....[254]....
        /*0578*/ 	.word	0x0500000f


	//   ....[255]....
        /*057c*/ 	.word	0x0500000f


	//   ....[0]....
        /*0580*/ 	.word	0x0500000f


	//   ....[1]....
        /*0584*/ 	.word	0x0500000f


	//   ....[2]....
        /*0588*/ 	.word	0x0500000f


	//   ....[3]....
        /*058c*/ 	.word	0x0500000f


	//----- nvinfo : EIATTR_COOP_GROUP_INSTR_OFFSETS
	.align		4
.L_615:
        /*0590*/ 	.byte	0x04, 0x28
        /*0592*/ 	.short	(.L_617 - .L_616)


	//   ....[0]....
.L_616:
        /*0594*/ 	.word	0x00000080


	//   ....[1]....
        /*0598*/ 	.word	0x00000090


	//   ....[2]....
        /*059c*/ 	.word	0x000002f0


	//   ....[3]....
        /*05a0*/ 	.word	0x00000450


	//   ....[4]....
        /*05a4*/ 	.word	0x00000570


	//   ....[5]....
        /*05a8*/ 	.word	0x000006d0


	//   ....[6]....
        /*05ac*/ 	.word	0x00001830


	//   ....[7]....
        /*05b0*/ 	.word	0x000029a0


	//   ....[8]....
        /*05b4*/ 	.word	0x000029c0


	//   ....[9]....
        /*05b8*/ 	.word	0x000032b0


	//   ....[10]....
        /*05bc*/ 	.word	0x00003300


	//   ....[11]....
        /*05c0*/ 	.word	0x00003320


	//   ....[12]....
        /*05c4*/ 	.word	0x00003340


	//   ....[13]....
        /*05c8*/ 	.word	0x00004c10


	//   ....[14]....
        /*05cc*/ 	.word	0x00004c30


	//   ....[15]....
        /*05d0*/ 	.word	0x00005500


	//   ....[16]....
        /*05d4*/ 	.word	0x00005590


	//   ....[17]....
        /*05d8*/ 	.word	0x000055b0


	//   ....[18]....
        /*05dc*/ 	.word	0x000055d0


	//   ....[19]....
        /*05e0*/ 	.word	0x00007950


	//   ....[20]....
        /*05e4*/ 	.word	0x000079b0


	//   ....[21]....
        /*05e8*/ 	.word	0x000079d0


	//   ....[22]....
        /*05ec*/ 	.word	0x000079f0


	//   ....[23]....
        /*05f0*/ 	.word	0x00008f80


	//   ....[24]....
        /*05f4*/ 	.word	0x00009000


	//   ....[25]....
        /*05f8*/ 	.word	0x00009070


	//   ....[26]....
        /*05fc*/ 	.word	0x00009090


	//   ....[27]....
        /*0600*/ 	.word	0x0000ab20


	//   ....[28]....
        /*0604*/ 	.word	0x0000ab50


	//   ....[29]....
        /*0608*/ 	.word	0x0000ab80


	//   ....[30]....
        /*060c*/ 	.word	0x0000abf0


	//   ....[31]....
        /*0610*/ 	.word	0x0000b450


	//   ....[32]....
        /*0614*/ 	.word	0x0000b480


	//   ....[33]....
        /*0618*/ 	.word	0x0000b610


	//   ....[34]....
        /*061c*/ 	.word	0x0000b630


	//   ....[35]....
        /*0620*/ 	.word	0x0000b770


	//   ....[36]....
        /*0624*/ 	.word	0x0000b790


	//   ....[37]....
        /*0628*/ 	.word	0x0000b8e0


	//   ....[38]....
        /*062c*/ 	.word	0x0000b900


	//   ....[39]....
        /*0630*/ 	.word	0x0000c2e0


	//   ....[40]....
        /*0634*/ 	.word	0x0000c310


	//   ....[41]....
        /*0638*/ 	.word	0x0000c460


	//   ....[42]....
        /*063c*/ 	.word	0x0000c480


	//   ....[43]....
        /*0640*/ 	.word	0x0000c5c0


	//   ....[44]....
        /*0644*/ 	.word	0x0000c5e0


	//   ....[45]....
        /*0648*/ 	.word	0x0000c730


	//   ....[46]....
        /*064c*/ 	.word	0x0000c750


	//   ....[47]....
        /*0650*/ 	.word	0x0000c910


	//   ....[48]....
        /*0654*/ 	.word	0x0000cae0


	//   ....[49]....
        /*0658*/ 	.word	0x0000cb10


	//   ....[50]....
        /*065c*/ 	.word	0x0000cb40


	//   ....[51]....
        /*0660*/ 	.word	0x0000cb70


	//   ....[52]....
        /*0664*/ 	.word	0x0000cba0


	//   ....[53]....
        /*0668*/ 	.word	0x0000cbd0


	//   ....[54]....
        /*066c*/ 	.word	0x0000cd20


	//   ....[55]....
        /*0670*/ 	.word	0x0000cd50


	//   ....[56]....
        /*0674*/ 	.word	0x0000cd80


	//   ....[57]....
        /*0678*/ 	.word	0x0000cdb0


	//   ....[58]....
        /*067c*/ 	.word	0x0000cde0


	//   ....[59]....
        /*0680*/ 	.word	0x0000ce10


	//   ....[60]....
        /*0684*/ 	.word	0x0000cea0


	//   ....[61]....
        /*0688*/ 	.word	0x0000cf00


	//   ....[62]....
        /*068c*/ 	.word	0x0000cf90


	//   ....[63]....
        /*0690*/ 	.word	0x0000e7d0


	//   ....[64]....
        /*0694*/ 	.word	0x0000e7f0


	//   ....[65]....
        /*0698*/ 	.word	0x0000e880


	//   ....[66]....
        /*069c*/ 	.word	0x0000e8a0


	//   ....[67]....
        /*06a0*/ 	.word	0x0000e920


	//   ....[68]....
        /*06a4*/ 	.word	0x0000e940


	//   ....[69]....
        /*06a8*/ 	.word	0x0000e9c0


	//   ....[70]....
        /*06ac*/ 	.word	0x0000e9e0


	//   ....[71]....
        /*06b0*/ 	.word	0x0000ea60


	//   ....[72]....
        /*06b4*/ 	.word	0x0000ea80


	//   ....[73]....
        /*06b8*/ 	.word	0x0000ea90


	//   ....[74]....
        /*06bc*/ 	.word	0x0000eaa0


	//   ....[75]....
        /*06c0*/ 	.word	0x0000f230


	//   ....[76]....
        /*06c4*/ 	.word	0x0000f250


	//   ....[77]....
        /*06c8*/ 	.word	0x0000f260


	//   ....[78]....
        /*06cc*/ 	.word	0x0000f270


	//   ....[79]....
        /*06d0*/ 	.word	0x0000f280


	//   ....[80]....
        /*06d4*/ 	.word	0x0000f2a0


	//   ....[81]....
        /*06d8*/ 	.word	0x0000f360


	//   ....[82]....
        /*06dc*/ 	.word	0x0000f400


	//   ....[83]....
        /*06e0*/ 	.word	0x0000f420


	//   ....[84]....
        /*06e4*/ 	.word	0x0000f480


	//   ....[85]....
        /*06e8*/ 	.word	0x0000f4f0


	//   ....[86]....
        /*06ec*/ 	.word	0x0000f510


	//   ....[87]....
        /*06f0*/ 	.word	0x0000f520


	//   ....[88]....
        /*06f4*/ 	.word	0x0000f550


	//   ....[89]....
        /*06f8*/ 	.word	0x0000f5e0


	//   ....[90]....
        /*06fc*/ 	.word	0x0000f620


	//   ....[91]....
        /*0700*/ 	.word	0x0000fd30


	//   ....[92]....
        /*0704*/ 	.word	0x0000fd60


	//   ....[93]....
        /*0708*/ 	.word	0x0000fd80


	//   ....[94]....
        /*070c*/ 	.word	0x0000fdb0


	//   ....[95]....
        /*0710*/ 	.word	0x0000fe20


	//   ....[96]....
        /*0714*/ 	.word	0x0000fe50


	//   ....[97]....
        /*0718*/ 	.word	0x0000ff60


	//   ....[98]....
        /*071c*/ 	.word	0x0000ff80


	//   ....[99]....
        /*0720*/ 	.word	0x00010010


	//   ....[100]....
        /*0724*/ 	.word	0x00010030


	//   ....[101]....
        /*0728*/ 	.word	0x000100a0


	//   ....[102]....
        /*072c*/ 	.word	0x000100c0


	//   ....[103]....
        /*0730*/ 	.word	0x00010120


	//   ....[104]....
        /*0734*/ 	.word	0x00010150


	//   ....[105]....
        /*0738*/ 	.word	0x000101d0


	//   ....[106]....
        /*073c*/ 	.word	0x00010230


	//   ....[107]....
        /*0740*/ 	.word	0x00010780


	//   ....[108]....
        /*0744*/ 	.word	0x000107a0


	//   ....[109]....
        /*0748*/ 	.word	0x000107f0


	//   ....[110]....
        /*074c*/ 	.word	0x000108b0


	//   ....[111]....
        /*0750*/ 	.word	0x000108c0


	//   ....[112]....
        /*0754*/ 	.word	0x000108f0


	//   ....[113]....
        /*0758*/ 	.word	0x00010980


	//   ....[114]....
        /*075c*/ 	.word	0x00010a30


	//   ....[115]....
        /*0760*/ 	.word	0x00010a40


	//   ....[116]....
        /*0764*/ 	.word	0x00010a70


	//   ....[117]....
        /*0768*/ 	.word	0x00010a80


	//   ....[118]....
        /*076c*/ 	.word	0x00010b10


	//   ....[119]....
        /*0770*/ 	.word	0x00011220


	//   ....[120]....
        /*0774*/ 	.word	0x00011240


	//   ....[121]....
        /*0778*/ 	.word	0x00011250


	//   ....[122]....
        /*077c*/ 	.word	0x00011290


	//   ....[123]....
        /*0780*/ 	.word	0x000112a0


	//   ....[124]....
        /*0784*/ 	.word	0x000112e0


	//   ....[125]....
        /*0788*/ 	.word	0x000112f0


	//   ....[126]....
        /*078c*/ 	.word	0x00011330


	//   ....[127]....
        /*0790*/ 	.word	0x00011340


	//   ....[128]....
        /*0794*/ 	.word	0x00011380


	//   ....[129]....
        /*0798*/ 	.word	0x00011390


	//   ....[130]....
        /*079c*/ 	.word	0x000113a0


	//   ....[131]....
        /*07a0*/ 	.word	0x00011700


	//   ....[132]....
        /*07a4*/ 	.word	0x00011720


	//   ....[133]....
        /*07a8*/ 	.word	0x00011730


	//   ....[134]....
        /*07ac*/ 	.word	0x00011740


	//   ....[135]....
        /*07b0*/ 	.word	0x00011750


	//   ....[136]....
        /*07b4*/ 	.word	0x00011770


	//   ....[137]....
        /*07b8*/ 	.word	0x000117e0


	//   ....[138]....
        /*07bc*/ 	.word	0x00011810


	//   ....[139]....
        /*07c0*/ 	.word	0x00011820


	//   ....[140]....
        /*07c4*/ 	.word	0x00011890


	//   ....[141]....
        /*07c8*/ 	.word	0x000118a0


	//   ....[142]....
        /*07cc*/ 	.word	0x000119a0


	//   ....[143]....
        /*07d0*/ 	.word	0x00011e40


	//   ....[144]....
        /*07d4*/ 	.word	0x00011e70


	//   ....[145]....
        /*07d8*/ 	.word	0x00011ea0


	//   ....[146]....
        /*07dc*/ 	.word	0x00011ed0


	//   ....[147]....
        /*07e0*/ 	.word	0x00011f00


	//   ....[148]....
        /*07e4*/ 	.word	0x00011f30


	//   ....[149]....
        /*07e8*/ 	.word	0x00011f60


	//   ....[150]....
        /*07ec*/ 	.word	0x00011f90


	//   ....[151]....
        /*07f0*/ 	.word	0x00012110


	//   ....[152]....
        /*07f4*/ 	.word	0x00012140


	//   ....[153]....
        /*07f8*/ 	.word	0x00012170


	//   ....[154]....
        /*07fc*/ 	.word	0x000121a0


	//   ....[155]....
        /*0800*/ 	.word	0x000121d0


	//   ....[156]....
        /*0804*/ 	.word	0x00012200


	//   ....[157]....
        /*0808*/ 	.word	0x000122c0


	//   ....[158]....
        /*080c*/ 	.word	0x000122e0


	//   ....[159]....
        /*0810*/ 	.word	0x00012350


	//   ....[160]....
        /*0814*/ 	.word	0x000129f0


	//   ....[161]....
        /*0818*/ 	.word	0x00013020


	//   ....[162]....
        /*081c*/ 	.word	0x00013110


	//   ....[163]....
        /*0820*/ 	.word	0x000131b0


	//   ....[164]....
        /*0824*/ 	.word	0x00013210


	//   ....[165]....
        /*0828*/ 	.word	0x00013300


	//   ....[166]....
        /*082c*/ 	.word	0x00013370


	//   ....[167]....
        /*0830*/ 	.word	0x00013460


	//   ....[168]....
        /*0834*/ 	.word	0x000134d0


	//   ....[169]....
        /*0838*/ 	.word	0x000135c0


	//   ....[170]....
        /*083c*/ 	.word	0x00013630


	//   ....[171]....
        /*0840*/ 	.word	0x00013720


	//   ....[172]....
        /*0844*/ 	.word	0x00013790


	//   ....[173]....
        /*0848*/ 	.word	0x00013830


	//   ....[174]....
        /*084c*/ 	.word	0x00013930


	//   ....[175]....
        /*0850*/ 	.word	0x00013980


	//   ....[176]....
        /*0854*/ 	.word	0x000139e0


	//   ....[177]....
        /*0858*/ 	.word	0x00013b00


	//   ....[178]....
        /*085c*/ 	.word	0x00013b80


	//   ....[179]....
        /*0860*/ 	.word	0x00013c70


	//   ....[180]....
        /*0864*/ 	.word	0x00013cf0


	//   ....[181]....
        /*0868*/ 	.word	0x00013de0


	//   ....[182]....
        /*086c*/ 	.word	0x00013ef0


	//   ....[183]....
        /*0870*/ 	.word	0x00013f70


	//   ....[184]....
        /*0874*/ 	.word	0x00014070


	//   ....[185]....
        /*0878*/ 	.word	0x000140e0


	//   ....[186]....
        /*087c*/ 	.word	0x00014160


	//   ....[187]....
        /*0880*/ 	.word	0x00014250


	//   ....[188]....
        /*0884*/ 	.word	0x000142c0


	//   ....[189]....
        /*0888*/ 	.word	0x00014390


	//   ....[190]....
        /*088c*/ 	.word	0x00014430


	//   ....[191]....
        /*0890*/ 	.word	0x000144d0


	//   ....[192]....
        /*0894*/ 	.word	0x00014530


	//   ....[193]....
        /*0898*/ 	.word	0x00014620


	//   ....[194]....
        /*089c*/ 	.word	0x00014730


	//   ....[195]....
        /*08a0*/ 	.word	0x00014780


	//   ....[196]....
        /*08a4*/ 	.word	0x000147e0


	//   ....[197]....
        /*08a8*/ 	.word	0x000148e0


	//   ....[198]....
        /*08ac*/ 	.word	0x000149f0


	//   ....[199]....
        /*08b0*/ 	.word	0x00014a40


	//   ....[200]....
        /*08b4*/ 	.word	0x00014aa0


	//   ....[201]....
        /*08b8*/ 	.word	0x00014ba0


	//   ....[202]....
        /*08bc*/ 	.word	0x00014cb0


	//   ....[203]....
        /*08c0*/ 	.word	0x00014d00


	//   ....[204]....
        /*08c4*/ 	.word	0x00014d60


	//   ....[205]....
        /*08c8*/ 	.word	0x00014e50


	//   ....[206]....
        /*08cc*/ 	.word	0x00014f80


	//   ....[207]....
        /*08d0*/ 	.word	0x00015060


	//   ....[208]....
        /*08d4*/ 	.word	0x000150f0


	//   ....[209]....
        /*08d8*/ 	.word	0x00015200


	//   ....[210]....
        /*08dc*/ 	.word	0x00015260


	//   ....[211]....
        /*08e0*/ 	.word	0x00015370


	//   ....[212]....
        /*08e4*/ 	.word	0x000153d0


	//   ....[213]....
        /*08e8*/ 	.word	0x000154e0


	//   ....[214]....
        /*08ec*/ 	.word	0x00015540


	//   ....[215]....
        /*08f0*/ 	.word	0x00015650


	//   ....[216]....
        /*08f4*/ 	.word	0x000156b0


	//   ....[217]....
        /*08f8*/ 	.word	0x00015770


	//   ....[218]....
        /*08fc*/ 	.word	0x000158d0


	//   ....[219]....
        /*0900*/ 	.word	0x00015970


	//   ....[220]....
        /*0904*/ 	.word	0x000159d0


	//   ....[221]....
        /*0908*/ 	.word	0x00015a80


	//   ....[222]....
        /*090c*/ 	.word	0x00015ae0


	//   ....[223]....
        /*0910*/ 	.word	0x00015b90


	//   ....[224]....
        /*0914*/ 	.word	0x00015bf0


	//   ....[225]....
        /*0918*/ 	.word	0x00015ca0


	//   ....[226]....
        /*091c*/ 	.word	0x00015d00


	//   ....[227]....
        /*0920*/ 	.word	0x00015db0


	//   ....[228]....
        /*0924*/ 	.word	0x00015e10


	//   ....[229]....
        /*0928*/ 	.word	0x00015ec0


	//   ....[230]....
        /*092c*/ 	.word	0x00015fa0


	//   ....[231]....
        /*0930*/ 	.word	0x00016040


	//   ....[232]....
        /*0934*/ 	.word	0x000160a0


	//   ....[233]....
        /*0938*/ 	.word	0x00016170


	//   ....[234]....
        /*093c*/ 	.word	0x000161d0


	//   ....[235]....
        /*0940*/ 	.word	0x000162a0


	//   ....[236]....
        /*0944*/ 	.word	0x00016300


	//   ....[237]....
        /*0948*/ 	.word	0x000163e0


	//   ....[238]....
        /*094c*/ 	.word	0x00016440


	//   ....[239]....
        /*0950*/ 	.word	0x00016510


	//   ....[240]....
        /*0954*/ 	.word	0x00016570


	//   ....[241]....
        /*0958*/ 	.word	0x00016640


	//   ....[242]....
        /*095c*/ 	.word	0x000166d0


	//   ....[243]....
        /*0960*/ 	.word	0x00016770


	//   ....[244]....
        /*0964*/ 	.word	0x00016890


	//   ....[245]....
        /*0968*/ 	.word	0x00016900


	//   ....[246]....
        /*096c*/ 	.word	0x00016970


	//   ....[247]....
        /*0970*/ 	.word	0x000169e0


	//   ....[248]....
        /*0974*/ 	.word	0x00016a50


	//   ....[249]....
        /*0978*/ 	.word	0x00016ad0


	//   ....[250]....
        /*097c*/ 	.word	0x00016b60


	//   ....[251]....
        /*0980*/ 	.word	0x00016bf0


	//   ....[252]....
        /*0984*/ 	.word	0x00016c60


	//   ....[253]....
        /*0988*/ 	.word	0x00016cd0


	//   ....[254]....
        /*098c*/ 	.word	0x00016d40


	//   ....[255]....
        /*0990*/ 	.word	0x00016dc0


	//   ....[0]....
        /*0994*/ 	.word	0x00016e30


	//   ....[1]....
        /*0998*/ 	.word	0x00016ed0


	//   ....[2]....
        /*099c*/ 	.word	0x00016f60


	//   ....[3]....
        /*09a0*/ 	.word	0x00017080


	//----- nvinfo : EIATTR_REG_RECONFIG
	.align		4
.L_617:
        /*09a4*/ 	.byte	0x01, 0x54
	.zero		2


	//----- nvinfo : EIATTR_SYSCALL_OFFSETS
	.align		4
        /*09a8*/ 	.byte	0x04, 0x46
        /*09aa*/ 	.short	(.L_619 - .L_618)


	//   ....[0]....
.L_618:
        /*09ac*/ 	.word	0x00001a90


	//   ....[1]....
        /*09b0*/ 	.word	0x0000de00


	//   ....[2]....
        /*09b4*/ 	.word	0x0000df50


	//   ....[3]....
        /*09b8*/ 	.word	0x0000e040


	//   ....[4]....
        /*09bc*/ 	.word	0x0000ee30


	//   ....[5]....
        /*09c0*/ 	.word	0x0000f970


	//----- nvinfo : EIATTR_MBARRIER_INSTR_OFFSETS
	.align		4
.L_619:
        /*09c4*/ 	.byte	0x04, 0x39
        /*09c6*/ 	.short	(.L_621 - .L_620)


	//   ....[0]....
.L_620:
        /*09c8*/ 	.word	0x00000190
        /*09cc*/ 	.word	0x000000ff
        /*09d0*/ 	.word	0x00032400
        /*09d4*/ 	.short	0x0100
        /*09d6*/ 	.byte	0x08
	.zero		1


	//   ....[1]....
        /*09d8*/ 	.word	0x000001a0
        /*09dc*/ 	.word	0x000000ff
        /*09e0*/ 	.word	0x00032410
        /*09e4*/ 	.short	0x0100
        /*09e6*/ 	.byte	0x08
	.zero		1


	//   ....[2]....
        /*09e8*/ 	.word	0x000001b0
        /*09ec*/ 	.word	0x000000ff
        /*09f0*/ 	.word	0x00032420
        /*09f4*/ 	.short	0x0100
        /*09f6*/ 	.byte	0x08
	.zero		1


	//   ....[3]....
        /*09f8*/ 	.word	0x000002a0
        /*09fc*/ 	.word	0x000000ff
        /*0a00*/ 	.word	0x00032430
        /*0a04*/ 	.short	0x0100
        /*0a06*/ 	.byte	0x08
	.zero		1


	//   ....[4]....
        /*0a08*/ 	.word	0x000002b0
        /*0a0c*/ 	.word	0x000000ff
        /*0a10*/ 	.word	0x00032440
        /*0a14*/ 	.short	0x0100
        /*0a16*/ 	.byte	0x08
	.zero		1


	//   ....[5]....
        /*0a18*/ 	.word	0x000002c0
        /*0a1c*/ 	.word	0x000000ff
        /*0a20*/ 	.word	0x00032438
        /*0a24*/ 	.short	0x0100
        /*0a26*/ 	.byte	0x08
	.zero		1


	//   ....[6]....
        /*0a28*/ 	.word	0x000002d0
        /*0a2c*/ 	.word	0x000000ff
        /*0a30*/ 	.word	0x00032448
        /*0a34*/ 	.short	0x0100
        /*0a36*/ 	.byte	0x08
	.zero		1


	//   ....[7]....
        /*0a38*/ 	.word	0x00000400
        /*0a3c*/ 	.word	0x000000ff
        /*0a40*/ 	.word	0x00032450
        /*0a44*/ 	.short	0x0100
        /*0a46*/ 	.byte	0x08
	.zero		1


	//   ....[8]....
        /*0a48*/ 	.word	0x00000410
        /*0a4c*/ 	.word	0x000000ff
        /*0a50*/ 	.word	0x00032460
        /*0a54*/ 	.short	0x0100
        /*0a56*/ 	.byte	0x08
	.zero		1


	//   ....[9]....
        /*0a58*/ 	.word	0x00000420
        /*0a5c*/ 	.word	0x000000ff
        /*0a60*/ 	.word	0x00032458
        /*0a64*/ 	.short	0x0100
        /*0a66*/ 	.byte	0x08
	.zero		1


	//   ....[10]....
        /*0a68*/ 	.word	0x00000430
        /*0a6c*/ 	.word	0x000000ff
        /*0a70*/ 	.word	0x00032468
        /*0a74*/ 	.short	0x0100
        /*0a76*/ 	.byte	0x08
	.zero		1


	//   ....[11]....
        /*0a78*/ 	.word	0x00000520
        /*0a7c*/ 	.word	0x000000ff
        /*0a80*/ 	.word	0x00032470
        /*0a84*/ 	.short	0x0100
        /*0a86*/ 	.byte	0x06
	.zero		1


	//   ....[12]....
        /*0a88*/ 	.word	0x00000530
        /*0a8c*/ 	.word	0x000000ff
        /*0a90*/ 	.word	0x00032480
        /*0a94*/ 	.short	0x0100
        /*0a96*/ 	.byte	0x06
	.zero		1


	//   ....[13]....
        /*0a98*/ 	.word	0x00000540
        /*0a9c*/ 	.word	0x000000ff
        /*0aa0*/ 	.word	0x00032478
        /*0aa4*/ 	.short	0x0100
        /*0aa6*/ 	.byte	0x06
	.zero		1


	//   ....[14]....
        /*0aa8*/ 	.word	0x00000550
        /*0aac*/ 	.word	0x000000ff
        /*0ab0*/ 	.word	0x00032488
        /*0ab4*/ 	.short	0x0100
        /*0ab6*/ 	.byte	0x06
	.zero		1


	//   ....[15]....
        /*0ab8*/ 	.word	0x00000680
        /*0abc*/ 	.word	0x000000ff
        /*0ac0*/ 	.word	0x00032490
        /*0ac4*/ 	.short	0x0100
        /*0ac6*/ 	.byte	0x08
	.zero		1


	//   ....[16]....
        /*0ac8*/ 	.word	0x00000690
        /*0acc*/ 	.word	0x000000ff
        /*0ad0*/ 	.word	0x000324a0
        /*0ad4*/ 	.short	0x0100
        /*0ad6*/ 	.byte	0x08
	.zero		1


	//   ....[17]....
        /*0ad8*/ 	.word	0x000006a0
        /*0adc*/ 	.word	0x000000ff
        /*0ae0*/ 	.word	0x00032498
        /*0ae4*/ 	.short	0x0100
        /*0ae6*/ 	.byte	0x08
	.zero		1


	//   ....[18]....
        /*0ae8*/ 	.word	0x000006b0
        /*0aec*/ 	.word	0x000000ff
        /*0af0*/ 	.word	0x000324a8
        /*0af4*/ 	.short	0x0100
        /*0af6*/ 	.byte	0x08
	.zero		1


	//   ....[19]....
        /*0af8*/ 	.word	0x000007f0
        /*0afc*/ 	.word	0x000000ff
        /*0b00*/ 	.word	0x000324b0
        /*0b04*/ 	.short	0x0100
        /*0b06*/ 	.byte	0x08
	.zero		1


	//   ....[20]....
        /*0b08*/ 	.word	0x00000800
        /*0b0c*/ 	.word	0x000000ff
        /*0b10*/ 	.word	0x000324c0
        /*0b14*/ 	.short	0x0100
        /*0b16*/ 	.byte	0x08
	.zero		1


	//   ....[21]....
        /*0b18*/ 	.word	0x00000810
        /*0b1c*/ 	.word	0x000000ff
        /*0b20*/ 	.word	0x000324b8
        /*0b24*/ 	.short	0x0100
        /*0b26*/ 	.byte	0x08
	.zero		1


	//   ....[22]....
        /*0b28*/ 	.word	0x00000820
        /*0b2c*/ 	.word	0x000000ff
        /*0b30*/ 	.word	0x000324c8
        /*0b34*/ 	.short	0x0100
        /*0b36*/ 	.byte	0x08
	.zero		1


	//   ....[23]....
        /*0b38*/ 	.word	0x00001af0
        /*0b3c*/ 	.word	0x000000ff
        /*0b40*/ 	.word	0x00032400
        /*0b44*/ 	.short	0x010a
        /*0b46*/ 	.byte	0x28
	.zero		1


	//   ....[24]....
        /*0b48*/ 	.word	0x00001bd0
        /*0b4c*/ 	.word	0x000000ff
        /*0b50*/ 	.word	0x00032430
        /*0b54*/ 	.short	0x010a
        /*0b56*/ 	.byte	0x06
	.zero		1


	//   ....[25]....
        /*0b58*/ 	.word	0x00001c10
        /*0b5c*/ 	.word	0x000000ff
        /*0b60*/ 	.word	0x00032430
        /*0b64*/ 	.short	0x010a
        /*0b66*/ 	.byte	0x06
	.zero		1


	//   ....[26]....
        /*0b68*/ 	.word	0x00001f10
        /*0b6c*/ 	.word	0x000000ff
        /*0b70*/ 	.word	0x00032410
        /*0b74*/ 	.short	0x010a
        /*0b76*/ 	.byte	0x28
	.zero		1


	//   ....[27]....
        /*0b78*/ 	.word	0x00001f50
        /*0b7c*/ 	.word	0x000000ff
        /*0b80*/ 	.word	0x00032450
        /*0b84*/ 	.short	0x010a
        /*0b86*/ 	.byte	0x06
	.zero		1


	//   ....[28]....
        /*0b88*/ 	.word	0x00001f90
        /*0b8c*/ 	.word	0x000000ff
        /*0b90*/ 	.word	0x00032450
        /*0b94*/ 	.short	0x010a
        /*0b96*/ 	.byte	0x06
	.zero		1


	//   ....[29]....
        /*0b98*/ 	.word	0x00002900
        /*0b9c*/ 	.word	0x000000ff
        /*0ba0*/ 	.word	0x00000000
        /*0ba4*/ 	.short	0x0101
        /*0ba6*/ 	.byte	0x0a
	.zero		1


	//   ....[30]....
        /*0ba8*/ 	.word	0x00004070
        /*0bac*/ 	.word	0x000000ff
        /*0bb0*/ 	.word	0x00000000
        /*0bb4*/ 	.short	0x0101
        /*0bb6*/ 	.byte	0x06
	.zero		1


	//   ....[31]....
        /*0bb8*/ 	.word	0x00004210
        /*0bbc*/ 	.word	0x000000ff
        /*0bc0*/ 	.word	0x00032430
        /*0bc4*/ 	.short	0x010a
        /*0bc6*/ 	.byte	0x04
	.zero		1


	//   ....[32]....
        /*0bc8*/ 	.word	0x00004250
        /*0bcc*/ 	.word	0x000000ff
        /*0bd0*/ 	.word	0x00032430
        /*0bd4*/ 	.short	0x010a
        /*0bd6*/ 	.byte	0x04
	.zero		1


	//   ....[33]....
        /*0bd8*/ 	.word	0x00004470
        /*0bdc*/ 	.word	0x000000ff
        /*0be0*/ 	.word	0x00032450
        /*0be4*/ 	.short	0x010a
        /*0be6*/ 	.byte	0x04
	.zero		1


	//   ....[34]....
        /*0be8*/ 	.word	0x000044b0
        /*0bec*/ 	.word	0x000000ff
        /*0bf0*/ 	.word	0x00032450
        /*0bf4*/ 	.short	0x010a
        /*0bf6*/ 	.byte	0x04
	.zero		1


	//   ....[35]....
        /*0bf8*/ 	.word	0x00004b90
        /*0bfc*/ 	.word	0x000000ff
        /*0c00*/ 	.word	0x00000000
        /*0c04*/ 	.short	0x0101
        /*0c06*/ 	.byte	0x0a
	.zero		1


	//   ....[36]....
        /*0c08*/ 	.word	0x00006be0
        /*0c0c*/ 	.word	0x000000ff
        /*0c10*/ 	.word	0x00000000
        /*0c14*/ 	.short	0x0101
        /*0c16*/ 	.byte	0x04
	.zero		1


	//   ....[37]....
        /*0c18*/ 	.word	0x00006d10
        /*0c1c*/ 	.word	0x000000ff
        /*0c20*/ 	.word	0x00032430
        /*0c24*/ 	.short	0x010a
        /*0c26*/ 	.byte	0x04
	.zero		1


	//   ....[38]....
        /*0c28*/ 	.word	0x00006d50
        /*0c2c*/ 	.word	0x000000ff
        /*0c30*/ 	.word	0x00032430
        /*0c34*/ 	.short	0x010a
        /*0c36*/ 	.byte	0x04
	.zero		1


	//   ....[39]....
        /*0c38*/ 	.word	0x00006f70
        /*0c3c*/ 	.word	0x000000ff
        /*0c40*/ 	.word	0x00032450
        /*0c44*/ 	.short	0x010a
        /*0c46*/ 	.byte	0x04
	.zero		1


	//   ....[40]....
        /*0c48*/ 	.word	0x00006fb0
        /*0c4c*/ 	.word	0x000000ff
        /*0c50*/ 	.word	0x00032450
        /*0c54*/ 	.short	0x010a
        /*0c56*/ 	.byte	0x04
	.zero		1


	//   ....[41]....
        /*0c58*/ 	.word	0x000076b0
        /*0c5c*/ 	.word	0x000000ff
        /*0c60*/ 	.word	0x00000000
        /*0c64*/ 	.short	0x0101
        /*0c66*/ 	.byte	0x0a
	.zero		1


	//   ....[42]....
        /*0c68*/ 	.word	0x00008f60
        /*0c6c*/ 	.word	0x000000ff
        /*0c70*/ 	.word	0x00000000
        /*0c74*/ 	.short	0x0101
        /*0c76*/ 	.byte	0x04
	.zero		1


	//   ....[43]....
        /*0c78*/ 	.word	0x0000b470
        /*0c7c*/ 	.word	0x000000ff
        /*0c80*/ 	.word	0x00000000
        /*0c84*/ 	.short	0x0101
        /*0c86*/ 	.byte	0x07
	.zero		1


	//   ....[44]....
        /*0c88*/ 	.word	0x0000e550
        /*0c8c*/ 	.word	0x00000019
        /*0c90*/ 	.word	0x00032440
        /*0c94*/ 	.short	0x010a
        /*0c96*/ 	.byte	0x3f
	.zero		1


	//   ....[45]....
        /*0c98*/ 	.word	0x0000eba0
        /*0c9c*/ 	.word	0x00000019
        /*0ca0*/ 	.word	0x00032430
        /*0ca4*/ 	.short	0x0107
        /*0ca6*/ 	.byte	0x3f
	.zero		1


	//   ....[46]....
        /*0ca8*/ 	.word	0x0000ec70
        /*0cac*/ 	.word	0x00000019
        /*0cb0*/ 	.word	0x00032430
        /*0cb4*/ 	.short	0x0101
        /*0cb6*/ 	.byte	0x3f
	.zero		1


	//   ....[47]....
        /*0cb8*/ 	.word	0x0000f7b0
        /*0cbc*/ 	.word	0x00000016
        /*0cc0*/ 	.word	0x00032400
        /*0cc4*/ 	.short	0x0107
        /*0cc6*/ 	.byte	0x3f
	.zero		1


	//   ....[48]....
        /*0cc8*/ 	.word	0x0000f840
        /*0ccc*/ 	.word	0x00000016
        /*0cd0*/ 	.word	0x00032400
        /*0cd4*/ 	.short	0x0101
        /*0cd6*/ 	.byte	0x3f
	.zero		1


	//   ....[49]....
        /*0cd8*/ 	.word	0x00010370
        /*0cdc*/ 	.word	0x00000016
        /*0ce0*/ 	.word	0x00032410
        /*0ce4*/ 	.short	0x0107
        /*0ce6*/ 	.byte	0x3f
	.zero		1


	//   ....[50]....
        /*0ce8*/ 	.word	0x00010470
        /*0cec*/ 	.word	0x00000016
        /*0cf0*/ 	.word	0x00032410
        /*0cf4*/ 	.short	0x0101
        /*0cf6*/ 	.byte	0x3f
	.zero		1


	//   ....[51]....
        /*0cf8*/ 	.word	0x00010490
        /*0cfc*/ 	.word	0x00000016
        /*0d00*/ 	.word	0x00032420
        /*0d04*/ 	.short	0x010a
        /*0d06*/ 	.byte	0x3f
	.zero		1


	//   ....[52]....
        /*0d08*/ 	.word	0x00010510
        /*0d0c*/ 	.word	0x00000019
        /*0d10*/ 	.word	0x00032460
        /*0d14*/ 	.short	0x010a
        /*0d16*/ 	.byte	0x3f
	.zero		1


	//   ....[53]....
        /*0d18*/ 	.word	0x00010c90
        /*0d1c*/ 	.word	0x00000019
        /*0d20*/ 	.word	0x00032450
        /*0d24*/ 	.short	0x0107
        /*0d26*/ 	.byte	0x3f
	.zero		1


	//   ....[54]....
        /*0d28*/ 	.word	0x00010d50
        /*0d2c*/ 	.word	0x00000019
        /*0d30*/ 	.word	0x00032450
        /*0d34*/ 	.short	0x0101
        /*0d36*/ 	.byte	0x3f
	.zero		1


	//   ....[55]....
        /*0d38*/ 	.word	0x00011080
        /*0d3c*/ 	.word	0x0000000a
        /*0d40*/ 	.word	0x00032440
        /*0d44*/ 	.short	0x010a
        /*0d46*/ 	.byte	0x3f
	.zero		1


	//   ....[56]....
        /*0d48*/ 	.word	0x00011450
        /*0d4c*/ 	.word	0x0000000a
        /*0d50*/ 	.word	0x00032430
        /*0d54*/ 	.short	0x0107
        /*0d56*/ 	.byte	0x3f
	.zero		1


	//   ....[57]....
        /*0d58*/ 	.word	0x00011500
        /*0d5c*/ 	.word	0x0000000a
        /*0d60*/ 	.word	0x00032430
        /*0d64*/ 	.short	0x0101
        /*0d66*/ 	.byte	0x3f
	.zero		1


	//   ....[58]....
        /*0d68*/ 	.word	0x00011530
        /*0d6c*/ 	.word	0x0000000a
        /*0d70*/ 	.word	0x00032460
        /*0d74*/ 	.short	0x010a
        /*0d76*/ 	.byte	0x3f
	.zero		1


	//   ....[59]....
        /*0d78*/ 	.word	0x00011a50
        /*0d7c*/ 	.word	0x0000000a
        /*0d80*/ 	.word	0x00032450
        /*0d84*/ 	.short	0x0107
        /*0d86*/ 	.byte	0x3f
	.zero		1


	//   ....[60]....
        /*0d88*/ 	.word	0x00011b00
        /*0d8c*/ 	.word	0x0000000a
        /*0d90*/ 	.word	0x00032450
        /*0d94*/ 	.short	0x0101
        /*0d96*/ 	.byte	0x3f
	.zero		1


	//   ....[61]....
        /*0d98*/ 	.word	0x00012970
        /*0d9c*/ 	.word	0x00000005
        /*0da0*/ 	.word	0x00032420
        /*0da4*/ 	.short	0x010a
        /*0da6*/ 	.byte	0x3f
	.zero		1


	//   ....[62]....
        /*0da8*/ 	.word	0x00012b10
        /*0dac*/ 	.word	0x00000003
        /*0db0*/ 	.word	0x00032440
        /*0db4*/ 	.short	0x010a
        /*0db6*/ 	.byte	0x3f
	.zero		1


	//   ....[63]....
        /*0db8*/ 	.word	0x00012bb0
        /*0dbc*/ 	.word	0x00000005
        /*0dc0*/ 	.word	0x00032440
        /*0dc4*/ 	.short	0x010a
        /*0dc6*/ 	.byte	0x3f
	.zero		1


	//   ....[64]....
        /*0dc8*/ 	.word	0x00012bf0
        /*0dcc*/ 	.word	0x00000003
        /*0dd0*/ 	.word	0x00032460
        /*0dd4*/ 	.short	0x010a
        /*0dd6*/ 	.byte	0x3f
	.zero		1


	//   ....[65]....
        /*0dd8*/ 	.word	0x00012c30
        /*0ddc*/ 	.word	0x00000005
        /*0de0*/ 	.word	0x00032460
        /*0de4*/ 	.short	0x010a
        /*0de6*/ 	.byte	0x3f
	.zero		1


	//   ....[66]....
        /*0de8*/ 	.word	0x00012ca0
        /*0dec*/ 	.word	0x00000003
        /*0df0*/ 	.word	0x00032400
        /*0df4*/ 	.short	0x010a
        /*0df6*/ 	.byte	0x3f
	.zero		1


	//   ....[67]....
        /*0df8*/ 	.word	0x00012d00
        /*0dfc*/ 	.word	0x00000003
        /*0e00*/ 	.word	0x00032430
        /*0e04*/ 	.short	0x010a
        /*0e06*/ 	.byte	0x3f
	.zero		1


	//   ....[68]....
        /*0e08*/ 	.word	0x00012d60
        /*0e0c*/ 	.word	0x00000003
        /*0e10*/ 	.word	0x00032410
        /*0e14*/ 	.short	0x010a
        /*0e16*/ 	.byte	0x3f
	.zero		1


	//   ....[69]....
        /*0e18*/ 	.word	0x00012dc0
        /*0e1c*/ 	.word	0x00000003
        /*0e20*/ 	.word	0x00032450
        /*0e24*/ 	.short	0x010a
        /*0e26*/ 	.byte	0x3f
	.zero		1


	//   ....[70]....
        /*0e28*/ 	.word	0x00012e20
        /*0e2c*/ 	.word	0x00000015
        /*0e30*/ 	.word	0x00032430
        /*0e34*/ 	.short	0x010a
        /*0e36*/ 	.byte	0x3f
	.zero		1


	//   ....[71]....
        /*0e38*/ 	.word	0x00012e80
        /*0e3c*/ 	.word	0x00000015
        /*0e40*/ 	.word	0x00032450
        /*0e44*/ 	.short	0x010a
        /*0e46*/ 	.byte	0x3f
	.zero		1


	//   ....[72]....
        /*0e48*/ 	.word	0x00012ee0
        /*0e4c*/ 	.word	0x00000015
        /*0e50*/ 	.word	0x00032430
        /*0e54*/ 	.short	0x010a
        /*0e56*/ 	.byte	0x3f
	.zero		1


	//   ....[73]....
        /*0e58*/ 	.word	0x00012f40
        /*0e5c*/ 	.word	0x00000015
        /*0e60*/ 	.word	0x00032450
        /*0e64*/ 	.short	0x010a
        /*0e66*/ 	.byte	0x3f
	.zero		1


	//   ....[74]....
        /*0e68*/ 	.word	0x00013060
        /*0e6c*/ 	.word	0x00000019
        /*0e70*/ 	.word	0x00032440
        /*0e74*/ 	.short	0x010a
        /*0e76*/ 	.byte	0x3f
	.zero		1


	//   ....[75]....
        /*0e78*/ 	.word	0x00014e80
        /*0e7c*/ 	.word	0x00000016
        /*0e80*/ 	.word	0x00032420
        /*0e84*/ 	.short	0x010a
        /*0e86*/ 	.byte	0x3f
	.zero		1


	//   ....[76]....
        /*0e88*/ 	.word	0x00014ed0
        /*0e8c*/ 	.word	0x00000019
        /*0e90*/ 	.word	0x00032460
        /*0e94*/ 	.short	0x010a
        /*0e96*/ 	.byte	0x3f
	.zero		1


	//   ....[77]....
        /*0e98*/ 	.word	0x00015820
        /*0e9c*/ 	.word	0x0000000a
        /*0ea0*/ 	.word	0x00032440
        /*0ea4*/ 	.short	0x010a
        /*0ea6*/ 	.byte	0x3f
	.zero		1


	//   ....[78]....
        /*0ea8*/ 	.word	0x00015ef0
        /*0eac*/ 	.word	0x0000000a
        /*0eb0*/ 	.word	0x00032460
        /*0eb4*/ 	.short	0x010a
        /*0eb6*/ 	.byte	0x3f
	.zero		1


	//   ....[79]....
        /*0eb8*/ 	.word	0x00016fa0
        /*0ebc*/ 	.word	0x00000005
        /*0ec0*/ 	.word	0x00032420
        /*0ec4*/ 	.short	0x010a
        /*0ec6*/ 	.byte	0x3f
	.zero		1


	//   ....[80]....
        /*0ec8*/ 	.word	0x00017140
        /*0ecc*/ 	.word	0x00000003
        /*0ed0*/ 	.word	0x00032440
        /*0ed4*/ 	.short	0x010a
        /*0ed6*/ 	.byte	0x3f
	.zero		1


	//   ....[81]....
        /*0ed8*/ 	.word	0x00017190
        /*0edc*/ 	.word	0x00000005
        /*0ee0*/ 	.word	0x00032440
        /*0ee4*/ 	.short	0x010a
        /*0ee6*/ 	.byte	0x3f
	.zero		1


	//   ....[82]....
        /*0ee8*/ 	.word	0x000171e0
        /*0eec*/ 	.word	0x00000003
        /*0ef0*/ 	.word	0x00032460
        /*0ef4*/ 	.short	0x010a
        /*0ef6*/ 	.byte	0x3f
	.zero		1


	//----- nvinfo : EIATTR_NUM_MBARRIERS
	.align		4
.L_621:
        /*0ef8*/ 	.byte	0x03, 0x38
        /*0efa*/ 	.short	0x0017


	//----- nvinfo : EIATTR_EXIT_INSTR_OFFSETS
	.align		4
        /*0efc*/ 	.byte	0x04, 0x1c
        /*0efe*/ 	.short	(.L_623 - .L_622)


	//   ....[0]....
.L_622:
        /*0f00*/ 	.word	0x000009f0


	//   ....[1]....
        /*0f04*/ 	.word	0x0000c8c0


	//   ....[2]....
        /*0f08*/ 	.word	0x00012c80


	//----- nvinfo : EIATTR_MAX_THREADS
	.align		4
.L_623:
        /*0f0c*/ 	.byte	0x04, 0x05
        /*0f0e*/ 	.short	(.L_625 - .L_624)
.L_624:
        /*0f10*/ 	.word	0x00000180
        /*0f14*/ 	.word	0x00000001
        /*0f18*/ 	.word	0x00000001


	//----- nvinfo : EIATTR_CRS_STACK_SIZE
	.align		4
.L_625:
        /*0f1c*/ 	.byte	0x04, 0x1e
        /*0f1e*/ 	.short	(.L_627 - .L_626)
.L_626:
        /*0f20*/ 	.word	0x00000000


	//----- nvinfo : EIATTR_CBANK_PARAM_SIZE
	.align		4
.L_627:
        /*0f24*/ 	.byte	0x03, 0x19
        /*0f26*/ 	.short	0x0bf0


	//----- nvinfo : EIATTR_PARAM_CBANK
	.align		4
        /*0f28*/ 	.byte	0x04, 0x0a
        /*0f2a*/ 	.short	(.L_629 - .L_628)
	.align		4
.L_628:
        /*0f2c*/ 	.word	index@(.nv.constant0._ZN7cutlass13device_kernelIN5flash11enable_sm90INS1_16FlashAttnFwdSm90INS1_25CollectiveMainloopFwdSm90ILi2EN4cute5tupleIJNS5_1CILi1EEES8_S8_EEENS6_IJNS7_ILi128EEENS7_ILi96EEENS7_ILi64EEEEEELi256ENS_6half_tEfNS_4arch4Sm90ELb1ELb0ELb0ELb1ELb1ELb0ELb1ELb1ELb0ELb1ELb0ELb0EEENS1_21CollectiveEpilogueFwdINS6_IJSA_NS7_ILi256EEESB_EEES9_SE_SG_Li256ELb1ELb1ELb0ELb0EEENS1_36VarlenDynamicPersistentTileSchedulerILi128ELi96ELi256ELi128ELb0ELb1ELb1ELb1ELb1ELb1EEEEEEEEEvNT_6ParamsE)
        /*0f30*/ 	.short	0x0210
        /*0f32*/ 	.short	0x0bf0


	//----- nvinfo : EIATTR_SW_WAR
	.align		4
.L_629:
        /*0f34*/ 	.byte	0x04, 0x36
        /*0f36*/ 	.short	(.L_631 - .L_630)
.L_630:
        /*0f38*/ 	.word	0x00000008
.L_631:


//--------------------- .nv.info._ZN7cutlass13device_kernelIN5flash11enable_sm90INS1_16FlashAttnFwdSm90INS1_25CollectiveMainloopFwdSm90ILi2EN4cute5tupleIJNS5_1CILi1EEES8_S8_EEENS6_IJNS7_ILi128EEENS7_ILi96EEENS7_ILi64EEEEEELi256ENS_6half_tEfNS_4arch4Sm90ELb1ELb0ELb0ELb1ELb1ELb1ELb1ELb1ELb0ELb1ELb0ELb0EEENS1_21CollectiveEpilogueFwdINS6_IJSA_NS7_ILi256EEESB_EEES9_SE_SG_Li256ELb1ELb1ELb0ELb0EEENS1_36VarlenDynamicPersistentTileSchedulerILi128ELi96ELi256ELi128ELb0ELb1ELb1ELb1ELb1ELb1EEEEEEEEEvNT_6ParamsE --------------------------
	.section	.nv.info._ZN7cutlass13device_kernelIN5flash11enable_sm90INS1_16FlashAttnFwdSm90INS1_25CollectiveMainloopFwdSm90ILi2EN4cute5tupleIJNS5_1CILi1EEES8_S8_EEENS6_IJNS7_ILi128EEENS7_ILi96EEENS7_ILi64EEEEEELi256ENS_6half_tEfNS_4arch4Sm90ELb1ELb0ELb0ELb1ELb1ELb1ELb1ELb1ELb0ELb1ELb0ELb0EEENS1_21CollectiveEpilogueFwdINS6_IJSA_NS7_ILi256EEESB_EEES9_SE_SG_Li256ELb1ELb1ELb0ELb0EEENS1_36VarlenDynamicPersistentTileSchedulerILi128ELi96ELi256ELi128ELb0ELb1ELb1ELb1ELb1ELb1EEEEEEEEEvNT_6ParamsE,"",@"SHT_CUDA_INFO"
	.sectionflags	@""
	.align	4


	//----- nvinfo : EIATTR_CUDA_API_VERSION
	.align		4
        /*0000*/ 	.byte	0x04, 0x37
        /*0002*/ 	.short	(.L_633 - .L_632)
.L_632:
        /*0004*/ 	.word	0x00000082


	//----- nvinfo : EIATTR_KPARAM_INFO
	.align		4
.L_633:
        /*0008*/ 	.byte	0x04, 0x17
        /*000a*/ 	.short	(.L_635 - .L_634)
.L_634:
        /*000c*/ 	.word	0x00000000
        /*0010*/ 	.short	0x0000
        /*0012*/ 	.short	0x0070
        /*0014*/ 	.byte	0x00, 0xf0, 0x01, 0x2e


	//----- nvinfo : EIATTR_SPARSE_MMA_MASK
	.align		4
.L_635:
        /*0018*/ 	.byte	0x03, 0x50
        /*001a*/ 	.short	0x0000


	//----- nvinfo : EIATTR_MAXREG_COUNT
	.align		4
        /*001c*/ 	.byte	0x03, 0x1b
        /*001e*/ 	.short	0x00a8


	//----- nvinfo : EIATTR_NUM_BARRIERS
	.align		4
        /*0020*/ 	.byte	0x02, 0x4c
        /*0022*/ 	.byte	0x10
	.zero		1


	//----- nvinfo : EIATTR_EXTERNS
	.align		4
        /*0024*/ 	.byte	0x04, 0x0f
        /*0026*/ 	.short	(.L_637 - .L_636)


	//   ....[0]....
	.align		4
.L_636:
        /*0028*/ 	.word	index@(__assertfail)


	//----- nvinfo : EIATTR_ANNOTATIONS
	.align		4
.L_637:
        /*002c*/ 	.byte	0x04, 0x55
        /*002e*/ 	.short	(.L_639 - .L_638)


	//   ....[0]....
.L_638:
        /* <DEDUP_REMOVED lines=84> */


	//----- nvinfo : EIATTR_MERCURY_ISA_VERSION
	.align		4
.L_639:
        /*0560*/ 	.byte	0x03, 0x5f
        /*0562*/ 	.short	0x0101


	//----- nvinfo : EIATTR_UNUSED_LOAD_BYTE_OFFSET
	.align		4
        /*0564*/ 	.byte	0x04, 0x44
        /*0566*/ 	.short	(.L_641 - .L_640)


	//   ....[0]....
.L_640:
        /*0568*/ 	.word	0x00000aa0
        /*056c*/ 	.word	0x0000fff0


	//   ....[1]....
        /*0570*/ 	.word	0x000125c0
        /*0574*/ 	.word	0x0000fff0


	//----- nvinfo : EIATTR_INT_WARP_WIDE_INSTR_OFFSETS
	.align		4
.L_641:
        /*0578*/ 	.byte	0x04, 0x31
        /*057a*/ 	.short	(.L_643 - .L_642)


	//   ....[0]....
.L_642:
        /*057c*/ 	.word	0x00000130


	//   ....[1]....
        /*0580*/ 	.word	0x00000170


	//   ....[2]....
        /*0584*/ 	.word	0x000001e0


	//   ....[3]....
        /*0588*/ 	.word	0x000001f0


	//   ....[4]....
        /*058c*/ 	.word	0x00017d70


	//   ....[5]....
        /*0590*/ 	.word	0x00017e00


	//   ....[6]....
        /*0594*/ 	.word	0x0001bd90


	//   ....[7]....
        /*0598*/ 	.word	0x0001be20


	//----- nvinfo : EIATTR_COOP_GROUP_MASK_REGIDS
	.align		4
.L_643:
        /*059c*/ 	.byte	0x04, 0x29
        /*059e*/ 	.short	(.L_645 - .L_644)


	//   ....[0]....
.L_644:
        /*05a0*/ 	.word	0xffffffff


	//   ....[1]....
        /*05a4*/ 	.word	0xffffffff


	//   ....[2]....
        /*05a8*/ 	.word	0xffffffff


	//   ....[3]....
        /*05ac*/ 	.word	0xffffffff


	//   ....[4]....
        /*05b0*/ 	.word	0xffffffff


	//   ....[5]....
        /*05b4*/ 	.word	0xffffffff


	//   ....[6]....
        /*05b8*/ 	.word	0xffffffff


	//   ....[7]....
        /*05bc*/ 	.word	0xffffffff


	//   ....[8]....
        /*05c0*/ 	.word	0xffffffff


	//   ....[9]....
        /*05c4*/ 	.word	0xffffffff


	//   ....[10]....
        /*05c8*/ 	.word	0xffffffff


	//   ....[11]....
        /*05cc*/ 	.word	0xffffffff


	//   ....[12]....
        /*05d0*/ 	.word	0xffffffff


	//   ....[13]....
        /*05d4*/ 	.word	0xffffffff


	//   ....[14]....
        /*05d8*/ 	.word	0xffffffff


	//   ....[15]....
        /*05dc*/ 	.word	0xffffffff


	//   ....[16]....
        /*05e0*/ 	.word	0xffffffff


	//   ....[17]....
        /*05e4*/ 	.word	0xffffffff


	//   ....[18]....
        /*05e8*/ 	.word	0xffffffff


	//   ....[19]....
        /*05ec*/ 	.word	0xffffffff


	//   ....[20]....
        /*05f0*/ 	.word	0xffffffff


	//   ....[21]....
        /*05f4*/ 	.word	0xffffffff


	//   ....[22]....
        /*05f8*/ 	.word	0xffffffff


	//   ....[23]....
        /*05fc*/ 	.word	0xffffffff


	//   ....[24]....
        /*0600*/ 	.word	0xffffffff


	//   ....[25]....
        /*0604*/ 	.word	0xffffffff


	//   ....[26]....
        /*0608*/ 	.word	0xffffffff


	//   ....[27]....
        /*060c*/ 	.word	0xffffffff


	//   ....[28]....
        /*0610*/ 	.word	0xffffffff


	//   ....[29]....
        /*0614*/ 	.word	0xffffffff


	//   ....[30]....
        /*0618*/ 	.word	0xffffffff


	//   ....[31]....
        /*061c*/ 	.word	0xffffffff


	//   ....[32]....
        /*0620*/ 	.word	0xffffffff


	//   ....[33]....
        /*0624*/ 	.word	0xffffffff


	//   ....[34]....
        /*0628*/ 	.word	0xffffffff


	//   ....[35]....
        /*062c*/ 	.word	0xffffffff


	//   ....[36]....
        /*0630*/ 	.word	0xffffffff


	//   ....[37]....
        /*0634*/ 	.word	0xffffffff


	//   ....[38]....
        /*0638*/ 	.word	0xffffffff


	//   ....[39]....
        /*063c*/ 	.word	0xffffffff


	//   ....[40]....
        /*0640*/ 	.word	0xffffffff


	//   ....[41]....
        /*0644*/ 	.word	0xffffffff


	//   ....[42]....
        /*0648*/ 	.word	0xffffffff


	//   ....[43]....
        /*064c*/ 	.word	0xffffffff


	//   ....[44]....
        /*0650*/ 	.word	0xffffffff


	//   ....[45]....
        /*0654*/ 	.word	0xffffffff


	//   ....[46]....
        /*0658*/ 	.word	0xffffffff


	//   ....[47]....
        /*065c*/ 	.word	0xffffffff


	//   ....[48]....
        /*0660*/ 	.word	0xffffffff


	//   ....[49]....
        /*0664*/ 	.word	0xffffffff


	//   ....[50]....
        /*0668*/ 	.word	0xffffffff


	//   ....[51]....
        /*066c*/ 	.word	0xffffffff


	//   ....[52]....
        /*0670*/ 	.word	0xffffffff


	//   ....[53]....
        /*0674*/ 	.word	0xffffffff


	//   ....[54]....
        /*0678*/ 	.word	0xffffffff


	//   ....[55]....
        /*067c*/ 	.word	0xffffffff


	//   ....[56]....
        /*0680*/ 	.word	0xffffffff


	//   ....[57]....
        /*0684*/ 	.word	0xffffffff


	//   ....[58]....
        /*0688*/ 	.word	0xffffffff


	//   ....[59]....
        /*068c*/ 	.word	0xffffffff


	//   ....[60]....
        /*0690*/ 	.word	0xffffffff


	//   ....[61]....
        /*0694*/ 	.word	0xffffffff


	//   ....[62]....
        /*0698*/ 	.word	0xffffffff


	//   ....[63]....
        /*069c*/ 	.word	0xffffffff


	//   ....[64]....
        /*06a0*/ 	.word	0xffffffff


	//   ....[65]....
        /*06a4*/ 	.word	0xffffffff


	//   ....[66]....
        /*06a8*/ 	.word	0xffffffff


	//   ....[67]....
        /*06ac*/ 	.word	0xffffffff


	//   ....[68]....
        /*06b0*/ 	.word	0xffffffff


	//   ....[69]....
        /*06b4*/ 	.word	0xffffffff


	//   ....[70]....
        /*06b8*/ 	.word	0xffffffff


	//   ....[71]....
        /*06bc*/ 	.word	0xffffffff


	//   ....[72]....
        /*06c0*/ 	.word	0xffffffff


	//   ....[73]....
        /*06c4*/ 	.word	0xffffffff


	//   ....[74]....
        /*06c8*/ 	.word	0xffffffff


	//   ....[75]....
        /*06cc*/ 	.word	0xffffffff


	//   ....[76]....
        /*06d0*/ 	.word	0xffffffff


	//   ....[77]....
        /*06d4*/ 	.word	0xffffffff


	//   ....[78]....
        /*06d8*/ 	.word	0xffffffff


	//   ....[79]....
        /*06dc*/ 	.word	0xffffffff


	//   ....[80]....
        /*06e0*/ 	.word	0xffffffff


	//   ....[81]....
        /*06e4*/ 	.word	0xffffffff


	//   ....[82]....
        /*06e8*/ 	.word	0xffffffff


	//   ....[83]....
        /*06ec*/ 	.word	0xffffffff


	//   ....[84]....
        /*06f0*/ 	.word	0xffffffff


	//   ....[85]....
        /*06f4*/ 	.word	0xffffffff


	//   ....[86]....
        /*06f8*/ 	.word	0xffffffff


	//   ....[87]....
        /*06fc*/ 	.word	0xffffffff


	//   ....[88]....
        /*0700*/ 	.word	0xffffffff


	//   ....[89]....
        /*0704*/ 	.word	0xffffffff


	//   ....[90]....
        /*0708*/ 	.word	0xffffffff


	//   ....[91]....
        /*070c*/ 	.word	0xffffffff


	//   ....[92]....
        /*0710*/ 	.word	0xffffffff


	//   ....[93]....
        /*0714*/ 	.word	0xffffffff


	//   ....[94]....
        /*0718*/ 	.word	0xffffffff


	//   ....[95]....
        /*071c*/ 	.word	0xffffffff


	//   ....[96]....
        /*0720*/ 	.word	0xffffffff


	//   ....[97]....
        /*0724*/ 	.word	0xffffffff


	//   ....[98]....
        /*0728*/ 	.word	0xffffffff


	//   ....[99]....
        /*072c*/ 	.word	0xffffffff


	//   ....[100]....
        /*0730*/ 	.word	0xffffffff


	//   ....[101]....
        /*0734*/ 	.word	0xffffffff


	//   ....[102]....
        /*0738*/ 	.word	0xffffffff


	//   ....[103]....
        /*073c*/ 	.word	0xffffffff


	//   ....[104]....
        /*0740*/ 	.word	0xffffffff


	//   ....[105]....
        /*0744*/ 	.word	0xffffffff


	//   ....[106]....
        /*0748*/ 	.word	0xffffffff


	//   ....[107]....
        /*074c*/ 	.word	0xffffffff


	//   ....[108]....
        /*0750*/ 	.word	0xffffffff


	//   ....[109]....
        /*0754*/ 	.word	0xffffffff


	//   ....[110]....
        /*0758*/ 	.word	0xffffffff


	//   ....[111]....
        /*075c*/ 	.word	0xffffffff


	//   ....[112]....
        /*0760*/ 	.word	0xffffffff


	//   ....[113]....
        /*0764*/ 	.word	0xffffffff


	//   ....[114]....
        /*0768*/ 	.word	0xffffffff


	//   ....[115]....
        /*076c*/ 	.word	0xffffffff


	//   ....[116]....
        /*0770*/ 	.word	0xffffffff


	//   ....[117]....
        /*0774*/ 	.word	0xffffffff


	//   ....[118]....
        /*0778*/ 	.word	0xffffffff


	//   ....[119]....
        /*077c*/ 	.word	0xffffffff


	//   ....[120]....
        /*0780*/ 	.word	0xffffffff


	//   ....[121]....
        /*0784*/ 	.word	0xffffffff


	//   ....[122]....
        /*0788*/ 	.word	0xffffffff


	//   ....[123]....
        /*078c*/ 	.word	0xffffffff


	//   ....[124]....
        /*0790*/ 	.word	0xffffffff


	//   ....[125]....
        /*0794*/ 	.word	0xffffffff


	//   ....[126]....
        /*0798*/ 	.word	0xffffffff


	//   ....[127]....
        /*079c*/ 	.word	0xffffffff


	//   ....[128]....
        /*07a0*/ 	.word	0xffffffff


	//   ....[129]....
        /*07a4*/ 	.word	0xffffffff


	//   ....[130]....
        /*07a8*/ 	.word	0xffffffff


	//   ....[131]....
        /*07ac*/ 	.word	0xffffffff


	//   ....[132]....
        /*07b0*/ 	.word	0xffffffff


	//   ....[133]....
        /*07b4*/ 	.word	0xffffffff


	//   ....[134]....
        /*07b8*/ 	.word	0xffffffff


	//   ....[135]....
        /*07bc*/ 	.word	0xffffffff


	//   ....[136]....
        /*07c0*/ 	.word	0xffffffff


	//   ....[137]....
        /*07c4*/ 	.word	0xffffffff


	//   ....[138]....
        /*07c8*/ 	.word	0xffffffff


	//   ....[139]....
        /*07cc*/ 	.word	0xffffffff


	//   ....[140]....
        /*07d0*/ 	.word	0xffffffff


	//   ....[141]....
        /*07d4*/ 	.word	0xffffffff


	//   ....[142]....
        /*07d8*/ 	.word	0xffffffff


	//   ....[143]....
        /*07dc*/ 	.word	0xffffffff


	//   ....[144]....
        /*07e0*/ 	.word	0xffffffff


	//   ....[145]....
        /*07e4*/ 	.word	0xffffffff


	//   ....[146]....
        /*07e8*/ 	.word	0xffffffff


	//   ....[147]....
        /*07ec*/ 	.word	0xffffffff


	//   ....[148]....
        /*07f0*/ 	.word	0xffffffff


	//   ....[149]....
        /*07f4*/ 	.word	0xffffffff


	//   ....[150]....
        /*07f8*/ 	.word	0xffffffff


	//   ....[151]....
        /*07fc*/ 	.word	0xffffffff


	//   ....[152]....
        /*0800*/ 	.word	0xffffffff


	//   ....[153]....
        /*0804*/ 	.word	0xffffffff


	//   ....[154]....
        /*0808*/ 	.word	0xffffffff


	//   ....[155]....
        /*080c*/ 	.word	0xffffffff


	//   ....[156]....
        /*0810*/ 	.word	0xffffffff


	//   ....[157]....
        /*0814*/ 	.word	0xffffffff


	//   ....[158]....
        /*0818*/ 	.word	0xffffffff


	//   ....[159]....
        /*081c*/ 	.word	0xffffffff


	//   ....[160]....
        /*0820*/ 	.word	0xffffffff


	//   ....[161]....
        /*0824*/ 	.word	0xffffffff


	//   ....[162]....
        /*0828*/ 	.word	0xffffffff


	//   ....[163]....
        /*082c*/ 	.word	0xffffffff


	//   ....[164]....
        /*0830*/ 	.word	0xffffffff


	//   ....[165]....
        /*0834*/ 	.word	0xffffffff


	//   ....[166]....
        /*0838*/ 	.word	0xffffffff


	//   ....[167]....
        /*083c*/ 	.word	0xffffffff


	//   ....[168]....
        /*0840*/ 	.word	0xffffffff


	//   ....[169]....
        /*0844*/ 	.word	0xffffffff


	//   ....[170]....
        /*0848*/ 	.word	0xffffffff


	//   ....[171]....
        /*084c*/ 	.word	0xffffffff


	//   ....[172]....
        /*0850*/ 	.word	0xffffffff


	//   ....[173]....
        /*0854*/ 	.word	0xffffffff


	//   ....[174]....
        /*0858*/ 	.word	0xffffffff


	//   ....[175]....
        /*085c*/ 	.word	0xffffffff


	//   ....[176]....
        /*0860*/ 	.word	0xffffffff


	//   ....[177]....
        /*0864*/ 	.word	0xffffffff


	//   ....[178]....
        /*0868*/ 	.word	0xffffffff


	//   ....[179]....
        /*086c*/ 	.word	0xffffffff


	//   ....[180]....
        /*0870*/ 	.word	0xffffffff


	//   ....[181]....
        /*0874*/ 	.word	0xffffffff


	//   ....[182]....
        /*0878*/ 	.word	0xffffffff


	//   ....[183]....
        /*087c*/ 	.word	0xffffffff


	//   ....[184]....
        /*0880*/ 	.word	0xffffffff


	//   ....[185]....
        /*0884*/ 	.word	0xffffffff


	//   ....[186]....
        /*0888*/ 	.word	0xffffffff


	//   ....[187]....
        /*088c*/ 	.word	0xffffffff


	//   ....[188]....
        /*0890*/ 	.word	0xffffffff


	//   ....[189]....
        /*0894*/ 	.word	0xffffffff


	//   ....[190]....
        /*0898*/ 	.word	0xffffffff


	//   ....[191]....
        /*089c*/ 	.word	0xffffffff


	//   ....[192]....
        /*08a0*/ 	.word	0xffffffff


	//   ....[193]....
        /*08a4*/ 	.word	0xffffffff


	//   ....[194]....
        /*08a8*/ 	.word	0xffffffff


	//   ....[195]....
        /*08ac*/ 	.word	0x0500000f


	//   ....[196]....
        /*08b0*/ 	.word	0x0500000f


	//   ....[197]....
        /*08b4*/ 	.word	0x0500000f


	//   ....[198]....
        /*08b8*/ 	.word	0x0500000f


	//   ....[199]....
        /*08bc*/ 	.word	0x0500000f


	//   ....[200]....
        /*08c0*/ 	.word	0x0500000f


	//   ....[201]....
        /*08c4*/ 	.word	0x0500000f


	//   ....[202]....
        /*08c8*/ 	.word	0x0500000f


	//   ....[203]....
        /*08cc*/ 	.word	0x0500000f


	//   ....[204]....
        /*08d0*/ 	.word	0x0500000f


	//   ....[205]....
        /*08d4*/ 	.word	0x0500000f


	//   ....[206]....
        /*08d8*/ 	.word	0x0500000f


	//   ....[207]....
        /*08dc*/ 	.word	0x0500000f


	//   ....[208]....
        /*08e0*/ 	.word	0x0500000f


	//   ....[209]....
        /*08e4*/ 	.word	0x0500000f


	//   ....[210]....
        /*08e8*/ 	.word	0x0500000f


	//   ....[211]....
        /*08ec*/ 	.word	0x0500000f


	//   ....[212]....
        /*08f0*/ 	.word	0x0500000f


	//   ....[213]....
        /*08f4*/ 	.word	0x0500000f


	//   ....[214]....
        /*08f8*/ 	.word	0x0500000f


	//   ....[215]....
        /*08fc*/ 	.word	0x0500000f


	//   ....[216]....
        /*0900*/ 	.word	0x0500000f


	//   ....[217]....
        /*0904*/ 	.word	0x0500000f


	//   ....[218]....
        /*0908*/ 	.word	0x0500000f


	//   ....[219]....
        /*090c*/ 	.word	0x0500000f


	//   ....[220]....
        /*0910*/ 	.word	0x0500000f


	//   ....[221]....
        /*0914*/ 	.word	0x0500000f


	//   ....[222]....
        /*0918*/ 	.word	0x0500000f


	//   ....[223]....
        /*091c*/ 	.word	0x0500000f


	//   ....[224]....
        /*0920*/ 	.word	0x0500000f


	//   ....[225]....
        /*0924*/ 	.word	0x0500000f


	//   ....[226]....
        /*0928*/ 	.word	0x0500000f


	//   ....[227]....
        /*092c*/ 	.word	0x0500000f


	//   ....[228]....
        /*0930*/ 	.word	0x0500000f


	//   ....[229]....
        /*0934*/ 	.word	0x0500000f


	//   ....[230]....
        /*0938*/ 	.word	0x0500000f


	//   ....[231]....
        /*093c*/ 	.word	0x0500000f


	//   ....[232]....
        /*0940*/ 	.word	0x0500000f


	//   ....[233]....
        /*0944*/ 	.word	0x0500000f


	//   ....[234]....
        /*0948*/ 	.word	0x0500000f


	//   ....[235]....
        /*094c*/ 	.word	0x0500000f


	//   ....[236]....
        /*0950*/ 	.word	0x0500000f


	//   ....[237]....
        /*0954*/ 	.word	0x0500000f


	//   ....[238]....
        /*0958*/ 	.word	0x0500000f


	//   ....[239]....
        /*095c*/ 	.word	0x0500000f


	//   ....[240]....
        /*0960*/ 	.word	0x0500000f


	//   ....[241]....
        /*0964*/ 	.word	0x0500000f


	//   ....[242]....
        /*0968*/ 	.word	0x0500000f


	//   ....[243]....
        /*096c*/ 	.word	0x0500000f


	//   ....[244]....
        /*0970*/ 	.word	0x0500000f


	//   ....[245]....
        /*0974*/ 	.word	0x0500000f


	//   ....[246]....
        /*0978*/ 	.word	0x0500000f


	//   ....[247]....
        /*097c*/ 	.word	0x0500000f


	//   ....[248]....
        /*0980*/ 	.word	0x0500000f


	//   ....[249]....
        /*0984*/ 	.word	0x0500000f


	//   ....[250]....
        /*0988*/ 	.word	0x0500000f


	//   ....[251]....
        /*098c*/ 	.word	0x0500000f


	//   ....[252]....
        /*0990*/ 	.word	0x0500000f


	//   ....[253]....
        /*0994*/ 	.word	0x0500000f


	//   ....[254]....
        /*0998*/ 	.word	0x0500000f


	//   ....[255]....
        /*099c*/ 	.word	0x0500000f


	//   ....[0]....
        /*09a0*/ 	.word	0x0500000f


	//   ....[1]....
        /*09a4*/ 	.word	0x0500000f


	//   ....[2]....
        /*09a8*/ 	.word	0x0500000f


	//   ....[3]....
        /*09ac*/ 	.word	0x0500000f


	//   ....[4]....
        /*09b0*/ 	.word	0x0500000f


	//   ....[5]....
        /*09b4*/ 	.word	0x0500000f


	//   ....[6]....
        /*09b8*/ 	.word	0x0500000f


	//   ....[7]....
        /*09bc*/ 	.word	0x0500000f


	//   ....[8]....
        /*09c0*/ 	.word	0x0500000f


	//   ....[9]....
        /*09c4*/ 	.word	0x0500000f


	//   ....[10]....
        /*09c8*/ 	.word	0x0500000f


	//   ....[11]....
        /*09cc*/ 	.word	0x0500000f


	//   ....[12]....
        /*09d0*/ 	.word	0x0500000f


	//   ....[13]....
        /*09d4*/ 	.word	0x0500000f


	//   ....[14]....
        /*09d8*/ 	.word	0x0500000f


	//   ....[15]....
        /*09dc*/ 	.word	0x0500000f


	//   ....[16]....
        /*09e0*/ 	.word	0x0500000f


	//   ....[17]....
        /*09e4*/ 	.word	0x0500000f


	//   ....[18]....
        /*09e8*/ 	.word	0x0500000f


	//   ....[19]....
        /*09ec*/ 	.word	0x0500000f


	//   ....[20]....
        /*09f0*/ 	.word	0x0500000f


	//   ....[21]....
        /*09f4*/ 	.word	0x0500000f


	//   ....[22]....
        /*09f8*/ 	.word	0x0500000f


	//   ....[23]....
        /*09fc*/ 	.word	0x0500000f


	//   ....[24]....
        /*0a00*/ 	.word	0x0500000f


	//   ....[25]....
        /*0a04*/ 	.word	0x0500000f


	//   ....[26]....
        /*0a08*/ 	.word	0x0500000f


	//   ....[27]....
        /*0a0c*/ 	.word	0x0500000f


	//   ....[28]....
        /*0a10*/ 	.word	0x0500000f


	//   ....[29]....
        /*0a14*/ 	.word	0x0500000f


	//   ....[30]....
        /*0a18*/ 	.word	0x0500000f


	//   ....[31]....
        /*0a1c*/ 	.word	0x0500000f


	//   ....[32]....
        /*0a20*/ 	.word	0x0500000f


	//   ....[33]....
        /*0a24*/ 	.word	0x0500000f


	//   ....[34]....
        /*0a28*/ 	.word	0x0500000f


	//   ....[35]....
        /*0a2c*/ 	.word	0x0500000f


	//   ....[36]....
        /*0a30*/ 	.word	0x0500000f


	//   ....[37]....
        /*0a34*/ 	.word	0x0500000f


	//   ....[38]....
        /*0a38*/ 	.word	0x0500000f


	//   ....[39]....
        /*0a3c*/ 	.word	0x0500000f


	//   ....[40]....
        /*0a40*/ 	.word	0x0500000f


	//   ....[41]....
        /*0a44*/ 	.word	0x0500000f


	//   ....[42]....
        /*0a48*/ 	.word	0x0500000f


	//   ....[43]....
        /*0a4c*/ 	.word	0x0500000f


	//   ....[44]....
        /*0a50*/ 	.word	0x0500000f


	//   ....[45]....
        /*0a54*/ 	.word	0x0500000f


	//   ....[46]....
        /*0a58*/ 	.word	0x0500000f


	//   ....[47]....
        /*0a5c*/ 	.word	0x0500000f


	//   ....[48]....
        /*0a60*/ 	.word	0x0500000f


	//   ....[49]....
        /*0a64*/ 	.word	0x0500000f


	//   ....[50]....
        /*0a68*/ 	.word	0x0500000f


	//   ....[51]....
        /*0a6c*/ 	.word	0x0500000f


	//   ....[52]....
        /*0a70*/ 	.word	0x0500000f


	//   ....[53]....
        /*0a74*/ 	.word	0x0500000f


	//   ....[54]....
        /*0a78*/ 	.word	0x0500000f


	//   ....[55]....
        /*0a7c*/ 	.word	0x0500000f


	//   ....[56]....
        /*0a80*/ 	.word	0x0500000f


	//   ....[57]....
        /*0a84*/ 	.word	0x0500000f


	//   ....[58]....
        /*0a88*/ 	.word	0x0500000f


	//   ....[59]....
        /*0a8c*/ 	.word	0x0500000f


	//   ....[60]....
        /*0a90*/ 	.word	0x0500000f


	//   ....[61]....
        /*0a94*/ 	.word	0x0500000f


	//   ....[62]....
        /*0a98*/ 	.word	0x0500000f


	//   ....[63]....
        /*0a9c*/ 	.word	0x0500000f


	//   ....[64]....
        /*0aa0*/ 	.word	0x0500000f


	//   ....[65]....
        /*0aa4*/ 	.word	0x0500000f


	//   ....[66]....
        /*0aa8*/ 	.word	0x0500000f


	//   ....[67]....
        /*0aac*/ 	.word	0x0500000f


	//   ....[68]....
        /*0ab0*/ 	.word	0x0500000f


	//   ....[69]....
        /*0ab4*/ 	.word	0x0500000f


	//   ....[70]....
        /*0ab8*/ 	.word	0x0500000f


	//   ....[71]....
        /*0abc*/ 	.word	0x0500000f


	//   ....[72]....
        /*0ac0*/ 	.word	0x0500000f


	//   ....[73]....
        /*0ac4*/ 	.word	0x0500000f


	//   ....[74]....
        /*0ac8*/ 	.word	0x0500000f


	//   ....[75]....
        /*0acc*/ 	.word	0x0500000f


	//----- nvinfo : EIATTR_COOP_GROUP_INSTR_OFFSETS
	.align		4
.L_645:
        /*0ad0*/ 	.byte	0x04, 0x28
        /*0ad2*/ 	.short	(.L_647 - .L_646)


	//   ....[0]....
.L_646:
        /*0ad4*/ 	.word	0x00000070


	//   ....[1]....
        /*0ad8*/ 	.word	0x00000140


	//   ....[2]....
        /*0adc*/ 	.word	0x00000190


	//   ....[3]....
        /*0ae0*/ 	.word	0x000003e0


	//   ....[4]....
        /*0ae4*/ 	.word	0x00000540


	//   ....[5]....
        /*0ae8*/ 	.word	0x00000660


	//   ....[6]....
        /*0aec*/ 	.word	0x000007c0


	//   ....[7]....
        /*0af0*/ 	.word	0x00002d40


	//   ....[8]....
        /*0af4*/ 	.word	0x00002d50


	//   ....[9]....
        /*0af8*/ 	.word	0x00003420


	//   ....[10]....
        /*0afc*/ 	.word	0x00003430


	//   ....[11]....
        /*0b00*/ 	.word	0x00003ff0


	//   ....[12]....
        /*0b04*/ 	.word	0x00004000


	//   ....[13]....
        /*0b08*/ 	.word	0x000047b0


	//   ....[14]....
        /*0b0c*/ 	.word	0x000047c0


	//   ....[15]....
        /*0b10*/ 	.word	0x000051b0


	//   ....[16]....
        /*0b14*/ 	.word	0x000051c0


	//   ....[17]....
        /*0b18*/ 	.word	0x000052d0


	//   ....[18]....
        /*0b1c*/ 	.word	0x000052e0


	//   ....[19]....
        /*0b20*/ 	.word	0x00005700


	//   ....[20]....
        /*0b24*/ 	.word	0x00005730


	//   ....[21]....
        /*0b28*/ 	.word	0x00005a00


	//   ....[22]....
        /*0b2c*/ 	.word	0x00005a20


	//   ....[23]....
        /*0b30*/ 	.word	0x00006440


	//   ....[24]....
        /*0b34*/ 	.word	0x00006c20


	//   ....[25]....
        /*0b38*/ 	.word	0x00006c30


	//   ....[26]....
        /*0b3c*/ 	.word	0x00006c40


	//   ....[27]....
        /*0b40*/ 	.word	0x00006c50


	//   ....[28]....
        /*0b44*/ 	.word	0x00006f40


	//   ....[29]....
        /*0b48*/ 	.word	0x00006f50


	//   ....[30]....
        /*0b4c*/ 	.word	0x00006f60


	//   ....[31]....
        /*0b50*/ 	.word	0x00006f70


	//   ....[32]....
        /*0b54*/ 	.word	0x00008230


	//   ....[33]....
        /*0b58*/ 	.word	0x00008250


	//   ....[34]....
        /*0b5c*/ 	.word	0x00008260


	//   ....[35]....
        /*0b60*/ 	.word	0x00008270


	//   ....[36]....
        /*0b64*/ 	.word	0x00008350


	//   ....[37]....
        /*0b68*/ 	.word	0x00008360


	//   ....[38]....
        /*0b6c*/ 	.word	0x00008430


	//   ....[39]....
        /*0b70*/ 	.word	0x00008490


	//   ....[40]....
        /*0b74*/ 	.word	0x0000a780


	//   ....[41]....
        /*0b78*/ 	.word	0x0000ac50


	//   ....[42]....
        /*0b7c*/ 	.word	0x0000ac60


	//   ....[43]....
        /*0b80*/ 	.word	0x0000ac80


	//   ....[44]....
        /*0b84*/ 	.word	0x0000b170


	//   ....[45]....
        /*0b88*/ 	.word	0x0000b190


	//   ....[46]....
        /*0b8c*/ 	.word	0x0000d080


	//   ....[47]....
        /*0b90*/ 	.word	0x0000d0a0


	//   ....[48]....
        /*0b94*/ 	.word	0x0000d6d0


	//   ....[49]....
        /*0b98*/ 	.word	0x0000d7d0


	//   ....[50]....
        /*0b9c*/ 	.word	0x0000de60


	//   ....[51]....
        /*0ba0*/ 	.word	0x0000e030


	//   ....[52]....
        /*0ba4*/ 	.word	0x00010220


	//   ....[53]....
        /*0ba8*/ 	.word	0x00010240


	//   ....[54]....
        /*0bac*/ 	.word	0x00010920


	//   ....[55]....
        /*0bb0*/ 	.word	0x00010aa0


	//   ....[56]....
        /*0bb4*/ 	.word	0x00011b10


	//   ....[57]....
        /*0bb8*/ 	.word	0x00011b70


	//   ....[58]....
        /*0bbc*/ 	.word	0x00011bd0


	//   ....[59]....
        /*0bc0*/ 	.word	0x00011c00


	//   ....[60]....
        /*0bc4*/ 	.word	0x00013710


	//   ....[61]....
        /*0bc8*/ 	.word	0x00013750


	//   ....[62]....
        /*0bcc*/ 	.word	0x000137a0


	//   ....[63]....
        /*0bd0*/ 	.word	0x000139c0


	//   ....[64]....
        /*0bd4*/ 	.word	0x00014110


	//   ....[65]....
        /*0bd8*/ 	.word	0x00014140


	//   ....[66]....
        /*0bdc*/ 	.word	0x000142c0


	//   ....[67]....
        /*0be0*/ 	.word	0x000142e0


	//   ....[68]....
        /*0be4*/ 	.word	0x00014420


	//   ....[69]....
        /*0be8*/ 	.word	0x00014440


	//   ....[70]....
        /*0bec*/ 	.word	0x00014590


	//   ....[71]....
        /*0bf0*/ 	.word	0x000145b0


	//   ....[72]....
        /*0bf4*/ 	.word	0x00014f30


	//   ....[73]....
        /*0bf8*/ 	.word	0x00014f40


	//   ....[74]....
        /*0bfc*/ 	.word	0x000150e0


	//   ....[75]....
        /*0c00*/ 	.word	0x000150f0


	//   ....[76]....
        /*0c04*/ 	.word	0x00015280


	//   ....[77]....
        /*0c08*/ 	.word	0x00015290


	//   ....[78]....
        /*0c0c*/ 	.word	0x00015420


	//   ....[79]....
        /*0c10*/ 	.word	0x00015430


	//   ....[80]....
        /*0c14*/ 	.word	0x00015620


	//   ....[81]....
        /*0c18*/ 	.word	0x000157d0


	//   ....[82]....
        /*0c1c*/ 	.word	0x00015800


	//   ....[83]....
        /*0c20*/ 	.word	0x00015830


	//   ....[84]....
        /*0c24*/ 	.word	0x00015860


	//   ....[85]....
        /*0c28*/ 	.word	0x00015890


	//   ....[86]....
        /*0c2c*/ 	.word	0x000158c0


	//   ....[87]....
        /*0c30*/ 	.word	0x00015a30


	//   ....[88]....
        /*0c34*/ 	.word	0x00015a60


	//   ....[89]....
        /*0c38*/ 	.word	0x00015a90


	//   ....[90]....
        /*0c3c*/ 	.word	0x00015ac0


	//   ....[91]....
        /*0c40*/ 	.word	0x00015af0


	//   ....[92]....
        /*0c44*/ 	.word	0x00015b20


	//   ....[93]....
        /*0c48*/ 	.word	0x00015bb0


	//   ....[94]....
        /*0c4c*/ 	.word	0x00015c10


	//   ....[95]....
        /*0c50*/ 	.word	0x00015ca0


	//   ....[96]....
        /*0c54*/ 	.word	0x00016a50


	//   ....[97]....
        /*0c58*/ 	.word	0x00018950


	//   ....[98]....
        /*0c5c*/ 	.word	0x00018970


	//   ....[99]....
        /*0c60*/ 	.word	0x00018a00


	//   ....[100]....
        /*0c64*/ 	.word	0x00018a20


	//   ....[101]....
        /*0c68*/ 	.word	0x00018aa0


	//   ....[102]....
        /*0c6c*/ 	.word	0x00018ac0


	//   ....[103]....
        /*0c70*/ 	.word	0x00018b40


	//   ....[104]....
        /*0c74*/ 	.word	0x00018b60


	//   ....[105]....
        /*0c78*/ 	.word	0x00018be0


	//   ....[106]....
        /*0c7c*/ 	.word	0x00018c00


	//   ....[107]....
        /*0c80*/ 	.word	0x00018c10


	//   ....[108]....
        /*0c84*/ 	.word	0x00018c20


	//   ....[109]....
        /*0c88*/ 	.word	0x000193e0


	//   ....[110]....
        /*0c8c*/ 	.word	0x00019410


	//   ....[111]....
        /*0c90*/ 	.word	0x00019500


	//   ....[112]....
        /*0c94*/ 	.word	0x00019510


	//   ....[113]....
        /*0c98*/ 	.word	0x000195c0


	//   ....[114]....
        /*0c9c*/ 	.word	0x000195d0


	//   ....[115]....
        /*0ca0*/ 	.word	0x00019650


	//   ....[116]....
        /*0ca4*/ 	.word	0x00019660


	//   ....[117]....
        /*0ca8*/ 	.word	0x00019670


	//   ....[118]....
        /*0cac*/ 	.word	0x00019710


	//   ....[119]....
        /*0cb0*/ 	.word	0x00019740


	//   ....[120]....
        /*0cb4*/ 	.word	0x000197c0


	//   ....[121]....
        /*0cb8*/ 	.word	0x000197f0


	//   ....[122]....
        /*0cbc*/ 	.word	0x00019810


	//   ....[123]....
        /*0cc0*/ 	.word	0x00019860


	//   ....[124]....
        /*0cc4*/ 	.word	0x00019870


	//   ....[125]....
        /*0cc8*/ 	.word	0x00019f50


	//   ....[126]....
        /*0ccc*/ 	.word	0x00019f80


	//   ....[127]....
        /*0cd0*/ 	.word	0x00019fa0


	//   ....[128]....
        /*0cd4*/ 	.word	0x0001a070


	//   ....[129]....
        /*0cd8*/ 	.word	0x0001a0a0


	//   ....[130]....
        /*0cdc*/ 	.word	0x0001a110


	//   ....[131]....
        /*0ce0*/ 	.word	0x0001a180


	//   ....[132]....
        /*0ce4*/ 	.word	0x0001a190


	//   ....[133]....
        /*0ce8*/ 	.word	0x0001a210


	//   ....[134]....
        /*0cec*/ 	.word	0x0001a220


	//   ....[135]....
        /*0cf0*/ 	.word	0x0001a2a0


	//   ....[136]....
        /*0cf4*/ 	.word	0x0001a2b0


	//   ....[137]....
        /*0cf8*/ 	.word	0x0001a330


	//   ....[138]....
        /*0cfc*/ 	.word	0x0001a340


	//   ....[139]....
        /*0d00*/ 	.word	0x0001a3c0


	//   ....[140]....
        /*0d04*/ 	.word	0x0001a3d0


	//   ....[141]....
        /*0d08*/ 	.word	0x0001a900


	//   ....[142]....
        /*0d0c*/ 	.word	0x0001a920


	//   ....[143]....
        /*0d10*/ 	.word	0x0001a970


	//   ....[144]....
        /*0d14*/ 	.word	0x0001aa30


	//   ....[145]....
        /*0d18*/ 	.word	0x0001aa40


	//   ....[146]....
        /*0d1c*/ 	.word	0x0001aa70


	//   ....[147]....
        /*0d20*/ 	.word	0x0001ab00


	//   ....[148]....
        /*0d24*/ 	.word	0x0001abb0


	//   ....[149]....
        /*0d28*/ 	.word	0x0001abc0


	//   ....[150]....
        /*0d2c*/ 	.word	0x0001abf0


	//   ....[151]....
        /*0d30*/ 	.word	0x0001ac00


	//   ....[152]....
        /*0d34*/ 	.word	0x0001ac90


	//   ....[153]....
        /*0d38*/ 	.word	0x0001b3c0


	//   ....[154]....
        /*0d3c*/ 	.word	0x0001b3e0


	//   ....[155]....
        /*0d40*/ 	.word	0x0001b430


	//   ....[156]....
        /*0d44*/ 	.word	0x0001b440


	//   ....[157]....
        /*0d48*/ 	.word	0x0001b480


	//   ....[158]....
        /*0d4c*/ 	.word	0x0001b490


	//   ....[159]....
        /*0d50*/ 	.word	0x0001b4d0


	//   ....[160]....
        /*0d54*/ 	.word	0x0001b4e0


	//   ....[161]....
        /*0d58*/ 	.word	0x0001b520


	//   ....[162]....
        /*0d5c*/ 	.word	0x0001b530


	//   ....[163]....
        /*0d60*/ 	.word	0x0001b540


	//   ....[164]....
        /*0d64*/ 	.word	0x0001b580


	//   ....[165]....
        /*0d68*/ 	.word	0x0001b8c0


	//   ....[166]....
        /*0d6c*/ 	.word	0x0001b8e0


	//   ....[167]....
        /*0d70*/ 	.word	0x0001b8f0


	//   ....[168]....
        /*0d74*/ 	.word	0x0001b900


	//   ....[169]....
        /*0d78*/ 	.word	0x0001b920


	//   ....[170]....
        /*0d7c*/ 	.word	0x0001b990


	//   ....[171]....
        /*0d80*/ 	.word	0x0001ba00


	//   ....[172]....
        /*0d84*/ 	.word	0x0001ba20


	//   ....[173]....
        /*0d88*/ 	.word	0x0001ba30


	//   ....[174]....
        /*0d8c*/ 	.word	0x0001ba90


	//   ....[175]....
        /*0d90*/ 	.word	0x0001bab0


	//   ....[176]....
        /*0d94*/ 	.word	0x0001bb10


	//   ....[177]....
        /*0d98*/ 	.word	0x0001c010


	//   ....[178]....
        /*0d9c*/ 	.word	0x0001c040


	//   ....[179]....
        /*0da0*/ 	.word	0x0001c070


	//   ....[180]....
        /*0da4*/ 	.word	0x0001c0a0


	//   ....[181]....
        /*0da8*/ 	.word	0x0001c0d0


	//   ....[182]....
        /*0dac*/ 	.word	0x0001c100


	//   ....[183]....
        /*0db0*/ 	.word	0x0001c130


	//   ....[184]....
        /*0db4*/ 	.word	0x0001c160


	//   ....[185]....
        /*0db8*/ 	.word	0x0001c2e0


	//   ....[186]....
        /*0dbc*/ 	.word	0x0001c310


	//   ....[187]....
        /*0dc0*/ 	.word	0x0001c340


	//   ....[188]....
        /*0dc4*/ 	.word	0x0001c370


	//   ....[189]....
        /*0dc8*/ 	.word	0x0001c3a0


	//   ....[190]....
        /*0dcc*/ 	.word	0x0001c3d0


	//   ....[191]....
        /*0dd0*/ 	.word	0x0001c490


	//   ....[192]....
        /*0dd4*/ 	.word	0x0001c4b0


	//   ....[193]....
        /*0dd8*/ 	.word	0x0001c520


	//   ....[194]....
        /*0ddc*/ 	.word	0x0001cbc0


	//   ....[195]....
        /*0de0*/ 	.word	0x0001cee0


	//   ....[196]....
        /*0de4*/ 	.word	0x0001cf70


	//   ....[197]....
        /*0de8*/ 	.word	0x0001d000


	//   ....[198]....
        /*0dec*/ 	.word	0x0001d090


	//   ....[199]....
        /*0df0*/ 	.word	0x0001d170


	//   ....[200]....
        /*0df4*/ 	.word	0x0001d200


	//   ....[201]....
        /*0df8*/ 	.word	0x0001d290


	//   ....[202]....
        /*0dfc*/ 	.word	0x0001d320


	//   ....[203]....
        /*0e00*/ 	.word	0x0001d410


	//   ....[204]....
        /*0e04*/ 	.word	0x0001d4a0


	//   ....[205]....
        /*0e08*/ 	.word	0x0001d530


	//   ....[206]....
        /*0e0c*/ 	.word	0x0001d5c0


	//   ....[207]....
        /*0e10*/ 	.word	0x0001d690


	//   ....[208]....
        /*0e14*/ 	.word	0x0001d730


	//   ....[209]....
        /*0e18*/ 	.word	0x0001d7c0


	//   ....[210]....
        /*0e1c*/ 	.word	0x0001d810


	//   ....[211]....
        /*0e20*/ 	.word	0x0001d860


	//   ....[212]....
        /*0e24*/ 	.word	0x0001d8f0


	//   ....[213]....
        /*0e28*/ 	.word	0x0001d980


	//   ....[214]....
        /*0e2c*/ 	.word	0x0001d9d0


	//   ....[215]....
        /*0e30*/ 	.word	0x0001da20


	//   ....[216]....
        /*0e34*/ 	.word	0x0001db10


	//   ....[217]....
        /*0e38*/ 	.word	0x0001dbc0


	//   ....[218]....
        /*0e3c*/ 	.word	0x0001dc40


	//   ....[219]....
        /*0e40*/ 	.word	0x0001dcc0


	//   ....[220]....
        /*0e44*/ 	.word	0x0001dd60


	//   ....[221]....
        /*0e48*/ 	.word	0x0001de00


	//   ....[222]....
        /*0e4c*/ 	.word	0x0001de80


	//   ....[223]....
        /*0e50*/ 	.word	0x0001df90


	//   ....[224]....
        /*0e54*/ 	.word	0x0001e300


	//   ....[225]....
        /*0e58*/ 	.word	0x0001e350


	//   ....[226]....
        /*0e5c*/ 	.word	0x0001e3e0


	//   ....[227]....
        /*0e60*/ 	.word	0x0001e470


	//   ....[228]....
        /*0e64*/ 	.word	0x0001e500


	//   ....[229]....
        /*0e68*/ 	.word	0x0001e590


	//   ....[230]....
        /*0e6c*/ 	.word	0x0001e620


	//   ....[231]....
        /*0e70*/ 	.word	0x0001e6b0


	//   ....[232]....
        /*0e74*/ 	.word	0x0001e770


	//   ....[233]....
        /*0e78*/ 	.word	0x0001ea50


	//   ....[234]....
        /*0e7c*/ 	.word	0x0001eb40


	//   ....[235]....
        /*0e80*/ 	.word	0x0001ebe0


	//   ....[236]....
        /*0e84*/ 	.word	0x0001ec40


	//   ....[237]....
        /*0e88*/ 	.word	0x0001ed30


	//   ....[238]....
        /*0e8c*/ 	.word	0x0001eda0


	//   ....[239]....
        /*0e90*/ 	.word	0x0001ee90


	//   ....[240]....
        /*0e94*/ 	.word	0x0001ef00


	//   ....[241]....
        /*0e98*/ 	.word	0x0001eff0


	//   ....[242]....
        /*0e9c*/ 	.word	0x0001f060


	//   ....[243]....
        /*0ea0*/ 	.word	0x0001f150


	//   ....[244]....
        /*0ea4*/ 	.word	0x0001f1c0


	//   ....[245]....
        /*0ea8*/ 	.word	0x0001f2a0


	//   ....[246]....
        /*0eac*/ 	.word	0x0001f350


	//   ....[247]....
        /*0eb0*/ 	.word	0x0001f400


	//   ....[248]....
        /*0eb4*/ 	.word	0x0001f460


	//   ....[249]....
        /*0eb8*/ 	.word	0x0001f550


	//   ....[250]....
        /*0ebc*/ 	.word	0x0001f5b0


	//   ....[251]....
        /*0ec0*/ 	.word	0x0001f6d0


	//   ....[252]....
        /*0ec4*/ 	.word	0x0001f730


	//   ....[253]....
        /*0ec8*/ 	.word	0x0001f820


	//   ....[254]....
        /*0ecc*/ 	.word	0x0001f880


	//   ....[255]....
        /*0ed0*/ 	.word	0x0001f920


	//   ....[0]....
        /*0ed4*/ 	.word	0x0001f9f0


	//   ....[1]....
        /*0ed8*/ 	.word	0x0001fa90


	//   ....[2]....
        /*0edc*/ 	.word	0x0001fb60


	//   ....[3]....
        /*0ee0*/ 	.word	0x0001fc00


	//   ....[4]....
        /*0ee4*/ 	.word	0x0001fcb0


	//   ....[5]....
        /*0ee8*/ 	.word	0x0001fd50


	//   ....[6]....
        /*0eec*/ 	.word	0x0001ffc0


	//   ....[7]....
        /*0ef0*/ 	.word	0x00020070


	//   ....[8]....
        /*0ef4*/ 	.word	0x00020140


	//   ....[9]....
        /*0ef8*/ 	.word	0x00020230


	//   ....[10]....
        /*0efc*/ 	.word	0x000202f0


	//   ....[11]....
        /*0f00*/ 	.word	0x000203b0


	//   ....[12]....
        /*0f04*/ 	.word	0x00020470


	//   ....[13]....
        /*0f08*/ 	.word	0x00020530


	//   ....[14]....
        /*0f0c*/ 	.word	0x000205f0


	//   ....[15]....
        /*0f10*/ 	.word	0x000206b0


	//   ....[16]....
        /*0f14*/ 	.word	0x00020770


	//   ....[17]....
        /*0f18*/ 	.word	0x00020830


	//   ....[18]....
        /*0f1c*/ 	.word	0x000208f0


	//   ....[19]....
        /*0f20*/ 	.word	0x000209a0


	//   ....[20]....
        /*0f24*/ 	.word	0x00020a00


	//   ....[21]....
        /*0f28*/ 	.word	0x00020ae0


	//   ....[22]....
        /*0f2c*/ 	.word	0x00020c20


	//   ....[23]....
        /*0f30*/ 	.word	0x00020d00


	//   ....[24]....
        /*0f34*/ 	.word	0x00020d90


	//   ....[25]....
        /*0f38*/ 	.word	0x00020ea0


	//   ....[26]....
        /*0f3c*/ 	.word	0x00020f00


	//   ....[27]....
        /*0f40*/ 	.word	0x00021010


	//   ....[28]....
        /*0f44*/ 	.word	0x00021070


	//   ....[29]....
        /*0f48*/ 	.word	0x00021180


	//   ....[30]....
        /*0f4c*/ 	.word	0x000211e0


	//   ....[31]....
        /*0f50*/ 	.word	0x000212f0


	//   ....[32]....
        /*0f54*/ 	.word	0x00021350


	//   ....[33]....
        /*0f58*/ 	.word	0x00021410


	//   ....[34]....
        /*0f5c*/ 	.word	0x00021570


	//   ....[35]....
        /*0f60*/ 	.word	0x00021610


	//   ....[36]....
        /*0f64*/ 	.word	0x00021670


	//   ....[37]....
        /*0f68*/ 	.word	0x00021720


	//   ....[38]....
        /*0f6c*/ 	.word	0x00021780


	//   ....[39]....
        /*0f70*/ 	.word	0x00021830


	//   ....[40]....
        /*0f74*/ 	.word	0x00021890


	//   ....[41]....
        /*0f78*/ 	.word	0x00021940


	//   ....[42]....
        /*0f7c*/ 	.word	0x000219a0


	//   ....[43]....
        /*0f80*/ 	.word	0x00021a50


	//   ....[44]....
        /*0f84*/ 	.word	0x00021ab0


	//   ....[45]....
        /*0f88*/ 	.word	0x00021b60


	//   ....[46]....
        /*0f8c*/ 	.word	0x00021c50


	//   ....[47]....
        /*0f90*/ 	.word	0x00021cf0


	//   ....[48]....
        /*0f94*/ 	.word	0x00021d50


	//   ....[49]....
        /*0f98*/ 	.word	0x00021e20


	//   ....[50]....
        /*0f9c*/ 	.word	0x00021e80


	//   ....[51]....
        /*0fa0*/ 	.word	0x00021f50


	//   ....[52]....
        /*0fa4*/ 	.word	0x00021fb0


	//   ....[53]....
        /*0fa8*/ 	.word	0x00022080


	//   ....[54]....
        /*0fac*/ 	.word	0x000220e0


	//   ....[55]....
        /*0fb0*/ 	.word	0x000221b0


	//   ....[56]....
        /*0fb4*/ 	.word	0x00022210


	//   ....[57]....
        /*0fb8*/ 	.word	0x000222e0


	//   ....[58]....
        /*0fbc*/ 	.word	0x00022370


	//   ....[59]....
        /*0fc0*/ 	.word	0x00022410


	//   ....[60]....
        /*0fc4*/ 	.word	0x00022530


	//   ....[61]....
        /*0fc8*/ 	.word	0x000225a0


	//   ....[62]....
        /*0fcc*/ 	.word	0x00022610


	//   ....[63]....
        /*0fd0*/ 	.word	0x00022680


	//   ....[64]....
        /*0fd4*/ 	.word	0x000226f0


	//   ....[65]....
        /*0fd8*/ 	.word	0x00022770


	//   ....[66]....
        /*0fdc*/ 	.word	0x00022800


	//   ....[67]....
        /*0fe0*/ 	.word	0x00022890


	//   ....[68]....
        /*0fe4*/ 	.word	0x00022900


	//   ....[69]....
        /*0fe8*/ 	.word	0x00022970


	//   ....[70]....
        /*0fec*/ 	.word	0x000229e0


	//   ....[71]....
        /*0ff0*/ 	.word	0x00022a60


	//   ....[72]....
        /*0ff4*/ 	.word	0x00022ad0


	//   ....[73]....
        /*0ff8*/ 	.word	0x00022b70


	//   ....[74]....
        /*0ffc*/ 	.word	0x00022c00


	//   ....[75]....
        /*1000*/ 	.word	0x00022d20


	//----- nvinfo : EIATTR_REG_RECONFIG
	.align		4
.L_647:
        /*1004*/ 	.byte	0x01, 0x54
	.zero		2


	//----- nvinfo : EIATTR_SYSCALL_OFFSETS
	.align		4
        /*1008*/ 	.byte	0x04, 0x46
        /*100a*/ 	.short	(.L_649 - .L_648)


	//   ....[0]....
.L_648:
        /*100c*/ 	.word	0x000018d0


	//   ....[1]....
        /*1010*/ 	.word	0x00001a20


	//   ....[2]....
        /*1014*/ 	.word	0x00006630


	//   ....[3]....
        /*1018*/ 	.word	0x00006950


	//   ....[4]....
        /*101c*/ 	.word	0x00017f60


	//   ....[5]....
        /*1020*/ 	.word	0x000180b0


	//   ....[6]....
        /*1024*/ 	.word	0x000181a0


	//   ....[7]....
        /*1028*/ 	.word	0x00018fe0


	//   ....[8]....
        /*102c*/ 	.word	0x00019b40


	//----- nvinfo : EIATTR_MBARRIER_INSTR_OFFSETS
	.align		4
.L_649:
        /*1030*/ 	.byte	0x04, 0x39
        /*1032*/ 	.short	(.L_651 - .L_650)


	//   ....[0]....
.L_650:
        /*1034*/ 	.word	0x00000280
        /*1038*/ 	.word	0x000000ff
        /*103c*/ 	.word	0x00032400
        /*1040*/ 	.short	0x0100
        /*1042*/ 	.byte	0x08
	.zero		1


	//   ....[1]....
        /*1044*/ 	.word	0x00000290
        /*1048*/ 	.word	0x000000ff
        /*104c*/ 	.word	0x00032410
        /*1050*/ 	.short	0x0100
        /*1052*/ 	.byte	0x08
	.zero		1


	//   ....[2]....
        /*1054*/ 	.word	0x000002a0
        /*1058*/ 	.word	0x000000ff
        /*105c*/ 	.word	0x00032420
        /*1060*/ 	.short	0x0100
        /*1062*/ 	.byte	0x08
	.zero		1


	//   ....[3]....
        /*1064*/ 	.word	0x00000390
        /*1068*/ 	.word	0x000000ff
        /*106c*/ 	.word	0x00032430
        /*1070*/ 	.short	0x0100
        /*1072*/ 	.byte	0x08
	.zero		1


	//   ....[4]....
        /*1074*/ 	.word	0x000003a0
        /*1078*/ 	.word	0x000000ff
        /*107c*/ 	.word	0x00032440
        /*1080*/ 	.short	0x0100
        /*1082*/ 	.byte	0x08
	.zero		1


	//   ....[5]....
        /*1084*/ 	.word	0x000003b0
        /*1088*/ 	.word	0x000000ff
        /*108c*/ 	.word	0x00032438
        /*1090*/ 	.short	0x0100
        /*1092*/ 	.byte	0x08
	.zero		1


	//   ....[6]....
        /*1094*/ 	.word	0x000003c0
        /*1098*/ 	.word	0x000000ff
        /*109c*/ 	.word	0x00032448
        /*10a0*/ 	.short	0x0100
        /*10a2*/ 	.byte	0x08
	.zero		1


	//   ....[7]....
        /*10a4*/ 	.word	0x000004f0
        /*10a8*/ 	.word	0x000000ff
        /*10ac*/ 	.word	0x00032450
        /*10b0*/ 	.short	0x0100
        /*10b2*/ 	.byte	0x08
	.zero		1


	//   ....[8]....
        /*10b4*/ 	.word	0x00000500
        /*10b8*/ 	.word	0x000000ff
        /*10bc*/ 	.word	0x00032460
        /*10c0*/ 	.short	0x0100
        /*10c2*/ 	.byte	0x08
	.zero		1


	//   ....[9]....
        /*10c4*/ 	.word	0x00000510
        /*10c8*/ 	.word	0x000000ff
        /*10cc*/ 	.word	0x00032458
        /*10d0*/ 	.short	0x0100
        /*10d2*/ 	.byte	0x08
	.zero		1


	//   ....[10]....
        /*10d4*/ 	.word	0x00000520
        /*10d8*/ 	.word	0x000000ff
        /*10dc*/ 	.word	0x00032468
        /*10e0*/ 	.short	0x0100
        /*10e2*/ 	.byte	0x08
	.zero		1


	//   ....[11]....
        /*10e4*/ 	.word	0x00000610
        /*10e8*/ 	.word	0x000000ff
        /*10ec*/ 	.word	0x00032470
        /*10f0*/ 	.short	0x0100
        /*10f2*/ 	.byte	0x06
	.zero		1


	//   ....[12]....
        /*10f4*/ 	.word	0x00000620
        /*10f8*/ 	.word	0x000000ff
        /*10fc*/ 	.word	0x00032480
        /*1100*/ 	.short	0x0100
        /*1102*/ 	.byte	0x06
	.zero		1


	//   ....[13]....
        /*1104*/ 	.word	0x00000630
        /*1108*/ 	.word	0x000000ff
        /*110c*/ 	.word	0x00032478
        /*1110*/ 	.short	0x0100
        /*1112*/ 	.byte	0x06
	.zero		1


	//   ....[14]....
        /*1114*/ 	.word	0x00000640
        /*1118*/ 	.word	0x000000ff
        /*111c*/ 	.word	0x00032488
        /*1120*/ 	.short	0x0100
        /*1122*/ 	.byte	0x06
	.zero		1


	//   ....[15]....
        /*1124*/ 	.word	0x00000770
        /*1128*/ 	.word	0x000000ff
        /*112c*/ 	.word	0x00032490
        /*1130*/ 	.short	0x0100
        /*1132*/ 	.byte	0x08
	.zero		1


	//   ....[16]....
        /*1134*/ 	.word	0x00000780
        /*1138*/ 	.word	0x000000ff
        /*113c*/ 	.word	0x000324a0
        /*1140*/ 	.short	0x0100
        /*1142*/ 	.byte	0x08
	.zero		1


	//   ....[17]....
        /*1144*/ 	.word	0x00000790
        /*1148*/ 	.word	0x000000ff
        /*114c*/ 	.word	0x00032498
        /*1150*/ 	.short	0x0100
        /*1152*/ 	.byte	0x08
	.zero		1


	//   ....[18]....
        /*1154*/ 	.word	0x000007a0
        /*1158*/ 	.word	0x000000ff
        /*115c*/ 	.word	0x000324a8
        /*1160*/ 	.short	0x0100
        /*1162*/ 	.byte	0x08
	.zero		1


	//   ....[19]....
        /*1164*/ 	.word	0x000008d0
        /*1168*/ 	.word	0x000000ff
        /*116c*/ 	.word	0x000324b0
        /*1170*/ 	.short	0x0100
        /*1172*/ 	.byte	0x08
	.zero		1


	//   ....[20]....
        /*1174*/ 	.word	0x000008e0
        /*1178*/ 	.word	0x000000ff
        /*117c*/ 	.word	0x000324c0
        /*1180*/ 	.short	0x0100
        /*1182*/ 	.byte	0x08
	.zero		1


	//   ....[21]....
        /*1184*/ 	.word	0x000008f0
        /*1188*/ 	.word	0x000000ff
        /*118c*/ 	.word	0x000324b8
        /*1190*/ 	.short	0x0100
        /*1192*/ 	.byte	0x08
	.zero		1


	//   ....[22]....
        /*1194*/ 	.word	0x00000900
        /*1198*/ 	.word	0x000000ff
        /*119c*/ 	.word	0x000324c8
        /*11a0*/ 	.short	0x0100
        /*11a2*/ 	.byte	0x08
	.zero		1


	//   ....[23]....
        /*11a4*/ 	.word	0x00002cf0
        /*11a8*/ 	.word	0x00000056
        /*11ac*/ 	.word	0x00032490
        /*11b0*/ 	.short	0x010a
        /*11b2*/ 	.byte	0x3f
	.zero		1


	//   ....[24]....
        /*11b4*/ 	.word	0x00003f90
        /*11b8*/ 	.word	0x00000056
        /*11bc*/ 	.word	0x00032490
        /*11c0*/ 	.short	0x010a
        /*11c2*/ 	.byte	0x3f
	.zero		1


	//   ....[25]....
        /*11c4*/ 	.word	0x00004ff0
        /*11c8*/ 	.word	0x00000056
        /*11cc*/ 	.word	0x00032490
        /*11d0*/ 	.short	0x010a
        /*11d2*/ 	.byte	0x3f
	.zero		1


	//   ....[26]....
        /*11d4*/ 	.word	0x000054b0
        /*11d8*/ 	.word	0x00000008
        /*11dc*/ 	.word	0x00000000
        /*11e0*/ 	.short	0x0101
        /*11e2*/ 	.byte	0x3f
	.zero		1


	//   ....[27]....
        /*11e4*/ 	.word	0x000054f0
        /*11e8*/ 	.word	0x00000056
        /*11ec*/ 	.word	0x000324b0
        /*11f0*/ 	.short	0x010a
        /*11f2*/ 	.byte	0x3f
	.zero		1


	//   ....[28]....
        /*11f4*/ 	.word	0x00005d90
        /*11f8*/ 	.word	0x00000056
        /*11fc*/ 	.word	0x00000000
        /*1200*/ 	.short	0x0101
        /*1202*/ 	.byte	0x3f
	.zero		1


	//   ....[29]....
        /*1204*/ 	.word	0x000066d0
        /*1208*/ 	.word	0x00000016
        /*120c*/ 	.word	0x00032400
        /*1210*/ 	.short	0x010a
        /*1212*/ 	.byte	0x3f
	.zero		1


	//   ....[30]....
        /*1214*/ 	.word	0x00006720
        /*1218*/ 	.word	0x00000016
        /*121c*/ 	.word	0x00032400
        /*1220*/ 	.short	0x010a
        /*1222*/ 	.byte	0x3f
	.zero		1


	//   ....[31]....
        /*1224*/ 	.word	0x000071e0
        /*1228*/ 	.word	0x00000016
        /*122c*/ 	.word	0x00032400
        /*1230*/ 	.short	0x010a
        /*1232*/ 	.byte	0x3f
	.zero		1


	//   ....[32]....
        /*1234*/ 	.word	0x000086c0
        /*1238*/ 	.word	0x00000016
        /*123c*/ 	.word	0x00032400
        /*1240*/ 	.short	0x010a
        /*1242*/ 	.byte	0x3f
	.zero		1


	//   ....[33]....
        /*1244*/ 	.word	0x000095e0
        /*1248*/ 	.word	0x00000009
        /*124c*/ 	.word	0x00032430
        /*1250*/ 	.short	0x010a
        /*1252*/ 	.byte	0x3f
	.zero		1


	//   ....[34]....
        /*1254*/ 	.word	0x00009670
        /*1258*/ 	.word	0x00000009
        /*125c*/ 	.word	0x00032430
        /*1260*/ 	.short	0x010a
        /*1262*/ 	.byte	0x3f
	.zero		1


	//   ....[35]....
        /*1264*/ 	.word	0x000099a0
        /*1268*/ 	.word	0x00000016
        /*126c*/ 	.word	0x00032410
        /*1270*/ 	.short	0x010a
        /*1272*/ 	.byte	0x3f
	.zero		1


	//   ....[36]....
        /*1274*/ 	.word	0x000099f0
        /*1278*/ 	.word	0x00000009
        /*127c*/ 	.word	0x00032450
        /*1280*/ 	.short	0x010a
        /*1282*/ 	.byte	0x3f
	.zero		1


	//   ....[37]....
        /*1284*/ 	.word	0x00009a30
        /*1288*/ 	.word	0x00000009
        /*128c*/ 	.word	0x00032450
        /*1290*/ 	.short	0x010a
        /*1292*/ 	.byte	0x3f
	.zero		1


	//   ....[38]....
        /*1294*/ 	.word	0x0000b450
        /*1298*/ 	.word	0x00000006
        /*129c*/ 	.word	0x00000000
        /*12a0*/ 	.short	0x0101
        /*12a2*/ 	.byte	0x3f
	.zero		1


	//   ....[39]....
        /*12a4*/ 	.word	0x0000c060
        /*12a8*/ 	.word	0x00000009
        /*12ac*/ 	.word	0x00000000
        /*12b0*/ 	.short	0x0101
        /*12b2*/ 	.byte	0x3f
	.zero		1


	//   ....[40]....
        /*12b4*/ 	.word	0x0000c190
        /*12b8*/ 	.word	0x0000000a
        /*12bc*/ 	.word	0x00032430
        /*12c0*/ 	.short	0x010a
        /*12c2*/ 	.byte	0x3f
	.zero		1


	//   ....[41]....
        /*12c4*/ 	.word	0x0000c200
        /*12c8*/ 	.word	0x0000000a
        /*12cc*/ 	.word	0x00032430
        /*12d0*/ 	.short	0x010a
        /*12d2*/ 	.byte	0x3f
	.zero		1


	//   ....[42]....
        /*12d4*/ 	.word	0x0000c4a0
        /*12d8*/ 	.word	0x0000000a
        /*12dc*/ 	.word	0x00032450
        /*12e0*/ 	.short	0x010a
        /*12e2*/ 	.byte	0x3f
	.zero		1


	//   ....[43]....
        /*12e4*/ 	.word	0x0000c4e0
        /*12e8*/ 	.word	0x0000000a
        /*12ec*/ 	.word	0x00032450
        /*12f0*/ 	.short	0x010a
        /*12f2*/ 	.byte	0x3f
	.zero		1


	//   ....[44]....
        /*12f4*/ 	.word	0x0000e7f0
        /*12f8*/ 	.word	0x0000000c
        /*12fc*/ 	.word	0x00000000
        /*1300*/ 	.short	0x0101
        /*1302*/ 	.byte	0x3f
	.zero		1


	//   ....[45]....
        /*1304*/ 	.word	0x0000f1a0
        /*1308*/ 	.word	0x0000000a
        /*130c*/ 	.word	0x00000000
        /*1310*/ 	.short	0x0101
        /*1312*/ 	.byte	0x3f
	.zero		1


	//   ....[46]....
        /*1314*/ 	.word	0x0000f2a0
        /*1318*/ 	.word	0x0000000a
        /*131c*/ 	.word	0x00032430
        /*1320*/ 	.short	0x010a
        /*1322*/ 	.byte	0x3f
	.zero		1


	//   ....[47]....
        /*1324*/ 	.word	0x0000f310
        /*1328*/ 	.word	0x0000000a
        /*132c*/ 	.word	0x00032430
        /*1330*/ 	.short	0x010a
        /*1332*/ 	.byte	0x3f
	.zero		1


	//   ....[48]....
        /*1334*/ 	.word	0x0000f5b0
        /*1338*/ 	.word	0x0000000a
        /*133c*/ 	.word	0x00032450
        /*1340*/ 	.short	0x010a
        /*1342*/ 	.byte	0x3f
	.zero		1


	//   ....[49]....
        /*1344*/ 	.word	0x0000f5f0
        /*1348*/ 	.word	0x0000000a
        /*134c*/ 	.word	0x00032450
        /*1350*/ 	.short	0x010a
        /*1352*/ 	.byte	0x3f
	.zero		1


	//   ....[50]....
        /*1354*/ 	.word	0x00011170
        /*1358*/ 	.word	0x0000000d
        /*135c*/ 	.word	0x00000000
        /*1360*/ 	.short	0x0101
        /*1362*/ 	.byte	0x3f
	.zero		1


	//   ....[51]....
        /*1364*/ 	.word	0x00011ad0
        /*1368*/ 	.word	0x0000000a
        /*136c*/ 	.word	0x00000000
        /*1370*/ 	.short	0x0101
        /*1372*/ 	.byte	0x3f
	.zero		1


	//   ....[52]....
        /*1374*/ 	.word	0x00014100
        /*1378*/ 	.word	0x00000003
        /*137c*/ 	.word	0x00000000
        /*1380*/ 	.short	0x0101
        /*1382*/ 	.byte	0x3f
	.zero		1


	//   ....[53]....
        /*1384*/ 	.word	0x00016b30
        /*1388*/ 	.word	0x00000016
        /*138c*/ 	.word	0x00032420
        /*1390*/ 	.short	0x010a
        /*1392*/ 	.byte	0x3f
	.zero		1


	//   ....[54]....
        /*1394*/ 	.word	0x00016bc0
        /*1398*/ 	.word	0x00000003
        /*139c*/ 	.word	0x000324a0
        /*13a0*/ 	.short	0x010a
        /*13a2*/ 	.byte	0x3f
	.zero		1


	//   ....[55]....
        /*13a4*/ 	.word	0x00016e10
        /*13a8*/ 	.word	0x00000003
        /*13ac*/ 	.word	0x000324c0
        /*13b0*/ 	.short	0x010a
        /*13b2*/ 	.byte	0x3f
	.zero		1


	//   ....[56]....
        /*13b4*/ 	.word	0x00017420
        /*13b8*/ 	.word	0x00000008
        /*13bc*/ 	.word	0x000324a0
        /*13c0*/ 	.short	0x010a
        /*13c2*/ 	.byte	0x3f
	.zero		1


	//   ....[57]....
        /*13c4*/ 	.word	0x00017660
        /*13c8*/ 	.word	0x00000008
        /*13cc*/ 	.word	0x000324c0
        /*13d0*/ 	.short	0x010a
        /*13d2*/ 	.byte	0x3f
	.zero		1


	//   ....[58]....
        /*13d4*/ 	.word	0x000186b0
        /*13d8*/ 	.word	0x0000001e
        /*13dc*/ 	.word	0x00032440
        /*13e0*/ 	.short	0x010a
        /*13e2*/ 	.byte	0x3f
	.zero		1


	//   ....[59]....
        /*13e4*/ 	.word	0x00018d20
        /*13e8*/ 	.word	0x0000001e
        /*13ec*/ 	.word	0x00032430
        /*13f0*/ 	.short	0x0107
        /*13f2*/ 	.byte	0x3f
	.zero		1


	//   ....[60]....
        /*13f4*/ 	.word	0x00018df0
        /*13f8*/ 	.word	0x0000001e
        /*13fc*/ 	.word	0x00032430
        /*1400*/ 	.short	0x0101
        /*1402*/ 	.byte	0x3f
	.zero		1


	//   ....[61]....
        /*1404*/ 	.word	0x00019980
        /*1408*/ 	.word	0x00000016
        /*140c*/ 	.word	0x00032400
        /*1410*/ 	.short	0x0107
        /*1412*/ 	.byte	0x3f
	.zero		1


	//   ....[62]....
        /*1414*/ 	.word	0x00019a10
        /*1418*/ 	.word	0x00000016
        /*141c*/ 	.word	0x00032400
        /*1420*/ 	.short	0x0101
        /*1422*/ 	.byte	0x3f
	.zero		1


	//   ....[63]....
        /*1424*/ 	.word	0x0001a4c0
        /*1428*/ 	.word	0x00000016
        /*142c*/ 	.word	0x00032410
        /*1430*/ 	.short	0x0107
        /*1432*/ 	.byte	0x3f
	.zero		1


	//   ....[64]....
        /*1434*/ 	.word	0x0001a5c0
        /*1438*/ 	.word	0x00000016
        /*143c*/ 	.word	0x00032410
        /*1440*/ 	.short	0x0101
        /*1442*/ 	.byte	0x3f
	.zero		1


	//   ....[65]....
        /*1444*/ 	.word	0x0001a5e0
        /*1448*/ 	.word	0x00000016
        /*144c*/ 	.word	0x00032420
        /*1450*/ 	.short	0x010a
        /*1452*/ 	.byte	0x3f
	.zero		1


	//   ....[66]....
        /*1454*/ 	.word	0x0001a670
        /*1458*/ 	.word	0x0000001e
        /*145c*/ 	.word	0x00032460
        /*1460*/ 	.short	0x010a
        /*1462*/ 	.byte	0x3f
	.zero		1


	//   ....[67]....
        /*1464*/ 	.word	0x0001ae10
        /*1468*/ 	.word	0x0000001e
        /*146c*/ 	.word	0x00032450
        /*1470*/ 	.short	0x0107
        /*1472*/ 	.byte	0x3f
	.zero		1


	//   ....[68]....
        /*1474*/ 	.word	0x0001aee0
        /*1478*/ 	.word	0x0000001e
        /*147c*/ 	.word	0x00032450
        /*1480*/ 	.short	0x0101
        /*1482*/ 	.byte	0x3f
	.zero		1


	//   ....[69]....
        /*1484*/ 	.word	0x0001b220
        /*1488*/ 	.word	0x00000006
        /*148c*/ 	.word	0x00032440
        /*1490*/ 	.short	0x010a
        /*1492*/ 	.byte	0x3f
	.zero		1


	//   ....[70]....
        /*1494*/ 	.word	0x0001b600
        /*1498*/ 	.word	0x00000006
        /*149c*/ 	.word	0x00032430
        /*14a0*/ 	.short	0x0107
        /*14a2*/ 	.byte	0x3f
	.zero		1


	//   ....[71]....
        /*14a4*/ 	.word	0x0001b6c0
        /*14a8*/ 	.word	0x00000006
        /*14ac*/ 	.word	0x00032430
        /*14b0*/ 	.short	0x0101
        /*14b2*/ 	.byte	0x3f
	.zero		1


	//   ....[72]....
        /*14b4*/ 	.word	0x0001b6f0
        /*14b8*/ 	.word	0x00000006
        /*14bc*/ 	.word	0x00032460
        /*14c0*/ 	.short	0x010a
        /*14c2*/ 	.byte	0x3f
	.zero		1


	//   ....[73]....
        /*14c4*/ 	.word	0x0001bc10
        /*14c8*/ 	.word	0x00000006
        /*14cc*/ 	.word	0x00032450
        /*14d0*/ 	.short	0x0107
        /*14d2*/ 	.byte	0x3f
	.zero		1


	//   ....[74]....
        /*14d4*/ 	.word	0x0001bcd0
        /*14d8*/ 	.word	0x00000006
        /*14dc*/ 	.word	0x00032450
        /*14e0*/ 	.short	0x0101
        /*14e2*/ 	.byte	0x3f
	.zero		1


	//   ....[75]....
        /*14e4*/ 	.word	0x0001cb40
        /*14e8*/ 	.word	0x00000005
        /*14ec*/ 	.word	0x00032420
        /*14f0*/ 	.short	0x010a
        /*14f2*/ 	.byte	0x3f
	.zero		1


	//   ....[76]....
        /*14f4*/ 	.word	0x0001ccb0
        /*14f8*/ 	.word	0x00000003
        /*14fc*/ 	.word	0x00032440
        /*1500*/ 	.short	0x010a
        /*1502*/ 	.byte	0x3f
	.zero		1


	//   ....[77]....
        /*1504*/ 	.word	0x0001cd50
        /*1508*/ 	.word	0x00000019
        /*150c*/ 	.word	0x00032440
        /*1510*/ 	.short	0x010a
        /*1512*/ 	.byte	0x3f
	.zero		1


	//   ....[78]....
        /*1514*/ 	.word	0x0001cd90
        /*1518*/ 	.word	0x00000003
        /*151c*/ 	.word	0x00032460
        /*1520*/ 	.short	0x010a
        /*1522*/ 	.byte	0x3f
	.zero		1


	//   ....[79]....
        /*1524*/ 	.word	0x0001cdd0
        /*1528*/ 	.word	0x00000019
        /*152c*/ 	.word	0x00032460
        /*1530*/ 	.short	0x010a
        /*1532*/ 	.byte	0x3f
	.zero		1


	//   ....[80]....
        /*1534*/ 	.word	0x0001ce30
        /*1538*/ 	.word	0x00000056
        /*153c*/ 	.word	0x00032490
        /*1540*/ 	.short	0x010a
        /*1542*/ 	.byte	0x3f
	.zero		1


	//   ....[81]....
        /*1544*/ 	.word	0x0001d0c0
        /*1548*/ 	.word	0x00000056
        /*154c*/ 	.word	0x00032490
        /*1550*/ 	.short	0x010a
        /*1552*/ 	.byte	0x3f
	.zero		1


	//   ....[82]....
        /*1554*/ 	.word	0x0001d360
        /*1558*/ 	.word	0x00000056
        /*155c*/ 	.word	0x00032490
        /*1560*/ 	.short	0x010a
        /*1562*/ 	.byte	0x3f
	.zero		1


	//   ....[83]....
        /*1564*/ 	.word	0x0001d5f0
        /*1568*/ 	.word	0x00000056
        /*156c*/ 	.word	0x000324b0
        /*1570*/ 	.short	0x010a
        /*1572*/ 	.byte	0x3f
	.zero		1


	//   ....[84]....
        /*1574*/ 	.word	0x0001da50
        /*1578*/ 	.word	0x00000016
        /*157c*/ 	.word	0x00032400
        /*1580*/ 	.short	0x010a
        /*1582*/ 	.byte	0x3f
	.zero		1


	//   ....[85]....
        /*1584*/ 	.word	0x0001e030
        /*1588*/ 	.word	0x00000016
        /*158c*/ 	.word	0x00032400
        /*1590*/ 	.short	0x010a
        /*1592*/ 	.byte	0x3f
	.zero		1


	//   ....[86]....
        /*1594*/ 	.word	0x0001e080
        /*1598*/ 	.word	0x00000009
        /*159c*/ 	.word	0x00032430
        /*15a0*/ 	.short	0x010a
        /*15a2*/ 	.byte	0x3f
	.zero		1


	//   ....[87]....
        /*15a4*/ 	.word	0x0001e0d0
        /*15a8*/ 	.word	0x00000016
        /*15ac*/ 	.word	0x00032410
        /*15b0*/ 	.short	0x010a
        /*15b2*/ 	.byte	0x3f
	.zero		1


	//   ....[88]....
        /*15b4*/ 	.word	0x0001e120
        /*15b8*/ 	.word	0x00000009
        /*15bc*/ 	.word	0x00032450
        /*15c0*/ 	.short	0x010a
        /*15c2*/ 	.byte	0x3f
	.zero		1


	//   ....[89]....
        /*15c4*/ 	.word	0x0001e170
        /*15c8*/ 	.word	0x0000000a
        /*15cc*/ 	.word	0x00032430
        /*15d0*/ 	.short	0x010a
        /*15d2*/ 	.byte	0x3f
	.zero		1


	//   ....[90]....
        /*15d4*/ 	.word	0x0001e1c0
        /*15d8*/ 	.word	0x0000000a
        /*15dc*/ 	.word	0x00032450
        /*15e0*/ 	.short	0x010a
        /*15e2*/ 	.byte	0x3f
	.zero		1


	//   ....[91]....
        /*15e4*/ 	.word	0x0001e210
        /*15e8*/ 	.word	0x0000000a
        /*15ec*/ 	.word	0x00032430
        /*15f0*/ 	.short	0x010a
        /*15f2*/ 	.byte	0x3f
	.zero		1


	//   ....[92]....
        /*15f4*/ 	.word	0x0001e260
        /*15f8*/ 	.word	0x0000000a
        /*15fc*/ 	.word	0x00032450
        /*1600*/ 	.short	0x010a
        /*1602*/ 	.byte	0x3f
	.zero		1


	//   ....[93]....
        /*1604*/ 	.word	0x0001e830
        /*1608*/ 	.word	0x00000016
        /*160c*/ 	.word	0x00032420
        /*1610*/ 	.short	0x010a
        /*1612*/ 	.byte	0x3f
	.zero		1


	//   ....[94]....
        /*1614*/ 	.word	0x0001e880
        /*1618*/ 	.word	0x00000003
        /*161c*/ 	.word	0x000324a0
        /*1620*/ 	.short	0x010a
        /*1622*/ 	.byte	0x3f
	.zero		1


	//   ....[95]....
        /*1624*/ 	.word	0x0001e8d0
        /*1628*/ 	.word	0x00000003
        /*162c*/ 	.word	0x000324c0
        /*1630*/ 	.short	0x010a
        /*1632*/ 	.byte	0x3f
	.zero		1


	//   ....[96]....
        /*1634*/ 	.word	0x0001e920
        /*1638*/ 	.word	0x00000008
        /*163c*/ 	.word	0x000324a0
        /*1640*/ 	.short	0x010a
        /*1642*/ 	.byte	0x3f
	.zero		1


	//   ....[97]....
        /*1644*/ 	.word	0x0001e970
        /*1648*/ 	.word	0x00000008
        /*164c*/ 	.word	0x000324c0
        /*1650*/ 	.short	0x010a
        /*1652*/ 	.byte	0x3f
	.zero		1


	//   ....[98]....
        /*1654*/ 	.word	0x0001ea90
        /*1658*/ 	.word	0x0000001e
        /*165c*/ 	.word	0x00032440
        /*1660*/ 	.short	0x010a
        /*1662*/ 	.byte	0x3f
	.zero		1


	//   ....[99]....
        /*1664*/ 	.word	0x00020b20
        /*1668*/ 	.word	0x00000016
        /*166c*/ 	.word	0x00032420
        /*1670*/ 	.short	0x010a
        /*1672*/ 	.byte	0x3f
	.zero		1


	//   ....[100]....
        /*1674*/ 	.word	0x00020b70
        /*1678*/ 	.word	0x0000001e
        /*167c*/ 	.word	0x00032460
        /*1680*/ 	.short	0x010a
        /*1682*/ 	.byte	0x3f
	.zero		1


	//   ....[101]....
        /*1684*/ 	.word	0x000214c0
        /*1688*/ 	.word	0x00000006
        /*168c*/ 	.word	0x00032440
        /*1690*/ 	.short	0x010a
        /*1692*/ 	.byte	0x3f
	.zero		1


	//   ....[102]....
        /*1694*/ 	.word	0x00021ba0
        /*1698*/ 	.word	0x00000006
        /*169c*/ 	.word	0x00032460
        /*16a0*/ 	.short	0x010a
        /*16a2*/ 	.byte	0x3f
	.zero		1


	//   ....[103]....
        /*16a4*/ 	.word	0x00022c40
        /*16a8*/ 	.word	0x00000005
        /*16ac*/ 	.word	0x00032420
        /*16b0*/ 	.short	0x010a
        /*16b2*/ 	.byte	0x3f
	.zero		1


	//   ....[104]....
        /*16b4*/ 	.word	0x00022de0
        /*16b8*/ 	.word	0x00000003
        /*16bc*/ 	.word	0x00032440
        /*16c0*/ 	.short	0x010a
        /*16c2*/ 	.byte	0x3f
	.zero		1


	//   ....[105]....
        /*16c4*/ 	.word	0x00022e30
        /*16c8*/ 	.word	0x00000019
        /*16cc*/ 	.word	0x00032440
        /*16d0*/ 	.short	0x010a
        /*16d2*/ 	.byte	0x3f
	.zero		1


	//   ....[106]....
        /*16d4*/ 	.word	0x00022e80
        /*16d8*/ 	.word	0x00000003
        /*16dc*/ 	.word	0x00032460
        /*16e0*/ 	.short	0x010a
        /*16e2*/ 	.byte	0x3f
	.zero		1


	//----- nvinfo : EIATTR_NUM_MBARRIERS
	.align		4
.L_651:
        /*16e4*/ 	.byte	0x03, 0x38
        /*16e6*/ 	.short	0x0017


	//----- nvinfo : EIATTR_EXIT_INSTR_OFFSETS
	.align		4
        /*16e8*/ 	.byte	0x04, 0x1c
        /*16ea*/ 	.short	(.L_653 - .L_652)


	//   ....[0]....
.L_652:
        /*16ec*/ 	.word	0x0001ce20


	//----- nvinfo : EIATTR_MAX_THREADS
	.align		4
.L_653:
        /*16f0*/ 	.byte	0x04, 0x05
        /*16f2*/ 	.short	(.L_655 - .L_654)
.L_654:
        /*16f4*/ 	.word	0x00000180
        /*16f8*/ 	.word	0x00000001
        /*16fc*/ 	.word	0x00000001


	//----- nvinfo : EIATTR_CRS_STACK_SIZE
	.align		4
.L_655:
        /*1700*/ 	.byte	0x04, 0x1e
        /*1702*/ 	.short	(.L_657 - .L_656)
.L_656:
        /*1704*/ 	.word	0x00000000


	//----- nvinfo : EIATTR_CBANK_PARAM_SIZE
	.align		4
.L_657:
        /*1708*/ 	.byte	0x03, 0x19
        /*170a*/ 	.short	0x0bf0


	//----- nvinfo : EIATTR_PARAM_CBANK
	.align		4
        /*170c*/ 	.byte	0x04, 0x0a
        /*170e*/ 	.short	(.L_659 - .L_658)
	.align		4
.L_658:
        /*1710*/ 	.word	index@(.nv.constant0._ZN7cutlass13device_kernelIN5flash11enable_sm90INS1_16FlashAttnFwdSm90INS1_25CollectiveMainloopFwdSm90ILi2EN4cute5tupleIJNS5_1CILi1EEES8_S8_EEENS6_IJNS7_ILi128EEENS7_ILi96EEENS7_ILi64EEEEEELi256ENS_6half_tEfNS_4arch4Sm90ELb1ELb0ELb0ELb1ELb1ELb1ELb1ELb1ELb0ELb1ELb0ELb0EEENS1_21CollectiveEpilogueFwdINS6_IJSA_NS7_ILi256EEESB_EEES9_SE_SG_Li256ELb1ELb1ELb0ELb0EEENS1_36VarlenDynamicPersistentTileSchedulerILi128ELi96ELi256ELi128ELb0ELb1ELb1ELb1ELb1ELb1EEEEEEEEEvNT_6ParamsE)
        /*1714*/ 	.short	0x0210
        /*1716*/ 	.short	0x0bf0


	//----- nvinfo : EIATTR_SW_WAR
	.align		4
.L_659:
        /*1718*/ 	.byte	0x04, 0x36
        /*171a*/ 	.short	(.L_661 - .L_660)
.L_660:
        /*171c*/ 	.word	0x00000008
.L_661:


//--------------------- .nv.callgraph             --------------------------
	.section	.nv.callgraph,"",@"SHT_CUDA_CALLGRAPH"
	.align	4
	.sectionentsize	8
	.align		4
        /*0000*/ 	.word	0x00000000
	.align		4
        /*0004*/ 	.word	0xffffffff
	.align		4
        /*0008*/ 	.word	index@(_ZN7cutlass13device_kernelIN5flash11enable_sm90INS1_16FlashAttnFwdSm90INS1_25CollectiveMainloopFwdSm90ILi2EN4cute5tupleIJNS5_1CILi1EEES8_S8_EEENS6_IJNS7_ILi128EEENS7_ILi96EEENS7_ILi64EEEEEELi256ENS_6half_tEfNS_4arch4Sm90ELb0ELb0ELb0ELb0ELb1ELb0ELb0ELb1ELb0ELb1ELb0ELb0EEENS1_21CollectiveEpilogueFwdINS6_IJSA_NS7_ILi256EEESB_EEES9_SE_SG_Li256ELb0ELb1ELb0ELb0EEENS1_29StaticPersistentTileSchedulerILb0EEEEEEEEEvNT_6ParamsE)
	.align		4
        /*000c*/ 	.word	index@(__assertfail)
	.align		4
        /*0010*/ 	.word	index@(_ZN7cutlass13device_kernelIN5flash11enable_sm90INS1_16FlashAttnFwdSm90INS1_25CollectiveMainloopFwdSm90ILi2EN4cute5tupleIJNS5_1CILi1EEES8_S8_EEENS6_IJNS7_ILi128EEENS7_ILi96EEENS7_ILi64EEEEEELi256ENS_6half_tEfNS_4arch4Sm90ELb0ELb0ELb0ELb0ELb1ELb0ELb1ELb1ELb0ELb1ELb0ELb0EEENS1_21CollectiveEpilogueFwdINS6_IJSA_NS7_ILi256EEESB_EEES9_SE_SG_Li256ELb0ELb1ELb0ELb0EEENS1_29StaticPersistentTileSchedulerILb0EEEEEEEEEvNT_6ParamsE)
	.align		4
        /*0014*/ 	.word	index@(__assertfail)
	.align		4
        /*0018*/ 	.word	index@(_ZN7cutlass13device_kernelIN5flash11enable_sm90INS1_16FlashAttnFwdSm90INS1_25CollectiveMainloopFwdSm90ILi2EN4cute5tupleIJNS5_1CILi1EEES8_S8_EEENS6_IJNS7_ILi128EEENS7_ILi96EEENS7_ILi64EEEEEELi256ENS_6half_tEfNS_4arch4Sm90ELb0ELb0ELb0ELb1ELb1ELb0ELb0ELb1ELb0ELb1ELb0ELb0EEENS1_21CollectiveEpilogueFwdINS6_IJSA_NS7_ILi256EEESB_EEES9_SE_SG_Li256ELb1ELb1ELb0ELb0EEENS1_36VarlenDynamicPersistentTileSchedulerILi128ELi96ELi256ELi128ELb0ELb1ELb1ELb0ELb1ELb1EEEEEEEEEvNT_6ParamsE)
	.align		4
        /*001c*/ 	.word	index@(__assertfail)
	.align		4
        /*0020*/ 	.word	index@(_ZN7cutlass13device_kernelIN5flash11enable_sm90INS1_16FlashAttnFwdSm90INS1_25CollectiveMainloopFwdSm90ILi2EN4cute5tupleIJNS5_1CILi1EEES8_S8_EEENS6_IJNS7_ILi128EEENS7_ILi96EEENS7_ILi64EEEEEELi256ENS_6half_tEfNS_4arch4Sm90ELb0ELb0ELb0ELb1ELb1ELb1ELb0ELb1ELb0ELb1ELb0ELb0EEENS1_21CollectiveEpilogueFwdINS6_IJSA_NS7_ILi256EEESB_EEES9_SE_SG_Li256ELb1ELb1ELb0ELb0EEENS1_36VarlenDynamicPersistentTileSchedulerILi128ELi96ELi256ELi128ELb0ELb1ELb1ELb0ELb1ELb1EEEEEEEEEvNT_6ParamsE)
	.align		4
        /*0024*/ 	.word	index@(__assertfail)
	.align		4
        /*0028*/ 	.word	index@(_ZN7cutlass13device_kernelIN5flash11enable_sm90INS1_16FlashAttnFwdSm90INS1_25CollectiveMainloopFwdSm90ILi2EN4cute5tupleIJNS5_1CILi1EEES8_S8_EEENS6_IJNS7_ILi128EEENS7_ILi96EEENS7_ILi64EEEEEELi256ENS_6half_tEfNS_4arch4Sm90ELb0ELb0ELb0ELb1ELb1ELb0ELb1ELb1ELb0ELb1ELb0ELb0EEENS1_21CollectiveEpilogueFwdINS6_IJSA_NS7_ILi256EEESB_EEES9_SE_SG_Li256ELb1ELb1ELb0ELb0EEENS1_36VarlenDynamicPersistentTileSchedulerILi128ELi96ELi256ELi128ELb0ELb1ELb1ELb0ELb1ELb1EEEEEEEEEvNT_6ParamsE)
	.align		4
        /*002c*/ 	.word	index@(__assertfail)
	.align		4
        /*0030*/ 	.word	index@(_ZN7cutlass13device_kernelIN5flash11enable_sm90INS1_16FlashAttnFwdSm90INS1_25CollectiveMainloopFwdSm90ILi2EN4cute5tupleIJNS5_1CILi1EEES8_S8_EEENS6_IJNS7_ILi128EEENS7_ILi96EEENS7_ILi64EEEEEELi256ENS_6half_tEfNS_4arch4Sm90ELb0ELb0ELb0ELb1ELb1ELb1ELb1ELb1ELb0ELb1ELb0ELb0EEENS1_21CollectiveEpilogueFwdINS6_IJSA_NS7_ILi256EEESB_EEES9_SE_SG_Li256ELb1ELb1ELb0ELb0EEENS1_36VarlenDynamicPersistentTileSchedulerILi128ELi96ELi256ELi128ELb0ELb1ELb1ELb0ELb1ELb1EEEEEEEEEvNT_6ParamsE)
	.align		4
        /*0034*/ 	.word	index@(__assertfail)
	.align		4
        /*0038*/ 	.word	index@(_ZN7cutlass13device_kernelIN5flash11enable_sm90INS1_16FlashAttnFwdSm90INS1_25CollectiveMainloopFwdSm90ILi2EN4cute5tupleIJNS5_1CILi1EEES8_S8_EEENS6_IJNS7_ILi128EEENS7_ILi96EEENS7_ILi64EEEEEELi256ENS_6half_tEfNS_4arch4Sm90ELb0ELb1ELb0ELb0ELb1ELb0ELb0ELb1ELb0ELb1ELb0ELb0EEENS1_21CollectiveEpilogueFwdINS6_IJSA_NS7_ILi256EEESB_EEES9_SE_SG_Li256ELb0ELb1ELb0ELb0EEENS1_30DynamicPersistentTileSchedulerILi256ELi128ELb0ELb1ELb1EEEEEEEEEvNT_6ParamsE)
	.align		4
        /*003c*/ 	.word	index@(__assertfail)
	.align		4
        /*0040*/ 	.word	index@(_ZN7cutlass13device_kernelIN5flash11enable_sm90INS1_16FlashAttnFwdSm90INS1_25CollectiveMainloopFwdSm90ILi2EN4cute5tupleIJNS5_1CILi1EEES8_S8_EEENS6_IJNS7_ILi128EEENS7_ILi96EEENS7_ILi64EEEEEELi256ENS_6half_tEfNS_4arch4Sm90ELb0ELb1ELb0ELb0ELb1ELb0ELb1ELb1ELb0ELb1ELb0ELb0EEENS1_21CollectiveEpilogueFwdINS6_IJSA_NS7_ILi256EEESB_EEES9_SE_SG_Li256ELb0ELb1ELb0ELb0EEENS1_30DynamicPersistentTileSchedulerILi256ELi128ELb0ELb1ELb1EEEEEEEEEvNT_6ParamsE)
	.align		4
        /*0044*/ 	.word	index@(__assertfail)
	.align		4
        /*0048*/ 	.word	index@(_ZN7cutlass13device_kernelIN5flash11enable_sm90INS1_16FlashAttnFwdSm90INS1_25CollectiveMainloopFwdSm90ILi2EN4cute5tupleIJNS5_1CILi1EEES8_S8_EEENS6_IJNS7_ILi128EEENS7_ILi96EEENS7_ILi64EEEEEELi256ENS_6half_tEfNS_4arch4Sm90ELb0ELb1ELb0ELb1ELb1ELb0ELb0ELb1ELb0ELb1ELb0ELb0EEENS1_21CollectiveEpilogueFwdINS6_IJSA_NS7_ILi256EEESB_EEES9_SE_SG_Li256ELb1ELb1ELb0ELb0EEENS1_36VarlenDynamicPersistentTileSchedulerILi128ELi96ELi256ELi128ELb0ELb1ELb1ELb1ELb0ELb1EEEEEEEEEvNT_6ParamsE)
	.align		4
        /*004c*/ 	.word	index@(__assertfail)
	.align		4
        /*0050*/ 	.word	index@(_ZN7cutlass13device_kernelIN5flash11enable_sm90INS1_16FlashAttnFwdSm90INS1_25CollectiveMainloopFwdSm90ILi2EN4cute5tupleIJNS5_1CILi1EEES8_S8_EEENS6_IJNS7_ILi128EEENS7_ILi96EEENS7_ILi64EEEEEELi256ENS_6half_tEfNS_4arch4Sm90ELb0ELb1ELb0ELb1ELb1ELb1ELb0ELb1ELb0ELb1ELb0ELb0EEENS1_21CollectiveEpilogueFwdINS6_IJSA_NS7_ILi256EEESB_EEES9_SE_SG_Li256ELb1ELb1ELb0ELb0EEENS1_36VarlenDynamicPersistentTileSchedulerILi128ELi96ELi256ELi128ELb0ELb1ELb1ELb1ELb0ELb1EEEEEEEEEvNT_6ParamsE)
	.align		4
        /*0054*/ 	.word	index@(__assertfail)
	.align		4
        /*0058*/ 	.word	index@(_ZN7cutlass13device_kernelIN5flash11enable_sm90INS1_16FlashAttnFwdSm90INS1_25CollectiveMainloopFwdSm90ILi2EN4cute5tupleIJNS5_1CILi1EEES8_S8_EEENS6_IJNS7_ILi128EEENS7_ILi96EEENS7_ILi64EEEEEELi256ENS_6half_tEfNS_4arch4Sm90ELb0ELb1ELb0ELb1ELb1ELb0ELb1ELb1ELb0ELb1ELb0ELb0EEENS1_21CollectiveEpilogueFwdINS6_IJSA_NS7_ILi256EEESB_EEES9_SE_SG_Li256ELb1ELb1ELb0ELb0EEENS1_36VarlenDynamicPersistentTileSchedulerILi128ELi96ELi256ELi128ELb0ELb1ELb1ELb1ELb0ELb1EEEEEEEEEvNT_6ParamsE)
	.align		4
        /*005c*/ 	.word	index@(__assertfail)
	.align		4
        /*0060*/ 	.word	index@(_ZN7cutlass13device_kernelIN5flash11enable_sm90INS1_16FlashAttnFwdSm90INS1_25CollectiveMainloopFwdSm90ILi2EN4cute5tupleIJNS5_1CILi1EEES8_S8_EEENS6_IJNS7_ILi128EEENS7_ILi96EEENS7_ILi64EEEEEELi256ENS_6half_tEfNS_4arch4Sm90ELb0ELb1ELb0ELb1ELb1ELb1ELb1ELb1ELb0ELb1ELb0ELb0EEENS1_21CollectiveEpilogueFwdINS6_IJSA_NS7_ILi256EEESB_EEES9_SE_SG_Li256ELb1ELb1ELb0ELb0EEENS1_36VarlenDynamicPersistentTileSchedulerILi128ELi96ELi256ELi128ELb0ELb1ELb1ELb1ELb0ELb1EEEEEEEEEvNT_6ParamsE)
	.align		4
        /*0064*/ 	.word	index@(__assertfail)
	.align		4
        /*0068*/ 	.word	index@(_ZN7cutlass13device_kernelIN5flash11enable_sm90INS1_16FlashAttnFwdSm90INS1_25CollectiveMainloopFwdSm90ILi2EN4cute5tupleIJNS5_1CILi1EEES8_S8_EEENS6_IJNS7_ILi128EEENS7_ILi96EEENS7_ILi64EEEEEELi256ENS_6half_tEfNS_4arch4Sm90ELb1ELb0ELb0ELb0ELb1ELb0ELb0ELb1ELb0ELb1ELb0ELb0EEENS1_21CollectiveEpilogueFwdINS6_IJSA_NS7_ILi256EEESB_EEES9_SE_SG_Li256ELb0ELb1ELb0ELb0EEENS1_30DynamicPersistentTileSchedulerILi256ELi128ELb0ELb1ELb1EEEEEEEEEvNT_6ParamsE)
	.align		4
        /*006c*/ 	.word	index@(__assertfail)
	.align		4
        /*0070*/ 	.word	index@(_ZN7cutlass13device_kernelIN5flash11enable_sm90INS1_16FlashAttnFwdSm90INS1_25CollectiveMainloopFwdSm90ILi2EN4cute5tupleIJNS5_1CILi1EEES8_S8_EEENS6_IJNS7_ILi128EEENS7_ILi96EEENS7_ILi64EEEEEELi256ENS_6half_tEfNS_4arch4Sm90ELb1ELb0ELb0ELb0ELb1ELb0ELb1ELb1ELb0ELb1ELb0ELb0EEENS1_21CollectiveEpilogueFwdINS6_IJSA_NS7_ILi256EEESB_EEES9_SE_SG_Li256ELb0ELb1ELb0ELb0EEENS1_30DynamicPersistentTileSchedulerILi256ELi128ELb0ELb1ELb1EEEEEEEEEvNT_6ParamsE)
	.align		4
        /*0074*/ 	.word	index@(__assertfail)
	.align		4
        /*0078*/ 	.word	index@(_ZN7cutlass13device_kernelIN5flash11enable_sm90INS1_16FlashAttnFwdSm90INS1_25CollectiveMainloopFwdSm90ILi2EN4cute5tupleIJNS5_1CILi1EEES8_S8_EEENS6_IJNS7_ILi128EEENS7_ILi96EEENS7_ILi64EEEEEELi256ENS_6half_tEfNS_4arch4Sm90ELb1ELb0ELb0ELb1ELb1ELb0ELb0ELb1ELb0ELb1ELb0ELb0EEENS1_21CollectiveEpilogueFwdINS6_IJSA_NS7_ILi256EEESB_EEES9_SE_SG_Li256ELb1ELb1ELb0ELb0EEENS1_36VarlenDynamicPersistentTileSchedulerILi128ELi96ELi256ELi128ELb0ELb1ELb1ELb1ELb1ELb1EEEEEEEEEvNT_6ParamsE)
	.align		4
        /*007c*/ 	.word	index@(__assertfail)
	.align		4
        /*0080*/ 	.word	index@(_ZN7cutlass13device_kernelIN5flash11enable_sm90INS1_16FlashAttnFwdSm90INS1_25CollectiveMainloopFwdSm90ILi2EN4cute5tupleIJNS5_1CILi1EEES8_S8_EEENS6_IJNS7_ILi128EEENS7_ILi96EEENS7_ILi64EEEEEELi256ENS_6half_tEfNS_4arch4Sm90ELb1ELb0ELb0ELb1ELb1ELb1ELb0ELb1ELb0ELb1ELb0ELb0EEENS1_21CollectiveEpilogueFwdINS6_IJSA_NS7_ILi256EEESB_EEES9_SE_SG_Li256ELb1ELb1ELb0ELb0EEENS1_36VarlenDynamicPersistentTileSchedulerILi128ELi96ELi256ELi128ELb0ELb1ELb1ELb1ELb1ELb1EEEEEEEEEvNT_6ParamsE)
	.align		4
        /*0084*/ 	.word	index@(__assertfail)
	.align		4
        /*0088*/ 	.word	index@(_ZN7cutlass13device_kernelIN5flash11enable_sm90INS1_16FlashAttnFwdSm90INS1_25CollectiveMainloopFwdSm90ILi2EN4cute5tupleIJNS5_1CILi1EEES8_S8_EEENS6_IJNS7_ILi128EEENS7_ILi96EEENS7_ILi64EEEEEELi256ENS_6half_tEfNS_4arch4Sm90ELb1ELb0ELb0ELb1ELb1ELb0ELb1ELb1ELb0ELb1ELb0ELb0EEENS1_21CollectiveEpilogueFwdINS6_IJSA_NS7_ILi256EEESB_EEES9_SE_SG_Li256ELb1ELb1ELb0ELb0EEENS1_36VarlenDynamicPersistentTileSchedulerILi128ELi96ELi256ELi128ELb0ELb1ELb1ELb1ELb1ELb1EEEEEEEEEvNT_6ParamsE)
	.align		4
        /*008c*/ 	.word	index@(__assertfail)
	.align		4
        /*0090*/ 	.word	index@(_ZN7cutlass13device_kernelIN5flash11enable_sm90INS1_16FlashAttnFwdSm90INS1_25CollectiveMainloopFwdSm90ILi2EN4cute5tupleIJNS5_1CILi1EEES8_S8_EEENS6_IJNS7_ILi128EEENS7_ILi96EEENS7_ILi64EEEEEELi256ENS_6half_tEfNS_4arch4Sm90ELb1ELb0ELb0ELb1ELb1ELb1ELb1ELb1ELb0ELb1ELb0ELb0EEENS1_21CollectiveEpilogueFwdINS6_IJSA_NS7_ILi256EEESB_EEES9_SE_SG_Li256ELb1ELb1ELb0ELb0EEENS1_36VarlenDynamicPersistentTileSchedulerILi128ELi96ELi256ELi128ELb0ELb1ELb1ELb1ELb1ELb1EEEEEEEEEvNT_6ParamsE)
	.align		4
        /*0094*/ 	.word	index@(__assertfail)
	.align		4
        /*0098*/ 	.word	0x00000000
	.align		4
        /*009c*/ 	.word	0xfffffffe
	.align		4
        /*00a0*/ 	.word	0x00000000
	.align		4
        /*00a4*/ 	.word	0xfffffffd
	.align		4
        /*00a8*/ 	.word	0x00000000
	.align		4
        /*00ac*/ 	.word	0xfffffffc


//--------------------- .nv.constant4             --------------------------
	.section	.nv.constant4,"a",@progbits
	.align	8
	.align		8
.nv.constant4:
        /*0000*/ 	.dword	__assertfail
	.align		8
        /*0008*/ 	.dword	__unnamed_1
	.align		8
        /*0010*/ 	.dword	__unnamed_2
	.align		8
        /*0018*/ 	.dword	__unnamed_3
	.align		8
        /*0020*/ 	.dword	__unnamed_4
	.align		8
        /*0028*/ 	.dword	__unnamed_5
	.align		8
        /*0030*/ 	.dword	__unnamed_6
	.align		8
        /*0038*/ 	.dword	__unnamed_7
	.align		8
        /*0040*/ 	.dword	_ZN75_INTERNAL_f9ca7171_39_flash_fwd_hdim64_256_fp16_paged_sm90_cu_93b96ec2_37654cuda3std3__45__cpo5beginE
	.align		8
        /*0048*/ 	.dword	_ZN75_INTERNAL_f9ca7171_39_flash_fwd_hdim64_256_fp16_paged_sm90_cu_93b96ec2_37654cuda3std3__45__cpo3endE
	.align		8
        /*0050*/ 	.dword	_ZN75_INTERNAL_f9ca7171_39_flash_fwd_hdim64_256_fp16_paged_sm90_cu_93b96ec2_37654cuda3std3__45__cpo6cbeginE
	.align		8
        /*0058*/ 	.dword	_ZN75_INTERNAL_f9ca7171_39_flash_fwd_hdim64_256_fp16_paged_sm90_cu_93b96ec2_37654cuda3std3__45__cpo4cendE
	.align		8
        /*0060*/ 	.dword	_ZN75_INTERNAL_f9ca7171_39_flash_fwd_hdim64_256_fp16_paged_sm90_cu_93b96ec2_37654cuda3std3__477_GLOBAL__N__f9ca7171_39_flash_fwd_hdim64_256_fp16_paged_sm90_cu_93b96ec2_37656ignoreE
	.align		8
        /*0068*/ 	.dword	_ZN75_INTERNAL_f9ca7171_39_flash_fwd_hdim64_256_fp16_paged_sm90_cu_93b96ec2_37654cuda3std3__419piecewise_constructE
	.align		8
        /*0070*/ 	.dword	_ZN75_INTERNAL_f9ca7171_39_flash_fwd_hdim64_256_fp16_paged_sm90_cu_93b96ec2_37654cuda3std3__48in_placeE
	.align		8
        /*0078*/ 	.dword	_ZN75_INTERNAL_f9ca7171_39_flash_fwd_hdim64_256_fp16_paged_sm90_cu_93b96ec2_37654cuda3std6ranges3__45__cpo4swapE
	.align		8
        /*0080*/ 	.dword	_ZN75_INTERNAL_f9ca7171_39_flash_fwd_hdim64_256_fp16_paged_sm90_cu_93b96ec2_37654cuda3std6ranges3__45__cpo9iter_moveE
	.align		8
        /*0088*/ 	.dword	_ZN75_INTERNAL_f9ca7171_39_flash_fwd_hdim64_256_fp16_paged_sm90_cu_93b96ec2_37654cute7productE
	.align		8
        /*0090*/ 	.dword	_ZN75_INTERNAL_f9ca7171_39_flash_fwd_hdim64_256_fp16_paged_sm90_cu_93b96ec2_37654cute1_E
	.align		8
        /*0098*/ 	.dword	$str$23
	.align		8
        /*00a0*/ 	.dword	$str$24


//--------------------- .text._ZN7cutlass13device_kernelIN5flash11enable_sm90INS1_16FlashAttnFwdSm90INS1_25CollectiveMainloopFwdSm90ILi2EN4cute5tupleIJNS5_1CILi1EEES8_S8_EEENS6_IJNS7_ILi128EEENS7_ILi96EEENS7_ILi64EEEEEELi256ENS_6half_tEfNS_4arch4Sm90ELb0ELb0ELb0ELb0ELb1ELb0ELb0ELb1ELb0ELb1ELb0ELb0EEENS1_21CollectiveEpilogueFwdINS6_IJSA_NS7_ILi256EEESB_EEES9_SE_SG_Li256ELb0ELb1ELb0ELb0EEENS1_29StaticPersistentTileSchedulerILb0EEEEEEEEEvNT_6ParamsE --------------------------
	.section	.text._ZN7cutlass13device_kernelIN5flash11enable_sm90INS1_16FlashAttnFwdSm90INS1_25CollectiveMainloopFwdSm90ILi2EN4cute5tupleIJNS5_1CILi1EEES8_S8_EEENS6_IJNS7_ILi128EEENS7_ILi96EEENS7_ILi64EEEEEELi256ENS_6half_tEfNS_4arch4Sm90ELb0ELb0ELb0ELb0ELb1ELb0ELb0ELb1ELb0ELb1ELb0ELb0EEENS1_21CollectiveEpilogueFwdINS6_IJSA_NS7_ILi256EEESB_EEES9_SE_SG_Li256ELb0ELb1ELb0ELb0EEENS1_29StaticPersistentTileSchedulerILb0EEEEEEEEEvNT_6ParamsE,"ax",@progbits
	.align	128
.text._ZN7cutlass13device_kernelIN5flash11enable_sm90INS1_16FlashAttnFwdSm90INS1_25CollectiveMainloopFwdSm90ILi2EN4cute5tupleIJNS5_1CILi1EEES8_S8_EEENS6_IJNS7_ILi128EEENS7_ILi96EEENS7_ILi64EEEEEELi256ENS_6half_tEfNS_4arch4Sm90ELb0ELb0ELb0ELb0ELb1ELb0ELb0ELb1ELb0ELb1ELb0ELb0EEENS1_21CollectiveEpilogueFwdINS6_IJSA_NS7_ILi256EEESB_EEES9_SE_SG_Li256ELb0ELb1ELb0ELb0EEENS1_29StaticPersistentTileSchedulerILb0EEEEEEEEEvNT_6ParamsE:
        .type           _ZN7cutlass13device_kernelIN5flash11enable_sm90INS1_16FlashAttnFwdSm90INS1_25CollectiveMainloopFwdSm90ILi2EN4cute5tupleIJNS5_1CILi1EEES8_S8_EEENS6_IJNS7_ILi128EEENS7_ILi96EEENS7_ILi64EEEEEELi256ENS_6half_tEfNS_4arch4Sm90ELb0ELb0ELb0ELb0ELb1ELb0ELb0ELb1ELb0ELb1ELb0ELb0EEENS1_21CollectiveEpilogueFwdINS6_IJSA_NS7_ILi256EEESB_EEES9_SE_SG_Li256ELb0ELb1ELb0ELb0EEENS1_29StaticPersistentTileSchedulerILb0EEEEEEEEEvNT_6ParamsE,@function
        .size           _ZN7cutlass13device_kernelIN5flash11enable_sm90INS1_16FlashAttnFwdSm90INS1_25CollectiveMainloopFwdSm90ILi2EN4cute5tupleIJNS5_1CILi1EEES8_S8_EEENS6_IJNS7_ILi128EEENS7_ILi96EEENS7_ILi64EEEEEELi256ENS_6half_tEfNS_4arch4Sm90ELb0ELb0ELb0ELb0ELb1ELb0ELb0ELb1ELb0ELb1ELb0ELb0EEENS1_21CollectiveEpilogueFwdINS6_IJSA_NS7_ILi256EEESB_EEES9_SE_SG_Li256ELb0ELb1ELb0ELb0EEENS1_29StaticPersistentTileSchedulerILb0EEEEEEEEEvNT_6ParamsE,(.L_x_6448 - _ZN7cutlass13device_kernelIN5flash11enable_sm90INS1_16FlashAttnFwdSm90INS1_25CollectiveMainloopFwdSm90ILi2EN4cute5tupleIJNS5_1CILi1EEES8_S8_EEENS6_IJNS7_ILi128EEENS7_ILi96EEENS7_ILi64EEEEEELi256ENS_6half_tEfNS_4arch4Sm90ELb0ELb0ELb0ELb0ELb1ELb0ELb0ELb1ELb0ELb1ELb0ELb0EEENS1_21CollectiveEpilogueFwdINS6_IJSA_NS7_ILi256EEESB_EEES9_SE_SG_Li256ELb0ELb1ELb0ELb0EEENS1_29StaticPersistentTileSchedulerILb0EEEEEEEEEvNT_6ParamsE)
        .other          _ZN7cutlass13device_kernelIN5flash11enable_sm90INS1_16FlashAttnFwdSm90INS1_25CollectiveMainloopFwdSm90ILi2EN4cute5tupleIJNS5_1CILi1EEES8_S8_EEENS6_IJNS7_ILi128EEENS7_ILi96EEENS7_ILi64EEEEEELi256ENS_6half_tEfNS_4arch4Sm90ELb0ELb0ELb0ELb0ELb1ELb0ELb0ELb1ELb0ELb1ELb0ELb0EEENS1_21CollectiveEpilogueFwdINS6_IJSA_NS7_ILi256EEESB_EEES9_SE_SG_Li256ELb0ELb1ELb0ELb0EEENS1_29StaticPersistentTileSchedulerILb0EEEEEEEEEvNT_6ParamsE,@"STO_CUDA_ENTRY STV_DEFAULT"
_ZN7cutlass13device_kernelIN5flash11enable_sm90INS1_16FlashAttnFwdSm90INS1_25CollectiveMainloopFwdSm90ILi2EN4cute5tupleIJNS5_1CILi1EEES8_S8_EEENS6_IJNS7_ILi128EEENS7_ILi96EEENS7_ILi64EEEEEELi256ENS_6half_tEfNS_4arch4Sm90ELb0ELb0ELb0ELb0ELb1ELb0ELb0ELb1ELb0ELb1ELb0ELb0EEENS1_21CollectiveEpilogueFwdINS6_IJSA_NS7_ILi256EEESB_EEES9_SE_SG_Li256ELb0ELb1ELb0ELb0EEENS1_29StaticPersistentTileSchedulerILb0EEEEEEEEEvNT_6ParamsE:
[----:B------:R-:W0:Y:S02]  /*0000*/  LDC R1, c[0x0][0x28] ;  /* 0x00000a00ff017b82 */ /* 0x000e240000000800 */
[----:B0-----:R-:W-:Y:S01]  /*0010*/  VIADD R1, R1, 0xffffffe0 ;  /* 0xffffffe001017836 */ /* 0x001fe20000000000 */
[----:B------:R-:W0:Y:S01]  /*0020*/  S2R R19, SR_TID.X ;  /* 0x0000000000137919 */ /* 0x000e220000002100 */
[----:B------:R-:W-:Y:S01]  /*0030*/  ELECT P0, URZ, PT ;  /* 0x00000000003f782f */ /* 0x000fe20003800000 */
[----:B------:R-:W-:Y:S01]  /*0040*/  UMOV UR4, 0x80 ;  /* 0x0000008000047882 */ /* 0x000fe20000000000 */
[----:B------:R-:W-:Y:S01]  /*0050*/  UMOV UR7, 0x100 ;  /* 0x0000010000077882 */ /* 0x000fe20000000000 */
[--C-:B0-----:R-:W-:Y:S02]  /*0060*/  SHF.R.U32.HI R0, RZ, 0x5, R19.reuse ;  /* 0x00000005ff007819 */ /* 0x101fe40000011613 */
[----:B------:R-:W-:-:S03]  /*0070*/  SHF.R.U32.HI R3, RZ, 0x7, R19 ;  /* 0x00000007ff037819 */ /* 0x000fc60000011613 */
[----:B------:R-:W0:Y:S04]  /*0080*/  SHFL.IDX PT, R2, R0, RZ, 0x1f ;  /* 0x00001fff00027589 */ /* 0x000e2800000e0000 */
[----:B------:R-:W1:Y:S01]  /*0090*/  SHFL.IDX PT, R3, R3, RZ, 0x1f ;  /* 0x00001fff03037589 */ /* 0x000e6200000e0000 */
[C---:B0-----:R-:W-:Y:S02]  /*00a0*/  ISETP.NE.OR P0, PT, R2.reuse, RZ, !P0 ;  /* 0x000000ff0200720c */ /* 0x041fe40004705670 */
[----:B------:R-:W-:-:S11]  /*00b0*/  ISETP.NE.AND P1, PT, R2, RZ, PT ;  /* 0x000000ff0200720c */ /* 0x000fd60003f25270 */
[----:B------:R-:W-:Y:S01]  /*00c0*/  VOTEU.ALL UP0, P0 ;  /* 0x00000000003f7886 */ /* 0x000fe20000000000 */
[----:B------:R-:W-:-:S04]  /*00d0*/  VOTEU.ALL UP1, P0 ;  /* 0x00000000003f7886 */ /* 0x000fc80000020000 */
[----:B------:R-:W0:Y:S01]  /*00e0*/  @!UP0 S2UR UR8, SR_CgaCtaId ;  /* 0x00000000000889c3 */ /* 0x000e220000008800 */
[----:B------:R-:W-:Y:S01]  /*00f0*/  @!UP0 UMOV UR6, 0x400 ;  /* 0x0000040000068882 */ /* 0x000fe20000000000 */
[----:B------:R-:W-:-:S04]  /*0100*/  @!UP0 UIADD3 UR4, -UR4, 0x100000, URZ ;  /* 0x0010000004048890 */ /* 0x000fc8000fffe13f */
[----:B------:R-:W-:Y:S02]  /*0110*/  @!UP0 USHF.L.U32 UR5, UR4, 0xb, URZ ;  /* 0x0000000b04058899 */ /* 0x000fe4000800063f */
[----:B------:R-:W-:Y:S02]  /*0120*/  @!UP0 USHF.L.U32 UR4, UR4, 0x1, URZ ;  /* 0x0000000104048899 */ /* 0x000fe4000800063f */
[----:B0-----:R-:W-:Y:S02]  /*0130*/  @!UP0 ULEA UR8, UR8, UR6, 0x18 ;  /* 0x0000000608088291 */ /* 0x001fe4000f8ec03f */
[----:B------:R-:W-:-:S04]  /*0140*/  @!UP0 UIADD3 UR6, -UR7, 0x100000, URZ ;  /* 0x0010000007068890 */ /* 0x000fc8000fffe13f */
[----:B------:R-:W-:Y:S02]  /*0150*/  @!UP0 USHF.L.U32 UR7, UR6, 0xb, URZ ;  /* 0x0000000b06078899 */ /* 0x000fe4000800063f */
[----:B------:R-:W-:Y:S01]  /*0160*/  @!UP0 USHF.L.U32 UR6, UR6, 0x1, URZ ;  /* 0x0000000106068899 */ /* 0x000fe2000800063f */
[----:B------:R-:W-:-:S05]  /*0170*/  VOTEU.ALL UP0, P0 ;  /* 0x00000000003f7886 */ /* 0x000fca0000000000 */
[----:B------:R0:W2:Y:S06]  /*0180*/  @!UP0 SYNCS.EXCH.64 URZ, [UR8+0x22800], UR4 ;  /* 0x02280004083f85b2 */ /* 0x0000ac0008000100 */
[----:B------:R0:W3:Y:S02]  /*0190*/  @!UP1 SYNCS.EXCH.64 URZ, [UR8+0x22820], UR6 ;  /* 0x02282006083f95b2 */ /* 0x0000e40008000100 */
[----:B01----:R-:W-:Y:S05]  /*01a0*/  @P1 BRA `(.L_x_0) ;  /* 0x0000000000481947 */ /* 0x003fea0003800000 */
[----:B------:R-:W0:Y:S01]  /*01b0*/  S2UR UR5, SR_CgaCtaId ;  /* 0x00000000000579c3 */ /* 0x000e220000008800 */
[----:B------:R-:W-:Y:S01]  /*01c0*/  UMOV UR4, 0x400 ;  /* 0x0000040000047882 */ /* 0x000fe20000000000 */
[----:B------:R-:W-:Y:S01]  /*01d0*/  UMOV UR6, 0x80 ;  /* 0x0000008000067882 */ /* 0x000fe20000000000 */
[----:B------:R-:W-:Y:S01]  /*01e0*/  UMOV UR7, 0x100 ;  /* 0x0000010000077882 */ /* 0x000fe20000000000 */
[----:B------:R-:W-:Y:S01]  /*01f0*/  ELECT P0, URZ, PT ;  /* 0x00000000003f782f */ /* 0x000fe20003800000 */
[----:B0-----:R-:W-:Y:S02]  /*0200*/  ULEA UR8, UR5, UR4, 0x18 ;  /* 0x0000000405087291 */ /* 0x001fe4000f8ec03f */
[----:B------:R-:W-:-:S04]  /*0210*/  UIADD3 UR4, -UR6, 0x100000, URZ ;  /* 0x0010000006047890 */ /* 0x000fc8000fffe13f */
[----:B------:R-:W-:Y:S02]  /*0220*/  USHF.L.U32 UR5, UR4, 0xb, URZ ;  /* 0x0000000b04057899 */ /* 0x000fe4000800063f */
[----:B------:R-:W-:Y:S02]  /*0230*/  USHF.L.U32 UR4, UR4, 0x1, URZ ;  /* 0x0000000104047899 */ /* 0x000fe4000800063f */
[----:B------:R-:W-:-:S04]  /*0240*/  UIADD3 UR6, -UR7, 0x100000, URZ ;  /* 0x0010000007067890 */ /* 0x000fc8000fffe13f */
[----:B------:R-:W-:Y:S02]  /*0250*/  USHF.L.U32 UR7, UR6, 0xb, URZ ;  /* 0x0000000b06077899 */ /* 0x000fe4000800063f */
[----:B------:R-:W-:Y:S01]  /*0260*/  USHF.L.U32 UR6, UR6, 0x1, URZ ;  /* 0x0000000106067899 */ /* 0x000fe2000800063f */
[----:B------:R-:W0:Y:S03]  /*0270*/  FENCE.VIEW.ASYNC.S ;  /* 0x00000000000073c6 */ /* 0x000e260000000000 */
[----:B0-----:R0:W1:Y:S08]  /*0280*/  SYNCS.EXCH.64 URZ, [UR8+0x22830], UR4 ;  /* 0x02283004083f75b2 */ /* 0x0010700008000100 */
[----:B------:R0:W4:Y:S01]  /*0290*/  SYNCS.EXCH.64 URZ, [UR8+0x22840], UR6 ;  /* 0x02284006083f75b2 */ /* 0x0001220008000100 */
[----:B------:R0:W0:Y:S01]  /*02a0*/  SYNCS.EXCH.64 URZ, [UR8+0x22838], UR4 ;  /* 0x02283804083f75b2 */ /* 0x0000220008000100 */
[----:B------:R0:W0:Y:S01]  /*02b0*/  SYNCS.EXCH.64 URZ, [UR8+0x22848], UR6 ;  /* 0x02284806083f75b2 */ /* 0x0000220008000100 */
[----:B------:R-:W-:Y:S01]  /*02c0*/  NOP ;  /* 0x0000000000007918 */ /* 0x000fe20000000000 */
.L_x_0:
[----:B------:R-:W5:Y:S01]  /*02d0*/  SHFL.IDX PT, R2, R0, RZ, 0x1f ;  /* 0x00001fff00027589 */ /* 0x000f6200000e0000 */
[----:B------:R-:W-:Y:S01]  /*02e0*/  NOP ;  /* 0x0000000000007918 */ /* 0x000fe20000000000 */
[----:B-----5:R-:W-:-:S13]  /*02f0*/  ISETP.NE.AND P0, PT, R2, RZ, PT ;  /* 0x000000ff0200720c */ /* 0x020fda0003f05270 */
[----:B------:R-:W-:Y:S05]  /*0300*/  @P0 BRA `(.L_x_1) ;  /* 0x0000000000480947 */ /* 0x000fea0003800000 */
[----:B0-----:R-:W0:Y:S01]  /*0310*/  S2UR UR5, SR_CgaCtaId ;  /* 0x00000000000579c3 */ /* 0x001e220000008800 */
        /* <DEDUP_REMOVED lines=12> */
[----:B0-----:R0:W0:Y:S08]  /*03e0*/  SYNCS.EXCH.64 URZ, [UR8+0x22850], UR4 ;  /* 0x02285004083f75b2 */ /* 0x0010300008000100 */
[----:B------:R0:W0:Y:S01]  /*03f0*/  SYNCS.EXCH.64 URZ, [UR8+0x22860], UR6 ;  /* 0x02286006083f75b2 */ /* 0x0000220008000100 */
[----:B------:R0:W0:Y:S01]  /*0400*/  SYNCS.EXCH.64 URZ, [UR8+0x22858], UR4 ;  /* 0x02285804083f75b2 */ /* 0x0000220008000100 */
[----:B------:R0:W0:Y:S01]  /*0410*/  SYNCS.EXCH.64 URZ, [UR8+0x22868], UR6 ;  /* 0x02286806083f75b2 */ /* 0x0000220008000100 */
[----:B------:R-:W-:Y:S01]  /*0420*/  NOP ;  /* 0x0000000000007918 */ /* 0x000fe20000000000 */
.L_x_1:
[----:B------:R-:W5:Y:S01]  /*0430*/  SHFL.IDX PT, R2, R0, RZ, 0x1f ;  /* 0x00001fff00027589 */ /* 0x000f6200000e0000 */
[----:B------:R-:W-:Y:S01]  /*0440*/  NOP ;  /* 0x0000000000007918 */ /* 0x000fe20000000000 */
[----:B-----5:R-:W-:-:S13]  /*0450*/  ISETP.NE.AND P0, PT, R2, RZ, PT ;  /* 0x000000ff0200720c */ /* 0x020fda0003f05270 */
[----:B------:R-:W-:Y:S05]  /*0460*/  @P0 BRA `(.L_x_2) ;  /* 0x0000000000380947 */ /* 0x000fea0003800000 */
[----:B0-----:R-:W0:Y:S01]  /*0470*/  S2UR UR5, SR_CgaCtaId ;  /* 0x00000000000579c3 */ /* 0x001e220000008800 */
[----:B------:R-:W-:Y:S01]  /*0480*/  UMOV UR4, 0x400 ;  /* 0x0000040000047882 */ /* 0x000fe20000000000 */
[----:B------:R-:W-:Y:S01]  /*0490*/  UMOV UR7, 0x80 ;  /* 0x0000008000077882 */ /* 0x000fe20000000000 */
[----:B------:R-:W-:Y:S01]  /*04a0*/  ELECT P0, URZ, PT ;  /* 0x00000000003f782f */ /* 0x000fe20003800000 */
[----:B0-----:R-:W-:Y:S02]  /*04b0*/  ULEA UR6, UR5, UR4, 0x18 ;  /* 0x0000000405067291 */ /* 0x001fe4000f8ec03f */
[----:B------:R-:W-:-:S04]  /*04c0*/  UIADD3 UR4, -UR7, 0x100000, URZ ;  /* 0x0010000007047890 */ /* 0x000fc8000fffe13f */
[----:B------:R-:W-:Y:S02]  /*04d0*/  USHF.L.U32 UR5, UR4, 0xb, URZ ;  /* 0x0000000b04057899 */ /* 0x000fe4000800063f */
[----:B------:R-:W-:Y:S01]  /*04e0*/  USHF.L.U32 UR4, UR4, 0x1, URZ ;  /* 0x0000000104047899 */ /* 0x000fe2000800063f */
[----:B------:R-:W0:Y:S11]  /*04f0*/  FENCE.VIEW.ASYNC.S ;  /* 0x00000000000073c6 */ /* 0x000e360000000000 */
[----:B0-----:R0:W0:Y:S01]  /*0500*/  SYNCS.EXCH.64 URZ, [UR6+0x22870], UR4 ;  /* 0x02287004063f75b2 */ /* 0x0010220008000100 */
[----:B------:R0:W0:Y:S01]  /*0510*/  SYNCS.EXCH.64 URZ, [UR6+0x22880], UR4 ;  /* 0x02288004063f75b2 */ /* 0x0000220008000100 */
[----:B------:R0:W0:Y:S01]  /*0520*/  SYNCS.EXCH.64 URZ, [UR6+0x22878], UR4 ;  /* 0x02287804063f75b2 */ /* 0x0000220008000100 */
[----:B------:R0:W0:Y:S01]  /*0530*/  SYNCS.EXCH.64 URZ, [UR6+0x22888], UR4 ;  /* 0x02288804063f75b2 */ /* 0x0000220008000100 */
[----:B------:R-:W-:Y:S01]  /*0540*/  NOP ;  /* 0x0000000000007918 */ /* 0x000fe20000000000 */
.L_x_2:
        /* <DEDUP_REMOVED lines=22> */
.L_x_3:
[----:B------:R-:W5:Y:S01]  /*06b0*/  SHFL.IDX PT, R2, R0, RZ, 0x1f ;  /* 0x00001fff00027589 */ /* 0x000f6200000e0000 */
[----:B------:R-:W-:Y:S01]  /*06c0*/  R2UR UR9, R3 ;  /* 0x00000000030972ca */ /* 0x000fe200000e0000 */
        /* <DEDUP_REMOVED lines=21> */
.L_x_4:
[----:B------:R-:W-:Y:S01]  /*0820*/  UISETP.NE.AND UP0, UPT, UR9, URZ, UPT ;  /* 0x0000003f0900728c */ /* 0x000fe2000bf05270 */
[----:B------:R-:W-:Y:S01]  /*0830*/  NOP ;  /* 0x0000000000007918 */ /* 0x000fe20000000000 */
[----:B------:R-:W-:Y:S01]  /*0840*/  UMOV UR38, 0x1 ;  /* 0x0000000100267882 */ /* 0x000fe20000000000 */
[----:B------:R-:W-:Y:S01]  /*0850*/  ULDC.64 UR48, c[0x0][0x208] ;  /* 0x0000820000307ab9 */ /* 0x000fe20000000a00 */
[----:B------:R-:W-:Y:S01]  /*0860*/  USEL UR38, UR38, 0x2, !UP0 ;  /* 0x0000000226267887 */ /* 0x000fe2000c000000 */
[----:B01234-:R-:W-:Y:S01]  /*0870*/  BAR.SYNC.DEFER_BLOCKING 0x0 ;  /* 0x0000000000007b1d */ /* 0x01ffe20000010000 */
[----:B------:R-:W-:-:S13]  /*0880*/  PLOP3.LUT P0, PT, PT, PT, UP0, 0x80, 0x0 ;  /* 0x000000000000781c */ /* 0x000fda0003f0f008 */
[----:B------:R-:W-:Y:S05]  /*0890*/  @!P0 BRA `(.L_x_5) ;  /* 0x0000006800008947 */ /* 0x000fea0003800000 */
.L_x_6:
[----:B------:R-:W-:-:S08]  /*08a0*/  NOP ;  /* 0x0000000000007918 */ /* 0x000fd00000000000 */
[----:B------:R-:W0:Y:S02]  /*08b0*/  USETMAXREG.TRY_ALLOC.CTAPOOL UP0, 0xe8 ;  /* 0x000000e8000079c8 */ /* 0x000e240008000600 */
[----:B0-----:R-:W-:-:S13]  /*08c0*/  PLOP3.LUT P0, PT, PT, PT, UP0, 0x80, 0x0 ;  /* 0x000000000000781c */ /* 0x001fda0003f0f008 */
[----:B------:R-:W-:Y:S05]  /*08d0*/  @!P0 BRA `(.L_x_6) ;  /* 0xfffffffc00f08947 */ /* 0x000fea000383ffff */
[----:B------:R-:W-:Y:S01]  /*08e0*/  SHF.R.U32.HI R0, RZ, 0x7, R19 ;  /* 0x00000007ff007819 */ /* 0x000fe20000011613 */
[----:B------:R-:W0:Y:S08]  /*08f0*/  S2UR UR45, SR_CTAID.X ;  /* 0x00000000002d79c3 */ /* 0x000e300000002500 */
[----:B------:R-:W-:Y:S06]  /*0900*/  BAR.ARV 0x8, 0x180 ;  /* 0x0206000000007b1d */ /* 0x000fec0000002000 */
[----:B------:R-:W-:-:S02]  /*0910*/  ISETP.NE.AND P0, PT, R0, 0x1, PT ;  /* 0x000000010000780c */ /* 0x000fc40003f05270 */
[----:B------:R-:W0:Y:S11]  /*0920*/  LDC R0, c[0x0][0xc34] ;  /* 0x00030d00ff007b82 */ /* 0x000e360000000800 */
[----:B------:R-:W-:Y:S06]  /*0930*/  @!P0 BAR.ARV 0x9, 0x100 ;  /* 0x0244000000008b1d */ /* 0x000fec0000002000 */
[----:B0-----:R-:W-:-:S13]  /*0940*/  ISETP.LE.AND P0, PT, R0, UR45, PT ;  /* 0x0000002d00007c0c */ /* 0x001fda000bf03270 */
[----:B------:R-:W-:Y:S05]  /*0950*/  @P0 EXIT ;  /* 0x000000000000094d */ /* 0x000fea0003800000 */
[----:B------:R-:W-:Y:S01]  /*0960*/  VIADD R19, R19, 0xffffff80 ;  /* 0xffffff8013137836 */ /* 0x000fe20000000000 */
[----:B------:R-:W-:Y:S01]  /*0970*/  ULOP3.LUT UR47, UR38, 0x1, URZ, 0xfc, !UPT ;  /* 0x00000001262f7892 */ /* 0x000fe2000f8efc3f */
[----:B------:R-:W-:Y:S01]  /*0980*/  UMOV UR46, URZ ;  /* 0x0000003f002e7c82 */ /* 0x000fe20008000000 */
[----:B------:R-:W-:Y:S02]  /*0990*/  UMOV UR36, URZ ;  /* 0x0000003f00247c82 */ /* 0x000fe40008000000 */
[----:B------:R-:W-:Y:S01]  /*09a0*/  SHF.R.S32.HI R0, RZ, 0x1f, R19 ;  /* 0x0000001fff007819 */ /* 0x000fe20000011413 */
[----:B------:R-:W-:-:S03]  /*09b0*/  UMOV UR37, URZ ;  /* 0x0000003f00257c82 */ /* 0x000fc60008000000 */
[CC--:B------:R-:W-:Y:S02]  /*09c0*/  LEA.HI R3, R0.reuse, R19.reuse, RZ, 0x7 ;  /* 0x0000001300037211 */ /* 0x0c0fe400078f38ff */
[CC--:B------:R-:W-:Y:S02]  /*09d0*/  LEA.HI R4, R0.reuse, R19.reuse, RZ, 0x5 ;  /* 0x0000001300047211 */ /* 0x0c0fe400078f28ff */
[----:B------:R-:W-:Y:S02]  /*09e0*/  LOP3.LUT R2, R3, 0xffffff80, RZ, 0xc0, !PT ;  /* 0xffffff8003027812 */ /* 0x000fe400078ec0ff */
[-C--:B------:R-:W-:Y:S01]  /*09f0*/  LEA.HI R200, R0, R19.reuse, RZ, 0x3 ;  /* 0x0000001300c87211 */ /* 0x080fe200078f18ff */
[----:B------:R-:W-:Y:S01]  /*0a00*/  IMAD.SHL.U32 R6, R4, 0x20, RZ ;  /* 0x0000002004067824 */ /* 0x000fe200078e00ff */
[----:B------:R-:W-:Y:S01]  /*0a10*/  SHF.R.S32.HI R206, RZ, 0x7, R3 ;  /* 0x00000007ffce7819 */ /* 0x000fe20000011403 */
[----:B------:R-:W-:Y:S01]  /*0a20*/  IMAD.IADD R205, R19, 0x1, -R2 ;  /* 0x0000000113cd7824 */ /* 0x000fe200078e0a02 */
[----:B------:R-:W-:-:S02]  /*0a30*/  LEA.HI R2, R0, R19, RZ, 0x4 ;  /* 0x0000001300027211 */ /* 0x000fc400078f20ff */
[----:B------:R-:W-:Y:S02]  /*0a40*/  LOP3.LUT R7, R6, 0xfffffc00, RZ, 0xc0, !PT ;  /* 0xfffffc0006077812 */ /* 0x000fe400078ec0ff */
[----:B------:R-:W-:Y:S02]  /*0a50*/  SHF.R.S32.HI R8, RZ, 0x1f, R205 ;  /* 0x0000001fff087819 */ /* 0x000fe400000114cd */
[----:B------:R-:W-:Y:S02]  /*0a60*/  LOP3.LUT R4, R2, 0x3fffff0, RZ, 0xc0, !PT ;  /* 0x03fffff002047812 */ /* 0x000fe400078ec0ff */
[----:B------:R-:W-:Y:S02]  /*0a70*/  LEA.HI R9, R8, R205, RZ, 0x2 ;  /* 0x000000cd08097211 */ /* 0x000fe400078f10ff */
[----:B------:R-:W-:Y:S01]  /*0a80*/  SHF.R.S32.HI R5, RZ, 0x4, R2 ;  /* 0x00000004ff057819 */ /* 0x000fe20000011402 */
[----:B------:R-:W-:Y:S01]  /*0a90*/  IMAD.IADD R4, R19, 0x1, -R4 ;  /* 0x0000000113047824 */ /* 0x000fe200078e0a04 */
[----:B------:R-:W-:-:S02]  /*0aa0*/  LEA.HI R6, R0, R19, RZ, 0x2 ;  /* 0x0000001300067211 */ /* 0x000fc400078f10ff */
[----:B------:R-:W-:Y:S01]  /*0ab0*/  SHF.R.S32.HI R10, RZ, 0x2, R9 ;  /* 0x00000002ff0a7819 */ /* 0x000fe20000011409 */
[----:B------:R-:W-:Y:S01]  /*0ac0*/  IMAD R7, R4, 0x40, R7 ;  /* 0x0000004004077824 */ /* 0x000fe200078e0207 */
[----:B------:R-:W-:Y:S02]  /*0ad0*/  SHF.R.S32.HI R11, RZ, 0x1f, R9 ;  /* 0x0000001fff0b7819 */ /* 0x000fe40000011409 */
[----:B------:R-:W-:Y:S02]  /*0ae0*/  LEA.HI R2, R2, R5, RZ, 0x1 ;  /* 0x0000000502027211 */ /* 0x000fe400078f08ff */
[----:B------:R-:W-:Y:S02]  /*0af0*/  LOP3.LUT R6, R6, 0xfffffffc, RZ, 0xc0, !PT ;  /* 0xfffffffc06067812 */ /* 0x000fe400078ec0ff */
[----:B------:R-:W-:Y:S02]  /*0b00*/  LEA.HI R11, R11, R10, RZ, 0x3 ;  /* 0x0000000a0b0b7211 */ /* 0x000fe400078f18ff */
[----:B------:R-:W-:Y:S01]  /*0b10*/  LOP3.LUT R2, R2, 0x1ffffffe, RZ, 0xc0, !PT ;  /* 0x1ffffffe02027812 */ /* 0x000fe200078ec0ff */
[----:B------:R-:W-:Y:S01]  /*0b20*/  IMAD.IADD R6, R19, 0x1, -R6 ;  /* 0x0000000113067824 */ /* 0x000fe200078e0a06 */
[----:B------:R-:W-:-:S02]  /*0b30*/  LOP3.LUT R4, R200, 0xfffffff8, RZ, 0xc0, !PT ;  /* 0xfffffff8c8047812 */ /* 0x000fc400078ec0ff */
[----:B------:R-:W-:Y:S01]  /*0b40*/  LOP3.LUT R11, R11, 0xfffffff8, RZ, 0xc0, !PT ;  /* 0xfffffff80b0b7812 */ /* 0x000fe200078ec0ff */
[----:B------:R-:W-:Y:S01]  /*0b50*/  IMAD.IADD R2, R5, 0x1, -R2 ;  /* 0x0000000105027824 */ /* 0x000fe200078e0a02 */
[----:B------:R-:W-:Y:S01]  /*0b60*/  LEA.HI R8, R8, R205, RZ, 0x5 ;  /* 0x000000cd08087211 */ /* 0x000fe200078f28ff */
[----:B------:R-:W-:Y:S01]  /*0b70*/  IMAD.IADD R19, R19, 0x1, -R4 ;  /* 0x0000000113137824 */ /* 0x000fe200078e0a04 */
[----:B------:R-:W-:Y:S01]  /*0b80*/  LEA.HI R3, R3, R206, RZ, 0x1 ;  /* 0x000000ce03037211 */ /* 0x000fe200078f08ff */
[----:B------:R-:W-:Y:S01]  /*0b90*/  IMAD.IADD R11, R10, 0x1, -R11 ;  /* 0x000000010a0b7824 */ /* 0x000fe200078e0a0b */
[----:B------:R-:W-:Y:S01]  /*0ba0*/  SHF.R.S32.HI R8, RZ, 0x5, R8 ;  /* 0x00000005ff087819 */ /* 0x000fe20000011408 */
[----:B------:R-:W-:Y:S01]  /*0bb0*/  IMAD R210, R2, 0x8, R7 ;  /* 0x0000000802d27824 */ /* 0x000fe200078e0207 */
[----:B------:R-:W-:Y:S01]  /*0bc0*/  LEA.HI R0, R6, R6, RZ, 0x1 ;  /* 0x0000000606007211 */ /* 0x000fe200078f08ff */
[----:B------:R-:W-:Y:S01]  /*0bd0*/  IMAD.SHL.U32 R2, R19, 0x8, RZ ;  /* 0x0000000813027824 */ /* 0x000fe200078e00ff */
[----:B------:R-:W-:Y:S01]  /*0be0*/  LOP3.LUT R3, R3, 0x3fffffe, RZ, 0xc0, !PT ;  /* 0x03fffffe03037812 */ /* 0x000fe200078ec0ff */
[----:B------:R-:W-:Y:S01]  /*0bf0*/  IMAD R8, R8, 0x10, R11 ;  /* 0x0000001008087824 */ /* 0x000fe200078e020b */
[----:B------:R-:W-:Y:S01]  /*0c00*/  LOP3.LUT R5, R0, 0x1ffffffe, RZ, 0xc0, !PT ;  /* 0x1ffffffe00057812 */ /* 0x000fe200078ec0ff */
[----:B------:R-:W-:Y:S01]  /*0c10*/  VIADD R18, R2, 0x40 ;  /* 0x0000004002127836 */ /* 0x000fe20000000000 */
[----:B------:R-:W-:Y:S01]  /*0c20*/  LOP3.LUT R208, R9, 0x7ffffffc, RZ, 0xc0, !PT ;  /* 0x7ffffffc09d07812 */ /* 0x000fe200078ec0ff */
[----:B------:R-:W-:Y:S01]  /*0c30*/  IMAD.IADD R3, R206, 0x1, -R3 ;  /* 0x00000001ce037824 */ /* 0x000fe200078e0a03 */
[----:B------:R-:W-:Y:S01]  /*0c40*/  SHF.R.S32.HI R200, RZ, 0x3, R200 ;  /* 0x00000003ffc87819 */ /* 0x000fe200000114c8 */
[C---:B------:R-:W-:Y:S01]  /*0c50*/  VIADD R17, R2.reuse, 0x80 ;  /* 0x0000008002117836 */ /* 0x040fe20000000000 */
[----:B------:R-:W-:Y:S01]  /*0c60*/  SHF.R.S32.HI R214, RZ, 0x1f, R18 ;  /* 0x0000001fffd67819 */ /* 0x000fe20000011412 */
[----:B------:R-:W-:Y:S01]  /*0c70*/  VIADD R16, R2, 0xc0 ;  /* 0x000000c002107836 */ /* 0x000fe20000000000 */
[----:B------:R-:W-:Y:S01]  /*0c80*/  IADD3 R208, R205, -R208, RZ ;  /* 0x800000d0cdd07210 */ /* 0x000fe20007ffe0ff */
[----:B------:R-:W-:Y:S01]  /*0c90*/  IMAD.IADD R6, R6, 0x1, -R5 ;  /* 0x0000000106067824 */ /* 0x000fe200078e0a05 */
[----:B------:R-:W-:Y:S01]  /*0ca0*/  SHF.R.S32.HI R213, RZ, 0x1f, R17 ;  /* 0x0000001fffd57819 */ /* 0x000fe20000011411 */
[----:B------:R-:W-:Y:S01]  /*0cb0*/  IMAD R207, R3, 0x40, R8 ;  /* 0x0000004003cf7824 */ /* 0x000fe200078e0208 */
[----:B------:R-:W-:-:S03]  /*0cc0*/  SHF.R.S32.HI R212, RZ, 0x1f, R16 ;  /* 0x0000001fffd47819 */ /* 0x000fc60000011410 */
[----:B------:R-:W-:-:S07]  /*0cd0*/  IMAD R209, R6, 0x8, R207 ;  /* 0x0000000806d17824 */ /* 0x000fce00078e02cf */
.L_x_39:
[----:B0-----:R-:W0:Y:S01]  /*0ce0*/  SHFL.IDX PT, R0, R206, RZ, 0x1f ;  /* 0x00001fffce007589 */ /* 0x001e2200000e0000 */
[----:B-1----:R-:W1:Y:S01]  /*0cf0*/  S2UR UR39, SR_CgaCtaId ;  /* 0x00000000002779c3 */ /* 0x002e620000008800 */
[----:B------:R-:W-:Y:S01]  /*0d00*/  ULDC.64 UR6, c[0x0][0x418] ;  /* 0x0001060000067ab9 */ /* 0x000fe20000000a00 */
[----:B------:R-:W-:Y:S01]  /*0d10*/  ULDC UR4, c[0x0][0xc38] ;  /* 0x00030e0000047ab9 */ /* 0x000fe20000000800 */
[----:B------:R-:W-:Y:S02]  /*0d20*/  UISETP.NE.U32.AND UP0, UPT, UR6, URZ, UPT ;  /* 0x0000003f0600728c */ /* 0x000fe4000bf05070 */
[----:B------:R-:W-:Y:S01]  /*0d30*/  UISETP.NE.AND UP1, UPT, UR4, 0x1, UPT ;  /* 0x000000010400788c */ /* 0x000fe2000bf25270 */
[----:B------:R-:W-:Y:S02]  /*0d40*/  UMOV UR41, 0x400 ;  /* 0x0000040000297882 */ /* 0x000fe40000000000 */
[----:B------:R-:W-:Y:S01]  /*0d50*/  ULDC UR4, c[0x0][0xc44] ;  /* 0x0003110000047ab9 */ /* 0x000fe20000000800 */
[----:B------:R-:W-:-:S02]  /*0d60*/  UISETP.NE.AND.EX UP0, UPT, UR7, URZ, UPT, UP0 ;  /* 0x0000003f0700728c */ /* 0x000fc4000bf05300 */
[----:B------:R-:W-:Y:S01]  /*0d70*/  UISETP.NE.AND UP2, UPT, UR4, 0x1, UPT ;  /* 0x000000010400788c */ /* 0x000fe2000bf45270 */
[----:B------:R-:W-:Y:S01]  /*0d80*/  ULDC UR42, c[0x0][0x424] ;  /* 0x00010900002a7ab9 */ /* 0x000fe20000000800 */
[----:B------:R-:W-:Y:S01]  /*0d90*/  ULDC UR10, c[0x0][0x2f0] ;  /* 0x0000bc00000a7ab9 */ /* 0x000fe20000000800 */
[----:B------:R-:W-:Y:S02]  /*0da0*/  USEL UR42, UR42, 0x1, UP0 ;  /* 0x000000012a2a7887 */ /* 0x000fe40008000000 */
[----:B------:R-:W-:Y:S01]  /*0db0*/  @UP1 ULDC UR4, c[0x0][0xc3c] ;  /* 0x00030f0000041ab9 */ /* 0x000fe20000000800 */
[----:B------:R-:W-:Y:S01]  /*0dc0*/  @UP1 ULDC UR12, c[0x0][0xc40] ;  /* 0x00031000000c1ab9 */ /* 0x000fe20000000800 */
[----:B------:R-:W-:Y:S02]  /*0dd0*/  UIMAD.WIDE.U32 UR4, UR45, UR4, URZ ;  /* 0x000000042d0472a5 */ /* 0x000fe4000f8e003f */
[----:B------:R-:W-:Y:S01]  /*0de0*/  UIMAD UR42, UR42, UR10, URZ ;  /* 0x0000000a2a2a72a4 */ /* 0x000fe2000f8e023f */
[----:B0-----:R-:W-:Y:S01]  /*0df0*/  R2UR UR6, R0 ;  /* 0x00000000000672ca */ /* 0x001fe200000e0000 */
[----:B-1----:R-:W-:Y:S01]  /*0e00*/  ULEA UR41, UR39, UR41, 0x18 ;  /* 0x0000002927297291 */ /* 0x002fe2000f8ec03f */
[----:B------:R-:W-:Y:S01]  /*0e10*/  UMOV UR40, UR45 ;  /* 0x0000002d00287c82 */ /* 0x000fe20008000000 */
[----:B------:R-:W-:-:S02]  /*0e20*/  @UP1 USHF.R.U32.HI UR40, URZ, UR12, UR5 ;  /* 0x0000000c3f281299 */ /* 0x000fc40008011605 */
[----:B------:R-:W-:Y:S01]  /*0e30*/  UIADD3 UR11, UR41, 0x18400, URZ ;  /* 0x00018400290b7890 */ /* 0x000fe2000fffe03f */
[----:B------:R-:W-:-:S03]  /*0e40*/  @UP2 ULDC.64 UR8, c[0x0][0xc48] ;  /* 0x0003120000082ab9 */ /* 0x000fc60000000a00 */
[----:B------:R-:W-:Y:S02]  /*0e50*/  ULOP3.LUT UP0, URZ, UR11, 0x1bf, URZ, 0xc0, !UPT ;  /* 0x000001bf0b3f7892 */ /* 0x000fe4000f80c03f */
[----:B------:R-:W-:Y:S02]  /*0e60*/  UIMAD.WIDE.U32 UR4, UR40, UR8, URZ ;  /* 0x00000008280472a5 */ /* 0x000fe4000f8e003f */
[----:B------:R-:W-:Y:S02]  /*0e70*/  ULEA.HI UR7, UR6, UR6, URZ, 0x1 ;  /* 0x0000000606077291 */ /* 0x000fe4000f8f083f */
[----:B------:R-:W-:Y:S01]  /*0e80*/  PLOP3.LUT P0, PT, PT, PT, UP0, 0x80, 0x0 ;  /* 0x000000000000781c */ /* 0x000fe20003f0f008 */
[----:B------:R-:W-:Y:S01]  /*0e90*/  UMOV UR43, UR40 ;  /* 0x00000028002b7c82 */ /* 0x000fe20008000000 */
[----:B------:R-:W-:Y:S02]  /*0ea0*/  ULOP3.LUT UR7, UR7, 0x1e, URZ, 0xc0, !UPT ;  /* 0x0000001e07077892 */ /* 0x000fe4000f8ec03f */
[----:B------:R-:W-:-:S02]  /*0eb0*/  @UP2 USHF.R.U32.HI UR43, URZ, UR9, UR5 ;  /* 0x000000093f2b2299 */ /* 0x000fc40008011605 */
[----:B------:R-:W-:Y:S02]  /*0ec0*/  UIADD3 UR7, UR6, -UR7, URZ ;  /* 0x8000000706077290 */ /* 0x000fe4000fffe03f */
[----:B------:R-:W-:Y:S02]  /*0ed0*/  UIADD3 UR6, UR42, 0x5f, URZ ;  /* 0x0000005f2a067890 */ /* 0x000fe4000fffe03f */
[----:B------:R-:W-:Y:S02]  /*0ee0*/  ULEA UR8, UR7, UR11, 0xd ;  /* 0x0000000b07087291 */ /* 0x000fe4000f8e683f */
[----:B------:R-:W-:Y:S02]  /*0ef0*/  UIMAD.WIDE UR6, UR6, 0x2aaaaaab, URZ ;  /* 0x2aaaaaab060678a5 */ /* 0x000fe4000f8e023f */
[----:B------:R-:W-:Y:S02]  /*0f00*/  USHF.R.U32.HI UR8, URZ, 0x4, UR8 ;  /* 0x000000043f087899 */ /* 0x000fe40008011608 */
[----:B------:R-:W-:-:S02]  /*0f10*/  USHF.R.U32.HI UR44, URZ, 0x1f, UR7 ;  /* 0x0000001f3f2c7899 */ /* 0x000fc40008011607 */
[----:B------:R-:W-:Y:S02]  /*0f20*/  ULOP3.LUT UR50, UR8, 0x3fff, URZ, 0xc0, !UPT ;  /* 0x00003fff08327892 */ /* 0x000fe4000f8ec03f */
[----:B------:R-:W-:Y:S01]  /*0f30*/  ULEA.HI.SX32 UR44, UR7, UR44, 0x1c ;  /* 0x0000002c072c7291 */ /* 0x000fe2000f8fe23f */
[----:B--234-:R-:W-:Y:S11]  /*0f40*/  @!P0 BRA `(.L_x_7) ;  /* 0x0000000000408947 */ /* 0x01cff60003800000 */
[----:B------:R-:W-:Y:S01]  /*0f50*/  MOV R0, 0x0 ;  /* 0x0000000000007802 */ /* 0x000fe20000000f00 */
[----:B------:R-:W-:Y:S01]  /*0f60*/  ULDC.64 UR4, c[0x4][0x98] ;  /* 0x0100260000047ab9 */ /* 0x000fe20000000a00 */
[----:B------:R-:W-:Y:S01]  /*0f70*/  ULDC.64 UR6, c[0x4][0x38] ;  /* 0x01000e0000067ab9 */ /* 0x000fe20000000a00 */
[----:B------:R-:W-:Y:S01]  /*0f80*/  IMAD.U32 R4, RZ, RZ, UR4 ;  /* 0x00000004ff047e24 */ /* 0x000fe2000f8e00ff */
[----:B------:R0:W1:Y:S01]  /*0f90*/  LDC.64 R14, c[0x4][R0] ;  /* 0x01000000000e7b82 */ /* 0x0000620000000a00 */
[----:B------:R-:W-:Y:S01]  /*0fa0*/  IMAD.U32 R5, RZ, RZ, UR5 ;  /* 0x00000005ff057e24 */ /* 0x000fe2000f8e00ff */
[----:B------:R-:W-:Y:S01]  /*0fb0*/  ULDC.64 UR4, c[0x4][0xa0] ;  /* 0x0100280000047ab9 */ /* 0x000fe20000000a00 */
[----:B------:R-:W-:Y:S02]  /*0fc0*/  IMAD.U32 R10, RZ, RZ, UR6 ;  /* 0x00000006ff0a7e24 */ /* 0x000fe4000f8e00ff */
[----:B------:R-:W-:Y:S02]  /*0fd0*/  IMAD.U32 R6, RZ, RZ, UR4 ;  /* 0x00000004ff067e24 */ /* 0x000fe4000f8e00ff */
[----:B------:R-:W-:-:S02]  /*0fe0*/  IMAD.U32 R7, RZ, RZ, UR5 ;  /* 0x00000005ff077e24 */ /* 0x000fc4000f8e00ff */
[----:B------:R-:W-:Y:S02]  /*0ff0*/  IMAD.U32 R11, RZ, RZ, UR7 ;  /* 0x00000007ff0b7e24 */ /* 0x000fe4000f8e00ff */
[----:B------:R-:W-:Y:S02]  /*1000*/  IMAD.MOV.U32 R8, RZ, RZ, 0x70 ;  /* 0x00000070ff087424 */ /* 0x000fe400078e00ff */
[----:B------:R-:W-:Y:S02]  /*1010*/  IMAD.MOV.U32 R12, RZ, RZ, 0x1 ;  /* 0x00000001ff0c7424 */ /* 0x000fe400078e00ff */
[----:B0-----:R-:W-:-:S07]  /*1020*/  IMAD.MOV.U32 R13, RZ, RZ, RZ ;  /* 0x000000ffff0d7224 */ /* 0x001fce00078e00ff */
[----:B------:R-:W-:-:S07]  /*1030*/  LEPC R20, `(.L_x_7) ;  /* 0x000000001014794e */ /* 0x000fce0000000000 */
[----:B-1----:R-:W-:Y:S05]  /*1040*/  CALL.ABS.NOINC R14 ;  /* 0x000000000e007343 */ /* 0x002fea0003c00000 */
.L_x_7:
[----:B------:R-:W-:Y:S01]  /*1050*/  ULOP3.LUT UR4, UR46, 0x1, URZ, 0xc0, !UPT ;  /* 0x000000012e047892 */ /* 0x000fe2000f8ec03f */
[----:B------:R-:W0:Y:S05]  /*1060*/  S2R R20, SR_TID.X ;  /* 0x0000000000147919 */ /* 0x000e2a0000002100 */
[----:B------:R-:W-:-:S05]  /*1070*/  IMAD.U32 R0, RZ, RZ, UR4 ;  /* 0x00000004ff007e24 */ /* 0x000fca000f8e00ff */
[----:B------:R-:W-:-:S04]  /*1080*/  SHF.L.U32 R0, R0, 0x1f, RZ ;  /* 0x0000001f00007819 */ /* 0x000fc800000006ff */
[----:B------:R-:W1:Y:S01]  /*1090*/  SYNCS.PHASECHK.TRANS64.TRYWAIT P0, [UR41+0x22800], R0 ;  /* 0x02280000ff0075a7 */ /* 0x000e620008000169 */
[----:B0-----:R-:W-:-:S05]  /*10a0*/  SHF.R.U32.HI R20, RZ, 0x7, R20 ;  /* 0x00000007ff147819 */ /* 0x001fca0000011614 */
[----:B------:R-:W-:Y:S01]  /*10b0*/  VIADD R7, R20, 0x8 ;  /* 0x0000000814077836 */ /* 0x000fe20000000000 */
[----:B-1----:R-:W-:Y:S06]  /*10c0*/  @!P0 BRA `(.L_x_8) ;  /* 0x0000009c005c8947 */ /* 0x002fec0003800000 */
.L_x_89:
[----:B0-----:R-:W-:Y:S01]  /*10d0*/  IMAD.U32 R0, RZ, RZ, UR47 ;  /* 0x0000002fff007e24 */ /* 0x001fe2000f8e00ff */
[----:B------:R-:W-:Y:S05]  /*10e0*/  WARPSYNC.ALL ;  /* 0x0000000000007948 */ /* 0x000fea0003800000 */
[----:B------:R0:W-:Y:S01]  /*10f0*/  BAR.SYNC.DEFER_BLOCKING R7, 0x100 ;  /* 0x000400070000751d */ /* 0x0001e20000010000 */
[----:B------:R-:W-:-:S13]  /*1100*/  ISETP.NE.AND P0, PT, R0, 0x3, PT ;  /* 0x000000030000780c */ /* 0x000fda0003f05270 */
[----:B0-----:R-:W-:Y:S05]  /*1110*/  @!P0 BRA `(.L_x_9) ;  /* 0x0000000000048947 */ /* 0x001fea0003800000 */
[----:B------:R-:W-:Y:S01]  /*1120*/  BPT.TRAP 0x1 ;  /* 0x000000040000795c */ /* 0x000fe20000300000 */
.L_x_9:
[----:B------:R-:W-:Y:S01]  /*1130*/  ULEA UR22, UR37, UR41, 0x3 ;  /* 0x0000002925167291 */ /* 0x000fe2000f8e183f */
[----:B------:R-:W-:-:S05]  /*1140*/  IMAD.U32 R8, RZ, RZ, UR36 ;  /* 0x00000024ff087e24 */ /* 0x000fca000f8e00ff */
[----:B------:R-:W-:-:S04]  /*1150*/  SHF.L.U32 R8, R8, 0x1f, RZ ;  /* 0x0000001f08087819 */ /* 0x000fc800000006ff */
[----:B------:R0:W1:Y:S01]  /*1160*/  SYNCS.PHASECHK.TRANS64.TRYWAIT P1, [UR22+0x22830], R8 ;  /* 0x02283008ff0075a7 */ /* 0x0000620008020156 */
[----:B------:R-:W-:Y:S05]  /*1170*/  @!P0 BRA `(.L_x_10) ;  /* 0x0000000000048947 */ /* 0x000fea0003800000 */
[----:B------:R-:W-:Y:S01]  /*1180*/  BPT.TRAP 0x1 ;  /* 0x000000040000795c */ /* 0x000fe20000300000 */
.L_x_10:
[----:B-1----:R-:W-:Y:S05]  /*1190*/  @P1 BRA `(.L_x_11) ;  /* 0x0000000000081947 */ /* 0x002fea0003800000 */
[----:B------:R-:W1:Y:S02]  /*11a0*/  SYNCS.PHASECHK.TRANS64.TRYWAIT P1, [UR22+0x22830], R8 ;  /* 0x02283008ff0075a7 */ /* 0x000e640008020156 */
[----:B-1----:R-:W-:Y:S05]  /*11b0*/  @!P1 BRA `(.L_x_12) ;  /* 0x0000009c00389947 */ /* 0x002fea0003800000 */
.L_x_11:
[----:B------:R-:W-:Y:S01]  /*11c0*/  UIADD3 UR4, UR41, 0x1c400, URZ ;  /* 0x0001c40029047890 */ /* 0x000fe2000fffe03f */
[----:B------:R-:W-:Y:S01]  /*11d0*/  WARPGROUP.ARRIVE ;  /* 0x00000000000079c5 */ /* 0x000fe20000000000 */
[----:B------:R-:W-:Y:S01]  /*11e0*/  UMOV UR5, 0x40000040 ;  /* 0x4000004000057882 */ /* 0x000fe20000000000 */
[----:B------:R-:W-:Y:S01]  /*11f0*/  UMOV UR7, 0x40000040 ;  /* 0x4000004000077882 */ /* 0x000fe20000000000 */
[----:B------:R-:W-:-:S03]  /*1200*/  USHF.R.U32.HI UR4, URZ, 0x4, UR4 ;  /* 0x000000043f047899 */ /* 0x000fc60008011604 */
[----:B------:R-:W2:Y:S01]  /*1210*/  S2R R0, SR_TID.X ;  /* 0x0000000000007919 */ /* 0x000ea20000002100 */
[----:B------:R-:W-:Y:S01]  /*1220*/  UMOV UR9, 0x40000040 ;  /* 0x4000004000097882 */ /* 0x000fe20000000000 */
[----:B------:R-:W-:Y:S01]  /*1230*/  UMOV UR11, 0x40000040 ;  /* 0x40000040000b7882 */ /* 0x000fe20000000000 */
[----:B------:R-:W-:Y:S01]  /*1240*/  ULOP3.LUT UR4, UR4, 0x3fff, URZ, 0xc0, !UPT ;  /* 0x00003fff04047892 */ /* 0x000fe2000f8ec03f */
[----:B------:R-:W-:Y:S01]  /*1250*/  UMOV UR13, 0x40000040 ;  /* 0x40000040000d7882 */ /* 0x000fe20000000000 */
[----:B------:R-:W-:Y:S02]  /*1260*/  UMOV UR15, 0x40000040 ;  /* 0x40000040000f7882 */ /* 0x000fe40000000000 */
[----:B------:R-:W-:Y:S02]  /*1270*/  ULOP3.LUT UR20, UR4, 0x10000, URZ, 0xfc, !UPT ;  /* 0x0001000004147892 */ /* 0x000fe4000f8efc3f */
[----:B------:R-:W-:Y:S02]  /*1280*/  ULOP3.LUT UR4, UR50, 0x10000, URZ, 0xfc, !UPT ;  /* 0x0001000032047892 */ /* 0x000fe4000f8efc3f */
[----:B------:R-:W-:-:S02]  /*1290*/  UIMAD UR6, UR37, 0x300, UR20 ;  /* 0x00000300250678a4 */ /* 0x000fc4000f8e0214 */
[----:B------:R-:W-:Y:S02]  /*12a0*/  UIADD3 UR8, UR4, 0x2, URZ ;  /* 0x0000000204087890 */ /* 0x000fe4000fffe03f */
[----:B------:R-:W-:Y:S02]  /*12b0*/  UIADD3 UR10, UR6, 0x2, URZ ;  /* 0x00000002060a7890 */ /* 0x000fe4000fffe03f */
[----:B------:R-:W-:Y:S02]  /*12c0*/  UIADD3 UR12, UR4, 0x4, URZ ;  /* 0x00000004040c7890 */ /* 0x000fe4000fffe03f */
[----:B------:R-:W-:Y:S02]  /*12d0*/  UIADD3 UR14, UR6, 0x4, URZ ;  /* 0x00000004060e7890 */ /* 0x000fe4000fffe03f */
[----:B------:R-:W-:Y:S01]  /*12e0*/  HGMMA.64x96x16.F32 R24, gdesc[UR4], RZ, !UPT, gsb0 ;  /* 0x01600000041879f0 */ /* 0x000fe2000c0008ff */
[----:B------:R-:W-:Y:S02]  /*12f0*/  UIADD3 UR16, UR4, 0x6, URZ ;  /* 0x0000000604107890 */ /* 0x000fe4000fffe03f */
[----:B------:R-:W-:Y:S01]  /*1300*/  UIADD3 UR18, UR6, 0x6, URZ ;  /* 0x0000000606127890 */ /* 0x000fe2000fffe03f */
[----:B------:R-:W-:Y:S01]  /*1310*/  UMOV UR17, 0x40000040 ;  /* 0x4000004000117882 */ /* 0x000fe20000000000 */
[----:B------:R-:W-:Y:S01]  /*1320*/  UMOV UR19, 0x40000040 ;  /* 0x4000004000137882 */ /* 0x000fe20000000000 */
[----:B--2---:R-:W-:-:S04]  /*1330*/  SHF.R.U32.HI R0, RZ, 0x7, R0 ;  /* 0x00000007ff007819 */ /* 0x004fc80000011600 */
[----:B------:R-:W-:Y:S01]  /*1340*/  IADD3 R0, -R0, 0xb, RZ ;  /* 0x0000000b00007810 */ /* 0x000fe20007ffe1ff */
[----:B------:R-:W-:Y:S02]  /*1350*/  WARPGROUP.DEPBAR.LE gsb0, 0x0 ;  /* 0x00008000000079c5 */ /* 0x000fe40000010000 */
[----:B------:R-:W-:-:S06]  /*1360*/  WARPGROUP.ARRIVE ;  /* 0x00000000000079c5 */ /* 0x000fcc0000000000 */
[----:B------:R-:W-:Y:S03]  /*1370*/  HGMMA.64x96x16.F32 R24, gdesc[UR8], R24, gsb0 ;  /* 0x01600000081879f0 */ /* 0x000fe60008000818 */
[----:B------:R-:W-:Y:S02]  /*1380*/  WARPGROUP.DEPBAR.LE gsb0, 0x0 ;  /* 0x00008000000079c5 */ /* 0x000fe40000010000 */
[----:B------:R-:W-:-:S06]  /*1390*/  WARPGROUP.ARRIVE ;  /* 0x00000000000079c5 */ /* 0x000fcc0000000000 */
[----:B------:R-:W-:Y:S03]  /*13a0*/  HGMMA.64x96x16.F32 R24, gdesc[UR12], R24, gsb0 ;  /* 0x016000000c1879f0 */ /* 0x000fe60008000818 */
[----:B------:R-:W-:Y:S02]  /*13b0*/  WARPGROUP.DEPBAR.LE gsb0, 0x0 ;  /* 0x00008000000079c5 */ /* 0x000fe40000010000 */
[----:B------:R-:W-:-:S06]  /*13c0*/  WARPGROUP.ARRIVE ;  /* 0x00000000000079c5 */ /* 0x000fcc0000000000 */
[----:B------:R-:W-:Y:S03]  /*13d0*/  HGMMA.64x96x16.F32 R24, gdesc[UR16], R24, gsb0 ;  /* 0x01600000101879f0 */ /* 0x000fe60008000818 */
[----:B------:R-:W-:Y:S02]  /*13e0*/  WARPGROUP.DEPBAR.LE gsb0, 0x0 ;  /* 0x00008000000079c5 */ /* 0x000fe40000010000 */
[----:B------:R2:W-:Y:S06]  /*13f0*/  BAR.ARV R0, 0x100 ;  /* 0x000400000000751d */ /* 0x0005ec0000002000 */
[----:B------:R-:W-:Y:S05]  /*1400*/  @!P0 BRA `(.L_x_13) ;  /* 0x0000000000048947 */ /* 0x000fea0003800000 */
[----:B------:R-:W-:Y:S01]  /*1410*/  BPT.TRAP 0x1 ;  /* 0x000000040000795c */ /* 0x000fe20000300000 */
.L_x_13:
[----:B------:R-:W-:Y:S01]  /*1420*/  UIMAD UR6, UR44, -0x60, UR42 ;  /* 0xffffffa02c0678a4 */ /* 0x000fe2000f8e022a */
[----:B------:R-:W-:Y:S01]  /*1430*/  P2R R11, PR, RZ, 0x1 ;  /* 0x00000001ff0b7803 */ /* 0x000fe20000000000 */
[----:B------:R-:W-:Y:S02]  /*1440*/  ULDC UR10, c[0x0][0x988] ;  /* 0x00026200000a7ab9 */ /* 0x000fe40000000800 */
[----:B------:R-:W-:-:S06]  /*1450*/  UIADD3 UR6, UR6, 0x60, URZ ;  /* 0x0000006006067890 */ /* 0x000fcc000fffe03f */
[----:B-1----:R-:W-:Y:S01]  /*1460*/  IMAD.U32 R3, RZ, RZ, UR6 ;  /* 0x00000006ff037e24 */ /* 0x002fe2000f8e00ff */
[----:B------:R-:W-:-:S03]  /*1470*/  UIADD3 UR6, UR22, 0x22840, URZ ;  /* 0x0002284016067890 */ /* 0x000fc6000fffe03f */
[----:B------:R-:W-:Y:S01]  /*1480*/  IMAD R3, R208, -0x2, R3 ;  /* 0xfffffffed0037824 */ /* 0x000fe200078e0203 */
[----:B------:R-:W-:-:S04]  /*1490*/  UPRMT UR6, UR39, 0x654, UR6 ;  /* 0x0000065427067896 */ /* 0x000fc80008000006 */
[C---:B------:R-:W-:Y:S02]  /*14a0*/  ISETP.GT.AND P6, PT, R3.reuse, RZ, PT ;  /* 0x000000ff0300720c */ /* 0x040fe40003fc4270 */
[C---:B------:R-:W-:Y:S02]  /*14b0*/  ISETP.GT.AND P5, PT, R3.reuse, 0x1, PT ;  /* 0x000000010300780c */ /* 0x040fe40003fa4270 */
[----:B------:R-:W-:Y:S01]  /*14c0*/  ISETP.GT.AND P4, PT, R3, 0x8, PT ;  /* 0x000000080300780c */ /* 0x000fe20003f84270 */
[----:B------:R-:W-:Y:S01]  /*14d0*/  SYNCS.ARRIVE.TRANS64.RED.A1T0 RZ, [UR6], RZ ;  /* 0x000000ffffff79a7 */ /* 0x000fe20008100406 */
[----:B------:R-:W-:Y:S02]  /*14e0*/  FSEL R24, R24, -INF , P6 ;  /* 0xff80000018187808 */ /* 0x000fe40003000000 */
[----:B------:R-:W-:Y:S02]  /*14f0*/  FSEL R25, R25, -INF , P5 ;  /* 0xff80000019197808 */ /* 0x000fe40002800000 */
[----:B------:R-:W-:-:S02]  /*1500*/  ISETP.GT.AND P3, PT, R3, 0x9, PT ;  /* 0x000000090300780c */ /* 0x000fc40003f64270 */
[----:B------:R-:W-:Y:S02]  /*1510*/  FSEL R28, R28, -INF , P4 ;  /* 0xff8000001c1c7808 */ /* 0x000fe40002000000 */
[----:B------:R-:W-:Y:S02]  /*1520*/  FMNMX.FTZ R5, R24, R25, !PT ;  /* 0x0000001918057209 */ /* 0x000fe40007810000 */
[----:B------:R-:W-:Y:S02]  /*1530*/  ISETP.GT.AND P2, PT, R3, 0x10, PT ;  /* 0x000000100300780c */ /* 0x000fe40003f44270 */
[----:B------:R-:W-:Y:S02]  /*1540*/  FSEL R29, R29, -INF , P3 ;  /* 0xff8000001d1d7808 */ /* 0x000fe40001800000 */
[----:B------:R-:W-:Y:S02]  /*1550*/  FMNMX.FTZ R4, R28, R5, !PT ;  /* 0x000000051c047209 */ /* 0x000fe40007810000 */
[----:B------:R-:W-:-:S02]  /*1560*/  ISETP.GT.AND P1, PT, R3, 0x11, PT ;  /* 0x000000110300780c */ /* 0x000fc40003f24270 */
[----:B------:R-:W-:Y:S02]  /*1570*/  FSEL R32, R32, -INF , P2 ;  /* 0xff80000020207808 */ /* 0x000fe40001000000 */
[----:B------:R-:W-:Y:S02]  /*1580*/  FMNMX.FTZ R5, R29, R4, !PT ;  /* 0x000000041d057209 */ /* 0x000fe40007810000 */
[----:B------:R-:W-:Y:S02]  /*1590*/  FSEL R26, R26, -INF , P6 ;  /* 0xff8000001a1a7808 */ /* 0x000fe40003000000 */
[----:B------:R-:W-:Y:S02]  /*15a0*/  ISETP.GT.AND P6, PT, R3, 0x18, PT ;  /* 0x000000180300780c */ /* 0x000fe40003fc4270 */
[----:B------:R-:W-:Y:S02]  /*15b0*/  FSEL R33, R33, -INF , P1 ;  /* 0xff80000021217808 */ /* 0x000fe40000800000 */
[----:B------:R-:W-:-:S02]  /*15c0*/  FMNMX.FTZ R4, R32, R5, !PT ;  /* 0x0000000520047209 */ /* 0x000fc40007810000 */
[----:B------:R-:W-:Y:S02]  /*15d0*/  FSEL R27, R27, -INF , P5 ;  /* 0xff8000001b1b7808 */ /* 0x000fe40002800000 */
[----:B------:R-:W-:Y:S02]  /*15e0*/  ISETP.GT.AND P5, PT, R3, 0x19, PT ;  /* 0x000000190300780c */ /* 0x000fe40003fa4270 */
[----:B------:R-:W-:Y:S02]  /*15f0*/  FSEL R36, R36, -INF , P6 ;  /* 0xff80000024247808 */ /* 0x000fe40003000000 */
[----:B------:R-:W-:Y:S02]  /*1600*/  FMNMX.FTZ R5, R33, R4, !PT ;  /* 0x0000000421057209 */ /* 0x000fe40007810000 */
[----:B------:R-:W-:Y:S02]  /*1610*/  FSEL R30, R30, -INF , P4 ;  /* 0xff8000001e1e7808 */ /* 0x000fe40002000000 */
        /* <DEDUP_REMOVED lines=64> */
[----:B------:R-:W-:Y:S02]  /*1a20*/  FMNMX.FTZ R4, R68, R3, !PT ;  /* 0x0000000344047209 */ /* 0x000fe40007810000 */
[----:B------:R-:W-:Y:S02]  /*1a30*/  FMNMX.FTZ R5, R26, R27, !PT ;  /* 0x0000001b1a057209 */ /* 0x000fe40007810000 */
[----:B------:R-:W-:-:S02]  /*1a40*/  FMNMX.FTZ R6, R69, R4, !PT ;  /* 0x0000000445067209 */ /* 0x000fc40007810000 */
[----:B------:R-:W-:Y:S02]  /*1a50*/  FSEL R62, R62, -INF , P6 ;  /* 0xff8000003e3e7808 */ /* 0x000fe40003000000 */
[----:B------:R-:W-:Y:S01]  /*1a60*/  FSEL R63, R63, -INF , P5 ;  /* 0xff8000003f3f7808 */ /* 0x000fe20002800000 */
[----:B------:R-:W1:Y:S01]  /*1a70*/  SHFL.BFLY PT, R3, R6, 0x2, 0x1f ;  /* 0x0c401f0006037f89 */ /* 0x000e6200000e0000 */
[----:B------:R-:W-:Y:S02]  /*1a80*/  FSEL R66, R66, -INF , P4 ;  /* 0xff80000042427808 */ /* 0x000fe40002000000 */
[----:B------:R-:W-:Y:S02]  /*1a90*/  FSEL R67, R67, -INF , P3 ;  /* 0xff80000043437808 */ /* 0x000fe40001800000 */
[----:B------:R-:W-:Y:S02]  /*1aa0*/  FSEL R70, R70, -INF , P2 ;  /* 0xff80000046467808 */ /* 0x000fe40001000000 */
[----:B------:R-:W-:-:S02]  /*1ab0*/  FSEL R71, R71, -INF , P1 ;  /* 0xff80000047477808 */ /* 0x000fc40000800000 */
[----:B-1----:R-:W-:-:S05]  /*1ac0*/  FMNMX.FTZ R9, R6, R3, !PT ;  /* 0x0000000306097209 */ /* 0x002fca0007810000 */
[----:B------:R-:W1:Y:S02]  /*1ad0*/  SHFL.BFLY PT, R4, R9, 0x1, 0x1f ;  /* 0x0c201f0009047f89 */ /* 0x000e6400000e0000 */
[----:B-1----:R-:W-:-:S04]  /*1ae0*/  FMNMX.FTZ R3, R9, R4, !PT ;  /* 0x0000000409037209 */ /* 0x002fc80007810000 */
[C---:B------:R-:W-:Y:S01]  /*1af0*/  FSETP.NEU.FTZ.AND P0, PT, R3.reuse, -INF , PT ;  /* 0xff8000000300780b */ /* 0x040fe20003f1d000 */
[----:B------:R-:W-:-:S05]  /*1b00*/  FMUL.FTZ R4, R3, UR10 ;  /* 0x0000000a03047c20 */ /* 0x000fca0008410000 */
[----:B------:R-:W-:Y:S02]  /*1b10*/  FSEL R10, R4, RZ, P0 ;  /* 0x000000ff040a7208 */ /* 0x000fe40000000000 */
[----:B------:R-:W-:Y:S02]  /*1b20*/  FMNMX.FTZ R4, R30, R5, !PT ;  /* 0x000000051e047209 */ /* 0x000fe40007810000 */
[----:B------:R-:W-:Y:S01]  /*1b30*/  ISETP.NE.AND P0, PT, R11, RZ, PT ;  /* 0x000000ff0b00720c */ /* 0x000fe20003f05270 */
[--C-:B------:R-:W-:Y:S01]  /*1b40*/  FFMA.FTZ R24, R24, UR10, -R10.reuse ;  /* 0x0000000a18187c23 */ /* 0x100fe2000801080a */
[----:B------:R-:W-:Y:S01]  /*1b50*/  FMNMX.FTZ R5, R31, R4, !PT ;  /* 0x000000041f057209 */ /* 0x000fe20007810000 */
[--C-:B------:R-:W-:Y:S01]  /*1b60*/  FFMA.FTZ R25, R25, UR10, -R10.reuse ;  /* 0x0000000a19197c23 */ /* 0x100fe2000801080a */
[--C-:B------:R-:W-:Y:S01]  /*1b70*/  FFMA.FTZ R28, R28, UR10, -R10.reuse ;  /* 0x0000000a1c1c7c23 */ /* 0x100fe2000801080a */
[--C-:B------:R-:W-:Y:S01]  /*1b80*/  FFMA.FTZ R29, R29, UR10, -R10.reuse ;  /* 0x0000000a1d1d7c23 */ /* 0x100fe2000801080a */
[----:B------:R-:W-:Y:S01]  /*1b90*/  FMNMX.FTZ R4, R34, R5, !PT ;  /* 0x0000000522047209 */ /* 0x000fe20007810000 */
[----:B------:R-:W-:Y:S01]  /*1ba0*/  MUFU.EX2 R24, R24 ;  /* 0x0000001800187308 */ /* 0x000fe20000000800 */
[--C-:B------:R-:W-:Y:S01]  /*1bb0*/  FFMA.FTZ R32, R32, UR10, -R10.reuse ;  /* 0x0000000a20207c23 */ /* 0x100fe2000801080a */
[--C-:B------:R-:W-:Y:S01]  /*1bc0*/  FFMA.FTZ R33, R33, UR10, -R10.reuse ;  /* 0x0000000a21217c23 */ /* 0x100fe2000801080a */
[----:B------:R-:W-:Y:S01]  /*1bd0*/  FMNMX.FTZ R5, R35, R4, !PT ;  /* 0x0000000423057209 */ /* 0x000fe20007810000 */
[--C-:B------:R-:W-:Y:S01]  /*1be0*/  FFMA.FTZ R36, R36, UR10, -R10.reuse ;  /* 0x0000000a24247c23 */ /* 0x100fe2000801080a */
[--C-:B------:R-:W-:Y:S01]  /*1bf0*/  FFMA.FTZ R37, R37, UR10, -R10.reuse ;  /* 0x0000000a25257c23 */ /* 0x100fe2000801080a */
[--C-:B------:R-:W-:Y:S01]  /*1c00*/  FFMA.FTZ R40, R40, UR10, -R10.reuse ;  /* 0x0000000a28287c23 */ /* 0x100fe2000801080a */
[----:B------:R-:W-:Y:S01]  /*1c10*/  FMNMX.FTZ R4, R38, R5, !PT ;  /* 0x0000000526047209 */ /* 0x000fe20007810000 */
[----:B------:R-:W1:Y:S01]  /*1c20*/  MUFU.EX2 R25, R25 ;  /* 0x0000001900197308 */ /* 0x000e620000000800 */
[--C-:B------:R-:W-:Y:S01]  /*1c30*/  FFMA.FTZ R41, R41, UR10, -R10.reuse ;  /* 0x0000000a29297c23 */ /* 0x100fe2000801080a */
        /* <DEDUP_REMOVED lines=14> */
[----:B------:R-:W3:Y:S01]  /*1d20*/  MUFU.EX2 R29, R29 ;  /* 0x0000001d001d7308 */ /* 0x000ee20000000800 */
[--C-:B------:R-:W-:Y:S01]  /*1d30*/  FFMA.FTZ R61, R61, UR10, -R10.reuse ;  /* 0x0000000a3d3d7c23 */ /* 0x100fe2000801080a */
[--C-:B------:R-:W-:Y:S01]  /*1d40*/  FFMA.FTZ R64, R64, UR10, -R10.reuse ;  /* 0x0000000a40407c23 */ /* 0x100fe2000801080a */
[----:B------:R-:W-:Y:S01]  /*1d50*/  FMNMX.FTZ R5, R47, R4, !PT ;  /* 0x000000042f057209 */ /* 0x000fe20007810000 */
[--C-:B------:R-:W-:Y:S01]  /*1d60*/  FFMA.FTZ R65, R65, UR10, -R10.reuse ;  /* 0x0000000a41417c23 */ /* 0x100fe2000801080a */
[--C-:B------:R-:W-:Y:S01]  /*1d70*/  FFMA.FTZ R68, R68, UR10, -R10.reuse ;  /* 0x0000000a44447c23 */ /* 0x100fe2000801080a */
[----:B------:R-:W-:Y:S01]  /*1d80*/  FFMA.FTZ R10, R69, UR10, -R10 ;  /* 0x0000000a450a7c23 */ /* 0x000fe2000801080a */
[----:B------:R-:W-:Y:S01]  /*1d90*/  FMNMX.FTZ R4, R50, R5, !PT ;  /* 0x0000000532047209 */ /* 0x000fe20007810000 */
[----:B------:R-:W-:Y:S01]  /*1da0*/  MUFU.EX2 R32, R32 ;  /* 0x0000002000207308 */ /* 0x000fe20000000800 */
[----:B-1----:R-:W-:Y:S01]  /*1db0*/  FADD.FTZ R9, R24, R25 ;  /* 0x0000001918097221 */ /* 0x002fe20000010000 */
[----:B------:R-:W-:-:S02]  /*1dc0*/  F2FP.F16.F32.PACK_AB R152, R25, R24 ;  /* 0x000000181998723e */ /* 0x000fc400000000ff */
[----:B------:R-:W-:-:S04]  /*1dd0*/  FMNMX.FTZ R5, R51, R4, !PT ;  /* 0x0000000433057209 */ /* 0x000fc80007810000 */
[----:B------:R-:W-:Y:S01]  /*1de0*/  FMNMX.FTZ R4, R54, R5, !PT ;  /* 0x0000000536047209 */ /* 0x000fe20007810000 */
[----:B------:R-:W1:Y:S01]  /*1df0*/  MUFU.EX2 R33, R33 ;  /* 0x0000002100217308 */ /* 0x000e620000000800 */
[----:B---3--:R-:W-:Y:S02]  /*1e00*/  F2FP.F16.F32.PACK_AB R154, R29, R28 ;  /* 0x0000001c1d9a723e */ /* 0x008fe400000000ff */
[----:B------:R-:W-:-:S04]  /*1e10*/  FMNMX.FTZ R5, R55, R4, !PT ;  /* 0x0000000437057209 */ /* 0x000fc80007810000 */
[----:B------:R-:W-:Y:S01]  /*1e20*/  FMNMX.FTZ R4, R58, R5, !PT ;  /* 0x000000053a047209 */ /* 0x000fe20007810000 */
[----:B------:R-:W-:Y:S03]  /*1e30*/  MUFU.EX2 R36, R36 ;  /* 0x0000002400247308 */ /* 0x000fe60000000800 */
[----:B------:R-:W-:-:S04]  /*1e40*/  FMNMX.FTZ R5, R59, R4, !PT ;  /* 0x000000043b057209 */ /* 0x000fc80007810000 */
[----:B------:R-:W-:Y:S01]  /*1e50*/  FMNMX.FTZ R4, R62, R5, !PT ;  /* 0x000000053e047209 */ /* 0x000fe20007810000 */
[----:B------:R-:W3:Y:S01]  /*1e60*/  MUFU.EX2 R37, R37 ;  /* 0x0000002500257308 */ /* 0x000ee20000000800 */
[----:B-1----:R-:W-:Y:S02]  /*1e70*/  F2FP.F16.F32.PACK_AB R156, R33, R32 ;  /* 0x00000020219c723e */ /* 0x002fe400000000ff */
[----:B------:R-:W-:-:S04]  /*1e80*/  FMNMX.FTZ R5, R63, R4, !PT ;  /* 0x000000043f057209 */ /* 0x000fc80007810000 */
[----:B------:R-:W-:Y:S01]  /*1e90*/  FMNMX.FTZ R4, R66, R5, !PT ;  /* 0x0000000542047209 */ /* 0x000fe20007810000 */
[----:B------:R-:W-:Y:S03]  /*1ea0*/  MUFU.EX2 R40, R40 ;  /* 0x0000002800287308 */ /* 0x000fe60000000800 */
[----:B------:R-:W-:-:S04]  /*1eb0*/  FMNMX.FTZ R5, R67, R4, !PT ;  /* 0x0000000443057209 */ /* 0x000fc80007810000 */
[----:B------:R-:W-:Y:S01]  /*1ec0*/  FMNMX.FTZ R4, R70, R5, !PT ;  /* 0x0000000546047209 */ /* 0x000fe20007810000 */
[----:B------:R-:W1:Y:S01]  /*1ed0*/  MUFU.EX2 R41, R41 ;  /* 0x0000002900297308 */ /* 0x000e620000000800 */
[----:B---3--:R-:W-:Y:S02]  /*1ee0*/  F2FP.F16.F32.PACK_AB R158, R37, R36 ;  /* 0x00000024259e723e */ /* 0x008fe400000000ff */
[----:B------:R-:W-:-:S05]  /*1ef0*/  FMNMX.FTZ R4, R71, R4, !PT ;  /* 0x0000000447047209 */ /* 0x000fca0007810000 */
[----:B------:R-:W3:Y:S01]  /*1f00*/  SHFL.BFLY PT, R5, R4, 0x2, 0x1f ;  /* 0x0c401f0004057f89 */ /* 0x000ee200000e0000 */
[----:B------:R-:W-:Y:S08]  /*1f10*/  MUFU.EX2 R44, R44 ;  /* 0x0000002c002c7308 */ /* 0x000ff00000000800 */
[----:B------:R-:W4:Y:S01]  /*1f20*/  MUFU.EX2 R45, R45 ;  /* 0x0000002d002d7308 */ /* 0x000f220000000800 */
[----:B-1----:R-:W-:-:S07]  /*1f30*/  F2FP.F16.F32.PACK_AB R160, R41, R40 ;  /* 0x0000002829a0723e */ /* 0x002fce00000000ff */
[----:B------:R-:W-:Y:S01]  /*1f40*/  MUFU.EX2 R48, R48 ;  /* 0x0000003000307308 */ /* 0x000fe20000000800 */
[----:B---3--:R-:W-:-:S07]  /*1f50*/  FMNMX.FTZ R5, R4, R5, !PT ;  /* 0x0000000504057209 */ /* 0x008fce0007810000 */
[----:B------:R-:W1:Y:S01]  /*1f60*/  MUFU.EX2 R49, R49 ;  /* 0x0000003100317308 */ /* 0x000e620000000800 */
[----:B----4-:R-:W-:Y:S01]  /*1f70*/  F2FP.F16.F32.PACK_AB R162, R45, R44 ;  /* 0x0000002c2da2723e */ /* 0x010fe200000000ff */
[----:B------:R-:W3:Y:S06]  /*1f80*/  SHFL.BFLY PT, R4, R5, 0x1, 0x1f ;  /* 0x0c201f0005047f89 */ /* 0x000eec00000e0000 */
[----:B------:R-:W-:Y:S08]  /*1f90*/  MUFU.EX2 R52, R52 ;  /* 0x0000003400347308 */ /* 0x000ff00000000800 */
[----:B------:R-:W4:Y:S01]  /*1fa0*/  MUFU.EX2 R53, R53 ;  /* 0x0000003500357308 */ /* 0x000f220000000800 */
[----:B-1----:R-:W-:-:S07]  /*1fb0*/  F2FP.F16.F32.PACK_AB R164, R49, R48 ;  /* 0x0000003031a4723e */ /* 0x002fce00000000ff */
[----:B------:R-:W-:Y:S01]  /*1fc0*/  MUFU.EX2 R56, R56 ;  /* 0x0000003800387308 */ /* 0x000fe20000000800 */
[----:B---3--:R-:W-:-:S04]  /*1fd0*/  FMNMX.FTZ R4, R5, R4, !PT ;  /* 0x0000000405047209 */ /* 0x008fc80007810000 */
[C---:B------:R-:W-:Y:S01]  /*1fe0*/  FSETP.NEU.FTZ.AND P1, PT, R4.reuse, -INF , PT ;  /* 0xff8000000400780b */ /* 0x040fe20003f3d000 */
[----:B------:R-:W-:Y:S02]  /*1ff0*/  FMUL.FTZ R5, R4, UR10 ;  /* 0x0000000a04057c20 */ /* 0x000fe40008410000 */
[----:B------:R-:W-:Y:S01]  /*2000*/  MUFU.EX2 R57, R57 ;  /* 0x0000003900397308 */ /* 0x000fe20000000800 */
[----:B----4-:R-:W-:Y:S02]  /*2010*/  F2FP.F16.F32.PACK_AB R166, R53, R52 ;  /* 0x0000003435a6723e */ /* 0x010fe400000000ff */
[----:B------:R-:W-:-:S05]  /*2020*/  FSEL R6, R5, RZ, P1 ;  /* 0x000000ff05067208 */ /* 0x000fca0000800000 */
[----:B------:R1:W-:Y:S01]  /*2030*/  MUFU.EX2 R5, R10 ;  /* 0x0000000a00057308 */ /* 0x0003e20000000800 */
[--C-:B------:R-:W-:Y:S01]  /*2040*/  FFMA.FTZ R26, R26, UR10, -R6.reuse ;  /* 0x0000000a1a1a7c23 */ /* 0x100fe20008010806 */
[--C-:B------:R-:W-:Y:S01]  /*2050*/  FFMA.FTZ R27, R27, UR10, -R6.reuse ;  /* 0x0000000a1b1b7c23 */ /* 0x100fe20008010806 */
[--C-:B------:R-:W-:Y:S01]  /*2060*/  FFMA.FTZ R30, R30, UR10, -R6.reuse ;  /* 0x0000000a1e1e7c23 */ /* 0x100fe20008010806 */
[--C-:B------:R-:W-:Y:S01]  /*2070*/  FFMA.FTZ R31, R31, UR10, -R6.reuse ;  /* 0x0000000a1f1f7c23 */ /* 0x100fe20008010806 */
[--C-:B------:R-:W-:Y:S01]  /*2080*/  FFMA.FTZ R34, R34, UR10, -R6.reuse ;  /* 0x0000000a22227c23 */ /* 0x100fe20008010806 */
[--C-:B------:R-:W-:Y:S01]  /*2090*/  FFMA.FTZ R35, R35, UR10, -R6.reuse ;  /* 0x0000000a23237c23 */ /* 0x100fe20008010806 */
[--C-:B------:R-:W-:Y:S01]  /*20a0*/  FFMA.FTZ R38, R38, UR10, -R6.reuse ;  /* 0x0000000a26267c23 */ /* 0x100fe20008010806 */
[----:B------:R-:W-:Y:S01]  /*20b0*/  MUFU.EX2 R26, R26 ;  /* 0x0000001a001a7308 */ /* 0x000fe20000000800 */
[----:B-1----:R-:W-:Y:S01]  /*20c0*/  FADD.FTZ R10, R28, R9 ;  /* 0x000000091c0a7221 */ /* 0x002fe20000010000 */
[--C-:B------:R-:W-:Y:S01]  /*20d0*/  FFMA.FTZ R39, R39, UR10, -R6.reuse ;  /* 0x0000000a27277c23 */ /* 0x100fe20008010806 */
[--C-:B------:R-:W-:Y:S01]  /*20e0*/  FFMA.FTZ R42, R42, UR10, -R6.reuse ;  /* 0x0000000a2a2a7c23 */ /* 0x100fe20008010806 */
[----:B------:R-:W-:Y:S01]  /*20f0*/  FFMA.FTZ R43, R43, UR10, -R6 ;  /* 0x0000000a2b2b7c23 */ /* 0x000fe20008010806 */
[----:B------:R-:W-:Y:S01]  /*2100*/  FADD.FTZ R9, R29, R10 ;  /* 0x0000000a1d097221 */ /* 0x000fe20000010000 */
[--C-:B------:R-:W-:Y:S01]  /*2110*/  FFMA.FTZ R46, R46, UR10, -R6.reuse ;  /* 0x0000000a2e2e7c23 */ /* 0x100fe20008010806 */
[--C-:B------:R-:W-:Y:S01]  /*2120*/  FFMA.FTZ R47, R47, UR10, -R6.reuse ;  /* 0x0000000a2f2f7c23 */ /* 0x100fe20008010806 */
[----:B------:R-:W1:Y:S01]  /*2130*/  MUFU.EX2 R27, R27 ;  /* 0x0000001b001b7308 */ /* 0x000e620000000800 */
[----:B------:R-:W-:Y:S01]  /*2140*/  FADD.FTZ R10, R32, R9 ;  /* 0x00000009200a7221 */ /* 0x000fe20000010000 */
[--C-:B------:R-:W-:Y:S01]  /*2150*/  FFMA.FTZ R50, R50, UR10, -R6.reuse ;  /* 0x0000000a32327c23 */ /* 0x100fe20008010806 */
[--C-:B------:R-:W-:Y:S01]  /*2160*/  FFMA.FTZ R51, R51, UR10, -R6.reuse ;  /* 0x0000000a33337c23 */ /* 0x100fe20008010806 */
[----:B------:R-:W-:Y:S01]  /*2170*/  FFMA.FTZ R54, R54, UR10, -R6 ;  /* 0x0000000a36367c23 */ /* 0x000fe20008010806 */
[----:B------:R-:W-:Y:S01]  /*2180*/  FADD.FTZ R11, R33, R10 ;  /* 0x0000000a210b7221 */ /* 0x000fe20000010000 */
[--C-:B------:R-:W-:Y:S01]  /*2190*/  FFMA.FTZ R55, R55, UR10, -R6.reuse ;  /* 0x0000000a37377c23 */ /* 0x100fe20008010806 */
[--C-:B------:R-:W-:Y:S01]  /*21a0*/  FFMA.FTZ R58, R58, UR10, -R6.reuse ;  /* 0x0000000a3a3a7c23 */ /* 0x100fe20008010806 */
[----:B------:R-:W3:Y:S01]  /*21b0*/  MUFU.EX2 R30, R30 ;  /* 0x0000001e001e7308 */ /* 0x000ee20000000800 */
[----:B------:R-:W-:Y:S01]  /*21c0*/  FADD.FTZ R12, R36, R11 ;  /* 0x0000000b240c7221 */ /* 0x000fe20000010000 */
[--C-:B------:R-:W-:Y:S01]  /*21d0*/  FFMA.FTZ R59, R59, UR10, -R6.reuse ;  /* 0x0000000a3b3b7c23 */ /* 0x100fe20008010806 */
[--C-:B------:R-:W-:Y:S01]  /*21e0*/  FFMA.FTZ R62, R62, UR10, -R6.reuse ;  /* 0x0000000a3e3e7c23 */ /* 0x100fe20008010806 */
[----:B------:R-:W-:Y:S01]  /*21f0*/  FFMA.FTZ R63, R63, UR10, -R6 ;  /* 0x0000000a3f3f7c23 */ /* 0x000fe20008010806 */
[----:B------:R-:W-:Y:S01]  /*2200*/  FADD.FTZ R11, R37, R12 ;  /* 0x0000000c250b7221 */ /* 0x000fe20000010000 */
[--C-:B------:R-:W-:Y:S01]  /*2210*/  FFMA.FTZ R66, R66, UR10, -R6.reuse ;  /* 0x0000000a42427c23 */ /* 0x100fe20008010806 */
[--C-:B------:R-:W-:Y:S01]  /*2220*/  FFMA.FTZ R67, R67, UR10, -R6.reuse ;  /* 0x0000000a43437c23 */ /* 0x100fe20008010806 */
[----:B------:R-:W4:Y:S01]  /*2230*/  MUFU.EX2 R31, R31 ;  /* 0x0000001f001f7308 */ /* 0x000f220000000800 */
[----:B-1----:R-:W-:Y:S01]  /*2240*/  FADD.FTZ R9, R26, R27 ;  /* 0x0000001b1a097221 */ /* 0x002fe20000010000 */
[----:B------:R-:W-:Y:S01]  /*2250*/  FADD.FTZ R12, R40, R11 ;  /* 0x0000000b280c7221 */ /* 0x000fe20000010000 */
[--C-:B------:R-:W-:Y:S01]  /*2260*/  FFMA.FTZ R70, R70, UR10, -R6.reuse ;  /* 0x0000000a46467c23 */ /* 0x100fe20008010806 */
[----:B------:R-:W-:Y:S01]  /*2270*/  FFMA.FTZ R71, R71, UR10, -R6 ;  /* 0x0000000a47477c23 */ /* 0x000fe20008010806 */
[----:B------:R-:W-:Y:S01]  /*2280*/  F2FP.F16.F32.PACK_AB R168, R57, R56 ;  /* 0x0000003839a8723e */ /* 0x000fe200000000ff */
[----:B------:R-:W-:Y:S01]  /*2290*/  FADD.FTZ R11, R41, R12 ;  /* 0x0000000c290b7221 */ /* 0x000fe20000010000 */
[----:B------:R-:W-:Y:S01]  /*22a0*/  F2FP.F16.F32.PACK_AB R153, R27, R26 ;  /* 0x0000001a1b99723e */ /* 0x000fe200000000ff */
[----:B------:R-:W1:Y:S01]  /*22b0*/  MUFU.EX2 R34, R34 ;  /* 0x0000002200227308 */ /* 0x000e620000000800 */
[----:B---3--:R-:W-:Y:S01]  /*22c0*/  FADD.FTZ R10, R30, R9 ;  /* 0x000000091e0a7221 */ /* 0x008fe20000010000 */
[----:B------:R-:W-:-:S04]  /*22d0*/  FADD.FTZ R12, R44, R11 ;  /* 0x0000000b2c0c7221 */ /* 0x000fc80000010000 */
[----:B------:R-:W-:Y:S02]  /*22e0*/  FADD.FTZ R11, R45, R12 ;  /* 0x0000000c2d0b7221 */ /* 0x000fe40000010000 */
[----:B------:R-:W3:Y:S01]  /*22f0*/  MUFU.EX2 R35, R35 ;  /* 0x0000002300237308 */ /* 0x000ee20000000800 */
[C---:B----4-:R-:W-:Y:S01]  /*2300*/  FADD.FTZ R9, R31.reuse, R10 ;  /* 0x0000000a1f097221 */ /* 0x050fe20000010000 */
[----:B------:R-:W-:Y:S01]  /*2310*/  FADD.FTZ R12, R48, R11 ;  /* 0x0000000b300c7221 */ /* 0x000fe20000010000 */
[----:B------:R-:W-:-:S03]  /*2320*/  F2FP.F16.F32.PACK_AB R155, R31, R30 ;  /* 0x0000001e1f9b723e */ /* 0x000fc600000000ff */
[----:B------:R-:W-:Y:S02]  /*2330*/  FADD.FTZ R11, R49, R12 ;  /* 0x0000000c310b7221 */ /* 0x000fe40000010000 */
[----:B------:R-:W4:Y:S01]  /*2340*/  MUFU.EX2 R38, R38 ;  /* 0x0000002600267308 */ /* 0x000f220000000800 */
[----:B-1----:R-:W-:-:S07]  /*2350*/  FADD.FTZ R10, R34, R9 ;  /* 0x00000009220a7221 */ /* 0x002fce0000010000 */
[----:B------:R-:W1:Y:S01]  /*2360*/  MUFU.EX2 R39, R39 ;  /* 0x0000002700277308 */ /* 0x000e620000000800 */
[C---:B---3--:R-:W-:Y:S01]  /*2370*/  FADD.FTZ R9, R35.reuse, R10 ;  /* 0x0000000a23097221 */ /* 0x048fe20000010000 */
[----:B------:R-:W-:-:S06]  /*2380*/  F2FP.F16.F32.PACK_AB R157, R35, R34 ;  /* 0x00000022239d723e */ /* 0x000fcc00000000ff */
[----:B------:R-:W3:Y:S01]  /*2390*/  MUFU.EX2 R42, R42 ;  /* 0x0000002a002a7308 */ /* 0x000ee20000000800 */
[----:B----4-:R-:W-:-:S07]  /*23a0*/  FADD.FTZ R10, R38, R9 ;  /* 0x00000009260a7221 */ /* 0x010fce0000010000 */
[----:B------:R-:W4:Y:S01]  /*23b0*/  MUFU.EX2 R43, R43 ;  /* 0x0000002b002b7308 */ /* 0x000f220000000800 */
[C---:B-1----:R-:W-:Y:S01]  /*23c0*/  FADD.FTZ R9, R39.reuse, R10 ;  /* 0x0000000a27097221 */ /* 0x042fe20000010000 */
[----:B------:R-:W-:-:S06]  /*23d0*/  F2FP.F16.F32.PACK_AB R159, R39, R38 ;  /* 0x00000026279f723e */ /* 0x000fcc00000000ff */
[----:B------:R-:W1:Y:S01]  /*23e0*/  MUFU.EX2 R46, R46 ;  /* 0x0000002e002e7308 */ /* 0x000e620000000800 */
[----:B---3--:R-:W-:-:S07]  /*23f0*/  FADD.FTZ R10, R42, R9 ;  /* 0x000000092a0a7221 */ /* 0x008fce0000010000 */
[----:B------:R-:W3:Y:S01]  /*2400*/  MUFU.EX2 R47, R47 ;  /* 0x0000002f002f7308 */ /* 0x000ee20000000800 */
[C---:B----4-:R-:W-:Y:S01]  /*2410*/  FADD.FTZ R9, R43.reuse, R10 ;  /* 0x0000000a2b097221 */ /* 0x050fe20000010000 */
[----:B------:R-:W-:Y:S01]  /*2420*/  FADD.FTZ R10, R52, R11 ;  /* 0x0000000b340a7221 */ /* 0x000fe20000010000 */
[----:B------:R-:W-:-:S03]  /*2430*/  F2FP.F16.F32.PACK_AB R161, R43, R42 ;  /* 0x0000002a2ba1723e */ /* 0x000fc600000000ff */
[----:B------:R-:W-:Y:S02]  /*2440*/  FADD.FTZ R11, R53, R10 ;  /* 0x0000000a350b7221 */ /* 0x000fe40000010000 */
[----:B------:R-:W4:Y:S01]  /*2450*/  MUFU.EX2 R50, R50 ;  /* 0x0000003200327308 */ /* 0x000f220000000800 */
[----:B-1----:R-:W-:Y:S01]  /*2460*/  FADD.FTZ R6, R46, R9 ;  /* 0x000000092e067221 */ /* 0x002fe20000010000 */
[----:B------:R-:W-:-:S04]  /*2470*/  FADD.FTZ R10, R56, R11 ;  /* 0x0000000b380a7221 */ /* 0x000fc80000010000 */
[----:B------:R-:W-:Y:S02]  /*2480*/  FADD.FTZ R11, R57, R10 ;  /* 0x0000000a390b7221 */ /* 0x000fe40000010000 */
        /* <DEDUP_REMOVED lines=11> */
[----:B----4-:R-:W-:-:S07]  /*2540*/  FADD.FTZ R10, R60, R11 ;  /* 0x0000000b3c0a7221 */ /* 0x010fce0000010000 */
[----:B------:R-:W4:Y:S01]  /*2550*/  MUFU.EX2 R58, R58 ;  /* 0x0000003a003a7308 */ /* 0x000f220000000800 */
[C---:B-1----:R-:W-:Y:S01]  /*2560*/  FADD.FTZ R9, R55.reuse, R6 ;  /* 0x0000000637097221 */ /* 0x042fe20000010000 */
[----:B------:R-:W-:-:S06]  /*2570*/  F2FP.F16.F32.PACK_AB R167, R55, R54 ;  /* 0x0000003637a7723e */ /* 0x000fcc00000000ff */
[----:B------:R-:W1:Y:S01]  /*2580*/  MUFU.EX2 R64, R64 ;  /* 0x0000004000407308 */ /* 0x000e620000000800 */
[C---:B---3--:R-:W-:Y:S01]  /*2590*/  FADD.FTZ R11, R61.reuse, R10 ;  /* 0x0000000a3d0b7221 */ /* 0x048fe20000010000 */
[----:B------:R-:W-:-:S06]  /*25a0*/  F2FP.F16.F32.PACK_AB R170, R61, R60 ;  /* 0x0000003c3daa723e */ /* 0x000fcc00000000ff */
[----:B------:R-:W3:Y:S01]  /*25b0*/  MUFU.EX2 R59, R59 ;  /* 0x0000003b003b7308 */ /* 0x000ee20000000800 */
[----:B----4-:R-:W-:-:S07]  /*25c0*/  FADD.FTZ R6, R58, R9 ;  /* 0x000000093a067221 */ /* 0x010fce0000010000 */
[----:B------:R-:W4:Y:S01]  /*25d0*/  MUFU.EX2 R65, R65 ;  /* 0x0000004100417308 */ /* 0x000f220000000800 */
[----:B-1----:R-:W-:-:S07]  /*25e0*/  FADD.FTZ R10, R64, R11 ;  /* 0x0000000b400a7221 */ /* 0x002fce0000010000 */
[----:B------:R-:W1:Y:S01]  /*25f0*/  MUFU.EX2 R62, R62 ;  /* 0x0000003e003e7308 */ /* 0x000e620000000800 */
[C---:B---3--:R-:W-:Y:S01]  /*2600*/  FADD.FTZ R9, R59.reuse, R6 ;  /* 0x000000063b097221 */ /* 0x048fe20000010000 */
[----:B------:R-:W-:-:S06]  /*2610*/  F2FP.F16.F32.PACK_AB R169, R59, R58 ;  /* 0x0000003a3ba9723e */ /* 0x000fcc00000000ff */
[----:B------:R-:W3:Y:S01]  /*2620*/  MUFU.EX2 R68, R68 ;  /* 0x0000004400447308 */ /* 0x000ee20000000800 */
[C---:B----4-:R-:W-:Y:S01]  /*2630*/  FADD.FTZ R11, R65.reuse, R10 ;  /* 0x0000000a410b7221 */ /* 0x050fe20000010000 */
[----:B------:R-:W-:-:S06]  /*2640*/  F2FP.F16.F32.PACK_AB R172, R65, R64 ;  /* 0x0000004041ac723e */ /* 0x000fcc00000000ff */
[----:B------:R-:W4:Y:S01]  /*2650*/  MUFU.EX2 R63, R63 ;  /* 0x0000003f003f7308 */ /* 0x000f220000000800 */
[----:B-1----:R-:W-:-:S07]  /*2660*/  FADD.FTZ R6, R62, R9 ;  /* 0x000000093e067221 */ /* 0x002fce0000010000 */
[----:B------:R-:W1:Y:S01]  /*2670*/  MUFU.EX2 R66, R66 ;  /* 0x0000004200427308 */ /* 0x000e620000000800 */
[----:B---3--:R-:W-:Y:S01]  /*2680*/  FADD.FTZ R10, R68, R11 ;  /* 0x0000000b440a7221 */ /* 0x008fe20000010000 */
[----:B------:R-:W-:-:S06]  /*2690*/  F2FP.F16.F32.PACK_AB R174, R5, R68 ;  /* 0x0000004405ae723e */ /* 0x000fcc00000000ff */
[----:B------:R-:W3:Y:S01]  /*26a0*/  MUFU.EX2 R67, R67 ;  /* 0x0000004300437308 */ /* 0x000ee20000000800 */
[----:B----4-:R-:W-:Y:S01]  /*26b0*/  FADD.FTZ R9, R63, R6 ;  /* 0x000000063f097221 */ /* 0x010fe20000010000 */
[----:B------:R-:W-:Y:S01]  /*26c0*/  FADD.FTZ R6, R5, R10 ;  /* 0x0000000a05067221 */ /* 0x000fe20000010000 */
[----:B------:R-:W-:-:S05]  /*26d0*/  F2FP.F16.F32.PACK_AB R171, R63, R62 ;  /* 0x0000003e3fab723e */ /* 0x000fca00000000ff */
[----:B------:R-:W4:Y:S01]  /*26e0*/  MUFU.EX2 R70, R70 ;  /* 0x0000004600467308 */ /* 0x000f220000000800 */
[----:B-1----:R-:W-:-:S07]  /*26f0*/  FADD.FTZ R10, R66, R9 ;  /* 0x00000009420a7221 */ /* 0x002fce0000010000 */
[----:B------:R-:W1:Y:S01]  /*2700*/  MUFU.EX2 R71, R71 ;  /* 0x0000004700477308 */ /* 0x000e620000000800 */
[C---:B---3--:R-:W-:Y:S01]  /*2710*/  FADD.FTZ R5, R67.reuse, R10 ;  /* 0x0000000a43057221 */ /* 0x048fe20000010000 */
[----:B------:R-:W-:-:S03]  /*2720*/  F2FP.F16.F32.PACK_AB R173, R67, R66 ;  /* 0x0000004243ad723e */ /* 0x000fc600000000ff */
[----:B----4-:R-:W-:-:S04]  /*2730*/  FADD.FTZ R10, R70, R5 ;  /* 0x00000005460a7221 */ /* 0x010fc80000010000 */
[C---:B-1----:R-:W-:Y:S01]  /*2740*/  FADD.FTZ R5, R71.reuse, R10 ;  /* 0x0000000a47057221 */ /* 0x042fe20000010000 */
[----:B------:R-:W-:Y:S01]  /*2750*/  F2FP.F16.F32.PACK_AB R175, R71, R70 ;  /* 0x0000004647af723e */ /* 0x000fe200000000ff */
[----:B------:R-:W-:Y:S06]  /*2760*/  @!P0 BRA `(.L_x_14) ;  /* 0x0000000000048947 */ /* 0x000fec0003800000 */
[----:B------:R-:W-:Y:S01]  /*2770*/  BPT.TRAP 0x1 ;  /* 0x000000040000795c */ /* 0x000fe20000300000 */
.L_x_14:
[----:B------:R1:W3:Y:S01]  /*2780*/  SYNCS.PHASECHK.TRANS64.TRYWAIT P1, [UR22+0x22850], R8 ;  /* 0x02285008ff0075a7 */ /* 0x0002e20008020156 */
[----:B------:R-:W-:Y:S05]  /*2790*/  @!P0 BRA `(.L_x_15) ;  /* 0x0000000000048947 */ /* 0x000fea0003800000 */
[----:B------:R-:W-:Y:S01]  /*27a0*/  BPT.TRAP 0x1 ;  /* 0x000000040000795c */ /* 0x000fe20000300000 */
.L_x_15:
[----:B---3--:R-:W-:Y:S05]  /*27b0*/  @P1 BRA `(.L_x_16) ;  /* 0x0000000000081947 */ /* 0x008fea0003800000 */
[----:B------:R-:W3:Y:S02]  /*27c0*/  SYNCS.PHASECHK.TRANS64.TRYWAIT P1, [UR22+0x22850], R8 ;  /* 0x02285008ff0075a7 */ /* 0x000ee40008020156 */
[----:B---3--:R-:W-:Y:S05]  /*27d0*/  @!P1 BRA `(.L_x_17) ;  /* 0x0000008400c89947 */ /* 0x008fea0003800000 */
.L_x_16:
[----:B------:R4:W-:Y:S01]  /*27e0*/  BAR.SYNC.DEFER_BLOCKING R7, 0x100 ;  /* 0x000400070000751d */ /* 0x0009e20000010000 */
[----:B------:R-:W-:-:S04]  /*27f0*/  UIADD3 UR41, UR41, 0x400, URZ ;  /* 0x0000040029297890 */ /* 0x000fc8000fffe03f */
[----:B------:R-:W-:Y:S01]  /*2800*/  USHF.R.U32.HI UR41, URZ, 0x4, UR41 ;  /* 0x000000043f297899 */ /* 0x000fe20008011629 */
[----:B------:R-:W-:-:S03]  /*2810*/  UMOV UR7, 0x40000040 ;  /* 0x4000004000077882 */ /* 0x000fc60000000000 */
[----:B------:R-:W-:-:S04]  /*2820*/  ULOP3.LUT UR21, UR41, 0x3fff, URZ, 0xc0, !UPT ;  /* 0x00003fff29157892 */ /* 0x000fc8000f8ec03f */
[----:B------:R-:W-:-:S04]  /*2830*/  ULOP3.LUT UR21, UR21, 0x3000000, URZ, 0xfc, !UPT ;  /* 0x0300000015157892 */ /* 0x000fc8000f8efc3f */
[----:B------:R-:W-:Y:S01]  /*2840*/  UIMAD UR11, UR37, 0xc00, UR21 ;  /* 0x00000c00250b78a4 */ /* 0x000fe2000f8e0215 */
[----:B------:R-:W-:-:S06]  /*2850*/  WARPGROUP.ARRIVE ;  /* 0x00000000000079c5 */ /* 0x000fcc0000000000 */
[----:B------:R-:W-:Y:S02]  /*2860*/  UMOV UR6, UR11 ;  /* 0x0000000b00067c82 */ /* 0x000fe40008000000 */
[----:B------:R-:W-:Y:S01]  /*2870*/  HGMMA.64x256x16.F32 R24, R152, gdesc[UR4].tnspB, RZ, !UPT, gsb0 ;  /* 0x43e0000498187df0 */ /* 0x000fe2000c0008ff */
[----:B------:R-:W-:Y:S01]  /*2880*/  UIADD3 UR6, UR11, 0x80, URZ ;  /* 0x000000800b067890 */ /* 0x000fe2000fffe03f */
[----:B------:R-:W-:Y:S01]  /*2890*/  UMOV UR7, 0x40000040 ;  /* 0x4000004000077882 */ /* 0x000fe20000000000 */
[----:B------:R-:W-:Y:S02]  /*28a0*/  WARPGROUP.DEPBAR.LE gsb0, 0x0 ;  /* 0x00008000000079c5 */ /* 0x000fe40000010000 */
[----:B------:R-:W-:-:S15]  /*28b0*/  WARPGROUP.ARRIVE ;  /* 0x00000000000079c5 */ /* 0x000fde0000000000 */
[----:B------:R-:W-:-:S08]  /*28c0*/  NOP ;  /* 0x0000000000007918 */ /* 0x000fd00000000000 */
[----:B------:R-:W-:Y:S01]  /*28d0*/  HGMMA.64x256x16.F32 R24, R156, gdesc[UR4].tnspB, R24, gsb0 ;  /* 0x43e000049c187df0 */ /* 0x000fe20008000818 */
        /* <DEDUP_REMOVED lines=23> */
[----:B------:R-:W-:Y:S03]  /*2a50*/  HGMMA.64x256x16.F32 R24, R172, gdesc[UR4].tnspB, R24, gsb0 ;  /* 0x43e00004ac187df0 */ /* 0x000fe60008000818 */
[----:B------:R-:W-:Y:S02]  /*2a60*/  WARPGROUP.DEPBAR.LE gsb0, 0x0 ;  /* 0x00008000000079c5 */ /* 0x000fe40000010000 */
[----:B----4-:R-:W-:Y:S05]  /*2a70*/  @!P0 BRA `(.L_x_18) ;  /* 0x0000000000048947 */ /* 0x010fea0003800000 */
[----:B------:R-:W-:Y:S01]  /*2a80*/  BPT.TRAP 0x1 ;  /* 0x000000040000795c */ /* 0x000fe20000300000 */
.L_x_18:
[----:B------:R-:W4:Y:S01]  /*2a90*/  S2UR UR6, SR_CgaCtaId ;  /* 0x00000000000679c3 */ /* 0x000f220000008800 */
[----:B------:R-:W-:Y:S02]  /*2aa0*/  UISETP.GE.AND UP0, UPT, UR42, 0x61, UPT ;  /* 0x000000612a00788c */ /* 0x000fe4000bf06270 */
[----:B------:R-:W-:-:S04]  /*2ab0*/  UIADD3 UR22, UR22, 0x22860, URZ ;  /* 0x0002286016167890 */ /* 0x000fc8000fffe03f */
[----:B------:R-:W-:Y:S01]  /*2ac0*/  PLOP3.LUT P1, PT, PT, PT, UP0, 0x80, 0x0 ;  /* 0x000000000000781c */ /* 0x000fe20003f2f008 */
[----:B----4-:R-:W-:-:S09]  /*2ad0*/  UPRMT UR22, UR6, 0x654, UR22 ;  /* 0x0000065406167896 */ /* 0x010fd20008000016 */
[----:B------:R-:W-:Y:S01]  /*2ae0*/  SYNCS.ARRIVE.TRANS64.RED.A1T0 RZ, [UR22], RZ ;  /* 0x000000ffffff79a7 */ /* 0x000fe20008100416 */
[----:B------:R-:W-:Y:S02]  /*2af0*/  UMOV UR22, 0x400 ;  /* 0x0000040000167882 */ /* 0x000fe40000000000 */
[----:B------:R-:W-:Y:S01]  /*2b00*/  ULEA UR22, UR6, UR22, 0x18 ;  /* 0x0000001606167291 */ /* 0x000fe2000f8ec03f */
[----:B------:R-:W-:Y:S11]  /*2b10*/  @!P1 BRA `(.L_x_19) ;  /* 0x0000001c006c9947 */ /* 0x000ff60003800000 */
[----:B------:R-:W-:Y:S01]  /*2b20*/  IMAD.MOV.U32 R203, RZ, RZ, R4 ;  /* 0x000000ffffcb7224 */ /* 0x000fe200078e0004 */
[----:B------:R-:W-:Y:S01]  /*2b30*/  UIADD3 UR44, UR44, -0x2, URZ ;  /* 0xfffffffe2c2c7890 */ /* 0x000fe2000fffe03f */
[----:B------:R-:W-:Y:S01]  /*2b40*/  IMAD.MOV.U32 R7, RZ, RZ, R3 ;  /* 0x000000ffff077224 */ /* 0x000fe200078e0003 */
[----:B------:R-:W-:-:S10]  /*2b50*/  ULDC UR23, c[0x0][0x988] ;  /* 0x0002620000177ab9 */ /* 0x000fd40000000800 */
.L_x_30:
[----:B------:R-:W-:Y:S01]  /*2b60*/  UIADD3 UR37, UR37, 0x1, URZ ;  /* 0x0000000125257890 */ /* 0x000fe2000fffe03f */
[----:B--2---:R-:W-:Y:S01]  /*2b70*/  IMAD.U32 R0, RZ, RZ, UR44 ;  /* 0x0000002cff007e24 */ /* 0x004fe2000f8e00ff */
[----:B------:R-:W-:Y:S02]  /*2b80*/  UIADD3 UR44, UR44, -0x1, URZ ;  /* 0xffffffff2c2c7890 */ /* 0x000fe4000fffe03f */
[----:B------:R-:W-:Y:S02]  /*2b90*/  UISETP.NE.AND UP0, UPT, UR37, 0x2, UPT ;  /* 0x000000022500788c */ /* 0x000fe4000bf05270 */
[----:B------:R-:W-:Y:S02]  /*2ba0*/  ISETP.GT.AND P1, PT, R0, RZ, PT ;  /* 0x000000ff0000720c */ /* 0x000fe40003f24270 */
[----:B------:R-:W-:Y:S02]  /*2bb0*/  USEL UR6, URZ, 0x1, UP0 ;  /* 0x000000013f067887 */ /* 0x000fe40008000000 */
[----:B------:R-:W-:-:S02]  /*2bc0*/  USEL UR37, UR37, URZ, UP0 ;  /* 0x0000003f25257287 */ /* 0x000fc40008000000 */
[----:B------:R-:W-:Y:S01]  /*2bd0*/  ULOP3.LUT UR36, UR36, UR6, URZ, 0x3c, !UPT ;  /* 0x0000000624247292 */ /* 0x000fe2000f8e3c3f */
[----:B0-----:R-:W-:Y:S11]  /*2be0*/  @!P0 BRA `(.L_x_20) ;  /* 0x0000000000048947 */ /* 0x001ff60003800000 */
[----:B------:R-:W-:Y:S01]  /*2bf0*/  BPT.TRAP 0x1 ;  /* 0x000000040000795c */ /* 0x000fe20000300000 */
.L_x_20:
[----:B------:R-:W2:Y:S01]  /*2c00*/  S2UR UR24, SR_CgaCtaId ;  /* 0x00000000001879c3 */ /* 0x000ea20000008800 */
[----:B------:R-:W-:Y:S01]  /*2c10*/  MOV R0, UR36 ;  /* 0x0000002400007c02 */ /* 0x000fe20008000f00 */
[----:B------:R-:W-:-:S03]  /*2c20*/  UMOV UR22, 0x400 ;  /* 0x0000040000167882 */ /* 0x000fc60000000000 */
[----:B------:R-:W-:-:S04]  /*2c30*/  SHF.L.U32 R0, R0, 0x1f, RZ ;  /* 0x0000001f00007819 */ /* 0x000fc800000006ff */
[----:B------:R-:W-:-:S13]  /*2c40*/  R2UR UR26, R0 ;  /* 0x00000000001a72ca */ /* 0x000fda00000e0000 */
[----:B------:R-:W-:Y:S01]  /*2c50*/  IMAD.U32 R0, RZ, RZ, UR26 ;  /* 0x0000001aff007e24 */ /* 0x000fe2000f8e00ff */
[----:B--2---:R-:W-:-:S04]  /*2c60*/  ULEA UR22, UR24, UR22, 0x18 ;  /* 0x0000001618167291 */ /* 0x004fc8000f8ec03f */
[----:B------:R-:W-:-:S09]  /*2c70*/  ULEA UR25, UR37, UR22, 0x3 ;  /* 0x0000001625197291 */ /* 0x000fd2000f8e183f */
[----:B------:R2:W4:Y:S01]  /*2c80*/  SYNCS.PHASECHK.TRANS64.TRYWAIT P2, [UR25+0x22830], R0 ;  /* 0x02283000ff0075a7 */ /* 0x0005220008040159 */
[----:B------:R-:W-:Y:S05]  /*2c90*/  @!P0 BRA `(.L_x_21) ;  /* 0x0000000000048947 */ /* 0x000fea0003800000 */
[----:B------:R-:W-:Y:S01]  /*2ca0*/  BPT.TRAP 0x1 ;  /* 0x000000040000795c */ /* 0x000fe20000300000 */
.L_x_21:
[----:B----4-:R-:W-:Y:S05]  /*2cb0*/  @P2 BRA `(.L_x_22) ;  /* 0x00000000000c2947 */ /* 0x010fea0003800000 */
[----:B--2---:R-:W-:-:S04]  /*2cc0*/  IMAD.U32 R0, RZ, RZ, UR26 ;  /* 0x0000001aff007e24 */ /* 0x004fc8000f8e00ff */
[----:B------:R-:W2:Y:S02]  /*2cd0*/  SYNCS.PHASECHK.TRANS64.TRYWAIT P2, [UR25+0x22830], R0 ;  /* 0x02283000ff0075a7 */ /* 0x000ea40008040159 */
[----:B--2---:R-:W-:Y:S05]  /*2ce0*/  @!P2 BRA `(.L_x_23) ;  /* 0x00000080009ca947 */ /* 0x004fea0003800000 */
.L_x_22:
[----:B------:R-:W-:Y:S01]  /*2cf0*/  UIMAD UR6, UR37, 0x300, UR20 ;  /* 0x00000300250678a4 */ /* 0x000fe2000f8e0214 */
[----:B------:R-:W-:Y:S01]  /*2d00*/  WARPGROUP.ARRIVE ;  /* 0x00000000000079c5 */ /* 0x000fe20000000000 */
[----:B------:R-:W-:Y:S01]  /*2d10*/  UMOV UR7, 0x40000040 ;  /* 0x4000004000077882 */ /* 0x000fe20000000000 */
[----:B------:R-:W-:Y:S01]  /*2d20*/  UMOV UR11, 0x40000040 ;  /* 0x40000040000b7882 */ /* 0x000fe20000000000 */
[----:B------:R-:W-:-:S03]  /*2d30*/  UIADD3 UR10, UR6, 0x2, URZ ;  /* 0x00000002060a7890 */ /* 0x000fc6000fffe03f */
[----:B------:R-:W4:Y:S01]  /*2d40*/  S2R R204, SR_TID.X ;  /* 0x0000000000cc7919 */ /* 0x000f220000002100 */
[----:B------:R-:W-:Y:S01]  /*2d50*/  UIADD3 UR14, UR6, 0x4, URZ ;  /* 0x00000004060e7890 */ /* 0x000fe2000fffe03f */
[----:B------:R-:W-:Y:S01]  /*2d60*/  UMOV UR15, 0x40000040 ;  /* 0x40000040000f7882 */ /* 0x000fe20000000000 */
[----:B------:R-:W-:Y:S01]  /*2d70*/  HGMMA.64x96x16.F32 R152, gdesc[UR4], RZ, !UPT, gsb0 ;  /* 0x01600000049879f0 */ /* 0x000fe2000c0008ff */
[----:B------:R-:W-:Y:S01]  /*2d80*/  UIADD3 UR18, UR6, 0x6, URZ ;  /* 0x0000000606127890 */ /* 0x000fe2000fffe03f */
[----:B------:R-:W-:Y:S01]  /*2d90*/  UMOV UR19, 0x40000040 ;  /* 0x4000004000137882 */ /* 0x000fe20000000000 */
[----:B----4-:R-:W-:-:S04]  /*2da0*/  SHF.R.U32.HI R204, RZ, 0x7, R204 ;  /* 0x00000007ffcc7819 */ /* 0x010fc800000116cc */
[----:B--2---:R-:W-:Y:S01]  /*2db0*/  IADD3 R0, -R204, 0xb, RZ ;  /* 0x0000000bcc007810 */ /* 0x004fe20007ffe1ff */
        /* <DEDUP_REMOVED lines=13> */
.L_x_24:
[----:B------:R-:W-:Y:S01]  /*2e90*/  FMNMX.FTZ R4, R152, R7, !PT ;  /* 0x0000000798047209 */ /* 0x000fe20007810000 */
[----:B------:R-:W-:Y:S01]  /*2ea0*/  UMOV UR10, UR23 ;  /* 0x00000017000a7c82 */ /* 0x000fe20008000000 */
[----:B------:R-:W-:Y:S02]  /*2eb0*/  UIADD3 UR6, UR25, 0x22840, URZ ;  /* 0x0002284019067890 */ /* 0x000fe4000fffe03f */
[----:B------:R-:W-:Y:S02]  /*2ec0*/  FMNMX.FTZ R3, R153, R4, !PT ;  /* 0x0000000499037209 */ /* 0x000fe40007810000 */
[----:B------:R-:W-:Y:S02]  /*2ed0*/  UPRMT UR6, UR24, 0x654, UR6 ;  /* 0x0000065418067896 */ /* 0x000fe40008000006 */
[----:B------:R-:W-:-:S04]  /*2ee0*/  FMNMX.FTZ R4, R156, R3, !PT ;  /* 0x000000039c047209 */ /* 0x000fc80007810000 */
[----:B------:R-:W-:-:S03]  /*2ef0*/  FMNMX.FTZ R3, R157, R4, !PT ;  /* 0x000000049d037209 */ /* 0x000fc60007810000 */
[----:B------:R-:W-:Y:S01]  /*2f00*/  SYNCS.ARRIVE.TRANS64.RED.A1T0 RZ, [UR6], RZ ;  /* 0x000000ffffff79a7 */ /* 0x000fe20008100406 */
[----:B------:R-:W-:-:S04]  /*2f10*/  FMNMX.FTZ R4, R160, R3, !PT ;  /* 0x00000003a0047209 */ /* 0x000fc80007810000 */
        /* <DEDUP_REMOVED lines=18> */
[----:B01-3--:R-:W-:-:S05]  /*3040*/  FMNMX.FTZ R8, R197, R4, !PT ;  /* 0x00000004c5087209 */ /* 0x00bfca0007810000 */
[----:B------:R-:W0:Y:S02]  /*3050*/  SHFL.BFLY PT, R3, R8, 0x2, 0x1f ;  /* 0x0c401f0008037f89 */ /* 0x000e2400000e0000 */
[----:B0-----:R-:W-:-:S05]  /*3060*/  FMNMX.FTZ R10, R8, R3, !PT ;  /* 0x00000003080a7209 */ /* 0x001fca0007810000 */
[----:B------:R-:W0:Y:S02]  /*3070*/  SHFL.BFLY PT, R3, R10, 0x1, 0x1f ;  /* 0x0c201f000a037f89 */ /* 0x000e2400000e0000 */
[----:B0-----:R-:W-:-:S05]  /*3080*/  FMNMX.FTZ R3, R10, R3, !PT ;  /* 0x000000030a037209 */ /* 0x001fca0007810000 */
[C---:B------:R-:W-:Y:S01]  /*3090*/  FADD.FTZ R4, -R3.reuse, R7 ;  /* 0x0000000703047221 */ /* 0x040fe20000010100 */
[----:B------:R-:W-:-:S03]  /*30a0*/  FMUL.FTZ R22, R3, UR10 ;  /* 0x0000000a03167c20 */ /* 0x000fc60008410000 */
[----:B------:R-:W-:Y:S01]  /*30b0*/  FMUL.FTZ R7, R4, UR10 ;  /* 0x0000000a04077c20 */ /* 0x000fe20008410000 */
[----:B------:R-:W-:Y:S01]  /*30c0*/  FMNMX.FTZ R4, R154, R203, !PT ;  /* 0x000000cb9a047209 */ /* 0x000fe20007810000 */
[--C-:B------:R-:W-:Y:S01]  /*30d0*/  FFMA.FTZ R202, R157, UR10, -R22.reuse ;  /* 0x0000000a9dca7c23 */ /* 0x100fe20008010816 */
[--C-:B------:R-:W-:Y:S01]  /*30e0*/  FFMA.FTZ R201, R156, UR10, -R22.reuse ;  /* 0x0000000a9cc97c23 */ /* 0x100fe20008010816 */
[--C-:B------:R-:W-:Y:S01]  /*30f0*/  FFMA.FTZ R13, R161, UR10, -R22.reuse ;  /* 0x0000000aa10d7c23 */ /* 0x100fe20008010816 */
        /* <DEDUP_REMOVED lines=26> */
[----:B------:R-:W-:Y:S01]  /*32a0*/  FFMA.FTZ R177, R197, UR10, -R22 ;  /* 0x0000000ac5b17c23 */ /* 0x000fe20008010816 */
[----:B------:R-:W0:Y:S01]  /*32b0*/  MUFU.EX2 R7, R7 ;  /* 0x0000000700077308 */ /* 0x000e220000000800 */
[----:B------:R-:W-:-:S04]  /*32c0*/  FMNMX.FTZ R4, R170, R9, !PT ;  /* 0x00000009aa047209 */ /* 0x000fc80007810000 */
[----:B------:R-:W-:-:S03]  /*32d0*/  FMNMX.FTZ R9, R171, R4, !PT ;  /* 0x00000004ab097209 */ /* 0x000fc60007810000 */
[----:B------:R-:W1:Y:S01]  /*32e0*/  MUFU.EX2 R152, R152 ;  /* 0x0000009800987308 */ /* 0x000e620000000800 */
[----:B------:R-:W-:-:S04]  /*32f0*/  FMNMX.FTZ R4, R174, R9, !PT ;  /* 0x00000009ae047209 */ /* 0x000fc80007810000 */
[----:B------:R-:W-:-:S03]  /*3300*/  FMNMX.FTZ R9, R175, R4, !PT ;  /* 0x00000004af097209 */ /* 0x000fc60007810000 */
[----:B------:R-:W3:Y:S01]  /*3310*/  MUFU.EX2 R153, R153 ;  /* 0x0000009900997308 */ /* 0x000ee20000000800 */
[----:B------:R-:W-:Y:S01]  /*3320*/  FMNMX.FTZ R4, R178, R9, !PT ;  /* 0x00000009b2047209 */ /* 0x000fe20007810000 */
[-C--:B0-----:R-:W-:Y:S01]  /*3330*/  FMUL.FTZ R24, R24, R7.reuse ;  /* 0x0000000718187220 */ /* 0x081fe20000410000 */
[-C--:B------:R-:W-:Y:S01]  /*3340*/  FMUL.FTZ R25, R25, R7.reuse ;  /* 0x0000000719197220 */ /* 0x080fe20000410000 */
[-C--:B------:R-:W-:Y:S01]  /*3350*/  FMUL.FTZ R28, R28, R7.reuse ;  /* 0x000000071c1c7220 */ /* 0x080fe20000410000 */
[----:B------:R-:W-:Y:S01]  /*3360*/  FMNMX.FTZ R9, R179, R4, !PT ;  /* 0x00000004b3097209 */ /* 0x000fe20007810000 */
[-C--:B------:R-:W-:Y:S01]  /*3370*/  FMUL.FTZ R29, R29, R7.reuse ;  /* 0x000000071d1d7220 */ /* 0x080fe20000410000 */
[----:B------:R-:W-:Y:S01]  /*3380*/  FMUL.FTZ R32, R32, R7 ;  /* 0x0000000720207220 */ /* 0x000fe20000410000 */
[----:B------:R-:W-:Y:S01]  /*3390*/  MUFU.EX2 R201, R201 ;  /* 0x000000c900c97308 */ /* 0x000fe20000000800 */
[----:B------:R-:W-:Y:S01]  /*33a0*/  FMNMX.FTZ R4, R182, R9, !PT ;  /* 0x00000009b6047209 */ /* 0x000fe20007810000 */
[----:B-1----:R-:W-:Y:S01]  /*33b0*/  FFMA.FTZ R6, R7, R6, R152 ;  /* 0x0000000607067223 */ /* 0x002fe20000010098 */
[-C--:B------:R-:W-:Y:S01]  /*33c0*/  FMUL.FTZ R33, R33, R7.reuse ;  /* 0x0000000721217220 */ /* 0x080fe20000410000 */
[-C--:B------:R-:W-:Y:S01]  /*33d0*/  FMUL.FTZ R36, R36, R7.reuse ;  /* 0x0000000724247220 */ /* 0x080fe20000410000 */
[----:B------:R-:W-:Y:S01]  /*33e0*/  FMNMX.FTZ R9, R183, R4, !PT ;  /* 0x00000004b7097209 */ /* 0x000fe20007810000 */
[-C--:B------:R-:W-:Y:S01]  /*33f0*/  FMUL.FTZ R37, R37, R7.reuse ;  /* 0x0000000725257220 */ /* 0x080fe20000410000 */
[----:B------:R-:W-:Y:S01]  /*3400*/  FMUL.FTZ R40, R40, R7 ;  /* 0x0000000728287220 */ /* 0x000fe20000410000 */
[----:B------:R-:W-:Y:S01]  /*3410*/  MUFU.EX2 R202, R202 ;  /* 0x000000ca00ca7308 */ /* 0x000fe20000000800 */
[----:B------:R-:W-:Y:S01]  /*3420*/  FMNMX.FTZ R4, R186, R9, !PT ;  /* 0x00000009ba047209 */ /* 0x000fe20007810000 */
[C---:B---3--:R-:W-:Y:S01]  /*3430*/  FADD.FTZ R6, R153.reuse, R6 ;  /* 0x0000000699067221 */ /* 0x048fe20000010000 */
[----:B------:R-:W-:Y:S01]  /*3440*/  F2FP.F16.F32.PACK_AB R152, R153, R152 ;  /* 0x000000989998723e */ /* 0x000fe200000000ff */
[-C--:B------:R-:W-:Y:S01]  /*3450*/  FMUL.FTZ R41, R41, R7.reuse ;  /* 0x0000000729297220 */ /* 0x080fe20000410000 */
[----:B------:R-:W-:Y:S01]  /*3460*/  FMNMX.FTZ R9, R187, R4, !PT ;  /* 0x00000004bb097209 */ /* 0x000fe20007810000 */
[-C--:B------:R-:W-:Y:S01]  /*3470*/  FMUL.FTZ R44, R44, R7.reuse ;  /* 0x000000072c2c7220 */ /* 0x080fe20000410000 */
[----:B------:R-:W-:Y:S01]  /*3480*/  FMUL.FTZ R45, R45, R7 ;  /* 0x000000072d2d7220 */ /* 0x000fe20000410000 */
[----:B------:R-:W-:Y:S01]  /*3490*/  MUFU.EX2 R156, R156 ;  /* 0x0000009c009c7308 */ /* 0x000fe20000000800 */
[----:B------:R-:W-:Y:S01]  /*34a0*/  FMNMX.FTZ R4, R190, R9, !PT ;  /* 0x00000009be047209 */ /* 0x000fe20007810000 */
[-C--:B------:R-:W-:Y:S01]  /*34b0*/  FMUL.FTZ R48, R48, R7.reuse ;  /* 0x0000000730307220 */ /* 0x080fe20000410000 */
[-C--:B------:R-:W-:Y:S01]  /*34c0*/  FMUL.FTZ R49, R49, R7.reuse ;  /* 0x0000000731317220 */ /* 0x080fe20000410000 */
        /* <DEDUP_REMOVED lines=19> */
[-C--:B------:R-:W-:Y:S01]  /*3600*/  FMUL.FTZ R76, R76, R7.reuse ;  /* 0x000000074c4c7220 */ /* 0x080fe20000410000 */
[----:B------:R-:W-:Y:S01]  /*3610*/  MUFU.EX2 R161, R161 ;  /* 0x000000a100a17308 */ /* 0x000fe20000000800 */
[-C--:B------:R-:W-:Y:S01]  /*3620*/  FMUL.FTZ R77, R77, R7.reuse ;  /* 0x000000074d4d7220 */ /* 0x080fe20000410000 */
[----:B------:R-:W0:Y:S01]  /*3630*/  SHFL.BFLY PT, R9, R4, 0x2, 0x1f ;  /* 0x0c401f0004097f89 */ /* 0x000e2200000e0000 */
[-C--:B------:R-:W-:Y:S01]  /*3640*/  FMUL.FTZ R80, R80, R7.reuse ;  /* 0x0000000750507220 */ /* 0x080fe20000410000 */
[-C--:B------:R-:W-:Y:S01]  /*3650*/  FMUL.FTZ R81, R81, R7.reuse ;  /* 0x0000000751517220 */ /* 0x080fe20000410000 */
[-C--:B------:R-:W-:Y:S01]  /*3660*/  FMUL.FTZ R84, R84, R7.reuse ;  /* 0x0000000754547220 */ /* 0x080fe20000410000 */
[-C--:B------:R-:W-:Y:S01]  /*3670*/  FMUL.FTZ R85, R85, R7.reuse ;  /* 0x0000000755557220 */ /* 0x080fe20000410000 */
[-C--:B------:R-:W-:Y:S01]  /*3680*/  FMUL.FTZ R88, R88, R7.reuse ;  /* 0x0000000758587220 */ /* 0x080fe20000410000 */
[----:B------:R-:W-:Y:S01]  /*3690*/  MUFU.EX2 R160, R160 ;  /* 0x000000a000a07308 */ /* 0x000fe20000000800 */
[-C--:B------:R-:W-:Y:S01]  /*36a0*/  FMUL.FTZ R89, R89, R7.reuse ;  /* 0x0000000759597220 */ /* 0x080fe20000410000 */
[-C--:B------:R-:W-:Y:S01]  /*36b0*/  FMUL.FTZ R92, R92, R7.reuse ;  /* 0x000000075c5c7220 */ /* 0x080fe20000410000 */
        /* <DEDUP_REMOVED lines=14> */
[----:B------:R-:W-:Y:S01]  /*37a0*/  FMUL.FTZ R117, R117, R7 ;  /* 0x0000000775757220 */ /* 0x000fe20000410000 */
[----:B0-----:R-:W-:Y:S01]  /*37b0*/  FMNMX.FTZ R8, R4, R9, !PT ;  /* 0x0000000904087209 */ /* 0x001fe20007810000 */
[----:B------:R-:W-:Y:S01]  /*37c0*/  FFMA.FTZ R9, R188, UR10, -R22 ;  /* 0x0000000abc097c23 */ /* 0x000fe20008010816 */
[-C--:B------:R-:W-:Y:S01]  /*37d0*/  FMUL.FTZ R120, R120, R7.reuse ;  /* 0x0000000778787220 */ /* 0x080fe20000410000 */
[-C--:B------:R-:W-:Y:S01]  /*37e0*/  FMUL.FTZ R121, R121, R7.reuse ;  /* 0x0000000779797220 */ /* 0x080fe20000410000 */
[-C--:B------:R-:W-:Y:S01]  /*37f0*/  FMUL.FTZ R124, R124, R7.reuse ;  /* 0x000000077c7c7220 */ /* 0x080fe20000410000 */
[----:B------:R-:W0:Y:S01]  /*3800*/  SHFL.BFLY PT, R157, R8, 0x1, 0x1f ;  /* 0x0c201f00089d7f89 */ /* 0x000e2200000e0000 */
        /* <DEDUP_REMOVED lines=14> */
[----:B------:R-:W-:-:S02]  /*38f0*/  FMUL.FTZ R149, R149, R7 ;  /* 0x0000000795957220 */ /* 0x000fc40000410000 */
[----:B------:R-:W-:Y:S01]  /*3900*/  MUFU.EX2 R165, R165 ;  /* 0x000000a500a57308 */ /* 0x000fe20000000800 */
[----:B0-----:R-:W-:-:S07]  /*3910*/  FMNMX.FTZ R4, R8, R157, !PT ;  /* 0x0000009d08047209 */ /* 0x001fce0007810000 */
[----:B------:R-:W-:Y:S01]  /*3920*/  MUFU.EX2 R10, R10 ;  /* 0x0000000a000a7308 */ /* 0x000fe20000000800 */
[C---:B------:R-:W-:Y:S01]  /*3930*/  FADD.FTZ R22, -R4.reuse, R203 ;  /* 0x000000cb04167221 */ /* 0x040fe20000010100 */
[----:B------:R-:W-:-:S03]  /*3940*/  FMUL.FTZ R169, R4, UR10 ;  /* 0x0000000a04a97c20 */ /* 0x000fc60008410000 */
[----:B------:R-:W-:Y:S01]  /*3950*/  FMUL.FTZ R22, R22, UR10 ;  /* 0x0000000a16167c20 */ /* 0x000fe20008410000 */
[--C-:B------:R-:W-:Y:S01]  /*3960*/  FFMA.FTZ R157, R154, UR10, -R169.reuse ;  /* 0x0000000a9a9d7c23 */ /* 0x100fe200080108a9 */
[--C-:B------:R-:W-:Y:S01]  /*3970*/  FFMA.FTZ R176, R155, UR10, -R169.reuse ;  /* 0x0000000a9bb07c23 */ /* 0x100fe200080108a9 */
[--C-:B------:R-:W-:Y:S01]  /*3980*/  FFMA.FTZ R155, R158, UR10, -R169.reuse ;  /* 0x0000000a9e9b7c23 */ /* 0x100fe200080108a9 */
[--C-:B------:R-:W-:Y:S01]  /*3990*/  FFMA.FTZ R180, R159, UR10, -R169.reuse ;  /* 0x0000000a9fb47c23 */ /* 0x100fe200080108a9 */
[--C-:B------:R-:W-:Y:S01]  /*39a0*/  FFMA.FTZ R158, R162, UR10, -R169.reuse ;  /* 0x0000000aa29e7c23 */ /* 0x100fe200080108a9 */
[----:B------:R-:W0:Y:S01]  /*39b0*/  MUFU.EX2 R22, R22 ;  /* 0x0000001600167308 */ /* 0x000e220000000800 */
[--C-:B------:R-:W-:Y:S01]  /*39c0*/  FFMA.FTZ R159, R163, UR10, -R169.reuse ;  /* 0x0000000aa39f7c23 */ /* 0x100fe200080108a9 */
[--C-:B------:R-:W-:Y:S01]  /*39d0*/  FFMA.FTZ R163, R167, UR10, -R169.reuse ;  /* 0x0000000aa7a37c23 */ /* 0x100fe200080108a9 */
[--C-:B------:R-:W-:Y:S01]  /*39e0*/  FFMA.FTZ R167, R171, UR10, -R169.reuse ;  /* 0x0000000aaba77c23 */ /* 0x100fe200080108a9 */
[--C-:B------:R-:W-:Y:S01]  /*39f0*/  FFMA.FTZ R171, R175, UR10, -R169.reuse ;  /* 0x0000000aafab7c23 */ /* 0x100fe200080108a9 */
[--C-:B------:R-:W-:Y:S01]  /*3a00*/  FFMA.FTZ R175, R179, UR10, -R169.reuse ;  /* 0x0000000ab3af7c23 */ /* 0x100fe200080108a9 */
[--C-:B------:R-:W-:Y:S01]  /*3a10*/  FFMA.FTZ R162, R166, UR10, -R169.reuse ;  /* 0x0000000aa6a27c23 */ /* 0x100fe200080108a9 */
[--C-:B------:R-:W-:Y:S01]  /*3a20*/  FFMA.FTZ R166, R170, UR10, -R169.reuse ;  /* 0x0000000aaaa67c23 */ /* 0x100fe200080108a9 */
[----:B------:R-:W1:Y:S01]  /*3a30*/  MUFU.EX2 R157, R157 ;  /* 0x0000009d009d7308 */ /* 0x000e620000000800 */
[--C-:B------:R-:W-:Y:S01]  /*3a40*/  FFMA.FTZ R182, R182, UR10, -R169.reuse ;  /* 0x0000000ab6b67c23 */ /* 0x100fe200080108a9 */
[--C-:B------:R-:W-:Y:S01]  /*3a50*/  FFMA.FTZ R170, R174, UR10, -R169.reuse ;  /* 0x0000000aaeaa7c23 */ /* 0x100fe200080108a9 */
[--C-:B------:R-:W-:Y:S01]  /*3a60*/  FFMA.FTZ R174, R178, UR10, -R169.reuse ;  /* 0x0000000ab2ae7c23 */ /* 0x100fe200080108a9 */
[--C-:B------:R-:W-:Y:S01]  /*3a70*/  FFMA.FTZ R178, R186, UR10, -R169.reuse ;  /* 0x0000000abab27c23 */ /* 0x100fe200080108a9 */
[--C-:B------:R-:W-:Y:S01]  /*3a80*/  FFMA.FTZ R191, R191, UR10, -R169.reuse ;  /* 0x0000000abfbf7c23 */ /* 0x100fe200080108a9 */
[--C-:B------:R-:W-:Y:S01]  /*3a90*/  FFMA.FTZ R194, R194, UR10, -R169.reuse ;  /* 0x0000000ac2c27c23 */ /* 0x100fe200080108a9 */
[--C-:B------:R-:W-:Y:S01]  /*3aa0*/  FFMA.FTZ R195, R195, UR10, -R169.reuse ;  /* 0x0000000ac3c37c23 */ /* 0x100fe200080108a9 */
[----:B------:R-:W3:Y:S01]  /*3ab0*/  MUFU.EX2 R176, R176 ;  /* 0x000000b000b07308 */ /* 0x000ee20000000800 */
[--C-:B------:R-:W-:Y:S01]  /*3ac0*/  FFMA.FTZ R198, R198, UR10, -R169.reuse ;  /* 0x0000000ac6c67c23 */ /* 0x100fe200080108a9 */
[----:B------:R-:W-:Y:S01]  /*3ad0*/  FFMA.FTZ R199, R199, UR10, -R169 ;  /* 0x0000000ac7c77c23 */ /* 0x000fe200080108a9 */
[-C--:B0-----:R-:W-:Y:S01]  /*3ae0*/  FMUL.FTZ R26, R26, R22.reuse ;  /* 0x000000161a1a7220 */ /* 0x081fe20000410000 */
[-C--:B------:R-:W-:Y:S01]  /*3af0*/  FMUL.FTZ R27, R27, R22.reuse ;  /* 0x000000161b1b7220 */ /* 0x080fe20000410000 */
[-C--:B------:R-:W-:Y:S01]  /*3b00*/  FMUL.FTZ R30, R30, R22.reuse ;  /* 0x000000161e1e7220 */ /* 0x080fe20000410000 */
[-C--:B------:R-:W-:Y:S01]  /*3b10*/  FMUL.FTZ R31, R31, R22.reuse ;  /* 0x000000161f1f7220 */ /* 0x080fe20000410000 */
[-C--:B------:R-:W-:Y:S01]  /*3b20*/  FMUL.FTZ R34, R34, R22.reuse ;  /* 0x0000001622227220 */ /* 0x080fe20000410000 */
[----:B------:R-:W0:Y:S01]  /*3b30*/  MUFU.EX2 R155, R155 ;  /* 0x0000009b009b7308 */ /* 0x000e220000000800 */
[----:B-1----:R-:W-:Y:S01]  /*3b40*/  FFMA.FTZ R179, R22, R5, R157 ;  /* 0x0000000516b37223 */ /* 0x002fe2000001009d */
[-C--:B------:R-:W-:Y:S01]  /*3b50*/  FMUL.FTZ R35, R35, R22.reuse ;  /* 0x0000001623237220 */ /* 0x080fe20000410000 */
[-C--:B------:R-:W-:Y:S01]  /*3b60*/  FMUL.FTZ R38, R38, R22.reuse ;  /* 0x0000001626267220 */ /* 0x080fe20000410000 */
[-C--:B------:R-:W-:Y:S01]  /*3b70*/  FMUL.FTZ R39, R39, R22.reuse ;  /* 0x0000001627277220 */ /* 0x080fe20000410000 */
[-C--:B------:R-:W-:Y:S01]  /*3b80*/  FMUL.FTZ R42, R42, R22.reuse ;  /* 0x000000162a2a7220 */ /* 0x080fe20000410000 */
[-C--:B------:R-:W-:Y:S01]  /*3b90*/  FMUL.FTZ R43, R43, R22.reuse ;  /* 0x000000162b2b7220 */ /* 0x080fe20000410000 */
[-C--:B------:R-:W-:Y:S01]  /*3ba0*/  FMUL.FTZ R46, R46, R22.reuse ;  /* 0x000000162e2e7220 */ /* 0x080fe20000410000 */
[----:B------:R-:W1:Y:S01]  /*3bb0*/  MUFU.EX2 R180, R180 ;  /* 0x000000b400b47308 */ /* 0x000e620000000800 */
[C---:B---3--:R-:W-:Y:S01]  /*3bc0*/  FADD.FTZ R154, R176.reuse, R179 ;  /* 0x000000b3b09a7221 */ /* 0x048fe20000010000 */
[----:B------:R-:W-:Y:S01]  /*3bd0*/  FADD.FTZ R179, R201, R6 ;  /* 0x00000006c9b37221 */ /* 0x000fe20000010000 */
[----:B------:R-:W-:Y:S01]  /*3be0*/  FFMA.FTZ R6, R183, UR10, -R169 ;  /* 0x0000000ab7067c23 */ /* 0x000fe200080108a9 */
[----:B------:R-:W-:Y:S01]  /*3bf0*/  F2FP.F16.F32.PACK_AB R153, R176, R157 ;  /* 0x0000009db099723e */ /* 0x000fe200000000ff */
[-C--:B------:R-:W-:Y:S01]  /*3c00*/  FMUL.FTZ R47, R47, R22.reuse ;  /* 0x000000162f2f7220 */ /* 0x080fe20000410000 */
[----:B------:R-:W-:Y:S01]  /*3c10*/  FADD.FTZ R179, R202, R179 ;  /* 0x000000b3cab37221 */ /* 0x000fe20000010000 */
[----:B------:R-:W-:Y:S01]  /*3c20*/  FMUL.FTZ R50, R50, R22 ;  /* 0x0000001632327220 */ /* 0x000fe20000410000 */
[----:B------:R-:W-:Y:S01]  /*3c30*/  MUFU.EX2 R158, R158 ;  /* 0x0000009e009e7308 */ /* 0x000fe20000000800 */
[----:B0-----:R-:W-:Y:S01]  /*3c40*/  FADD.FTZ R181, R155, R154 ;  /* 0x0000009a9bb57221 */ /* 0x001fe20000010000 */
[----:B------:R-:W-:Y:S01]  /*3c50*/  FADD.FTZ R154, R156, R179 ;  /* 0x000000b39c9a7221 */ /* 0x000fe20000010000 */
[----:B------:R-:W-:Y:S01]  /*3c60*/  FFMA.FTZ R179, R187, UR10, -R169 ;  /* 0x0000000abbb37c23 */ /* 0x000fe200080108a9 */
[----:B------:R-:W-:Y:S01]  /*3c70*/  F2FP.F16.F32.PACK_AB R156, R13, R156 ;  /* 0x0000009c0d9c723e */ /* 0x000fe200000000ff */
[-C--:B------:R-:W-:Y:S01]  /*3c80*/  FMUL.FTZ R51, R51, R22.reuse ;  /* 0x0000001633337220 */ /* 0x080fe20000410000 */
[----:B------:R-:W-:Y:S01]  /*3c90*/  FADD.FTZ R183, R13, R154 ;  /* 0x0000009a0db77221 */ /* 0x000fe20000010000 */
[-C--:B------:R-:W-:Y:S01]  /*3ca0*/  FMUL.FTZ R54, R54, R22.reuse ;  /* 0x0000001636367220 */ /* 0x080fe20000410000 */
[----:B------:R-:W0:Y:S01]  /*3cb0*/  MUFU.EX2 R159, R159 ;  /* 0x0000009f009f7308 */ /* 0x000e220000000800 */
[----:B-1----:R-:W-:Y:S01]  /*3cc0*/  FADD.FTZ R181, R180, R181 ;  /* 0x000000b5b4b57221 */ /* 0x002fe20000010000 */
[----:B------:R-:W-:Y:S01]  /*3cd0*/  FADD.FTZ R154, R12, R183 ;  /* 0x000000b70c9a7221 */ /* 0x000fe20000010000 */
[----:B------:R-:W-:Y:S01]  /*3ce0*/  F2FP.F16.F32.PACK_AB R155, R180, R155 ;  /* 0x0000009bb49b723e */ /* 0x000fe200000000ff */
[-C--:B------:R-:W-:Y:S01]  /*3cf0*/  FMUL.FTZ R55, R55, R22.reuse ;  /* 0x0000001637377220 */ /* 0x080fe20000410000 */
[-C--:B------:R-:W-:Y:S01]  /*3d00*/  FMUL.FTZ R58, R58, R22.reuse ;  /* 0x000000163a3a7220 */ /* 0x080fe20000410000 */
[----:B------:R-:W-:Y:S01]  /*3d10*/  FADD.FTZ R183, R161, R154 ;  /* 0x0000009aa1b77221 */ /* 0x000fe20000010000 */
[-C--:B------:R-:W-:Y:S01]  /*3d20*/  FMUL.FTZ R59, R59, R22.reuse ;  /* 0x000000163b3b7220 */ /* 0x080fe20000410000 */
[----:B------:R-:W-:Y:S01]  /*3d30*/  MUFU.EX2 R162, R162 ;  /* 0x000000a200a27308 */ /* 0x000fe20000000800 */
[----:B------:R-:W-:Y:S01]  /*3d40*/  FMUL.FTZ R62, R62, R22 ;  /* 0x000000163e3e7220 */ /* 0x000fe20000410000 */
[----:B------:R-:W-:Y:S01]  /*3d50*/  FADD.FTZ R154, R160, R183 ;  /* 0x000000b7a09a7221 */ /* 0x000fe20000010000 */
[----:B------:R-:W-:Y:S01]  /*3d60*/  F2FP.F16.F32.PACK_AB R160, R15, R160 ;  /* 0x000000a00fa0723e */ /* 0x000fe200000000ff */
[-C--:B------:R-:W-:Y:S01]  /*3d70*/  FMUL.FTZ R63, R63, R22.reuse ;  /* 0x000000163f3f7220 */ /* 0x080fe20000410000 */
[----:B------:R-:W-:Y:S01]  /*3d80*/  FMUL.FTZ R66, R66, R22 ;  /* 0x0000001642427220 */ /* 0x000fe20000410000 */
[----:B------:R-:W-:Y:S01]  /*3d90*/  FADD.FTZ R184, R15, R154 ;  /* 0x0000009a0fb87221 */ /* 0x000fe20000010000 */
[----:B------:R-:W-:Y:S01]  /*3da0*/  F2FP.F16.F32.PACK_AB R154, R202, R201 ;  /* 0x000000c9ca9a723e */ /* 0x000fe200000000ff */
[----:B------:R-:W1:Y:S01]  /*3db0*/  MUFU.EX2 R163, R163 ;  /* 0x000000a300a37308 */ /* 0x000e620000000800 */
[----:B0-----:R-:W-:Y:S01]  /*3dc0*/  F2FP.F16.F32.PACK_AB R157, R159, R158 ;  /* 0x0000009e9f9d723e */ /* 0x001fe200000000ff */
[----:B------:R-:W-:Y:S01]  /*3dd0*/  FADD.FTZ R183, R11, R184 ;  /* 0x000000b80bb77221 */ /* 0x000fe20000010000 */
[-C--:B------:R-:W-:Y:S01]  /*3de0*/  FMUL.FTZ R67, R67, R22.reuse ;  /* 0x0000001643437220 */ /* 0x080fe20000410000 */
[-C--:B------:R-:W-:Y:S01]  /*3df0*/  FMUL.FTZ R70, R70, R22.reuse ;  /* 0x0000001646467220 */ /* 0x080fe20000410000 */
[-C--:B------:R-:W-:Y:S01]  /*3e00*/  FMUL.FTZ R71, R71, R22.reuse ;  /* 0x0000001647477220 */ /* 0x080fe20000410000 */
[----:B------:R-:W-:Y:S01]  /*3e10*/  FADD.FTZ R183, R14, R183 ;  /* 0x000000b70eb77221 */ /* 0x000fe20000010000 */
[-C--:B------:R-:W-:Y:S01]  /*3e20*/  FMUL.FTZ R74, R74, R22.reuse ;  /* 0x000000164a4a7220 */ /* 0x080fe20000410000 */
[----:B------:R-:W0:Y:S01]  /*3e30*/  MUFU.EX2 R166, R166 ;  /* 0x000000a600a67308 */ /* 0x000e220000000800 */
[----:B------:R-:W-:Y:S01]  /*3e40*/  FMUL.FTZ R75, R75, R22 ;  /* 0x000000164b4b7220 */ /* 0x000fe20000410000 */
[----:B------:R-:W-:Y:S01]  /*3e50*/  FADD.FTZ R180, R164, R183 ;  /* 0x000000b7a4b47221 */ /* 0x000fe20000010000 */
[----:B------:R-:W-:Y:S01]  /*3e60*/  F2FP.F16.F32.PACK_AB R164, R165, R164 ;  /* 0x000000a4a5a4723e */ /* 0x000fe200000000ff */
[-C--:B------:R-:W-:Y:S01]  /*3e70*/  FMUL.FTZ R78, R78, R22.reuse ;  /* 0x000000164e4e7220 */ /* 0x080fe20000410000 */
[-C--:B------:R-:W-:Y:S01]  /*3e80*/  FMUL.FTZ R79, R79, R22.reuse ;  /* 0x000000164f4f7220 */ /* 0x080fe20000410000 */
[----:B------:R-:W-:Y:S01]  /*3e90*/  FADD.FTZ R13, R165, R180 ;  /* 0x000000b4a50d7221 */ /* 0x000fe20000010000 */
[-C--:B------:R-:W-:Y:S01]  /*3ea0*/  FMUL.FTZ R82, R82, R22.reuse ;  /* 0x0000001652527220 */ /* 0x080fe20000410000 */
[----:B------:R3:W-:Y:S01]  /*3eb0*/  MUFU.EX2 R5, R182 ;  /* 0x000000b600057308 */ /* 0x0007e20000000800 */
[-C--:B------:R-:W-:Y:S01]  /*3ec0*/  FMUL.FTZ R83, R83, R22.reuse ;  /* 0x0000001653537220 */ /* 0x080fe20000410000 */
[-C--:B------:R-:W-:Y:S01]  /*3ed0*/  FMUL.FTZ R86, R86, R22.reuse ;  /* 0x0000001656567220 */ /* 0x080fe20000410000 */
[-C--:B------:R-:W-:Y:S01]  /*3ee0*/  FMUL.FTZ R87, R87, R22.reuse ;  /* 0x0000001657577220 */ /* 0x080fe20000410000 */
[-C--:B------:R-:W-:Y:S01]  /*3ef0*/  FMUL.FTZ R90, R90, R22.reuse ;  /* 0x000000165a5a7220 */ /* 0x080fe20000410000 */
[-C--:B------:R-:W-:Y:S01]  /*3f00*/  FMUL.FTZ R91, R91, R22.reuse ;  /* 0x000000165b5b7220 */ /* 0x080fe20000410000 */
[-C--:B------:R-:W-:Y:S01]  /*3f10*/  FMUL.FTZ R94, R94, R22.reuse ;  /* 0x000000165e5e7220 */ /* 0x080fe20000410000 */
[----:B------:R-:W-:Y:S01]  /*3f20*/  FMUL.FTZ R95, R95, R22 ;  /* 0x000000165f5f7220 */ /* 0x000fe20000410000 */
[----:B------:R-:W4:Y:S01]  /*3f30*/  MUFU.EX2 R167, R167 ;  /* 0x000000a700a77308 */ /* 0x000f220000000800 */
[----:B---3--:R-:W-:Y:S01]  /*3f40*/  FADD.FTZ R182, R158, R181 ;  /* 0x000000b59eb67221 */ /* 0x008fe20000010000 */
[----:B------:R-:W-:Y:S01]  /*3f50*/  FFMA.FTZ R181, R190, UR10, -R169 ;  /* 0x0000000abeb57c23 */ /* 0x000fe200080108a9 */
[----:B------:R-:W-:Y:S01]  /*3f60*/  F2FP.F16.F32.PACK_AB R158, R161, R12 ;  /* 0x0000000ca19e723e */ /* 0x000fe200000000ff */
[----:B------:R-:W-:Y:S01]  /*3f70*/  FADD.FTZ R12, R10, R13 ;  /* 0x0000000d0a0c7221 */ /* 0x000fe20000010000 */
[----:B------:R-:W-:Y:S01]  /*3f80*/  FADD.FTZ R185, R159, R182 ;  /* 0x000000b69fb97221 */ /* 0x000fe20000010000 */
[----:B-1----:R-:W-:Y:S01]  /*3f90*/  F2FP.F16.F32.PACK_AB R159, R163, R162 ;  /* 0x000000a2a39f723e */ /* 0x002fe200000000ff */
[-C--:B------:R-:W-:Y:S01]  /*3fa0*/  FMUL.FTZ R98, R98, R22.reuse ;  /* 0x0000001662627220 */ /* 0x080fe20000410000 */
[----:B------:R-:W1:Y:S01]  /*3fb0*/  MUFU.EX2 R170, R170 ;  /* 0x000000aa00aa7308 */ /* 0x000e620000000800 */
[----:B------:R-:W-:Y:S01]  /*3fc0*/  FADD.FTZ R182, R162, R185 ;  /* 0x000000b9a2b67221 */ /* 0x000fe20000010000 */
[----:B------:R-:W-:Y:S01]  /*3fd0*/  F2FP.F16.F32.PACK_AB R162, R14, R11 ;  /* 0x0000000b0ea2723e */ /* 0x000fe200000000ff */
[-C--:B------:R-:W-:Y:S01]  /*3fe0*/  FMUL.FTZ R99, R99, R22.reuse ;  /* 0x0000001663637220 */ /* 0x080fe20000410000 */
[-C--:B------:R-:W-:Y:S01]  /*3ff0*/  FMUL.FTZ R102, R102, R22.reuse ;  /* 0x0000001666667220 */ /* 0x080fe20000410000 */
[----:B------:R-:W-:Y:S01]  /*4000*/  FADD.FTZ R185, R163, R182 ;  /* 0x000000b6a3b97221 */ /* 0x000fe20000010000 */
[-C--:B------:R-:W-:Y:S01]  /*4010*/  FMUL.FTZ R103, R103, R22.reuse ;  /* 0x0000001667677220 */ /* 0x080fe20000410000 */
[----:B------:R-:W-:Y:S01]  /*4020*/  FMUL.FTZ R106, R106, R22 ;  /* 0x000000166a6a7220 */ /* 0x000fe20000410000 */
[----:B------:R-:W3:Y:S01]  /*4030*/  MUFU.EX2 R171, R171 ;  /* 0x000000ab00ab7308 */ /* 0x000ee20000000800 */
[----:B0-----:R-:W-:Y:S01]  /*4040*/  FADD.FTZ R182, R166, R185 ;  /* 0x000000b9a6b67221 */ /* 0x001fe20000010000 */
[----:B----4-:R-:W-:Y:S01]  /*4050*/  F2FP.F16.F32.PACK_AB R161, R167, R166 ;  /* 0x000000a6a7a1723e */ /* 0x010fe200000000ff */
[-C--:B------:R-:W-:Y:S01]  /*4060*/  FMUL.FTZ R107, R107, R22.reuse ;  /* 0x000000166b6b7220 */ /* 0x080fe20000410000 */
[-C--:B------:R-:W-:Y:S01]  /*4070*/  FMUL.FTZ R110, R110, R22.reuse ;  /* 0x000000166e6e7220 */ /* 0x080fe20000410000 */
[----:B------:R-:W-:Y:S01]  /*4080*/  FADD.FTZ R169, R167, R182 ;  /* 0x000000b6a7a97221 */ /* 0x000fe20000010000 */
[-C--:B------:R-:W-:Y:S01]  /*4090*/  FMUL.FTZ R111, R111, R22.reuse ;  /* 0x000000166f6f7220 */ /* 0x080fe20000410000 */
[-C--:B------:R-:W-:Y:S01]  /*40a0*/  FMUL.FTZ R114, R114, R22.reuse ;  /* 0x0000001672727220 */ /* 0x080fe20000410000 */
[----:B------:R-:W0:Y:S01]  /*40b0*/  MUFU.EX2 R174, R174 ;  /* 0x000000ae00ae7308 */ /* 0x000e220000000800 */
[----:B-1----:R-:W-:Y:S01]  /*40c0*/  FADD.FTZ R182, R170, R169 ;  /* 0x000000a9aab67221 */ /* 0x002fe20000010000 */
[-C--:B------:R-:W-:Y:S01]  /*40d0*/  FMUL.FTZ R115, R115, R22.reuse ;  /* 0x0000001673737220 */ /* 0x080fe20000410000 */
[-C--:B------:R-:W-:Y:S01]  /*40e0*/  FMUL.FTZ R118, R118, R22.reuse ;  /* 0x0000001676767220 */ /* 0x080fe20000410000 */
[-C--:B------:R-:W-:Y:S01]  /*40f0*/  FMUL.FTZ R119, R119, R22.reuse ;  /* 0x0000001677777220 */ /* 0x080fe20000410000 */
[-C--:B------:R-:W-:Y:S01]  /*4100*/  FMUL.FTZ R122, R122, R22.reuse ;  /* 0x000000167a7a7220 */ /* 0x080fe20000410000 */
[-C--:B------:R-:W-:Y:S01]  /*4110*/  FMUL.FTZ R123, R123, R22.reuse ;  /* 0x000000167b7b7220 */ /* 0x080fe20000410000 */
[----:B------:R-:W-:Y:S01]  /*4120*/  FMUL.FTZ R126, R126, R22 ;  /* 0x000000167e7e7220 */ /* 0x000fe20000410000 */
[----:B------:R-:W1:Y:S01]  /*4130*/  MUFU.EX2 R175, R175 ;  /* 0x000000af00af7308 */ /* 0x000e620000000800 */
[C---:B---3--:R-:W-:Y:S01]  /*4140*/  FADD.FTZ R169, R171.reuse, R182 ;  /* 0x000000b6aba97221 */ /* 0x048fe20000010000 */
[----:B------:R-:W-:Y:S01]  /*4150*/  F2FP.F16.F32.PACK_AB R163, R171, R170 ;  /* 0x000000aaaba3723e */ /* 0x000fe200000000ff */
[-C--:B------:R-:W-:Y:S01]  /*4160*/  FMUL.FTZ R127, R127, R22.reuse ;  /* 0x000000167f7f7220 */ /* 0x080fe20000410000 */
[-C--:B------:R-:W-:Y:S01]  /*4170*/  FMUL.FTZ R130, R130, R22.reuse ;  /* 0x0000001682827220 */ /* 0x080fe20000410000 */
[-C--:B------:R-:W-:Y:S01]  /*4180*/  FMUL.FTZ R131, R131, R22.reuse ;  /* 0x0000001683837220 */ /* 0x080fe20000410000 */
[-C--:B------:R-:W-:Y:S01]  /*4190*/  FMUL.FTZ R134, R134, R22.reuse ;  /* 0x0000001686867220 */ /* 0x080fe20000410000 */
[-C--:B------:R-:W-:Y:S01]  /*41a0*/  FMUL.FTZ R135, R135, R22.reuse ;  /* 0x0000001687877220 */ /* 0x080fe20000410000 */
[----:B------:R-:W3:Y:S01]  /*41b0*/  MUFU.EX2 R6, R6 ;  /* 0x0000000600067308 */ /* 0x000ee20000000800 */
[----:B0-----:R-:W-:Y:S01]  /*41c0*/  FADD.FTZ R182, R174, R169 ;  /* 0x000000a9aeb67221 */ /* 0x001fe20000010000 */
[-C--:B------:R-:W-:Y:S01]  /*41d0*/  FMUL.FTZ R138, R138, R22.reuse ;  /* 0x000000168a8a7220 */ /* 0x080fe20000410000 */
[-C--:B------:R-:W-:Y:S01]  /*41e0*/  FMUL.FTZ R139, R139, R22.reuse ;  /* 0x000000168b8b7220 */ /* 0x080fe20000410000 */
[-C--:B------:R-:W-:Y:S01]  /*41f0*/  FMUL.FTZ R142, R142, R22.reuse ;  /* 0x000000168e8e7220 */ /* 0x080fe20000410000 */
[-C--:B------:R-:W-:Y:S01]  /*4200*/  FMUL.FTZ R143, R143, R22.reuse ;  /* 0x000000168f8f7220 */ /* 0x080fe20000410000 */
[-C--:B------:R-:W-:Y:S01]  /*4210*/  FMUL.FTZ R146, R146, R22.reuse ;  /* 0x0000001692927220 */ /* 0x080fe20000410000 */
[----:B------:R-:W-:Y:S01]  /*4220*/  FMUL.FTZ R147, R147, R22 ;  /* 0x0000001693937220 */ /* 0x000fe20000410000 */
[----:B------:R-:W0:Y:S01]  /*4230*/  MUFU.EX2 R21, R21 ;  /* 0x0000001500157308 */ /* 0x000e220000000800 */
[C---:B-1----:R-:W-:Y:S01]  /*4240*/  FADD.FTZ R182, R175.reuse, R182 ;  /* 0x000000b6afb67221 */ /* 0x042fe20000010000 */
[----:B------:R-:W-:Y:S01]  /*4250*/  F2FP.F16.F32.PACK_AB R165, R175, R174 ;  /* 0x000000aeafa5723e */ /* 0x000fe200000000ff */
[-C--:B------:R-:W-:Y:S01]  /*4260*/  FMUL.FTZ R150, R150, R22.reuse ;  /* 0x0000001696967220 */ /* 0x080fe20000410000 */
[----:B------:R-:W-:Y:S01]  /*4270*/  FMUL.FTZ R151, R151, R22 ;  /* 0x0000001697977220 */ /* 0x000fe20000410000 */
[----:B------:R-:W-:-:S03]  /*4280*/  FADD.FTZ R13, R5, R182 ;  /* 0x000000b6050d7221 */ /* 0x000fc60000010000 */
[----:B------:R-:W1:Y:S01]  /*4290*/  MUFU.EX2 R178, R178 ;  /* 0x000000b200b27308 */ /* 0x000e620000000800 */
[C---:B---3--:R-:W-:Y:S01]  /*42a0*/  FADD.FTZ R13, R6.reuse, R13 ;  /* 0x0000000d060d7221 */ /* 0x048fe20000010000 */
[----:B------:R-:W-:-:S06]  /*42b0*/  F2FP.F16.F32.PACK_AB R167, R6, R5 ;  /* 0x0000000506a7723e */ /* 0x000fcc00000000ff */
[----:B------:R-:W3:Y:S01]  /*42c0*/  MUFU.EX2 R168, R168 ;  /* 0x000000a800a87308 */ /* 0x000ee20000000800 */
[C---:B0-----:R-:W-:Y:S01]  /*42d0*/  FADD.FTZ R15, R21.reuse, R12 ;  /* 0x0000000c150f7221 */ /* 0x041fe20000010000 */
[----:B------:R-:W-:-:S06]  /*42e0*/  F2FP.F16.F32.PACK_AB R166, R21, R10 ;  /* 0x0000000a15a6723e */ /* 0x000fcc00000000ff */
[----:B------:R-:W0:Y:S01]  /*42f0*/  MUFU.EX2 R179, R179 ;  /* 0x000000b300b37308 */ /* 0x000e220000000800 */
[----:B-1----:R-:W-:-:S07]  /*4300*/  FADD.FTZ R14, R178, R13 ;  /* 0x0000000db20e7221 */ /* 0x002fce0000010000 */
[----:B------:R-:W1:Y:S01]  /*4310*/  MUFU.EX2 R23, R23 ;  /* 0x0000001700177308 */ /* 0x000e620000000800 */
[----:B---3--:R-:W-:-:S07]  /*4320*/  FADD.FTZ R12, R168, R15 ;  /* 0x0000000fa80c7221 */ /* 0x008fce0000010000 */
[----:B------:R-:W3:Y:S01]  /*4330*/  MUFU.EX2 R181, R181 ;  /* 0x000000b500b57308 */ /* 0x000ee20000000800 */
[C---:B0-----:R-:W-:Y:S01]  /*4340*/  FADD.FTZ R14, R179.reuse, R14 ;  /* 0x0000000eb30e7221 */ /* 0x041fe20000010000 */
[----:B------:R-:W-:-:S06]  /*4350*/  F2FP.F16.F32.PACK_AB R169, R179, R178 ;  /* 0x000000b2b3a9723e */ /* 0x000fcc00000000ff */
[----:B------:R-:W0:Y:S01]  /*4360*/  MUFU.EX2 R9, R9 ;  /* 0x0000000900097308 */ /* 0x000e220000000800 */
[C---:B-1----:R-:W-:Y:S01]  /*4370*/  FADD.FTZ R12, R23.reuse, R12 ;  /* 0x0000000c170c7221 */ /* 0x042fe20000010000 */
[----:B------:R-:W-:-:S06]  /*4380*/  F2FP.F16.F32.PACK_AB R168, R23, R168 ;  /* 0x000000a817a8723e */ /* 0x000fcc00000000ff */
[----:B------:R-:W1:Y:S01]  /*4390*/  MUFU.EX2 R176, R191 ;  /* 0x000000bf00b07308 */ /* 0x000e620000000800 */
[----:B---3--:R-:W-:-:S07]  /*43a0*/  FADD.FTZ R13, R181, R14 ;  /* 0x0000000eb50d7221 */ /* 0x008fce0000010000 */
[----:B------:R-:W3:Y:S01]  /*43b0*/  MUFU.EX2 R20, R20 ;  /* 0x0000001400147308 */ /* 0x000ee20000000800 */
[----:B0-----:R-:W-:-:S07]  /*43c0*/  FADD.FTZ R11, R9, R12 ;  /* 0x0000000c090b7221 */ /* 0x001fce0000010000 */
[----:B------:R-:W0:Y:S01]  /*43d0*/  MUFU.EX2 R194, R194 ;  /* 0x000000c200c27308 */ /* 0x000e220000000800 */
[C---:B-1----:R-:W-:Y:S01]  /*43e0*/  FADD.FTZ R13, R176.reuse, R13 ;  /* 0x0000000db00d7221 */ /* 0x042fe20000010000 */
[----:B------:R-:W-:-:S06]  /*43f0*/  F2FP.F16.F32.PACK_AB R171, R176, R181 ;  /* 0x000000b5b0ab723e */ /* 0x000fcc00000000ff */
[----:B------:R-:W1:Y:S01]  /*4400*/  MUFU.EX2 R172, R172 ;  /* 0x000000ac00ac7308 */ /* 0x000e620000000800 */
[C---:B---3--:R-:W-:Y:S01]  /*4410*/  FADD.FTZ R11, R20.reuse, R11 ;  /* 0x0000000b140b7221 */ /* 0x048fe20000010000 */
[----:B------:R-:W-:-:S06]  /*4420*/  F2FP.F16.F32.PACK_AB R170, R20, R9 ;  /* 0x0000000914aa723e */ /* 0x000fcc00000000ff */
[----:B------:R-:W3:Y:S01]  /*4430*/  MUFU.EX2 R195, R195 ;  /* 0x000000c300c37308 */ /* 0x000ee20000000800 */
[----:B0-----:R-:W-:-:S07]  /*4440*/  FADD.FTZ R10, R194, R13 ;  /* 0x0000000dc20a7221 */ /* 0x001fce0000010000 */
[----:B------:R-:W0:Y:S01]  /*4450*/  MUFU.EX2 R173, R173 ;  /* 0x000000ad00ad7308 */ /* 0x000e220000000800 */
[----:B-1----:R-:W-:-:S07]  /*4460*/  FADD.FTZ R6, R172, R11 ;  /* 0x0000000bac067221 */ /* 0x002fce0000010000 */
[----:B------:R-:W1:Y:S01]  /*4470*/  MUFU.EX2 R198, R198 ;  /* 0x000000c600c67308 */ /* 0x000e620000000800 */
[----:B---3--:R-:W-:-:S07]  /*4480*/  FADD.FTZ R9, R195, R10 ;  /* 0x0000000ac3097221 */ /* 0x008fce0000010000 */
[----:B------:R-:W3:Y:S01]  /*4490*/  MUFU.EX2 R8, R196 ;  /* 0x000000c400087308 */ /* 0x000ee20000000800 */
[C---:B0-----:R-:W-:Y:S01]  /*44a0*/  FADD.FTZ R5, R173.reuse, R6 ;  /* 0x00000006ad057221 */ /* 0x041fe20000010000 */
[----:B------:R-:W-:Y:S02]  /*44b0*/  F2FP.F16.F32.PACK_AB R172, R173, R172 ;  /* 0x000000acadac723e */ /* 0x000fe400000000ff */
[----:B------:R-:W-:-:S04]  /*44c0*/  F2FP.F16.F32.PACK_AB R173, R195, R194 ;  /* 0x000000c2c3ad723e */ /* 0x000fc800000000ff */
[----:B------:R-:W0:Y:S01]  /*44d0*/  MUFU.EX2 R175, R199 ;  /* 0x000000c700af7308 */ /* 0x000e220000000800 */
[----:B-1----:R-:W-:-:S07]  /*44e0*/  FADD.FTZ R10, R198, R9 ;  /* 0x00000009c60a7221 */ /* 0x002fce0000010000 */
[----:B------:R-:W1:Y:S01]  /*44f0*/  MUFU.EX2 R177, R177 ;  /* 0x000000b100b17308 */ /* 0x000e620000000800 */
[----:B---3--:R-:W-:Y:S01]  /*4500*/  FADD.FTZ R6, R8, R5 ;  /* 0x0000000508067221 */ /* 0x008fe20000010000 */
[C---:B0-----:R-:W-:Y:S01]  /*4510*/  FADD.FTZ R5, R175.reuse, R10 ;  /* 0x0000000aaf057221 */ /* 0x041fe20000010000 */
[----:B------:R-:W-:Y:S02]  /*4520*/  F2FP.F16.F32.PACK_AB R175, R175, R198 ;  /* 0x000000c6afaf723e */ /* 0x000fe400000000ff */
[C---:B-1----:R-:W-:Y:S01]  /*4530*/  FADD.FTZ R6, R177.reuse, R6 ;  /* 0x00000006b1067221 */ /* 0x042fe20000010000 */
[----:B------:R-:W-:Y:S01]  /*4540*/  F2FP.F16.F32.PACK_AB R174, R177, R8 ;  /* 0x00000008b1ae723e */ /* 0x000fe200000000ff */
[----:B------:R-:W-:Y:S06]  /*4550*/  @!P0 BRA `(.L_x_25) ;  /* 0x0000000000048947 */ /* 0x000fec0003800000 */
[----:B------:R-:W-:Y:S01]  /*4560*/  BPT.TRAP 0x1 ;  /* 0x000000040000795c */ /* 0x000fe20000300000 */
.L_x_25:
[----:B------:R-:W-:-:S04]  /*4570*/  IMAD.U32 R7, RZ, RZ, UR26 ;  /* 0x0000001aff077e24 */ /* 0x000fc8000f8e00ff */
[----:B------:R0:W1:Y:S01]  /*4580*/  SYNCS.PHASECHK.TRANS64.TRYWAIT P2, [UR25+0x22850], R7 ;  /* 0x02285007ff0075a7 */ /* 0x0000620008040159 */
[----:B------:R-:W-:Y:S05]  /*4590*/  @!P0 BRA `(.L_x_26) ;  /* 0x0000000000048947 */ /* 0x000fea0003800000 */
[----:B------:R-:W-:Y:S01]  /*45a0*/  BPT.TRAP 0x1 ;  /* 0x000000040000795c */ /* 0x000fe20000300000 */
.L_x_26:
[----:B0-----:R-:W-:Y:S01]  /*45b0*/  VIADD R7, R204, 0x8 ;  /* 0x00000008cc077836 */ /* 0x001fe20000000000 */
[----:B-1----:R-:W-:Y:S06]  /*45c0*/  @P2 BRA `(.L_x_27) ;  /* 0x00000000000c2947 */ /* 0x002fec0003800000 */
[----:B------:R-:W-:-:S04]  /*45d0*/  IMAD.U32 R8, RZ, RZ, UR26 ;  /* 0x0000001aff087e24 */ /* 0x000fc8000f8e00ff */
[----:B------:R-:W0:Y:S02]  /*45e0*/  SYNCS.PHASECHK.TRANS64.TRYWAIT P2, [UR25+0x22850], R8 ;  /* 0x02285008ff0075a7 */ /* 0x000e240008040159 */
[----:B0-----:R-:W-:Y:S05]  /*45f0*/  @!P2 BRA `(.L_x_28) ;  /* 0x000000680074a947 */ /* 0x001fea0003800000 */
.L_x_27:
[----:B------:R1:W-:Y:S01]  /*4600*/  BAR.SYNC.DEFER_BLOCKING R7, 0x100 ;  /* 0x000400070000751d */ /* 0x0003e20000010000 */
[----:B------:R-:W-:-:S05]  /*4610*/  UIMAD UR11, UR37, 0xc00, UR21 ;  /* 0x00000c00250b78a4 */ /* 0x000fca000f8e0215 */
[----:B------:R-:W-:Y:S02]  /*4620*/  UMOV UR7, 0x40000040 ;  /* 0x4000004000077882 */ /* 0x000fe40000000000 */
[----:B------:R-:W-:Y:S01]  /*4630*/  UMOV UR6, UR11 ;  /* 0x0000000b00067c82 */ /* 0x000fe20008000000 */
[----:B------:R-:W-:-:S06]  /*4640*/  WARPGROUP.ARRIVE ;  /* 0x00000000000079c5 */ /* 0x000fcc0000000000 */
        /* <DEDUP_REMOVED lines=32> */
[----:B-1----:R-:W-:Y:S05]  /*4850*/  @!P0 BRA `(.L_x_29) ;  /* 0x0000000000048947 */ /* 0x002fea0003800000 */
[----:B------:R-:W-:Y:S01]  /*4860*/  BPT.TRAP 0x1 ;  /* 0x000000040000795c */ /* 0x000fe20000300000 */
.L_x_29:
[----:B------:R-:W-:Y:S01]  /*4870*/  UIADD3 UR25, UR25, 0x22860, URZ ;  /* 0x0002286019197890 */ /* 0x000fe2000fffe03f */
[----:B------:R-:W-:Y:S02]  /*4880*/  IMAD.MOV.U32 R203, RZ, RZ, R4 ;  /* 0x000000ffffcb7224 */ /* 0x000fe400078e0004 */
[----:B------:R-:W-:Y:S01]  /*4890*/  IMAD.MOV.U32 R7, RZ, RZ, R3 ;  /* 0x000000ffff077224 */ /* 0x000fe200078e0003 */
[----:B------:R-:W-:-:S09]  /*48a0*/  UPRMT UR25, UR24, 0x654, UR25 ;  /* 0x0000065418197896 */ /* 0x000fd20008000019 */
[----:B------:R-:W-:Y:S01]  /*48b0*/  SYNCS.ARRIVE.TRANS64.RED.A1T0 RZ, [UR25], RZ ;  /* 0x000000ffffff79a7 */ /* 0x000fe20008100419 */
[----:B------:R-:W-:Y:S05]  /*48c0*/  @P1 BRA `(.L_x_30) ;  /* 0xffffffe000a41947 */ /* 0x000fea000383ffff */
.L_x_19:
[----:B------:R-:W4:Y:S01]  /*48d0*/  SHFL.BFLY PT, R7, R6, 0x2, 0x1f ;  /* 0x0c401f0006077f89 */ /* 0x000f2200000e0000 */
[----:B------:R-:W0:Y:S01]  /*48e0*/  S2UR UR6, SR_SWINHI ;  /* 0x00000000000679c3 */ /* 0x000e220000002f00 */
[----:B------:R-:W-:Y:S01]  /*48f0*/  IMAD.U32 R12, RZ, RZ, UR10 ;  /* 0x0000000aff0c7e24 */ /* 0x000fe2000f8e00ff */
[----:B------:R-:W-:Y:S01]  /*4900*/  ULDC.64 UR8, c[0x0][0xae8] ;  /* 0x0002ba0000087ab9 */ /* 0x000fe20000000a00 */
[----:B------:R-:W1:Y:S01]  /*4910*/  SHFL.BFLY PT, R10, R5, 0x2, 0x1f ;  /* 0x0c401f00050a7f89 */ /* 0x000e6200000e0000 */
[----:B------:R-:W-:Y:S01]  /*4920*/  IMAD.U32 R22, RZ, RZ, UR10 ;  /* 0x0000000aff167e24 */ /* 0x000fe2000f8e00ff */
[----:B------:R-:W-:-:S03]  /*4930*/  ULDC UR10, c[0x0][0xc44] ;  /* 0x00031100000a7ab9 */ /* 0x000fc60000000800 */
[----:B------:R2:W-:Y:S08]  /*4940*/  BAR.ARV R0, 0x100 ;  /* 0x000400000000751d */ /* 0x0005f00000002000 */
[----:B------:R-:W3:Y:S01]  /*4950*/  LDC R211, c[0x0][0xbe8] ;  /* 0x0002fa00ffd37b82 */ /* 0x000ee20000000800 */
[----:B--2---:R-:W-:Y:S02]  /*4960*/  IMAD.MOV.U32 R0, RZ, RZ, RZ ;  /* 0x000000ffff007224 */ /* 0x004fe400078e00ff */
[----:B----4-:R-:W-:Y:S01]  /*4970*/  FADD.FTZ R7, R7, R6 ;  /* 0x0000000607077221 */ /* 0x010fe20000010000 */
[----:B------:R-:W-:Y:S01]  /*4980*/  UMOV UR4, UR22 ;  /* 0x0000001600047c82 */ /* 0x000fe20008000000 */
[----:B0-----:R-:W-:Y:S01]  /*4990*/  UMOV UR5, UR6 ;  /* 0x0000000600057c82 */ /* 0x001fe20008000000 */
[----:B------:R-:W-:Y:S01]  /*49a0*/  IMAD.MOV.U32 R6, RZ, RZ, -0x800000 ;  /* 0xff800000ff067424 */ /* 0x000fe200078e00ff */
[----:B------:R-:W-:Y:S01]  /*49b0*/  ULDC.64 UR6, c[0x0][0xb90] ;  /* 0x0002e40000067ab9 */ /* 0x000fe20000000a00 */
[----:B-1----:R-:W-:Y:S01]  /*49c0*/  FADD.FTZ R10, R10, R5 ;  /* 0x000000050a0a7221 */ /* 0x002fe20000010000 */
[----:B---3--:R-:W0:Y:S01]  /*49d0*/  SHFL.BFLY PT, R8, R7, 0x1, 0x1f ;  /* 0x0c201f0007087f89 */ /* 0x008e2200000e0000 */
[----:B------:R-:W-:-:S02]  /*49e0*/  IMAD.U32 R11, RZ, RZ, UR5 ;  /* 0x00000005ff0b7e24 */ /* 0x000fc4000f8e00ff */
[----:B------:R-:W-:Y:S01]  /*49f0*/  IMAD.MOV.U32 R5, RZ, RZ, -0x800000 ;  /* 0xff800000ff057424 */ /* 0x000fe200078e00ff */
[----:B------:R-:W1:Y:S01]  /*4a00*/  SHFL.BFLY PT, R9, R10, 0x1, 0x1f ;  /* 0x0c201f000a097f89 */ /* 0x000e6200000e0000 */
[----:B0-----:R-:W-:Y:S01]  /*4a10*/  FADD.FTZ R13, R7, R8 ;  /* 0x00000008070d7221 */ /* 0x001fe20000010000 */
[----:B------:R-:W-:Y:S02]  /*4a20*/  IMAD.MOV.U32 R8, RZ, RZ, RZ ;  /* 0x000000ffff087224 */ /* 0x000fe400078e00ff */
[----:B-1----:R-:W-:Y:S01]  /*4a30*/  FADD.FTZ R14, R10, R9 ;  /* 0x000000090a0e7221 */ /* 0x002fe20000010000 */
[----:B------:R-:W-:Y:S08]  /*4a40*/  BAR.ARV 0x8, 0x180 ;  /* 0x0206000000007b1d */ /* 0x000ff00000002000 */
[----:B------:R-:W-:Y:S01]  /*4a50*/  BAR.SYNC.DEFER_BLOCKING 0x1, 0x100 ;  /* 0x0044000000007b1d */ /* 0x000fe20000010000 */
[----:B------:R-:W-:Y:S01]  /*4a60*/  FSETP.NE.FTZ.AND P0, PT, R13, RZ, PT ;  /* 0x000000ff0d00720b */ /* 0x000fe20003f15000 */
[----:B------:R-:W-:Y:S01]  /*4a70*/  IMAD R9, R200, 0x40, R2 ;  /* 0x00000040c8097824 */ /* 0x000fe200078e0202 */
[----:B------:R-:W-:Y:S01]  /*4a80*/  FSETP.NE.FTZ.AND P1, PT, R14, RZ, PT ;  /* 0x000000ff0e00720b */ /* 0x000fe20003f35000 */
[----:B------:R-:W-:Y:S01]  /*4a90*/  IMAD.U32 R10, RZ, RZ, UR4 ;  /* 0x00000004ff0a7e24 */ /* 0x000fe2000f8e00ff */
[----:B------:R-:W-:-:S04]  /*4aa0*/  UIADD3 UR4, -UR43, URZ, URZ ;  /* 0x0000003f2b047290 */ /* 0x000fc8000fffe13f */
[----:B------:R-:W-:-:S04]  /*4ab0*/  UIMAD UR10, UR10, UR4, UR40 ;  /* 0x000000040a0a72a4 */ /* 0x000fc8000f8e0228 */
[----:B------:R-:W-:Y:S01]  /*4ac0*/  USHF.R.S32.HI UR11, URZ, 0x1f, UR10 ;  /* 0x0000001f3f0b7899 */ /* 0x000fe2000801140a */
[----:B------:R-:W0:Y:S01]  /*4ad0*/  @P0 MUFU.RCP R8, R13 ;  /* 0x0000000d00080308 */ /* 0x000e220000001000 */
[----:B------:R-:W-:Y:S01]  /*4ae0*/  @P0 FMUL.FTZ R12, R12, 0.69314718246459960938 ;  /* 0x3f3172180c0c0820 */ /* 0x000fe20000410000 */
[----:B------:R-:W-:Y:S01]  /*4af0*/  @P1 FMUL.FTZ R22, R22, 0.69314718246459960938 ;  /* 0x3f31721816161820 */ /* 0x000fe20000410000 */
[----:B------:R-:W-:Y:S02]  /*4b00*/  UIMAD.WIDE.U32 UR4, UR10, UR6, URZ ;  /* 0x000000060a0472a5 */ /* 0x000fe4000f8e003f */
[----:B------:R-:W-:-:S03]  /*4b10*/  UIMAD UR6, UR11, UR6, URZ ;  /* 0x000000060b0672a4 */ /* 0x000fc6000f8e023f */
[----:B------:R-:W-:Y:S01]  /*4b20*/  @P1 MUFU.RCP R0, R14 ;  /* 0x0000000e00001308 */ /* 0x000fe20000001000 */
[----:B------:R-:W-:Y:S02]  /*4b30*/  UIMAD UR6, UR10, UR7, UR6 ;  /* 0x000000070a0672a4 */ /* 0x000fe4000f8e0206 */
[----:B------:R-:W-:-:S05]  /*4b40*/  USHF.R.S32.HI UR7, URZ, 0x1f, UR43 ;  /* 0x0000001f3f077899 */ /* 0x000fca000801142b */
[----:B------:R-:W1:Y:S01]  /*4b50*/  @P0 MUFU.LG2 R13, R13 ;  /* 0x0000000d000d0308 */ /* 0x000e620000000c00 */
[-C--:B0-----:R-:W-:Y:S01]  /*4b60*/  FMUL.FTZ R180, R29, R8.reuse ;  /* 0x000000081db47220 */ /* 0x081fe20000410000 */
[-C--:B------:R-:W-:Y:S01]  /*4b70*/  FMUL.FTZ R25, R25, R8.reuse ;  /* 0x0000000819197220 */ /* 0x080fe20000410000 */
[-C--:B------:R-:W-:Y:S01]  /*4b80*/  FMUL.FTZ R24, R24, R8.reuse ;  /* 0x0000000818187220 */ /* 0x080fe20000410000 */
[-C--:B------:R-:W-:Y:S01]  /*4b90*/  FMUL.FTZ R28, R28, R8.reuse ;  /* 0x000000081c1c7220 */ /* 0x080fe20000410000 */
[-C--:B------:R-:W-:Y:S01]  /*4ba0*/  FMUL.FTZ R33, R33, R8.reuse ;  /* 0x0000000821217220 */ /* 0x080fe20000410000 */
[-C--:B------:R-:W-:Y:S01]  /*4bb0*/  FMUL.FTZ R32, R32, R8.reuse ;  /* 0x0000000820207220 */ /* 0x080fe20000410000 */
[-C--:B------:R-:W-:Y:S01]  /*4bc0*/  FMUL.FTZ R29, R37, R8.reuse ;  /* 0x00000008251d7220 */ /* 0x080fe20000410000 */
[----:B------:R-:W0:Y:S01]  /*4bd0*/  @P1 MUFU.LG2 R14, R14 ;  /* 0x0000000e000e1308 */ /* 0x000e220000000c00 */
[-C--:B------:R-:W-:Y:S01]  /*4be0*/  FMUL.FTZ R36, R36, R8.reuse ;  /* 0x0000000824247220 */ /* 0x080fe20000410000 */
        /* <DEDUP_REMOVED lines=55> */
[----:B------:R-:W-:Y:S01]  /*4f60*/  FMUL.FTZ R148, R148, R8 ;  /* 0x0000000894947220 */ /* 0x000fe20000410000 */
[----:B------:R-:W-:-:S04]  /*4f70*/  IMAD.WIDE R8, R9, 0x2, R10 ;  /* 0x0000000209087825 */ /* 0x000fc800078e020a */
[----:B-1----:R-:W-:Y:S01]  /*4f80*/  @P0 FMUL.FTZ R13, R13, 0.69314718246459960938 ;  /* 0x3f3172180d0d0820 */ /* 0x002fe20000410000 */
[----:B0-----:R-:W-:Y:S01]  /*4f90*/  @P1 FMUL.FTZ R15, R14, 0.69314718246459960938 ;  /* 0x3f3172180e0f1820 */ /* 0x001fe20000410000 */
[----:B------:R-:W-:Y:S01]  /*4fa0*/  FMUL.FTZ R7, R99, R0 ;  /* 0x0000000063077220 */ /* 0x000fe20000410000 */
[----:B------:R-:W-:-:S04]  /*4fb0*/  IMAD.WIDE R10, R210, 0x2, R10 ;  /* 0x00000002d20a7825 */ /* 0x000fc800078e020a */
[----:B------:R-:W-:Y:S01]  /*4fc0*/  FMUL.FTZ R77, R103, R0 ;  /* 0x00000000674d7220 */ /* 0x000fe20000410000 */
[----:B------:R-:W-:Y:S01]  /*4fd0*/  @P0 FFMA.FTZ R6, R12, R3, R13 ;  /* 0x000000030c060223 */ /* 0x000fe2000001000d */
[----:B------:R-:W-:Y:S01]  /*4fe0*/  @P1 FFMA.FTZ R5, R22, R4, R15 ;  /* 0x0000000416051223 */ /* 0x000fe2000001000f */
[-C--:B------:R-:W-:Y:S01]  /*4ff0*/  FMUL.FTZ R167, R127, R0.reuse ;  /* 0x000000007fa77220 */ /* 0x080fe20000410000 */
[C---:B------:R-:W-:Y:S01]  /*5000*/  IADD3 R21, P3, R10.reuse, 0xc060, RZ ;  /* 0x0000c0600a157810 */ /* 0x040fe20007f7e0ff */
[-C--:B------:R-:W-:Y:S01]  /*5010*/  FMUL.FTZ R169, R131, R0.reuse ;  /* 0x0000000083a97220 */ /* 0x080fe20000410000 */
[C---:B------:R-:W-:Y:S01]  /*5020*/  IADD3 R103, P4, R10.reuse, 0xc040, RZ ;  /* 0x0000c0400a677810 */ /* 0x040fe20007f9e0ff */
[-C--:B------:R-:W-:Y:S01]  /*5030*/  FMUL.FTZ R171, R135, R0.reuse ;  /* 0x0000000087ab7220 */ /* 0x080fe20000410000 */
[----:B------:R-:W-:Y:S01]  /*5040*/  LOP3.LUT R20, R21, 0x380, RZ, 0xc0, !PT ;  /* 0x0000038015147812 */ /* 0x000fe200078ec0ff */
[-C--:B------:R-:W-:Y:S01]  /*5050*/  FMUL.FTZ R173, R139, R0.reuse ;  /* 0x000000008bad7220 */ /* 0x080fe20000410000 */
[----:B------:R-:W-:Y:S01]  /*5060*/  IADD3 R99, P6, R10, 0xc000, RZ ;  /* 0x0000c0000a637810 */ /* 0x000fe20007fde0ff */
[-C--:B------:R-:W-:Y:S01]  /*5070*/  FMUL.FTZ R175, R143, R0.reuse ;  /* 0x000000008faf7220 */ /* 0x080fe20000410000 */
[----:B------:R-:W-:Y:S01]  /*5080*/  SHF.R.U64 R20, R20, 0x3, RZ ;  /* 0x0000000314147819 */ /* 0x000fe200000012ff */
[-C--:B------:R-:W-:Y:S01]  /*5090*/  FMUL.FTZ R177, R147, R0.reuse ;  /* 0x0000000093b17220 */ /* 0x080fe20000410000 */
[----:B------:R-:W-:Y:S01]  /*50a0*/  IADD3 R73, P0, R10, 0x8060, RZ ;  /* 0x000080600a497810 */ /* 0x000fe20007f1e0ff */
[--C-:B------:R-:W-:Y:S01]  /*50b0*/  IMAD.X R23, RZ, RZ, R11.reuse, P4 ;  /* 0x000000ffff177224 */ /* 0x100fe200020e060b */
[----:B------:R-:W-:Y:S01]  /*50c0*/  LOP3.LUT R20, R20, R21, RZ, 0x3c, !PT ;  /* 0x0000001514147212 */ /* 0x000fe200078e3cff */
[--C-:B------:R-:W-:Y:S01]  /*50d0*/  IMAD.X R21, RZ, RZ, R11.reuse, P3 ;  /* 0x000000ffff157224 */ /* 0x100fe200018e060b */
[C---:B------:R-:W-:Y:S01]  /*50e0*/  IADD3 R13, P1, R10.reuse, 0x20, RZ ;  /* 0x000000200a0d7810 */ /* 0x040fe20007f3e0ff */
[--C-:B------:R-:W-:Y:S01]  /*50f0*/  IMAD.X R131, RZ, RZ, R11.reuse, P6 ;  /* 0x000000ffff837224 */ /* 0x100fe200030e060b */
[C---:B------:R-:W-:Y:S01]  /*5100*/  IADD3 R69, P2, R10.reuse, 0x8040, RZ ;  /* 0x000080400a457810 */ /* 0x040fe20007f5e0ff */
[--C-:B------:R-:W-:Y:S01]  /*5110*/  IMAD.X R135, RZ, RZ, R11.reuse, P0 ;  /* 0x000000ffff877224 */ /* 0x100fe200000e060b */
[C---:B------:R-:W-:Y:S01]  /*5120*/  IADD3 R14, P3, R10.reuse, 0x8020, RZ ;  /* 0x000080200a0e7810 */ /* 0x040fe20007f7e0ff */
[--C-:B------:R-:W-:Y:S01]  /*5130*/  IMAD.X R139, RZ, RZ, R11.reuse, P1 ;  /* 0x000000ffff8b7224 */ /* 0x100fe200008e060b */
[C---:B------:R-:W-:Y:S01]  /*5140*/  IADD3 R52, P5, R10.reuse, 0xc020, RZ ;  /* 0x0000c0200a347810 */ /* 0x040fe20007fbe0ff */
[--C-:B------:R-:W-:Y:S01]  /*5150*/  IMAD.X R143, RZ, RZ, R11.reuse, P2 ;  /* 0x000000ffff8f7224 */ /* 0x100fe200010e060b */
[C---:B------:R-:W-:Y:S01]  /*5160*/  LOP3.LUT R165, R10.reuse, 0x380, RZ, 0xc0, !PT ;  /* 0x000003800aa57812 */ /* 0x040fe200078ec0ff */
[--C-:B------:R-:W-:Y:S01]  /*5170*/  IMAD.X R147, RZ, RZ, R11.reuse, P3 ;  /* 0x000000ffff937224 */ /* 0x100fe200018e060b */
[----:B------:R-:W-:Y:S01]  /*5180*/  IADD3.X R127, RZ, R11, RZ, P5, !PT ;  /* 0x0000000bff7f7210 */ /* 0x000fe20002ffe4ff */
[-C--:B------:R-:W-:Y:S01]  /*5190*/  FMUL.FTZ R179, R151, R0.reuse ;  /* 0x0000000097b37220 */ /* 0x080fe20000410000 */
[----:B------:R-:W-:Y:S01]  /*51a0*/  IADD3 R65, P4, R10, 0x8000, RZ ;  /* 0x000080000a417810 */ /* 0x000fe20007f9e0ff */
[-C--:B------:R-:W-:Y:S01]  /*51b0*/  FMUL.FTZ R170, R130, R0.reuse ;  /* 0x0000000082aa7220 */ /* 0x080fe20000410000 */
[----:B------:R-:W-:Y:S01]  /*51c0*/  IADD3 R61, P5, R10, 0x4060, RZ ;  /* 0x000040600a3d7810 */ /* 0x000fe20007fbe0ff */
[----:B------:R-:W-:Y:S01]  /*51d0*/  FMUL.FTZ R168, R126, R0 ;  /* 0x000000007ea87220 */ /* 0x000fe20000410000 */
        /* <DEDUP_REMOVED lines=8> */
[----:B------:R-:W-:Y:S01]  /*5260*/  IADD3 R3, P3, R10, 0x60, RZ ;  /* 0x000000600a037810 */ /* 0x000fe20007f7e0ff */
[--C-:B------:R-:W-:Y:S01]  /*5270*/  IMAD.X R159, RZ, RZ, R11.reuse, P1 ;  /* 0x000000ffff9f7224 */ /* 0x100fe200008e060b */
[----:B------:R-:W-:Y:S01]  /*5280*/  SHF.R.U64 R165, R165, 0x3, RZ ;  /* 0x00000003a5a57819 */ /* 0x000fe200000012ff */
[--C-:B------:R-:W-:Y:S01]  /*5290*/  IMAD.X R161, RZ, RZ, R11.reuse, P2 ;  /* 0x000000ffffa17224 */ /* 0x100fe200010e060b */
[----:B------:R-:W-:Y:S01]  /*52a0*/  LOP3.LUT R4, R99, 0x380, RZ, 0xc0, !PT ;  /* 0x0000038063047812 */ /* 0x000fe200078ec0ff */
[--C-:B------:R-:W-:Y:S01]  /*52b0*/  IMAD.X R163, RZ, RZ, R11.reuse, P3 ;  /* 0x000000ffffa37224 */ /* 0x100fe200018e060b */
[----:B------:R-:W-:Y:S01]  /*52c0*/  LOP3.LUT R164, R165, R10, RZ, 0x3c, !PT ;  /* 0x0000000aa5a47212 */ /* 0x000fe200078e3cff */
[----:B------:R-:W-:Y:S01]  /*52d0*/  IMAD.MOV.U32 R165, RZ, RZ, R11 ;  /* 0x000000ffffa57224 */ /* 0x000fe200078e000b */
[----:B------:R-:W-:Y:S01]  /*52e0*/  LOP3.LUT R11, R52, 0x380, RZ, 0xc0, !PT ;  /* 0x00000380340b7812 */ /* 0x000fe200078ec0ff */
[-C--:B------:R-:W-:Y:S01]  /*52f0*/  FMUL.FTZ R172, R134, R0.reuse ;  /* 0x0000000086ac7220 */ /* 0x080fe20000410000 */
[----:B------:R-:W-:Y:S01]  /*5300*/  SHF.R.U64 R4, R4, 0x3, RZ ;  /* 0x0000000304047819 */ /* 0x000fe200000012ff */
[-C--:B------:R-:W-:Y:S01]  /*5310*/  FMUL.FTZ R174, R138, R0.reuse ;  /* 0x000000008aae7220 */ /* 0x080fe20000410000 */
[----:B------:R-:W-:Y:S01]  /*5320*/  LOP3.LUT R10, R73, 0x380, RZ, 0xc0, !PT ;  /* 0x00000380490a7812 */ /* 0x000fe200078ec0ff */
[-C--:B------:R-:W-:Y:S01]  /*5330*/  FMUL.FTZ R176, R142, R0.reuse ;  /* 0x000000008eb07220 */ /* 0x080fe20000410000 */
[----:B------:R-:W-:Y:S01]  /*5340*/  SHF.R.U64 R11, R11, 0x3, RZ ;  /* 0x000000030b0b7819 */ /* 0x000fe200000012ff */
[-C--:B------:R-:W-:Y:S01]  /*5350*/  FMUL.FTZ R27, R27, R0.reuse ;  /* 0x000000001b1b7220 */ /* 0x080fe20000410000 */
[----:B------:R-:W-:Y:S01]  /*5360*/  LOP3.LUT R130, R4, R99, RZ, 0x3c, !PT ;  /* 0x0000006304827212 */ /* 0x000fe200078e3cff */
[-C--:B------:R-:W-:Y:S01]  /*5370*/  FMUL.FTZ R26, R26, R0.reuse ;  /* 0x000000001a1a7220 */ /* 0x080fe20000410000 */
[----:B------:R-:W-:Y:S01]  /*5380*/  SHF.R.U64 R10, R10, 0x3, RZ ;  /* 0x000000030a0a7819 */ /* 0x000fe200000012ff */
[----:B------:R-:W-:Y:S01]  /*5390*/  FMUL.FTZ R31, R31, R0 ;  /* 0x000000001f1f7220 */ /* 0x000fe20000410000 */
[----:B------:R-:W-:Y:S01]  /*53a0*/  LOP3.LUT R126, R11, R52, RZ, 0x3c, !PT ;  /* 0x000000340b7e7212 */ /* 0x000fe200078e3cff */
[-C--:B------:R-:W-:Y:S01]  /*53b0*/  FMUL.FTZ R30, R30, R0.reuse ;  /* 0x000000001e1e7220 */ /* 0x080fe20000410000 */
[----:B------:R-:W-:Y:S01]  /*53c0*/  LOP3.LUT R4, R13, 0x380, RZ, 0xc0, !PT ;  /* 0x000003800d047812 */ /* 0x000fe200078ec0ff */
[-C--:B------:R-:W-:Y:S01]  /*53d0*/  FMUL.FTZ R35, R35, R0.reuse ;  /* 0x0000000023237220 */ /* 0x080fe20000410000 */
[----:B------:R-:W-:Y:S01]  /*53e0*/  LOP3.LUT R52, R69, 0x380, RZ, 0xc0, !PT ;  /* 0x0000038045347812 */ /* 0x000fe200078ec0ff */
[-C--:B------:R-:W-:Y:S01]  /*53f0*/  FMUL.FTZ R34, R34, R0.reuse ;  /* 0x0000000022227220 */ /* 0x080fe20000410000 */
[----:B------:R-:W-:Y:S01]  /*5400*/  LOP3.LUT R134, R10, R73, RZ, 0x3c, !PT ;  /* 0x000000490a867212 */ /* 0x000fe200078e3cff */
[-C--:B------:R-:W-:Y:S01]  /*5410*/  FMUL.FTZ R39, R39, R0.reuse ;  /* 0x0000000027277220 */ /* 0x080fe20000410000 */
[----:B------:R-:W-:Y:S01]  /*5420*/  SHF.R.U64 R4, R4, 0x3, RZ ;  /* 0x0000000304047819 */ /* 0x000fe200000012ff */
[-C--:B------:R-:W-:Y:S01]  /*5430*/  FMUL.FTZ R38, R38, R0.reuse ;  /* 0x0000000026267220 */ /* 0x080fe20000410000 */
[----:B------:R-:W-:Y:S01]  /*5440*/  LOP3.LUT R10, R65, 0x380, RZ, 0xc0, !PT ;  /* 0x00000380410a7812 */ /* 0x000fe200078ec0ff */
[-C--:B------:R-:W-:Y:S01]  /*5450*/  FMUL.FTZ R43, R43, R0.reuse ;  /* 0x000000002b2b7220 */ /* 0x080fe20000410000 */
[----:B------:R-:W-:Y:S01]  /*5460*/  SHF.R.U64 R52, R52, 0x3, RZ ;  /* 0x0000000334347819 */ /* 0x000fe200000012ff */
[-C--:B------:R-:W-:Y:S01]  /*5470*/  FMUL.FTZ R42, R42, R0.reuse ;  /* 0x000000002a2a7220 */ /* 0x080fe20000410000 */
[----:B------:R-:W-:Y:S01]  /*5480*/  LOP3.LUT R11, R14, 0x380, RZ, 0xc0, !PT ;  /* 0x000003800e0b7812 */ /* 0x000fe200078ec0ff */
[-C--:B------:R-:W-:Y:S01]  /*5490*/  FMUL.FTZ R47, R47, R0.reuse ;  /* 0x000000002f2f7220 */ /* 0x080fe20000410000 */
[----:B------:R-:W-:Y:S01]  /*54a0*/  LOP3.LUT R138, R4, R13, RZ, 0x3c, !PT ;  /* 0x0000000d048a7212 */ /* 0x000fe200078e3cff */
[-C--:B------:R-:W-:Y:S01]  /*54b0*/  FMUL.FTZ R46, R46, R0.reuse ;  /* 0x000000002e2e7220 */ /* 0x080fe20000410000 */
[----:B------:R-:W-:Y:S01]  /*54c0*/  SHF.R.U64 R4, R10, 0x3, RZ ;  /* 0x000000030a047819 */ /* 0x000fe200000012ff */
[-C--:B------:R-:W-:Y:S01]  /*54d0*/  FMUL.FTZ R51, R51, R0.reuse ;  /* 0x0000000033337220 */ /* 0x080fe20000410000 */
[----:B------:R-:W-:Y:S01]  /*54e0*/  LOP3.LUT R142, R52, R69, RZ, 0x3c, !PT ;  /* 0x00000045348e7212 */ /* 0x000fe200078e3cff */
[-C--:B------:R-:W-:Y:S01]  /*54f0*/  FMUL.FTZ R50, R50, R0.reuse ;  /* 0x0000000032327220 */ /* 0x080fe20000410000 */
[----:B------:R-:W-:Y:S01]  /*5500*/  SHF.R.U64 R11, R11, 0x3, RZ ;  /* 0x000000030b0b7819 */ /* 0x000fe200000012ff */
[-C--:B------:R-:W-:Y:S01]  /*5510*/  FMUL.FTZ R55, R55, R0.reuse ;  /* 0x0000000037377220 */ /* 0x080fe20000410000 */
[----:B------:R-:W-:Y:S01]  /*5520*/  IADD3 R69, P2, R8, 0x7000, RZ ;  /* 0x0000700008457810 */ /* 0x000fe20007f5e0ff */
        /* <DEDUP_REMOVED lines=35> */
[----:B------:R-:W-:-:S02]  /*5760*/  LOP3.LUT R150, R4, R65, RZ, 0x3c, !PT ;  /* 0x0000004104967212 */ /* 0x000fc400078e3cff */
[----:B------:R-:W-:Y:S02]  /*5770*/  LOP3.LUT R146, R11, R14, RZ, 0x3c, !PT ;  /* 0x0000000e0b927212 */ /* 0x000fe400078e3cff */
[----:B------:R-:W-:Y:S02]  /*5780*/  LOP3.LUT R4, R15, 0x380, RZ, 0xc0, !PT ;  /* 0x000003800f047812 */ /* 0x000fe400078ec0ff */
[----:B------:R-:W-:Y:S02]  /*5790*/  LOP3.LUT R68, R69, 0x380, RZ, 0xc0, !PT ;  /* 0x0000038045447812 */ /* 0x000fe400078ec0ff */
[----:B------:R-:W-:Y:S02]  /*57a0*/  LOP3.LUT R11, R12, 0x380, RZ, 0xc0, !PT ;  /* 0x000003800c0b7812 */ /* 0x000fe400078ec0ff */
[----:B------:R-:W-:Y:S02]  /*57b0*/  LOP3.LUT R10, R61, 0x380, RZ, 0xc0, !PT ;  /* 0x000003803d0a7812 */ /* 0x000fe400078ec0ff */
[----:B------:R-:W-:-:S02]  /*57c0*/  SHF.R.U64 R4, R4, 0x3, RZ ;  /* 0x0000000304047819 */ /* 0x000fc400000012ff */
[----:B------:R-:W-:Y:S02]  /*57d0*/  SHF.R.U64 R68, R68, 0x3, RZ ;  /* 0x0000000344447819 */ /* 0x000fe400000012ff */
[----:B------:R-:W-:Y:S02]  /*57e0*/  SHF.R.U64 R11, R11, 0x3, RZ ;  /* 0x000000030b0b7819 */ /* 0x000fe400000012ff */
[----:B------:R-:W-:Y:S02]  /*57f0*/  SHF.R.U64 R10, R10, 0x3, RZ ;  /* 0x000000030a0a7819 */ /* 0x000fe400000012ff */
[----:B------:R-:W-:Y:S02]  /*5800*/  IADD3 R13, P3, R8, 0x1000, RZ ;  /* 0x00001000080d7810 */ /* 0x000fe40007f7e0ff */
[----:B------:R-:W-:Y:S02]  /*5810*/  LOP3.LUT R154, R4, R15, RZ, 0x3c, !PT ;  /* 0x0000000f049a7212 */ /* 0x000fe400078e3cff */
[----:B------:R-:W-:Y:S01]  /*5820*/  LOP3.LUT R68, R68, R69, RZ, 0x3c, !PT ;  /* 0x0000004544447212 */ /* 0x000fe200078e3cff */
[----:B------:R-:W-:Y:S01]  /*5830*/  IMAD.X R69, RZ, RZ, R9, P2 ;  /* 0x000000ffff457224 */ /* 0x000fe200010e0609 */
[----:B------:R-:W-:-:S02]  /*5840*/  LOP3.LUT R4, R53, 0x380, RZ, 0xc0, !PT ;  /* 0x0000038035047812 */ /* 0x000fc400078ec0ff */
[----:B------:R-:W-:Y:S01]  /*5850*/  LOP3.LUT R156, R11, R12, RZ, 0x3c, !PT ;  /* 0x0000000c0b9c7212 */ /* 0x000fe200078e3cff */
[----:B------:R-:W-:Y:S01]  /*5860*/  IMAD.U32 R11, RZ, RZ, UR5 ;  /* 0x00000005ff0b7e24 */ /* 0x000fe2000f8e00ff */
[----:B------:R-:W-:Y:S02]  /*5870*/  LOP3.LUT R152, R10, R61, RZ, 0x3c, !PT ;  /* 0x0000003d0a987212 */ /* 0x000fe400078e3cff */
[----:B------:R-:W-:Y:S02]  /*5880*/  LOP3.LUT R12, R13, 0x380, RZ, 0xc0, !PT ;  /* 0x000003800d0c7812 */ /* 0x000fe400078ec0ff */
[----:B------:R-:W-:Y:S02]  /*5890*/  IADD3 R119, P2, R8, 0xe000, RZ ;  /* 0x0000e00008777810 */ /* 0x000fe40007f5e0ff */
[----:B------:R-:W-:Y:S02]  /*58a0*/  LOP3.LUT R10, R57, 0x380, RZ, 0xc0, !PT ;  /* 0x00000380390a7812 */ /* 0x000fe400078ec0ff */
[----:B------:R-:W-:-:S02]  /*58b0*/  SHF.R.U64 R4, R4, 0x3, RZ ;  /* 0x0000000304047819 */ /* 0x000fc400000012ff */
[----:B------:R-:W-:Y:S02]  /*58c0*/  SHF.R.U64 R12, R12, 0x3, RZ ;  /* 0x000000030c0c7819 */ /* 0x000fe400000012ff */
[----:B------:R-:W-:Y:S02]  /*58d0*/  LOP3.LUT R118, R119, 0x380, RZ, 0xc0, !PT ;  /* 0x0000038077767812 */ /* 0x000fe400078ec0ff */
[----:B------:R-:W-:Y:S02]  /*58e0*/  LOP3.LUT R22, R103, 0x380, RZ, 0xc0, !PT ;  /* 0x0000038067167812 */ /* 0x000fe400078ec0ff */
[----:B------:R-:W-:Y:S02]  /*58f0*/  SHF.R.U64 R10, R10, 0x3, RZ ;  /* 0x000000030a0a7819 */ /* 0x000fe400000012ff */
[----:B------:R-:W-:Y:S02]  /*5900*/  LOP3.LUT R160, R4, R53, RZ, 0x3c, !PT ;  /* 0x0000003504a07212 */ /* 0x000fe400078e3cff */
[----:B------:R-:W-:-:S02]  /*5910*/  LOP3.LUT R4, R3, 0x380, RZ, 0xc0, !PT ;  /* 0x0000038003047812 */ /* 0x000fc400078ec0ff */
[----:B------:R-:W-:Y:S01]  /*5920*/  LOP3.LUT R12, R12, R13, RZ, 0x3c, !PT ;  /* 0x0000000d0c0c7212 */ /* 0x000fe200078e3cff */
[----:B------:R-:W-:Y:S01]  /*5930*/  IMAD.X R13, RZ, RZ, R9, P3 ;  /* 0x000000ffff0d7224 */ /* 0x000fe200018e0609 */
[----:B------:R-:W-:Y:S02]  /*5940*/  SHF.R.U64 R118, R118, 0x3, RZ ;  /* 0x0000000376767819 */ /* 0x000fe400000012ff */
[----:B------:R-:W-:Y:S02]  /*5950*/  SHF.R.U64 R22, R22, 0x3, RZ ;  /* 0x0000000316167819 */ /* 0x000fe400000012ff */
[----:B------:R-:W-:Y:S01]  /*5960*/  LOP3.LUT R158, R10, R57, RZ, 0x3c, !PT ;  /* 0x000000390a9e7212 */ /* 0x000fe200078e3cff */
[----:B------:R-:W-:Y:S01]  /*5970*/  IMAD.U32 R10, RZ, RZ, UR4 ;  /* 0x00000004ff0a7e24 */ /* 0x000fe2000f8e00ff */
[C---:B------:R-:W-:Y:S01]  /*5980*/  IADD3 R15, P4, R8.reuse, 0x2000, RZ ;  /* 0x00002000080f7810 */ /* 0x040fe20007f9e0ff */
[----:B------:R-:W-:Y:S01]  /*5990*/  UIADD3 UR4, UR5, UR6, URZ ;  /* 0x0000000605047290 */ /* 0x000fe2000fffe03f */
[----:B------:R-:W-:-:S02]  /*59a0*/  IADD3 R53, P5, R8, 0x3000, RZ ;  /* 0x0000300008357810 */ /* 0x000fc40007fbe0ff */
[C---:B------:R-:W-:Y:S01]  /*59b0*/  IADD3 R57, P6, R8.reuse, 0x4000, RZ ;  /* 0x0000400008397810 */ /* 0x040fe20007fde0ff */
[----:B------:R-:W-:Y:S01]  /*59c0*/  ULDC UR6, c[0x0][0xa88] ;  /* 0x0002a20000067ab9 */ /* 0x000fe20000000800 */
[C---:B------:R-:W-:Y:S01]  /*59d0*/  IADD3 R61, P0, R8.reuse, 0x5000, RZ ;  /* 0x00005000083d7810 */ /* 0x040fe20007f1e0ff */
[----:B------:R-:W-:Y:S01]  /*59e0*/  IMAD.U32 R11, RZ, RZ, UR4 ;  /* 0x00000004ff0b7e24 */ /* 0x000fe2000f8e00ff */
[C---:B------:R-:W-:Y:S01]  /*59f0*/  IADD3 R65, P1, R8.reuse, 0x6000, RZ ;  /* 0x0000600008417810 */ /* 0x040fe20007f3e0ff */
[----:B------:R-:W-:Y:S01]  /*5a00*/  ULDC.64 UR4, c[0x0][0xb88] ;  /* 0x0002e20000047ab9 */ /* 0x000fe20000000a00 */
[----:B------:R-:W-:Y:S02]  /*5a10*/  IADD3 R73, P3, R8, 0x8000, RZ ;  /* 0x0000800008497810 */ /* 0x000fe40007f7e0ff */
[----:B------:R-:W-:Y:S02]  /*5a20*/  SHF.R.U64 R4, R4, 0x3, RZ ;  /* 0x0000000304047819 */ /* 0x000fe400000012ff */
[----:B------:R-:W-:Y:S01]  /*5a30*/  LOP3.LUT R118, R118, R119, RZ, 0x3c, !PT ;  /* 0x0000007776767212 */ /* 0x000fe200078e3cff */
[----:B------:R-:W-:Y:S01]  /*5a40*/  IMAD.X R119, RZ, RZ, R9, P2 ;  /* 0x000000ffff777224 */ /* 0x000fe200010e0609 */
[----:B------:R-:W-:-:S02]  /*5a50*/  LOP3.LUT R22, R22, R103, RZ, 0x3c, !PT ;  /* 0x0000006716167212 */ /* 0x000fc400078e3cff */
[----:B------:R-:W-:Y:S02]  /*5a60*/  LOP3.LUT R14, R15, 0x380, RZ, 0xc0, !PT ;  /* 0x000003800f0e7812 */ /* 0x000fe400078ec0ff */
[----:B------:R-:W-:Y:S02]  /*5a70*/  LOP3.LUT R52, R53, 0x380, RZ, 0xc0, !PT ;  /* 0x0000038035347812 */ /* 0x000fe400078ec0ff */
[----:B------:R-:W-:Y:S02]  /*5a80*/  LOP3.LUT R56, R57, 0x380, RZ, 0xc0, !PT ;  /* 0x0000038039387812 */ /* 0x000fe400078ec0ff */
[----:B------:R-:W-:Y:S02]  /*5a90*/  LOP3.LUT R60, R61, 0x380, RZ, 0xc0, !PT ;  /* 0x000003803d3c7812 */ /* 0x000fe400078ec0ff */
[----:B------:R-:W-:Y:S02]  /*5aa0*/  LOP3.LUT R64, R65, 0x380, RZ, 0xc0, !PT ;  /* 0x0000038041407812 */ /* 0x000fe400078ec0ff */
[----:B------:R-:W-:-:S02]  /*5ab0*/  LOP3.LUT R72, R73, 0x380, RZ, 0xc0, !PT ;  /* 0x0000038049487812 */ /* 0x000fc400078ec0ff */
[----:B------:R-:W-:Y:S02]  /*5ac0*/  ISETP.NE.AND P2, PT, R211, 0x1, PT ;  /* 0x00000001d300780c */ /* 0x000fe40003f45270 */
[----:B------:R-:W-:Y:S02]  /*5ad0*/  LOP3.LUT R162, R4, R3, RZ, 0x3c, !PT ;  /* 0x0000000304a27212 */ /* 0x000fe400078e3cff */
[----:B------:R-:W-:Y:S02]  /*5ae0*/  LOP3.LUT R3, R8, 0x380, RZ, 0xc0, !PT ;  /* 0x0000038008037812 */ /* 0x000fe400078ec0ff */
[----:B------:R-:W-:Y:S02]  /*5af0*/  SHF.R.U64 R14, R14, 0x3, RZ ;  /* 0x000000030e0e7819 */ /* 0x000fe400000012ff */
[----:B------:R-:W-:Y:S02]  /*5b00*/  SHF.R.U64 R52, R52, 0x3, RZ ;  /* 0x0000000334347819 */ /* 0x000fe400000012ff */
[----:B------:R-:W-:-:S02]  /*5b10*/  SHF.R.U64 R56, R56, 0x3, RZ ;  /* 0x0000000338387819 */ /* 0x000fc400000012ff */
[----:B------:R-:W-:Y:S02]  /*5b20*/  SHF.R.U64 R60, R60, 0x3, RZ ;  /* 0x000000033c3c7819 */ /* 0x000fe400000012ff */
[----:B------:R-:W-:Y:S02]  /*5b30*/  SHF.R.U64 R64, R64, 0x3, RZ ;  /* 0x0000000340407819 */ /* 0x000fe400000012ff */
[----:B------:R-:W-:Y:S02]  /*5b40*/  SHF.R.U64 R72, R72, 0x3, RZ ;  /* 0x0000000348487819 */ /* 0x000fe400000012ff */
[----:B------:R-:W-:Y:S02]  /*5b50*/  MOV R4, R22 ;  /* 0x0000001600047202 */ /* 0x000fe40000000f00 */
[----:B------:R-:W0:Y:S01]  /*5b60*/  LDC R22, c[0x0][0xc38] ;  /* 0x00030e00ff167b82 */ /* 0x000e220000000800 */
[----:B------:R-:W-:Y:S02]  /*5b70*/  SHF.R.U64 R3, R3, 0x3, RZ ;  /* 0x0000000303037819 */ /* 0x000fe400000012ff */
[----:B------:R-:W-:Y:S01]  /*5b80*/  LOP3.LUT R14, R14, R15, RZ, 0x3c, !PT ;  /* 0x0000000f0e0e7212 */ /* 0x000fe200078e3cff */
[----:B------:R-:W-:Y:S01]  /*5b90*/  IMAD.X R15, RZ, RZ, R9, P4 ;  /* 0x000000ffff0f7224 */ /* 0x000fe200020e0609 */
[----:B------:R-:W-:-:S02]  /*5ba0*/  LOP3.LUT R52, R52, R53, RZ, 0x3c, !PT ;  /* 0x0000003534347212 */ /* 0x000fc400078e3cff */
[----:B------:R-:W-:Y:S01]  /*5bb0*/  LOP3.LUT R56, R56, R57, RZ, 0x3c, !PT ;  /* 0x0000003938387212 */ /* 0x000fe200078e3cff */
[--C-:B------:R-:W-:Y:S01]  /*5bc0*/  IMAD.X R57, RZ, RZ, R9.reuse, P6 ;  /* 0x000000ffff397224 */ /* 0x100fe200030e0609 */
[----:B------:R-:W-:Y:S01]  /*5bd0*/  LOP3.LUT R60, R60, R61, RZ, 0x3c, !PT ;  /* 0x0000003d3c3c7212 */ /* 0x000fe200078e3cff */
[--C-:B------:R-:W-:Y:S01]  /*5be0*/  IMAD.X R61, RZ, RZ, R9.reuse, P0 ;  /* 0x000000ffff3d7224 */ /* 0x100fe200000e0609 */
[----:B------:R-:W-:Y:S01]  /*5bf0*/  LOP3.LUT R64, R64, R65, RZ, 0x3c, !PT ;  /* 0x0000004140407212 */ /* 0x000fe200078e3cff */
[--C-:B------:R-:W-:Y:S01]  /*5c00*/  IMAD.X R65, RZ, RZ, R9.reuse, P1 ;  /* 0x000000ffff417224 */ /* 0x100fe200008e0609 */
[----:B------:R-:W-:Y:S01]  /*5c10*/  LOP3.LUT R72, R72, R73, RZ, 0x3c, !PT ;  /* 0x0000004948487212 */ /* 0x000fe200078e3cff */
[----:B------:R-:W-:Y:S01]  /*5c20*/  IMAD.X R73, RZ, RZ, R9, P3 ;  /* 0x000000ffff497224 */ /* 0x000fe200018e0609 */
[----:B------:R-:W-:Y:S02]  /*5c30*/  IADD3.X R53, RZ, R9, RZ, P5, !PT ;  /* 0x00000009ff357210 */ /* 0x000fe40002ffe4ff */
[----:B------:R-:W-:-:S02]  /*5c40*/  IADD3 R99, P4, R8, 0x9000, RZ ;  /* 0x0000900008637810 */ /* 0x000fc40007f9e0ff */
[C---:B------:R-:W-:Y:S02]  /*5c50*/  IADD3 R103, P5, R8.reuse, 0xa000, RZ ;  /* 0x0000a00008677810 */ /* 0x040fe40007fbe0ff */
[C---:B------:R-:W-:Y:S02]  /*5c60*/  IADD3 R107, P6, R8.reuse, 0xb000, RZ ;  /* 0x0000b000086b7810 */ /* 0x040fe40007fde0ff */
[C---:B------:R-:W-:Y:S02]  /*5c70*/  IADD3 R111, P0, R8.reuse, 0xc000, RZ ;  /* 0x0000c000086f7810 */ /* 0x040fe40007f1e0ff */
[C---:B------:R-:W-:Y:S02]  /*5c80*/  IADD3 R115, P1, R8.reuse, 0xd000, RZ ;  /* 0x0000d00008737810 */ /* 0x040fe40007f3e0ff */
[----:B------:R-:W-:Y:S02]  /*5c90*/  IADD3 R123, P3, R8, 0xf000, RZ ;  /* 0x0000f000087b7810 */ /* 0x000fe40007f7e0ff */
[----:B------:R-:W-:-:S02]  /*5ca0*/  LOP3.LUT R8, R3, R8, RZ, 0x3c, !PT ;  /* 0x0000000803087212 */ /* 0x000fc400078e3cff */
[----:B------:R-:W-:Y:S02]  /*5cb0*/  MOV R3, R20 ;  /* 0x0000001400037202 */ /* 0x000fe40000000f00 */
[----:B------:R-:W1:Y:S01]  /*5cc0*/  @P2 LDC R20, c[0x0][0xbec] ;  /* 0x0002fb00ff142b82 */ /* 0x000e620000000800 */
[----:B------:R-:W-:Y:S01]  /*5cd0*/  MOV R126, R126 ;  /* 0x0000007e007e7202 */ /* 0x000fe20000000f00 */
[----:B------:R-:W-:Y:S01]  /*5ce0*/  IMAD R127, RZ, RZ, -UR40 ;  /* 0x80000028ff7f7e24 */ /* 0x000fe2000f8e02ff */
[----:B------:R-:W-:Y:S02]  /*5cf0*/  F2FP.F16.F32.PACK_AB R32, R33, R32 ;  /* 0x000000202120723e */ /* 0x000fe400000000ff */
[----:B------:R-:W-:Y:S01]  /*5d00*/  F2FP.F16.F32.PACK_AB R33, R35, R34 ;  /* 0x000000222321723e */ /* 0x000fe200000000ff */
[----:B0-----:R-:W-:Y:S01]  /*5d10*/  IMAD R127, R22, R127, UR45 ;  /* 0x0000002d167f7e24 */ /* 0x001fe2000f8e027f */
[----:B------:R-:W-:Y:S01]  /*5d20*/  F2FP.F16.F32.PACK_AB R35, R39, R38 ;  /* 0x000000262723723e */ /* 0x000fe200000000ff */
[----:B------:R-:W0:Y:S01]  /*5d30*/  @P2 LDC R21, c[0x0][0xbf0] ;  /* 0x0002fc00ff152b82 */ /* 0x000e220000000800 */
[----:B------:R-:W-:-:S02]  /*5d40*/  F2FP.F16.F32.PACK_AB R40, R41, R40 ;  /* 0x000000282928723e */ /* 0x000fc400000000ff */
[----:B------:R-:W-:Y:S02]  /*5d50*/  F2FP.F16.F32.PACK_AB R41, R43, R42 ;  /* 0x0000002a2b29723e */ /* 0x000fe400000000ff */
[----:B------:R-:W-:Y:S01]  /*5d60*/  F2FP.F16.F32.PACK_AB R43, R47, R46 ;  /* 0x0000002e2f2b723e */ /* 0x000fe200000000ff */
[----:B------:R-:W-:Y:S01]  /*5d70*/  IMAD R47, R127, 0x80, R209 ;  /* 0x000000807f2f7824 */ /* 0x000fe200078e02d1 */
[----:B------:R-:W-:Y:S01]  /*5d80*/  F2FP.F16.F32.PACK_AB R24, R25, R24 ;  /* 0x000000181918723e */ /* 0x000fe200000000ff */
[----:B------:R-:W2:Y:S01]  /*5d90*/  LDC.64 R38, c[0x0][0xb98] ;  /* 0x0002e600ff267b82 */ /* 0x000ea20000000a00 */
[----:B------:R-:W-:Y:S02]  /*5da0*/  F2FP.F16.F32.PACK_AB R25, R27, R26 ;  /* 0x0000001a1b19723e */ /* 0x000fe400000000ff */
[----:B------:R-:W-:Y:S02]  /*5db0*/  MOV R164, R164 ;  /* 0x000000a400a47202 */ /* 0x000fe40000000f00 */
[----:B------:R-:W-:-:S02]  /*5dc0*/  F2FP.F16.F32.PACK_AB R26, R180, R28 ;  /* 0x0000001cb41a723e */ /* 0x000fc400000000ff */
[----:B------:R-:W-:Y:S01]  /*5dd0*/  F2FP.F16.F32.PACK_AB R27, R31, R30 ;  /* 0x0000001e1f1b723e */ /* 0x000fe200000000ff */
[----:B-1----:R-:W-:Y:S01]  /*5de0*/  @P2 IMAD.HI.U32 R20, R47, R20, RZ ;  /* 0x000000142f142227 */ /* 0x002fe200078e00ff */
[----:B------:R-:W-:Y:S02]  /*5df0*/  F2FP.F16.F32.PACK_AB R42, R45, R44 ;  /* 0x0000002c2d2a723e */ /* 0x000fe400000000ff */
[----:B------:R-:W-:Y:S01]  /*5e00*/  MOV R138, R138 ;  /* 0x0000008a008a7202 */ /* 0x000fe20000000f00 */
[----:B------:R-:W-:Y:S01]  /*5e10*/  IMAD.MOV.U32 R45, RZ, RZ, R47 ;  /* 0x000000ffff2d7224 */ /* 0x000fe200078e002f */
[----:B------:R-:W-:Y:S01]  /*5e20*/  F2FP.F16.F32.PACK_AB R34, R29, R36 ;  /* 0x000000241d22723e */ /* 0x000fe200000000ff */
[----:B------:R-:W-:Y:S01]  /*5e30*/  STSM.16.M88.4 [R164], R24 ;  /* 0x00000018a4007844 */ /* 0x000fe20000000200 */
[----:B------:R-:W-:Y:S02]  /*5e40*/  LOP3.LUT R110, R111, 0x380, RZ, 0xc0, !PT ;  /* 0x000003806f6e7812 */ /* 0x000fe400078ec0ff */
[----:B0-----:R-:W-:Y:S01]  /*5e50*/  @P2 SHF.R.U32.HI R45, RZ, R21, R20 ;  /* 0x00000015ff2d2219 */ /* 0x001fe20000011614 */
[----:B------:R0:W-:Y:S01]  /*5e60*/  STSM.16.M88.4 [R138], R32 ;  /* 0x000000208a007844 */ /* 0x0001e20000000200 */
[----:B------:R-:W-:-:S02]  /*5e70*/  F2FP.F16.F32.PACK_AB R48, R49, R48 ;  /* 0x000000303130723e */ /* 0x000fc400000000ff */
[----:B------:R-:W-:Y:S02]  /*5e80*/  MOV R154, R154 ;  /* 0x0000009a009a7202 */ /* 0x000fe40000000f00 */
[----:B------:R-:W-:Y:S01]  /*5e90*/  F2FP.F16.F32.PACK_AB R49, R51, R50 ;  /* 0x000000323331723e */ /* 0x000fe200000000ff */
[----:B--2---:R-:W-:Y:S01]  /*5ea0*/  IMAD.WIDE.U32 R10, R38, UR43, R10 ;  /* 0x0000002b260a7c25 */ /* 0x004fe2000f8e000a */
[----:B------:R-:W-:Y:S01]  /*5eb0*/  MOV R162, R162 ;  /* 0x000000a200a27202 */ /* 0x000fe20000000f00 */
[----:B------:R-:W-:Y:S01]  /*5ec0*/  STSM.16.M88.4 [R154], R40 ;  /* 0x000000289a007844 */ /* 0x000fe20000000200 */
[----:B------:R-:W-:Y:S02]  /*5ed0*/  F2FP.F16.F32.PACK_AB R50, R204, R186 ;  /* 0x000000bacc32723e */ /* 0x000fe400000000ff */
[----:B------:R-:W-:Y:S02]  /*5ee0*/  F2FP.F16.F32.PACK_AB R51, R55, R54 ;  /* 0x000000363733723e */ /* 0x000fe400000000ff */
[----:B------:R-:W-:-:S02]  /*5ef0*/  MOV R160, R160 ;  /* 0x000000a000a07202 */ /* 0x000fc40000000f00 */
[----:B------:R-:W-:Y:S01]  /*5f00*/  F2FP.F16.F32.PACK_AB R20, R203, R185 ;  /* 0x000000b9cb14723e */ /* 0x000fe200000000ff */
[----:B0-----:R-:W-:Y:S01]  /*5f10*/  IMAD.MOV R34, RZ, RZ, -R45 ;  /* 0x000000ffff227224 */ /* 0x001fe200078e0a2d */
[----:B------:R-:W-:Y:S01]  /*5f20*/  F2FP.F16.F32.PACK_AB R21, R59, R58 ;  /* 0x0000003a3b15723e */ /* 0x000fe200000000ff */
[----:B------:R-:W-:Y:S01]  /*5f30*/  IMAD R32, R38, UR7, RZ ;  /* 0x0000000726207c24 */ /* 0x000fe2000f8e02ff */
[----:B------:R-:W-:Y:S01]  /*5f40*/  F2FP.F16.F32.PACK_AB R22, R202, R184 ;  /* 0x000000b8ca16723e */ /* 0x000fe200000000ff */
[----:B------:R-:W-:Y:S01]  /*5f50*/  IMAD R33, R211, R34, R47 ;  /* 0x00000022d3217224 */ /* 0x000fe200078e022f */
[----:B------:R-:W-:Y:S01]  /*5f60*/  F2FP.F16.F32.PACK_AB R23, R63, R62 ;  /* 0x0000003e3f17723e */ /* 0x000fe200000000ff */
[----:B------:R-:W-:Y:S01]  /*5f70*/  STSM.16.M88.4 [R162], R48 ;  /* 0x00000030a2007844 */ /* 0x000fe20000000200 */
[----:B------:R-:W-:Y:S01]  /*5f80*/  SHF.R.U64 R110, R110, 0x3, RZ ;  /* 0x000000036e6e7819 */ /* 0x000fe200000012ff */
[----:B------:R-:W-:Y:S01]  /*5f90*/  IMAD R32, R39, UR43, R32 ;  /* 0x0000002b27207c24 */ /* 0x000fe2000f8e0220 */
[----:B------:R-:W-:Y:S01]  /*5fa0*/  MOV R158, R158 ;  /* 0x0000009e009e7202 */ /* 0x000fe20000000f00 */
[----:B------:R-:W-:Y:S01]  /*5fb0*/  STSM.16.M88.4 [R160], R20 ;  /* 0x00000014a0007844 */ /* 0x000fe20000000200 */
[----:B------:R-:W-:-:S02]  /*5fc0*/  F2FP.F16.F32.PACK_AB R24, R201, R183 ;  /* 0x000000b7c918723e */ /* 0x000fc400000000ff */
[----:B------:R-:W-:Y:S02]  /*5fd0*/  F2FP.F16.F32.PACK_AB R25, R67, R66 ;  /* 0x000000424319723e */ /* 0x000fe400000000ff */
[----:B------:R-:W-:Y:S02]  /*5fe0*/  F2FP.F16.F32.PACK_AB R26, R199, R182 ;  /* 0x000000b6c71a723e */ /* 0x000fe400000000ff */
[----:B------:R-:W-:Y:S02]  /*5ff0*/  F2FP.F16.F32.PACK_AB R27, R71, R70 ;  /* 0x00000046471b723e */ /* 0x000fe400000000ff */
[----:B------:R-:W-:Y:S01]  /*6000*/  LOP3.LUT R110, R110, R111, RZ, 0x3c, !PT ;  /* 0x0000006f6e6e7212 */ /* 0x000fe200078e3cff */
[----:B------:R-:W-:Y:S01]  /*6010*/  IMAD.X R111, RZ, RZ, R9, P0 ;  /* 0x000000ffff6f7224 */ /* 0x000fe200000e0609 */
[----:B------:R-:W-:Y:S01]  /*6020*/  F2FP.F16.F32.PACK_AB R80, R81, R80 ;  /* 0x000000505150723e */ /* 0x000fe200000000ff */
[----:B------:R0:W-:Y:S01]  /*6030*/  STSM.16.M88.4 [R158], R24 ;  /* 0x000000189e007844 */ /* 0x0001e20000000200 */
[----:B------:R-:W-:-:S02]  /*6040*/  MOV R156, R156 ;  /* 0x0000009c009c7202 */ /* 0x000fc40000000f00 */
[----:B------:R-:W-:Y:S02]  /*6050*/  F2FP.F16.F32.PACK_AB R28, R198, R181 ;  /* 0x000000b5c61c723e */ /* 0x000fe400000000ff */
[----:B------:R-:W-:Y:S02]  /*6060*/  F2FP.F16.F32.PACK_AB R29, R75, R74 ;  /* 0x0000004a4b1d723e */ /* 0x000fe400000000ff */
[----:B------:R-:W-:Y:S02]  /*6070*/  F2FP.F16.F32.PACK_AB R30, R197, R76 ;  /* 0x0000004cc51e723e */ /* 0x000fe400000000ff */
[----:B------:R-:W-:Y:S02]  /*6080*/  F2FP.F16.F32.PACK_AB R31, R79, R78 ;  /* 0x0000004e4f1f723e */ /* 0x000fe400000000ff */
[----:B------:R-:W-:Y:S02]  /*6090*/  F2FP.F16.F32.PACK_AB R81, R83, R82 ;  /* 0x000000525351723e */ /* 0x000fe400000000ff */
[----:B------:R-:W-:Y:S01]  /*60a0*/  F2FP.F16.F32.PACK_AB R37, R7, R37 ;  /* 0x000000250725723e */ /* 0x000fe200000000ff */
[----:B------:R-:W-:Y:S01]  /*60b0*/  STSM.16.M88.4 [R156], R28 ;  /* 0x0000001c9c007844 */ /* 0x000fe20000000200 */
[----:B------:R-:W-:Y:S01]  /*60c0*/  MOV R152, R152 ;  /* 0x0000009800987202 */ /* 0x000fe20000000f00 */
[----:B0-----:R-:W-:Y:S01]  /*60d0*/  IMAD R26, R127, 0x80, R207 ;  /* 0x000000807f1a7824 */ /* 0x001fe200078e02cf */
[----:B------:R-:W-:-:S02]  /*60e0*/  F2FP.F16.F32.PACK_AB R82, R196, R84 ;  /* 0x00000054c452723e */ /* 0x000fc400000000ff */
[----:B------:R-:W-:Y:S02]  /*60f0*/  F2FP.F16.F32.PACK_AB R83, R87, R86 ;  /* 0x000000565753723e */ /* 0x000fe400000000ff */
[----:B------:R-:W-:Y:S02]  /*6100*/  SHF.R.S32.HI R25, RZ, 0x1f, R45 ;  /* 0x0000001fff197819 */ /* 0x000fe4000001142d */
[----:B------:R-:W-:Y:S01]  /*6110*/  SHF.R.S32.HI R7, RZ, 0x1f, R33 ;  /* 0x0000001fff077819 */ /* 0x000fe20000011421 */
[----:B------:R-:W-:Y:S01]  /*6120*/  STSM.16.M88.4 [R152], R80 ;  /* 0x0000005098007844 */ /* 0x000fe20000000200 */
[----:B------:R-:W-:Y:S02]  /*6130*/  IADD3 R10, P0, R45, R10, RZ ;  /* 0x0000000a2d0a7210 */ /* 0x000fe40007f1e0ff */
[----:B------:R-:W-:Y:S01]  /*6140*/  LOP3.LUT R114, R115, 0x380, RZ, 0xc0, !PT ;  /* 0x0000038073727812 */ /* 0x000fe200078ec0ff */
[----:B------:R-:W-:Y:S01]  /*6150*/  IMAD R24, R7, UR4, RZ ;  /* 0x0000000407187c24 */ /* 0x000fe2000f8e02ff */
[----:B------:R-:W-:Y:S01]  /*6160*/  MOV R150, R150 ;  /* 0x0000009600967202 */ /* 0x000fe20000000f00 */
[----:B------:R-:W-:Y:S01]  /*6170*/  IMAD R7, R211, UR6, RZ ;  /* 0x00000006d3077c24 */ /* 0x000fe2000f8e02ff */
[----:B------:R-:W-:-:S02]  /*6180*/  F2FP.F16.F32.PACK_AB R20, R195, R88 ;  /* 0x00000058c314723e */ /* 0x000fc400000000ff */
[----:B------:R-:W-:Y:S02]  /*6190*/  F2FP.F16.F32.PACK_AB R21, R91, R90 ;  /* 0x0000005a5b15723e */ /* 0x000fe400000000ff */
[----:B------:R-:W-:Y:S02]  /*61a0*/  F2FP.F16.F32.PACK_AB R22, R194, R92 ;  /* 0x0000005cc216723e */ /* 0x000fe400000000ff */
[----:B------:R-:W-:Y:S02]  /*61b0*/  F2FP.F16.F32.PACK_AB R23, R95, R94 ;  /* 0x0000005e5f17723e */ /* 0x000fe400000000ff */
[----:B------:R-:W-:Y:S02]  /*61c0*/  LOP3.LUT R122, R123, 0x380, RZ, 0xc0, !PT ;  /* 0x000003807b7a7812 */ /* 0x000fe400078ec0ff */
[----:B------:R-:W-:Y:S01]  /*61d0*/  IADD3.X R11, R25, R11, R32, P0, !PT ;  /* 0x0000000b190b7210 */ /* 0x000fe200007fe420 */
[----:B------:R0:W-:Y:S01]  /*61e0*/  STSM.16.M88.4 [R150], R20 ;  /* 0x0000001496007844 */ /* 0x0001e20000000200 */
[----:B------:R-:W-:Y:S01]  /*61f0*/  SHF.R.U64 R114, R114, 0x3, RZ ;  /* 0x0000000372727819 */ /* 0x000fe200000012ff */
[----:B------:R-:W-:Y:S01]  /*6200*/  IMAD R25, R33, UR5, R24 ;  /* 0x0000000521197c24 */ /* 0x000fe2000f8e0218 */
[----:B------:R-:W-:Y:S01]  /*6210*/  LOP3.LUT P0, RZ, R205, 0x3, RZ, 0xc0, !PT ;  /* 0x00000003cdff7812 */ /* 0x000fe2000780c0ff */
[----:B------:R-:W-:Y:S01]  /*6220*/  IMAD.WIDE.U32 R10, R33, UR4, R10 ;  /* 0x00000004210a7c25 */ /* 0x000fe2000f8e000a */
[----:B------:R-:W-:Y:S01]  /*6230*/  SHF.R.U64 R122, R122, 0x3, RZ ;  /* 0x000000037a7a7819 */ /* 0x000fe200000012ff */
[----:B------:R-:W-:Y:S01]  /*6240*/  ULDC.64 UR4, c[0x0][0xb50] ;  /* 0x0002d40000047ab9 */ /* 0x000fe20000000a00 */
[----:B------:R-:W-:Y:S01]  /*6250*/  LOP3.LUT R114, R114, R115, RZ, 0x3c, !PT ;  /* 0x0000007372727212 */ /* 0x000fe200078e3cff */
[----:B------:R-:W-:Y:S01]  /*6260*/  IMAD.X R115, RZ, RZ, R9, P1 ;  /* 0x000000ffff737224 */ /* 0x000fe200008e0609 */
[----:B------:R-:W-:-:S02]  /*6270*/  MOV R146, R146 ;  /* 0x0000009200927202 */ /* 0x000fc40000000f00 */
[----:B------:R-:W-:Y:S02]  /*6280*/  F2FP.F16.F32.PACK_AB R36, R193, R96 ;  /* 0x00000060c124723e */ /* 0x000fe400000000ff */
[----:B------:R-:W-:Y:S02]  /*6290*/  F2FP.F16.F32.PACK_AB R38, R192, R100 ;  /* 0x00000064c026723e */ /* 0x000fe400000000ff */
[----:B------:R-:W-:Y:S01]  /*62a0*/  F2FP.F16.F32.PACK_AB R39, R77, R85 ;  /* 0x000000554d27723e */ /* 0x000fe200000000ff */
[C---:B0-----:R-:W-:Y:S01]  /*62b0*/  VIADD R20, R26.reuse, 0x8 ;  /* 0x000000081a147836 */ /* 0x041fe20000000000 */
[----:B------:R-:W-:Y:S02]  /*62c0*/  ISETP.GE.OR P1, PT, R26, R7, P0 ;  /* 0x000000071a00720c */ /* 0x000fe40000726670 */
[----:B------:R-:W-:Y:S01]  /*62d0*/  LOP3.LUT R122, R122, R123, RZ, 0x3c, !PT ;  /* 0x0000007b7a7a7212 */ /* 0x000fe200078e3cff */
[----:B------:R-:W-:Y:S01]  /*62e0*/  IMAD.X R123, RZ, RZ, R9, P3 ;  /* 0x000000ffff7b7224 */ /* 0x000fe200018e0609 */
[----:B------:R-:W-:Y:S01]  /*62f0*/  MOV R142, R142 ;  /* 0x0000008e008e7202 */ /* 0x000fe20000000f00 */
[----:B------:R-:W-:Y:S01]  /*6300*/  STSM.16.M88.4 [R146], R36 ;  /* 0x0000002492007844 */ /* 0x000fe20000000200 */
[----:B------:R-:W-:-:S02]  /*6310*/  F2FP.F16.F32.PACK_AB R88, R191, R104 ;  /* 0x00000068bf58723e */ /* 0x000fc400000000ff */
[----:B------:R-:W-:Y:S02]  /*6320*/  F2FP.F16.F32.PACK_AB R89, R89, R93 ;  /* 0x0000005d5959723e */ /* 0x000fe400000000ff */
[----:B------:R-:W-:Y:S02]  /*6330*/  F2FP.F16.F32.PACK_AB R90, R190, R108 ;  /* 0x0000006cbe5a723e */ /* 0x000fe400000000ff */
[----:B------:R-:W-:Y:S02]  /*6340*/  F2FP.F16.F32.PACK_AB R91, R97, R101 ;  /* 0x00000065615b723e */ /* 0x000fe400000000ff */
[----:B------:R-:W-:Y:S02]  /*6350*/  ISETP.GE.OR P0, PT, R20, R7, P0 ;  /* 0x000000071400720c */ /* 0x000fe40000706670 */
[----:B------:R-:W-:Y:S01]  /*6360*/  MOV R134, R134 ;  /* 0x0000008600867202 */ /* 0x000fe20000000f00 */
[----:B------:R-:W-:Y:S01]  /*6370*/  STSM.16.M88.4 [R142], R88 ;  /* 0x000000588e007844 */ /* 0x000fe20000000200 */
[----:B------:R-:W-:-:S02]  /*6380*/  F2FP.F16.F32.PACK_AB R20, R189, R112 ;  /* 0x00000070bd14723e */ /* 0x000fc400000000ff */
[----:B------:R-:W-:Y:S02]  /*6390*/  F2FP.F16.F32.PACK_AB R21, R105, R109 ;  /* 0x0000006d6915723e */ /* 0x000fe400000000ff */
[----:B------:R-:W-:Y:S02]  /*63a0*/  F2FP.F16.F32.PACK_AB R22, R188, R116 ;  /* 0x00000074bc16723e */ /* 0x000fe400000000ff */
[----:B------:R-:W-:Y:S02]  /*63b0*/  F2FP.F16.F32.PACK_AB R23, R113, R117 ;  /* 0x000000757117723e */ /* 0x000fe400000000ff */
[----:B------:R-:W-:Y:S02]  /*63c0*/  F2FP.F16.F32.PACK_AB R165, R121, R166 ;  /* 0x000000a679a5723e */ /* 0x000fe400000000ff */
[----:B------:R-:W-:Y:S01]  /*63d0*/  MOV R130, R130 ;  /* 0x0000008200827202 */ /* 0x000fe20000000f00 */
[----:B------:R-:W-:Y:S01]  /*63e0*/  STSM.16.M88.4 [R134], R20 ;  /* 0x0000001486007844 */ /* 0x000fe20000000200 */
[----:B------:R-:W-:-:S02]  /*63f0*/  IADD3 R11, R11, R25, RZ ;  /* 0x000000190b0b7210 */ /* 0x000fc40007ffe0ff */
[----:B------:R-:W-:Y:S02]  /*6400*/  LEA R24, P3, R10, UR4, 0x2 ;  /* 0x000000040a187c11 */ /* 0x000fe4000f8610ff */
[----:B------:R-:W-:Y:S02]  /*6410*/  F2FP.F16.F32.PACK_AB R164, R187, R120 ;  /* 0x00000078bba4723e */ /* 0x000fe400000000ff */
[----:B------:R-:W-:Y:S01]  /*6420*/  F2FP.F16.F32.PACK_AB R166, R125, R124 ;  /* 0x0000007c7da6723e */ /* 0x000fe200000000ff */
[----:B------:R-:W-:Y:S01]  /*6430*/  SHFL.IDX PT, R32, R24, RZ, 0x1c1f ;  /* 0x001c1fff18207589 */ /* 0x000fe200000e0000 */
[----:B------:R-:W-:Y:S02]  /*6440*/  F2FP.F16.F32.PACK_AB R167, R167, R168 ;  /* 0x000000a8a7a7723e */ /* 0x000fe400000000ff */
[----:B------:R-:W-:Y:S01]  /*6450*/  F2FP.F16.F32.PACK_AB R169, R169, R170 ;  /* 0x000000aaa9a9723e */ /* 0x000fe200000000ff */
[----:B------:R-:W-:Y:S01]  /*6460*/  SHFL.IDX PT, R34, R24, 0x1, 0x1c1f ;  /* 0x003c1f0018227f89 */ /* 0x000fe200000e0000 */
[----:B------:R-:W-:-:S02]  /*6470*/  F2FP.F16.F32.PACK_AB R168, R129, R128 ;  /* 0x0000008081a8723e */ /* 0x000fc400000000ff */
[----:B------:R-:W-:Y:S01]  /*6480*/  F2FP.F16.F32.PACK_AB R170, R133, R132 ;  /* 0x0000008485aa723e */ /* 0x000fe200000000ff */
[----:B------:R-:W-:Y:S01]  /*6490*/  STSM.16.M88.4 [R130], R164 ;  /* 0x000000a482007844 */ /* 0x000fe20000000200 */
[----:B------:R-:W-:Y:S02]  /*64a0*/  F2FP.F16.F32.PACK_AB R171, R171, R172 ;  /* 0x000000acabab723e */ /* 0x000fe400000000ff */
[----:B------:R-:W-:Y:S02]  /*64b0*/  F2FP.F16.F32.PACK_AB R173, R173, R174 ;  /* 0x000000aeadad723e */ /* 0x000fe400000000ff */
[----:B------:R-:W-:Y:S01]  /*64c0*/  F2FP.F16.F32.PACK_AB R172, R137, R136 ;  /* 0x0000008889ac723e */ /* 0x000fe200000000ff */
[----:B------:R-:W-:Y:S01]  /*64d0*/  STSM.16.M88.4 [R126], R168 ;  /* 0x000000a87e007844 */ /* 0x000fe20000000200 */
[----:B------:R-:W-:Y:S02]  /*64e0*/  F2FP.F16.F32.PACK_AB R174, R141, R140 ;  /* 0x0000008c8dae723e */ /* 0x000fe400000000ff */
[----:B------:R-:W-:-:S02]  /*64f0*/  F2FP.F16.F32.PACK_AB R175, R175, R176 ;  /* 0x000000b0afaf723e */ /* 0x000fc400000000ff */
[----:B------:R-:W-:Y:S02]  /*6500*/  F2FP.F16.F32.PACK_AB R177, R177, R178 ;  /* 0x000000b2b1b1723e */ /* 0x000fe400000000ff */
[----:B------:R-:W-:Y:S01]  /*6510*/  F2FP.F16.F32.PACK_AB R176, R145, R144 ;  /* 0x0000009091b0723e */ /* 0x000fe200000000ff */
[----:B------:R0:W-:Y:S01]  /*6520*/  STSM.16.M88.4 [R4], R172 ;  /* 0x000000ac04007844 */ /* 0x0001e20000000200 */
[----:B------:R-:W-:Y:S02]  /*6530*/  F2FP.F16.F32.PACK_AB R178, R149, R148 ;  /* 0x0000009495b2723e */ /* 0x000fe400000000ff */
[----:B------:R-:W-:Y:S02]  /*6540*/  F2FP.F16.F32.PACK_AB R179, R179, R0 ;  /* 0x00000000b3b3723e */ /* 0x000fe400000000ff */
[----:B------:R-:W-:Y:S02]  /*6550*/  LEA.HI.X R11, R10, UR5, R11, 0x2, P3 ;  /* 0x000000050a0b7c11 */ /* 0x000fe400098f140b */
[----:B------:R-:W-:Y:S01]  /*6560*/  LOP3.LUT R98, R99, 0x380, RZ, 0xc0, !PT ;  /* 0x0000038063627812 */ /* 0x000fe200078ec0ff */
[----:B------:R1:W-:Y:S01]  /*6570*/  STSM.16.M88.4 [R3], R176 ;  /* 0x000000b003007844 */ /* 0x0003e20000000200 */
[----:B------:R-:W-:-:S02]  /*6580*/  LOP3.LUT R102, R103, 0x380, RZ, 0xc0, !PT ;  /* 0x0000038067667812 */ /* 0x000fc400078ec0ff */
[----:B------:R-:W-:Y:S01]  /*6590*/  LOP3.LUT R106, R107, 0x380, RZ, 0xc0, !PT ;  /* 0x000003806b6a7812 */ /* 0x000fe200078ec0ff */
[----:B------:R-:W2:Y:S01]  /*65a0*/  SHFL.IDX PT, R33, R11, RZ, 0x1c1f ;  /* 0x001c1fff0b217589 */ /* 0x000ea200000e0000 */
[----:B0-----:R-:W0:Y:S08]  /*65b0*/  @P2 LDC R4, c[0x0][0xbec] ;  /* 0x0002fb00ff042b82 */ /* 0x001e300000000800 */
[----:B------:R-:W-:Y:S01]  /*65c0*/  BAR.SYNC.DEFER_BLOCKING 0x1, 0x100 ;  /* 0x0044000000007b1d */ /* 0x000fe20000010000 */
[----:B------:R-:W-:Y:S01]  /*65d0*/  IMAD R0, R19, 0x20, R200 ;  /* 0x0000002013007824 */ /* 0x000fe200078e02c8 */
[----:B------:R-:W-:Y:S01]  /*65e0*/  UIMAD UR6, UR11, UR8, URZ ;  /* 0x000000080b0672a4 */ /* 0x000fe2000f8e023f */
[----:B------:R-:W-:Y:S01]  /*65f0*/  SHF.R.U64 R98, R98, 0x3, RZ ;  /* 0x0000000362627819 */ /* 0x000fe200000012ff */
[----:B------:R-:W-:Y:S01]  /*6600*/  UIMAD.WIDE.U32 UR4, UR10, UR8, URZ ;  /* 0x000000080a0472a5 */ /* 0x000fe2000f8e003f */
[----:B------:R-:W-:-:S03]  /*6610*/  SHF.R.U64 R102, R102, 0x3, RZ ;  /* 0x0000000366667819 */ /* 0x000fc600000012ff */
[----:B-1----:R-:W1:Y:S01]  /*6620*/  @P2 LDC R3, c[0x0][0xbf0] ;  /* 0x0002fc00ff032b82 */ /* 0x002e620000000800 */
[----:B------:R-:W3:Y:S01]  /*6630*/  SHFL.IDX PT, R35, R11, 0x1, 0x1c1f ;  /* 0x003c1f000b237f89 */ /* 0x000ee200000e0000 */
[----:B------:R-:W-:Y:S01]  /*6640*/  UIMAD UR6, UR10, UR9, UR6 ;  /* 0x000000090a0672a4 */ /* 0x000fe2000f8e0206 */
[----:B------:R-:W-:Y:S02]  /*6650*/  SHF.R.U64 R106, R106, 0x3, RZ ;  /* 0x000000036a6a7819 */ /* 0x000fe400000012ff */
[----:B------:R-:W-:Y:S01]  /*6660*/  ULDC.64 UR8, c[0x0][0xaf0] ;  /* 0x0002bc0000087ab9 */ /* 0x000fe20000000a00 */
[----:B--2---:R-:W-:Y:S01]  /*6670*/  @!P1 ST.E desc[UR48][R32.64], R6 ;  /* 0x0000000620009985 */ /* 0x004fe2000c101930 */
[----:B------:R-:W-:Y:S01]  /*6680*/  UIADD3 UR5, UR5, UR6, URZ ;  /* 0x0000000605057290 */ /* 0x000fe2000fffe03f */
[----:B------:R-:W-:Y:S02]  /*6690*/  LOP3.LUT R98, R98, R99, RZ, 0x3c, !PT ;  /* 0x0000006362627212 */ /* 0x000fe400078e3cff */
[----:B------:R-:W-:-:S02]  /*66a0*/  LOP3.LUT R102, R102, R103, RZ, 0x3c, !PT ;  /* 0x0000006766667212 */ /* 0x000fc400078e3cff */
[----:B------:R-:W-:Y:S01]  /*66b0*/  LOP3.LUT R106, R106, R107, RZ, 0x3c, !PT ;  /* 0x0000006b6a6a7212 */ /* 0x000fe200078e3cff */
[----:B---3--:R2:W-:Y:S01]  /*66c0*/  @!P0 ST.E desc[UR48][R34.64], R5 ;  /* 0x0000000522008985 */ /* 0x0085e2000c101930 */
[----:B------:R-:W-:Y:S01]  /*66d0*/  UIMAD UR6, UR7, UR8, URZ ;  /* 0x00000008070672a4 */ /* 0x000fe2000f8e023f */
[--C-:B------:R-:W-:Y:S02]  /*66e0*/  IMAD.X R99, RZ, RZ, R9.reuse, P4 ;  /* 0x000000ffff637224 */ /* 0x100fe400020e0609 */
[----:B------:R3:W5:Y:S01]  /*66f0*/  LD.E.128 R24, desc[UR48][R12.64] ;  /* 0x000000300c187980 */ /* 0x000762000c101d00 */
[----:B------:R-:W-:Y:S01]  /*6700*/  UIMAD.WIDE.U32 UR4, UR43, UR8, UR4 ;  /* 0x000000082b0472a5 */ /* 0x000fe2000f8e0004 */
[--C-:B------:R-:W-:Y:S02]  /*6710*/  IMAD.X R103, RZ, RZ, R9.reuse, P5 ;  /* 0x000000ffff677224 */ /* 0x100fe400028e0609 */
[----:B------:R-:W-:Y:S02]  /*6720*/  IMAD.X R107, RZ, RZ, R9, P6 ;  /* 0x000000ffff6b7224 */ /* 0x000fe400030e0609 */
[----:B--2---:R-:W-:Y:S01]  /*6730*/  IMAD R5, R127, 0x80, R0 ;  /* 0x000000807f057824 */ /* 0x004fe200078e0200 */
[----:B------:R-:W-:Y:S01]  /*6740*/  UIMAD UR6, UR43, UR9, UR6 ;  /* 0x000000092b0672a4 */ /* 0x000fe2000f8e0206 */
[----:B---3--:R-:W2:Y:S01]  /*6750*/  LDC.64 R12, c[0x0][0xae0] ;  /* 0x0002b800ff0c7b82 */ /* 0x008ea20000000a00 */
[----:B------:R-:W5:Y:S01]  /*6760*/  LD.E.128 R8, desc[UR48][R8.64] ;  /* 0x0000003008087980 */ /* 0x000f62000c101d00 */
[----:B0-----:R-:W-:-:S03]  /*6770*/  @P2 IMAD.HI.U32 R0, R5, R4, RZ ;  /* 0x0000000405002227 */ /* 0x001fc600078e00ff */
[----:B------:R0:W5:Y:S01]  /*6780*/  LD.E.128 R28, desc[UR48][R14.64] ;  /* 0x000000300e1c7980 */ /* 0x000162000c101d00 */
[--C-:B------:R-:W-:Y:S01]  /*6790*/  IMAD.MOV.U32 R4, RZ, RZ, R5.reuse ;  /* 0x000000ffff047224 */ /* 0x100fe200078e0005 */
[----:B-1----:R-:W-:Y:S02]  /*67a0*/  @P2 SHF.R.U32.HI R4, RZ, R3, R0 ;  /* 0x00000003ff042219 */ /* 0x002fe40000011600 */
[----:B------:R-:W5:Y:S02]  /*67b0*/  LD.E.128 R52, desc[UR48][R52.64] ;  /* 0x0000003034347980 */ /* 0x000f64000c101d00 */
[--C-:B------:R-:W-:Y:S01]  /*67c0*/  SHF.R.S32.HI R3, RZ, 0x1f, R4.reuse ;  /* 0x0000001fff037819 */ /* 0x100fe20000011404 */
[----:B------:R-:W-:Y:S01]  /*67d0*/  IMAD.MOV R0, RZ, RZ, -R4 ;  /* 0x000000ffff007224 */ /* 0x000fe200078e0a04 */
[----:B------:R-:W-:Y:S01]  /*67e0*/  UIADD3 UR5, UR5, UR6, URZ ;  /* 0x0000000605057290 */ /* 0x000fe2000fffe03f */
[----:B------:R-:W5:Y:S02]  /*67f0*/  LD.E.128 R56, desc[UR48][R56.64] ;  /* 0x0000003038387980 */ /* 0x000f64000c101d00 */
[----:B------:R-:W-:Y:S01]  /*6800*/  IMAD R211, R211, R0, R5 ;  /* 0x00000000d3d37224 */ /* 0x000fe200078e0205 */
[----:B------:R-:W-:Y:S01]  /*6810*/  ULDC.64 UR6, c[0x0][0xad8] ;  /* 0x0002b60000067ab9 */ /* 0x000fe20000000a00 */
[----:B------:R-:W5:Y:S04]  /*6820*/  LD.E.128 R60, desc[UR48][R60.64] ;  /* 0x000000303c3c7980 */ /* 0x000f68000c101d00 */
[----:B------:R-:W5:Y:S01]  /*6830*/  LD.E.128 R64, desc[UR48][R64.64] ;  /* 0x0000003040407980 */ /* 0x000f62000c101d00 */
[----:B--2---:R-:W-:-:S03]  /*6840*/  IMAD R3, R3, R12, RZ ;  /* 0x0000000c03037224 */ /* 0x004fc600078e02ff */
[----:B------:R-:W5:Y:S01]  /*6850*/  LD.E.128 R68, desc[UR48][R68.64] ;  /* 0x0000003044447980 */ /* 0x000f62000c101d00 */
[----:B------:R-:W-:Y:S01]  /*6860*/  SHF.R.S32.HI R0, RZ, 0x1f, R211 ;  /* 0x0000001fff007819 */ /* 0x000fe200000114d3 */
[C---:B------:R-:W-:Y:S02]  /*6870*/  IMAD R3, R4.reuse, R13, R3 ;  /* 0x0000000d04037224 */ /* 0x040fe400078e0203 */
[----:B------:R-:W5:Y:S01]  /*6880*/  LD.E.128 R72, desc[UR48][R72.64] ;  /* 0x0000003048487980 */ /* 0x000f62000c101d00 */
[----:B------:R-:W-:-:S03]  /*6890*/  IMAD.WIDE.U32 R4, R4, R12, UR4 ;  /* 0x0000000404047e25 */ /* 0x000fc6000f8e000c */
[----:B------:R-:W5:Y:S04]  /*68a0*/  LD.E.128 R96, desc[UR48][R98.64] ;  /* 0x0000003062607980 */ /* 0x000f68000c101d00 */
[----:B------:R-:W5:Y:S04]  /*68b0*/  LD.E.128 R100, desc[UR48][R102.64] ;  /* 0x0000003066647980 */ /* 0x000f68000c101d00 */
[----:B------:R-:W5:Y:S04]  /*68c0*/  LD.E.128 R104, desc[UR48][R106.64] ;  /* 0x000000306a687980 */ /* 0x000f68000c101d00 */
[----:B------:R-:W5:Y:S04]  /*68d0*/  LD.E.128 R108, desc[UR48][R110.64] ;  /* 0x000000306e6c7980 */ /* 0x000f68000c101d00 */
[----:B------:R-:W5:Y:S04]  /*68e0*/  LD.E.128 R112, desc[UR48][R114.64] ;  /* 0x0000003072707980 */ /* 0x000f68000c101d00 */
[----:B------:R-:W5:Y:S04]  /*68f0*/  LD.E.128 R116, desc[UR48][R118.64] ;  /* 0x0000003076747980 */ /* 0x000f68000c101d00 */
[----:B------:R-:W5:Y:S01]  /*6900*/  LD.E.128 R120, desc[UR48][R122.64] ;  /* 0x000000307a787980 */ /* 0x000f62000c101d00 */
[----:B------:R-:W-:Y:S01]  /*6910*/  @!PT LDS RZ, [RZ] ;  /* 0x00000000fffff984 */ /* 0x000fe20000000800 */
[----:B------:R-:W-:Y:S01]  /*6920*/  @!PT LDS RZ, [RZ] ;  /* 0x00000000fffff984 */ /* 0x000fe20000000800 */
[----:B------:R-:W-:Y:S01]  /*6930*/  @!PT LDS RZ, [RZ] ;  /* 0x00000000fffff984 */ /* 0x000fe20000000800 */
[----:B------:R-:W-:Y:S01]  /*6940*/  @!PT LDS RZ, [RZ] ;  /* 0x00000000fffff984 */ /* 0x000fe20000000800 */
[----:B------:R1:W-:Y:S06]  /*6950*/  MEMBAR.ALL.CTA ;  /* 0x0000000000007992 */ /* 0x0003ec0000008000 */
[----:B-1----:R-:W1:Y:S01]  /*6960*/  FENCE.VIEW.ASYNC.S ;  /* 0x00000000000073c6 */ /* 0x002e620000000000 */
[----:B------:R-:W-:-:S02]  /*6970*/  IMAD.IADD R5, R5, 0x1, R3 ;  /* 0x0000000105057824 */ /* 0x000fc400078e0203 */
[----:B------:R-:W-:Y:S02]  /*6980*/  IMAD R6, R0, UR6, RZ ;  /* 0x0000000600067c24 */ /* 0x000fe4000f8e02ff */
[----:B------:R-:W-:Y:S01]  /*6990*/  IMAD R32, R127, 0x80, R200 ;  /* 0x000000807f207824 */ /* 0x000fe200078e02c8 */
[----:B------:R-:W-:Y:S01]  /*69a0*/  UIADD3 UR22, UR22, 0x22820, URZ ;  /* 0x0002282016167890 */ /* 0x000fe2000fffe03f */
[C---:B------:R-:W-:Y:S02]  /*69b0*/  IMAD R3, R211.reuse, UR7, R6 ;  /* 0x00000007d3037c24 */ /* 0x040fe4000f8e0206 */
[----:B------:R-:W-:Y:S01]  /*69c0*/  IMAD.WIDE.U32 R4, R211, UR6, R4 ;  /* 0x00000006d3047c25 */ /* 0x000fe2000f8e0004 */
[----:B------:R-:W-:Y:S01]  /*69d0*/  UIADD3 UR37, UR37, 0x1, URZ ;  /* 0x0000000125257890 */ /* 0x000fe2000fffe03f */
[----:B------:R-:W-:Y:S01]  /*69e0*/  ISETP.GE.AND P2, PT, R32, R7, PT ;  /* 0x000000072000720c */ /* 0x000fe20003f46270 */
[----:B------:R-:W-:Y:S01]  /*69f0*/  ULDC.64 UR6, c[0x0][0xa80] ;  /* 0x0002a00000067ab9 */ /* 0x000fe20000000a00 */
[----:B------:R-:W-:Y:S01]  /*6a00*/  IMAD.IADD R3, R5, 0x1, R3 ;  /* 0x0000000105037824 */ /* 0x000fe200078e0203 */
[----:B------:R-:W-:Y:S01]  /*6a10*/  UPRMT UR22, URZ, 0x654, UR22 ;  /* 0x000006543f167896 */ /* 0x000fe20008000016 */
[----:B------:R-:W-:Y:S01]  /*6a20*/  LEA R6, P3, R4, UR6, 0x1 ;  /* 0x0000000604067c11 */ /* 0x000fe2000f8608ff */
[----:B------:R-:W-:Y:S01]  /*6a30*/  VIADD R0, R32, 0x20 ;  /* 0x0000002020007836 */ /* 0x000fe20000000000 */
[----:B------:R-:W-:-:S02]  /*6a40*/  UISETP.NE.AND UP0, UPT, UR37, 0x2, UPT ;  /* 0x000000022500788c */ /* 0x000fc4000bf05270 */
[----:B------:R-:W-:Y:S02]  /*6a50*/  LEA.HI.X R3, R4, UR7, R3, 0x1, P3 ;  /* 0x0000000704037c11 */ /* 0x000fe400098f0c03 */
[----:B------:R-:W-:Y:S01]  /*6a60*/  USEL UR5, URZ, 0x1, UP0 ;  /* 0x000000013f057887 */ /* 0x000fe20008000000 */
[-C--:B------:R-:W-:Y:S01]  /*6a70*/  ISETP.GE.AND P1, PT, R0, R7.reuse, PT ;  /* 0x000000070000720c */ /* 0x080fe20003f26270 */
[----:B------:R-:W-:Y:S01]  /*6a80*/  ULDC UR4, c[0x0][0xc] ;  /* 0x0000030000047ab9 */ /* 0x000fe20000000800 */
[----:B------:R-:W-:Y:S01]  /*6a90*/  VIADD R0, R32, 0x40 ;  /* 0x0000004020007836 */ /* 0x000fe20000000000 */
[----:B------:R-:W-:Y:S01]  /*6aa0*/  UIADD3 UR45, UR4, UR45, URZ ;  /* 0x0000002d042d7290 */ /* 0x000fe2000fffe03f */
[----:B-1----:R0:W1:Y:S01]  /*6ab0*/  SHFL.IDX PT, R12, R6, RZ, 0x181f ;  /* 0x00181fff060c7589 */ /* 0x00206200000e0000 */
[----:B------:R-:W-:Y:S01]  /*6ac0*/  USEL UR37, UR37, URZ, UP0 ;  /* 0x0000003f25257287 */ /* 0x000fe20008000000 */
[----:B------:R-:W-:Y:S01]  /*6ad0*/  SYNCS.ARRIVE.TRANS64.RED.A1T0 RZ, [UR22], RZ ;  /* 0x000000ffffff79a7 */ /* 0x000fe20008100416 */
[----:B------:R-:W-:Y:S01]  /*6ae0*/  ULOP3.LUT UR36, UR36, UR5, URZ, 0x3c, !UPT ;  /* 0x0000000524247292 */ /* 0x000fe2000f8e3c3f */
[----:B------:R0:W2:Y:S01]  /*6af0*/  SHFL.IDX PT, R13, R3, RZ, 0x181f ;  /* 0x00181fff030d7589 */ /* 0x0000a200000e0000 */
[----:B------:R-:W-:Y:S01]  /*6b00*/  BSSY B0, `(.L_x_31) ;  /* 0x0000013000007945 */ /* 0x000fe20003800000 */
[----:B------:R-:W-:-:S03]  /*6b10*/  ISETP.GE.AND P0, PT, R0, R7, PT ;  /* 0x000000070000720c */ /* 0x000fc60003f06270 */
[----:B------:R-:W-:Y:S10]  /*6b20*/  @P2 BRA `(.L_x_32) ;  /* 0x0000000000402947 */ /* 0x000ff40003800000 */
[----:B------:R-:W-:Y:S02]  /*6b30*/  ULDC UR4, c[0x0][0xac8] ;  /* 0x0002b20000047ab9 */ /* 0x000fe40000000800 */
[----:B------:R-:W-:Y:S02]  /*6b40*/  ISETP.GE.AND P4, PT, R18, UR4, PT ;  /* 0x0000000412007c0c */ /* 0x000fe4000bf86270 */
[----:B------:R-:W-:Y:S02]  /*6b50*/  ISETP.GE.AND P3, PT, R17, UR4, PT ;  /* 0x0000000411007c0c */ /* 0x000fe4000bf66270 */
[----:B------:R-:W-:Y:S02]  /*6b60*/  ISETP.GE.AND P2, PT, R16, UR4, PT ;  /* 0x0000000410007c0c */ /* 0x000fe4000bf46270 */
[----:B------:R-:W-:-:S07]  /*6b70*/  ISETP.GE.AND P5, PT, R2, UR4, PT ;  /* 0x0000000402007c0c */ /* 0x000fce000bfa6270 */
[----:B01----:R-:W-:-:S04]  /*6b80*/  @!P4 LEA R14, P6, R18, R12, 0x1 ;  /* 0x0000000c120ec211 */ /* 0x003fc800078c08ff */
[----:B--2---:R-:W-:Y:S02]  /*6b90*/  @!P4 LEA.HI.X R15, R18, R13, R214, 0x1, P6 ;  /* 0x0000000d120fc211 */ /* 0x004fe400030f0cd6 */
[----:B------:R-:W-:Y:S01]  /*6ba0*/  @!P3 LEA R20, P6, R17, R12, 0x1 ;  /* 0x0000000c1114b211 */ /* 0x000fe200078c08ff */
[----:B------:R-:W-:-:S03]  /*6bb0*/  @!P5 IMAD.WIDE R4, R2, 0x2, R12 ;  /* 0x000000020204d825 */ /* 0x000fc600078e020c */
[-C--:B------:R-:W-:Y:S02]  /*6bc0*/  @!P3 LEA.HI.X R21, R17, R13.reuse, R213, 0x1, P6 ;  /* 0x0000000d1115b211 */ /* 0x080fe400030f0cd5 */
[C---:B------:R-:W-:Y:S01]  /*6bd0*/  @!P2 LEA R22, P6, R16.reuse, R12, 0x1 ;  /* 0x0000000c1016a211 */ /* 0x040fe200078c08ff */
[----:B-----5:R3:W-:Y:S03]  /*6be0*/  @!P5 ST.E.128 desc[UR48][R4.64], R8 ;  /* 0x000000080400d985 */ /* 0x0207e6000c101d30 */
[----:B------:R-:W-:Y:S01]  /*6bf0*/  @!P2 LEA.HI.X R23, R16, R13, R212, 0x1, P6 ;  /* 0x0000000d1017a211 */ /* 0x000fe200030f0cd4 */
[----:B------:R3:W-:Y:S04]  /*6c00*/  @!P4 ST.E.128 desc[UR48][R14.64], R56 ;  /* 0x000000380e00c985 */ /* 0x0007e8000c101d30 */
[----:B------:R3:W-:Y:S04]  /*6c10*/  @!P3 ST.E.128 desc[UR48][R20.64], R72 ;  /* 0x000000481400b985 */ /* 0x0007e8000c101d30 */
[----:B------:R3:W-:Y:S02]  /*6c20*/  @!P2 ST.E.128 desc[UR48][R22.64], R108 ;  /* 0x0000006c1600a985 */ /* 0x0007e4000c101d30 */
.L_x_32:
[----:B------:R-:W-:Y:S05]  /*6c30*/  BSYNC B0 ;  /* 0x0000000000007941 */ /* 0x000fea0003800000 */
.L_x_31:
[----:B---3-5:R3:W4:Y:S01]  /*6c40*/  SHFL.IDX PT, R9, R3, 0x1, 0x181f ;  /* 0x00381f0003097f89 */ /* 0x02872200000e0000 */
[----:B------:R-:W-:Y:S03]  /*6c50*/  BSSY B0, `(.L_x_33) ;  /* 0x0000013000007945 */ /* 0x000fe60003800000 */
[----:B------:R3:W0:Y:S01]  /*6c60*/  SHFL.IDX PT, R8, R6, 0x1, 0x181f ;  /* 0x00381f0006087f89 */ /* 0x00062200000e0000 */
[----:B------:R-:W-:Y:S05]  /*6c70*/  @P1 BRA `(.L_x_34) ;  /* 0x0000000000401947 */ /* 0x000fea0003800000 */
[----:B------:R-:W-:Y:S02]  /*6c80*/  ULDC UR4, c[0x0][0xac8] ;  /* 0x0002b20000047ab9 */ /* 0x000fe40000000800 */
[----:B------:R-:W-:Y:S02]  /*6c90*/  ISETP.GE.AND P3, PT, R18, UR4, PT ;  /* 0x0000000412007c0c */ /* 0x000fe4000bf66270 */
[----:B------:R-:W-:Y:S02]  /*6ca0*/  ISETP.GE.AND P2, PT, R17, UR4, PT ;  /* 0x0000000411007c0c */ /* 0x000fe4000bf46270 */
[----:B------:R-:W-:Y:S02]  /*6cb0*/  ISETP.GE.AND P1, PT, R16, UR4, PT ;  /* 0x0000000410007c0c */ /* 0x000fe4000bf26270 */
[----:B------:R-:W-:-:S07]  /*6cc0*/  ISETP.GE.AND P4, PT, R2, UR4, PT ;  /* 0x0000000402007c0c */ /* 0x000fce000bf86270 */
[CC--:B0-----:R-:W-:Y:S02]  /*6cd0*/  @!P3 LEA R10, P6, R18.reuse, R8.reuse, 0x1 ;  /* 0x00000008120ab211 */ /* 0x0c1fe400078c08ff */
[CC--:B-1----:R-:W-:Y:S02]  /*6ce0*/  @!P2 LEA R12, P5, R17.reuse, R8.reuse, 0x1 ;  /* 0x00000008110ca211 */ /* 0x0c2fe400078a08ff */
[-C--:B----4-:R-:W-:Y:S02]  /*6cf0*/  @!P3 LEA.HI.X R11, R18, R9.reuse, R214, 0x1, P6 ;  /* 0x00000009120bb211 */ /* 0x090fe400030f0cd6 */
[----:B------:R-:W-:Y:S01]  /*6d00*/  @!P1 LEA R14, P6, R16, R8, 0x1 ;  /* 0x00000008100e9211 */ /* 0x000fe200078c08ff */
[----:B------:R-:W-:Y:S01]  /*6d10*/  @!P4 IMAD.WIDE R4, R2, 0x2, R8 ;  /* 0x000000020204c825 */ /* 0x000fe200078e0208 */
[-C--:B--2---:R-:W-:Y:S02]  /*6d20*/  @!P2 LEA.HI.X R13, R17, R9.reuse, R213, 0x1, P5 ;  /* 0x00000009110da211 */ /* 0x084fe400028f0cd5 */
[----:B------:R-:W-:-:S02]  /*6d30*/  @!P1 LEA.HI.X R15, R16, R9, R212, 0x1, P6 ;  /* 0x00000009100f9211 */ /* 0x000fc400030f0cd4 */
[----:B------:R0:W-:Y:S04]  /*6d40*/  @!P4 ST.E.128 desc[UR48][R4.64], R24 ;  /* 0x000000180400c985 */ /* 0x0001e8000c101d30 */
[----:B------:R0:W-:Y:S04]  /*6d50*/  @!P3 ST.E.128 desc[UR48][R10.64], R60 ;  /* 0x0000003c0a00b985 */ /* 0x0001e8000c101d30 */
[----:B------:R0:W-:Y:S04]  /*6d60*/  @!P2 ST.E.128 desc[UR48][R12.64], R96 ;  /* 0x000000600c00a985 */ /* 0x0001e8000c101d30 */
[----:B------:R0:W-:Y:S02]  /*6d70*/  @!P1 ST.E.128 desc[UR48][R14.64], R112 ;  /* 0x000000700e009985 */ /* 0x0001e4000c101d30 */
.L_x_34:
[----:B------:R-:W-:Y:S05]  /*6d80*/  BSYNC B0 ;  /* 0x0000000000007941 */ /* 0x000fea0003800000 */
.L_x_33:
[----:B----4-:R4:W1:Y:S01]  /*6d90*/  SHFL.IDX PT, R9, R3, 0x2, 0x181f ;  /* 0x00581f0003097f89 */ /* 0x01086200000e0000 */
[----:B------:R-:W-:Y:S03]  /*6da0*/  BSSY B0, `(.L_x_35) ;  /* 0x0000013000007945 */ /* 0x000fe60003800000 */
[----:B0-----:R4:W0:Y:S01]  /*6db0*/  SHFL.IDX PT, R8, R6, 0x2, 0x181f ;  /* 0x00581f0006087f89 */ /* 0x00182200000e0000 */
[----:B------:R-:W-:Y:S05]  /*6dc0*/  @P0 BRA `(.L_x_36) ;  /* 0x0000000000400947 */ /* 0x000fea0003800000 */
[----:B------:R-:W-:Y:S02]  /*6dd0*/  ULDC UR4, c[0x0][0xac8] ;  /* 0x0002b20000047ab9 */ /* 0x000fe40000000800 */
[----:B------:R-:W-:Y:S02]  /*6de0*/  ISETP.GE.AND P4, PT, R18, UR4, PT ;  /* 0x0000000412007c0c */ /* 0x000fe4000bf86270 */
[----:B------:R-:W-:Y:S02]  /*6df0*/  ISETP.GE.AND P5, PT, R17, UR4, PT ;  /* 0x0000000411007c0c */ /* 0x000fe4000bfa6270 */
[----:B------:R-:W-:Y:S02]  /*6e00*/  ISETP.GE.AND P6, PT, R16, UR4, PT ;  /* 0x0000000410007c0c */ /* 0x000fe4000bfc6270 */
[----:B------:R-:W-:-:S07]  /*6e10*/  ISETP.GE.AND P3, PT, R2, UR4, PT ;  /* 0x0000000402007c0c */ /* 0x000fce000bf66270 */
[-C--:B0-----:R-:W-:Y:S02]  /*6e20*/  @!P4 LEA R10, P0, R18, R8.reuse, 0x1 ;  /* 0x00000008120ac211 */ /* 0x081fe400078008ff */
[CC--:B-1----:R-:W-:Y:S02]  /*6e30*/  @!P5 LEA R12, P1, R17.reuse, R8.reuse, 0x1 ;  /* 0x00000008110cd211 */ /* 0x0c2fe400078208ff */
[----:B------:R-:W-:Y:S02]  /*6e40*/  @!P6 LEA R14, P2, R16, R8, 0x1 ;  /* 0x00000008100ee211 */ /* 0x000fe400078408ff */
[----:B------:R-:W-:Y:S01]  /*6e50*/  @!P3 IMAD.WIDE R4, R2, 0x2, R8 ;  /* 0x000000020204b825 */ /* 0x000fe200078e0208 */
[-C--:B------:R-:W-:Y:S02]  /*6e60*/  @!P4 LEA.HI.X R11, R18, R9.reuse, R214, 0x1, P0 ;  /* 0x00000009120bc211 */ /* 0x080fe400000f0cd6 */
[-C--:B--2---:R-:W-:Y:S02]  /*6e70*/  @!P5 LEA.HI.X R13, R17, R9.reuse, R213, 0x1, P1 ;  /* 0x00000009110dd211 */ /* 0x084fe400008f0cd5 */
[----:B------:R-:W-:Y:S01]  /*6e80*/  @!P6 LEA.HI.X R15, R16, R9, R212, 0x1, P2 ;  /* 0x00000009100fe211 */ /* 0x000fe200010f0cd4 */
[----:B------:R0:W-:Y:S04]  /*6e90*/  @!P3 ST.E.128 desc[UR48][R4.64], R28 ;  /* 0x0000001c0400b985 */ /* 0x0001e8000c101d30 */
[----:B------:R0:W-:Y:S04]  /*6ea0*/  @!P4 ST.E.128 desc[UR48][R10.64], R64 ;  /* 0x000000400a00c985 */ /* 0x0001e8000c101d30 */
[----:B------:R0:W-:Y:S04]  /*6eb0*/  @!P5 ST.E.128 desc[UR48][R12.64], R100 ;  /* 0x000000640c00d985 */ /* 0x0001e8000c101d30 */
[----:B------:R0:W-:Y:S02]  /*6ec0*/  @!P6 ST.E.128 desc[UR48][R14.64], R116 ;  /* 0x000000740e00e985 */ /* 0x0001e4000c101d30 */
.L_x_36:
[----:B------:R-:W-:Y:S05]  /*6ed0*/  BSYNC B0 ;  /* 0x0000000000007941 */ /* 0x000fea0003800000 */
.L_x_35:
[----:B------:R-:W-:Y:S01]  /*6ee0*/  VIADD R0, R32, 0x60 ;  /* 0x0000006020007836 */ /* 0x000fe20000000000 */
[----:B-1----:R1:W1:Y:S01]  /*6ef0*/  SHFL.IDX PT, R9, R3, 0x3, 0x181f ;  /* 0x00781f0003097f89 */ /* 0x00226200000e0000 */
[----:B------:R-:W-:Y:S01]  /*6f00*/  UIADD3 UR46, UR46, 0x1, URZ ;  /* 0x000000012e2e7890 */ /* 0x000fe2000fffe03f */
[----:B------:R-:W-:Y:S02]  /*6f10*/  BSSY B0, `(.L_x_37) ;  /* 0x0000014000007945 */ /* 0x000fe40003800000 */
[----:B------:R-:W-:Y:S01]  /*6f20*/  ISETP.GE.AND P0, PT, R0, R7, PT ;  /* 0x000000070000720c */ /* 0x000fe20003f06270 */
[----:B0-----:R0:W0:-:S12]  /*6f30*/  SHFL.IDX PT, R8, R6, 0x3, 0x181f ;  /* 0x00781f0006087f89 */ /* 0x00101800000e0000 */
[----:B------:R-:W-:Y:S05]  /*6f40*/  @P0 BRA `(.L_x_38) ;  /* 0x0000000000400947 */ /* 0x000fea0003800000 */
[----:B------:R-:W-:Y:S02]  /*6f50*/  ULDC UR4, c[0x0][0xac8] ;  /* 0x0002b20000047ab9 */ /* 0x000fe40000000800 */
[----:B------:R-:W-:Y:S02]  /*6f60*/  ISETP.GE.AND P4, PT, R18, UR4, PT ;  /* 0x0000000412007c0c */ /* 0x000fe4000bf86270 */
[----:B------:R-:W-:Y:S02]  /*6f70*/  ISETP.GE.AND P5, PT, R17, UR4, PT ;  /* 0x0000000411007c0c */ /* 0x000fe4000bfa6270 */
[----:B------:R-:W-:Y:S02]  /*6f80*/  ISETP.GE.AND P6, PT, R16, UR4, PT ;  /* 0x0000000410007c0c */ /* 0x000fe4000bfc6270 */
[----:B------:R-:W-:-:S07]  /*6f90*/  ISETP.GE.AND P3, PT, R2, UR4, PT ;  /* 0x0000000402007c0c */ /* 0x000fce000bf66270 */
[-C--:B0--34-:R-:W-:Y:S02]  /*6fa0*/  @!P4 LEA R6, P0, R18, R8.reuse, 0x1 ;  /* 0x000000081206c211 */ /* 0x099fe400078008ff */
[CC--:B------:R-:W-:Y:S02]  /*6fb0*/  @!P5 LEA R10, P1, R17.reuse, R8.reuse, 0x1 ;  /* 0x00000008110ad211 */ /* 0x0c0fe400078208ff */
[----:B------:R-:W-:Y:S02]  /*6fc0*/  @!P6 LEA R12, P2, R16, R8, 0x1 ;  /* 0x00000008100ce211 */ /* 0x000fe400078408ff */
[----:B-1----:R-:W-:Y:S01]  /*6fd0*/  @!P3 IMAD.WIDE R4, R2, 0x2, R8 ;  /* 0x000000020204b825 */ /* 0x002fe200078e0208 */
[-C--:B------:R-:W-:Y:S02]  /*6fe0*/  @!P4 LEA.HI.X R7, R18, R9.reuse, R214, 0x1, P0 ;  /* 0x000000091207c211 */ /* 0x080fe400000f0cd6 */
[-C--:B------:R-:W-:Y:S02]  /*6ff0*/  @!P5 LEA.HI.X R11, R17, R9.reuse, R213, 0x1, P1 ;  /* 0x00000009110bd211 */ /* 0x080fe400008f0cd5 */
[----:B--2---:R-:W-:Y:S01]  /*7000*/  @!P6 LEA.HI.X R13, R16, R9, R212, 0x1, P2 ;  /* 0x00000009100de211 */ /* 0x004fe200010f0cd4 */
[----:B------:R0:W-:Y:S04]  /*7010*/  @!P3 ST.E.128 desc[UR48][R4.64], R52 ;  /* 0x000000340400b985 */ /* 0x0001e8000c101d30 */
[----:B------:R0:W-:Y:S04]  /*7020*/  @!P4 ST.E.128 desc[UR48][R6.64], R68 ;  /* 0x000000440600c985 */ /* 0x0001e8000c101d30 */
[----:B------:R0:W-:Y:S04]  /*7030*/  @!P5 ST.E.128 desc[UR48][R10.64], R104 ;  /* 0x000000680a00d985 */ /* 0x0001e8000c101d30 */
[----:B------:R0:W-:Y:S02]  /*7040*/  @!P6 ST.E.128 desc[UR48][R12.64], R120 ;  /* 0x000000780c00e985 */ /* 0x0001e4000c101d30 */
.L_x_38:
[----:B------:R-:W-:Y:S05]  /*7050*/  BSYNC B0 ;  /* 0x0000000000007941 */ /* 0x000fea0003800000 */
.L_x_37:
[----:B------:R-:W5:Y:S02]  /*7060*/  LDC R0, c[0x0][0xc34] ;  /* 0x00030d00ff007b82 */ /* 0x000f640000000800 */
[----:B-----5:R-:W-:-:S13]  /*7070*/  ISETP.LE.AND P0, PT, R0, UR45, PT ;  /* 0x0000002d00007c0c */ /* 0x020fda000bf03270 */
[----:B------:R-:W-:Y:S05]  /*7080*/  @!P0 BRA `(.L_x_39) ;  /* 0xffffff9c00148947 */ /* 0x000fea000383ffff */
[----:B------:R-:W-:Y:S05]  /*7090*/  EXIT ;  /* 0x000000000000794d */ /* 0x000fea0003800000 */
.L_x_5:
[----:B------:R-:W-:-:S08]  /*70a0*/  NOP ;  /* 0x0000000000007918 */ /* 0x000fd00000000000 */
[----:B------:R-:W0:-:S00]  /*70b0*/  USETMAXREG.DEALLOC.CTAPOOL 0x28 ;  /* 0x00000028000079c8 */ /* 0x000e0000080e0500 */
[----:B------:R-:W1:Y:S01]  /*70c0*/  S2UR UR11, SR_CTAID.X ;  /* 0x00000000000b79c3 */ /* 0x000e620000002500 */
[----:B0-----:R-:W-:Y:S02]  /*70d0*/  IMAD.MOV.U32 R0, RZ, RZ, 0x1 ;  /* 0x00000001ff007424 */ /* 0x001fe400078e00ff */
[----:B------:R-:W-:Y:S02]  /*70e0*/  IMAD.MOV.U32 R17, RZ, RZ, RZ ;  /* 0x000000ffff117224 */ /* 0x000fe400078e00ff */
[----:B------:R-:W-:-:S03]  /*70f0*/  IMAD.MOV.U32 R27, RZ, RZ, 0x1 ;  /* 0x00000001ff1b7424 */ /* 0x000fc600078e00ff */
[----:B------:R-:W1:Y:S02]  /*7100*/  LDC R2, c[0x0][0xc34] ;  /* 0x00030d00ff027b82 */ /* 0x000e640000000800 */
[----:B-1----:R-:W-:-:S13]  /*7110*/  ISETP.LE.AND P0, PT, R2, UR11, PT ;  /* 0x0000000b02007c0c */ /* 0x002fda000bf03270 */
[----:B------:R-:W-:Y:S05]  /*7120*/  @P0 BRA `(.L_x_40) ;  /* 0x0000003800700947 */ /* 0x000fea0003800000 */
[----:B------:R-:W-:Y:S01]  /*7130*/  IMAD.SHL.U32 R31, R19, 0x8, RZ ;  /* 0x00000008131f7824 */ /* 0x000fe200078e00ff */
[----:B------:R-:W-:Y:S01]  /*7140*/  ULDC.64 UR4, c[0x0][0x418] ;  /* 0x0001060000047ab9 */ /* 0x000fe20000000a00 */
[----:B------:R-:W-:Y:S01]  /*7150*/  ULDC UR9, c[0x0][0x320] ;  /* 0x0000c80000097ab9 */ /* 0x000fe20000000800 */
[----:B------:R-:W-:Y:S01]  /*7160*/  UISETP.NE.U32.AND UP0, UPT, UR4, URZ, UPT ;  /* 0x0000003f0400728c */ /* 0x000fe2000bf05070 */
[----:B------:R-:W0:Y:S01]  /*7170*/  S2UR UR8, SR_CgaCtaId ;  /* 0x00000000000879c3 */ /* 0x000e220000008800 */
[----:B------:R-:W-:Y:S01]  /*7180*/  LOP3.LUT R5, R31, 0x38, RZ, 0xc0, !PT ;  /* 0x000000381f057812 */ /* 0x000fe200078ec0ff */
[----:B------:R-:W-:Y:S01]  /*7190*/  ULDC UR4, c[0x0][0x424] ;  /* 0x0001090000047ab9 */ /* 0x000fe20000000800 */
[----:B------:R-:W-:Y:S01]  /*71a0*/  UISETP.NE.AND.EX UP0, UPT, UR5, URZ, UPT, UP0 ;  /* 0x0000003f0500728c */ /* 0x000fe2000bf05300 */
[----:B------:R-:W-:Y:S01]  /*71b0*/  LOP3.LUT R16, R16, 0xffffffef, RZ, 0xc0, !PT ;  /* 0xffffffef10107812 */ /* 0x000fe200078ec0ff */
[----:B------:R-:W-:Y:S01]  /*71c0*/  ULDC.64 UR6, c[0x0][0x2f0] ;  /* 0x0000bc0000067ab9 */ /* 0x000fe20000000a00 */
[C---:B------:R-:W-:Y:S01]  /*71d0*/  LOP3.LUT R0, R5.reuse, 0x40, RZ, 0xfc, !PT ;  /* 0x0000004005007812 */ /* 0x040fe200078efcff */
[----:B------:R-:W-:Y:S01]  /*71e0*/  USEL UR4, UR4, 0x1, UP0 ;  /* 0x0000000104047887 */ /* 0x000fe20008000000 */
[C---:B------:R-:W-:Y:S01]  /*71f0*/  LOP3.LUT R2, R5.reuse, 0x80, RZ, 0xfc, !PT ;  /* 0x0000008005027812 */ /* 0x040fe200078efcff */
[----:B------:R-:W-:Y:S01]  /*7200*/  UMOV UR37, 0x400 ;  /* 0x0000040000257882 */ /* 0x000fe20000000000 */
[----:B------:R-:W-:Y:S01]  /*7210*/  ISETP.GE.AND P2, PT, R0, UR9, PT ;  /* 0x0000000900007c0c */ /* 0x000fe2000bf46270 */
[----:B------:R-:W-:Y:S01]  /*7220*/  UIMAD UR36, UR4, UR6, URZ ;  /* 0x00000006042472a4 */ /* 0x000fe2000f8e023f */
[----:B------:R-:W-:Y:S01]  /*7230*/  ISETP.GE.AND P1, PT, R2, UR9, PT ;  /* 0x0000000902007c0c */ /* 0x000fe2000bf26270 */
[----:B------:R1:W-:Y:S01]  /*7240*/  STL [R1+0x4], RZ ;  /* 0x000004ff01007387 */ /* 0x0003e20000100800 */
[C---:B------:R-:W-:Y:S01]  /*7250*/  ISETP.GE.AND P3, PT, R5.reuse, UR9, PT ;  /* 0x0000000905007c0c */ /* 0x040fe2000bf66270 */
[----:B------:R-:W-:Y:S01]  /*7260*/  UIADD3 UR4, UR36, 0x5f, URZ ;  /* 0x0000005f24047890 */ /* 0x000fe2000fffe03f */
[----:B------:R-:W-:Y:S01]  /*7270*/  LOP3.LUT R0, R5, 0xc0, RZ, 0xfc, !PT ;  /* 0x000000c005007812 */ /* 0x000fe200078efcff */
[----:B------:R-:W-:Y:S01]  /*7280*/  ULDC UR10, c[0x0][0x2b8] ;  /* 0x0000ae00000a7ab9 */ /* 0x000fe20000000800 */
[----:B------:R-:W-:Y:S01]  /*7290*/  SHF.R.U32.HI R36, RZ, 0x3, R19 ;  /* 0x00000003ff247819 */ /* 0x000fe20000011613 */
[----:B------:R-:W-:Y:S01]  /*72a0*/  UIMAD.WIDE UR4, UR4, 0x2aaaaaab, URZ ;  /* 0x2aaaaaab040478a5 */ /* 0x000fe2000f8e023f */
[----:B------:R-:W-:Y:S01]  /*72b0*/  ISETP.GE.AND P0, PT, R0, UR9, PT ;  /* 0x0000000900007c0c */ /* 0x000fe2000bf06270 */
[----:B------:R-:W-:Y:S01]  /*72c0*/  IMAD.U32 R37, RZ, RZ, UR11 ;  /* 0x0000000bff257e24 */ /* 0x000fe2000f8e00ff */
[----:B------:R-:W-:Y:S01]  /*72d0*/  SEL R4, RZ, 0x1, P3 ;  /* 0x00000001ff047807 */ /* 0x000fe20001800000 */
[----:B------:R-:W-:Y:S01]  /*72e0*/  USHF.R.U32.HI UR6, URZ, 0x1f, UR5 ;  /* 0x0000001f3f067899 */ /* 0x000fe20008011605 */
[----:B------:R-:W-:Y:S01]  /*72f0*/  @P2 LOP3.LUT R16, R16, 0x10, RZ, 0xfc, !PT ;  /* 0x0000001010102812 */ /* 0x000fe200078efcff */
[----:B0-----:R-:W-:Y:S01]  /*7300*/  ULEA UR37, UR8, UR37, 0x18 ;  /* 0x0000002508257291 */ /* 0x001fe2000f8ec03f */
[----:B------:R-:W-:Y:S01]  /*7310*/  SEL R2, RZ, 0x2, P2 ;  /* 0x00000002ff027807 */ /* 0x000fe20001000000 */
[----:B------:R-:W-:Y:S01]  /*7320*/  ULEA.HI.SX32 UR6, UR5, UR6, 0x1c ;  /* 0x0000000605067291 */ /* 0x000fe2000f8fe23f */
[----:B------:R-:W-:Y:S01]  /*7330*/  LOP3.LUT R16, R16, 0xfffffff7, RZ, 0xc0, !PT ;  /* 0xfffffff710107812 */ /* 0x000fe200078ec0ff */
[----:B------:R-:W-:Y:S01]  /*7340*/  IMAD.MOV.U32 R27, RZ, RZ, 0x1 ;  /* 0x00000001ff1b7424 */ /* 0x000fe200078e00ff */
[----:B------:R-:W-:Y:S01]  /*7350*/  SEL R3, RZ, 0x4, P1 ;  /* 0x00000004ff037807 */ /* 0x000fe20000800000 */
[----:B------:R-:W-:Y:S01]  /*7360*/  UIADD3 UR5, UR6, -0x1, URZ ;  /* 0xffffffff06057890 */ /* 0x000fe2000fffe03f */
[----:B------:R-:W-:Y:S01]  /*7370*/  @P1 LOP3.LUT R16, R16, 0x8, RZ, 0xfc, !PT ;  /* 0x0000000810101812 */ /* 0x000fe200078efcff */
[----:B------:R-:W-:Y:S01]  /*7380*/  ULDC UR39, c[0x0][0x448] ;  /* 0x0001120000277ab9 */ /* 0x000fe20000000800 */
[----:B------:R-:W-:Y:S01]  /*7390*/  LOP3.LUT R36, R36, 0xf, RZ, 0xc0, !PT ;  /* 0x0000000f24247812 */ /* 0x000fe200078ec0ff */
[----:B------:R-:W-:Y:S01]  /*73a0*/  UIMAD UR8, UR5, -0x60, UR36 ;  /* 0xffffffa0050878a4 */ /* 0x000fe2000f8e0224 */
[----:B------:R-:W-:Y:S01]  /*73b0*/  LOP3.LUT R16, R16, 0xfffffffd, RZ, 0xc0, !PT ;  /* 0xfffffffd10107812 */ /* 0x000fe200078ec0ff */
[----:B------:R-:W-:Y:S01]  /*73c0*/  ULDC UR4, c[0x0][0x288] ;  /* 0x0000a20000047ab9 */ /* 0x000fe20000000800 */
[----:B------:R-:W-:Y:S01]  /*73d0*/  IADD3 R3, R3, R2, R4 ;  /* 0x0000000203037210 */ /* 0x000fe20007ffe004 */
[----:B------:R-:W-:Y:S01]  /*73e0*/  ULOP3.LUT UR41, UR38, 0x2, URZ, 0xfc, !UPT ;  /* 0x0000000226297892 */ /* 0x000fe2000f8efc3f */
[----:B------:R-:W-:Y:S01]  /*73f0*/  @P3 LOP3.LUT R16, R16, 0x2, RZ, 0xfc, !PT ;  /* 0x0000000210103812 */ /* 0x000fe200078efcff */
[----:B------:R-:W-:Y:S01]  /*7400*/  ULDC UR42, c[0x0][0xc] ;  /* 0x00000300002a7ab9 */ /* 0x000fe20000000800 */
[----:B------:R-:W-:Y:S01]  /*7410*/  SEL R2, RZ, 0x8, P0 ;  /* 0x00000008ff027807 */ /* 0x000fe20000000000 */
[----:B------:R-:W-:Y:S01]  /*7420*/  UIMAD UR39, UR39, UR4, URZ ;  /* 0x00000004272772a4 */ /* 0x000fe2000f8e023f */
[----:B------:R-:W-:Y:S01]  /*7430*/  LOP3.LUT R16, R16, 0xfffffffb, RZ, 0xc0, !PT ;  /* 0xfffffffb10107812 */ /* 0x000fe200078ec0ff */
[----:B------:R-:W-:Y:S01]  /*7440*/  UIADD3 UR40, UR6, -0x2, URZ ;  /* 0xfffffffe06287890 */ /* 0x000fe2000fffe03f */
[----:B------:R-:W-:Y:S01]  /*7450*/  IADD3 R34, -R36, UR8, RZ ;  /* 0x0000000824227c10 */ /* 0x000fe2000fffe1ff */
[----:B------:R-:W-:Y:S01]  /*7460*/  IMAD.IADD R2, R2, 0x1, R3 ;  /* 0x0000000102027824 */ /* 0x000fe200078e0203 */
[----:B------:R-:W-:Y:S01]  /*7470*/  @P0 LOP3.LUT R16, R16, 0x4, RZ, 0xfc, !PT ;  /* 0x0000000410100812 */ /* 0x000fe200078efcff */
[----:B------:R-:W-:Y:S01]  /*7480*/  IMAD.SHL.U32 R3, R19, 0x10, RZ ;  /* 0x0000001013037824 */ /* 0x000fe200078e00ff */
[----:B------:R-:W-:-:S02]  /*7490*/  ISETP.GE.AND P0, PT, R5, UR9, PT ;  /* 0x0000000905007c0c */ /* 0x000fc4000bf06270 */
[----:B------:R-:W-:Y:S02]  /*74a0*/  LOP3.LUT R35, R35, 0xfffffffb, RZ, 0xc0, !PT ;  /* 0xfffffffb23237812 */ /* 0x000fe400078ec0ff */
[C---:B------:R-:W-:Y:S02]  /*74b0*/  ISETP.LT.OR P3, PT, R34.reuse, 0x1, P0 ;  /* 0x000000012200780c */ /* 0x040fe40000761670 */
[C---:B------:R-:W-:Y:S02]  /*74c0*/  ISETP.LT.OR P2, PT, R34.reuse, 0x11, P0 ;  /* 0x000000112200780c */ /* 0x040fe40000741670 */
[----:B------:R-:W-:Y:S02]  /*74d0*/  ISETP.LT.OR P1, PT, R34, 0x21, P0 ;  /* 0x000000212200780c */ /* 0x000fe40000721670 */
[----:B------:R-:W-:Y:S02]  /*74e0*/  LOP3.LUT R16, R16, 0xefffffff, RZ, 0xc0, !PT ;  /* 0xefffffff10107812 */ /* 0x000fe400078ec0ff */
[----:B------:R-:W-:-:S02]  /*74f0*/  LOP3.LUT R0, R31, 0x1f8, RZ, 0xc0, !PT ;  /* 0x000001f81f007812 */ /* 0x000fc400078ec0ff */
[----:B------:R-:W-:Y:S01]  /*7500*/  LOP3.LUT R28, R36, 0x70, R3, 0xf8, !PT ;  /* 0x00000070241c7812 */ /* 0x000fe200078ef803 */
[----:B------:R-:W-:Y:S01]  /*7510*/  IMAD.U32 R3, RZ, RZ, UR5 ;  /* 0x00000005ff037e24 */ /* 0x000fe2000f8e00ff */
[----:B------:R-:W-:Y:S02]  /*7520*/  LOP3.LUT R0, R0, 0x38, R19, 0x78, !PT ;  /* 0x0000003800007812 */ /* 0x000fe400078e7813 */
[----:B------:R-:W-:Y:S02]  /*7530*/  @P3 LOP3.LUT R35, R35, 0x4, RZ, 0xfc, !PT ;  /* 0x0000000423233812 */ /* 0x000fe400078efcff */
[----:B------:R-:W-:Y:S02]  /*7540*/  ISETP.LT.OR P3, PT, R34, 0x31, P0 ;  /* 0x000000312200780c */ /* 0x000fe40000761670 */
[----:B------:R-:W-:Y:S02]  /*7550*/  LOP3.LUT R35, R35, 0xfffffffd, RZ, 0xc0, !PT ;  /* 0xfffffffd23237812 */ /* 0x000fe400078ec0ff */
[----:B------:R-:W-:Y:S01]  /*7560*/  LOP3.LUT R31, R0, 0x200, R31, 0xf8, !PT ;  /* 0x00000200001f7812 */ /* 0x000fe200078ef81f */
[----:B------:R-:W-:Y:S01]  /*7570*/  IMAD R0, R3, 0x60, R28 ;  /* 0x0000006003007824 */ /* 0x000fe200078e021c */
[----:B------:R-:W-:-:S02]  /*7580*/  @P2 LOP3.LUT R35, R35, 0x2, RZ, 0xfc, !PT ;  /* 0x0000000223232812 */ /* 0x000fc400078efcff */
[C---:B------:R-:W-:Y:S02]  /*7590*/  ISETP.LT.OR P2, PT, R34.reuse, 0x41, P0 ;  /* 0x000000412200780c */ /* 0x040fe40000741670 */
[----:B------:R-:W-:Y:S01]  /*75a0*/  LOP3.LUT R35, R35, 0xfffffffe, RZ, 0xc0, !PT ;  /* 0xfffffffe23237812 */ /* 0x000fe200078ec0ff */
[----:B------:R1:W-:Y:S01]  /*75b0*/  STL [R1+0x8], R0 ;  /* 0x0000080001007387 */ /* 0x0003e20000100800 */
[----:B------:R-:W-:Y:S02]  /*75c0*/  MOV R17, RZ ;  /* 0x000000ff00117202 */ /* 0x000fe40000000f00 */
[----:B------:R-:W-:Y:S02]  /*75d0*/  @P1 LOP3.LUT R35, R35, 0x1, RZ, 0xfc, !PT ;  /* 0x0000000123231812 */ /* 0x000fe400078efcff */
[----:B------:R-:W-:Y:S02]  /*75e0*/  ISETP.LT.OR P1, PT, R34, 0x51, P0 ;  /* 0x000000512200780c */ /* 0x000fe40000721670 */
[----:B------:R-:W-:-:S02]  /*75f0*/  LOP3.LUT P0, RZ, R2, 0x2, RZ, 0xc0, !PT ;  /* 0x0000000202ff7812 */ /* 0x000fc4000780c0ff */
[----:B------:R-:W-:Y:S02]  /*7600*/  @P3 LOP3.LUT R16, R16, 0x10000000, RZ, 0xfc, !PT ;  /* 0x1000000010103812 */ /* 0x000fe400078efcff */
[----:B------:R-:W-:Y:S02]  /*7610*/  ISETP.LT.OR P3, PT, R34, 0x1, !P0 ;  /* 0x000000012200780c */ /* 0x000fe40004761670 */
[----:B------:R-:W-:Y:S02]  /*7620*/  LOP3.LUT R16, R16, 0xffbfffff, RZ, 0xc0, !PT ;  /* 0xffbfffff10107812 */ /* 0x000fe400078ec0ff */
[----:B------:R-:W-:Y:S02]  /*7630*/  LOP3.LUT R35, R35, 0xffffffbf, RZ, 0xc0, !PT ;  /* 0xffffffbf23237812 */ /* 0x000fe400078ec0ff */
[----:B------:R-:W-:Y:S02]  /*7640*/  @P2 LOP3.LUT R16, R16, 0x400000, RZ, 0xfc, !PT ;  /* 0x0040000010102812 */ /* 0x000fe400078efcff */
[----:B------:R-:W-:-:S02]  /*7650*/  ISETP.LT.OR P2, PT, R34, 0x11, !P0 ;  /* 0x000000112200780c */ /* 0x000fc40004741670 */
[----:B------:R-:W-:Y:S02]  /*7660*/  LOP3.LUT R16, R16, 0x7fffffff, RZ, 0xc0, !PT ;  /* 0x7fffffff10107812 */ /* 0x000fe400078ec0ff */
[----:B------:R-:W-:Y:S02]  /*7670*/  @P1 LOP3.LUT R35, R35, 0x40, RZ, 0xfc, !PT ;  /* 0x0000004023231812 */ /* 0x000fe400078efcff */
[----:B------:R-:W-:Y:S02]  /*7680*/  @P3 LOP3.LUT R16, R16, 0x80000000, RZ, 0xfc, !PT ;  /* 0x8000000010103812 */ /* 0x000fe400078efcff */
[----:B------:R-:W-:Y:S02]  /*7690*/  ISETP.LT.OR P1, PT, R34, 0x21, !P0 ;  /* 0x000000212200780c */ /* 0x000fe40004721670 */
[----:B------:R-:W-:Y:S02]  /*76a0*/  LOP3.LUT R16, R16, 0xbfffffff, RZ, 0xc0, !PT ;  /* 0xbfffffff10107812 */ /* 0x000fe400078ec0ff */
[----:B------:R-:W-:-:S02]  /*76b0*/  ISETP.LT.OR P3, PT, R34, 0x31, !P0 ;  /* 0x000000312200780c */ /* 0x000fc40004761670 */
[----:B------:R-:W-:Y:S02]  /*76c0*/  @P2 LOP3.LUT R16, R16, 0x40000000, RZ, 0xfc, !PT ;  /* 0x4000000010102812 */ /* 0x000fe400078efcff */
[----:B------:R-:W-:Y:S02]  /*76d0*/  ISETP.LT.OR P2, PT, R34, 0x41, !P0 ;  /* 0x000000412200780c */ /* 0x000fe40004741670 */
[----:B------:R-:W-:Y:S02]  /*76e0*/  LOP3.LUT R16, R16, 0xdfffffff, RZ, 0xc0, !PT ;  /* 0xdfffffff10107812 */ /* 0x000fe400078ec0ff */
[----:B------:R-:W-:Y:S02]  /*76f0*/  LOP3.LUT R35, R35, 0xffffffdf, RZ, 0xc0, !PT ;  /* 0xffffffdf23237812 */ /* 0x000fe400078ec0ff */
[----:B------:R-:W-:Y:S02]  /*7700*/  @P1 LOP3.LUT R16, R16, 0x20000000, RZ, 0xfc, !PT ;  /* 0x2000000010101812 */ /* 0x000fe400078efcff */
[----:B------:R-:W-:-:S02]  /*7710*/  ISETP.LT.OR P1, PT, R34, 0x51, !P0 ;  /* 0x000000512200780c */ /* 0x000fc40004721670 */
[----:B------:R-:W-:Y:S02]  /*7720*/  LOP3.LUT R16, R16, 0xf7ffffff, RZ, 0xc0, !PT ;  /* 0xf7ffffff10107812 */ /* 0x000fe400078ec0ff */
[----:B------:R-:W-:Y:S02]  /*7730*/  LOP3.LUT P0, RZ, R2, 0x4, RZ, 0xc0, !PT ;  /* 0x0000000402ff7812 */ /* 0x000fe4000780c0ff */
[----:B------:R-:W-:Y:S02]  /*7740*/  @P3 LOP3.LUT R16, R16, 0x8000000, RZ, 0xfc, !PT ;  /* 0x0800000010103812 */ /* 0x000fe400078efcff */
[----:B------:R-:W-:Y:S02]  /*7750*/  ISETP.LT.OR P3, PT, R34, 0x1, !P0 ;  /* 0x000000012200780c */ /* 0x000fe40004761670 */
[----:B------:R-:W-:Y:S02]  /*7760*/  LOP3.LUT R16, R16, 0xfffdffff, RZ, 0xc0, !PT ;  /* 0xfffdffff10107812 */ /* 0x000fe400078ec0ff */
[----:B------:R-:W-:-:S02]  /*7770*/  LEA R4, R31, UR37, 0x1 ;  /* 0x000000251f047c11 */ /* 0x000fc4000f8e08ff */
[----:B------:R-:W-:Y:S02]  /*7780*/  @P2 LOP3.LUT R16, R16, 0x20000, RZ, 0xfc, !PT ;  /* 0x0002000010102812 */ /* 0x000fe400078efcff */
[----:B------:R-:W-:Y:S02]  /*7790*/  ISETP.LT.OR P2, PT, R34, 0x11, !P0 ;  /* 0x000000112200780c */ /* 0x000fe40004741670 */
[----:B------:R-:W-:Y:S02]  /*77a0*/  LOP3.LUT R16, R16, 0xfbffffff, RZ, 0xc0, !PT ;  /* 0xfbffffff10107812 */ /* 0x000fe400078ec0ff */
[----:B------:R-:W-:Y:S02]  /*77b0*/  @P1 LOP3.LUT R35, R35, 0x20, RZ, 0xfc, !PT ;  /* 0x0000002023231812 */ /* 0x000fe400078efcff */
[----:B------:R-:W-:Y:S02]  /*77c0*/  @P3 LOP3.LUT R16, R16, 0x4000000, RZ, 0xfc, !PT ;  /* 0x0400000010103812 */ /* 0x000fe400078efcff */
[----:B------:R-:W-:-:S02]  /*77d0*/  ISETP.LT.OR P1, PT, R34, 0x21, !P0 ;  /* 0x000000212200780c */ /* 0x000fc40004721670 */
[----:B------:R-:W-:Y:S02]  /*77e0*/  LOP3.LUT R16, R16, 0xfdffffff, RZ, 0xc0, !PT ;  /* 0xfdffffff10107812 */ /* 0x000fe400078ec0ff */
[----:B------:R-:W-:Y:S02]  /*77f0*/  ISETP.LT.OR P3, PT, R34, 0x31, !P0 ;  /* 0x000000312200780c */ /* 0x000fe40004761670 */
[----:B------:R-:W-:Y:S02]  /*7800*/  @P2 LOP3.LUT R16, R16, 0x2000000, RZ, 0xfc, !PT ;  /* 0x0200000010102812 */ /* 0x000fe400078efcff */
[----:B------:R-:W-:Y:S02]  /*7810*/  ISETP.LT.OR P2, PT, R34, 0x41, !P0 ;  /* 0x000000412200780c */ /* 0x000fe40004741670 */
[----:B------:R-:W-:Y:S02]  /*7820*/  LOP3.LUT R16, R16, 0xfeffffff, RZ, 0xc0, !PT ;  /* 0xfeffffff10107812 */ /* 0x000fe400078ec0ff */
[----:B------:R-:W-:-:S02]  /*7830*/  LOP3.LUT R35, R35, 0xffffffef, RZ, 0xc0, !PT ;  /* 0xffffffef23237812 */ /* 0x000fc400078ec0ff */
[----:B------:R-:W-:Y:S02]  /*7840*/  @P1 LOP3.LUT R16, R16, 0x1000000, RZ, 0xfc, !PT ;  /* 0x0100000010101812 */ /* 0x000fe400078efcff */
[----:B------:R-:W-:Y:S02]  /*7850*/  ISETP.LT.OR P1, PT, R34, 0x51, !P0 ;  /* 0x000000512200780c */ /* 0x000fe40004721670 */
[----:B------:R-:W-:Y:S02]  /*7860*/  LOP3.LUT R16, R16, 0xff7fffff, RZ, 0xc0, !PT ;  /* 0xff7fffff10107812 */ /* 0x000fe400078ec0ff */
[----:B------:R-:W-:Y:S02]  /*7870*/  LOP3.LUT P0, RZ, R2, 0x8, RZ, 0xc0, !PT ;  /* 0x0000000802ff7812 */ /* 0x000fe4000780c0ff */
[----:B------:R-:W-:Y:S02]  /*7880*/  @P3 LOP3.LUT R16, R16, 0x800000, RZ, 0xfc, !PT ;  /* 0x0080000010103812 */ /* 0x000fe400078efcff */
[----:B------:R-:W-:-:S02]  /*7890*/  ISETP.LT.OR P3, PT, R34, 0x1, !P0 ;  /* 0x000000012200780c */ /* 0x000fc40004761670 */
[----:B------:R-:W-:-:S03]  /*78a0*/  LOP3.LUT R16, R16, 0xfffeffff, RZ, 0xc0, !PT ;  /* 0xfffeffff10107812 */ /* 0x000fc600078ec0ff */
[----:B------:R-:W-:Y:S02]  /*78b0*/  @P1 LOP3.LUT R35, R35, 0x10, RZ, 0xfc, !PT ;  /* 0x0000001023231812 */ /* 0x000fe400078efcff */
[----:B------:R-:W-:Y:S02]  /*78c0*/  @P2 LOP3.LUT R16, R16, 0x10000, RZ, 0xfc, !PT ;  /* 0x0001000010102812 */ /* 0x000fe400078efcff */
[----:B------:R-:W-:Y:S02]  /*78d0*/  ISETP.LT.OR P2, PT, R34, 0x11, !P0 ;  /* 0x000000112200780c */ /* 0x000fe40004741670 */
[----:B------:R-:W-:Y:S02]  /*78e0*/  LOP3.LUT R16, R16, 0xffdfffff, RZ, 0xc0, !PT ;  /* 0xffdfffff10107812 */ /* 0x000fe400078ec0ff */
[----:B------:R-:W-:Y:S02]  /*78f0*/  ISETP.LT.OR P1, PT, R34, 0x21, !P0 ;  /* 0x000000212200780c */ /* 0x000fe40004721670 */
[----:B------:R-:W-:-:S02]  /*7900*/  @P3 LOP3.LUT R16, R16, 0x200000, RZ, 0xfc, !PT ;  /* 0x0020000010103812 */ /* 0x000fc400078efcff */
[----:B------:R-:W-:Y:S02]  /*7910*/  ISETP.LT.OR P3, PT, R34, 0x31, !P0 ;  /* 0x000000312200780c */ /* 0x000fe40004761670 */
[----:B------:R-:W-:Y:S02]  /*7920*/  LOP3.LUT R16, R16, 0xffefffff, RZ, 0xc0, !PT ;  /* 0xffefffff10107812 */ /* 0x000fe400078ec0ff */
[----:B------:R-:W-:Y:S02]  /*7930*/  LOP3.LUT R35, R35, 0xfffffff7, RZ, 0xc0, !PT ;  /* 0xfffffff723237812 */ /* 0x000fe400078ec0ff */
[----:B------:R-:W-:Y:S02]  /*7940*/  @P2 LOP3.LUT R16, R16, 0x100000, RZ, 0xfc, !PT ;  /* 0x0010000010102812 */ /* 0x000fe400078efcff */
[----:B------:R-:W-:Y:S02]  /*7950*/  ISETP.LT.OR P2, PT, R34, 0x41, !P0 ;  /* 0x000000412200780c */ /* 0x000fe40004741670 */
[----:B------:R-:W-:-:S04]  /*7960*/  LOP3.LUT R16, R16, 0xfff7ffff, RZ, 0xc0, !PT ;  /* 0xfff7ffff10107812 */ /* 0x000fc800078ec0ff */
[----:B------:R-:W-:Y:S02]  /*7970*/  @P1 LOP3.LUT R16, R16, 0x80000, RZ, 0xfc, !PT ;  /* 0x0008000010101812 */ /* 0x000fe400078efcff */
[----:B------:R-:W-:Y:S02]  /*7980*/  ISETP.LT.OR P1, PT, R34, 0x51, !P0 ;  /* 0x000000512200780c */ /* 0x000fe40004721670 */
[----:B------:R-:W-:Y:S02]  /*7990*/  LOP3.LUT R16, R16, 0xfffbffff, RZ, 0xc0, !PT ;  /* 0xfffbffff10107812 */ /* 0x000fe400078ec0ff */
[----:B------:R-:W-:Y:S02]  /*79a0*/  ISETP.GE.AND P0, PT, R0, UR36, PT ;  /* 0x0000002400007c0c */ /* 0x000fe4000bf06270 */
[----:B------:R-:W-:-:S04]  /*79b0*/  @P3 LOP3.LUT R16, R16, 0x40000, RZ, 0xfc, !PT ;  /* 0x0004000010103812 */ /* 0x000fc800078efcff */
[----:B------:R-:W-:-:S03]  /*79c0*/  LOP3.LUT R16, R16, 0xffff7fff, RZ, 0xc0, !PT ;  /* 0xffff7fff10107812 */ /* 0x000fc600078ec0ff */
[----:B------:R-:W-:Y:S02]  /*79d0*/  @P1 LOP3.LUT R35, R35, 0x8, RZ, 0xfc, !PT ;  /* 0x0000000823231812 */ /* 0x000fe400078efcff */
[----:B------:R-:W-:Y:S02]  /*79e0*/  @P2 LOP3.LUT R16, R16, 0x8000, RZ, 0xfc, !PT ;  /* 0x0000800010102812 */ /* 0x000fe400078efcff */
[----:B------:R-:W-:Y:S02]  /*79f0*/  ISETP.LT.U32.AND P2, PT, R28, 0x60, !P0 ;  /* 0x000000601c00780c */ /* 0x000fe40004741070 */
[----:B------:R-:W-:Y:S02]  /*7a00*/  ISETP.GE.AND P1, PT, R34, 0x1, PT ;  /* 0x000000012200780c */ /* 0x000fe40003f26270 */
[----:B------:R-:W-:Y:S02]  /*7a10*/  LOP3.LUT R16, R16, 0xffffff7f, RZ, 0xc0, !PT ;  /* 0xffffff7f10107812 */ /* 0x000fe400078ec0ff */
[----:B------:R-:W-:-:S07]  /*7a20*/  ISETP.GE.AND P0, PT, R34, 0x11, PT ;  /* 0x000000112200780c */ /* 0x000fce0003f06270 */
[----:B------:R-:W-:Y:S02]  /*7a30*/  @P2 LOP3.LUT R16, R16, 0x80, RZ, 0xfc, !PT ;  /* 0x0000008010102812 */ /* 0x000fe400078efcff */
[----:B------:R-:W-:Y:S02]  /*7a40*/  ISETP.GE.AND P2, PT, R34, 0x21, PT ;  /* 0x000000212200780c */ /* 0x000fe40003f46270 */
[----:B------:R-:W-:-:S04]  /*7a50*/  LOP3.LUT R16, R16, 0xffffefff, RZ, 0xc0, !PT ;  /* 0xffffefff10107812 */ /* 0x000fc800078ec0ff */
        /* <DEDUP_REMOVED lines=10> */
[----:B------:R-:W-:Y:S02]  /*7b00*/  ISETP.GE.AND P1, PT, R5, UR7, PT ;  /* 0x0000000705007c0c */ /* 0x000fe4000bf26270 */
[----:B------:R-:W-:-:S04]  /*7b10*/  LOP3.LUT R16, R16, 0xfffffeff, RZ, 0xc0, !PT ;  /* 0xfffffeff10107812 */ /* 0x000fc800078ec0ff */
[----:B------:R-:W-:Y:S02]  /*7b20*/  @P0 LOP3.LUT R16, R16, 0x100, RZ, 0xfc, !PT ;  /* 0x0000010010100812 */ /* 0x000fe400078efcff */
[----:B------:R-:W-:Y:S02]  /*7b30*/  ISETP.GE.AND P0, PT, R5, UR10, PT ;  /* 0x0000000a05007c0c */ /* 0x000fe4000bf06270 */
[----:B------:R-:W-:-:S04]  /*7b40*/  LOP3.LUT R16, R16, 0xffffbfff, RZ, 0xc0, !PT ;  /* 0xffffbfff10107812 */ /* 0x000fc800078ec0ff */
[----:B------:R-:W-:-:S04]  /*7b50*/  @P2 LOP3.LUT R16, R16, 0x4000, RZ, 0xfc, !PT ;  /* 0x0000400010102812 */ /* 0x000fc800078efcff */
[----:B------:R-:W-:-:S04]  /*7b60*/  LOP3.LUT R16, R16, 0xffffdfff, RZ, 0xc0, !PT ;  /* 0xffffdfff10107812 */ /* 0x000fc800078ec0ff */
[----:B------:R-:W-:-:S04]  /*7b70*/  LOP3.LUT R16, R16, 0xfffffffe, RZ, 0xc0, !PT ;  /* 0xfffffffe10107812 */ /* 0x000fc800078ec0ff */
[----:B------:R-:W-:-:S04]  /*7b80*/  @P1 LOP3.LUT R16, R16, 0x1, RZ, 0xfc, !PT ;  /* 0x0000000110101812 */ /* 0x000fc800078efcff */
[----:B-1----:R-:W-:-:S07]  /*7b90*/  @P0 LOP3.LUT R16, R16, 0x2000, RZ, 0xfc, !PT ;  /* 0x0000200010100812 */ /* 0x002fce00078efcff */
.L_x_75:
[----:B0-----:R-:W0:Y:S01]  /*7ba0*/  LDC R0, c[0x0][0xc38] ;  /* 0x00030e00ff007b82 */ /* 0x001e220000000800 */
[----:B------:R-:W-:Y:S01]  /*7bb0*/  IMAD.MOV.U32 R23, RZ, RZ, R37 ;  /* 0x000000ffff177224 */ /* 0x000fe200078e0025 */
[----:B------:R-:W-:Y:S05]  /*7bc0*/  YIELD ;  /* 0x0000000000007946 */ /* 0x000fea0003800000 */
[----:B------:R-:W-:Y:S01]  /*7bd0*/  ULDC.64 UR4, c[0x0][0xa28] ;  /* 0x00028a0000047ab9 */ /* 0x000fe20000000a00 */
[----:B------:R-:W-:Y:S01]  /*7be0*/  IMAD.MOV.U32 R32, RZ, RZ, RZ ;  /* 0x000000ffff207224 */ /* 0x000fe200078e00ff */
[----:B0-----:R-:W-:-:S13]  /*7bf0*/  ISETP.NE.AND P0, PT, R0, 0x1, PT ;  /* 0x000000010000780c */ /* 0x001fda0003f05270 */
[----:B------:R-:W0:Y:S08]  /*7c00*/  @P0 LDC R0, c[0x0][0xc3c] ;  /* 0x00030f00ff000b82 */ /* 0x000e300000000800 */
[----:B-1----:R-:W1:Y:S01]  /*7c10*/  @P0 LDC R3, c[0x0][0xc40] ;  /* 0x00031000ff030b82 */ /* 0x002e620000000800 */
[----:B0-----:R-:W-:-:S05]  /*7c20*/  @P0 IMAD.HI.U32 R0, R37, R0, RZ ;  /* 0x0000000025000227 */ /* 0x001fca00078e00ff */
[----:B-1----:R-:W-:Y:S02]  /*7c30*/  @P0 SHF.R.U32.HI R23, RZ, R3, R0 ;  /* 0x00000003ff170219 */ /* 0x002fe40000011600 */
[----:B------:R-:W0:Y:S03]  /*7c40*/  LDC R0, c[0x0][0xc44] ;  /* 0x00031100ff007b82 */ /* 0x000e260000000800 */
[----:B--2---:R-:W-:Y:S01]  /*7c50*/  IMAD.MOV.U32 R18, RZ, RZ, R23 ;  /* 0x000000ffff127224 */ /* 0x004fe200078e0017 */
[----:B0-----:R-:W-:-:S13]  /*7c60*/  ISETP.NE.AND P0, PT, R0, 0x1, PT ;  /* 0x000000010000780c */ /* 0x001fda0003f05270 */
[----:B------:R-:W0:Y:S02]  /*7c70*/  @P0 LDC.64 R2, c[0x0][0xc48] ;  /* 0x00031200ff020b82 */ /* 0x000e240000000a00 */
[----:B0-----:R-:W-:-:S05]  /*7c80*/  @P0 IMAD.HI.U32 R0, R23, R2, RZ ;  /* 0x0000000217000227 */ /* 0x001fca00078e00ff */
[----:B------:R-:W-:Y:S02]  /*7c90*/  @P0 SHF.R.U32.HI R18, RZ, R3, R0 ;  /* 0x00000003ff120219 */ /* 0x000fe40000011600 */
[----:B------:R-:W-:-:S04]  /*7ca0*/  ISETP.NE.U32.AND P0, PT, RZ, UR4, PT ;  /* 0x00000004ff007c0c */ /* 0x000fc8000bf05070 */
[----:B------:R-:W-:-:S13]  /*7cb0*/  ISETP.NE.AND.EX P0, PT, RZ, UR5, PT, P0 ;  /* 0x00000005ff007c0c */ /* 0x000fda000bf05300 */
[----:B------:R-:W0:Y:S01]  /*7cc0*/  @P0 LDC.64 R2, c[0x0][0xa28] ;  /* 0x00028a00ff020b82 */ /* 0x000e220000000a00 */
[----:B------:R-:W-:-:S04]  /*7cd0*/  UIADD3 UR4, UR37, 0x1c400, URZ ;  /* 0x0001c40025047890 */ /* 0x000fc8000fffe03f */
[----:B------:R-:W-:Y:S01]  /*7ce0*/  ULOP3.LUT UP0, URZ, UR4, 0x3ff, URZ, 0xc0, !UPT ;  /* 0x000003ff043f7892 */ /* 0x000fe2000f80c03f */
[----:B0-----:R-:W-:-:S05]  /*7cf0*/  @P0 IMAD.WIDE R2, R18, 0x4, R2 ;  /* 0x0000000412020825 */ /* 0x001fca00078e0202 */
[----:B------:R0:W5:Y:S01]  /*7d00*/  @P0 LDG.E R32, desc[UR48][R2.64] ;  /* 0x0000003002200981 */ /* 0x000162000c1e1900 */
[----:B------:R-:W-:-:S13]  /*7d10*/  PLOP3.LUT P0, PT, PT, PT, UP0, 0x80, 0x0 ;  /* 0x000000000000781c */ /* 0x000fda0003f0f008 */
[----:B0-----:R-:W-:Y:S05]  /*7d20*/  @!P0 BRA `(.L_x_41) ;  /* 0x0000000000408947 */ /* 0x001fea0003800000 */
[----:B------:R-:W-:Y:S01]  /*7d30*/  MOV R2, 0x0 ;  /* 0x0000000000027802 */ /* 0x000fe20000000f00 */
[----:B------:R-:W-:Y:S01]  /*7d40*/  ULDC.64 UR4, c[0x4][0x98] ;  /* 0x0100260000047ab9 */ /* 0x000fe20000000a00 */
[----:B------:R-:W-:Y:S01]  /*7d50*/  ULDC.64 UR6, c[0x4][0xa0] ;  /* 0x0100280000067ab9 */ /* 0x000fe20000000a00 */
[----:B------:R-:W-:Y:S02]  /*7d60*/  IMAD.U32 R4, RZ, RZ, UR4 ;  /* 0x00000004ff047e24 */ /* 0x000fe4000f8e00ff */
[----:B------:R-:W-:Y:S01]  /*7d70*/  IMAD.U32 R5, RZ, RZ, UR5 ;  /* 0x00000005ff057e24 */ /* 0x000fe2000f8e00ff */
[----:B------:R-:W0:Y:S01]  /*7d80*/  LDC.64 R2, c[0x4][R2] ;  /* 0x0100000002027b82 */ /* 0x000e220000000a00 */
[----:B------:R-:W-:Y:S01]  /*7d90*/  ULDC.64 UR4, c[0x4][0x8] ;  /* 0x0100020000047ab9 */ /* 0x000fe20000000a00 */
[----:B------:R-:W-:Y:S02]  /*7da0*/  IMAD.U32 R6, RZ, RZ, UR6 ;  /* 0x00000006ff067e24 */ /* 0x000fe4000f8e00ff */
[----:B------:R-:W-:-:S02]  /*7db0*/  IMAD.U32 R7, RZ, RZ, UR7 ;  /* 0x00000007ff077e24 */ /* 0x000fc4000f8e00ff */
[----:B------:R-:W-:Y:S02]  /*7dc0*/  IMAD.U32 R10, RZ, RZ, UR4 ;  /* 0x00000004ff0a7e24 */ /* 0x000fe4000f8e00ff */
[----:B------:R-:W-:Y:S02]  /*7dd0*/  IMAD.U32 R11, RZ, RZ, UR5 ;  /* 0x00000005ff0b7e24 */ /* 0x000fe4000f8e00ff */
[----:B------:R-:W-:Y:S02]  /*7de0*/  IMAD.MOV.U32 R8, RZ, RZ, 0x70 ;  /* 0x00000070ff087424 */ /* 0x000fe400078e00ff */
[----:B------:R-:W-:Y:S02]  /*7df0*/  IMAD.MOV.U32 R12, RZ, RZ, 0x1 ;  /* 0x00000001ff0c7424 */ /* 0x000fe400078e00ff */
[----:B------:R-:W-:-:S07]  /*7e00*/  IMAD.MOV.U32 R13, RZ, RZ, RZ ;  /* 0x000000ffff0d7224 */ /* 0x000fce00078e00ff */
[----:B------:R-:W-:-:S07]  /*7e10*/  LEPC R20, `(.L_x_41) ;  /* 0x000000001014794e */ /* 0x000fce0000000000 */
[----:B0----5:R-:W-:Y:S05]  /*7e20*/  CALL.ABS.NOINC R2 ;  /* 0x0000000002007343 */ /* 0x021fea0003c00000 */
.L_x_41:
[----:B------:R-:W-:-:S04]  /*7e30*/  UIADD3 UR4, UR37, 0x400, URZ ;  /* 0x0000040025047890 */ /* 0x000fc8000fffe03f */
[----:B------:R-:W-:-:S06]  /*7e40*/  ULOP3.LUT UP0, URZ, UR4, 0x3ff, URZ, 0xc0, !UPT ;  /* 0x000003ff043f7892 */ /* 0x000fcc000f80c03f */
[----:B------:R-:W-:-:S13]  /*7e50*/  PLOP3.LUT P0, PT, PT, PT, UP0, 0x80, 0x0 ;  /* 0x000000000000781c */ /* 0x000fda0003f0f008 */
[----:B------:R-:W-:Y:S05]  /*7e60*/  @!P0 BRA `(.L_x_42) ;  /* 0x00000000007c8947 */ /* 0x000fea0003800000 */
[----:B------:R-:W-:Y:S01]  /*7e70*/  MOV R19, 0x0 ;  /* 0x0000000000137802 */ /* 0x000fe20000000f00 */
[----:B------:R-:W-:Y:S01]  /*7e80*/  ULDC.64 UR4, c[0x4][0x98] ;  /* 0x0100260000047ab9 */ /* 0x000fe20000000a00 */
[----:B------:R-:W-:Y:S01]  /*7e90*/  ULDC.64 UR6, c[0x4][0xa0] ;  /* 0x0100280000067ab9 */ /* 0x000fe20000000a00 */
[----:B------:R-:W-:Y:S01]  /*7ea0*/  IMAD.U32 R4, RZ, RZ, UR4 ;  /* 0x00000004ff047e24 */ /* 0x000fe2000f8e00ff */
[----:B------:R0:W1:Y:S01]  /*7eb0*/  LDC.64 R2, c[0x4][R19] ;  /* 0x0100000013027b82 */ /* 0x0000620000000a00 */
[----:B------:R-:W-:Y:S01]  /*7ec0*/  IMAD.U32 R5, RZ, RZ, UR5 ;  /* 0x00000005ff057e24 */ /* 0x000fe2000f8e00ff */
[----:B------:R-:W-:Y:S01]  /*7ed0*/  ULDC.64 UR4, c[0x4][0x10] ;  /* 0x0100040000047ab9 */ /* 0x000fe20000000a00 */
[----:B------:R-:W-:Y:S01]  /*7ee0*/  IMAD.U32 R6, RZ, RZ, UR6 ;  /* 0x00000006ff067e24 */ /* 0x000fe2000f8e00ff */
[----:B------:R-:W-:Y:S01]  /*7ef0*/  MOV R11, UR5 ;  /* 0x00000005000b7c02 */ /* 0x000fe20008000f00 */
[----:B------:R-:W-:Y:S02]  /*7f00*/  IMAD.U32 R7, RZ, RZ, UR7 ;  /* 0x00000007ff077e24 */ /* 0x000fe4000f8e00ff */
[----:B------:R-:W-:-:S02]  /*7f10*/  IMAD.U32 R10, RZ, RZ, UR4 ;  /* 0x00000004ff0a7e24 */ /* 0x000fc4000f8e00ff */
[----:B------:R-:W-:Y:S02]  /*7f20*/  IMAD.MOV.U32 R8, RZ, RZ, 0x70 ;  /* 0x00000070ff087424 */ /* 0x000fe400078e00ff */
[----:B------:R-:W-:Y:S02]  /*7f30*/  IMAD.MOV.U32 R12, RZ, RZ, 0x1 ;  /* 0x00000001ff0c7424 */ /* 0x000fe400078e00ff */
[----:B0-----:R-:W-:-:S07]  /*7f40*/  IMAD.MOV.U32 R13, RZ, RZ, RZ ;  /* 0x000000ffff0d7224 */ /* 0x001fce00078e00ff */
[----:B------:R-:W-:-:S07]  /*7f50*/  LEPC R20, `(.L_x_43) ;  /* 0x000000001014794e */ /* 0x000fce0000000000 */
[----:B-1---5:R-:W-:Y:S05]  /*7f60*/  CALL.ABS.NOINC R2 ;  /* 0x0000000002007343 */ /* 0x022fea0003c00000 */
.L_x_43:
[----:B------:R0:W1:Y:S01]  /*7f70*/  LDC.64 R2, c[0x4][R19] ;  /* 0x0100000013027b82 */ /* 0x0000620000000a00 */
[----:B------:R-:W-:Y:S01]  /*7f80*/  ULDC.64 UR4, c[0x4][0x98] ;  /* 0x0100260000047ab9 */ /* 0x000fe20000000a00 */
[----:B------:R-:W-:Y:S01]  /*7f90*/  ULDC.64 UR6, c[0x4][0xa0] ;  /* 0x0100280000067ab9 */ /* 0x000fe20000000a00 */
[----:B------:R-:W-:Y:S02]  /*7fa0*/  IMAD.U32 R4, RZ, RZ, UR4 ;  /* 0x00000004ff047e24 */ /* 0x000fe4000f8e00ff */
        /* <DEDUP_REMOVED lines=11> */
.L_x_42:
[----:B------:R-:W-:Y:S01]  /*8060*/  ULDC.64 UR4, c[0x0][0x9f8] ;  /* 0x00027e0000047ab9 */ /* 0x000fe20000000a00 */
[--C-:B------:R-:W-:Y:S01]  /*8070*/  IMAD.MOV.U32 R30, RZ, RZ, R18.reuse ;  /* 0x000000ffff1e7224 */ /* 0x100fe200078e0012 */
[----:B------:R-:W-:Y:S01]  /*8080*/  ISETP.NE.U32.AND P0, PT, RZ, UR4, PT ;  /* 0x00000004ff007c0c */ /* 0x000fe2000bf05070 */
[----:B------:R-:W0:Y:S01]  /*8090*/  LDC R8, c[0x0][0x430] ;  /* 0x00010c00ff087b82 */ /* 0x000e220000000800 */
[----:B------:R-:W-:Y:S01]  /*80a0*/  IMAD.MOV R0, RZ, RZ, -R18 ;  /* 0x000000ffff007224 */ /* 0x000fe200078e0a12 */
[----:B------:R-:W-:Y:S01]  /*80b0*/  ULDC UR4, c[0x0][0xc44] ;  /* 0x0003110000047ab9 */ /* 0x000fe20000000800 */
[----:B------:R-:W-:-:S13]  /*80c0*/  ISETP.NE.AND.EX P0, PT, RZ, UR5, PT, P0 ;  /* 0x00000005ff007c0c */ /* 0x000fda000bf05300 */
[----:B------:R-:W1:Y:S02]  /*80d0*/  @P0 LDC.64 R2, c[0x0][0x9f8] ;  /* 0x00027e00ff020b82 */ /* 0x000e640000000a00 */
[----:B-1----:R-:W-:-:S05]  /*80e0*/  @P0 IMAD.WIDE R2, R18, 0x4, R2 ;  /* 0x0000000412020825 */ /* 0x002fca00078e0202 */
[----:B------:R1:W5:Y:S01]  /*80f0*/  @P0 LDG.E R30, desc[UR48][R2.64] ;  /* 0x00000030021e0981 */ /* 0x000362000c1e1900 */
[----:B------:R-:W-:Y:S01]  /*8100*/  UMOV UR5, 0xffffffff ;  /* 0xffffffff00057882 */ /* 0x000fe20000000000 */
[----:B------:R-:W-:Y:S02]  /*8110*/  IMAD R19, R0, UR4, R23 ;  /* 0x0000000400137c24 */ /* 0x000fe4000f8e0217 */
[----:B0-----:R-:W-:Y:S05]  /*8120*/  BRA.DIV UR5, `(.L_x_44) ;  /* 0x0000002e05c47947 */ /* 0x001fea000b800000 */
.L_x_92:
[----:B------:R-:W2:Y:S01]  /*8130*/  LDL R4, [R1+0x8] ;  /* 0x0000080001047983 */ /* 0x000ea20000100800 */
[----:B------:R-:W-:Y:S02]  /*8140*/  ISETP.NE.AND P0, PT, R8, 0x1, PT ;  /* 0x000000010800780c */ /* 0x000fe40003f05270 */
[C---:B------:R-:W-:Y:S02]  /*8150*/  LOP3.LUT P1, RZ, R16.reuse, 0x80, RZ, 0xc0, !PT ;  /* 0x0000008010ff7812 */ /* 0x040fe4000782c0ff */
[----:B-----5:R-:W-:Y:S02]  /*8160*/  SHF.R.S32.HI R33, RZ, 0x1f, R30 ;  /* 0x0000001fff217819 */ /* 0x020fe4000001141e */
[----:B------:R-:W-:Y:S02]  /*8170*/  LOP3.LUT R16, R16, 0xffffffbf, RZ, 0xc0, !PT ;  /* 0xffffffbf10107812 */ /* 0x000fe400078ec0ff */
[----:B------:R-:W-:-:S05]  /*8180*/  MOV R24, RZ ;  /* 0x000000ff00187202 */ /* 0x000fca0000000f00 */
[----:B------:R-:W0:Y:S01]  /*8190*/  @P0 LDC R0, c[0x0][0x434] ;  /* 0x00010d00ff000b82 */ /* 0x000e220000000800 */
[----:B------:R-:W-:-:S07]  /*81a0*/  @P0 LOP3.LUT R16, R16, 0x40, RZ, 0xfc, !PT ;  /* 0x0000004010100812 */ /* 0x000fce00078efcff */
[----:B-1----:R-:W1:Y:S08]  /*81b0*/  @P0 LDC R3, c[0x0][0x438] ;  /* 0x00010e00ff030b82 */ /* 0x002e700000000800 */
[----:B------:R-:W3:Y:S01]  /*81c0*/  @P1 LDC.64 R6, c[0x0][0x428] ;  /* 0x00010a00ff061b82 */ /* 0x000ee20000000a00 */
[----:B--2---:R-:W-:-:S07]  /*81d0*/  IMAD.IADD R25, R4, 0x1, R32 ;  /* 0x0000000104197824 */ /* 0x004fce00078e0220 */
[----:B------:R-:W2:Y:S01]  /*81e0*/  @P1 LDC.64 R4, c[0x0][0x418] ;  /* 0x00010600ff041b82 */ /* 0x000ea20000000a00 */
[----:B0-----:R-:W-:-:S04]  /*81f0*/  @P0 IMAD.HI.U32 R0, R25, R0, RZ ;  /* 0x0000000019000227 */ /* 0x001fc800078e00ff */
[----:B------:R-:W-:Y:S01]  /*8200*/  IMAD.MOV.U32 R9, RZ, RZ, R25 ;  /* 0x000000ffff097224 */ /* 0x000fe200078e0019 */
[----:B-1----:R-:W-:Y:S01]  /*8210*/  @P0 SHF.R.U32.HI R9, RZ, R3, R0 ;  /* 0x00000003ff090219 */ /* 0x002fe20000011600 */
[----:B---3--:R-:W-:-:S03]  /*8220*/  @P1 IMAD R0, R33, R6, RZ ;  /* 0x0000000621001224 */ /* 0x008fc600078e02ff */
[--C-:B------:R-:W-:Y:S01]  /*8230*/  @P1 SHF.R.S32.HI R3, RZ, 0x1f, R9.reuse ;  /* 0x0000001fff031819 */ /* 0x100fe20000011409 */
[----:B------:R-:W-:Y:S02]  /*8240*/  @P1 IMAD.MOV.U32 R2, RZ, RZ, R9 ;  /* 0x000000ffff021224 */ /* 0x000fe400078e0009 */
[C---:B------:R-:W-:Y:S02]  /*8250*/  @P1 IMAD R7, R30.reuse, R7, R0 ;  /* 0x000000071e071224 */ /* 0x040fe400078e0200 */
[----:B------:R-:W-:-:S04]  /*8260*/  @P1 IMAD.WIDE.U32 R2, R30, R6, R2 ;  /* 0x000000061e021225 */ /* 0x000fc800078e0002 */
[----:B------:R-:W-:Y:S01]  /*8270*/  @P1 IMAD.IADD R0, R3, 0x1, R7 ;  /* 0x0000000103001824 */ /* 0x000fe200078e0207 */
[----:B--2---:R-:W-:-:S04]  /*8280*/  @P1 LEA R4, P0, R2, R4, 0x2 ;  /* 0x0000000402041211 */ /* 0x004fc800078010ff */
[----:B------:R-:W-:-:S05]  /*8290*/  @P1 LEA.HI.X R5, R2, R5, R0, 0x2, P0 ;  /* 0x0000000502051211 */ /* 0x000fca00000f1400 */
[----:B------:R0:W5:Y:S01]  /*82a0*/  @P1 LDG.E R24, desc[UR48][R4.64] ;  /* 0x0000003004181981 */ /* 0x000162000c1e1900 */
[----:B------:R-:W-:Y:S01]  /*82b0*/  IMAD.U32 R2, RZ, RZ, UR41 ;  /* 0x00000029ff027e24 */ /* 0x000fe2000f8e00ff */
[----:B------:R-:W-:Y:S01]  /*82c0*/  LOP3.LUT R16, R16, 0xffffffdf, RZ, 0xc0, !PT ;  /* 0xffffffdf10107812 */ /* 0x000fe200078ec0ff */
[----:B------:R-:W-:Y:S01]  /*82d0*/  IMAD.MOV R0, RZ, RZ, -R9 ;  /* 0x000000ffff007224 */ /* 0x000fe200078e0a09 */
[----:B------:R-:W-:Y:S02]  /*82e0*/  SHF.R.S32.HI R29, RZ, 0x1f, R19 ;  /* 0x0000001fff1d7819 */ /* 0x000fe40000011413 */
[----:B------:R-:W-:Y:S01]  /*82f0*/  ISETP.NE.AND P0, PT, R2, 0x3, PT ;  /* 0x000000030200780c */ /* 0x000fe20003f05270 */
[----:B------:R-:W-:-:S12]  /*8300*/  IMAD R25, R8, R0, R25 ;  /* 0x0000000008197224 */ /* 0x000fd800078e0219 */
[----:B------:R-:W-:Y:S01]  /*8310*/  @P0 LOP3.LUT R16, R16, 0x20, RZ, 0xfc, !PT ;  /* 0x0000002010100812 */ /* 0x000fe200078efcff */
[----:B0-----:R-:W-:Y:S06]  /*8320*/  @!P0 BRA `(.L_x_45) ;  /* 0x0000000000048947 */ /* 0x001fec0003800000 */
[----:B------:R-:W-:Y:S01]  /*8330*/  BPT.TRAP 0x1 ;  /* 0x000000040000795c */ /* 0x000fe20000300000 */
.L_x_45:
[----:B------:R-:W-:Y:S01]  /*8340*/  LEA R22, R17, UR37, 0x3 ;  /* 0x0000002511167c11 */ /* 0x000fe2000f8e18ff */
[----:B------:R-:W-:Y:S01]  /*8350*/  BSSY B0, `(.L_x_46) ;  /* 0x0000004000007945 */ /* 0x000fe20003800000 */
[----:B------:R-:W-:-:S04]  /*8360*/  SHF.L.U32 R3, R27, 0x1f, RZ ;  /* 0x0000001f1b037819 */ /* 0x000fc800000006ff */
[----:B------:R-:W0:Y:S02]  /*8370*/  SYNCS.PHASECHK.TRANS64.TRYWAIT P0, [R22+URZ+0x22840], R3 ;  /* 0x02284003160075a7 */ /* 0x000e24000800017f */
[----:B0-----:R-:W-:Y:S05]  /*8380*/  @!P0 BRA `(.L_x_47) ;  /* 0x0000002c00608947 */ /* 0x001fea0003800000 */
.L_x_93:
[----:B------:R-:W-:Y:S05]  /*8390*/  BSYNC B0 ;  /* 0x0000000000007941 */ /* 0x000fea0003800000 */
.L_x_46:
[----:B------:R-:W-:Y:S01]  /*83a0*/  SHF.R.S32.HI R26, RZ, 0x1f, R25 ;  /* 0x0000001fff1a7819 */ /* 0x000fe20000011419 */
[----:B------:R-:W1:Y:S01]  /*83b0*/  S2R R20, SR_TID.X ;  /* 0x0000000000147919 */ /* 0x000e620000002100 */
[----:B------:R-:W-:Y:S01]  /*83c0*/  ULDC.64 UR4, c[0x0][0x300] ;  /* 0x0000c00000047ab9 */ /* 0x000fe20000000a00 */
[----:B-----5:R-:W-:Y:S01]  /*83d0*/  SHF.R.S32.HI R4, RZ, 0x1f, R24 ;  /* 0x0000001fff047819 */ /* 0x020fe20000011418 */
[----:B0-----:R-:W-:Y:S01]  /*83e0*/  IMAD.WIDE.U32 R2, R25, UR4, RZ ;  /* 0x0000000419027c25 */ /* 0x001fe2000f8e00ff */
[----:B------:R-:W-:-:S03]  /*83f0*/  LOP3.LUT P1, RZ, R16, 0x1, RZ, 0xc0, !PT ;  /* 0x0000000110ff7812 */ /* 0x000fc6000782c0ff */
[----:B------:R-:W-:Y:S01]  /*8400*/  IMAD R0, R26, UR4, RZ ;  /* 0x000000041a007c24 */ /* 0x000fe2000f8e02ff */
[----:B------:R0:W-:Y:S03]  /*8410*/  STL [R1], R4 ;  /* 0x0000000401007387 */ /* 0x0001e60000100800 */
[----:B------:R-:W-:Y:S01]  /*8420*/  IMAD R5, R25, UR5, R0 ;  /* 0x0000000519057c24 */ /* 0x000fe2000f8e0200 */
[----:B------:R-:W-:-:S03]  /*8430*/  ULDC.64 UR4, c[0x0][0x310] ;  /* 0x0000c40000047ab9 */ /* 0x000fc60000000a00 */
[----:B------:R-:W-:Y:S02]  /*8440*/  IMAD.IADD R3, R3, 0x1, R5 ;  /* 0x0000000103037824 */ /* 0x000fe400078e0205 */
[----:B------:R-:W-:Y:S02]  /*8450*/  IMAD R5, R4, UR4, RZ ;  /* 0x0000000404057c24 */ /* 0x000fe4000f8e02ff */
[----:B------:R-:W-:-:S04]  /*8460*/  IMAD.WIDE.U32 R2, R24, UR4, R2 ;  /* 0x0000000418027c25 */ /* 0x000fc8000f8e0002 */
[----:B------:R-:W-:Y:S01]  /*8470*/  IMAD R5, R24, UR5, R5 ;  /* 0x0000000518057c24 */ /* 0x000fe2000f8e0205 */
[----:B------:R-:W-:Y:S01]  /*8480*/  ULDC.64 UR4, c[0x0][0x308] ;  /* 0x0000c20000047ab9 */ /* 0x000fe20000000a00 */
[----:B0-----:R-:W-:Y:S02]  /*8490*/  IMAD R4, R17, 0x1800, R31 ;  /* 0x0000180011047824 */ /* 0x001fe400078e021f */
[----:B------:R-:W-:Y:S02]  /*84a0*/  IMAD.IADD R3, R3, 0x1, R5 ;  /* 0x0000000103037824 */ /* 0x000fe400078e0205 */
[----:B------:R-:W-:Y:S02]  /*84b0*/  IMAD R0, R29, UR4, RZ ;  /* 0x000000041d007c24 */ /* 0x000fe4000f8e02ff */
[----:B------:R-:W-:-:S04]  /*84c0*/  IMAD.WIDE.U32 R2, R19, UR4, R2 ;  /* 0x0000000413027c25 */ /* 0x000fc8000f8e0002 */
[----:B------:R-:W-:Y:S01]  /*84d0*/  IMAD R5, R19, UR5, R0 ;  /* 0x0000000513057c24 */ /* 0x000fe2000f8e0200 */
[----:B------:R-:W-:Y:S01]  /*84e0*/  ULDC.64 UR4, c[0x0][0x2e8] ;  /* 0x0000ba0000047ab9 */ /* 0x000fe20000000a00 */
[----:B-1----:R-:W-:Y:S01]  /*84f0*/  IMAD.SHL.U32 R20, R20, 0x8, RZ ;  /* 0x0000000814147824 */ /* 0x002fe200078e00ff */
[----:B------:R-:W-:Y:S01]  /*8500*/  LEA R0, P0, R2, UR4, 0x1 ;  /* 0x0000000402007c11 */ /* 0x000fe2000f8008ff */
[----:B------:R-:W-:Y:S01]  /*8510*/  IMAD.IADD R5, R3, 0x1, R5 ;  /* 0x0000000103057824 */ /* 0x000fe200078e0205 */
[----:B------:R-:W-:Y:S02]  /*8520*/  UMOV UR4, 0xffffffff ;  /* 0xffffffff00047882 */ /* 0x000fe40000000000 */
[----:B------:R-:W-:Y:S02]  /*8530*/  LOP3.LUT R20, R20, 0x38, RZ, 0xc0, !PT ;  /* 0x0000003814147812 */ /* 0x000fe400078ec0ff */
[----:B------:R-:W-:Y:S01]  /*8540*/  LEA.HI.X R5, R2, UR5, R5, 0x1, P0 ;  /* 0x0000000502057c11 */ /* 0x000fe200080f0c05 */
[----:B------:R-:W-:Y:S06]  /*8550*/  BRA.DIV UR4, `(.L_x_48) ;  /* 0x0000002e04007947 */ /* 0x000fec000b800000 */
[----:B------:R-:W0:Y:S01]  /*8560*/  SHFL.IDX PT, R14, R0, RZ, 0x181f ;  /* 0x00181fff000e7589 */ /* 0x000e2200000e0000 */
[C---:B------:R-:W-:Y:S02]  /*8570*/  ISETP.GE.AND P2, PT, R34.reuse, 0x1, PT ;  /* 0x000000012200780c */ /* 0x040fe40003f46270 */
[C---:B------:R-:W-:Y:S01]  /*8580*/  ISETP.GE.AND P5, PT, R34.reuse, 0x11, PT ;  /* 0x000000112200780c */ /* 0x040fe20003fa6270 */
[----:B------:R-:W1:Y:S01]  /*8590*/  SHFL.IDX PT, R3, R5, RZ, 0x181f ;  /* 0x00181fff05037589 */ /* 0x000e6200000e0000 */
[C---:B------:R-:W-:Y:S02]  /*85a0*/  ISETP.GE.AND P4, PT, R34.reuse, 0x21, PT ;  /* 0x000000212200780c */ /* 0x040fe40003f86270 */
[----:B------:R-:W-:Y:S01]  /*85b0*/  ISETP.GE.AND P3, PT, R34, 0x31, PT ;  /* 0x000000312200780c */ /* 0x000fe20003f66270 */
[----:B------:R-:W-:Y:S04]  /*85c0*/  SHFL.IDX PT, R6, R5, 0x1, 0x181f ;  /* 0x00381f0005067f89 */ /* 0x000fe800000e0000 */
[----:B------:R-:W-:Y:S02]  /*85d0*/  SHFL.IDX PT, R9, R5, 0x2, 0x181f ;  /* 0x00581f0005097f89 */ /* 0x000fe400000e0000 */
[----:B------:R-:W-:-:S02]  /*85e0*/  @P2 LEA R7, R4, UR37, 0x1 ;  /* 0x0000002504072c11 */ /* 0x000fc4000f8e08ff */
[----:B------:R-:W-:Y:S02]  /*85f0*/  @P5 LEA R12, R4, UR37, 0x1 ;  /* 0x00000025040c5c11 */ /* 0x000fe4000f8e08ff */
[----:B0-----:R-:W-:Y:S02]  /*8600*/  @P2 LEA R2, P0, R20, R14, 0x1 ;  /* 0x0000000e14022211 */ /* 0x001fe400078008ff */
[----:B------:R-:W0:Y:S03]  /*8610*/  SHFL.IDX PT, R14, R0, 0x1, 0x181f ;  /* 0x00381f00000e7f89 */ /* 0x000e2600000e0000 */
[----:B-1----:R-:W-:-:S05]  /*8620*/  @P2 IMAD.X R3, RZ, RZ, R3, P0 ;  /* 0x000000ffff032224 */ /* 0x002fca00000e0603 */
[----:B------:R1:W-:Y:S01]  /*8630*/  @P2 LDGSTS.E.BYPASS.LTC128B.128 [R7+0x1c400], desc[UR48][R2.64], !P1 ;  /* 0x1c40000002072fae */ /* 0x0003e2000c901d70 */
[----:B------:R-:W-:-:S03]  /*8640*/  ISETP.GE.AND P2, PT, R34, 0x41, PT ;  /* 0x000000412200780c */ /* 0x000fc60003f46270 */
[----:B-1----:R-:W-:Y:S01]  /*8650*/  SHFL.IDX PT, R7, R5, 0x3, 0x181f ;  /* 0x00781f0005077f89 */ /* 0x002fe200000e0000 */
[----:B0-----:R-:W-:-:S03]  /*8660*/  @P5 LEA R11, P0, R20, R14, 0x1 ;  /* 0x0000000e140b5211 */ /* 0x001fc600078008ff */
[----:B------:R-:W0:Y:S02]  /*8670*/  SHFL.IDX PT, R14, R0, 0x2, 0x181f ;  /* 0x00581f00000e7f89 */ /* 0x000e2400000e0000 */
[----:B------:R-:W-:Y:S02]  /*8680*/  @P5 IMAD.X R6, RZ, RZ, R6, P0 ;  /* 0x000000ffff065224 */ /* 0x000fe400000e0606 */
[----:B------:R-:W-:Y:S02]  /*8690*/  @P5 IMAD.MOV.U32 R2, RZ, RZ, R11 ;  /* 0x000000ffff025224 */ /* 0x000fe400078e000b */
[----:B------:R-:W-:-:S05]  /*86a0*/  @P5 IMAD.MOV.U32 R3, RZ, RZ, R6 ;  /* 0x000000ffff035224 */ /* 0x000fca00078e0006 */
[----:B------:R1:W-:Y:S01]  /*86b0*/  @P5 LDGSTS.E.BYPASS.LTC128B.128 [R12+0x1cc00], desc[UR48][R2.64], !P1 ;  /* 0x1cc00000020c5fae */ /* 0x0003e2000c901d70 */
[----:B0-----:R-:W-:-:S03]  /*86c0*/  @P4 LEA R10, P0, R20, R14, 0x1 ;  /* 0x0000000e140a4211 */ /* 0x001fc600078008ff */
[----:B-1----:R-:W-:Y:S01]  /*86d0*/  SHFL.IDX PT, R2, R5, 0x4, 0x181f ;  /* 0x00981f0005027f89 */ /* 0x002fe200000e0000 */
[----:B------:R-:W-:-:S03]  /*86e0*/  @P4 LEA R12, R4, UR37, 0x1 ;  /* 0x00000025040c4c11 */ /* 0x000fc6000f8e08ff */
[----:B------:R-:W0:Y:S01]  /*86f0*/  SHFL.IDX PT, R14, R0, 0x3, 0x181f ;  /* 0x00781f00000e7f89 */ /* 0x000e2200000e0000 */
[----:B------:R-:W-:-:S03]  /*8700*/  @P4 IMAD.X R9, RZ, RZ, R9, P0 ;  /* 0x000000ffff094224 */ /* 0x000fc600000e0609 */
[----:B------:R-:W-:Y:S01]  /*8710*/  SHFL.IDX PT, R5, R5, 0x5, 0x181f ;  /* 0x00b81f0005057f89 */ /* 0x000fe200000e0000 */
[----:B------:R-:W-:Y:S01]  /*8720*/  @P4 IMAD.MOV.U32 R3, RZ, RZ, R9 ;  /* 0x000000ffff034224 */ /* 0x000fe200078e0009 */
[----:B------:R-:W-:Y:S02]  /*8730*/  @P3 LEA R9, R4, UR37, 0x1 ;  /* 0x0000002504093c11 */ /* 0x000fe4000f8e08ff */
[C---:B0-----:R-:W-:Y:S02]  /*8740*/  @P3 LEA R8, P0, R20.reuse, R14, 0x1 ;  /* 0x0000000e14083211 */ /* 0x041fe400078008ff */
[----:B------:R-:W0:Y:S03]  /*8750*/  SHFL.IDX PT, R14, R0, 0x4, 0x181f ;  /* 0x00981f00000e7f89 */ /* 0x000e2600000e0000 */
[----:B------:R-:W-:Y:S01]  /*8760*/  @P3 IMAD.X R7, RZ, RZ, R7, P0 ;  /* 0x000000ffff073224 */ /* 0x000fe200000e0607 */
[----:B0-----:R-:W-:-:S02]  /*8770*/  @P2 LEA R6, P0, R20, R14, 0x1 ;  /* 0x0000000e14062211 */ /* 0x001fc400078008ff */
[----:B------:R0:W1:Y:S03]  /*8780*/  SHFL.IDX PT, R14, R0, 0x5, 0x181f ;  /* 0x00b81f00000e7f89 */ /* 0x00006600000e0000 */
[----:B------:R-:W-:Y:S02]  /*8790*/  @P2 IMAD.X R11, RZ, RZ, R2, P0 ;  /* 0x000000ffff0b2224 */ /* 0x000fe400000e0602 */
[----:B------:R-:W-:-:S05]  /*87a0*/  @P4 IMAD.MOV.U32 R2, RZ, RZ, R10 ;  /* 0x000000ffff024224 */ /* 0x000fca00078e000a */
[----:B------:R2:W-:Y:S02]  /*87b0*/  @P4 LDGSTS.E.BYPASS.LTC128B.128 [R12+0x1d400], desc[UR48][R2.64], !P1 ;  /* 0x1d400000020c4fae */ /* 0x0005e4000c901d70 */
[----:B--2---:R-:W-:Y:S02]  /*87c0*/  @P3 IMAD.MOV.U32 R2, RZ, RZ, R8 ;  /* 0x000000ffff023224 */ /* 0x004fe400078e0008 */
[----:B------:R-:W-:Y:S01]  /*87d0*/  @P3 IMAD.MOV.U32 R3, RZ, RZ, R7 ;  /* 0x000000ffff033224 */ /* 0x000fe200078e0007 */
[----:B------:R-:W-:-:S04]  /*87e0*/  @P2 LEA R7, R4, UR37, 0x1 ;  /* 0x0000002504072c11 */ /* 0x000fc8000f8e08ff */
[----:B------:R2:W-:Y:S02]  /*87f0*/  @P3 LDGSTS.E.BYPASS.LTC128B.128 [R9+0x1dc00], desc[UR48][R2.64], !P1 ;  /* 0x1dc0000002093fae */ /* 0x0005e4000c901d70 */
[----:B--2---:R-:W-:Y:S01]  /*8800*/  @P2 IMAD.MOV.U32 R2, RZ, RZ, R6 ;  /* 0x000000ffff022224 */ /* 0x004fe200078e0006 */
[----:B------:R-:W-:-:S05]  /*8810*/  @P2 MOV R3, R11 ;  /* 0x0000000b00032202 */ /* 0x000fca0000000f00 */
[----:B-1----:R0:W-:Y:S02]  /*8820*/  @P2 LDGSTS.E.BYPASS.LTC128B.128 [R7+0x1e400], desc[UR48][R2.64], !P1 ;  /* 0x1e40000002072fae */ /* 0x0021e4000c901d70 */
.L_x_107:
[----:B------:R-:W-:-:S13]  /*8830*/  ISETP.GE.AND P2, PT, R34, 0x51, PT ;  /* 0x000000512200780c */ /* 0x000fda0003f46270 */
[----:B0-----:R-:W-:-:S05]  /*8840*/  @P2 LEA R2, P0, R20, R14, 0x1 ;  /* 0x0000000e14022211 */ /* 0x001fca00078008ff */
[----:B------:R-:W-:Y:S01]  /*8850*/  @P2 IMAD.X R3, RZ, RZ, R5, P0 ;  /* 0x000000ffff032224 */ /* 0x000fe200000e0605 */
[----:B------:R-:W-:Y:S02]  /*8860*/  @P2 LEA R5, R4, UR37, 0x1 ;  /* 0x0000002504052c11 */ /* 0x000fe4000f8e08ff */
[----:B------:R-:W-:-:S03]  /*8870*/  PLOP3.LUT P0, PT, PT, PT, PT, 0x80, 0x0 ;  /* 0x000000000000781c */ /* 0x000fc60003f0f070 */
[----:B------:R-:W-:Y:S01]  /*8880*/  @!PT LDS RZ, [RZ] ;  /* 0x00000000fffff984 */ /* 0x000fe20000000800 */
[----:B------:R-:W-:Y:S01]  /*8890*/  @!PT LDS RZ, [RZ] ;  /* 0x00000000fffff984 */ /* 0x000fe20000000800 */
[----:B------:R-:W-:Y:S01]  /*88a0*/  @!PT LDS RZ, [RZ] ;  /* 0x00000000fffff984 */ /* 0x000fe20000000800 */
[----:B------:R0:W-:Y:S01]  /*88b0*/  @P2 LDGSTS.E.BYPASS.LTC128B.128 [R5+0x1ec00], desc[UR48][R2.64], !P1 ;  /* 0x1ec0000002052fae */ /* 0x0001e2000c901d70 */
[----:B------:R-:W-:-:S09]  /*88c0*/  NOP ;  /* 0x0000000000007918 */ /* 0x000fd20000000000 */
.L_x_49:
[----:B------:R-:W-:Y:S02]  /*88d0*/  PLOP3.LUT P1, PT, P1, P0, PT, 0xa2, 0x0 ;  /* 0x000000000000781c */ /* 0x000fe40000f21472 */
[----:B------:R-:W-:-:S08]  /*88e0*/  @P0 R2UR P1, UR4, R22 ;  /* 0x00000000160402ca */ /* 0x000fd00000020000 */
[----:B------:R-:W-:-:S05]  /*88f0*/  @P0 PLOP3.LUT P0, PT, P1, PT, PT, 0x80, 0x0 ;  /* 0x000000000000081c */ /* 0x000fca0000f0f070 */
[----:B------:R-:W-:Y:S01]  /*8900*/  @!P1 SYNCS.ARRIVE.TRANS64.RED.A0T1 RZ, [UR4+0x22830], RZ ;  /* 0x022830ffffff99a7 */ /* 0x000fe20008200404 */
[----:B------:R-:W-:Y:S07]  /*8910*/  @!P1 ARRIVES.LDGSTSBAR.64.TRANSCNT [UR4+0x22830] ;  /* 0x02283000ff0099b0 */ /* 0x000fee0008000a84 */
[----:B------:R-:W-:Y:S05]  /*8920*/  @P0 BRA.U.ANY `(.L_x_49) ;  /* 0xfffffffd00e80947 */ /* 0x000fea000393ffff */
[----:B------:R-:W-:Y:S01]  /*8930*/  NOP ;  /* 0x0000000000007918 */ /* 0x000fe20000000000 */
[----:B------:R-:W-:-:S05]  /*8940*/  IMAD.U32 R0, RZ, RZ, UR41 ;  /* 0x00000029ff007e24 */ /* 0x000fca000f8e00ff */
[----:B------:R-:W-:-:S13]  /*8950*/  ISETP.NE.AND P2, PT, R0, 0x3, PT ;  /* 0x000000030000780c */ /* 0x000fda0003f45270 */
[----:B------:R-:W-:Y:S05]  /*8960*/  @!P2 BRA `(.L_x_50) ;  /* 0x000000000004a947 */ /* 0x000fea0003800000 */
[----:B------:R-:W-:Y:S01]  /*8970*/  BPT.TRAP 0x1 ;  /* 0x000000040000795c */ /* 0x000fe20000300000 */
.L_x_50:
[----:B------:R1:W-:Y:S02]  /*8980*/  SYNCS.ARRIVE.TRANS64.A1T0 RZ, [R22+URZ+0x22830], RZ ;  /* 0x022830ff16ff79a7 */ /* 0x0003e4000810003f */
[----:B------:R-:W-:Y:S05]  /*8990*/  WARPSYNC.ALL ;  /* 0x0000000000007948 */ /* 0x000fea0003800000 */
[----:B------:R-:W-:-:S04]  /*89a0*/  UIADD3 UR4, UR37, 0x18400, URZ ;  /* 0x0001840025047890 */ /* 0x000fc8000fffe03f */
[----:B------:R-:W-:Y:S01]  /*89b0*/  ULOP3.LUT UP0, URZ, UR4, 0x3ff, URZ, 0xc0, !UPT ;  /* 0x000003ff043f7892 */ /* 0x000fe2000f80c03f */
[----:B------:R-:W-:Y:S05]  /*89c0*/  BAR.SYNC.DEFER_BLOCKING 0x8, 0x180 ;  /* 0x0206000000007b1d */ /* 0x000fea0000010000 */
[----:B------:R-:W-:-:S13]  /*89d0*/  PLOP3.LUT P0, PT, PT, PT, UP0, 0x80, 0x0 ;  /* 0x000000000000781c */ /* 0x000fda0003f0f008 */
[----:B------:R-:W-:Y:S05]  /*89e0*/  @!P0 BRA `(.L_x_51) ;  /* 0x0000000000408947 */ /* 0x000fea0003800000 */
[----:B0-----:R-:W-:Y:S01]  /*89f0*/  MOV R2, 0x0 ;  /* 0x0000000000027802 */ /* 0x001fe20000000f00 */
[----:B------:R-:W-:Y:S01]  /*8a00*/  ULDC.64 UR6, c[0x4][0x98] ;  /* 0x0100260000067ab9 */ /* 0x000fe20000000a00 */
[----:B------:R-:W-:Y:S01]  /*8a10*/  ULDC.64 UR8, c[0x4][0xa0] ;  /* 0x0100280000087ab9 */ /* 0x000fe20000000a00 */
[----:B------:R-:W-:Y:S01]  /*8a20*/  ULDC.64 UR4, c[0x4][0x20] ;  /* 0x0100080000047ab9 */ /* 0x000fe20000000a00 */
[----:B------:R-:W-:Y:S02]  /*8a30*/  IMAD.U32 R4, RZ, RZ, UR6 ;  /* 0x00000006ff047e24 */ /* 0x000fe4000f8e00ff */
[----:B------:R-:W0:Y:S01]  /*8a40*/  LDC.64 R2, c[0x4][R2] ;  /* 0x0100000002027b82 */ /* 0x000e220000000a00 */
[----:B------:R-:W-:Y:S02]  /*8a50*/  IMAD.U32 R5, RZ, RZ, UR7 ;  /* 0x00000007ff057e24 */ /* 0x000fe4000f8e00ff */
        /* <DEDUP_REMOVED lines=8> */
[----:B01----:R-:W-:Y:S05]  /*8ae0*/  CALL.ABS.NOINC R2 ;  /* 0x0000000002007343 */ /* 0x003fea0003c00000 */
.L_x_51:
[----:B0-----:R-:W0:Y:S01]  /*8af0*/  LDC R5, c[0x0][0x448] ;  /* 0x00011200ff057b82 */ /* 0x001e220000000800 */
[----:B------:R-:W-:Y:S01]  /*8b00*/  IMAD.MOV R0, RZ, RZ, -R23 ;  /* 0x000000ffff007224 */ /* 0x000fe200078e0a17 */
[----:B------:R-:W-:Y:S01]  /*8b10*/  ULDC UR4, c[0x0][0xc38] ;  /* 0x00030e0000047ab9 */ /* 0x000fe20000000800 */
[----:B------:R-:W2:Y:S01]  /*8b20*/  S2R R21, SR_TID.X ;  /* 0x0000000000157919 */ /* 0x000ea20000002100 */
[----:B------:R-:W-:Y:S01]  /*8b30*/  LOP3.LUT P5, RZ, R16, 0x2000, RZ, 0xc0, !PT ;  /* 0x0000200010ff7812 */ /* 0x000fe200078ac0ff */
[----:B------:R-:W-:Y:S01]  /*8b40*/  IMAD R0, R0, UR4, R37 ;  /* 0x0000000400007c24 */ /* 0x000fe2000f8e0225 */
[----:B------:R-:W-:Y:S01]  /*8b50*/  ULDC.64 UR4, c[0x0][0x2d8] ;  /* 0x0000b60000047ab9 */ /* 0x000fe20000000a00 */
[----:B------:R-:W-:Y:S02]  /*8b60*/  LEA R20, R31, UR37, 0x1 ;  /* 0x000000251f147c11 */ /* 0x000fe4000f8e08ff */
[----:B------:R-:W-:-:S05]  /*8b70*/  IMAD.SHL.U32 R0, R0, 0x80, RZ ;  /* 0x0000008000007824 */ /* 0x000fca00078e00ff */
[----:B------:R-:W-:-:S05]  /*8b80*/  LOP3.LUT R6, R28, R0, RZ, 0xfc, !PT ;  /* 0x000000001c067212 */ /* 0x000fca00078efcff */
[----:B------:R-:W-:Y:S01]  /*8b90*/  IMAD.MOV.U32 R4, RZ, RZ, R6 ;  /* 0x000000ffff047224 */ /* 0x000fe200078e0006 */
[----:B0-----:R-:W-:Y:S01]  /*8ba0*/  ISETP.NE.AND P0, PT, R5, 0x1, PT ;  /* 0x000000010500780c */ /* 0x001fe20003f05270 */
[----:B--2---:R-:W-:-:S12]  /*8bb0*/  IMAD.SHL.U32 R21, R21, 0x8, RZ ;  /* 0x0000000815157824 */ /* 0x004fd800078e00ff */
[----:B------:R-:W0:Y:S01]  /*8bc0*/  @P0 LDC R3, c[0x0][0x44c] ;  /* 0x00011300ff030b82 */ /* 0x000e220000000800 */
[----:B------:R-:W-:-:S07]  /*8bd0*/  LOP3.LUT R21, R21, 0x38, RZ, 0xc0, !PT ;  /* 0x0000003815157812 */ /* 0x000fce00078ec0ff */
[----:B------:R-:W2:Y:S01]  /*8be0*/  @P0 LDC R7, c[0x0][0x450] ;  /* 0x00011400ff070b82 */ /* 0x000ea20000000800 */
[----:B0-----:R-:W-:-:S05]  /*8bf0*/  @P0 IMAD.HI.U32 R2, R6, R3, RZ ;  /* 0x0000000306020227 */ /* 0x001fca00078e00ff */
[----:B--2---:R-:W-:Y:S01]  /*8c00*/  @P0 SHF.R.U32.HI R4, RZ, R7, R2 ;  /* 0x00000007ff040219 */ /* 0x004fe20000011602 */
[----:B------:R-:W-:Y:S01]  /*8c10*/  IMAD R2, R29, UR4, RZ ;  /* 0x000000041d027c24 */ /* 0x000fe2000f8e02ff */
[----:B------:R-:W-:-:S03]  /*8c20*/  SHF.R.S32.HI R7, RZ, 0x1f, R18 ;  /* 0x0000001fff077819 */ /* 0x000fc60000011412 */
[C---:B------:R-:W-:Y:S02]  /*8c30*/  IMAD R9, R19.reuse, UR5, R2 ;  /* 0x0000000513097c24 */ /* 0x040fe4000f8e0202 */
[----:B------:R-:W-:Y:S01]  /*8c40*/  IMAD.WIDE.U32 R2, R19, UR4, RZ ;  /* 0x0000000413027c25 */ /* 0x000fe2000f8e00ff */
[----:B------:R-:W-:-:S03]  /*8c50*/  ULDC.64 UR4, c[0x0][0x2e0] ;  /* 0x0000b80000047ab9 */ /* 0x000fc60000000a00 */
[----:B------:R-:W-:Y:S02]  /*8c60*/  IMAD.MOV R8, RZ, RZ, -R4 ;  /* 0x000000ffff087224 */ /* 0x000fe400078e0a04 */
[----:B------:R-:W-:Y:S02]  /*8c70*/  IMAD.IADD R3, R3, 0x1, R9 ;  /* 0x0000000103037824 */ /* 0x000fe400078e0209 */
[----:B------:R-:W-:Y:S02]  /*8c80*/  IMAD R7, R7, UR4, RZ ;  /* 0x0000000407077c24 */ /* 0x000fe4000f8e02ff */
[----:B------:R-:W-:Y:S01]  /*8c90*/  IMAD R5, R5, R8, R6 ;  /* 0x0000000805057224 */ /* 0x000fe200078e0206 */
[----:B------:R-:W-:Y:S01]  /*8ca0*/  SHF.R.S32.HI R6, RZ, 0x1f, R4 ;  /* 0x0000001fff067819 */ /* 0x000fe20000011404 */
[C---:B------:R-:W-:Y:S02]  /*8cb0*/  IMAD R7, R18.reuse, UR5, R7 ;  /* 0x0000000512077c24 */ /* 0x040fe4000f8e0207 */
[----:B------:R-:W-:Y:S01]  /*8cc0*/  IMAD.WIDE.U32 R2, R18, UR4, R2 ;  /* 0x0000000412027c25 */ /* 0x000fe2000f8e0002 */
[----:B------:R-:W-:-:S03]  /*8cd0*/  ULDC.64 UR4, c[0x0][0x2d0] ;  /* 0x0000b40000047ab9 */ /* 0x000fc60000000a00 */
[----:B------:R-:W-:Y:S02]  /*8ce0*/  IMAD.IADD R3, R3, 0x1, R7 ;  /* 0x0000000103037824 */ /* 0x000fe400078e0207 */
[----:B------:R-:W-:Y:S02]  /*8cf0*/  IMAD R7, R6, UR4, RZ ;  /* 0x0000000406077c24 */ /* 0x000fe4000f8e02ff */
[----:B------:R-:W-:-:S04]  /*8d00*/  IMAD.WIDE.U32 R2, R4, UR4, R2 ;  /* 0x0000000404027c25 */ /* 0x000fc8000f8e0002 */
[----:B------:R-:W-:Y:S01]  /*8d10*/  IMAD R7, R4, UR5, R7 ;  /* 0x0000000504077c24 */ /* 0x000fe2000f8e0207 */
[----:B------:R-:W-:Y:S01]  /*8d20*/  SHF.R.S32.HI R4, RZ, 0x1f, R5 ;  /* 0x0000001fff047819 */ /* 0x000fe20000011405 */
[----:B------:R-:W-:Y:S02]  /*8d30*/  ULDC.64 UR4, c[0x0][0x2c8] ;  /* 0x0000b20000047ab9 */ /* 0x000fe40000000a00 */
[----:B------:R-:W-:Y:S02]  /*8d40*/  IMAD.IADD R3, R3, 0x1, R7 ;  /* 0x0000000103037824 */ /* 0x000fe400078e0207 */
[----:B------:R-:W-:Y:S02]  /*8d50*/  IMAD R4, R4, UR4, RZ ;  /* 0x0000000404047c24 */ /* 0x000fe4000f8e02ff */
[----:B------:R-:W-:-:S04]  /*8d60*/  IMAD.WIDE.U32 R2, R5, UR4, R2 ;  /* 0x0000000405027c25 */ /* 0x000fc8000f8e0002 */
[----:B------:R-:W-:Y:S01]  /*8d70*/  IMAD R7, R5, UR5, R4 ;  /* 0x0000000505077c24 */ /* 0x000fe2000f8e0204 */
[----:B------:R-:W-:Y:S02]  /*8d80*/  ULDC.64 UR4, c[0x0][0x280] ;  /* 0x0000a00000047ab9 */ /* 0x000fe40000000a00 */
[----:B------:R-:W-:Y:S01]  /*8d90*/  LEA R4, P0, R2, UR4, 0x1 ;  /* 0x0000000402047c11 */ /* 0x000fe2000f8008ff */
[----:B------:R-:W-:Y:S01]  /*8da0*/  UMOV UR4, 0xffffffff ;  /* 0xffffffff00047882 */ /* 0x000fe20000000000 */
[----:B------:R-:W-:-:S04]  /*8db0*/  IADD3 R5, R3, R7, RZ ;  /* 0x0000000703057210 */ /* 0x000fc80007ffe0ff */
[----:B------:R-:W-:Y:S01]  /*8dc0*/  LEA.HI.X R5, R2, UR5, R5, 0x1, P0 ;  /* 0x0000000502057c11 */ /* 0x000fe200080f0c05 */
[----:B------:R-:W-:Y:S06]  /*8dd0*/  BRA.DIV UR4, `(.L_x_52) ;  /* 0x0000002a04b87947 */ /* 0x000fec000b800000 */
[----:B------:R-:W0:Y:S01]  /*8de0*/  SHFL.IDX PT, R14, R4, RZ, 0x181f ;  /* 0x00181fff040e7589 */ /* 0x000e2200000e0000 */
[----:B------:R-:W-:-:S03]  /*8df0*/  IMAD.IADD R0, R36, 0x1, R0 ;  /* 0x0000000124007824 */ /* 0x000fc600078e0200 */
[----:B------:R-:W2:Y:S01]  /*8e00*/  SHFL.IDX PT, R2, R5, RZ, 0x181f ;  /* 0x00181fff05027589 */ /* 0x000ea200000e0000 */
[C---:B------:R-:W-:Y:S01]  /*8e10*/  VIADD R7, R0.reuse, 0x10 ;  /* 0x0000001000077836 */ /* 0x040fe20000000000 */
[----:B------:R-:W-:Y:S02]  /*8e20*/  ISETP.GE.AND P0, PT, R0, UR39, PT ;  /* 0x0000002700007c0c */ /* 0x000fe4000bf06270 */
[----:B------:R-:W-:Y:S11]  /*8e30*/  SHFL.IDX PT, R6, R5, 0x1, 0x181f ;  /* 0x00381f0005067f89 */ /* 0x000ff600000e0000 */
[----:B0-----:R-:W-:-:S05]  /*8e40*/  @!P0 LEA R14, P1, R21, R14, 0x1 ;  /* 0x0000000e150e8211 */ /* 0x001fca00078208ff */
[----:B--2---:R-:W-:Y:S02]  /*8e50*/  @!P0 IMAD.X R3, RZ, RZ, R2, P1 ;  /* 0x000000ffff038224 */ /* 0x004fe400008e0602 */
[----:B------:R-:W-:Y:S02]  /*8e60*/  @!P0 IMAD.MOV.U32 R2, RZ, RZ, R14 ;  /* 0x000000ffff028224 */ /* 0x000fe400078e000e */
[----:B------:R-:W0:Y:S04]  /*8e70*/  SHFL.IDX PT, R14, R4, 0x1, 0x181f ;  /* 0x00381f00040e7f89 */ /* 0x000e2800000e0000 */
[----:B------:R0:W-:Y:S01]  /*8e80*/  @!P0 LDGSTS.E.BYPASS.LTC128B.128 [R20+0x18400], desc[UR48][R2.64], !P5 ;  /* 0x1840000002148fae */ /* 0x0001e2000e901d70 */
[----:B------:R-:W-:Y:S01]  /*8e90*/  ISETP.GE.AND P0, PT, R7, UR39, PT ;  /* 0x0000002707007c0c */ /* 0x000fe2000bf06270 */
[----:B------:R-:W-:-:S12]  /*8ea0*/  VIADD R7, R0, 0x20 ;  /* 0x0000002000077836 */ /* 0x000fd80000000000 */
[----:B0-----:R-:W-:Y:S02]  /*8eb0*/  @!P0 LEA R2, P1, R21, R14, 0x1 ;  /* 0x0000000e15028211 */ /* 0x001fe400078208ff */
[----:B------:R-:W0:Y:S03]  /*8ec0*/  SHFL.IDX PT, R14, R4, 0x2, 0x181f ;  /* 0x00581f00040e7f89 */ /* 0x000e2600000e0000 */
[----:B------:R-:W-:Y:S02]  /*8ed0*/  @!P0 IMAD.X R3, RZ, RZ, R6, P1 ;  /* 0x000000ffff038224 */ /* 0x000fe400008e0606 */
[----:B------:R-:W2:Y:S04]  /*8ee0*/  SHFL.IDX PT, R6, R5, 0x2, 0x181f ;  /* 0x00581f0005067f89 */ /* 0x000ea800000e0000 */
[----:B------:R0:W-:Y:S01]  /*8ef0*/  @!P0 LDGSTS.E.BYPASS.LTC128B.128 [R20+0x18c00], desc[UR48][R2.64], !P5 ;  /* 0x18c0000002148fae */ /* 0x0001e2000e901d70 */
[----:B------:R-:W-:Y:S01]  /*8f00*/  ISETP.GE.AND P0, PT, R7, UR39, PT ;  /* 0x0000002707007c0c */ /* 0x000fe2000bf06270 */
[----:B------:R-:W-:-:S12]  /*8f10*/  VIADD R7, R0, 0x30 ;  /* 0x0000003000077836 */ /* 0x000fd80000000000 */
[----:B0-----:R-:W-:Y:S02]  /*8f20*/  @!P0 LEA R2, P1, R21, R14, 0x1 ;  /* 0x0000000e15028211 */ /* 0x001fe400078208ff */
[----:B------:R-:W0:Y:S03]  /*8f30*/  SHFL.IDX PT, R14, R4, 0x3, 0x181f ;  /* 0x00781f00040e7f89 */ /* 0x000e2600000e0000 */
[----:B--2---:R-:W-:Y:S02]  /*8f40*/  @!P0 IMAD.X R3, RZ, RZ, R6, P1 ;  /* 0x000000ffff038224 */ /* 0x004fe400008e0606 */
        /* <DEDUP_REMOVED lines=23> */
[----:B------:R-:W-:-:S13]  /*90c0*/  ISETP.GE.AND P0, PT, R7, UR39, PT ;  /* 0x0000002707007c0c */ /* 0x000fda000bf06270 */
[----:B0-----:R-:W-:Y:S02]  /*90d0*/  @!P0 LEA R2, P1, R21, R14, 0x1 ;  /* 0x0000000e15028211 */ /* 0x001fe400078208ff */
[----:B------:R0:W3:Y:S03]  /*90e0*/  SHFL.IDX PT, R14, R4, 0x7, 0x181f ;  /* 0x00f81f00040e7f89 */ /* 0x0000e600000e0000 */
[----:B--2---:R-:W-:Y:S02]  /*90f0*/  @!P0 IMAD.X R3, RZ, RZ, R6, P1 ;  /* 0x000000ffff038224 */ /* 0x004fe400008e0606 */
[----:B------:R0:W2:Y:S04]  /*9100*/  SHFL.IDX PT, R6, R5, 0x7, 0x181f ;  /* 0x00f81f0005067f89 */ /* 0x0000a800000e0000 */
[----:B------:R0:W-:Y:S02]  /*9110*/  @!P0 LDGSTS.E.BYPASS.LTC128B.128 [R20+0x1b400], desc[UR48][R2.64], !P5 ;  /* 0x1b40000002148fae */ /* 0x0001e4000e901d70 */
.L_x_124:
[----:B0-----:R-:W4:Y:S01]  /*9120*/  LDL R5, [R1+0x4] ;  /* 0x0000040001057983 */ /* 0x001f220000100800 */
[----:B------:R-:W-:-:S05]  /*9130*/  VIADD R0, R0, 0x70 ;  /* 0x0000007000007836 */ /* 0x000fca0000000000 */
[----:B------:R-:W-:-:S13]  /*9140*/  ISETP.GE.AND P0, PT, R0, UR39, PT ;  /* 0x0000002700007c0c */ /* 0x000fda000bf06270 */
[----:B---3--:R-:W-:-:S05]  /*9150*/  @!P0 LEA R2, P1, R21, R14, 0x1 ;  /* 0x0000000e15028211 */ /* 0x008fca00078208ff */
[----:B--2---:R-:W-:-:S05]  /*9160*/  @!P0 IMAD.X R3, RZ, RZ, R6, P1 ;  /* 0x000000ffff038224 */ /* 0x004fca00008e0606 */
[----:B------:R-:W-:Y:S01]  /*9170*/  @!PT LDS RZ, [RZ] ;  /* 0x00000000fffff984 */ /* 0x000fe20000000800 */
[----:B------:R-:W-:Y:S01]  /*9180*/  @!PT LDS RZ, [RZ] ;  /* 0x00000000fffff984 */ /* 0x000fe20000000800 */
[----:B------:R-:W-:Y:S01]  /*9190*/  @!PT LDS RZ, [RZ] ;  /* 0x00000000fffff984 */ /* 0x000fe20000000800 */
[----:B------:R0:W-:Y:S01]  /*91a0*/  @!P0 LDGSTS.E.BYPASS.LTC128B.128 [R20+0x1bc00], desc[UR48][R2.64], !P5 ;  /* 0x1bc0000002148fae */ /* 0x0001e2000e901d70 */
[----:B------:R-:W-:Y:S01]  /*91b0*/  NOP ;  /* 0x0000000000007918 */ /* 0x000fe20000000000 */
[----:B------:R-:W-:Y:S02]  /*91c0*/  SYNCS.ARRIVE.TRANS64.RED.A0T1 RZ, [UR37+0x22800], RZ ;  /* 0x022800ffffff79a7 */ /* 0x000fe40008200425 */
[----:B------:R-:W-:Y:S01]  /*91d0*/  ARRIVES.LDGSTSBAR.64.TRANSCNT [UR37+0x22800] ;  /* 0x02280000ff0079b0 */ /* 0x000fe20008000aa5 */
[----:B----4-:R-:W-:-:S04]  /*91e0*/  LOP3.LUT R0, R5, 0x1, RZ, 0xc, !PT ;  /* 0x0000000105007812 */ /* 0x010fc800078e0cff */
[----:B------:R-:W-:Y:S01]  /*91f0*/  SHF.L.U32 R0, R0, 0x1f, RZ ;  /* 0x0000001f00007819 */ /* 0x000fe200000006ff */
[----:B------:R-:W-:Y:S01]  /*9200*/  NOP ;  /* 0x0000000000007918 */ /* 0x000fe20000000000 */
[----:B------:R-:W-:Y:S01]  /*9210*/  SYNCS.ARRIVE.TRANS64.A1T0 RZ, [UR37+0x22800], RZ ;  /* 0x022800ffffff79a7 */ /* 0x000fe20008100025 */
[----:B------:R-:W-:Y:S01]  /*9220*/  BSSY B0, `(.L_x_53) ;  /* 0x0000003000007945 */ /* 0x000fe20003800000 */
[----:B------:R-:W2:Y:S03]  /*9230*/  SYNCS.PHASECHK.TRANS64.TRYWAIT P0, [UR37+0x22820], R0 ;  /* 0x02282000ff0075a7 */ /* 0x000ea60008000165 */
[----:B0-2---:R-:W-:Y:S05]  /*9240*/  @!P0 BRA `(.L_x_54) ;  /* 0x0000002c00cc8947 */ /* 0x005fea0003800000 */
.L_x_125:
[----:B------:R-:W-:Y:S05]  /*9250*/  BSYNC B0 ;  /* 0x0000000000007941 */ /* 0x000fea0003800000 */
.L_x_53:
[----:B------:R-:W-:-:S04]  /*9260*/  MOV R2, UR41 ;  /* 0x0000002900027c02 */ /* 0x000fc80008000f00 */
[----:B------:R-:W-:-:S13]  /*9270*/  ISETP.NE.AND P0, PT, R2, 0x3, PT ;  /* 0x000000030200780c */ /* 0x000fda0003f05270 */
[----:B------:R-:W-:Y:S05]  /*9280*/  @!P0 BRA `(.L_x_55) ;  /* 0x0000000000048947 */ /* 0x000fea0003800000 */
[----:B------:R-:W-:Y:S01]  /*9290*/  BPT.TRAP 0x1 ;  /* 0x000000040000795c */ /* 0x000fe20000300000 */
.L_x_55:
[----:B0-----:R-:W-:Y:S01]  /*92a0*/  SHF.L.U32 R3, R27, 0x1f, RZ ;  /* 0x0000001f1b037819 */ /* 0x001fe200000006ff */
[----:B------:R-:W-:Y:S03]  /*92b0*/  BSSY B0, `(.L_x_56) ;  /* 0x0000003000007945 */ /* 0x000fe60003800000 */
[----:B------:R-:W0:Y:S02]  /*92c0*/  SYNCS.PHASECHK.TRANS64.TRYWAIT P0, [R22+URZ+0x22860], R3 ;  /* 0x02286003160075a7 */ /* 0x000e24000800017f */
[----:B0-----:R-:W-:Y:S05]  /*92d0*/  @!P0 BRA `(.L_x_57) ;  /* 0x0000002c00c08947 */ /* 0x001fea0003800000 */
.L_x_126:
[----:B------:R-:W-:Y:S05]  /*92e0*/  BSYNC B0 ;  /* 0x0000000000007941 */ /* 0x000fea0003800000 */
.L_x_56:
[----:B------:R-:W2:Y:S01]  /*92f0*/  LDL.LU R0, [R1] ;  /* 0x0000000001007983 */ /* 0x000ea20000300800 */
[----:B------:R-:W-:Y:S01]  /*9300*/  ULDC.64 UR4, c[0x0][0x328] ;  /* 0x0000ca0000047ab9 */ /* 0x000fe20000000a00 */
[----:B------:R-:W-:Y:S02]  /*9310*/  IMAD R6, R17, 0x6000, R31 ;  /* 0x0000600011067824 */ /* 0x000fe400078e021f */
[----:B------:R-:W-:Y:S02]  /*9320*/  IMAD R26, R26, UR4, RZ ;  /* 0x000000041a1a7c24 */ /* 0x000fe4000f8e02ff */
[----:B0-----:R-:W-:-:S04]  /*9330*/  IMAD.WIDE.U32 R2, R25, UR4, RZ ;  /* 0x0000000419027c25 */ /* 0x001fc8000f8e00ff */
[----:B------:R-:W-:Y:S01]  /*9340*/  IMAD R5, R25, UR5, R26 ;  /* 0x0000000519057c24 */ /* 0x000fe2000f8e021a */
[----:B------:R-:W-:-:S03]  /*9350*/  ULDC.64 UR4, c[0x0][0x338] ;  /* 0x0000ce0000047ab9 */ /* 0x000fc60000000a00 */
[----:B------:R-:W-:Y:S02]  /*9360*/  IMAD.IADD R3, R3, 0x1, R5 ;  /* 0x0000000103037824 */ /* 0x000fe400078e0205 */
[----:B------:R-:W-:-:S04]  /*9370*/  IMAD.WIDE.U32 R2, R24, UR4, R2 ;  /* 0x0000000418027c25 */ /* 0x000fc8000f8e0002 */
[----:B--2---:R-:W-:-:S04]  /*9380*/  IMAD R5, R0, UR4, RZ ;  /* 0x0000000400057c24 */ /* 0x004fc8000f8e02ff */
[----:B------:R-:W-:Y:S01]  /*9390*/  IMAD R5, R24, UR5, R5 ;  /* 0x0000000518057c24 */ /* 0x000fe2000f8e0205 */
[----:B------:R-:W-:Y:S02]  /*93a0*/  ULDC.64 UR4, c[0x0][0x330] ;  /* 0x0000cc0000047ab9 */ /* 0x000fe40000000a00 */
[----:B------:R-:W-:Y:S02]  /*93b0*/  IMAD R0, R29, UR4, RZ ;  /* 0x000000041d007c24 */ /* 0x000fe4000f8e02ff */
[----:B------:R-:W-:Y:S02]  /*93c0*/  IMAD.IADD R3, R3, 0x1, R5 ;  /* 0x0000000103037824 */ /* 0x000fe400078e0205 */
[C---:B------:R-:W-:Y:S02]  /*93d0*/  IMAD R7, R19.reuse, UR5, R0 ;  /* 0x0000000513077c24 */ /* 0x040fe4000f8e0200 */
[----:B------:R-:W-:Y:S01]  /*93e0*/  IMAD.WIDE.U32 R2, R19, UR4, R2 ;  /* 0x0000000413027c25 */ /* 0x000fe2000f8e0002 */
[----:B------:R-:W-:-:S03]  /*93f0*/  ULDC.64 UR4, c[0x0][0x318] ;  /* 0x0000c60000047ab9 */ /* 0x000fc60000000a00 */
[----:B------:R-:W-:Y:S01]  /*9400*/  IMAD.IADD R7, R3, 0x1, R7 ;  /* 0x0000000103077824 */ /* 0x000fe200078e0207 */
[----:B------:R-:W-:Y:S01]  /*9410*/  LEA R8, P0, R2, UR4, 0x1 ;  /* 0x0000000402087c11 */ /* 0x000fe2000f8008ff */
[----:B------:R-:W-:-:S03]  /*9420*/  UMOV UR4, 0xffffffff ;  /* 0xffffffff00047882 */ /* 0x000fc60000000000 */
[----:B------:R-:W-:Y:S01]  /*9430*/  LEA.HI.X R7, R2, UR5, R7, 0x1, P0 ;  /* 0x0000000502077c11 */ /* 0x000fe200080f0c07 */
[----:B------:R-:W-:Y:S08]  /*9440*/  BRA.DIV UR4, `(.L_x_58) ;  /* 0x0000002e04787947 */ /* 0x000ff0000b800000 */
[----:B------:R-:W-:Y:S01]  /*9450*/  LOP3.LUT P6, RZ, R16, 0x800000, RZ, 0xc0, !PT ;  /* 0x0080000010ff7812 */ /* 0x000fe200078cc0ff */
[----:B------:R-:W0:Y:S01]  /*9460*/  S2R R4, SR_TID.X ;  /* 0x0000000000047919 */ /* 0x000e220000002100 */
[----:B------:R-:W-:Y:S02]  /*9470*/  LEA R6, R6, UR37, 0x1 ;  /* 0x0000002506067c11 */ /* 0x000fe4000f8e08ff */
[----:B------:R-:W-:Y:S01]  /*9480*/  P2R R20, PR, RZ, 0x40 ;  /* 0x00000040ff147803 */ /* 0x000fe20000000000 */
[----:B------:R-:W2:Y:S01]  /*9490*/  SHFL.IDX PT, R2, R8, RZ, 0x181f ;  /* 0x00181fff08027589 */ /* 0x000ea200000e0000 */
[C---:B------:R-:W-:Y:S02]  /*94a0*/  LOP3.LUT P6, RZ, R16.reuse, 0x10000000, RZ, 0xc0, !PT ;  /* 0x1000000010ff7812 */ /* 0x040fe400078cc0ff */
[----:B------:R-:W-:Y:S01]  /*94b0*/  LOP3.LUT P5, RZ, R16, 0x40000, RZ, 0xc0, !PT ;  /* 0x0004000010ff7812 */ /* 0x000fe200078ac0ff */
[----:B------:R-:W-:Y:S01]  /*94c0*/  STL [R1+0x18], R27 ;  /* 0x0000181b01007387 */ /* 0x000fe20000100800 */
[----:B------:R-:W-:-:S02]  /*94d0*/  P2R R21, PR, RZ, 0x40 ;  /* 0x00000040ff157803 */ /* 0x000fc40000000000 */
[C---:B------:R-:W-:Y:S01]  /*94e0*/  LOP3.LUT P6, RZ, R16.reuse, 0x80000, RZ, 0xc0, !PT ;  /* 0x0008000010ff7812 */ /* 0x040fe200078cc0ff */
[----:B------:R-:W-:Y:S01]  /*94f0*/  STL [R1+0x14], R22 ;  /* 0x0000141601007387 */ /* 0x000fe20000100800 */
[C---:B------:R-:W-:Y:S02]  /*9500*/  LOP3.LUT P4, RZ, R16.reuse, 0x400000, RZ, 0xc0, !PT ;  /* 0x0040000010ff7812 */ /* 0x040fe4000788c0ff */
[----:B------:R-:W-:Y:S01]  /*9510*/  P2R R18, PR, RZ, 0x40 ;  /* 0x00000040ff127803 */ /* 0x000fe20000000000 */
[----:B------:R-:W-:Y:S01]  /*9520*/  STL [R1+0x10], R19 ;  /* 0x0000101301007387 */ /* 0x000fe20000100800 */
[C---:B------:R-:W-:Y:S02]  /*9530*/  LOP3.LUT P6, RZ, R16.reuse, 0x1000000, RZ, 0xc0, !PT ;  /* 0x0100000010ff7812 */ /* 0x040fe400078cc0ff */
[----:B------:R-:W-:Y:S01]  /*9540*/  LOP3.LUT P3, RZ, R16, 0x20000, RZ, 0xc0, !PT ;  /* 0x0002000010ff7812 */ /* 0x000fe2000786c0ff */
[----:B------:R3:W-:Y:S01]  /*9550*/  STL [R1+0xc], R17 ;  /* 0x00000c1101007387 */ /* 0x0007e20000100800 */
[----:B------:R-:W-:-:S02]  /*9560*/  P2R R9, PR, RZ, 0x40 ;  /* 0x00000040ff097803 */ /* 0x000fc40000000000 */
[C---:B------:R-:W-:Y:S01]  /*9570*/  LOP3.LUT P6, RZ, R16.reuse, 0x20000000, RZ, 0xc0, !PT ;  /* 0x2000000010ff7812 */ /* 0x040fe200078cc0ff */
[----:B------:R-:W4:Y:S01]  /*9580*/  SHFL.IDX PT, R3, R7, RZ, 0x181f ;  /* 0x00181fff07037589 */ /* 0x000f2200000e0000 */
[C---:B------:R-:W-:Y:S02]  /*9590*/  LOP3.LUT P2, RZ, R16.reuse, 0x10000, RZ, 0xc0, !PT ;  /* 0x0001000010ff7812 */ /* 0x040fe4000784c0ff */
[----:B------:R-:W-:Y:S02]  /*95a0*/  P2R R23, PR, RZ, 0x40 ;  /* 0x00000040ff177803 */ /* 0x000fe40000000000 */
[----:B------:R-:W-:Y:S02]  /*95b0*/  LOP3.LUT P6, RZ, R35, 0x1, RZ, 0xc0, !PT ;  /* 0x0000000123ff7812 */ /* 0x000fe400078cc0ff */
[----:B------:R-:W-:Y:S01]  /*95c0*/  LOP3.LUT P1, RZ, R16, 0x8000, RZ, 0xc0, !PT ;  /* 0x0000800010ff7812 */ /* 0x000fe2000782c0ff */
[----:B0-----:R-:W-:Y:S01]  /*95d0*/  IMAD.SHL.U32 R4, R4, 0x8, RZ ;  /* 0x0000000804047824 */ /* 0x001fe200078e00ff */
[----:B------:R-:W-:-:S02]  /*95e0*/  P2R R24, PR, RZ, 0x40 ;  /* 0x00000040ff187803 */ /* 0x000fc40000000000 */
[----:B------:R-:W-:Y:S02]  /*95f0*/  LOP3.LUT P6, RZ, R16, 0x100000, RZ, 0xc0, !PT ;  /* 0x0010000010ff7812 */ /* 0x000fe400078cc0ff */
[----:B------:R-:W-:Y:S02]  /*9600*/  LOP3.LUT R4, R4, 0x38, RZ, 0xc0, !PT ;  /* 0x0000003804047812 */ /* 0x000fe400078ec0ff */
[----:B------:R-:W-:Y:S02]  /*9610*/  P2R R25, PR, RZ, 0x40 ;  /* 0x00000040ff197803 */ /* 0x000fe40000000000 */
[----:B------:R-:W-:-:S04]  /*9620*/  LOP3.LUT P6, RZ, R16, 0x2000000, RZ, 0xc0, !PT ;  /* 0x0200000010ff7812 */ /* 0x000fc800078cc0ff */
[----:B------:R-:W-:Y:S02]  /*9630*/  P2R R26, PR, RZ, 0x40 ;  /* 0x00000040ff1a7803 */ /* 0x000fe40000000000 */
[----:B------:R-:W-:-:S04]  /*9640*/  LOP3.LUT P6, RZ, R16, 0x40000000, RZ, 0xc0, !PT ;  /* 0x4000000010ff7812 */ /* 0x000fc800078cc0ff */
[----:B------:R-:W-:Y:S02]  /*9650*/  P2R R0, PR, RZ, 0x40 ;  /* 0x00000040ff007803 */ /* 0x000fe40000000000 */
[----:B------:R-:W-:-:S03]  /*9660*/  LOP3.LUT P6, RZ, R35, 0x2, RZ, 0xc0, !PT ;  /* 0x0000000223ff7812 */ /* 0x000fc600078cc0ff */
[----:B------:R0:W-:Y:S01]  /*9670*/  STL [R1], R0 ;  /* 0x0000000001007387 */ /* 0x0001e20000100800 */
[----:B---3--:R-:W-:Y:S02]  /*9680*/  P2R R17, PR, RZ, 0x40 ;  /* 0x00000040ff117803 */ /* 0x008fe40000000000 */
[----:B------:R-:W-:-:S04]  /*9690*/  LOP3.LUT P6, RZ, R16, 0x200000, RZ, 0xc0, !PT ;  /* 0x0020000010ff7812 */ /* 0x000fc800078cc0ff */
[----:B------:R-:W-:Y:S02]  /*96a0*/  P2R R19, PR, RZ, 0x40 ;  /* 0x00000040ff137803 */ /* 0x000fe40000000000 */
[----:B------:R-:W-:Y:S01]  /*96b0*/  LOP3.LUT P6, RZ, R16, 0x4000000, RZ, 0xc0, !PT ;  /* 0x0400000010ff7812 */ /* 0x000fe200078cc0ff */
[----:B0-----:R-:W-:-:S03]  /*96c0*/  IMAD.SHL.U32 R0, R4, 0x2, RZ ;  /* 0x0000000204007824 */ /* 0x001fc600078e00ff */
[----:B-1----:R-:W-:Y:S02]  /*96d0*/  P2R R22, PR, RZ, 0x40 ;  /* 0x00000040ff167803 */ /* 0x002fe40000000000 */
[----:B------:R-:W-:Y:S02]  /*96e0*/  LOP3.LUT P6, RZ, R16, 0x80000000, RZ, 0xc0, !PT ;  /* 0x8000000010ff7812 */ /* 0x000fe400078cc0ff */
[----:B--2---:R-:W-:Y:S02]  /*96f0*/  IADD3 R14, P0, R2, R0, RZ ;  /* 0x00000000020e7210 */ /* 0x004fe40007f1e0ff */
[----:B------:R-:W-:Y:S01]  /*9700*/  P2R R27, PR, RZ, 0x40 ;  /* 0x00000040ff1b7803 */ /* 0x000fe20000000000 */
[----:B------:R-:W0:Y:S01]  /*9710*/  SHFL.IDX PT, R2, R8, 0x1, 0x181f ;  /* 0x00381f0008027f89 */ /* 0x000e2200000e0000 */
[----:B------:R-:W-:Y:S01]  /*9720*/  LOP3.LUT P6, RZ, R35, 0x4, RZ, 0xc0, !PT ;  /* 0x0000000423ff7812 */ /* 0x000fe200078cc0ff */
[----:B----4-:R-:W-:Y:S02]  /*9730*/  IMAD.X R15, RZ, RZ, R3, P0 ;  /* 0x000000ffff0f7224 */ /* 0x010fe400000e0603 */
[----:B------:R-:W1:Y:S10]  /*9740*/  SHFL.IDX PT, R3, R7, 0x1, 0x181f ;  /* 0x00381f0007037f89 */ /* 0x000e7400000e0000 */
[----:B------:R-:W-:Y:S01]  /*9750*/  LDGSTS.E.BYPASS.LTC128B.128 [R6+0x400], desc[UR48][R14.64], !P6 ;  /* 0x004000000e067fae */ /* 0x000fe2000f101d70 */
[----:B------:R-:W-:-:S03]  /*9760*/  ISETP.NE.AND P6, PT, R27, RZ, PT ;  /* 0x000000ff1b00720c */ /* 0x000fc60003fc5270 */
[----:B------:R-:W5:Y:S01]  /*9770*/  LDL.LU R27, [R1+0x18] ;  /* 0x00001800011b7983 */ /* 0x000f620000300800 */
[----:B0-----:R-:W-:-:S03]  /*9780*/  IADD3 R12, P0, R2, R0, RZ ;  /* 0x00000000020c7210 */ /* 0x001fc60007f1e0ff */
[----:B------:R-:W0:Y:S02]  /*9790*/  SHFL.IDX PT, R2, R8, 0x2, 0x181f ;  /* 0x00581f0008027f89 */ /* 0x000e2400000e0000 */
[----:B-1----:R-:W-:-:S04]  /*97a0*/  IMAD.X R13, RZ, RZ, R3, P0 ;  /* 0x000000ffff0d7224 */ /* 0x002fc800000e0603 */
[----:B------:R-:W-:Y:S01]  /*97b0*/  LDGSTS.E.BYPASS.LTC128B.128 [R6+0x3400], desc[UR48][R14.64+0x80], !P6 ;  /* 0x034000800e067fae */ /* 0x000fe2000f101d70 */
[----:B------:R-:W-:-:S03]  /*97c0*/  ISETP.NE.AND P6, PT, R22, RZ, PT ;  /* 0x000000ff1600720c */ /* 0x000fc60003fc5270 */
[----:B------:R-:W5:Y:S04]  /*97d0*/  LDL.LU R22, [R1+0x14] ;  /* 0x0000140001167983 */ /* 0x000f680000300800 */
[----:B------:R-:W1:Y:S06]  /*97e0*/  SHFL.IDX PT, R3, R7, 0x2, 0x181f ;  /* 0x00581f0007037f89 */ /* 0x000e6c00000e0000 */
[----:B------:R-:W-:Y:S01]  /*97f0*/  LDGSTS.E.BYPASS.LTC128B.128 [R6+0x6400], desc[UR48][R14.64+0x100], !P6 ;  /* 0x064001000e067fae */ /* 0x000fe2000f101d70 */
[----:B------:R-:W-:-:S03]  /*9800*/  ISETP.NE.AND P6, PT, R19, RZ, PT ;  /* 0x000000ff1300720c */ /* 0x000fc60003fc5270 */
[----:B------:R-:W5:Y:S01]  /*9810*/  LDL.LU R19, [R1+0x10] ;  /* 0x0000100001137983 */ /* 0x000f620000300800 */
[----:B0-----:R-:W-:-:S03]  /*9820*/  IADD3 R10, P0, R2, R0, RZ ;  /* 0x00000000020a7210 */ /* 0x001fc60007f1e0ff */
[----:B------:R-:W0:Y:S06]  /*9830*/  SHFL.IDX PT, R2, R8, 0x3, 0x181f ;  /* 0x00781f0008027f89 */ /* 0x000e2c00000e0000 */
[----:B------:R2:W-:Y:S01]  /*9840*/  LDGSTS.E.BYPASS.LTC128B.128 [R6+0x9400], desc[UR48][R14.64+0x180], !P6 ;  /* 0x094001800e067fae */ /* 0x0005e2000f101d70 */
[----:B-1----:R-:W-:-:S03]  /*9850*/  IMAD.X R11, RZ, RZ, R3, P0 ;  /* 0x000000ffff0b7224 */ /* 0x002fc600000e0603 */
[----:B------:R-:W3:Y:S01]  /*9860*/  LDL.LU R15, [R1] ;  /* 0x00000000010f7983 */ /* 0x000ee20000300800 */
[----:B------:R-:W-:-:S03]  /*9870*/  ISETP.NE.AND P6, PT, R17, RZ, PT ;  /* 0x000000ff1100720c */ /* 0x000fc60003fc5270 */
[----:B------:R1:W5:Y:S01]  /*9880*/  LDL.LU R17, [R1+0xc] ;  /* 0x00000c0001117983 */ /* 0x0003620000300800 */
[----:B0-----:R-:W-:-:S03]  /*9890*/  IADD3 R4, P0, R2, R0, RZ ;  /* 0x0000000002047210 */ /* 0x001fc60007f1e0ff */
[----:B------:R-:W0:Y:S04]  /*98a0*/  SHFL.IDX PT, R3, R7, 0x3, 0x181f ;  /* 0x00781f0007037f89 */ /* 0x000e2800000e0000 */
[----:B------:R-:W4:Y:S04]  /*98b0*/  SHFL.IDX PT, R2, R8, 0x4, 0x181f ;  /* 0x00981f0008027f89 */ /* 0x000f2800000e0000 */
[----:B------:R1:W-:Y:S01]  /*98c0*/  LDGSTS.E.BYPASS.LTC128B.128 [R6+0xc00], desc[UR48][R12.64], !P6 ;  /* 0x00c000000c067fae */ /* 0x0003e2000f101d70 */
[----:B0-----:R-:W-:-:S03]  /*98d0*/  IMAD.X R5, RZ, RZ, R3, P0 ;  /* 0x000000ffff057224 */ /* 0x001fc600000e0603 */
[----:B------:R-:W0:Y:S01]  /*98e0*/  SHFL.IDX PT, R3, R7, 0x4, 0x181f ;  /* 0x00981f0007037f89 */ /* 0x000e2200000e0000 */
[----:B----4-:R-:W-:-:S03]  /*98f0*/  IADD3 R2, P0, R2, R0, RZ ;  /* 0x0000000002027210 */ /* 0x010fc60007f1e0ff */
[----:B--2---:R1:W2:Y:S02]  /*9900*/  SHFL.IDX PT, R14, R8, 0x5, 0x181f ;  /* 0x00b81f00080e7f89 */ /* 0x0042a400000e0000 */
[----:B0-----:R-:W-:Y:S01]  /*9910*/  IMAD.X R3, RZ, RZ, R3, P0 ;  /* 0x000000ffff037224 */ /* 0x001fe200000e0603 */
[----:B------:R-:W-:Y:S01]  /*9920*/  LOP3.LUT P0, RZ, R16, 0x8000000, RZ, 0xc0, !PT ;  /* 0x0800000010ff7812 */ /* 0x000fe2000780c0ff */
[----:B------:R-:W0:Y:S01]  /*9930*/  SHFL.IDX PT, R7, R7, 0x5, 0x181f ;  /* 0x00b81f0007077f89 */ /* 0x000e2200000e0000 */
[----:B---3--:R-:W-:-:S13]  /*9940*/  ISETP.NE.AND P6, PT, R15, RZ, PT ;  /* 0x000000ff0f00720c */ /* 0x008fda0003fc5270 */
[----:B------:R1:W-:Y:S01]  /*9950*/  LDGSTS.E.BYPASS.LTC128B.128 [R6+0x3c00], desc[UR48][R12.64+0x80], !P6 ;  /* 0x03c000800c067fae */ /* 0x0003e2000f101d70 */
[----:B------:R-:W-:-:S13]  /*9960*/  ISETP.NE.AND P6, PT, R26, RZ, PT ;  /* 0x000000ff1a00720c */ /* 0x000fda0003fc5270 */
        /* <DEDUP_REMOVED lines=13> */
[----:B------:R-:W-:-:S03]  /*9a40*/  ISETP.NE.AND P6, PT, R20, RZ, PT ;  /* 0x000000ff1400720c */ /* 0x000fc60003fc5270 */
[----:B------:R1:W-:Y:S10]  /*9a50*/  LDGSTS.E.BYPASS.LTC128B.128 [R6+0x4c00], desc[UR48][R4.64+0x80], !P0 ;  /* 0x04c0008004067fae */ /* 0x0003f4000c101d70 */
[----:B------:R1:W-:Y:S04]  /*9a60*/  LDGSTS.E.BYPASS.LTC128B.128 [R6+0x7c00], desc[UR48][R4.64+0x100], !P6 ;  /* 0x07c0010004067fae */ /* 0x0003e8000f101d70 */
[----:B------:R1:W-:Y:S04]  /*9a70*/  LDGSTS.E.BYPASS.LTC128B.128 [R6+0xac00], desc[UR48][R4.64+0x180], !P5 ;  /* 0x0ac0018004067fae */ /* 0x0003e8000e901d70 */
[----:B------:R1:W-:Y:S04]  /*9a80*/  LDGSTS.E.BYPASS.LTC128B.128 [R6+0x2400], desc[UR48][R2.64], !P4 ;  /* 0x0240000002067fae */ /* 0x0003e8000e101d70 */
[----:B------:R1:W-:Y:S04]  /*9a90*/  LDGSTS.E.BYPASS.LTC128B.128 [R6+0x5400], desc[UR48][R2.64+0x80], !P3 ;  /* 0x0540008002067fae */ /* 0x0003e8000d901d70 */
[----:B------:R1:W-:Y:S04]  /*9aa0*/  LDGSTS.E.BYPASS.LTC128B.128 [R6+0x8400], desc[UR48][R2.64+0x100], !P2 ;  /* 0x0840010002067fae */ /* 0x0003e8000d101d70 */
[----:B0-2---:R1:W-:Y:S02]  /*9ab0*/  LDGSTS.E.BYPASS.LTC128B.128 [R6+0xb400], desc[UR48][R2.64+0x180], !P1 ;  /* 0x0b40018002067fae */ /* 0x0053e4000c901d70 */
.L_x_140:
[C---:B------:R-:W-:Y:S02]  /*9ac0*/  LOP3.LUT P4, RZ, R35.reuse, 0x40, RZ, 0xc0, !PT ;  /* 0x0000004023ff7812 */ /* 0x040fe4000788c0ff */
[C---:B------:R-:W-:Y:S02]  /*9ad0*/  LOP3.LUT P3, RZ, R35.reuse, 0x20, RZ, 0xc0, !PT ;  /* 0x0000002023ff7812 */ /* 0x040fe4000786c0ff */
[C---:B------:R-:W-:Y:S02]  /*9ae0*/  LOP3.LUT P2, RZ, R35.reuse, 0x10, RZ, 0xc0, !PT ;  /* 0x0000001023ff7812 */ /* 0x040fe4000784c0ff */
[----:B------:R-:W-:Y:S02]  /*9af0*/  LOP3.LUT P1, RZ, R35, 0x8, RZ, 0xc0, !PT ;  /* 0x0000000823ff7812 */ /* 0x000fe4000782c0ff */
[----:B-1----:R-:W-:-:S05]  /*9b00*/  IADD3 R2, P0, R14, R0, RZ ;  /* 0x000000000e027210 */ /* 0x002fca0007f1e0ff */
[----:B------:R-:W-:Y:S01]  /*9b10*/  IMAD.X R3, RZ, RZ, R7, P0 ;  /* 0x000000ffff037224 */ /* 0x000fe200000e0607 */
[----:B------:R-:W-:-:S04]  /*9b20*/  PLOP3.LUT P0, PT, PT, PT, PT, 0x80, 0x0 ;  /* 0x000000000000781c */ /* 0x000fc80003f0f070 */
[----:B------:R-:W-:Y:S01]  /*9b30*/  @!PT LDS RZ, [RZ] ;  /* 0x00000000fffff984 */ /* 0x000fe20000000800 */
[----:B------:R-:W-:Y:S01]  /*9b40*/  @!PT LDS RZ, [RZ] ;  /* 0x00000000fffff984 */ /* 0x000fe20000000800 */
[----:B------:R-:W-:Y:S01]  /*9b50*/  @!PT LDS RZ, [RZ] ;  /* 0x00000000fffff984 */ /* 0x000fe20000000800 */
[----:B------:R0:W-:Y:S04]  /*9b60*/  LDGSTS.E.BYPASS.LTC128B.128 [R6+0x2c00], desc[UR48][R2.64], !P4 ;  /* 0x02c0000002067fae */ /* 0x0001e8000e101d70 */
[----:B------:R0:W-:Y:S04]  /*9b70*/  LDGSTS.E.BYPASS.LTC128B.128 [R6+0x5c00], desc[UR48][R2.64+0x80], !P3 ;  /* 0x05c0008002067fae */ /* 0x0001e8000d901d70 */
[----:B------:R0:W-:Y:S04]  /*9b80*/  LDGSTS.E.BYPASS.LTC128B.128 [R6+0x8c00], desc[UR48][R2.64+0x100], !P2 ;  /* 0x08c0010002067fae */ /* 0x0001e8000d101d70 */
[----:B------:R0:W-:Y:S01]  /*9b90*/  LDGSTS.E.BYPASS.LTC128B.128 [R6+0xbc00], desc[UR48][R2.64+0x180], !P1 ;  /* 0x0bc0018002067fae */ /* 0x0001e2000c901d70 */
[----:B------:R-:W-:Y:S01]  /*9ba0*/  NOP ;  /* 0x0000000000007918 */ /* 0x000fe20000000000 */
.L_x_59:
[----:B------:R-:W-:Y:S02]  /*9bb0*/  PLOP3.LUT P1, PT, P1, P0, PT, 0xa2, 0x0 ;  /* 0x000000000000781c */ /* 0x000fe40000f21472 */
[----:B-----5:R-:W-:-:S08]  /*9bc0*/  @P0 R2UR P1, UR4, R22 ;  /* 0x00000000160402ca */ /* 0x020fd00000020000 */
[----:B------:R-:W-:-:S05]  /*9bd0*/  @P0 PLOP3.LUT P0, PT, P1, PT, PT, 0x80, 0x0 ;  /* 0x000000000000081c */ /* 0x000fca0000f0f070 */
[----:B------:R-:W-:Y:S01]  /*9be0*/  @!P1 SYNCS.ARRIVE.TRANS64.RED.A0T1 RZ, [UR4+0x22850], RZ ;  /* 0x022850ffffff99a7 */ /* 0x000fe20008200404 */
[----:B------:R-:W-:Y:S07]  /*9bf0*/  @!P1 ARRIVES.LDGSTSBAR.64.TRANSCNT [UR4+0x22850] ;  /* 0x02285000ff0099b0 */ /* 0x000fee0008000a84 */
[----:B------:R-:W-:Y:S05]  /*9c00*/  @P0 BRA.U.ANY `(.L_x_59) ;  /* 0xfffffffd00e80947 */ /* 0x000fea000393ffff */
[----:B------:R-:W-:Y:S01]  /*9c10*/  NOP ;  /* 0x0000000000007918 */ /* 0x000fe20000000000 */
[----:B0-----:R-:W-:-:S05]  /*9c20*/  IMAD.U32 R2, RZ, RZ, UR41 ;  /* 0x00000029ff027e24 */ /* 0x001fca000f8e00ff */
[----:B------:R-:W-:-:S13]  /*9c30*/  ISETP.NE.AND P2, PT, R2, 0x3, PT ;  /* 0x000000030200780c */ /* 0x000fda0003f45270 */
[----:B------:R-:W-:Y:S05]  /*9c40*/  @!P2 BRA `(.L_x_60) ;  /* 0x000000000004a947 */ /* 0x000fea0003800000 */
[----:B------:R-:W-:Y:S01]  /*9c50*/  BPT.TRAP 0x1 ;  /* 0x000000040000795c */ /* 0x000fe20000300000 */
.L_x_60:
[----:B------:R-:W-:Y:S01]  /*9c60*/  VIADD R17, R17, 0x1 ;  /* 0x0000000111117836 */ /* 0x000fe20000000000 */
[----:B------:R-:W-:Y:S01]  /*9c70*/  UISETP.GE.AND UP0, UPT, UR36, 0x61, UPT ;  /* 0x000000612400788c */ /* 0x000fe2000bf06270 */
[----:B------:R0:W-:Y:S03]  /*9c80*/  SYNCS.ARRIVE.TRANS64.A1T0 RZ, [R22+URZ+0x22850], RZ ;  /* 0x022850ff16ff79a7 */ /* 0x0001e6000810003f */
[----:B------:R-:W-:-:S04]  /*9c90*/  ISETP.NE.AND P0, PT, R17, 0x2, PT ;  /* 0x000000021100780c */ /* 0x000fc80003f05270 */
[----:B------:R-:W-:Y:S02]  /*9ca0*/  SEL R17, R17, RZ, P0 ;  /* 0x000000ff11117207 */ /* 0x000fe40000000000 */
[----:B------:R-:W-:Y:S02]  /*9cb0*/  SEL R2, RZ, 0x1, P0 ;  /* 0x00000001ff027807 */ /* 0x000fe40000000000 */
[----:B------:R-:W-:Y:S02]  /*9cc0*/  PLOP3.LUT P0, PT, PT, PT, UP0, 0x40, 0x0 ;  /* 0x000000000000781c */ /* 0x000fe40003f0e808 */
[----:B------:R-:W-:-:S11]  /*9cd0*/  LOP3.LUT R27, R27, R2, RZ, 0x3c, !PT ;  /* 0x000000021b1b7212 */ /* 0x000fd600078e3cff */
[----:B0-----:R-:W-:Y:S05]  /*9ce0*/  @P0 BRA `(.L_x_61) ;  /* 0x0000000c00600947 */ /* 0x001fea0003800000 */
[----:B------:R-:W-:Y:S01]  /*9cf0*/  BSSY B0, `(.L_x_61) ;  /* 0x00000d7000007945 */ /* 0x000fe20003800000 */
[----:B------:R-:W-:-:S07]  /*9d00*/  IMAD.U32 R20, RZ, RZ, UR40 ;  /* 0x00000028ff147e24 */ /* 0x000fce000f8e00ff */
.L_x_74:
[----:B------:R-:W0:Y:S01]  /*9d10*/  LDC R2, c[0x0][0x430] ;  /* 0x00010c00ff027b82 */ /* 0x000e220000000800 */
[----:B------:R-:W-:Y:S01]  /*9d20*/  ISETP.GT.U32.AND P0, PT, R28, 0x5f, PT ;  /* 0x0000005f1c00780c */ /* 0x000fe20003f04070 */
[----:B------:R-:W-:Y:S01]  /*9d30*/  IMAD R3, R20, 0x60, R32 ;  /* 0x0000006014037824 */ /* 0x000fe200078e0220 */
[----:B------:R-:W-:Y:S01]  /*9d40*/  MOV R10, UR41 ;  /* 0x00000029000a7c02 */ /* 0x000fe20008000f00 */
[----:B------:R-:W-:Y:S02]  /*9d50*/  ULDC UR4, c[0x0][0x430] ;  /* 0x00010c0000047ab9 */ /* 0x000fe40000000800 */
[----:B------:R-:W-:-:S04]  /*9d60*/  IMAD.IADD R8, R28, 0x1, R3 ;  /* 0x000000011c087824 */ /* 0x000fc800078e0203 */
[----:B------:R-:W-:-:S04]  /*9d70*/  IMAD.MOV.U32 R9, RZ, RZ, R8 ;  /* 0x000000ffff097224 */ /* 0x000fc800078e0008 */
[----:B-1----:R-:W1:Y:S01]  /*9d80*/  @!P0 LDC.64 R4, c[0x0][0x428] ;  /* 0x00010a00ff048b82 */ /* 0x002e620000000a00 */
[----:B0-----:R-:W-:-:S13]  /*9d90*/  ISETP.NE.AND P1, PT, R2, 0x1, PT ;  /* 0x000000010200780c */ /* 0x001fda0003f25270 */
[----:B------:R-:W0:Y:S08]  /*9da0*/  @P1 LDC R7, c[0x0][0x434] ;  /* 0x00010d00ff071b82 */ /* 0x000e300000000800 */
[----:B--2---:R-:W2:Y:S01]  /*9db0*/  @P1 LDC R3, c[0x0][0x438] ;  /* 0x00010e00ff031b82 */ /* 0x004ea20000000800 */
[----:B0-----:R-:W-:-:S07]  /*9dc0*/  @P1 IMAD.HI.U32 R2, R8, R7, RZ ;  /* 0x0000000708021227 */ /* 0x001fce00078e00ff */
[----:B------:R-:W0:Y:S01]  /*9dd0*/  @!P0 LDC.64 R6, c[0x0][0x418] ;  /* 0x00010600ff068b82 */ /* 0x000e220000000a00 */
[----:B--2---:R-:W-:Y:S01]  /*9de0*/  @P1 SHF.R.U32.HI R9, RZ, R3, R2 ;  /* 0x00000003ff091219 */ /* 0x004fe20000011602 */
[----:B-1----:R-:W-:-:S03]  /*9df0*/  @!P0 IMAD R2, R33, R4, RZ ;  /* 0x0000000421028224 */ /* 0x002fc600078e02ff */
[--C-:B------:R-:W-:Y:S01]  /*9e00*/  @!P0 SHF.R.S32.HI R3, RZ, 0x1f, R9.reuse ;  /* 0x0000001fff038819 */ /* 0x100fe20000011409 */
[----:B------:R-:W-:Y:S02]  /*9e10*/  @!P0 IMAD R5, R30, R5, R2 ;  /* 0x000000051e058224 */ /* 0x000fe400078e0202 */
[----:B------:R-:W-:-:S04]  /*9e20*/  @!P0 IMAD.MOV.U32 R2, RZ, RZ, R9 ;  /* 0x000000ffff028224 */ /* 0x000fc800078e0009 */
[----:B------:R-:W-:-:S04]  /*9e30*/  @!P0 IMAD.WIDE.U32 R2, R30, R4, R2 ;  /* 0x000000041e028225 */ /* 0x000fc800078e0002 */
[----:B------:R-:W-:Y:S02]  /*9e40*/  @!P0 IMAD.IADD R3, R5, 0x1, R3 ;  /* 0x0000000105038824 */ /* 0x000fe400078e0203 */
[----:B------:R-:W-:Y:S01]  /*9e50*/  IMAD.MOV.U32 R4, RZ, RZ, RZ ;  /* 0x000000ffff047224 */ /* 0x000fe200078e00ff */
[----:B0-----:R-:W-:-:S04]  /*9e60*/  @!P0 LEA R6, P1, R2, R6, 0x2 ;  /* 0x0000000602068211 */ /* 0x001fc800078210ff */
[----:B------:R-:W-:-:S05]  /*9e70*/  @!P0 LEA.HI.X R7, R2, R7, R3, 0x2, P1 ;  /* 0x0000000702078211 */ /* 0x000fca00008f1403 */
[----:B------:R0:W5:Y:S01]  /*9e80*/  @!P0 LDG.E R4, desc[UR48][R6.64] ;  /* 0x0000003006048981 */ /* 0x000162000c1e1900 */
[----:B------:R-:W-:Y:S01]  /*9e90*/  ISETP.NE.AND P2, PT, R10, 0x3, PT ;  /* 0x000000030a00780c */ /* 0x000fe20003f45270 */
[----:B------:R-:W-:-:S04]  /*9ea0*/  IMAD.MOV R5, RZ, RZ, -R9 ;  /* 0x000000ffff057224 */ /* 0x000fc800078e0a09 */
[----:B------:R-:W-:-:S08]  /*9eb0*/  IMAD R5, R5, UR4, R8 ;  /* 0x0000000405057c24 */ /* 0x000fd0000f8e0208 */
[----:B0-----:R-:W-:Y:S05]  /*9ec0*/  @!P2 BRA `(.L_x_62) ;  /* 0x000000000004a947 */ /* 0x001fea0003800000 */
[----:B------:R-:W-:Y:S01]  /*9ed0*/  BPT.TRAP 0x1 ;  /* 0x000000040000795c */ /* 0x000fe20000300000 */
.L_x_62:
[----:B------:R-:W-:Y:S01]  /*9ee0*/  LEA R18, R17, UR37, 0x3 ;  /* 0x0000002511127c11 */ /* 0x000fe2000f8e18ff */
[----:B------:R-:W-:Y:S01]  /*9ef0*/  BSSY B1, `(.L_x_63) ;  /* 0x0000005000017945 */ /* 0x000fe20003800000 */
[----:B------:R-:W-:Y:S02]  /*9f00*/  SHF.L.U32 R26, R27, 0x1f, RZ ;  /* 0x0000001f1b1a7819 */ /* 0x000fe400000006ff */
[----:B------:R-:W-:Y:S02]  /*9f10*/  SHF.R.S32.HI R23, RZ, 0x1f, R5 ;  /* 0x0000001fff177819 */ /* 0x000fe40000011405 */
[----:B------:R-:W0:Y:S02]  /*9f20*/  SYNCS.PHASECHK.TRANS64.TRYWAIT P0, [R18+URZ+0x22840], R26 ;  /* 0x0228401a120075a7 */ /* 0x000e24000800017f */
[----:B0-----:R-:W-:Y:S05]  /*9f30*/  @!P0 BRA `(.L_x_64) ;  /* 0x0000002800f88947 */ /* 0x001fea0003800000 */
.L_x_141:
[----:B------:R-:W-:Y:S05]  /*9f40*/  BSYNC B1 ;  /* 0x0000000000017941 */ /* 0x000fea0003800000 */
.L_x_63:
[----:B------:R-:W-:Y:S01]  /*9f50*/  ULDC.64 UR4, c[0x0][0x300] ;  /* 0x0000c00000047ab9 */ /* 0x000fe20000000a00 */
[----:B-----5:R-:W-:Y:S01]  /*9f60*/  SHF.R.S32.HI R25, RZ, 0x1f, R4 ;  /* 0x0000001fff197819 */ /* 0x020fe20000011404 */
[----:B------:R-:W-:Y:S01]  /*9f70*/  IMAD R2, R23, UR4, RZ ;  /* 0x0000000417027c24 */ /* 0x000fe2000f8e02ff */
[----:B------:R-:W-:Y:S01]  /*9f80*/  LOP3.LUT P1, RZ, R16, 0x1, RZ, 0xc0, !PT ;  /* 0x0000000110ff7812 */ /* 0x000fe2000782c0ff */
[----:B------:R-:W-:Y:S02]  /*9f90*/  IMAD R22, R17, 0x1800, R31 ;  /* 0x0000180011167824 */ /* 0x000fe400078e021f */
[C---:B------:R-:W-:Y:S02]  /*9fa0*/  IMAD R7, R5.reuse, UR5, R2 ;  /* 0x0000000505077c24 */ /* 0x040fe4000f8e0202 */
[----:B------:R-:W-:Y:S01]  /*9fb0*/  IMAD.WIDE.U32 R2, R5, UR4, RZ ;  /* 0x0000000405027c25 */ /* 0x000fe2000f8e00ff */
[----:B------:R-:W-:-:S03]  /*9fc0*/  ULDC.64 UR4, c[0x0][0x310] ;  /* 0x0000c40000047ab9 */ /* 0x000fc60000000a00 */
[----:B------:R-:W-:Y:S02]  /*9fd0*/  IMAD.IADD R3, R3, 0x1, R7 ;  /* 0x0000000103037824 */ /* 0x000fe400078e0207 */
[----:B------:R-:W-:Y:S02]  /*9fe0*/  IMAD R7, R25, UR4, RZ ;  /* 0x0000000419077c24 */ /* 0x000fe4000f8e02ff */
[----:B------:R-:W-:-:S04]  /*9ff0*/  IMAD.WIDE.U32 R2, R4, UR4, R2 ;  /* 0x0000000404027c25 */ /* 0x000fc8000f8e0002 */
        /* <DEDUP_REMOVED lines=12> */
[----:B------:R-:W1:Y:S01]  /*a0c0*/  SHFL.IDX PT, R14, R21, RZ, 0x181f ;  /* 0x00181fff150e7589 */ /* 0x000e6200000e0000 */
[----:B------:R-:W-:-:S03]  /*a0d0*/  LEA R22, R22, UR37, 0x1 ;  /* 0x0000002516167c11 */ /* 0x000fc6000f8e08ff */
[----:B------:R-:W2:Y:S04]  /*a0e0*/  SHFL.IDX PT, R3, R24, RZ, 0x181f ;  /* 0x00181fff18037589 */ /* 0x000ea800000e0000 */
[----:B------:R-:W-:Y:S04]  /*a0f0*/  SHFL.IDX PT, R6, R24, 0x1, 0x181f ;  /* 0x00381f0018067f89 */ /* 0x000fe800000e0000 */
[----:B------:R-:W-:Y:S01]  /*a100*/  SHFL.IDX PT, R10, R21, 0x2, 0x181f ;  /* 0x00581f00150a7f89 */ /* 0x000fe200000e0000 */
[----:B-1----:R-:W-:-:S03]  /*a110*/  IADD3 R2, P0, R14, R0, RZ ;  /* 0x000000000e027210 */ /* 0x002fc60007f1e0ff */
[----:B------:R-:W1:Y:S02]  /*a120*/  SHFL.IDX PT, R14, R21, 0x1, 0x181f ;  /* 0x00381f00150e7f89 */ /* 0x000e6400000e0000 */
[----:B--2---:R-:W-:-:S05]  /*a130*/  IMAD.X R3, RZ, RZ, R3, P0 ;  /* 0x000000ffff037224 */ /* 0x004fca00000e0603 */
[----:B------:R2:W-:Y:S04]  /*a140*/  LDGSTS.E.BYPASS.LTC128B.128 [R22+0x1c400], desc[UR48][R2.64], !P1 ;  /* 0x1c40000002167fae */ /* 0x0005e8000c901d70 */
[----:B--2---:R-:W-:Y:S01]  /*a150*/  SHFL.IDX PT, R2, R21, 0x3, 0x181f ;  /* 0x00781f0015027f89 */ /* 0x004fe200000e0000 */
[----:B-1----:R-:W-:-:S03]  /*a160*/  IADD3 R8, P0, R14, R0, RZ ;  /* 0x000000000e087210 */ /* 0x002fc60007f1e0ff */
[----:B------:R-:W-:Y:S02]  /*a170*/  SHFL.IDX PT, R3, R24, 0x3, 0x181f ;  /* 0x00781f0018037f89 */ /* 0x000fe400000e0000 */
[----:B------:R-:W-:Y:S01]  /*a180*/  IMAD.X R9, RZ, RZ, R6, P0 ;  /* 0x000000ffff097224 */ /* 0x000fe200000e0606 */
[-C--:B------:R-:W-:Y:S01]  /*a190*/  IADD3 R10, P0, R10, R0.reuse, RZ ;  /* 0x000000000a0a7210 */ /* 0x080fe20007f1e0ff */
[----:B------:R-:W1:Y:S04]  /*a1a0*/  SHFL.IDX PT, R6, R24, 0x2, 0x181f ;  /* 0x00581f0018067f89 */ /* 0x000e6800000e0000 */
[----:B------:R2:W-:Y:S04]  /*a1b0*/  LDGSTS.E.BYPASS.LTC128B.128 [R22+0x1cc00], desc[UR48][R8.64], !P1 ;  /* 0x1cc0000008167fae */ /* 0x0005e8000c901d70 */
[----:B------:R-:W-:Y:S01]  /*a1c0*/  SHFL.IDX PT, R14, R21, 0x5, 0x181f ;  /* 0x00b81f00150e7f89 */ /* 0x000fe200000e0000 */
[----:B-1----:R-:W-:Y:S01]  /*a1d0*/  IMAD.X R11, RZ, RZ, R6, P0 ;  /* 0x000000ffff0b7224 */ /* 0x002fe200000e0606 */
[----:B------:R-:W-:-:S02]  /*a1e0*/  IADD3 R6, P0, R2, R0, RZ ;  /* 0x0000000002067210 */ /* 0x000fc40007f1e0ff */
[----:B------:R-:W1:Y:S03]  /*a1f0*/  SHFL.IDX PT, R2, R21, 0x4, 0x181f ;  /* 0x00981f0015027f89 */ /* 0x000e6600000e0000 */
[----:B------:R-:W-:Y:S01]  /*a200*/  IMAD.X R7, RZ, RZ, R3, P0 ;  /* 0x000000ffff077224 */ /* 0x000fe200000e0603 */
[----:B------:R2:W-:Y:S04]  /*a210*/  LDGSTS.E.BYPASS.LTC128B.128 [R22+0x1d400], desc[UR48][R10.64], !P1 ;  /* 0x1d4000000a167fae */ /* 0x0005e8000c901d70 */
[----:B------:R-:W3:Y:S04]  /*a220*/  SHFL.IDX PT, R3, R24, 0x4, 0x181f ;  /* 0x00981f0018037f89 */ /* 0x000ee800000e0000 */
[----:B------:R2:W-:Y:S04]  /*a230*/  LDGSTS.E.BYPASS.LTC128B.128 [R22+0x1dc00], desc[UR48][R6.64], !P1 ;  /* 0x1dc0000006167fae */ /* 0x0005e8000c901d70 */
[----:B------:R-:W4:Y:S01]  /*a240*/  SHFL.IDX PT, R24, R24, 0x5, 0x181f ;  /* 0x00b81f0018187f89 */ /* 0x000f2200000e0000 */
[----:B-1----:R-:W-:-:S05]  /*a250*/  IADD3 R2, P0, R2, R0, RZ ;  /* 0x0000000002027210 */ /* 0x002fca0007f1e0ff */
[----:B---3--:R-:W-:-:S05]  /*a260*/  IMAD.X R3, RZ, RZ, R3, P0 ;  /* 0x000000ffff037224 */ /* 0x008fca00000e0603 */
[----:B------:R2:W-:Y:S03]  /*a270*/  LDGSTS.E.BYPASS.LTC128B.128 [R22+0x1e400], desc[UR48][R2.64], !P1 ;  /* 0x1e40000002167fae */ /* 0x0005e6000c901d70 */
.L_x_155:
[----:B--2---:R-:W-:-:S05]  /*a280*/  IADD3 R2, P0, R14, R0, RZ ;  /* 0x000000000e027210 */ /* 0x004fca0007f1e0ff */
[----:B----4-:R-:W-:Y:S01]  /*a290*/  IMAD.X R3, RZ, RZ, R24, P0 ;  /* 0x000000ffff037224 */ /* 0x010fe200000e0618 */
[----:B------:R-:W-:-:S04]  /*a2a0*/  PLOP3.LUT P0, PT, PT, PT, PT, 0x80, 0x0 ;  /* 0x000000000000781c */ /* 0x000fc80003f0f070 */
[----:B------:R-:W-:Y:S01]  /*a2b0*/  @!PT LDS RZ, [RZ] ;  /* 0x00000000fffff984 */ /* 0x000fe20000000800 */
[----:B------:R-:W-:Y:S01]  /*a2c0*/  @!PT LDS RZ, [RZ] ;  /* 0x00000000fffff984 */ /* 0x000fe20000000800 */
[----:B------:R-:W-:Y:S01]  /*a2d0*/  @!PT LDS RZ, [RZ] ;  /* 0x00000000fffff984 */ /* 0x000fe20000000800 */
[----:B------:R1:W-:Y:S01]  /*a2e0*/  LDGSTS.E.BYPASS.LTC128B.128 [R22+0x1ec00], desc[UR48][R2.64], !P1 ;  /* 0x1ec0000002167fae */ /* 0x0003e2000c901d70 */
[----:B------:R-:W-:-:S08]  /*a2f0*/  NOP ;  /* 0x0000000000007918 */ /* 0x000fd00000000000 */
.L_x_66:
[----:B------:R-:W-:Y:S02]  /*a300*/  PLOP3.LUT P1, PT, P1, P0, PT, 0xa2, 0x0 ;  /* 0x000000000000781c */ /* 0x000fe40000f21472 */
[----:B------:R-:W-:-:S08]  /*a310*/  @P0 R2UR P1, UR4, R18 ;  /* 0x00000000120402ca */ /* 0x000fd00000020000 */
[----:B------:R-:W-:-:S05]  /*a320*/  @P0 PLOP3.LUT P0, PT, P1, PT, PT, 0x80, 0x0 ;  /* 0x000000000000081c */ /* 0x000fca0000f0f070 */
[----:B------:R-:W-:Y:S01]  /*a330*/  @!P1 SYNCS.ARRIVE.TRANS64.RED.A0T1 RZ, [UR4+0x22830], RZ ;  /* 0x022830ffffff99a7 */ /* 0x000fe20008200404 */
[----:B------:R-:W-:Y:S07]  /*a340*/  @!P1 ARRIVES.LDGSTSBAR.64.TRANSCNT [UR4+0x22830] ;  /* 0x02283000ff0099b0 */ /* 0x000fee0008000a84 */
[----:B------:R-:W-:Y:S05]  /*a350*/  @P0 BRA.U.ANY `(.L_x_66) ;  /* 0xfffffffd00e80947 */ /* 0x000fea000393ffff */
[----:B------:R-:W-:Y:S01]  /*a360*/  NOP ;  /* 0x0000000000007918 */ /* 0x000fe20000000000 */
[----:B-1----:R-:W-:-:S05]  /*a370*/  IMAD.U32 R2, RZ, RZ, UR41 ;  /* 0x00000029ff027e24 */ /* 0x002fca000f8e00ff */
[----:B------:R-:W-:-:S13]  /*a380*/  ISETP.NE.AND P2, PT, R2, 0x3, PT ;  /* 0x000000030200780c */ /* 0x000fda0003f45270 */
[----:B------:R-:W-:Y:S05]  /*a390*/  @!P2 BRA `(.L_x_67) ;  /* 0x000000000004a947 */ /* 0x000fea0003800000 */
[----:B------:R-:W-:Y:S01]  /*a3a0*/  BPT.TRAP 0x1 ;  /* 0x000000040000795c */ /* 0x000fe20000300000 */
.L_x_67:
[----:B------:R1:W-:Y:S01]  /*a3b0*/  SYNCS.ARRIVE.TRANS64.A1T0 RZ, [R18+URZ+0x22830], RZ ;  /* 0x022830ff12ff79a7 */ /* 0x0003e2000810003f */
[----:B------:R-:W-:Y:S05]  /*a3c0*/  @!P2 BRA `(.L_x_68) ;  /* 0x000000000004a947 */ /* 0x000fea0003800000 */
[----:B------:R-:W-:Y:S01]  /*a3d0*/  BPT.TRAP 0x1 ;  /* 0x000000040000795c */ /* 0x000fe20000300000 */
.L_x_68:
[----:B------:R-:W2:Y:S01]  /*a3e0*/  SYNCS.PHASECHK.TRANS64.TRYWAIT P0, [R18+URZ+0x22860], R26 ;  /* 0x0228601a120075a7 */ /* 0x000ea2000800017f */
[----:B------:R-:W-:Y:S04]  /*a3f0*/  BSSY B1, `(.L_x_69) ;  /* 0x0000002000017945 */ /* 0x000fe80003800000 */
[----:B--2---:R-:W-:Y:S05]  /*a400*/  @!P0 BRA `(.L_x_70) ;  /* 0x0000002c00708947 */ /* 0x004fea0003800000 */
.L_x_156:
[----:B------:R-:W-:Y:S05]  /*a410*/  BSYNC B1 ;  /* 0x0000000000017941 */ /* 0x000fea0003800000 */
.L_x_69:
[----:B------:R-:W-:Y:S01]  /*a420*/  ULDC.64 UR4, c[0x0][0x328] ;  /* 0x0000ca0000047ab9 */ /* 0x000fe20000000a00 */
[C---:B------:R-:W-:Y:S01]  /*a430*/  LOP3.LUT P4, RZ, R16.reuse, 0x2, RZ, 0xc0, !PT ;  /* 0x0000000210ff7812 */ /* 0x040fe2000788c0ff */
[----:B------:R-:W-:Y:S01]  /*a440*/  IMAD R2, R23, UR4, RZ ;  /* 0x0000000417027c24 */ /* 0x000fe2000f8e02ff */
[C---:B------:R-:W-:Y:S01]  /*a450*/  LOP3.LUT P3, RZ, R16.reuse, 0x10, RZ, 0xc0, !PT ;  /* 0x0000001010ff7812 */ /* 0x040fe2000786c0ff */
[----:B------:R-:W-:Y:S01]  /*a460*/  IMAD R22, R17, 0x6000, R31 ;  /* 0x0000600011167824 */ /* 0x000fe200078e021f */
[C---:B------:R-:W-:Y:S01]  /*a470*/  LOP3.LUT P2, RZ, R16.reuse, 0x8, RZ, 0xc0, !PT ;  /* 0x0000000810ff7812 */ /* 0x040fe2000784c0ff */
[C---:B------:R-:W-:Y:S01]  /*a480*/  IMAD R7, R5.reuse, UR5, R2 ;  /* 0x0000000505077c24 */ /* 0x040fe2000f8e0202 */
[----:B------:R-:W-:Y:S01]  /*a490*/  LOP3.LUT P1, RZ, R16, 0x4, RZ, 0xc0, !PT ;  /* 0x0000000410ff7812 */ /* 0x000fe2000782c0ff */
        /* <DEDUP_REMOVED lines=17> */
[----:B------:R-:W3:Y:S01]  /*a5b0*/  SHFL.IDX PT, R14, R21, RZ, 0x181f ;  /* 0x00181fff150e7589 */ /* 0x000ee200000e0000 */
[----:B------:R-:W-:-:S03]  /*a5c0*/  LEA R22, R22, UR37, 0x1 ;  /* 0x0000002516167c11 */ /* 0x000fc6000f8e08ff */
[----:B------:R-:W4:Y:S04]  /*a5d0*/  SHFL.IDX PT, R3, R23, RZ, 0x181f ;  /* 0x00181fff17037589 */ /* 0x000f2800000e0000 */
[----:B------:R-:W-:Y:S01]  /*a5e0*/  SHFL.IDX PT, R2, R21, 0x4, 0x181f ;  /* 0x00981f0015027f89 */ /* 0x000fe200000e0000 */
[----:B---3--:R-:W-:-:S03]  /*a5f0*/  IADD3 R10, P0, R14, R0, RZ ;  /* 0x000000000e0a7210 */ /* 0x008fc60007f1e0ff */
[----:B------:R-:W3:Y:S02]  /*a600*/  SHFL.IDX PT, R14, R21, 0x1, 0x181f ;  /* 0x00381f00150e7f89 */ /* 0x000ee400000e0000 */
[----:B----4-:R-:W-:Y:S02]  /*a610*/  IMAD.X R11, RZ, RZ, R3, P0 ;  /* 0x000000ffff0b7224 */ /* 0x010fe400000e0603 */
[----:B------:R-:W4:Y:S04]  /*a620*/  SHFL.IDX PT, R3, R23, 0x1, 0x181f ;  /* 0x00381f0017037f89 */ /* 0x000f2800000e0000 */
[----:B------:R0:W-:Y:S04]  /*a630*/  LDGSTS.E.BYPASS.LTC128B.128 [R22+0x400], desc[UR48][R10.64], !P4 ;  /* 0x004000000a167fae */ /* 0x0001e8000e101d70 */
[----:B------:R0:W-:Y:S04]  /*a640*/  LDGSTS.E.BYPASS.LTC128B.128 [R22+0x3400], desc[UR48][R10.64+0x80], !P3 ;  /* 0x034000800a167fae */ /* 0x0001e8000d901d70 */
[----:B------:R0:W-:Y:S04]  /*a650*/  LDGSTS.E.BYPASS.LTC128B.128 [R22+0x6400], desc[UR48][R10.64+0x100], !P2 ;  /* 0x064001000a167fae */ /* 0x0001e8000d101d70 */
[----:B------:R0:W-:Y:S01]  /*a660*/  LDGSTS.E.BYPASS.LTC128B.128 [R22+0x9400], desc[UR48][R10.64+0x180], !P1 ;  /* 0x094001800a167fae */ /* 0x0001e2000c901d70 */
        /* <DEDUP_REMOVED lines=17> */
[----:B------:R-:W-:Y:S01]  /*a780*/  SHFL.IDX PT, R14, R21, 0x5, 0x181f ;  /* 0x00b81f00150e7f89 */ /* 0x000fe200000e0000 */
[----:B----4-:R-:W-:-:S03]  /*a790*/  IADD3.X R5, RZ, R3, RZ, P0, !PT ;  /* 0x00000003ff057210 */ /* 0x010fc600007fe4ff */
[----:B------:R-:W3:Y:S01]  /*a7a0*/  SHFL.IDX PT, R3, R23, 0x4, 0x181f ;  /* 0x00981f0017037f89 */ /* 0x000ee200000e0000 */
[----:B------:R-:W-:-:S03]  /*a7b0*/  IADD3 R2, P0, R2, R0, RZ ;  /* 0x0000000002027210 */ /* 0x000fc60007f1e0ff */
[----:B------:R0:W-:Y:S04]  /*a7c0*/  LDGSTS.E.BYPASS.LTC128B.128 [R22+0x1c00], desc[UR48][R4.64], !P4 ;  /* 0x01c0000004167fae */ /* 0x0001e8000e101d70 */
[----:B------:R0:W-:Y:S04]  /*a7d0*/  LDGSTS.E.BYPASS.LTC128B.128 [R22+0x4c00], desc[UR48][R4.64+0x80], !P3 ;  /* 0x04c0008004167fae */ /* 0x0001e8000d901d70 */
[----:B------:R0:W-:Y:S04]  /*a7e0*/  LDGSTS.E.BYPASS.LTC128B.128 [R22+0x7c00], desc[UR48][R4.64+0x100], !P2 ;  /* 0x07c0010004167fae */ /* 0x0001e8000d101d70 */
[----:B------:R0:W-:Y:S04]  /*a7f0*/  LDGSTS.E.BYPASS.LTC128B.128 [R22+0xac00], desc[UR48][R4.64+0x180], !P1 ;  /* 0x0ac0018004167fae */ /* 0x0001e8000c901d70 */
[----:B------:R-:W4:Y:S01]  /*a800*/  SHFL.IDX PT, R23, R23, 0x5, 0x181f ;  /* 0x00b81f0017177f89 */ /* 0x000f2200000e0000 */
[----:B---3--:R-:W-:-:S05]  /*a810*/  IMAD.X R3, RZ, RZ, R3, P0 ;  /* 0x000000ffff037224 */ /* 0x008fca00000e0603 */
[----:B------:R0:W-:Y:S04]  /*a820*/  LDGSTS.E.BYPASS.LTC128B.128 [R22+0x2400], desc[UR48][R2.64], !P4 ;  /* 0x0240000002167fae */ /* 0x0001e8000e101d70 */
[----:B------:R0:W-:Y:S04]  /*a830*/  LDGSTS.E.BYPASS.LTC128B.128 [R22+0x5400], desc[UR48][R2.64+0x80], !P3 ;  /* 0x0540008002167fae */ /* 0x0001e8000d901d70 */
[----:B------:R0:W-:Y:S04]  /*a840*/  LDGSTS.E.BYPASS.LTC128B.128 [R22+0x8400], desc[UR48][R2.64+0x100], !P2 ;  /* 0x0840010002167fae */ /* 0x0001e8000d101d70 */
[----:B------:R0:W-:Y:S02]  /*a850*/  LDGSTS.E.BYPASS.LTC128B.128 [R22+0xb400], desc[UR48][R2.64+0x180], !P1 ;  /* 0x0b40018002167fae */ /* 0x0001e4000c901d70 */
.L_x_170:
[----:B0-----:R-:W-:-:S05]  /*a860*/  IADD3 R2, P0, R14, R0, RZ ;  /* 0x000000000e027210 */ /* 0x001fca0007f1e0ff */
[----:B----4-:R-:W-:Y:S01]  /*a870*/  IMAD.X R3, RZ, RZ, R23, P0 ;  /* 0x000000ffff037224 */ /* 0x010fe200000e0617 */
        /* <DEDUP_REMOVED lines=9> */
.L_x_72:
[----:B------:R-:W-:Y:S02]  /*a910*/  PLOP3.LUT P1, PT, P1, P0, PT, 0xa2, 0x0 ;  /* 0x000000000000781c */ /* 0x000fe40000f21472 */
[----:B------:R-:W-:-:S08]  /*a920*/  @P0 R2UR P1, UR4, R18 ;  /* 0x00000000120402ca */ /* 0x000fd00000020000 */
        /* <DEDUP_REMOVED lines=9> */
.L_x_73:
[----:B------:R-:W-:Y:S01]  /*a9c0*/  VIADD R17, R17, 0x1 ;  /* 0x0000000111117836 */ /* 0x000fe20000000000 */
[----:B------:R0:W-:Y:S04]  /*a9d0*/  SYNCS.ARRIVE.TRANS64.A1T0 RZ, [R18+URZ+0x22850], RZ ;  /* 0x022850ff12ff79a7 */ /* 0x0001e8000810003f */
[----:B------:R-:W-:-:S04]  /*a9e0*/  ISETP.NE.AND P0, PT, R17, 0x2, PT ;  /* 0x000000021100780c */ /* 0x000fc80003f05270 */
[----:B------:R-:W-:Y:S02]  /*a9f0*/  SEL R17, R17, RZ, P0 ;  /* 0x000000ff11117207 */ /* 0x000fe40000000000 */
[----:B------:R-:W-:Y:S02]  /*aa00*/  SEL R2, RZ, 0x1, P0 ;  /* 0x00000001ff027807 */ /* 0x000fe40000000000 */
[C---:B------:R-:W-:Y:S02]  /*aa10*/  ISETP.GT.AND P0, PT, R20.reuse, RZ, PT ;  /* 0x000000ff1400720c */ /* 0x040fe40003f04270 */
[----:B------:R-:W-:Y:S01]  /*aa20*/  LOP3.LUT R27, R27, R2, RZ, 0x3c, !PT ;  /* 0x000000021b1b7212 */ /* 0x000fe200078e3cff */
[----:B------:R-:W-:-:S04]  /*aa30*/  VIADD R2, R20, 0xffffffff ;  /* 0xffffffff14027836 */ /* 0x000fc80000000000 */
[----:B------:R-:W-:-:S06]  /*aa40*/  IMAD.MOV.U32 R20, RZ, RZ, R2 ;  /* 0x000000ffff147224 */ /* 0x000fcc00078e0002 */
[----:B0-----:R-:W-:Y:S05]  /*aa50*/  @P0 BRA `(.L_x_74) ;  /* 0xfffffff000ac0947 */ /* 0x001fea000383ffff */
[----:B------:R-:W-:Y:S05]  /*aa60*/  BSYNC B0 ;  /* 0x0000000000007941 */ /* 0x000fea0003800000 */
.L_x_61:
[----:B------:R-:W3:Y:S01]  /*aa70*/  LDL.LU R0, [R1+0x4] ;  /* 0x0000040001007983 */ /* 0x000ee20000300800 */
[----:B------:R-:W-:Y:S01]  /*aa80*/  VIADD R37, R37, UR42 ;  /* 0x0000002a25257c36 */ /* 0x000fe20008000000 */
[----:B------:R-:W-:-:S04]  /*aa90*/  ULDC UR4, c[0x0][0xc34] ;  /* 0x00030d0000047ab9 */ /* 0x000fc80000000800 */
[----:B------:R-:W-:Y:S01]  /*aaa0*/  ISETP.GE.AND P0, PT, R37, UR4, PT ;  /* 0x0000000425007c0c */ /* 0x000fe2000bf06270 */
[----:B---3--:R-:W-:-:S05]  /*aab0*/  VIADD R0, R0, 0x1 ;  /* 0x0000000100007836 */ /* 0x008fca0000000000 */
[----:B------:R0:W-:Y:S07]  /*aac0*/  STL [R1+0x4], R0 ;  /* 0x0000040001007387 */ /* 0x0001ee0000100800 */
[----:B------:R-:W-:Y:S05]  /*aad0*/  @!P0 BRA `(.L_x_75) ;  /* 0xffffffd000308947 */ /* 0x000fea000383ffff */
[----:B0-----:R-:W-:-:S07]  /*aae0*/  LOP3.LUT R0, R0, 0x1, RZ, 0xc, !PT ;  /* 0x0000000100007812 */ /* 0x001fce00078e0cff */
.L_x_40:
[----:B------:R-:W0:Y:S01]  /*aaf0*/  S2R R3, SR_CgaCtaId ;  /* 0x0000000000037919 */ /* 0x000e220000008800 */
[----:B------:R-:W-:Y:S01]  /*ab00*/  MOV R2, 0x400 ;  /* 0x0000040000027802 */ /* 0x000fe20000000f00 */
[----:B------:R-:W-:Y:S01]  /*ab10*/  BSSY B0, `(.L_x_76) ;  /* 0x0000005000007945 */ /* 0x000fe20003800000 */
[----:B------:R-:W-:Y:S02]  /*ab20*/  SHF.L.U32 R0, R0, 0x1f, RZ ;  /* 0x0000001f00007819 */ /* 0x000fe400000006ff */
[----:B0-----:R-:W-:-:S04]  /*ab30*/  LEA R4, R3, R2, 0x18 ;  /* 0x0000000203047211 */ /* 0x001fc800078ec0ff */
[----:B------:R-:W0:Y:S02]  /*ab40*/  SYNCS.PHASECHK.TRANS64.TRYWAIT P0, [R4+URZ+0x22820], R0 ;  /* 0x02282000040075a7 */ /* 0x000e24000800017f */
[----:B0-----:R-:W-:Y:S05]  /*ab50*/  @!P0 BRA `(.L_x_77) ;  /* 0x0000002c007c8947 */ /* 0x001fea0003800000 */
.L_x_171:
[----:B------:R-:W-:Y:S05]  /*ab60*/  BSYNC B0 ;  /* 0x0000000000007941 */ /* 0x000fea0003800000 */
.L_x_76:
[----:B------:R-:W-:-:S03]  /*ab70*/  UMOV UR4, 0xffffffff ;  /* 0xffffffff00047882 */ /* 0x000fc60000000000 */
[----:B------:R-:W-:Y:S05]  /*ab80*/  BRA.DIV UR4, `(.L_x_78) ;  /* 0x0000002e04847947 */ /* 0x000fea000b800000 */
[----:B0-----:R-:W0:Y:S02]  /*ab90*/  S2R R0, SR_TID.X ;  /* 0x0000000000007919 */ /* 0x001e240000002100 */
[----:B0-----:R-:W-:-:S04]  /*aba0*/  SHF.R.U32.HI R0, RZ, 0x5, R0 ;  /* 0x00000005ff007819 */ /* 0x001fc80000011600 */
[----:B------:R-:W-:-:S05]  /*abb0*/  LOP3.LUT R0, R0, 0x3, RZ, 0xc0, !PT ;  /* 0x0000000300007812 */ /* 0x000fca00078ec0ff */
[----:B------:R0:W3:Y:S02]  /*abc0*/  SHFL.IDX PT, R14, R0, RZ, 0x1f ;  /* 0x00001fff000e7589 */ /* 0x0000e400000e0000 */
.L_x_174:
[----:B---3--:R-:W-:Y:S01]  /*abd0*/  ISETP.NE.AND P0, PT, R14, RZ, PT ;  /* 0x000000ff0e00720c */ /* 0x008fe20003f05270 */
[----:B------:R-:W-:-:S12]  /*abe0*/  BSSY B0, `(.L_x_79) ;  /* 0x0000024000007945 */ /* 0x000fd80003800000 */
[----:B------:R-:W-:Y:S05]  /*abf0*/  @P0 BRA `(.L_x_80) ;  /* 0x0000000000880947 */ /* 0x000fea0003800000 */
[----:B------:R-:W-:-:S03]  /*ac00*/  UMOV UR4, 0xffffffff ;  /* 0xffffffff00047882 */ /* 0x000fc60000000000 */
[----:B------:R-:W-:Y:S05]  /*ac10*/  BRA.DIV UR4, `(.L_x_81) ;  /* 0x0000002e04947947 */ /* 0x000fea000b800000 */
[----:B------:R-:W-:-:S13]  /*ac20*/  ELECT P6, URZ, PT ;  /* 0x00000000003f782f */ /* 0x000fda00038c0000 */
.L_x_177:
[----:B------:R-:W-:Y:S05]  /*ac30*/  @!P6 BRA `(.L_x_80) ;  /* 0x000000000078e947 */ /* 0x000fea0003800000 */
[----:B------:R-:W-:-:S06]  /*ac40*/  ULOP3.LUT UR4, UR38, 0x2, URZ, 0xfc, !UPT ;  /* 0x0000000226047892 */ /* 0x000fcc000f8efc3f */
[----:B0-----:R-:W-:-:S05]  /*ac50*/  IMAD.U32 R0, RZ, RZ, UR4 ;  /* 0x00000004ff007e24 */ /* 0x001fca000f8e00ff */
[----:B------:R-:W-:-:S13]  /*ac60*/  ISETP.NE.AND P0, PT, R0, 0x3, PT ;  /* 0x000000030000780c */ /* 0x000fda0003f05270 */
[----:B------:R-:W-:Y:S05]  /*ac70*/  @!P0 BRA `(.L_x_82) ;  /* 0x0000000000048947 */ /* 0x000fea0003800000 */
[----:B------:R-:W-:Y:S01]  /*ac80*/  BPT.TRAP 0x1 ;  /* 0x000000040000795c */ /* 0x000fe20000300000 */
.L_x_82:
[----:B------:R-:W-:Y:S01]  /*ac90*/  IMAD R3, R17, 0x8, R4 ;  /* 0x0000000811037824 */ /* 0x000fe200078e0204 */
[----:B------:R-:W-:Y:S01]  /*aca0*/  SHF.L.U32 R2, R27, 0x1f, RZ ;  /* 0x0000001f1b027819 */ /* 0x000fe200000006ff */
[----:B------:R-:W-:-:S03]  /*acb0*/  VIADD R17, R17, 0x1 ;  /* 0x0000000111117836 */ /* 0x000fc60000000000 */
[----:B------:R-:W0:Y:S02]  /*acc0*/  SYNCS.PHASECHK.TRANS64.TRYWAIT P1, [R3+URZ+0x22840], R2 ;  /* 0x02284002030075a7 */ /* 0x000e24000802017f */
[----:B------:R-:W-:-:S04]  /*acd0*/  ISETP.NE.AND P2, PT, R17, 0x2, PT ;  /* 0x000000021100780c */ /* 0x000fc80003f45270 */
[----:B------:R-:W-:Y:S01]  /*ace0*/  SEL R0, RZ, 0x1, P2 ;  /* 0x00000001ff007807 */ /* 0x000fe20001000000 */
[----:B0-----:R-:W-:Y:S08]  /*acf0*/  @!P1 BRA `(.L_x_83) ;  /* 0x0000002c007c9947 */ /* 0x001ff00003800000 */
.L_x_178:
[----:B------:R-:W-:Y:S02]  /*ad00*/  SEL R17, R17, RZ, P2 ;  /* 0x000000ff11117207 */ /* 0x000fe40001000000 */
[----:B------:R-:W-:Y:S01]  /*ad10*/  LOP3.LUT R0, R27, R0, RZ, 0x3c, !PT ;  /* 0x000000001b007212 */ /* 0x000fe200078e3cff */
[----:B------:R-:W-:Y:S06]  /*ad20*/  @!P0 BRA `(.L_x_84) ;  /* 0x0000000000048947 */ /* 0x000fec0003800000 */
[----:B------:R-:W-:Y:S01]  /*ad30*/  BPT.TRAP 0x1 ;  /* 0x000000040000795c */ /* 0x000fe20000300000 */
.L_x_84:
[----:B------:R-:W-:Y:S01]  /*ad40*/  IMAD R17, R17, 0x8, R4 ;  /* 0x0000000811117824 */ /* 0x000fe200078e0204 */
[----:B------:R-:W-:-:S04]  /*ad50*/  SHF.L.U32 R0, R0, 0x1f, RZ ;  /* 0x0000001f00007819 */ /* 0x000fc800000006ff */
[----:B------:R-:W3:Y:S02]  /*ad60*/  SYNCS.PHASECHK.TRANS64.TRYWAIT P1, [R17+URZ+0x22840], R0 ;  /* 0x02284000110075a7 */ /* 0x000ee4000802017f */
[----:B---3--:R-:W-:Y:S05]  /*ad70*/  @!P1 BRA `(.L_x_85) ;  /* 0x0000002c00709947 */ /* 0x008fea0003800000 */
.L_x_179:
[----:B------:R-:W-:Y:S05]  /*ad80*/  @!P0 BRA `(.L_x_86) ;  /* 0x0000000000048947 */ /* 0x000fea0003800000 */
[----:B------:R-:W-:Y:S01]  /*ad90*/  BPT.TRAP 0x1 ;  /* 0x000000040000795c */ /* 0x000fe20000300000 */
.L_x_86:
[----:B------:R-:W4:Y:S02]  /*ada0*/  SYNCS.PHASECHK.TRANS64.TRYWAIT P1, [R3+URZ+0x22860], R2 ;  /* 0x02286002030075a7 */ /* 0x000f24000802017f */
[----:B----4-:R-:W-:Y:S05]  /*adb0*/  @!P1 BRA `(.L_x_87) ;  /* 0x0000002c00749947 */ /* 0x010fea0003800000 */
.L_x_180:
[----:B------:R-:W-:Y:S05]  /*adc0*/  @!P0 BRA `(.L_x_88) ;  /* 0x0000000000048947 */ /* 0x000fea0003800000 */
[----:B------:R-:W-:Y:S01]  /*add0*/  BPT.TRAP 0x1 ;  /* 0x000000040000795c */ /* 0x000fe20000300000 */
.L_x_88:
[----:B------:R0:W0:Y:S02]  /*ade0*/  SYNCS.PHASECHK.TRANS64.TRYWAIT P0, [R17+URZ+0x22860], R0 ;  /* 0x02286000110075a7 */ /* 0x000024000800017f */
[----:B0-----:R-:W-:Y:S05]  /*adf0*/  @!P0 NANOSLEEP.SYNCS 0x989680 ;  /* 0x009896800000895d */ /* 0x001fea0003900000 */
[----:B------:R-:W0:Y:S02]  /*ae00*/  @!P0 SYNCS.PHASECHK.TRANS64 P0, [R17+URZ+0x22860], R0 ;  /* 0x02286000110085a7 */ /* 0x000e24000800007f */
[----:B0-----:R-:W-:Y:S05]  /*ae10*/  @!P0 BRA `(.L_x_88) ;  /* 0xfffffffc00f08947 */ /* 0x001fea000383ffff */
.L_x_80:
[----:B------:R-:W-:Y:S05]  /*ae20*/  BSYNC B0 ;  /* 0x0000000000007941 */ /* 0x000fea0003800000 */
.L_x_79:
[----:B------:R-:W-:Y:S05]  /*ae30*/  EXIT ;  /* 0x000000000000794d */ /* 0x000fea0003800000 */
.L_x_8:
[----:B0-----:R-:W-:-:S04]  /*ae40*/  IMAD.U32 R3, RZ, RZ, UR41 ;  /* 0x00000029ff037e24 */ /* 0x001fc8000f8e00ff */
[----:B------:R0:W1:Y:S03]  /*ae50*/  SYNCS.PHASECHK.TRANS64.TRYWAIT P0, [R3+URZ+0x22800], R0 ;  /* 0x02280000030075a7 */ /* 0x000066000800017f */
[----:B-1----:R-:W-:Y:S05]  /*ae60*/  @!P0 NANOSLEEP.SYNCS 0x989680 ;  /* 0x009896800000895d */ /* 0x002fea0003900000 */
[----:B------:R-:W1:Y:S02]  /*ae70*/  @!P0 SYNCS.PHASECHK.TRANS64 P0, [R3+URZ+0x22800], R0 ;  /* 0x02280000030085a7 */ /* 0x000e64000800007f */
[----:B-1----:R-:W-:Y:S05]  /*ae80*/  @!P0 BRA `(.L_x_8) ;  /* 0xfffffffc00ec8947 */ /* 0x002fea000383ffff */
[----:B------:R-:W-:Y:S05]  /*ae90*/  BRA `(.L_x_89) ;  /* 0xffffff60008c7947 */ /* 0x000fea000383ffff */
.L_x_12:
[----:B-1----:R-:W-:-:S04]  /*aea0*/  IMAD.U32 R3, RZ, RZ, UR22 ;  /* 0x00000016ff037e24 */ /* 0x002fc8000f8e00ff */
[----:B------:R1:W2:Y:S03]  /*aeb0*/  SYNCS.PHASECHK.TRANS64.TRYWAIT P1, [R3+URZ+0x22830], R8 ;  /* 0x02283008030075a7 */ /* 0x0002a6000802017f */
[----:B--2---:R-:W-:Y:S05]  /*aec0*/  @!P1 NANOSLEEP.SYNCS 0x989680 ;  /* 0x009896800000995d */ /* 0x004fea0003900000 */
[----:B------:R-:W2:Y:S02]  /*aed0*/  @!P1 SYNCS.PHASECHK.TRANS64 P1, [R3+URZ+0x22830], R8 ;  /* 0x02283008030095a7 */ /* 0x000ea4000802007f */
[----:B--2---:R-:W-:Y:S05]  /*aee0*/  @!P1 BRA `(.L_x_12) ;  /* 0xfffffffc00ec9947 */ /* 0x004fea000383ffff */
[----:B------:R-:W-:Y:S05]  /*aef0*/  BRA `(.L_x_11) ;  /* 0xffffff6000b07947 */ /* 0x000fea000383ffff */
.L_x_17:
[----:B---3--:R-:W-:-:S04]  /*af00*/  IMAD.U32 R9, RZ, RZ, UR22 ;  /* 0x00000016ff097e24 */ /* 0x008fc8000f8e00ff */
[----:B------:R3:W4:Y:S03]  /*af10*/  SYNCS.PHASECHK.TRANS64.TRYWAIT P1, [R9+URZ+0x22850], R8 ;  /* 0x02285008090075a7 */ /* 0x000726000802017f */
[----:B----4-:R-:W-:Y:S05]  /*af20*/  @!P1 NANOSLEEP.SYNCS 0x989680 ;  /* 0x009896800000995d */ /* 0x010fea0003900000 */
[----:B------:R-:W4:Y:S02]  /*af30*/  @!P1 SYNCS.PHASECHK.TRANS64 P1, [R9+URZ+0x22850], R8 ;  /* 0x02285008090095a7 */ /* 0x000f24000802007f */
[----:B----4-:R-:W-:Y:S05]  /*af40*/  @!P1 BRA `(.L_x_17) ;  /* 0xfffffffc00ec9947 */ /* 0x010fea000383ffff */
[----:B------:R-:W-:Y:S05]  /*af50*/  BRA `(.L_x_16) ;  /* 0xffffff7800207947 */ /* 0x000fea000383ffff */
.L_x_23:
[----:B--2---:R-:W-:Y:S02]  /*af60*/  IMAD.U32 R0, RZ, RZ, UR25 ;  /* 0x00000019ff007e24 */ /* 0x004fe4000f8e00ff */
[----:B------:R-:W-:-:S04]  /*af70*/  IMAD.U32 R3, RZ, RZ, UR26 ;  /* 0x0000001aff037e24 */ /* 0x000fc8000f8e00ff */
[----:B------:R2:W4:Y:S03]  /*af80*/  SYNCS.PHASECHK.TRANS64.TRYWAIT P2, [R0+URZ+0x22830], R3 ;  /* 0x02283003000075a7 */ /* 0x000526000804017f */
[----:B----4-:R-:W-:Y:S05]  /*af90*/  @!P2 NANOSLEEP.SYNCS 0x989680 ;  /* 0x009896800000a95d */ /* 0x010fea0003900000 */
[----:B------:R-:W4:Y:S02]  /*afa0*/  @!P2 SYNCS.PHASECHK.TRANS64 P2, [R0+URZ+0x22830], R3 ;  /* 0x022830030000a5a7 */ /* 0x000f24000804007f */
[----:B----4-:R-:W-:Y:S05]  /*afb0*/  @!P2 BRA `(.L_x_23) ;  /* 0xfffffffc00e8a947 */ /* 0x010fea000383ffff */
[----:B------:R-:W-:Y:S05]  /*afc0*/  BRA `(.L_x_22) ;  /* 0xffffff7c00487947 */ /* 0x000fea000383ffff */
.L_x_28:
[----:B0-----:R-:W-:Y:S01]  /*afd0*/  IMAD.U32 R8, RZ, RZ, UR25 ;  /* 0x00000019ff087e24 */ /* 0x001fe2000f8e00ff */
[----:B------:R-:W-:-:S04]  /*afe0*/  MOV R9, UR26 ;  /* 0x0000001a00097c02 */ /* 0x000fc80008000f00 */
[----:B------:R0:W1:Y:S03]  /*aff0*/  SYNCS.PHASECHK.TRANS64.TRYWAIT P2, [R8+URZ+0x22850], R9 ;  /* 0x02285009080075a7 */ /* 0x000066000804017f */
[----:B-1----:R-:W-:Y:S05]  /*b000*/  @!P2 NANOSLEEP.SYNCS 0x989680 ;  /* 0x009896800000a95d */ /* 0x002fea0003900000 */
[----:B------:R-:W1:Y:S02]  /*b010*/  @!P2 SYNCS.PHASECHK.TRANS64 P2, [R8+URZ+0x22850], R9 ;  /* 0x022850090800a5a7 */ /* 0x000e64000804007f */
[----:B-1----:R-:W-:Y:S05]  /*b020*/  @!P2 BRA `(.L_x_28) ;  /* 0xfffffffc00e8a947 */ /* 0x002fea000383ffff */
[----:B------:R-:W-:Y:S05]  /*b030*/  BRA `(.L_x_27) ;  /* 0xffffff9400707947 */ /* 0x000fea000383ffff */
.L_x_44:
[----:B------:R-:W0:Y:S01]  /*b040*/  S2R R20, SR_TID.X ;  /* 0x0000000000147919 */ /* 0x000e220000002100 */
[----:B------:R-:W-:Y:S01]  /*b050*/  BSSY B0, `(.L_x_90) ;  /* 0x000000a000007945 */ /* 0x000fe20003800000 */
[----:B------:R-:W-:Y:S02]  /*b060*/  IMAD.MOV.U32 R12, RZ, RZ, RZ ;  /* 0x000000ffff0c7224 */ /* 0x000fe400078e00ff */
[----:B------:R-:W-:Y:S02]  /*b070*/  IMAD.MOV.U32 R11, RZ, RZ, 0x1f ;  /* 0x0000001fff0b7424 */ /* 0x000fe400078e00ff */
[----:B------:R-:W-:Y:S01]  /*b080*/  IMAD.MOV.U32 R15, RZ, RZ, -0x1 ;  /* 0xffffffffff0f7424 */ /* 0x000fe200078e00ff */
[----:B0-----:R-:W-:-:S04]  /*b090*/  SHF.R.U32.HI R20, RZ, 0x5, R20 ;  /* 0x00000005ff147819 */ /* 0x001fc80000011614 */
[----:B------:R-:W-:-:S05]  /*b0a0*/  LOP3.LUT R20, R20, 0x3, RZ, 0xc0, !PT ;  /* 0x0000000314147812 */ /* 0x000fca00078ec0ff */
[----:B------:R-:W-:-:S07]  /*b0b0*/  IMAD.MOV.U32 R13, RZ, RZ, R20 ;  /* 0x000000ffff0d7224 */ /* 0x000fce00078e0014 */
[----:B-1---5:R-:W-:Y:S05]  /*b0c0*/  WARPSYNC.COLLECTIVE R15, `(.L_x_91) ;  /* 0x000000000f087348 */ /* 0x022fea0003c00000 */
[----:B------:R0:W2:Y:S02]  /*b0d0*/  SHFL.IDX P6, R14, R13, R12, R11 ;  /* 0x0000000c0d0e7389 */ /* 0x0000a400000c000b */
[----:B012--5:R-:W-:Y:S01]  /*b0e0*/  ENDCOLLECTIVE ;  /* 0x000000000000791b */ /* 0x027fe20003800000 */
.L_x_91:
[----:B------:R-:W-:Y:S05]  /*b0f0*/  BSYNC B0 ;  /* 0x0000000000007941 */ /* 0x000fea0003800000 */
.L_x_90:
[----:B------:R-:W-:Y:S05]  /*b100*/  BRA `(.L_x_92) ;  /* 0xffffffd000087947 */ /* 0x000fea000383ffff */
.L_x_47:
[----:B0-----:R0:W1:Y:S02]  /*b110*/  SYNCS.PHASECHK.TRANS64.TRYWAIT P0, [R22+URZ+0x22840], R3 ;  /* 0x02284003160075a7 */ /* 0x001064000800017f */
[----:B-1----:R-:W-:Y:S05]  /*b120*/  @!P0 NANOSLEEP.SYNCS 0x989680 ;  /* 0x009896800000895d */ /* 0x002fea0003900000 */
[----:B------:R-:W1:Y:S02]  /*b130*/  @!P0 SYNCS.PHASECHK.TRANS64 P0, [R22+URZ+0x22840], R3 ;  /* 0x02284003160085a7 */ /* 0x000e64000800007f */
[----:B-1----:R-:W-:Y:S05]  /*b140*/  @!P0 BRA `(.L_x_47) ;  /* 0xfffffffc00f08947 */ /* 0x002fea000383ffff */
[----:B------:R-:W-:Y:S05]  /*b150*/  BRA `(.L_x_93) ;  /* 0xffffffd0008c7947 */ /* 0x000fea000383ffff */
.L_x_48:
[----:B------:R-:W-:Y:S01]  /*b160*/  BSSY B0, `(.L_x_94) ;  /* 0x0000008000007945 */ /* 0x000fe20003800000 */
[----:B------:R-:W-:Y:S02]  /*b170*/  IMAD.MOV.U32 R13, RZ, RZ, R5 ;  /* 0x000000ffff0d7224 */ /* 0x000fe400078e0005 */
[----:B------:R-:W-:Y:S02]  /*b180*/  IMAD.MOV.U32 R12, RZ, RZ, RZ ;  /* 0x000000ffff0c7224 */ /* 0x000fe400078e00ff */
[----:B------:R-:W-:Y:S02]  /*b190*/  IMAD.MOV.U32 R11, RZ, RZ, 0x181f ;  /* 0x0000181fff0b7424 */ /* 0x000fe400078e00ff */
[----:B------:R-:W-:-:S07]  /*b1a0*/  IMAD.MOV.U32 R15, RZ, RZ, -0x1 ;  /* 0xffffffffff0f7424 */ /* 0x000fce00078e00ff */
[----:B------:R-:W-:Y:S05]  /*b1b0*/  WARPSYNC.COLLECTIVE R15, `(.L_x_95) ;  /* 0x000000000f087348 */ /* 0x000fea0003c00000 */
[----:B------:R0:W1:Y:S02]  /*b1c0*/  SHFL.IDX P6, R14, R13, R12, R11 ;  /* 0x0000000c0d0e7389 */ /* 0x00006400000c000b */
[----:B01----:R-:W-:Y:S01]  /*b1d0*/  ENDCOLLECTIVE ;  /* 0x000000000000791b */ /* 0x003fe20003800000 */
.L_x_95:
[----:B------:R-:W-:Y:S05]  /*b1e0*/  BSYNC B0 ;  /* 0x0000000000007941 */ /* 0x000fea0003800000 */
.L_x_94:
[----:B------:R-:W-:Y:S01]  /*b1f0*/  IMAD.MOV.U32 R13, RZ, RZ, R0 ;  /* 0x000000ffff0d7224 */ /* 0x000fe200078e0000 */
[----:B------:R-:W-:Y:S01]  /*b200*/  ISETP.GE.AND P2, PT, R34, 0x1, PT ;  /* 0x000000012200780c */ /* 0x000fe20003f46270 */
[----:B------:R-:W-:Y:S02]  /*b210*/  IMAD.MOV.U32 R12, RZ, RZ, RZ ;  /* 0x000000ffff0c7224 */ /* 0x000fe400078e00ff */
[----:B------:R-:W-:Y:S02]  /*b220*/  IMAD.MOV.U32 R11, RZ, RZ, 0x181f ;  /* 0x0000181fff0b7424 */ /* 0x000fe400078e00ff */
[----:B------:R-:W-:Y:S02]  /*b230*/  IMAD.MOV.U32 R15, RZ, RZ, -0x1 ;  /* 0xffffffffff0f7424 */ /* 0x000fe400078e00ff */
[----:B------:R-:W-:-:S07]  /*b240*/  IMAD.MOV.U32 R3, RZ, RZ, R14 ;  /* 0x000000ffff037224 */ /* 0x000fce00078e000e */
[----:B------:R-:W-:Y:S05]  /*b250*/  WARPSYNC.COLLECTIVE R15, `(.L_x_96) ;  /* 0x000000000f087348 */ /* 0x000fea0003c00000 */
[----:B------:R0:W1:Y:S02]  /*b260*/  SHFL.IDX P6, R14, R13, R12, R11 ;  /* 0x0000000c0d0e7389 */ /* 0x00006400000c000b */
[----:B01----:R-:W-:Y:S01]  /*b270*/  ENDCOLLECTIVE ;  /* 0x000000000000791b */ /* 0x003fe20003800000 */
.L_x_96:
[----:B------:R-:W-:Y:S01]  /*b280*/  @P2 LEA R7, R4, UR37, 0x1 ;  /* 0x0000002504072c11 */ /* 0x000fe2000f8e08ff */
[----:B------:R-:W-:Y:S02]  /*b290*/  IMAD.MOV.U32 R13, RZ, RZ, R5 ;  /* 0x000000ffff0d7224 */ /* 0x000fe400078e0005 */
[----:B------:R-:W-:Y:S01]  /*b2a0*/  IMAD.MOV.U32 R12, RZ, RZ, 0x1 ;  /* 0x00000001ff0c7424 */ /* 0x000fe200078e00ff */
[----:B------:R-:W-:-:S13]  /*b2b0*/  @P2 LEA R2, P0, R20, R14, 0x1 ;  /* 0x0000000e14022211 */ /* 0x000fda00078008ff */
[----:B------:R-:W-:Y:S05]  /*b2c0*/  WARPSYNC.COLLECTIVE R15, `(.L_x_97) ;  /* 0x000000000f087348 */ /* 0x000fea0003c00000 */
[----:B------:R0:W1:Y:S02]  /*b2d0*/  SHFL.IDX P6, R14, R13, R12, R11 ;  /* 0x0000000c0d0e7389 */ /* 0x00006400000c000b */
[----:B01----:R-:W-:Y:S01]  /*b2e0*/  ENDCOLLECTIVE ;  /* 0x000000000000791b */ /* 0x003fe20003800000 */
.L_x_97:
[----:B------:R-:W-:-:S05]  /*b2f0*/  @P2 IMAD.X R3, RZ, RZ, R3, P0 ;  /* 0x000000ffff032224 */ /* 0x000fca00000e0603 */
[----:B------:R-:W-:Y:S01]  /*b300*/  @!PT LDS RZ, [RZ] ;  /* 0x00000000fffff984 */ /* 0x000fe20000000800 */
[----:B------:R-:W-:Y:S01]  /*b310*/  @!PT LDS RZ, [RZ] ;  /* 0x00000000fffff984 */ /* 0x000fe20000000800 */
[----:B------:R-:W-:Y:S01]  /*b320*/  @!PT LDS RZ, [RZ] ;  /* 0x00000000fffff984 */ /* 0x000fe20000000800 */
[----:B------:R0:W-:Y:S01]  /*b330*/  @P2 LDGSTS.E.BYPASS.LTC128B.128 [R7+0x1c400], desc[UR48][R2.64], !P1 ;  /* 0x1c40000002072fae */ /* 0x0001e2000c901d70 */
[----:B------:R-:W-:Y:S01]  /*b340*/  ISETP.GE.AND P2, PT, R34, 0x11, PT ;  /* 0x000000112200780c */ /* 0x000fe20003f46270 */
[----:B------:R-:W-:Y:S02]  /*b350*/  IMAD.MOV.U32 R13, RZ, RZ, R0 ;  /* 0x000000ffff0d7224 */ /* 0x000fe400078e0000 */
[----:B------:R-:W-:-:S10]  /*b360*/  IMAD.MOV.U32 R6, RZ, RZ, R14 ;  /* 0x000000ffff067224 */ /* 0x000fd400078e000e */
[----:B0-----:R-:W-:Y:S05]  /*b370*/  WARPSYNC.COLLECTIVE R15, `(.L_x_98) ;  /* 0x000000000f087348 */ /* 0x001fea0003c00000 */
[----:B------:R1:W2:Y:S02]  /*b380*/  SHFL.IDX P6, R14, R13, R12, R11 ;  /* 0x0000000c0d0e7389 */ /* 0x0002a400000c000b */
[----:B012---:R-:W-:Y:S01]  /*b390*/  ENDCOLLECTIVE ;  /* 0x000000000000791b */ /* 0x007fe20003800000 */
.L_x_98:
[----:B------:R-:W-:Y:S01]  /*b3a0*/  @P2 LEA R12, R4, UR37, 0x1 ;  /* 0x00000025040c2c11 */ /* 0x000fe2000f8e08ff */
[----:B------:R-:W-:Y:S01]  /*b3b0*/  IMAD.MOV.U32 R13, RZ, RZ, R5 ;  /* 0x000000ffff0d7224 */ /* 0x000fe200078e0005 */
[----:B------:R-:W-:-:S04]  /*b3c0*/  @P2 LEA R11, P0, R20, R14, 0x1 ;  /* 0x0000000e140b2211 */ /* 0x000fc800078008ff */
[----:B------:R-:W-:Y:S01]  /*b3d0*/  @P2 IADD3.X R6, RZ, R6, RZ, P0, !PT ;  /* 0x00000006ff062210 */ /* 0x000fe200007fe4ff */
[----:B------:R-:W-:Y:S02]  /*b3e0*/  @P2 IMAD.MOV.U32 R2, RZ, RZ, R11 ;  /* 0x000000ffff022224 */ /* 0x000fe400078e000b */
[----:B------:R-:W-:Y:S02]  /*b3f0*/  IMAD.MOV.U32 R11, RZ, RZ, 0x181f ;  /* 0x0000181fff0b7424 */ /* 0x000fe400078e00ff */
[----:B------:R-:W-:-:S05]  /*b400*/  @P2 IMAD.MOV.U32 R3, RZ, RZ, R6 ;  /* 0x000000ffff032224 */ /* 0x000fca00078e0006 */
[----:B------:R-:W-:Y:S01]  /*b410*/  @!PT LDS RZ, [RZ] ;  /* 0x00000000fffff984 */ /* 0x000fe20000000800 */
[----:B------:R-:W-:Y:S01]  /*b420*/  @!PT LDS RZ, [RZ] ;  /* 0x00000000fffff984 */ /* 0x000fe20000000800 */
[----:B------:R-:W-:Y:S01]  /*b430*/  @!PT LDS RZ, [RZ] ;  /* 0x00000000fffff984 */ /* 0x000fe20000000800 */
[----:B------:R0:W-:Y:S01]  /*b440*/  @P2 LDGSTS.E.BYPASS.LTC128B.128 [R12+0x1cc00], desc[UR48][R2.64], !P1 ;  /* 0x1cc00000020c2fae */ /* 0x0001e2000c901d70 */
[----:B------:R-:W-:Y:S01]  /*b450*/  ISETP.GE.AND P2, PT, R34, 0x21, PT ;  /* 0x000000212200780c */ /* 0x000fe20003f46270 */
[----:B0-----:R-:W-:-:S12]  /*b460*/  IMAD.MOV.U32 R12, RZ, RZ, 0x2 ;  /* 0x00000002ff0c7424 */ /* 0x001fd800078e00ff */
[----:B------:R-:W-:Y:S05]  /*b470*/  WARPSYNC.COLLECTIVE R15, `(.L_x_99) ;  /* 0x000000000f087348 */ /* 0x000fea0003c00000 */
[----:B------:R0:W1:Y:S02]  /*b480*/  SHFL.IDX P6, R14, R13, R12, R11 ;  /* 0x0000000c0d0e7389 */ /* 0x00006400000c000b */
[----:B01----:R-:W-:Y:S01]  /*b490*/  ENDCOLLECTIVE ;  /* 0x000000000000791b */ /* 0x003fe20003800000 */
.L_x_99:
[----:B------:R-:W-:Y:S02]  /*b4a0*/  IMAD.MOV.U32 R13, RZ, RZ, R0 ;  /* 0x000000ffff0d7224 */ /* 0x000fe400078e0000 */
[----:B------:R-:W-:-:S07]  /*b4b0*/  IMAD.MOV.U32 R9, RZ, RZ, R14 ;  /* 0x000000ffff097224 */ /* 0x000fce00078e000e */
[----:B------:R-:W-:Y:S05]  /*b4c0*/  WARPSYNC.COLLECTIVE R15, `(.L_x_100) ;  /* 0x000000000f087348 */ /* 0x000fea0003c00000 */
[----:B------:R0:W1:Y:S02]  /*b4d0*/  SHFL.IDX P6, R14, R13, R12, R11 ;  /* 0x0000000c0d0e7389 */ /* 0x00006400000c000b */
[----:B01----:R-:W-:Y:S01]  /*b4e0*/  ENDCOLLECTIVE ;  /* 0x000000000000791b */ /* 0x003fe20003800000 */
.L_x_100:
[----:B------:R-:W-:Y:S01]  /*b4f0*/  @P2 LEA R12, R4, UR37, 0x1 ;  /* 0x00000025040c2c11 */ /* 0x000fe2000f8e08ff */
[----:B------:R-:W-:Y:S01]  /*b500*/  IMAD.MOV.U32 R13, RZ, RZ, R5 ;  /* 0x000000ffff0d7224 */ /* 0x000fe200078e0005 */
[----:B------:R-:W-:-:S05]  /*b510*/  @P2 LEA R10, P0, R20, R14, 0x1 ;  /* 0x0000000e140a2211 */ /* 0x000fca00078008ff */
[----:B------:R-:W-:Y:S02]  /*b520*/  @P2 IMAD.X R9, RZ, RZ, R9, P0 ;  /* 0x000000ffff092224 */ /* 0x000fe400000e0609 */
[----:B------:R-:W-:Y:S02]  /*b530*/  @P2 IMAD.MOV.U32 R2, RZ, RZ, R10 ;  /* 0x000000ffff022224 */ /* 0x000fe400078e000a */
[----:B------:R-:W-:-:S05]  /*b540*/  @P2 IMAD.MOV.U32 R3, RZ, RZ, R9 ;  /* 0x000000ffff032224 */ /* 0x000fca00078e0009 */
[----:B------:R-:W-:Y:S01]  /*b550*/  @!PT LDS RZ, [RZ] ;  /* 0x00000000fffff984 */ /* 0x000fe20000000800 */
[----:B------:R-:W-:Y:S01]  /*b560*/  @!PT LDS RZ, [RZ] ;  /* 0x00000000fffff984 */ /* 0x000fe20000000800 */
[----:B------:R-:W-:Y:S01]  /*b570*/  @!PT LDS RZ, [RZ] ;  /* 0x00000000fffff984 */ /* 0x000fe20000000800 */
[----:B------:R0:W-:Y:S01]  /*b580*/  @P2 LDGSTS.E.BYPASS.LTC128B.128 [R12+0x1d400], desc[UR48][R2.64], !P1 ;  /* 0x1d400000020c2fae */ /* 0x0001e2000c901d70 */
[----:B------:R-:W-:Y:S01]  /*b590*/  ISETP.GE.AND P2, PT, R34, 0x31, PT ;  /* 0x000000312200780c */ /* 0x000fe20003f46270 */
[----:B0-----:R-:W-:-:S12]  /*b5a0*/  IMAD.MOV.U32 R12, RZ, RZ, 0x3 ;  /* 0x00000003ff0c7424 */ /* 0x001fd800078e00ff */
[----:B------:R-:W-:-:S07]  /*b5b0*/  @P2 LEA R9, R4, UR37, 0x1 ;  /* 0x0000002504092c11 */ /* 0x000fce000f8e08ff */
[----:B------:R-:W-:Y:S05]  /*b5c0*/  WARPSYNC.COLLECTIVE R15, `(.L_x_101) ;  /* 0x000000000f087348 */ /* 0x000fea0003c00000 */
[----:B------:R0:W1:Y:S02]  /*b5d0*/  SHFL.IDX P6, R14, R13, R12, R11 ;  /* 0x0000000c0d0e7389 */ /* 0x00006400000c000b */
[----:B01----:R-:W-:Y:S01]  /*b5e0*/  ENDCOLLECTIVE ;  /* 0x000000000000791b */ /* 0x003fe20003800000 */
.L_x_101:
[----:B------:R-:W-:Y:S02]  /*b5f0*/  IMAD.MOV.U32 R13, RZ, RZ, R0 ;  /* 0x000000ffff0d7224 */ /* 0x000fe400078e0000 */
[----:B------:R-:W-:-:S07]  /*b600*/  IMAD.MOV.U32 R7, RZ, RZ, R14 ;  /* 0x000000ffff077224 */ /* 0x000fce00078e000e */
[----:B------:R-:W-:Y:S05]  /*b610*/  WARPSYNC.COLLECTIVE R15, `(.L_x_102) ;  /* 0x000000000f087348 */ /* 0x000fea0003c00000 */
[----:B------:R0:W1:Y:S02]  /*b620*/  SHFL.IDX P6, R14, R13, R12, R11 ;  /* 0x0000000c0d0e7389 */ /* 0x00006400000c000b */
[----:B01----:R-:W-:Y:S01]  /*b630*/  ENDCOLLECTIVE ;  /* 0x000000000000791b */ /* 0x003fe20003800000 */
.L_x_102:
[----:B------:R-:W-:Y:S01]  /*b640*/  IMAD.MOV.U32 R13, RZ, RZ, R5 ;  /* 0x000000ffff0d7224 */ /* 0x000fe200078e0005 */
[----:B------:R-:W-:Y:S02]  /*b650*/  MOV R12, 0x4 ;  /* 0x00000004000c7802 */ /* 0x000fe40000000f00 */
[----:B------:R-:W-:-:S13]  /*b660*/  @P2 LEA R8, P0, R20, R14, 0x1 ;  /* 0x0000000e14082211 */ /* 0x000fda00078008ff */
[----:B------:R-:W-:Y:S05]  /*b670*/  WARPSYNC.COLLECTIVE R15, `(.L_x_103) ;  /* 0x000000000f087348 */ /* 0x000fea0003c00000 */
[----:B------:R0:W1:Y:S02]  /*b680*/  SHFL.IDX P6, R14, R13, R12, R11 ;  /* 0x0000000c0d0e7389 */ /* 0x00006400000c000b */
[----:B01----:R-:W-:Y:S01]  /*b690*/  ENDCOLLECTIVE ;  /* 0x000000000000791b */ /* 0x003fe20003800000 */
.L_x_103:
        /* <DEDUP_REMOVED lines=8> */
[----:B------:R-:W-:Y:S02]  /*b720*/  IMAD.MOV.U32 R13, RZ, RZ, R0 ;  /* 0x000000ffff0d7224 */ /* 0x000fe400078e0000 */
[----:B0-----:R-:W-:-:S10]  /*b730*/  IMAD.MOV.U32 R2, RZ, RZ, R14 ;  /* 0x000000ffff027224 */ /* 0x001fd400078e000e */
[----:B------:R-:W-:Y:S05]  /*b740*/  WARPSYNC.COLLECTIVE R15, `(.L_x_104) ;  /* 0x000000000f087348 */ /* 0x000fea0003c00000 */
[----:B------:R0:W1:Y:S02]  /*b750*/  SHFL.IDX P6, R14, R13, R12, R11 ;  /* 0x0000000c0d0e7389 */ /* 0x00006400000c000b */
[----:B01----:R-:W-:Y:S01]  /*b760*/  ENDCOLLECTIVE ;  /* 0x000000000000791b */ /* 0x003fe20003800000 */
.L_x_104:
[----:B------:R-:W-:Y:S01]  /*b770*/  @P2 LEA R7, R4, UR37, 0x1 ;  /* 0x0000002504072c11 */ /* 0x000fe2000f8e08ff */
[----:B------:R-:W-:Y:S02]  /*b780*/  IMAD.MOV.U32 R13, RZ, RZ, R5 ;  /* 0x000000ffff0d7224 */ /* 0x000fe400078e0005 */
[----:B------:R-:W-:Y:S01]  /*b790*/  IMAD.MOV.U32 R12, RZ, RZ, 0x5 ;  /* 0x00000005ff0c7424 */ /* 0x000fe200078e00ff */
[----:B------:R-:W-:-:S05]  /*b7a0*/  @P2 LEA R6, P0, R20, R14, 0x1 ;  /* 0x0000000e14062211 */ /* 0x000fca00078008ff */
[----:B------:R-:W-:Y:S02]  /*b7b0*/  @P2 IMAD.X R11, RZ, RZ, R2, P0 ;  /* 0x000000ffff0b2224 */ /* 0x000fe400000e0602 */
[----:B------:R-:W-:Y:S02]  /*b7c0*/  @P2 IMAD.MOV.U32 R2, RZ, RZ, R6 ;  /* 0x000000ffff022224 */ /* 0x000fe400078e0006 */
[----:B------:R-:W-:Y:S02]  /*b7d0*/  @P2 IMAD.MOV.U32 R3, RZ, RZ, R11 ;  /* 0x000000ffff032224 */ /* 0x000fe400078e000b */
[----:B------:R-:W-:-:S03]  /*b7e0*/  IMAD.MOV.U32 R11, RZ, RZ, 0x181f ;  /* 0x0000181fff0b7424 */ /* 0x000fc600078e00ff */
[----:B------:R-:W-:Y:S01]  /*b7f0*/  @!PT LDS RZ, [RZ] ;  /* 0x00000000fffff984 */ /* 0x000fe20000000800 */
[----:B------:R-:W-:Y:S01]  /*b800*/  @!PT LDS RZ, [RZ] ;  /* 0x00000000fffff984 */ /* 0x000fe20000000800 */
[----:B------:R-:W-:Y:S01]  /*b810*/  @!PT LDS RZ, [RZ] ;  /* 0x00000000fffff984 */ /* 0x000fe20000000800 */
[----:B------:R0:W-:Y:S04]  /*b820*/  @P2 LDGSTS.E.BYPASS.LTC128B.128 [R7+0x1e400], desc[UR48][R2.64], !P1 ;  /* 0x1e40000002072fae */ /* 0x0001e8000c901d70 */
[----:B0-----:R-:W-:Y:S05]  /*b830*/  WARPSYNC.COLLECTIVE R15, `(.L_x_105) ;  /* 0x000000000f087348 */ /* 0x001fea0003c00000 */
[----:B------:R1:W2:Y:S02]  /*b840*/  SHFL.IDX P6, R14, R13, R12, R11 ;  /* 0x0000000c0d0e7389 */ /* 0x0002a400000c000b */
[----:B012---:R-:W-:Y:S01]  /*b850*/  ENDCOLLECTIVE ;  /* 0x000000000000791b */ /* 0x007fe20003800000 */
.L_x_105:
[----:B------:R-:W-:Y:S02]  /*b860*/  IMAD.MOV.U32 R13, RZ, RZ, R0 ;  /* 0x000000ffff0d7224 */ /* 0x000fe400078e0000 */
[----:B------:R-:W-:-:S07]  /*b870*/  IMAD.MOV.U32 R5, RZ, RZ, R14 ;  /* 0x000000ffff057224 */ /* 0x000fce00078e000e */
[----:B------:R-:W-:Y:S05]  /*b880*/  WARPSYNC.COLLECTIVE R15, `(.L_x_106) ;  /* 0x000000000f087348 */ /* 0x000fea0003c00000 */
[----:B------:R0:W1:Y:S02]  /*b890*/  SHFL.IDX P6, R14, R13, R12, R11 ;  /* 0x0000000c0d0e7389 */ /* 0x00006400000c000b */
[----:B01----:R-:W-:Y:S01]  /*b8a0*/  ENDCOLLECTIVE ;  /* 0x000000000000791b */ /* 0x003fe20003800000 */
.L_x_106:
[----:B------:R-:W-:Y:S05]  /*b8b0*/  BRA `(.L_x_107) ;  /* 0xffffffcc00dc7947 */ /* 0x000fea000383ffff */
.L_x_52:
[----:B------:R-:W-:Y:S02]  /*b8c0*/  IMAD.MOV.U32 R13, RZ, RZ, R5 ;  /* 0x000000ffff0d7224 */ /* 0x000fe400078e0005 */
[----:B------:R-:W-:Y:S02]  /*b8d0*/  IMAD.MOV.U32 R12, RZ, RZ, RZ ;  /* 0x000000ffff0c7224 */ /* 0x000fe400078e00ff */
[----:B------:R-:W-:Y:S02]  /*b8e0*/  IMAD.MOV.U32 R11, RZ, RZ, 0x181f ;  /* 0x0000181fff0b7424 */ /* 0x000fe400078e00ff */
[----:B------:R-:W-:Y:S02]  /*b8f0*/  IMAD.MOV.U32 R15, RZ, RZ, -0x1 ;  /* 0xffffffffff0f7424 */ /* 0x000fe400078e00ff */
[----:B------:R-:W-:-:S07]  /*b900*/  IMAD.IADD R0, R36, 0x1, R0 ;  /* 0x0000000124007824 */ /* 0x000fce00078e0200 */
[----:B-1----:R-:W-:Y:S05]  /*b910*/  WARPSYNC.COLLECTIVE R15, `(.L_x_108) ;  /* 0x000000000f087348 */ /* 0x002fea0003c00000 */
[----:B------:R0:W2:Y:S02]  /*b920*/  SHFL.IDX P6, R14, R13, R12, R11 ;  /* 0x0000000c0d0e7389 */ /* 0x0000a400000c000b */
[----:B012---:R-:W-:Y:S01]  /*b930*/  ENDCOLLECTIVE ;  /* 0x000000000000791b */ /* 0x007fe20003800000 */
.L_x_108:
[C---:B------:R-:W-:Y:S01]  /*b940*/  VIADD R6, R0.reuse, 0x10 ;  /* 0x0000001000067836 */ /* 0x040fe20000000000 */
[----:B------:R-:W-:Y:S01]  /*b950*/  ISETP.GE.AND P0, PT, R0, UR39, PT ;  /* 0x0000002700007c0c */ /* 0x000fe2000bf06270 */
[----:B------:R-:W-:Y:S02]  /*b960*/  IMAD.MOV.U32 R13, RZ, RZ, R4 ;  /* 0x000000ffff0d7224 */ /* 0x000fe400078e0004 */
[----:B------:R-:W-:-:S10]  /*b970*/  IMAD.MOV.U32 R2, RZ, RZ, R14 ;  /* 0x000000ffff027224 */ /* 0x000fd400078e000e */
[----:B------:R-:W-:Y:S05]  /*b980*/  WARPSYNC.COLLECTIVE R15, `(.L_x_109) ;  /* 0x000000000f087348 */ /* 0x000fea0003c00000 */
[----:B------:R0:W1:Y:S02]  /*b990*/  SHFL.IDX P6, R14, R13, R12, R11 ;  /* 0x0000000c0d0e7389 */ /* 0x00006400000c000b */
[----:B01----:R-:W-:Y:S01]  /*b9a0*/  ENDCOLLECTIVE ;  /* 0x000000000000791b */ /* 0x003fe20003800000 */
.L_x_109:
[----:B------:R-:W-:Y:S02]  /*b9b0*/  IMAD.MOV.U32 R13, RZ, RZ, R5 ;  /* 0x000000ffff0d7224 */ /* 0x000fe400078e0005 */
[----:B------:R-:W-:Y:S01]  /*b9c0*/  IMAD.MOV.U32 R12, RZ, RZ, 0x1 ;  /* 0x00000001ff0c7424 */ /* 0x000fe200078e00ff */
[----:B------:R-:W-:-:S04]  /*b9d0*/  @!P0 LEA R14, P1, R21, R14, 0x1 ;  /* 0x0000000e150e8211 */ /* 0x000fc800078208ff */
[----:B------:R-:W-:Y:S01]  /*b9e0*/  @!P0 IADD3.X R3, RZ, R2, RZ, P1, !PT ;  /* 0x00000002ff038210 */ /* 0x000fe20000ffe4ff */
[----:B------:R-:W-:-:S08]  /*b9f0*/  @!P0 IMAD.MOV.U32 R2, RZ, RZ, R14 ;  /* 0x000000ffff028224 */ /* 0x000fd000078e000e */
[----:B------:R-:W-:Y:S05]  /*ba00*/  WARPSYNC.COLLECTIVE R15, `(.L_x_110) ;  /* 0x000000000f087348 */ /* 0x000fea0003c00000 */
[----:B------:R0:W1:Y:S02]  /*ba10*/  SHFL.IDX P6, R14, R13, R12, R11 ;  /* 0x0000000c0d0e7389 */ /* 0x00006400000c000b */
[----:B01----:R-:W-:Y:S01]  /*ba20*/  ENDCOLLECTIVE ;  /* 0x000000000000791b */ /* 0x003fe20003800000 */
.L_x_110:
[----:B------:R-:W-:Y:S01]  /*ba30*/  @!PT LDS RZ, [RZ] ;  /* 0x00000000fffff984 */ /* 0x000fe20000000800 */
[----:B------:R-:W-:Y:S01]  /*ba40*/  @!PT LDS RZ, [RZ] ;  /* 0x00000000fffff984 */ /* 0x000fe20000000800 */
[----:B------:R-:W-:Y:S01]  /*ba50*/  @!PT LDS RZ, [RZ] ;  /* 0x00000000fffff984 */ /* 0x000fe20000000800 */
[----:B------:R0:W-:Y:S01]  /*ba60*/  @!P0 LDGSTS.E.BYPASS.LTC128B.128 [R20+0x18400], desc[UR48][R2.64], !P5 ;  /* 0x1840000002148fae */ /* 0x0001e2000e901d70 */
[----:B------:R-:W-:Y:S01]  /*ba70*/  ISETP.GE.AND P0, PT, R6, UR39, PT ;  /* 0x0000002706007c0c */ /* 0x000fe2000bf06270 */
[----:B------:R-:W-:Y:S02]  /*ba80*/  IMAD.MOV.U32 R13, RZ, RZ, R4 ;  /* 0x000000ffff0d7224 */ /* 0x000fe400078e0004 */
[----:B------:R-:W-:-:S10]  /*ba90*/  IMAD.MOV.U32 R6, RZ, RZ, R14 ;  /* 0x000000ffff067224 */ /* 0x000fd400078e000e */
[----:B0-----:R-:W-:Y:S05]  /*baa0*/  WARPSYNC.COLLECTIVE R15, `(.L_x_111) ;  /* 0x000000000f087348 */ /* 0x001fea0003c00000 */
[----:B------:R1:W2:Y:S02]  /*bab0*/  SHFL.IDX P6, R14, R13, R12, R11 ;  /* 0x0000000c0d0e7389 */ /* 0x0002a400000c000b */
[----:B012---:R-:W-:Y:S01]  /*bac0*/  ENDCOLLECTIVE ;  /* 0x000000000000791b */ /* 0x007fe20003800000 */
.L_x_111:
[----:B------:R-:W-:Y:S02]  /*bad0*/  IMAD.MOV.U32 R13, RZ, RZ, R5 ;  /* 0x000000ffff0d7224 */ /* 0x000fe400078e0005 */
[----:B------:R-:W-:Y:S01]  /*bae0*/  IMAD.MOV.U32 R12, RZ, RZ, 0x2 ;  /* 0x00000002ff0c7424 */ /* 0x000fe200078e00ff */
[----:B------:R-:W-:-:S13]  /*baf0*/  @!P0 LEA R2, P1, R21, R14, 0x1 ;  /* 0x0000000e15028211 */ /* 0x000fda00078208ff */
[----:B------:R-:W-:Y:S05]  /*bb00*/  WARPSYNC.COLLECTIVE R15, `(.L_x_112) ;  /* 0x000000000f087348 */ /* 0x000fea0003c00000 */
[----:B------:R0:W1:Y:S02]  /*bb10*/  SHFL.IDX P6, R14, R13, R12, R11 ;  /* 0x0000000c0d0e7389 */ /* 0x00006400000c000b */
[----:B01----:R-:W-:Y:S01]  /*bb20*/  ENDCOLLECTIVE ;  /* 0x000000000000791b */ /* 0x003fe20003800000 */
.L_x_112:
[----:B------:R-:W-:Y:S02]  /*bb30*/  @!P0 IMAD.X R3, RZ, RZ, R6, P1 ;  /* 0x000000ffff038224 */ /* 0x000fe400008e0606 */
[----:B------:R-:W-:-:S03]  /*bb40*/  VIADD R6, R0, 0x20 ;  /* 0x0000002000067836 */ /* 0x000fc60000000000 */
[----:B------:R-:W-:Y:S01]  /*bb50*/  @!PT LDS RZ, [RZ] ;  /* 0x00000000fffff984 */ /* 0x000fe20000000800 */
[----:B------:R-:W-:Y:S01]  /*bb60*/  @!PT LDS RZ, [RZ] ;  /* 0x00000000fffff984 */ /* 0x000fe20000000800 */
[----:B------:R-:W-:Y:S01]  /*bb70*/  @!PT LDS RZ, [RZ] ;  /* 0x00000000fffff984 */ /* 0x000fe20000000800 */
[----:B------:R0:W-:Y:S02]  /*bb80*/  @!P0 LDGSTS.E.BYPASS.LTC128B.128 [R20+0x18c00], desc[UR48][R2.64], !P5 ;  /* 0x18c0000002148fae */ /* 0x0001e4000e901d70 */
[----:B------:R-:W-:Y:S01]  /*bb90*/  ISETP.GE.AND P0, PT, R6, UR39, PT ;  /* 0x0000002706007c0c */ /* 0x000fe2000bf06270 */
[----:B------:R-:W-:Y:S02]  /*bba0*/  IMAD.MOV.U32 R13, RZ, RZ, R4 ;  /* 0x000000ffff0d7224 */ /* 0x000fe400078e0004 */
[----:B------:R-:W-:-:S10]  /*bbb0*/  IMAD.MOV.U32 R6, RZ, RZ, R14 ;  /* 0x000000ffff067224 */ /* 0x000fd400078e000e */
[----:B0-----:R-:W-:Y:S05]  /*bbc0*/  WARPSYNC.COLLECTIVE R15, `(.L_x_113) ;  /* 0x000000000f087348 */ /* 0x001fea0003c00000 */
[----:B------:R1:W2:Y:S02]  /*bbd0*/  SHFL.IDX P6, R14, R13, R12, R11 ;  /* 0x0000000c0d0e7389 */ /* 0x0002a400000c000b */
[----:B012---:R-:W-:Y:S01]  /*bbe0*/  ENDCOLLECTIVE ;  /* 0x000000000000791b */ /* 0x007fe20003800000 */
.L_x_113:
[----:B------:R-:W-:Y:S02]  /*bbf0*/  IMAD.MOV.U32 R13, RZ, RZ, R5 ;  /* 0x000000ffff0d7224 */ /* 0x000fe400078e0005 */
[----:B------:R-:W-:Y:S01]  /*bc00*/  IMAD.MOV.U32 R12, RZ, RZ, 0x3 ;  /* 0x00000003ff0c7424 */ /* 0x000fe200078e00ff */
[----:B------:R-:W-:-:S13]  /*bc10*/  @!P0 LEA R2, P1, R21, R14, 0x1 ;  /* 0x0000000e15028211 */ /* 0x000fda00078208ff */
[----:B------:R-:W-:Y:S05]  /*bc20*/  WARPSYNC.COLLECTIVE R15, `(.L_x_114) ;  /* 0x000000000f087348 */ /* 0x000fea0003c00000 */
[----:B------:R0:W1:Y:S02]  /*bc30*/  SHFL.IDX P6, R14, R13, R12, R11 ;  /* 0x0000000c0d0e7389 */ /* 0x00006400000c000b */
[----:B01----:R-:W-:Y:S01]  /*bc40*/  ENDCOLLECTIVE ;  /* 0x000000000000791b */ /* 0x003fe20003800000 */
.L_x_114:
[----:B------:R-:W-:Y:S02]  /*bc50*/  @!P0 IMAD.X R3, RZ, RZ, R6, P1 ;  /* 0x000000ffff038224 */ /* 0x000fe400008e0606 */
[----:B------:R-:W-:-:S03]  /*bc60*/  VIADD R6, R0, 0x30 ;  /* 0x0000003000067836 */ /* 0x000fc60000000000 */
[----:B------:R-:W-:Y:S01]  /*bc70*/  @!PT LDS RZ, [RZ] ;  /* 0x00000000fffff984 */ /* 0x000fe20000000800 */
[----:B------:R-:W-:Y:S01]  /*bc80*/  @!PT LDS RZ, [RZ] ;  /* 0x00000000fffff984 */ /* 0x000fe20000000800 */
[----:B------:R-:W-:Y:S01]  /*bc90*/  @!PT LDS RZ, [RZ] ;  /* 0x00000000fffff984 */ /* 0x000fe20000000800 */
[----:B------:R0:W-:Y:S02]  /*bca0*/  @!P0 LDGSTS.E.BYPASS.LTC128B.128 [R20+0x19400], desc[UR48][R2.64], !P5 ;  /* 0x1940000002148fae */ /* 0x0001e4000e901d70 */
[----:B------:R-:W-:Y:S02]  /*bcb0*/  ISETP.GE.AND P0, PT, R6, UR39, PT ;  /* 0x0000002706007c0c */ /* 0x000fe4000bf06270 */
[----:B------:R-:W-:Y:S01]  /*bcc0*/  MOV R13, R4 ;  /* 0x00000004000d7202 */ /* 0x000fe20000000f00 */
[----:B------:R-:W-:-:S10]  /*bcd0*/  IMAD.MOV.U32 R6, RZ, RZ, R14 ;  /* 0x000000ffff067224 */ /* 0x000fd400078e000e */
[----:B0-----:R-:W-:Y:S05]  /*bce0*/  WARPSYNC.COLLECTIVE R15, `(.L_x_115) ;  /* 0x000000000f087348 */ /* 0x001fea0003c00000 */
[----:B------:R1:W2:Y:S02]  /*bcf0*/  SHFL.IDX P6, R14, R13, R12, R11 ;  /* 0x0000000c0d0e7389 */ /* 0x0002a400000c000b */
[----:B012---:R-:W-:Y:S01]  /*bd00*/  ENDCOLLECTIVE ;  /* 0x000000000000791b */ /* 0x007fe20003800000 */
.L_x_115:
[----:B------:R-:W-:Y:S02]  /*bd10*/  IMAD.MOV.U32 R13, RZ, RZ, R5 ;  /* 0x000000ffff0d7224 */ /* 0x000fe400078e0005 */
[----:B------:R-:W-:Y:S01]  /*bd20*/  IMAD.MOV.U32 R12, RZ, RZ, 0x4 ;  /* 0x00000004ff0c7424 */ /* 0x000fe200078e00ff */
[----:B------:R-:W-:-:S13]  /*bd30*/  @!P0 LEA R2, P1, R21, R14, 0x1 ;  /* 0x0000000e15028211 */ /* 0x000fda00078208ff */
[----:B------:R-:W-:Y:S05]  /*bd40*/  WARPSYNC.COLLECTIVE R15, `(.L_x_116) ;  /* 0x000000000f087348 */ /* 0x000fea0003c00000 */
[----:B------:R0:W1:Y:S02]  /*bd50*/  SHFL.IDX P6, R14, R13, R12, R11 ;  /* 0x0000000c0d0e7389 */ /* 0x00006400000c000b */
[----:B01----:R-:W-:Y:S01]  /*bd60*/  ENDCOLLECTIVE ;  /* 0x000000000000791b */ /* 0x003fe20003800000 */
.L_x_116:
        /* <DEDUP_REMOVED lines=12> */
.L_x_117:
[----:B------:R-:W-:Y:S02]  /*be30*/  IMAD.MOV.U32 R13, RZ, RZ, R5 ;  /* 0x000000ffff0d7224 */ /* 0x000fe400078e0005 */
[----:B------:R-:W-:Y:S01]  /*be40*/  IMAD.MOV.U32 R12, RZ, RZ, 0x5 ;  /* 0x00000005ff0c7424 */ /* 0x000fe200078e00ff */
[----:B------:R-:W-:-:S13]  /*be50*/  @!P0 LEA R2, P1, R21, R14, 0x1 ;  /* 0x0000000e15028211 */ /* 0x000fda00078208ff */
[----:B------:R-:W-:Y:S05]  /*be60*/  WARPSYNC.COLLECTIVE R15, `(.L_x_118) ;  /* 0x000000000f087348 */ /* 0x000fea0003c00000 */
[----:B------:R0:W1:Y:S02]  /*be70*/  SHFL.IDX P6, R14, R13, R12, R11 ;  /* 0x0000000c0d0e7389 */ /* 0x00006400000c000b */
[----:B01----:R-:W-:Y:S01]  /*be80*/  ENDCOLLECTIVE ;  /* 0x000000000000791b */ /* 0x003fe20003800000 */
.L_x_118:
        /* <DEDUP_REMOVED lines=12> */
.L_x_119:
[----:B------:R-:W-:Y:S02]  /*bf50*/  IMAD.MOV.U32 R13, RZ, RZ, R5 ;  /* 0x000000ffff0d7224 */ /* 0x000fe400078e0005 */
[----:B------:R-:W-:Y:S01]  /*bf60*/  IMAD.MOV.U32 R12, RZ, RZ, 0x6 ;  /* 0x00000006ff0c7424 */ /* 0x000fe200078e00ff */
[----:B------:R-:W-:-:S13]  /*bf70*/  @!P0 LEA R2, P1, R21, R14, 0x1 ;  /* 0x0000000e15028211 */ /* 0x000fda00078208ff */
[----:B------:R-:W-:Y:S05]  /*bf80*/  WARPSYNC.COLLECTIVE R15, `(.L_x_120) ;  /* 0x000000000f087348 */ /* 0x000fea0003c00000 */
[----:B------:R0:W1:Y:S02]  /*bf90*/  SHFL.IDX P6, R14, R13, R12, R11 ;  /* 0x0000000c0d0e7389 */ /* 0x00006400000c000b */
[----:B01----:R-:W-:Y:S01]  /*bfa0*/  ENDCOLLECTIVE ;  /* 0x000000000000791b */ /* 0x003fe20003800000 */
.L_x_120:
        /* <DEDUP_REMOVED lines=12> */
.L_x_121:
[----:B------:R-:W-:Y:S02]  /*c070*/  IMAD.MOV.U32 R13, RZ, RZ, R5 ;  /* 0x000000ffff0d7224 */ /* 0x000fe400078e0005 */
[----:B------:R-:W-:Y:S01]  /*c080*/  IMAD.MOV.U32 R12, RZ, RZ, 0x7 ;  /* 0x00000007ff0c7424 */ /* 0x000fe200078e00ff */
[----:B------:R-:W-:-:S13]  /*c090*/  @!P0 LEA R2, P1, R21, R14, 0x1 ;  /* 0x0000000e15028211 */ /* 0x000fda00078208ff */
[----:B------:R-:W-:Y:S05]  /*c0a0*/  WARPSYNC.COLLECTIVE R15, `(.L_x_122) ;  /* 0x000000000f087348 */ /* 0x000fea0003c00000 */
[----:B------:R0:W1:Y:S02]  /*c0b0*/  SHFL.IDX P6, R14, R13, R12, R11 ;  /* 0x0000000c0d0e7389 */ /* 0x00006400000c000b */
[----:B01----:R-:W-:Y:S01]  /*c0c0*/  ENDCOLLECTIVE ;  /* 0x000000000000791b */ /* 0x003fe20003800000 */
.L_x_122:
[----:B------:R-:W-:-:S05]  /*c0d0*/  @!P0 IMAD.X R3, RZ, RZ, R6, P1 ;  /* 0x000000ffff038224 */ /* 0x000fca00008e0606 */
[----:B------:R-:W-:Y:S01]  /*c0e0*/  @!PT LDS RZ, [RZ] ;  /* 0x00000000fffff984 */ /* 0x000fe20000000800 */
[----:B------:R-:W-:Y:S01]  /*c0f0*/  @!PT LDS RZ, [RZ] ;  /* 0x00000000fffff984 */ /* 0x000fe20000000800 */
[----:B------:R-:W-:Y:S01]  /*c100*/  @!PT LDS RZ, [RZ] ;  /* 0x00000000fffff984 */ /* 0x000fe20000000800 */
[----:B------:R0:W-:Y:S01]  /*c110*/  @!P0 LDGSTS.E.BYPASS.LTC128B.128 [R20+0x1b400], desc[UR48][R2.64], !P5 ;  /* 0x1b40000002148fae */ /* 0x0001e2000e901d70 */
[----:B------:R-:W-:Y:S02]  /*c120*/  IMAD.MOV.U32 R13, RZ, RZ, R4 ;  /* 0x000000ffff0d7224 */ /* 0x000fe400078e0004 */
[----:B------:R-:W-:-:S07]  /*c130*/  IMAD.MOV.U32 R6, RZ, RZ, R14 ;  /* 0x000000ffff067224 */ /* 0x000fce00078e000e */
[----:B0-----:R-:W-:Y:S05]  /*c140*/  WARPSYNC.COLLECTIVE R15, `(.L_x_123) ;  /* 0x000000000f087348 */ /* 0x001fea0003c00000 */
[----:B------:R1:W2:Y:S02]  /*c150*/  SHFL.IDX P6, R14, R13, R12, R11 ;  /* 0x0000000c0d0e7389 */ /* 0x0002a400000c000b */
[----:B012---:R-:W-:Y:S01]  /*c160*/  ENDCOLLECTIVE ;  /* 0x000000000000791b */ /* 0x007fe20003800000 */
.L_x_123:
[----:B------:R-:W-:Y:S05]  /*c170*/  BRA `(.L_x_124) ;  /* 0xffffffcc00e87947 */ /* 0x000fea000383ffff */
.L_x_54:
[----:B0-----:R-:W-:-:S04]  /*c180*/  IMAD.U32 R3, RZ, RZ, UR37 ;  /* 0x00000025ff037e24 */ /* 0x001fc8000f8e00ff */
[----:B------:R0:W2:Y:S03]  /*c190*/  SYNCS.PHASECHK.TRANS64.TRYWAIT P0, [R3+URZ+0x22820], R0 ;  /* 0x02282000030075a7 */ /* 0x0000a6000800017f */
[----:B--2---:R-:W-:Y:S05]  /*c1a0*/  @!P0 NANOSLEEP.SYNCS 0x989680 ;  /* 0x009896800000895d */ /* 0x004fea0003900000 */
[----:B------:R-:W2:Y:S02]  /*c1b0*/  @!P0 SYNCS.PHASECHK.TRANS64 P0, [R3+URZ+0x22820], R0 ;  /* 0x02282000030085a7 */ /* 0x000ea4000800007f */
[----:B--2---:R-:W-:Y:S05]  /*c1c0*/  @!P0 BRA `(.L_x_54) ;  /* 0xfffffffc00ec8947 */ /* 0x004fea000383ffff */
[----:B------:R-:W-:Y:S05]  /*c1d0*/  BRA `(.L_x_125) ;  /* 0xffffffd0001c7947 */ /* 0x000fea000383ffff */
.L_x_57:
[----:B0-----:R0:W2:Y:S02]  /*c1e0*/  SYNCS.PHASECHK.TRANS64.TRYWAIT P0, [R22+URZ+0x22860], R3 ;  /* 0x02286003160075a7 */ /* 0x0010a4000800017f */
[----:B--2---:R-:W-:Y:S05]  /*c1f0*/  @!P0 NANOSLEEP.SYNCS 0x989680 ;  /* 0x009896800000895d */ /* 0x004fea0003900000 */
[----:B------:R-:W2:Y:S02]  /*c200*/  @!P0 SYNCS.PHASECHK.TRANS64 P0, [R22+URZ+0x22860], R3 ;  /* 0x02286003160085a7 */ /* 0x000ea4000800007f */
[----:B--2---:R-:W-:Y:S05]  /*c210*/  @!P0 BRA `(.L_x_57) ;  /* 0xfffffffc00f08947 */ /* 0x004fea000383ffff */
[----:B------:R-:W-:Y:S05]  /*c220*/  BRA `(.L_x_126) ;  /* 0xffffffd0002c7947 */ /* 0x000fea000383ffff */
.L_x_58:
[----:B------:R-:W-:Y:S01]  /*c230*/  BSSY B0, `(.L_x_127) ;  /* 0x0000008000007945 */ /* 0x000fe20003800000 */
[----:B------:R-:W-:Y:S02]  /*c240*/  IMAD.MOV.U32 R13, RZ, RZ, R7 ;  /* 0x000000ffff0d7224 */ /* 0x000fe400078e0007 */
[----:B------:R-:W-:Y:S02]  /*c250*/  IMAD.MOV.U32 R12, RZ, RZ, RZ ;  /* 0x000000ffff0c7224 */ /* 0x000fe400078e00ff */
[----:B------:R-:W-:Y:S02]  /*c260*/  IMAD.MOV.U32 R11, RZ, RZ, 0x181f ;  /* 0x0000181fff0b7424 */ /* 0x000fe400078e00ff */
[----:B------:R-:W-:-:S07]  /*c270*/  IMAD.MOV.U32 R15, RZ, RZ, -0x1 ;  /* 0xffffffffff0f7424 */ /* 0x000fce00078e00ff */
[----:B-1----:R-:W-:Y:S05]  /*c280*/  WARPSYNC.COLLECTIVE R15, `(.L_x_128) ;  /* 0x000000000f087348 */ /* 0x002fea0003c00000 */
[----:B------:R0:W2:Y:S02]  /*c290*/  SHFL.IDX P6, R14, R13, R12, R11 ;  /* 0x0000000c0d0e7389 */ /* 0x0000a400000c000b */
[----:B012---:R-:W-:Y:S01]  /*c2a0*/  ENDCOLLECTIVE ;  /* 0x000000000000791b */ /* 0x007fe20003800000 */
.L_x_128:
[----:B------:R-:W-:Y:S05]  /*c2b0*/  BSYNC B0 ;  /* 0x0000000000007941 */ /* 0x000fea0003800000 */
.L_x_127:
[----:B------:R-:W0:Y:S01]  /*c2c0*/  S2R R4, SR_TID.X ;  /* 0x0000000000047919 */ /* 0x000e220000002100 */
[----:B------:R-:W-:Y:S01]  /*c2d0*/  IMAD.MOV.U32 R13, RZ, RZ, R8 ;  /* 0x000000ffff0d7224 */ /* 0x000fe200078e0008 */
[----:B------:R-:W-:Y:S01]  /*c2e0*/  LOP3.LUT P3, RZ, R35, 0x4, RZ, 0xc0, !PT ;  /* 0x0000000423ff7812 */ /* 0x000fe2000786c0ff */
[----:B------:R-:W-:Y:S01]  /*c2f0*/  IMAD.MOV.U32 R12, RZ, RZ, RZ ;  /* 0x000000ffff0c7224 */ /* 0x000fe200078e00ff */
[C---:B------:R-:W-:Y:S01]  /*c300*/  LOP3.LUT P2, RZ, R16.reuse, 0x80000000, RZ, 0xc0, !PT ;  /* 0x8000000010ff7812 */ /* 0x040fe2000784c0ff */
[----:B------:R-:W-:Y:S01]  /*c310*/  IMAD.MOV.U32 R11, RZ, RZ, 0x181f ;  /* 0x0000181fff0b7424 */ /* 0x000fe200078e00ff */
[C---:B------:R-:W-:Y:S01]  /*c320*/  LOP3.LUT P1, RZ, R16.reuse, 0x4000000, RZ, 0xc0, !PT ;  /* 0x0400000010ff7812 */ /* 0x040fe2000782c0ff */
[----:B------:R-:W-:Y:S01]  /*c330*/  IMAD.MOV.U32 R15, RZ, RZ, -0x1 ;  /* 0xffffffffff0f7424 */ /* 0x000fe200078e00ff */
[----:B------:R-:W-:Y:S01]  /*c340*/  LOP3.LUT P4, RZ, R16, 0x200000, RZ, 0xc0, !PT ;  /* 0x0020000010ff7812 */ /* 0x000fe2000788c0ff */
[----:B------:R-:W-:Y:S01]  /*c350*/  IMAD.MOV.U32 R3, RZ, RZ, R14 ;  /* 0x000000ffff037224 */ /* 0x000fe200078e000e */
[----:B------:R-:W-:-:S11]  /*c360*/  LEA R6, R6, UR37, 0x1 ;  /* 0x0000002506067c11 */ /* 0x000fd6000f8e08ff */
[----:B0-----:R-:W-:Y:S05]  /*c370*/  WARPSYNC.COLLECTIVE R15, `(.L_x_129) ;  /* 0x000000000f087348 */ /* 0x001fea0003c00000 */
[----:B------:R1:W2:Y:S02]  /*c380*/  SHFL.IDX P6, R14, R13, R12, R11 ;  /* 0x0000000c0d0e7389 */ /* 0x0002a400000c000b */
[----:B012---:R-:W-:Y:S01]  /*c390*/  ENDCOLLECTIVE ;  /* 0x000000000000791b */ /* 0x007fe20003800000 */
.L_x_129:
[----:B------:R-:W-:Y:S01]  /*c3a0*/  LOP3.LUT P5, RZ, R16, 0x40000, RZ, 0xc0, !PT ;  /* 0x0004000010ff7812 */ /* 0x000fe200078ac0ff */
[----:B------:R-:W-:Y:S02]  /*c3b0*/  IMAD.MOV.U32 R13, RZ, RZ, R7 ;  /* 0x000000ffff0d7224 */ /* 0x000fe400078e0007 */
[----:B------:R-:W-:Y:S02]  /*c3c0*/  IMAD.MOV.U32 R12, RZ, RZ, 0x1 ;  /* 0x00000001ff0c7424 */ /* 0x000fe400078e00ff */
[----:B------:R-:W-:Y:S02]  /*c3d0*/  IMAD.SHL.U32 R4, R4, 0x8, RZ ;  /* 0x0000000804047824 */ /* 0x000fe400078e00ff */
[----:B------:R-:W-:-:S03]  /*c3e0*/  IMAD.MOV.U32 R2, RZ, RZ, R14 ;  /* 0x000000ffff027224 */ /* 0x000fc600078e000e */
[----:B------:R-:W-:-:S07]  /*c3f0*/  LOP3.LUT R4, R4, 0x38, RZ, 0xc0, !PT ;  /* 0x0000003804047812 */ /* 0x000fce00078ec0ff */
[----:B------:R-:W-:Y:S05]  /*c400*/  WARPSYNC.COLLECTIVE R15, `(.L_x_130) ;  /* 0x000000000f087348 */ /* 0x000fea0003c00000 */
[----:B------:R0:W1:Y:S02]  /*c410*/  SHFL.IDX P6, R14, R13, R12, R11 ;  /* 0x0000000c0d0e7389 */ /* 0x00006400000c000b */
[----:B01----:R-:W-:Y:S01]  /*c420*/  ENDCOLLECTIVE ;  /* 0x000000000000791b */ /* 0x003fe20003800000 */
.L_x_130:
[----:B------:R-:W-:-:S04]  /*c430*/  SHF.L.U32 R0, R4, 0x1, RZ ;  /* 0x0000000104007819 */ /* 0x000fc800000006ff */
[----:B------:R-:W-:-:S05]  /*c440*/  IADD3 R2, P0, R2, R0, RZ ;  /* 0x0000000002027210 */ /* 0x000fca0007f1e0ff */
[----:B------:R-:W-:Y:S02]  /*c450*/  IMAD.X R3, RZ, RZ, R3, P0 ;  /* 0x000000ffff037224 */ /* 0x000fe400000e0603 */
[----:B------:R-:W-:-:S03]  /*c460*/  IMAD.MOV.U32 R13, RZ, RZ, R8 ;  /* 0x000000ffff0d7224 */ /* 0x000fc600078e0008 */
[----:B------:R-:W-:Y:S01]  /*c470*/  @!PT LDS RZ, [RZ] ;  /* 0x00000000fffff984 */ /* 0x000fe20000000800 */
[----:B------:R-:W-:Y:S01]  /*c480*/  @!PT LDS RZ, [RZ] ;  /* 0x00000000fffff984 */ /* 0x000fe20000000800 */
[----:B------:R-:W-:Y:S01]  /*c490*/  @!PT LDS RZ, [RZ] ;  /* 0x00000000fffff984 */ /* 0x000fe20000000800 */
[----:B------:R-:W-:Y:S01]  /*c4a0*/  LDGSTS.E.BYPASS.LTC128B.128 [R6+0x400], desc[UR48][R2.64], !P3 ;  /* 0x0040000002067fae */ /* 0x000fe2000d901d70 */
[----:B------:R-:W-:-:S03]  /*c4b0*/  LOP3.LUT P3, RZ, R35, 0x2, RZ, 0xc0, !PT ;  /* 0x0000000223ff7812 */ /* 0x000fc6000786c0ff */
[----:B------:R-:W-:Y:S01]  /*c4c0*/  LDGSTS.E.BYPASS.LTC128B.128 [R6+0x3400], desc[UR48][R2.64+0x80], !P2 ;  /* 0x0340008002067fae */ /* 0x000fe2000d101d70 */
[----:B------:R-:W-:-:S03]  /*c4d0*/  LOP3.LUT P2, RZ, R16, 0x40000000, RZ, 0xc0, !PT ;  /* 0x4000000010ff7812 */ /* 0x000fc6000784c0ff */
[----:B------:R-:W-:Y:S01]  /*c4e0*/  LDGSTS.E.BYPASS.LTC128B.128 [R6+0x6400], desc[UR48][R2.64+0x100], !P1 ;  /* 0x0640010002067fae */ /* 0x000fe2000c901d70 */
[----:B------:R-:W-:-:S03]  /*c4f0*/  LOP3.LUT P1, RZ, R16, 0x2000000, RZ, 0xc0, !PT ;  /* 0x0200000010ff7812 */ /* 0x000fc6000782c0ff */
[----:B------:R0:W-:Y:S01]  /*c500*/  LDGSTS.E.BYPASS.LTC128B.128 [R6+0x9400], desc[UR48][R2.64+0x180], !P4 ;  /* 0x0940018002067fae */ /* 0x0001e2000e101d70 */
[----:B------:R-:W-:Y:S01]  /*c510*/  LOP3.LUT P4, RZ, R16, 0x100000, RZ, 0xc0, !PT ;  /* 0x0010000010ff7812 */ /* 0x000fe2000788c0ff */
[----:B0-----:R-:W-:-:S12]  /*c520*/  IMAD.MOV.U32 R3, RZ, RZ, R14 ;  /* 0x000000ffff037224 */ /* 0x001fd800078e000e */
[----:B------:R-:W-:Y:S05]  /*c530*/  WARPSYNC.COLLECTIVE R15, `(.L_x_131) ;  /* 0x000000000f087348 */ /* 0x000fea0003c00000 */
[----:B------:R0:W1:Y:S02]  /*c540*/  SHFL.IDX P6, R14, R13, R12, R11 ;  /* 0x0000000c0d0e7389 */ /* 0x00006400000c000b */
[----:B01----:R-:W-:Y:S01]  /*c550*/  ENDCOLLECTIVE ;  /* 0x000000000000791b */ /* 0x003fe20003800000 */
.L_x_131:
[----:B------:R-:W-:Y:S02]  /*c560*/  IMAD.MOV.U32 R13, RZ, RZ, R7 ;  /* 0x000000ffff0d7224 */ /* 0x000fe400078e0007 */
[----:B------:R-:W-:Y:S02]  /*c570*/  IMAD.MOV.U32 R12, RZ, RZ, 0x2 ;  /* 0x00000002ff0c7424 */ /* 0x000fe400078e00ff */
[----:B------:R-:W-:-:S07]  /*c580*/  IMAD.MOV.U32 R2, RZ, RZ, R14 ;  /* 0x000000ffff027224 */ /* 0x000fce00078e000e */
[----:B------:R-:W-:Y:S05]  /*c590*/  WARPSYNC.COLLECTIVE R15, `(.L_x_132) ;  /* 0x000000000f087348 */ /* 0x000fea0003c00000 */
[----:B------:R0:W1:Y:S02]  /*c5a0*/  SHFL.IDX P6, R14, R13, R12, R11 ;  /* 0x0000000c0d0e7389 */ /* 0x00006400000c000b */
[----:B01----:R-:W-:Y:S01]  /*c5b0*/  ENDCOLLECTIVE ;  /* 0x000000000000791b */ /* 0x003fe20003800000 */
.L_x_132:
[----:B------:R-:W-:-:S05]  /*c5c0*/  IADD3 R2, P0, R2, R0, RZ ;  /* 0x0000000002027210 */ /* 0x000fca0007f1e0ff */
[----:B------:R-:W-:-:S05]  /*c5d0*/  IMAD.X R3, RZ, RZ, R3, P0 ;  /* 0x000000ffff037224 */ /* 0x000fca00000e0603 */
[----:B------:R-:W-:Y:S01]  /*c5e0*/  @!PT LDS RZ, [RZ] ;  /* 0x00000000fffff984 */ /* 0x000fe20000000800 */
[----:B------:R-:W-:Y:S01]  /*c5f0*/  @!PT LDS RZ, [RZ] ;  /* 0x00000000fffff984 */ /* 0x000fe20000000800 */
[----:B------:R-:W-:Y:S01]  /*c600*/  @!PT LDS RZ, [RZ] ;  /* 0x00000000fffff984 */ /* 0x000fe20000000800 */
[----:B------:R-:W-:Y:S01]  /*c610*/  LDGSTS.E.BYPASS.LTC128B.128 [R6+0xc00], desc[UR48][R2.64], !P3 ;  /* 0x00c0000002067fae */ /* 0x000fe2000d901d70 */
[----:B------:R-:W-:Y:S01]  /*c620*/  IMAD.MOV.U32 R13, RZ, RZ, R8 ;  /* 0x000000ffff0d7224 */ /* 0x000fe200078e0008 */
[----:B------:R-:W-:Y:S02]  /*c630*/  LOP3.LUT P3, RZ, R35, 0x1, RZ, 0xc0, !PT ;  /* 0x0000000123ff7812 */ /* 0x000fe4000786c0ff */
        /* <DEDUP_REMOVED lines=10> */
.L_x_133:
[----:B------:R-:W-:Y:S02]  /*c6e0*/  IMAD.MOV.U32 R13, RZ, RZ, R7 ;  /* 0x000000ffff0d7224 */ /* 0x000fe400078e0007 */
[----:B------:R-:W-:Y:S02]  /*c6f0*/  IMAD.MOV.U32 R12, RZ, RZ, 0x3 ;  /* 0x00000003ff0c7424 */ /* 0x000fe400078e00ff */
[----:B------:R-:W-:-:S07]  /*c700*/  IMAD.MOV.U32 R2, RZ, RZ, R14 ;  /* 0x000000ffff027224 */ /* 0x000fce00078e000e */
[----:B------:R-:W-:Y:S05]  /*c710*/  WARPSYNC.COLLECTIVE R15, `(.L_x_134) ;  /* 0x000000000f087348 */ /* 0x000fea0003c00000 */
[----:B------:R0:W1:Y:S02]  /*c720*/  SHFL.IDX P6, R14, R13, R12, R11 ;  /* 0x0000000c0d0e7389 */ /* 0x00006400000c000b */
[----:B01----:R-:W-:Y:S01]  /*c730*/  ENDCOLLECTIVE ;  /* 0x000000000000791b */ /* 0x003fe20003800000 */
.L_x_134:
[----:B------:R-:W-:-:S05]  /*c740*/  IADD3 R2, P0, R2, R0, RZ ;  /* 0x0000000002027210 */ /* 0x000fca0007f1e0ff */
[----:B------:R-:W-:-:S05]  /*c750*/  IMAD.X R3, RZ, RZ, R3, P0 ;  /* 0x000000ffff037224 */ /* 0x000fca00000e0603 */
[----:B------:R-:W-:Y:S01]  /*c760*/  @!PT LDS RZ, [RZ] ;  /* 0x00000000fffff984 */ /* 0x000fe20000000800 */
[----:B------:R-:W-:Y:S01]  /*c770*/  @!PT LDS RZ, [RZ] ;  /* 0x00000000fffff984 */ /* 0x000fe20000000800 */
[----:B------:R-:W-:Y:S01]  /*c780*/  @!PT LDS RZ, [RZ] ;  /* 0x00000000fffff984 */ /* 0x000fe20000000800 */
[----:B------:R-:W-:Y:S01]  /*c790*/  LDGSTS.E.BYPASS.LTC128B.128 [R6+0x1400], desc[UR48][R2.64], !P3 ;  /* 0x0140000002067fae */ /* 0x000fe2000d901d70 */
[----:B------:R-:W-:Y:S01]  /*c7a0*/  IMAD.MOV.U32 R13, RZ, RZ, R8 ;  /* 0x000000ffff0d7224 */ /* 0x000fe200078e0008 */
[C---:B------:R-:W-:Y:S02]  /*c7b0*/  LOP3.LUT P3, RZ, R16.reuse, 0x10000000, RZ, 0xc0, !PT ;  /* 0x1000000010ff7812 */ /* 0x040fe4000786c0ff */
        /* <DEDUP_REMOVED lines=10> */
.L_x_135:
[----:B------:R-:W-:Y:S02]  /*c860*/  IMAD.MOV.U32 R13, RZ, RZ, R7 ;  /* 0x000000ffff0d7224 */ /* 0x000fe400078e0007 */
[----:B------:R-:W-:Y:S01]  /*c870*/  IMAD.MOV.U32 R12, RZ, RZ, 0x4 ;  /* 0x00000004ff0c7424 */ /* 0x000fe200078e00ff */
[----:B------:R-:W-:-:S07]  /*c880*/  MOV R2, R14 ;  /* 0x0000000e00027202 */ /* 0x000fce0000000f00 */
[----:B------:R-:W-:Y:S05]  /*c890*/  WARPSYNC.COLLECTIVE R15, `(.L_x_136) ;  /* 0x000000000f087348 */ /* 0x000fea0003c00000 */
[----:B------:R0:W1:Y:S02]  /*c8a0*/  SHFL.IDX P6, R14, R13, R12, R11 ;  /* 0x0000000c0d0e7389 */ /* 0x00006400000c000b */
[----:B01----:R-:W-:Y:S01]  /*c8b0*/  ENDCOLLECTIVE ;  /* 0x000000000000791b */ /* 0x003fe20003800000 */
.L_x_136:
[----:B------:R-:W-:-:S05]  /*c8c0*/  IADD3 R2, P0, R2, R0, RZ ;  /* 0x0000000002027210 */ /* 0x000fca0007f1e0ff */
[----:B------:R-:W-:-:S05]  /*c8d0*/  IMAD.X R3, RZ, RZ, R3, P0 ;  /* 0x000000ffff037224 */ /* 0x000fca00000e0603 */
[----:B------:R-:W-:Y:S01]  /*c8e0*/  @!PT LDS RZ, [RZ] ;  /* 0x00000000fffff984 */ /* 0x000fe20000000800 */
[----:B------:R-:W-:Y:S01]  /*c8f0*/  @!PT LDS RZ, [RZ] ;  /* 0x00000000fffff984 */ /* 0x000fe20000000800 */
[----:B------:R-:W-:Y:S01]  /*c900*/  @!PT LDS RZ, [RZ] ;  /* 0x00000000fffff984 */ /* 0x000fe20000000800 */
[----:B------:R-:W-:Y:S01]  /*c910*/  LDGSTS.E.BYPASS.LTC128B.128 [R6+0x1c00], desc[UR48][R2.64], !P3 ;  /* 0x01c0000002067fae */ /* 0x000fe2000d901d70 */
[C---:B------:R-:W-:Y:S01]  /*c920*/  LOP3.LUT P3, RZ, R16.reuse, 0x20000, RZ, 0xc0, !PT ;  /* 0x0002000010ff7812 */ /* 0x040fe2000786c0ff */
[----:B------:R-:W-:Y:S02]  /*c930*/  IMAD.MOV.U32 R13, RZ, RZ, R8 ;  /* 0x000000ffff0d7224 */ /* 0x000fe400078e0008 */
[----:B------:R-:W-:Y:S01]  /*c940*/  LDGSTS.E.BYPASS.LTC128B.128 [R6+0x4c00], desc[UR48][R2.64+0x80], !P2 ;  /* 0x04c0008002067fae */ /* 0x000fe2000d101d70 */
[----:B------:R-:W-:-:S03]  /*c950*/  LOP3.LUT P2, RZ, R16, 0x10000, RZ, 0xc0, !PT ;  /* 0x0001000010ff7812 */ /* 0x000fc6000784c0ff */
[----:B------:R-:W-:Y:S01]  /*c960*/  LDGSTS.E.BYPASS.LTC128B.128 [R6+0x7c00], desc[UR48][R2.64+0x100], !P1 ;  /* 0x07c0010002067fae */ /* 0x000fe2000c901d70 */
[----:B------:R-:W-:-:S03]  /*c970*/  LOP3.LUT P1, RZ, R16, 0x8000, RZ, 0xc0, !PT ;  /* 0x0000800010ff7812 */ /* 0x000fc6000782c0ff */
[----:B------:R0:W-:Y:S02]  /*c980*/  LDGSTS.E.BYPASS.LTC128B.128 [R6+0xac00], desc[UR48][R2.64+0x180], !P5 ;  /* 0x0ac0018002067fae */ /* 0x0001e4000e901d70 */
[----:B0-----:R-:W-:-:S08]  /*c990*/  IMAD.MOV.U32 R3, RZ, RZ, R14 ;  /* 0x000000ffff037224 */ /* 0x001fd000078e000e */
[----:B------:R-:W-:Y:S05]  /*c9a0*/  WARPSYNC.COLLECTIVE R15, `(.L_x_137) ;  /* 0x000000000f087348 */ /* 0x000fea0003c00000 */
[----:B------:R0:W1:Y:S02]  /*c9b0*/  SHFL.IDX P6, R14, R13, R12, R11 ;  /* 0x0000000c0d0e7389 */ /* 0x00006400000c000b */
[----:B01----:R-:W-:Y:S01]  /*c9c0*/  ENDCOLLECTIVE ;  /* 0x000000000000791b */ /* 0x003fe20003800000 */
.L_x_137:
[----:B------:R-:W-:Y:S02]  /*c9d0*/  IMAD.MOV.U32 R13, RZ, RZ, R7 ;  /* 0x000000ffff0d7224 */ /* 0x000fe400078e0007 */
[----:B------:R-:W-:Y:S02]  /*c9e0*/  IMAD.MOV.U32 R12, RZ, RZ, 0x5 ;  /* 0x00000005ff0c7424 */ /* 0x000fe400078e00ff */
[----:B------:R-:W-:-:S07]  /*c9f0*/  IMAD.MOV.U32 R2, RZ, RZ, R14 ;  /* 0x000000ffff027224 */ /* 0x000fce00078e000e */
[----:B------:R-:W-:Y:S05]  /*ca00*/  WARPSYNC.COLLECTIVE R15, `(.L_x_138) ;  /* 0x000000000f087348 */ /* 0x000fea0003c00000 */
[----:B------:R0:W1:Y:S02]  /*ca10*/  SHFL.IDX P6, R14, R13, R12, R11 ;  /* 0x0000000c0d0e7389 */ /* 0x00006400000c000b */
[----:B01----:R-:W-:Y:S01]  /*ca20*/  ENDCOLLECTIVE ;  /* 0x000000000000791b */ /* 0x003fe20003800000 */
.L_x_138:
[----:B------:R-:W-:-:S05]  /*ca30*/  IADD3 R2, P0, R2, R0, RZ ;  /* 0x0000000002027210 */ /* 0x000fca0007f1e0ff */
[----:B------:R-:W-:-:S05]  /*ca40*/  IMAD.X R3, RZ, RZ, R3, P0 ;  /* 0x000000ffff037224 */ /* 0x000fca00000e0603 */
[----:B------:R-:W-:Y:S01]  /*ca50*/  @!PT LDS RZ, [RZ] ;  /* 0x00000000fffff984 */ /* 0x000fe20000000800 */
[----:B------:R-:W-:Y:S01]  /*ca60*/  @!PT LDS RZ, [RZ] ;  /* 0x00000000fffff984 */ /* 0x000fe20000000800 */
[----:B------:R-:W-:Y:S01]  /*ca70*/  @!PT LDS RZ, [RZ] ;  /* 0x00000000fffff984 */ /* 0x000fe20000000800 */
[----:B------:R0:W-:Y:S01]  /*ca80*/  LDGSTS.E.BYPASS.LTC128B.128 [R6+0x2400], desc[UR48][R2.64], !P4 ;  /* 0x0240000002067fae */ /* 0x0001e2000e101d70 */
[----:B------:R-:W-:-:S03]  /*ca90*/  IMAD.MOV.U32 R13, RZ, RZ, R8 ;  /* 0x000000ffff0d7224 */ /* 0x000fc600078e0008 */
[----:B------:R0:W-:Y:S04]  /*caa0*/  LDGSTS.E.BYPASS.LTC128B.128 [R6+0x5400], desc[UR48][R2.64+0x80], !P3 ;  /* 0x0540008002067fae */ /* 0x0001e8000d901d70 */
[----:B------:R0:W-:Y:S01]  /*cab0*/  LDGSTS.E.BYPASS.LTC128B.128 [R6+0x8400], desc[UR48][R2.64+0x100], !P2 ;  /* 0x0840010002067fae */ /* 0x0001e2000d101d70 */
[----:B------:R-:W-:-:S03]  /*cac0*/  IMAD.MOV.U32 R7, RZ, RZ, R14 ;  /* 0x000000ffff077224 */ /* 0x000fc600078e000e */
[----:B------:R0:W-:Y:S04]  /*cad0*/  LDGSTS.E.BYPASS.LTC128B.128 [R6+0xb400], desc[UR48][R2.64+0x180], !P1 ;  /* 0x0b40018002067fae */ /* 0x0001e8000c901d70 */
[----:B0-----:R-:W-:Y:S05]  /*cae0*/  WARPSYNC.COLLECTIVE R15, `(.L_x_139) ;  /* 0x000000000f087348 */ /* 0x001fea0003c00000 */
[----:B------:R1:W2:Y:S02]  /*caf0*/  SHFL.IDX P6, R14, R13, R12, R11 ;  /* 0x0000000c0d0e7389 */ /* 0x0002a400000c000b */
[----:B012---:R-:W-:Y:S01]  /*cb00*/  ENDCOLLECTIVE ;  /* 0x000000000000791b */ /* 0x007fe20003800000 */
.L_x_139:
[----:B------:R-:W-:Y:S05]  /*cb10*/  BRA `(.L_x_140) ;  /* 0xffffffcc00e87947 */ /* 0x000fea000383ffff */
.L_x_64:
[----:B0-----:R0:W1:Y:S02]  /*cb20*/  SYNCS.PHASECHK.TRANS64.TRYWAIT P0, [R18+URZ+0x22840], R26 ;  /* 0x0228401a120075a7 */ /* 0x001064000800017f */
[----:B-1----:R-:W-:Y:S05]  /*cb30*/  @!P0 NANOSLEEP.SYNCS 0x989680 ;  /* 0x009896800000895d */ /* 0x002fea0003900000 */
[----:B------:R-:W1:Y:S02]  /*cb40*/  @!P0 SYNCS.PHASECHK.TRANS64 P0, [R18+URZ+0x22840], R26 ;  /* 0x0228401a120085a7 */ /* 0x000e64000800007f */
[----:B-1----:R-:W-:Y:S05]  /*cb50*/  @!P0 BRA `(.L_x_64) ;  /* 0xfffffffc00f08947 */ /* 0x002fea000383ffff */
[----:B------:R-:W-:Y:S05]  /*cb60*/  BRA `(.L_x_141) ;  /* 0xffffffd000f47947 */ /* 0x000fea000383ffff */
.L_x_65:
[----:B------:R-:W-:Y:S01]  /*cb70*/  BSSY B1, `(.L_x_142) ;  /* 0x0000008000017945 */ /* 0x000fe20003800000 */
[----:B------:R-:W-:Y:S02]  /*cb80*/  IMAD.MOV.U32 R13, RZ, RZ, R24 ;  /* 0x000000ffff0d7224 */ /* 0x000fe400078e0018 */
[----:B------:R-:W-:Y:S02]  /*cb90*/  IMAD.MOV.U32 R12, RZ, RZ, RZ ;  /* 0x000000ffff0c7224 */ /* 0x000fe400078e00ff */
[----:B------:R-:W-:Y:S02]  /*cba0*/  IMAD.MOV.U32 R11, RZ, RZ, 0x181f ;  /* 0x0000181fff0b7424 */ /* 0x000fe400078e00ff */
[----:B------:R-:W-:-:S07]  /*cbb0*/  IMAD.MOV.U32 R15, RZ, RZ, -0x1 ;  /* 0xffffffffff0f7424 */ /* 0x000fce00078e00ff */
[----:B0-----:R-:W-:Y:S05]  /*cbc0*/  WARPSYNC.COLLECTIVE R15, `(.L_x_143) ;  /* 0x000000000f087348 */ /* 0x001fea0003c00000 */
[----:B------:R1:W2:Y:S02]  /*cbd0*/  SHFL.IDX P6, R14, R13, R12, R11 ;  /* 0x0000000c0d0e7389 */ /* 0x0002a400000c000b */
[----:B012---:R-:W-:Y:S01]  /*cbe0*/  ENDCOLLECTIVE ;  /* 0x000000000000791b */ /* 0x007fe20003800000 */
.L_x_143:
[----:B------:R-:W-:Y:S05]  /*cbf0*/  BSYNC B1 ;  /* 0x0000000000017941 */ /* 0x000fea0003800000 */
.L_x_142:
[----:B------:R-:W-:Y:S01]  /*cc00*/  IMAD.MOV.U32 R13, RZ, RZ, R21 ;  /* 0x000000ffff0d7224 */ /* 0x000fe200078e0015 */
[----:B------:R-:W-:Y:S01]  /*cc10*/  MOV R12, RZ ;  /* 0x000000ff000c7202 */ /* 0x000fe20000000f00 */
[----:B------:R-:W-:Y:S01]  /*cc20*/  IMAD.MOV.U32 R11, RZ, RZ, 0x181f ;  /* 0x0000181fff0b7424 */ /* 0x000fe200078e00ff */
[----:B------:R-:W-:Y:S01]  /*cc30*/  LEA R22, R22, UR37, 0x1 ;  /* 0x0000002516167c11 */ /* 0x000fe2000f8e08ff */
[----:B------:R-:W-:Y:S02]  /*cc40*/  IMAD.MOV.U32 R15, RZ, RZ, -0x1 ;  /* 0xffffffffff0f7424 */ /* 0x000fe400078e00ff */
[----:B------:R-:W-:-:S07]  /*cc50*/  IMAD.MOV.U32 R3, RZ, RZ, R14 ;  /* 0x000000ffff037224 */ /* 0x000fce00078e000e */
[----:B------:R-:W-:Y:S05]  /*cc60*/  WARPSYNC.COLLECTIVE R15, `(.L_x_144) ;  /* 0x000000000f087348 */ /* 0x000fea0003c00000 */
[----:B------:R0:W1:Y:S02]  /*cc70*/  SHFL.IDX P6, R14, R13, R12, R11 ;  /* 0x0000000c0d0e7389 */ /* 0x00006400000c000b */
[----:B01----:R-:W-:Y:S01]  /*cc80*/  ENDCOLLECTIVE ;  /* 0x000000000000791b */ /* 0x003fe20003800000 */
.L_x_144:
[----:B------:R-:W-:Y:S02]  /*cc90*/  IMAD.MOV.U32 R13, RZ, RZ, R24 ;  /* 0x000000ffff0d7224 */ /* 0x000fe400078e0018 */
[----:B------:R-:W-:Y:S01]  /*cca0*/  IMAD.MOV.U32 R12, RZ, RZ, 0x1 ;  /* 0x00000001ff0c7424 */ /* 0x000fe200078e00ff */
[----:B------:R-:W-:-:S13]  /*ccb0*/  IADD3 R2, P0, R14, R0, RZ ;  /* 0x000000000e027210 */ /* 0x000fda0007f1e0ff */
[----:B------:R-:W-:Y:S05]  /*ccc0*/  WARPSYNC.COLLECTIVE R15, `(.L_x_145) ;  /* 0x000000000f087348 */ /* 0x000fea0003c00000 */
[----:B------:R0:W1:Y:S02]  /*ccd0*/  SHFL.IDX P6, R14, R13, R12, R11 ;  /* 0x0000000c0d0e7389 */ /* 0x00006400000c000b */
[----:B01----:R-:W-:Y:S01]  /*cce0*/  ENDCOLLECTIVE ;  /* 0x000000000000791b */ /* 0x003fe20003800000 */
.L_x_145:
[----:B------:R-:W-:-:S05]  /*ccf0*/  IMAD.X R3, RZ, RZ, R3, P0 ;  /* 0x000000ffff037224 */ /* 0x000fca00000e0603 */
[----:B------:R-:W-:Y:S01]  /*cd00*/  @!PT LDS RZ, [RZ] ;  /* 0x00000000fffff984 */ /* 0x000fe20000000800 */
[----:B------:R-:W-:Y:S01]  /*cd10*/  @!PT LDS RZ, [RZ] ;  /* 0x00000000fffff984 */ /* 0x000fe20000000800 */
[----:B------:R-:W-:Y:S01]  /*cd20*/  @!PT LDS RZ, [RZ] ;  /* 0x00000000fffff984 */ /* 0x000fe20000000800 */
[----:B------:R0:W-:Y:S01]  /*cd30*/  LDGSTS.E.BYPASS.LTC128B.128 [R22+0x1c400], desc[UR48][R2.64], !P1 ;  /* 0x1c40000002167fae */ /* 0x0001e2000c901d70 */
[----:B------:R-:W-:Y:S02]  /*cd40*/  IMAD.MOV.U32 R13, RZ, RZ, R21 ;  /* 0x000000ffff0d7224 */ /* 0x000fe400078e0015 */
[----:B------:R-:W-:-:S07]  /*cd50*/  IMAD.MOV.U32 R6, RZ, RZ, R14 ;  /* 0x000000ffff067224 */ /* 0x000fce00078e000e */
[----:B0-----:R-:W-:Y:S05]  /*cd60*/  WARPSYNC.COLLECTIVE R15, `(.L_x_146) ;  /* 0x000000000f087348 */ /* 0x001fea0003c00000 */
[----:B------:R1:W2:Y:S02]  /*cd70*/  SHFL.IDX P6, R14, R13, R12, R11 ;  /* 0x0000000c0d0e7389 */ /* 0x0002a400000c000b */
[----:B012---:R-:W-:Y:S01]  /*cd80*/  ENDCOLLECTIVE ;  /* 0x000000000000791b */ /* 0x007fe20003800000 */
.L_x_146:
[----:B------:R-:W-:Y:S02]  /*cd90*/  IMAD.MOV.U32 R13, RZ, RZ, R24 ;  /* 0x000000ffff0d7224 */ /* 0x000fe400078e0018 */
[----:B------:R-:W-:Y:S01]  /*cda0*/  IMAD.MOV.U32 R12, RZ, RZ, 0x2 ;  /* 0x00000002ff0c7424 */ /* 0x000fe200078e00ff */
[----:B------:R-:W-:-:S13]  /*cdb0*/  IADD3 R2, P0, R14, R0, RZ ;  /* 0x000000000e027210 */ /* 0x000fda0007f1e0ff */
[----:B------:R-:W-:Y:S05]  /*cdc0*/  WARPSYNC.COLLECTIVE R15, `(.L_x_147) ;  /* 0x000000000f087348 */ /* 0x000fea0003c00000 */
[----:B------:R0:W1:Y:S02]  /*cdd0*/  SHFL.IDX P6, R14, R13, R12, R11 ;  /* 0x0000000c0d0e7389 */ /* 0x00006400000c000b */
[----:B01----:R-:W-:Y:S01]  /*cde0*/  ENDCOLLECTIVE ;  /* 0x000000000000791b */ /* 0x003fe20003800000 */
.L_x_147:
        /* <DEDUP_REMOVED lines=10> */
.L_x_148:
[----:B------:R-:W-:Y:S02]  /*ce90*/  IMAD.MOV.U32 R13, RZ, RZ, R24 ;  /* 0x000000ffff0d7224 */ /* 0x000fe400078e0018 */
[----:B------:R-:W-:Y:S02]  /*cea0*/  IMAD.MOV.U32 R12, RZ, RZ, 0x3 ;  /* 0x00000003ff0c7424 */ /* 0x000fe400078e00ff */
[----:B------:R-:W-:-:S07]  /*ceb0*/  IMAD.MOV.U32 R10, RZ, RZ, R14 ;  /* 0x000000ffff0a7224 */ /* 0x000fce00078e000e */
[----:B------:R-:W-:Y:S05]  /*cec0*/  WARPSYNC.COLLECTIVE R15, `(.L_x_149) ;  /* 0x000000000f087348 */ /* 0x000fea0003c00000 */
[----:B------:R0:W1:Y:S02]  /*ced0*/  SHFL.IDX P6, R14, R13, R12, R11 ;  /* 0x0000000c0d0e7389 */ /* 0x00006400000c000b */
[----:B01----:R-:W-:Y:S01]  /*cee0*/  ENDCOLLECTIVE ;  /* 0x000000000000791b */ /* 0x003fe20003800000 */
.L_x_149:
[----:B------:R-:W-:-:S05]  /*cef0*/  IADD3 R2, P0, R10, R0, RZ ;  /* 0x000000000a027210 */ /* 0x000fca0007f1e0ff */
[----:B------:R-:W-:-:S05]  /*cf00*/  IMAD.X R3, RZ, RZ, R6, P0 ;  /* 0x000000ffff037224 */ /* 0x000fca00000e0606 */
[----:B------:R-:W-:Y:S01]  /*cf10*/  @!PT LDS RZ, [RZ] ;  /* 0x00000000fffff984 */ /* 0x000fe20000000800 */
[----:B------:R-:W-:Y:S01]  /*cf20*/  @!PT LDS RZ, [RZ] ;  /* 0x00000000fffff984 */ /* 0x000fe20000000800 */
[----:B------:R-:W-:Y:S01]  /*cf30*/  @!PT LDS RZ, [RZ] ;  /* 0x00000000fffff984 */ /* 0x000fe20000000800 */
[----:B------:R0:W-:Y:S01]  /*cf40*/  LDGSTS.E.BYPASS.LTC128B.128 [R22+0x1d400], desc[UR48][R2.64], !P1 ;  /* 0x1d40000002167fae */ /* 0x0001e2000c901d70 */
[----:B------:R-:W-:Y:S01]  /*cf50*/  MOV R13, R21 ;  /* 0x00000015000d7202 */ /* 0x000fe20000000f00 */
[----:B0-----:R-:W-:-:S07]  /*cf60*/  IMAD.MOV.U32 R3, RZ, RZ, R14 ;  /* 0x000000ffff037224 */ /* 0x001fce00078e000e */
[----:B------:R-:W-:Y:S05]  /*cf70*/  WARPSYNC.COLLECTIVE R15, `(.L_x_150) ;  /* 0x000000000f087348 */ /* 0x000fea0003c00000 */
[----:B------:R0:W1:Y:S02]  /*cf80*/  SHFL.IDX P6, R14, R13, R12, R11 ;  /* 0x0000000c0d0e7389 */ /* 0x00006400000c000b */
[----:B01----:R-:W-:Y:S01]  /*cf90*/  ENDCOLLECTIVE ;  /* 0x000000000000791b */ /* 0x003fe20003800000 */
.L_x_150:
[----:B------:R-:W-:Y:S02]  /*cfa0*/  IMAD.MOV.U32 R13, RZ, RZ, R24 ;  /* 0x000000ffff0d7224 */ /* 0x000fe400078e0018 */
[----:B------:R-:W-:Y:S02]  /*cfb0*/  IMAD.MOV.U32 R12, RZ, RZ, 0x4 ;  /* 0x00000004ff0c7424 */ /* 0x000fe400078e00ff */
[----:B------:R-:W-:-:S07]  /*cfc0*/  IMAD.MOV.U32 R2, RZ, RZ, R14 ;  /* 0x000000ffff027224 */ /* 0x000fce00078e000e */
[----:B------:R-:W-:Y:S05]  /*cfd0*/  WARPSYNC.COLLECTIVE R15, `(.L_x_151) ;  /* 0x000000000f087348 */ /* 0x000fea0003c00000 */
[----:B------:R0:W1:Y:S02]  /*cfe0*/  SHFL.IDX P6, R14, R13, R12, R11 ;  /* 0x0000000c0d0e7389 */ /* 0x00006400000c000b */
[----:B01----:R-:W-:Y:S01]  /*cff0*/  ENDCOLLECTIVE ;  /* 0x000000000000791b */ /* 0x003fe20003800000 */
.L_x_151:
[----:B------:R-:W-:-:S05]  /*d000*/  IADD3 R2, P0, R2, R0, RZ ;  /* 0x0000000002027210 */ /* 0x000fca0007f1e0ff */
[----:B------:R-:W-:-:S05]  /*d010*/  IMAD.X R3, RZ, RZ, R3, P0 ;  /* 0x000000ffff037224 */ /* 0x000fca00000e0603 */
[----:B------:R-:W-:Y:S01]  /*d020*/  @!PT LDS RZ, [RZ] ;  /* 0x00000000fffff984 */ /* 0x000fe20000000800 */
[----:B------:R-:W-:Y:S01]  /*d030*/  @!PT LDS RZ, [RZ] ;  /* 0x00000000fffff984 */ /* 0x000fe20000000800 */
[----:B------:R-:W-:Y:S01]  /*d040*/  @!PT LDS RZ, [RZ] ;  /* 0x00000000fffff984 */ /* 0x000fe20000000800 */
[----:B------:R0:W-:Y:S01]  /*d050*/  LDGSTS.E.BYPASS.LTC128B.128 [R22+0x1dc00], desc[UR48][R2.64], !P1 ;  /* 0x1dc0000002167fae */ /* 0x0001e2000c901d70 */
[----:B------:R-:W-:Y:S02]  /*d060*/  IMAD.MOV.U32 R13, RZ, RZ, R21 ;  /* 0x000000ffff0d7224 */ /* 0x000fe400078e0015 */
[----:B0-----:R-:W-:-:S07]  /*d070*/  IMAD.MOV.U32 R3, RZ, RZ, R14 ;  /* 0x000000ffff037224 */ /* 0x001fce00078e000e */
[----:B------:R-:W-:Y:S05]  /*d080*/  WARPSYNC.COLLECTIVE R15, `(.L_x_152) ;  /* 0x000000000f087348 */ /* 0x000fea0003c00000 */
[----:B------:R0:W1:Y:S02]  /*d090*/  SHFL.IDX P6, R14, R13, R12, R11 ;  /* 0x0000000c0d0e7389 */ /* 0x00006400000c000b */
[----:B01----:R-:W-:Y:S01]  /*d0a0*/  ENDCOLLECTIVE ;  /* 0x000000000000791b */ /* 0x003fe20003800000 */
.L_x_152:
[----:B------:R-:W-:Y:S02]  /*d0b0*/  IMAD.MOV.U32 R13, RZ, RZ, R24 ;  /* 0x000000ffff0d7224 */ /* 0x000fe400078e0018 */
[----:B------:R-:W-:Y:S02]  /*d0c0*/  IMAD.MOV.U32 R12, RZ, RZ, 0x5 ;  /* 0x00000005ff0c7424 */ /* 0x000fe400078e00ff */
[----:B------:R-:W-:-:S07]  /*d0d0*/  IMAD.MOV.U32 R2, RZ, RZ, R14 ;  /* 0x000000ffff027224 */ /* 0x000fce00078e000e */
[----:B------:R-:W-:Y:S05]  /*d0e0*/  WARPSYNC.COLLECTIVE R15, `(.L_x_153) ;  /* 0x000000000f087348 */ /* 0x000fea0003c00000 */
[----:B------:R0:W1:Y:S02]  /*d0f0*/  SHFL.IDX P6, R14, R13, R12, R11 ;  /* 0x0000000c0d0e7389 */ /* 0x00006400000c000b */
[----:B01----:R-:W-:Y:S01]  /*d100*/  ENDCOLLECTIVE ;  /* 0x000000000000791b */ /* 0x003fe20003800000 */
.L_x_153:
[----:B------:R-:W-:-:S05]  /*d110*/  IADD3 R2, P0, R2, R0, RZ ;  /* 0x0000000002027210 */ /* 0x000fca0007f1e0ff */
        /* <DEDUP_REMOVED lines=10> */
.L_x_154:
[----:B------:R-:W-:Y:S05]  /*d1c0*/  BRA `(.L_x_155) ;  /* 0xffffffd0002c7947 */ /* 0x000fea000383ffff */
.L_x_70:
[----:B--2---:R2:W3:Y:S02]  /*d1d0*/  SYNCS.PHASECHK.TRANS64.TRYWAIT P0, [R18+URZ+0x22860], R26 ;  /* 0x0228601a120075a7 */ /* 0x0044e4000800017f */
[----:B---3--:R-:W-:Y:S05]  /*d1e0*/  @!P0 NANOSLEEP.SYNCS 0x989680 ;  /* 0x009896800000895d */ /* 0x008fea0003900000 */
[----:B------:R-:W3:Y:S02]  /*d1f0*/  @!P0 SYNCS.PHASECHK.TRANS64 P0, [R18+URZ+0x22860], R26 ;  /* 0x0228601a120085a7 */ /* 0x000ee4000800007f */
[----:B---3--:R-:W-:Y:S05]  /*d200*/  @!P0 BRA `(.L_x_70) ;  /* 0xfffffffc00f08947 */ /* 0x008fea000383ffff */
[----:B------:R-:W-:Y:S05]  /*d210*/  BRA `(.L_x_156) ;  /* 0xffffffd0007c7947 */ /* 0x000fea000383ffff */
.L_x_71:
[----:B------:R-:W-:Y:S01]  /*d220*/  BSSY B1, `(.L_x_157) ;  /* 0x0000008000017945 */ /* 0x000fe20003800000 */
[----:B------:R-:W-:Y:S02]  /*d230*/  IMAD.MOV.U32 R13, RZ, RZ, R23 ;  /* 0x000000ffff0d7224 */ /* 0x000fe400078e0017 */
[----:B------:R-:W-:Y:S02]  /*d240*/  IMAD.MOV.U32 R12, RZ, RZ, RZ ;  /* 0x000000ffff0c7224 */ /* 0x000fe400078e00ff */
[----:B------:R-:W-:Y:S02]  /*d250*/  IMAD.MOV.U32 R11, RZ, RZ, 0x181f ;  /* 0x0000181fff0b7424 */ /* 0x000fe400078e00ff */
[----:B------:R-:W-:-:S07]  /*d260*/  IMAD.MOV.U32 R15, RZ, RZ, -0x1 ;  /* 0xffffffffff0f7424 */ /* 0x000fce00078e00ff */
[----:B012---:R-:W-:Y:S05]  /*d270*/  WARPSYNC.COLLECTIVE R15, `(.L_x_158) ;  /* 0x000000000f087348 */ /* 0x007fea0003c00000 */
[----:B------:R3:W4:Y:S02]  /*d280*/  SHFL.IDX P6, R14, R13, R12, R11 ;  /* 0x0000000c0d0e7389 */ /* 0x00072400000c000b */
[----:B01234-:R-:W-:Y:S01]  /*d290*/  ENDCOLLECTIVE ;  /* 0x000000000000791b */ /* 0x01ffe20003800000 */
.L_x_158:
[----:B------:R-:W-:Y:S05]  /*d2a0*/  BSYNC B1 ;  /* 0x0000000000017941 */ /* 0x000fea0003800000 */
.L_x_157:
[----:B------:R-:W-:Y:S01]  /*d2b0*/  MOV R13, R21 ;  /* 0x00000015000d7202 */ /* 0x000fe20000000f00 */
[----:B------:R-:W-:Y:S01]  /*d2c0*/  IMAD.MOV.U32 R12, RZ, RZ, RZ ;  /* 0x000000ffff0c7224 */ /* 0x000fe200078e00ff */
[----:B------:R-:W-:Y:S01]  /*d2d0*/  LEA R22, R22, UR37, 0x1 ;  /* 0x0000002516167c11 */ /* 0x000fe2000f8e08ff */
[----:B------:R-:W-:Y:S02]  /*d2e0*/  IMAD.MOV.U32 R11, RZ, RZ, 0x181f ;  /* 0x0000181fff0b7424 */ /* 0x000fe400078e00ff */
[----:B------:R-:W-:Y:S02]  /*d2f0*/  IMAD.MOV.U32 R15, RZ, RZ, -0x1 ;  /* 0xffffffffff0f7424 */ /* 0x000fe400078e00ff */
[----:B------:R-:W-:-:S07]  /*d300*/  IMAD.MOV.U32 R3, RZ, RZ, R14 ;  /* 0x000000ffff037224 */ /* 0x000fce00078e000e */
[----:B------:R-:W-:Y:S05]  /*d310*/  WARPSYNC.COLLECTIVE R15, `(.L_x_159) ;  /* 0x000000000f087348 */ /* 0x000fea0003c00000 */
[----:B------:R0:W1:Y:S02]  /*d320*/  SHFL.IDX P6, R14, R13, R12, R11 ;  /* 0x0000000c0d0e7389 */ /* 0x00006400000c000b */
[----:B01----:R-:W-:Y:S01]  /*d330*/  ENDCOLLECTIVE ;  /* 0x000000000000791b */ /* 0x003fe20003800000 */
.L_x_159:
[----:B------:R-:W-:Y:S02]  /*d340*/  IMAD.MOV.U32 R13, RZ, RZ, R23 ;  /* 0x000000ffff0d7224 */ /* 0x000fe400078e0017 */
[----:B------:R-:W-:Y:S01]  /*d350*/  IMAD.MOV.U32 R12, RZ, RZ, 0x1 ;  /* 0x00000001ff0c7424 */ /* 0x000fe200078e00ff */
[----:B------:R-:W-:-:S13]  /*d360*/  IADD3 R2, P0, R14, R0, RZ ;  /* 0x000000000e027210 */ /* 0x000fda0007f1e0ff */
[----:B------:R-:W-:Y:S05]  /*d370*/  WARPSYNC.COLLECTIVE R15, `(.L_x_160) ;  /* 0x000000000f087348 */ /* 0x000fea0003c00000 */
[----:B------:R0:W1:Y:S02]  /*d380*/  SHFL.IDX P6, R14, R13, R12, R11 ;  /* 0x0000000c0d0e7389 */ /* 0x00006400000c000b */
[----:B01----:R-:W-:Y:S01]  /*d390*/  ENDCOLLECTIVE ;  /* 0x000000000000791b */ /* 0x003fe20003800000 */
.L_x_160:
[----:B------:R-:W-:-:S05]  /*d3a0*/  IMAD.X R3, RZ, RZ, R3, P0 ;  /* 0x000000ffff037224 */ /* 0x000fca00000e0603 */
[----:B------:R-:W-:Y:S01]  /*d3b0*/  @!PT LDS RZ, [RZ] ;  /* 0x00000000fffff984 */ /* 0x000fe20000000800 */
[----:B------:R-:W-:Y:S01]  /*d3c0*/  @!PT LDS RZ, [RZ] ;  /* 0x00000000fffff984 */ /* 0x000fe20000000800 */
[----:B------:R-:W-:Y:S01]  /*d3d0*/  @!PT LDS RZ, [RZ] ;  /* 0x00000000fffff984 */ /* 0x000fe20000000800 */
[----:B------:R-:W-:Y:S04]  /*d3e0*/  LDGSTS.E.BYPASS.LTC128B.128 [R22+0x400], desc[UR48][R2.64], !P4 ;  /* 0x0040000002167fae */ /* 0x000fe8000e101d70 */
[----:B------:R-:W-:Y:S01]  /*d3f0*/  LDGSTS.E.BYPASS.LTC128B.128 [R22+0x3400], desc[UR48][R2.64+0x80], !P3 ;  /* 0x0340008002167fae */ /* 0x000fe2000d901d70 */
[----:B------:R-:W-:-:S03]  /*d400*/  IMAD.MOV.U32 R13, RZ, RZ, R21 ;  /* 0x000000ffff0d7224 */ /* 0x000fc600078e0015 */
[----:B------:R-:W-:Y:S04]  /*d410*/  LDGSTS.E.BYPASS.LTC128B.128 [R22+0x6400], desc[UR48][R2.64+0x100], !P2 ;  /* 0x0640010002167fae */ /* 0x000fe8000d101d70 */
[----:B------:R0:W-:Y:S02]  /*d420*/  LDGSTS.E.BYPASS.LTC128B.128 [R22+0x9400], desc[UR48][R2.64+0x180], !P1 ;  /* 0x0940018002167fae */ /* 0x0001e4000c901d70 */
[----:B0-----:R-:W-:-:S07]  /*d430*/  IMAD.MOV.U32 R3, RZ, RZ, R14 ;  /* 0x000000ffff037224 */ /* 0x001fce00078e000e */
[----:B------:R-:W-:Y:S05]  /*d440*/  WARPSYNC.COLLECTIVE R15, `(.L_x_161) ;  /* 0x000000000f087348 */ /* 0x000fea0003c00000 */
[----:B------:R0:W1:Y:S02]  /*d450*/  SHFL.IDX P6, R14, R13, R12, R11 ;  /* 0x0000000c0d0e7389 */ /* 0x00006400000c000b */
[----:B01----:R-:W-:Y:S01]  /*d460*/  ENDCOLLECTIVE ;  /* 0x000000000000791b */ /* 0x003fe20003800000 */
.L_x_161:
[----:B------:R-:W-:Y:S02]  /*d470*/  IMAD.MOV.U32 R13, RZ, RZ, R23 ;  /* 0x000000ffff0d7224 */ /* 0x000fe400078e0017 */
[----:B------:R-:W-:Y:S01]  /*d480*/  IMAD.MOV.U32 R12, RZ, RZ, 0x2 ;  /* 0x00000002ff0c7424 */ /* 0x000fe200078e00ff */
[----:B------:R-:W-:-:S13]  /*d490*/  IADD3 R2, P0, R14, R0, RZ ;  /* 0x000000000e027210 */ /* 0x000fda0007f1e0ff */
[----:B------:R-:W-:Y:S05]  /*d4a0*/  WARPSYNC.COLLECTIVE R15, `(.L_x_162) ;  /* 0x000000000f087348 */ /* 0x000fea0003c00000 */
[----:B------:R0:W1:Y:S02]  /*d4b0*/  SHFL.IDX P6, R14, R13, R12, R11 ;  /* 0x0000000c0d0e7389 */ /* 0x00006400000c000b */
[----:B01----:R-:W-:Y:S01]  /*d4c0*/  ENDCOLLECTIVE ;  /* 0x000000000000791b */ /* 0x003fe20003800000 */
.L_x_162:
        /* <DEDUP_REMOVED lines=13> */
.L_x_163:
[----:B------:R-:W-:Y:S02]  /*d5a0*/  IMAD.MOV.U32 R13, RZ, RZ, R23 ;  /* 0x000000ffff0d7224 */ /* 0x000fe400078e0017 */
[----:B------:R-:W-:Y:S01]  /*d5b0*/  IMAD.MOV.U32 R12, RZ, RZ, 0x3 ;  /* 0x00000003ff0c7424 */ /* 0x000fe200078e00ff */
[----:B------:R-:W-:-:S13]  /*d5c0*/  IADD3 R2, P0, R14, R0, RZ ;  /* 0x000000000e027210 */ /* 0x000fda0007f1e0ff */
[----:B------:R-:W-:Y:S05]  /*d5d0*/  WARPSYNC.COLLECTIVE R15, `(.L_x_164) ;  /* 0x000000000f087348 */ /* 0x000fea0003c00000 */
[----:B------:R0:W1:Y:S02]  /*d5e0*/  SHFL.IDX P6, R14, R13, R12, R11 ;  /* 0x0000000c0d0e7389 */ /* 0x00006400000c000b */
[----:B01----:R-:W-:Y:S01]  /*d5f0*/  ENDCOLLECTIVE ;  /* 0x000000000000791b */ /* 0x003fe20003800000 */
.L_x_164:
[----:B------:R-:W-:-:S05]  /*d600*/  IMAD.X R3, RZ, RZ, R3, P0 ;  /* 0x000000ffff037224 */ /* 0x000fca00000e0603 */
[----:B------:R-:W-:Y:S01]  /*d610*/  @!PT LDS RZ, [RZ] ;  /* 0x00000000fffff984 */ /* 0x000fe20000000800 */
[----:B------:R-:W-:Y:S01]  /*d620*/  @!PT LDS RZ, [RZ] ;  /* 0x00000000fffff984 */ /* 0x000fe20000000800 */
[----:B------:R-:W-:Y:S01]  /*d630*/  @!PT LDS RZ, [RZ] ;  /* 0x00000000fffff984 */ /* 0x000fe20000000800 */
[----:B------:R-:W-:Y:S04]  /*d640*/  LDGSTS.E.BYPASS.LTC128B.128 [R22+0x1400], desc[UR48][R2.64], !P4 ;  /* 0x0140000002167fae */ /* 0x000fe8000e101d70 */
[----:B------:R-:W-:Y:S01]  /*d650*/  LDGSTS.E.BYPASS.LTC128B.128 [R22+0x4400], desc[UR48][R2.64+0x80], !P3 ;  /* 0x0440008002167fae */ /* 0x000fe2000d901d70 */
[----:B------:R-:W-:-:S03]  /*d660*/  MOV R13, R21 ;  /* 0x00000015000d7202 */ /* 0x000fc60000000f00 */
[----:B------:R-:W-:Y:S04]  /*d670*/  LDGSTS.E.BYPASS.LTC128B.128 [R22+0x7400], desc[UR48][R2.64+0x100], !P2 ;  /* 0x0740010002167fae */ /* 0x000fe8000d101d70 */
[----:B------:R0:W-:Y:S02]  /*d680*/  LDGSTS.E.BYPASS.LTC128B.128 [R22+0xa400], desc[UR48][R2.64+0x180], !P1 ;  /* 0x0a40018002167fae */ /* 0x0001e4000c901d70 */
[----:B0-----:R-:W-:-:S07]  /*d690*/  IMAD.MOV.U32 R3, RZ, RZ, R14 ;  /* 0x000000ffff037224 */ /* 0x001fce00078e000e */
[----:B------:R-:W-:Y:S05]  /*d6a0*/  WARPSYNC.COLLECTIVE R15, `(.L_x_165) ;  /* 0x000000000f087348 */ /* 0x000fea0003c00000 */
[----:B------:R0:W1:Y:S02]  /*d6b0*/  SHFL.IDX P6, R14, R13, R12, R11 ;  /* 0x0000000c0d0e7389 */ /* 0x00006400000c000b */
[----:B01----:R-:W-:Y:S01]  /*d6c0*/  ENDCOLLECTIVE ;  /* 0x000000000000791b */ /* 0x003fe20003800000 */
.L_x_165:
[----:B------:R-:W-:Y:S02]  /*d6d0*/  IMAD.MOV.U32 R13, RZ, RZ, R23 ;  /* 0x000000ffff0d7224 */ /* 0x000fe400078e0017 */
[----:B------:R-:W-:Y:S01]  /*d6e0*/  IMAD.MOV.U32 R12, RZ, RZ, 0x4 ;  /* 0x00000004ff0c7424 */ /* 0x000fe200078e00ff */
[----:B------:R-:W-:-:S13]  /*d6f0*/  IADD3 R2, P0, R14, R0, RZ ;  /* 0x000000000e027210 */ /* 0x000fda0007f1e0ff */
[----:B------:R-:W-:Y:S05]  /*d700*/  WARPSYNC.COLLECTIVE R15, `(.L_x_166) ;  /* 0x000000000f087348 */ /* 0x000fea0003c00000 */
[----:B------:R0:W1:Y:S02]  /*d710*/  SHFL.IDX P6, R14, R13, R12, R11 ;  /* 0x0000000c0d0e7389 */ /* 0x00006400000c000b */
[----:B01----:R-:W-:Y:S01]  /*d720*/  ENDCOLLECTIVE ;  /* 0x000000000000791b */ /* 0x003fe20003800000 */
.L_x_166:
        /* <DEDUP_REMOVED lines=13> */
.L_x_167:
[----:B------:R-:W-:Y:S02]  /*d800*/  IMAD.MOV.U32 R13, RZ, RZ, R23 ;  /* 0x000000ffff0d7224 */ /* 0x000fe400078e0017 */
[----:B------:R-:W-:Y:S02]  /*d810*/  IMAD.MOV.U32 R12, RZ, RZ, 0x5 ;  /* 0x00000005ff0c7424 */ /* 0x000fe400078e00ff */
[----:B------:R-:W-:-:S07]  /*d820*/  IMAD.MOV.U32 R2, RZ, RZ, R14 ;  /* 0x000000ffff027224 */ /* 0x000fce00078e000e */
[----:B------:R-:W-:Y:S05]  /*d830*/  WARPSYNC.COLLECTIVE R15, `(.L_x_168) ;  /* 0x000000000f087348 */ /* 0x000fea0003c00000 */
[----:B------:R0:W1:Y:S02]  /*d840*/  SHFL.IDX P6, R14, R13, R12, R11 ;  /* 0x0000000c0d0e7389 */ /* 0x00006400000c000b */
[----:B01----:R-:W-:Y:S01]  /*d850*/  ENDCOLLECTIVE ;  /* 0x000000000000791b */ /* 0x003fe20003800000 */
.L_x_168:
        /* <DEDUP_REMOVED lines=14> */
.L_x_169:
[----:B------:R-:W-:Y:S05]  /*d940*/  BRA `(.L_x_170) ;  /* 0xffffffcc00c47947 */ /* 0x000fea000383ffff */
.L_x_77:
[----:B0-----:R0:W3:Y:S02]  /*d950*/  SYNCS.PHASECHK.TRANS64.TRYWAIT P0, [R4+URZ+0x22820], R0 ;  /* 0x02282000040075a7 */ /* 0x0010e4000800017f */
[----:B---3--:R-:W-:Y:S05]  /*d960*/  @!P0 NANOSLEEP.SYNCS 0x989680 ;  /* 0x009896800000895d */ /* 0x008fea0003900000 */
[----:B------:R-:W3:Y:S02]  /*d970*/  @!P0 SYNCS.PHASECHK.TRANS64 P0, [R4+URZ+0x22820], R0 ;  /* 0x02282000040085a7 */ /* 0x000ee4000800007f */
[----:B---3--:R-:W-:Y:S05]  /*d980*/  @!P0 BRA `(.L_x_77) ;  /* 0xfffffffc00f08947 */ /* 0x008fea000383ffff */
[----:B------:R-:W-:Y:S05]  /*d990*/  BRA `(.L_x_171) ;  /* 0xffffffd000707947 */ /* 0x000fea000383ffff */
.L_x_78:
[----:B------:R-:W3:Y:S01]  /*d9a0*/  S2R R2, SR_TID.X ;  /* 0x0000000000027919 */ /* 0x000ee20000002100 */
[----:B------:R-:W-:Y:S01]  /*d9b0*/  BSSY B0, `(.L_x_172) ;  /* 0x000000a000007945 */ /* 0x000fe20003800000 */
[----:B------:R-:W-:Y:S02]  /*d9c0*/  IMAD.MOV.U32 R12, RZ, RZ, RZ ;  /* 0x000000ffff0c7224 */ /* 0x000fe400078e00ff */
[----:B------:R-:W-:Y:S02]  /*d9d0*/  IMAD.MOV.U32 R11, RZ, RZ, 0x1f ;  /* 0x0000001fff0b7424 */ /* 0x000fe400078e00ff */
[----:B------:R-:W-:Y:S01]  /*d9e0*/  IMAD.MOV.U32 R15, RZ, RZ, -0x1 ;  /* 0xffffffffff0f7424 */ /* 0x000fe200078e00ff */
[----:B---3--:R-:W-:-:S04]  /*d9f0*/  SHF.R.U32.HI R2, RZ, 0x5, R2 ;  /* 0x00000005ff027819 */ /* 0x008fc80000011602 */
[----:B------:R-:W-:-:S05]  /*da00*/  LOP3.LUT R2, R2, 0x3, RZ, 0xc0, !PT ;  /* 0x0000000302027812 */ /* 0x000fca00078ec0ff */
[----:B------:R-:W-:-:S07]  /*da10*/  IMAD.MOV.U32 R13, RZ, RZ, R2 ;  /* 0x000000ffff0d7224 */ /* 0x000fce00078e0002 */
[----:B012---:R-:W-:Y:S05]  /*da20*/  WARPSYNC.COLLECTIVE R15, `(.L_x_173) ;  /* 0x000000000f087348 */ /* 0x007fea0003c00000 */
[----:B------:R3:W4:Y:S02]  /*da30*/  SHFL.IDX P6, R14, R13, R12, R11 ;  /* 0x0000000c0d0e7389 */ /* 0x00072400000c000b */
[----:B01234-:R-:W-:Y:S01]  /*da40*/  ENDCOLLECTIVE ;  /* 0x000000000000791b */ /* 0x01ffe20003800000 */
.L_x_173:
[----:B------:R-:W-:Y:S05]  /*da50*/  BSYNC B0 ;  /* 0x0000000000007941 */ /* 0x000fea0003800000 */
.L_x_172:
[----:B------:R-:W-:Y:S05]  /*da60*/  BRA `(.L_x_174) ;  /* 0xffffffd000587947 */ /* 0x000fea000383ffff */
.L_x_81:
[----:B------:R-:W-:Y:S01]  /*da70*/  BSSY B1, `(.L_x_175) ;  /* 0x0000006000017945 */ /* 0x000fe20003800000 */
[----:B------:R-:W-:-:S07]  /*da80*/  IMAD.MOV.U32 R15, RZ, RZ, -0x1 ;  /* 0xffffffffff0f7424 */ /* 0x000fce00078e00ff */
[----:B012---:R-:W-:Y:S05]  /*da90*/  WARPSYNC.COLLECTIVE R15, `(.L_x_176) ;  /* 0x000000000f0c7348 */ /* 0x007fea0003c00000 */
[----:B------:R-:W-:Y:S02]  /*daa0*/  ELECT P6, UR62, PT ;  /* 0x00000000003e782f */ /* 0x000fe400038c0000 */
[----:B------:R-:W-:Y:S01]  /*dab0*/  MOV R14, UR62 ;  /* 0x0000003e000e7c02 */ /* 0x000fe20008000f00 */
[----:B012---:R-:W-:Y:S10]  /*dac0*/  ENDCOLLECTIVE ;  /* 0x000000000000791b */ /* 0x007ff40003800000 */
.L_x_176:
[----:B------:R-:W-:Y:S05]  /*dad0*/  BSYNC B1 ;  /* 0x0000000000017941 */ /* 0x000fea0003800000 */
.L_x_175:
[----:B------:R-:W-:Y:S05]  /*dae0*/  BRA `(.L_x_177) ;  /* 0xffffffd000507947 */ /* 0x000fea000383ffff */
.L_x_83:
[----:B0-----:R0:W3:Y:S02]  /*daf0*/  SYNCS.PHASECHK.TRANS64.TRYWAIT P1, [R3+URZ+0x22840], R2 ;  /* 0x02284002030075a7 */ /* 0x0010e4000802017f */
[----:B---3--:R-:W-:Y:S05]  /*db00*/  @!P1 NANOSLEEP.SYNCS 0x989680 ;  /* 0x009896800000995d */ /* 0x008fea0003900000 */
[----:B------:R-:W3:Y:S02]  /*db10*/  @!P1 SYNCS.PHASECHK.TRANS64 P1, [R3+URZ+0x22840], R2 ;  /* 0x02284002030095a7 */ /* 0x000ee4000802007f */
[----:B---3--:R-:W-:Y:S05]  /*db20*/  @!P1 BRA `(.L_x_83) ;  /* 0xfffffffc00f09947 */ /* 0x008fea000383ffff */
[----:B------:R-:W-:Y:S05]  /*db30*/  BRA `(.L_x_178) ;  /* 0xffffffd000707947 */ /* 0x000fea000383ffff */
.L_x_85:
[----:B---3--:R3:W4:Y:S02]  /*db40*/  SYNCS.PHASECHK.TRANS64.TRYWAIT P1, [R17+URZ+0x22840], R0 ;  /* 0x02284000110075a7 */ /* 0x008724000802017f */
[----:B----4-:R-:W-:Y:S05]  /*db50*/  @!P1 NANOSLEEP.SYNCS 0x989680 ;  /* 0x009896800000995d */ /* 0x010fea0003900000 */
[----:B------:R-:W4:Y:S02]  /*db60*/  @!P1 SYNCS.PHASECHK.TRANS64 P1, [R17+URZ+0x22840], R0 ;  /* 0x02284000110095a7 */ /* 0x000f24000802007f */
[----:B----4-:R-:W-:Y:S05]  /*db70*/  @!P1 BRA `(.L_x_85) ;  /* 0xfffffffc00f09947 */ /* 0x010fea000383ffff */
[----:B------:R-:W-:Y:S05]  /*db80*/  BRA `(.L_x_179) ;  /* 0xffffffd0007c7947 */ /* 0x000fea000383ffff */
.L_x_87:
[----:B----4-:R4:W0:Y:S02]  /*db90*/  SYNCS.PHASECHK.TRANS64.TRYWAIT P1, [R3+URZ+0x22860], R2 ;  /* 0x02286002030075a7 */ /* 0x010824000802017f */
[----:B0-----:R-:W-:Y:S05]  /*dba0*/  @!P1 NANOSLEEP.SYNCS 0x989680 ;  /* 0x009896800000995d */ /* 0x001fea0003900000 */
[----:B------:R-:W0:Y:S02]  /*dbb0*/  @!P1 SYNCS.PHASECHK.TRANS64 P1, [R3+URZ+0x22860], R2 ;  /* 0x02286002030095a7 */ /* 0x000e24000802007f */
[----:B0-----:R-:W-:Y:S05]  /*dbc0*/  @!P1 BRA `(.L_x_87) ;  /* 0xfffffffc00f09947 */ /* 0x001fea000383ffff */
[----:B------:R-:W-:Y:S05]  /*dbd0*/  BRA `(.L_x_180) ;  /* 0xffffffd000787947 */ /* 0x000fea000383ffff */
.L_x_181:
[----:B------:R-:W-:-:S00]  /*dbe0*/  BRA `(.L_x_181) ;  /* 0xfffffffc00fc7947 */ /* 0x000fc0000383ffff */
[----:B------:R-:W-:-:S00]  /*dbf0*/  NOP ;  /* 0x0000000000007918 */ /* 0x000fc00000000000 */
        /* <DEDUP_REMOVED lines=8> */
.L_x_6448:


//--------------------- .text._ZN7cutlass13device_kernelIN5flash11enable_sm90INS1_16FlashAttnFwdSm90INS1_25CollectiveMainloopFwdSm90ILi2EN4cute5tupleIJNS5_1CILi1EEES8_S8_EEENS6_IJNS7_ILi128EEENS7_ILi96EEENS7_ILi64EEEEEELi256ENS_6half_tEfNS_4arch4Sm90ELb0ELb0ELb0ELb0ELb1ELb0ELb1ELb1ELb0ELb1ELb0ELb0EEENS1_21CollectiveEpilogueFwdINS6_IJSA_NS7_ILi256EEESB_EEES9_SE_SG_Li256ELb0ELb1ELb0ELb0EEENS1_29StaticPersistentTileSchedulerILb0EEEEEEEEEvNT_6ParamsE --------------------------
	.section	.text._ZN7cutlass13device_kernelIN5flash11enable_sm90INS1_16FlashAttnFwdSm90INS1_25CollectiveMainloopFwdSm90ILi2EN4cute5tupleIJNS5_1CILi1EEES8_S8_EEENS6_IJNS7_ILi128EEENS7_ILi96EEENS7_ILi64EEEEEELi256ENS_6half_tEfNS_4arch4Sm90ELb0ELb0ELb0ELb0ELb1ELb0ELb1ELb1ELb0ELb1ELb0ELb0EEENS1_21CollectiveEpilogueFwdINS6_IJSA_NS7_ILi256EEESB_EEES9_SE_SG_Li256ELb0ELb1ELb0ELb0EEENS1_29StaticPersistentTileSchedulerILb0EEEEEEEEEvNT_6ParamsE,"ax",@progbits
	.align	128
.text._ZN7cutlass13device_kernelIN5flash11enable_sm90INS1_16FlashAttnFwdSm90INS1_25CollectiveMainloopFwdSm90ILi2EN4cute5tupleIJNS5_1CILi1EEES8_S8_EEENS6_IJNS7_ILi128EEENS7_ILi96EEENS7_ILi64EEEEEELi256ENS_6half_tEfNS_4arch4Sm90ELb0ELb0ELb0ELb0ELb1ELb0ELb1ELb1ELb0ELb1ELb0ELb0EEENS1_21CollectiveEpilogueFwdINS6_IJSA_NS7_ILi256EEESB_EEES9_SE_SG_Li256ELb0ELb1ELb0ELb0EEENS1_29StaticPersistentTileSchedulerILb0EEEEEEEEEvNT_6ParamsE:
        .type           _ZN7cutlass13device_kernelIN5flash11enable_sm90INS1_16FlashAttnFwdSm90INS1_25CollectiveMainloopFwdSm90ILi2EN4cute5tupleIJNS5_1CILi1EEES8_S8_EEENS6_IJNS7_ILi128EEENS7_ILi96EEENS7_ILi64EEEEEELi256ENS_6half_tEfNS_4arch4Sm90ELb0ELb0ELb0ELb0ELb1ELb0ELb1ELb1ELb0ELb1ELb0ELb0EEENS1_21CollectiveEpilogueFwdINS6_IJSA_NS7_ILi256EEESB_EEES9_SE_SG_Li256ELb0ELb1ELb0ELb0EEENS1_29StaticPersistentTileSchedulerILb0EEEEEEEEEvNT_6ParamsE,@function
        .size           _ZN7cutlass13device_kernelIN5flash11enable_sm90INS1_16FlashAttnFwdSm90INS1_25CollectiveMainloopFwdSm90ILi2EN4cute5tupleIJNS5_1CILi1EEES8_S8_EEENS6_IJNS7_ILi128EEENS7_ILi96EEENS7_ILi64EEEEEELi256ENS_6half_tEfNS_4arch4Sm90ELb0ELb0ELb0ELb0ELb1ELb0ELb1ELb1ELb0ELb1ELb0ELb0EEENS1_21CollectiveEpilogueFwdINS6_IJSA_NS7_ILi256EEESB_EEES9_SE_SG_Li256ELb0ELb1ELb0ELb0EEENS1_29StaticPersistentTileSchedulerILb0EEEEEEEEEvNT_6ParamsE,(.L_x_6449 - _ZN7cutlass13device_kernelIN5flash11enable_sm90INS1_16FlashAttnFwdSm90INS1_25CollectiveMainloopFwdSm90ILi2EN4cute5tupleIJNS5_1CILi1EEES8_S8_EEENS6_IJNS7_ILi128EEENS7_ILi96EEENS7_ILi64EEEEEELi256ENS_6half_tEfNS_4arch4Sm90ELb0ELb0ELb0ELb0ELb1ELb0ELb1ELb1ELb0ELb1ELb0ELb0EEENS1_21CollectiveEpilogueFwdINS6_IJSA_NS7_ILi256EEESB_EEES9_SE_SG_Li256ELb0ELb1ELb0ELb0EEENS1_29StaticPersistentTileSchedulerILb0EEEEEEEEEvNT_6ParamsE)
        .other          _ZN7cutlass13device_kernelIN5flash11enable_sm90INS1_16FlashAttnFwdSm90INS1_25CollectiveMainloopFwdSm90ILi2EN4cute5tupleIJNS5_1CILi1EEES8_S8_EEENS6_IJNS7_ILi128EEENS7_ILi96EEENS7_ILi64EEEEEELi256ENS_6half_tEfNS_4arch4Sm90ELb0ELb0ELb0ELb0ELb1ELb0ELb1ELb1ELb0ELb1ELb0ELb0EEENS1_21CollectiveEpilogueFwdINS6_IJSA_NS7_ILi256EEESB_EEES9_SE_SG_Li256ELb0ELb1ELb0ELb0EEENS1_29StaticPersistentTileSchedulerILb0EEEEEEEEEvNT_6ParamsE,@"STO_CUDA_ENTRY STV_DEFAULT"
_ZN7cutlass13device_kernelIN5flash11enable_sm90INS1_16FlashAttnFwdSm90INS1_25CollectiveMainloopFwdSm90ILi2EN4cute5tupleIJNS5_1CILi1EEES8_S8_EEENS6_IJNS7_ILi128EEENS7_ILi96EEENS7_ILi64EEEEEELi256ENS_6half_tEfNS_4arch4Sm90ELb0ELb0ELb0ELb0ELb1ELb0ELb1ELb1ELb0ELb1ELb0ELb0EEENS1_21CollectiveEpilogueFwdINS6_IJSA_NS7_ILi256EEESB_EEES9_SE_SG_Li256ELb0ELb1ELb0ELb0EEENS1_29StaticPersistentTileSchedulerILb0EEEEEEEEEvNT_6ParamsE:
        /* <DEDUP_REMOVED lines=13> */
[----:B------:R-:W-:Y:S01]  /*00d0*/  VOTEU.ALL UP1, P0 ;  /* 0x00000000003f7886 */ /* 0x000fe20000020000 */
[----:B------:R-:W-:-:S03]  /*00e0*/  VOTEU.ALL UP2, P0 ;  /* 0x00000000003f7886 */ /* 0x000fc60000040000 */
        /* <DEDUP_REMOVED lines=10> */
[----:B------:R0:W2:Y:S01]  /*0190*/  @!UP0 SYNCS.EXCH.64 URZ, [UR8+0x32400], UR4 ;  /* 0x03240004083f85b2 */ /* 0x0000a20008000100 */
[----:B------:R0:W3:Y:S05]  /*01a0*/  @!UP1 SYNCS.EXCH.64 URZ, [UR8+0x32410], UR4 ;  /* 0x03241004083f95b2 */ /* 0x0000ea0008000100 */
[----:B------:R0:W4:Y:S02]  /*01b0*/  @!UP2 SYNCS.EXCH.64 URZ, [UR8+0x32420], UR6 ;  /* 0x03242006083fa5b2 */ /* 0x0001240008000100 */
        /* <DEDUP_REMOVED lines=15> */
[----:B------:R0:W0:Y:S01]  /*02b0*/  SYNCS.EXCH.64 URZ, [UR8+0x32440], UR6 ;  /* 0x03244006083f75b2 */ /* 0x0000220008000100 */
[----:B------:R0:W0:Y:S01]  /*02c0*/  SYNCS.EXCH.64 URZ, [UR8+0x32438], UR4 ;  /* 0x03243804083f75b2 */ /* 0x0000220008000100 */
[----:B------:R0:W0:Y:S01]  /*02d0*/  SYNCS.EXCH.64 URZ, [UR8+0x32448], UR6 ;  /* 0x03244806083f75b2 */ /* 0x0000220008000100 */
[----:B------:R-:W-:Y:S01]  /*02e0*/  NOP ;  /* 0x0000000000007918 */ /* 0x000fe20000000000 */
.L_x_182:
        /* <DEDUP_REMOVED lines=22> */
.L_x_183:
        /* <DEDUP_REMOVED lines=18> */
.L_x_184:
        /* <DEDUP_REMOVED lines=22> */
.L_x_185:
        /* <DEDUP_REMOVED lines=23> */
.L_x_186:
        /* <DEDUP_REMOVED lines=8> */
.L_x_188:
        /* <DEDUP_REMOVED lines=23> */
[----:B------:R-:W-:Y:S01]  /*0a30*/  LEA.HI R200, R0, R19, RZ, 0x3 ;  /* 0x0000001300c87211 */ /* 0x000fe200078f18ff */
[----:B------:R-:W-:Y:S01]  /*0a40*/  IMAD.IADD R206, R19, 0x1, -R206 ;  /* 0x0000000113ce7824 */ /* 0x000fe200078e0ace */
[----:B------:R-:W-:-:S02]  /*0a50*/  LOP3.LUT R4, R2, 0x3fffff0, RZ, 0xc0, !PT ;  /* 0x03fffff002047812 */ /* 0x000fc400078ec0ff */
[----:B------:R-:W-:Y:S02]  /*0a60*/  SHF.R.S32.HI R5, RZ, 0x4, R2 ;  /* 0x00000004ff057819 */ /* 0x000fe40000011402 */
[----:B------:R-:W-:Y:S01]  /*0a70*/  SHF.R.S32.HI R9, RZ, 0x1f, R206 ;  /* 0x0000001fff097819 */ /* 0x000fe200000114ce */
[----:B------:R-:W-:Y:S01]  /*0a80*/  IMAD.IADD R4, R19, 0x1, -R4 ;  /* 0x0000000113047824 */ /* 0x000fe200078e0a04 */
[----:B------:R-:W-:Y:S02]  /*0a90*/  LOP3.LUT R7, R6, 0xfffffc00, RZ, 0xc0, !PT ;  /* 0xfffffc0006077812 */ /* 0x000fe400078ec0ff */
[----:B------:R-:W-:Y:S02]  /*0aa0*/  LEA.HI R8, R9, R206, RZ, 0x2 ;  /* 0x000000ce09087211 */ /* 0x000fe400078f10ff */
[----:B------:R-:W-:Y:S01]  /*0ab0*/  LEA.HI R6, R0, R19, RZ, 0x2 ;  /* 0x0000001300067211 */ /* 0x000fe200078f10ff */
[----:B------:R-:W-:Y:S01]  /*0ac0*/  IMAD R7, R4, 0x40, R7 ;  /* 0x0000004004077824 */ /* 0x000fe200078e0207 */
[----:B------:R-:W-:-:S02]  /*0ad0*/  SHF.R.S32.HI R10, RZ, 0x2, R8 ;  /* 0x00000002ff0a7819 */ /* 0x000fc40000011408 */
[----:B------:R-:W-:Y:S02]  /*0ae0*/  SHF.R.S32.HI R11, RZ, 0x1f, R8 ;  /* 0x0000001fff0b7819 */ /* 0x000fe40000011408 */
[----:B------:R-:W-:Y:S02]  /*0af0*/  LEA.HI R2, R2, R5, RZ, 0x1 ;  /* 0x0000000502027211 */ /* 0x000fe400078f08ff */
[----:B------:R-:W-:Y:S02]  /*0b00*/  LEA.HI R11, R11, R10, RZ, 0x3 ;  /* 0x0000000a0b0b7211 */ /* 0x000fe400078f18ff */
[----:B------:R-:W-:Y:S02]  /*0b10*/  LOP3.LUT R6, R6, 0xfffffffc, RZ, 0xc0, !PT ;  /* 0xfffffffc06067812 */ /* 0x000fe400078ec0ff */
[----:B------:R-:W-:Y:S02]  /*0b20*/  SHF.R.S32.HI R208, RZ, 0x7, R3 ;  /* 0x00000007ffd07819 */ /* 0x000fe40000011403 */
        /* <DEDUP_REMOVED lines=11> */
[----:B------:R-:W-:Y:S02]  /*0be0*/  LOP3.LUT R3, R3, 0x3fffffe, RZ, 0xc0, !PT ;  /* 0x03fffffe03037812 */ /* 0x000fe400078ec0ff */
[----:B------:R-:W-:Y:S01]  /*0bf0*/  LEA.HI R0, R6, R6, RZ, 0x1 ;  /* 0x0000000606007211 */ /* 0x000fe200078f08ff */
[----:B------:R-:W-:Y:S01]  /*0c00*/  IMAD R10, R9, 0x10, R10 ;  /* 0x00000010090a7824 */ /* 0x000fe200078e020a */
[----:B------:R-:W-:Y:S01]  /*0c10*/  SHF.L.U32 R2, R19, 0x3, RZ ;  /* 0x0000000313027819 */ /* 0x000fe200000006ff */
[----:B------:R-:W-:Y:S01]  /*0c20*/  IMAD.IADD R3, R208, 0x1, -R3 ;  /* 0x00000001d0037824 */ /* 0x000fe200078e0a03 */
[----:B------:R-:W-:-:S02]  /*0c30*/  LOP3.LUT R5, R0, 0x1ffffffe, RZ, 0xc0, !PT ;  /* 0x1ffffffe00057812 */ /* 0x000fc400078ec0ff */
[----:B------:R-:W-:Y:S01]  /*0c40*/  SHF.R.S32.HI R200, RZ, 0x3, R200 ;  /* 0x00000003ffc87819 */ /* 0x000fe200000114c8 */
[----:B------:R-:W-:Y:S01]  /*0c50*/  IMAD R209, R3, 0x40, R10 ;  /* 0x0000004003d17824 */ /* 0x000fe200078e020a */
[----:B------:R-:W-:Y:S01]  /*0c60*/  LOP3.LUT R3, R8, 0x7ffffffc, RZ, 0xc0, !PT ;  /* 0x7ffffffc08037812 */ /* 0x000fe200078ec0ff */
[C---:B------:R-:W-:Y:S02]  /*0c70*/  VIADD R18, R2.reuse, 0x40 ;  /* 0x0000004002127836 */ /* 0x040fe40000000000 */
[C---:B------:R-:W-:Y:S02]  /*0c80*/  VIADD R17, R2.reuse, 0x80 ;  /* 0x0000008002117836 */ /* 0x040fe40000000000 */
[----:B------:R-:W-:Y:S01]  /*0c90*/  VIADD R16, R2, 0xc0 ;  /* 0x000000c002107836 */ /* 0x000fe20000000000 */
[----:B------:R-:W-:Y:S01]  /*0ca0*/  SHF.R.S32.HI R216, RZ, 0x1f, R18 ;  /* 0x0000001fffd87819 */ /* 0x000fe20000011412 */
[----:B------:R-:W-:Y:S01]  /*0cb0*/  IMAD.IADD R6, R6, 0x1, -R5 ;  /* 0x0000000106067824 */ /* 0x000fe200078e0a05 */
[----:B------:R-:W-:Y:S01]  /*0cc0*/  SHF.R.S32.HI R215, RZ, 0x1f, R17 ;  /* 0x0000001fffd77819 */ /* 0x000fe20000011411 */
[----:B------:R-:W-:Y:S01]  /*0cd0*/  IMAD.IADD R210, R206, 0x1, -R3 ;  /* 0x00000001ced27824 */ /* 0x000fe200078e0a03 */
[----:B------:R-:W-:Y:S01]  /*0ce0*/  SHF.R.S32.HI R214, RZ, 0x1f, R16 ;  /* 0x0000001fffd67819 */ /* 0x000fe20000011410 */
[----:B------:R-:W-:-:S07]  /*0cf0*/  IMAD R211, R6, 0x8, R209 ;  /* 0x0000000806d37824 */ /* 0x000fce00078e02d1 */
.L_x_222:
[----:B------:R-:W0:Y:S01]  /*0d00*/  SHFL.IDX PT, R0, R208, RZ, 0x1f ;  /* 0x00001fffd0007589 */ /* 0x000e2200000e0000 */
[----:B------:R-:W1:Y:S01]  /*0d10*/  S2UR UR45, SR_CgaCtaId ;  /* 0x00000000002d79c3 */ /* 0x000e620000008800 */
[----:B------:R-:W-:Y:S01]  /*0d20*/  ULDC UR4, c[0x0][0xd38] ;  /* 0x00034e0000047ab9 */ /* 0x000fe20000000800 */
[----:B------:R-:W-:Y:S01]  /*0d30*/  ULDC.64 UR6, c[0x0][0x418] ;  /* 0x0001060000067ab9 */ /* 0x000fe20000000a00 */
[----:B------:R-:W-:Y:S02]  /*0d40*/  UISETP.NE.AND UP1, UPT, UR4, 0x1, UPT ;  /* 0x000000010400788c */ /* 0x000fe4000bf25270 */
[----:B------:R-:W-:Y:S01]  /*0d50*/  UISETP.NE.U32.AND UP0, UPT, UR6, URZ, UPT ;  /* 0x0000003f0600728c */ /* 0x000fe2000bf05070 */
[----:B------:R-:W-:Y:S01]  /*0d60*/  UMOV UR51, 0x400 ;  /* 0x0000040000337882 */ /* 0x000fe20000000000 */
[----:B------:R-:W-:Y:S02]  /*0d70*/  ULDC UR4, c[0x0][0xd44] ;  /* 0x0003510000047ab9 */ /* 0x000fe40000000800 */
[----:B------:R-:W-:Y:S01]  /*0d80*/  UISETP.NE.AND.EX UP0, UPT, UR7, URZ, UPT, UP0 ;  /* 0x0000003f0700728c */ /* 0x000fe2000bf05300 */
[----:B------:R-:W-:Y:S01]  /*0d90*/  ULDC UR47, c[0x0][0x424] ;  /* 0x00010900002f7ab9 */ /* 0x000fe20000000800 */
[----:B------:R-:W-:-:S02]  /*0da0*/  UISETP.NE.AND UP2, UPT, UR4, 0x1, UPT ;  /* 0x000000010400788c */ /* 0x000fc4000bf45270 */
[----:B------:R-:W-:Y:S01]  /*0db0*/  USEL UR47, UR47, 0x1, UP0 ;  /* 0x000000012f2f7887 */ /* 0x000fe20008000000 */
[----:B------:R-:W-:Y:S01]  /*0dc0*/  @UP1 ULDC UR4, c[0x0][0xd3c] ;  /* 0x00034f0000041ab9 */ /* 0x000fe20000000800 */
[----:B------:R-:W-:Y:S01]  /*0dd0*/  ULDC UR7, c[0x0][0x2f0] ;  /* 0x0000bc0000077ab9 */ /* 0x000fe20000000800 */
[----:B------:R-:W-:Y:S02]  /*0de0*/  UIMAD.WIDE.U32 UR4, UR44, UR4, URZ ;  /* 0x000000042c0472a5 */ /* 0x000fe4000f8e003f */
[----:B------:R-:W-:Y:S01]  /*0df0*/  UIMAD UR47, UR47, UR7, URZ ;  /* 0x000000072f2f72a4 */ /* 0x000fe2000f8e023f */
[----:B------:R-:W-:Y:S01]  /*0e00*/  @UP1 ULDC UR8, c[0x0][0xd40] ;  /* 0x0003500000081ab9 */ /* 0x000fe20000000800 */
        /* <DEDUP_REMOVED lines=17> */
[----:B------:R-:W-:Y:S02]  /*0f20*/  UIADD3 UR8, UR8, 0x22400, URZ ;  /* 0x0002240008087890 */ /* 0x000fe4000fffe03f */
[----:B------:R-:W-:-:S02]  /*0f30*/  USHF.R.U32.HI UR46, URZ, 0x1f, UR7 ;  /* 0x0000001f3f2e7899 */ /* 0x000fc40008011607 */
[----:B------:R-:W-:Y:S02]  /*0f40*/  USHF.R.U32.HI UR8, URZ, 0x4, UR8 ;  /* 0x000000043f087899 */ /* 0x000fe40008011608 */
[----:B------:R-:W-:Y:S02]  /*0f50*/  ULEA.HI.SX32 UR46, UR7, UR46, 0x1c ;  /* 0x0000002e072e7291 */ /* 0x000fe4000f8fe23f */
[----:B------:R-:W-:Y:S01]  /*0f60*/  ULOP3.LUT UR50, UR8, 0x3fff, URZ, 0xc0, !UPT ;  /* 0x00003fff08327892 */ /* 0x000fe2000f8ec03f */
[----:B---3-5:R-:W-:Y:S11]  /*0f70*/  @!P0 BRA `(.L_x_189) ;  /* 0x0000000000408947 */ /* 0x028ff60003800000 */
        /* <DEDUP_REMOVED lines=16> */
.L_x_189:
[----:B------:R-:W-:Y:S01]  /*1080*/  ULOP3.LUT UR4, UR38, 0x1, URZ, 0xc0, !UPT ;  /* 0x0000000126047892 */ /* 0x000fe2000f8ec03f */
[----:B------:R-:W0:Y:S05]  /*1090*/  S2R R20, SR_TID.X ;  /* 0x0000000000147919 */ /* 0x000e2a0000002100 */
[----:B------:R-:W-:-:S04]  /*10a0*/  MOV R0, UR4 ;  /* 0x0000000400007c02 */ /* 0x000fc80008000f00 */
[----:B------:R-:W-:-:S04]  /*10b0*/  SHF.L.U32 R0, R0, 0x1f, RZ ;  /* 0x0000001f00007819 */ /* 0x000fc800000006ff */
[----:B------:R-:W1:Y:S01]  /*10c0*/  SYNCS.PHASECHK.TRANS64.TRYWAIT P0, [UR51+0x32400], R0 ;  /* 0x03240000ff0075a7 */ /* 0x000e620008000173 */
[----:B0-----:R-:W-:-:S05]  /*10d0*/  SHF.R.U32.HI R20, RZ, 0x7, R20 ;  /* 0x00000007ff147819 */ /* 0x001fca0000011614 */
[----:B------:R-:W-:Y:S01]  /*10e0*/  VIADD R192, R20, 0x8 ;  /* 0x0000000814c07836 */ /* 0x000fe20000000000 */
[----:B-1----:R-:W-:Y:S06]  /*10f0*/  @!P0 BRA `(.L_x_190) ;  /* 0x000000b8003c8947 */ /* 0x002fec0003800000 */
.L_x_274:
[----:B0-----:R-:W-:Y:S01]  /*1100*/  IMAD.U32 R3, RZ, RZ, UR40 ;  /* 0x00000028ff037e24 */ /* 0x001fe2000f8e00ff */
[----:B------:R-:W-:Y:S05]  /*1110*/  WARPSYNC.ALL ;  /* 0x0000000000007948 */ /* 0x000fea0003800000 */
[----:B------:R0:W-:Y:S01]  /*1120*/  BAR.SYNC.DEFER_BLOCKING R192, 0x100 ;  /* 0x000400c00000751d */ /* 0x0001e20000010000 */
[----:B------:R-:W-:-:S13]  /*1130*/  ISETP.NE.AND P0, PT, R3, 0x3, PT ;  /* 0x000000030300780c */ /* 0x000fda0003f05270 */
[----:B0-----:R-:W-:Y:S05]  /*1140*/  @!P0 BRA `(.L_x_191) ;  /* 0x0000000000048947 */ /* 0x001fea0003800000 */
[----:B------:R-:W-:Y:S01]  /*1150*/  BPT.TRAP 0x1 ;  /* 0x000000040000795c */ /* 0x000fe20000300000 */
.L_x_191:
[----:B------:R-:W-:Y:S01]  /*1160*/  ULEA UR27, UR37, UR51, 0x3 ;  /* 0x00000033251b7291 */ /* 0x000fe2000f8e183f */
[----:B------:R-:W-:-:S05]  /*1170*/  IMAD.U32 R3, RZ, RZ, UR36 ;  /* 0x00000024ff037e24 */ /* 0x000fca000f8e00ff */
[----:B------:R-:W-:-:S04]  /*1180*/  SHF.L.U32 R3, R3, 0x1f, RZ ;  /* 0x0000001f03037819 */ /* 0x000fc800000006ff */
[----:B------:R0:W1:Y:S01]  /*1190*/  SYNCS.PHASECHK.TRANS64.TRYWAIT P1, [UR27+0x32430], R3 ;  /* 0x03243003ff0075a7 */ /* 0x000062000802015b */
[----:B------:R-:W-:Y:S05]  /*11a0*/  @!P0 BRA `(.L_x_192) ;  /* 0x0000000000048947 */ /* 0x000fea0003800000 */
[----:B------:R-:W-:Y:S01]  /*11b0*/  BPT.TRAP 0x1 ;  /* 0x000000040000795c */ /* 0x000fe20000300000 */
.L_x_192:
[----:B-1----:R-:W-:Y:S05]  /*11c0*/  @P1 BRA `(.L_x_193) ;  /* 0x0000000000081947 */ /* 0x002fea0003800000 */
[----:B------:R-:W1:Y:S02]  /*11d0*/  SYNCS.PHASECHK.TRANS64.TRYWAIT P1, [UR27+0x32430], R3 ;  /* 0x03243003ff0075a7 */ /* 0x000e64000802015b */
[----:B-1----:R-:W-:Y:S05]  /*11e0*/  @!P1 BRA `(.L_x_194) ;  /* 0x000000b800189947 */ /* 0x002fea0003800000 */
.L_x_193:
[----:B------:R-:W-:Y:S01]  /*11f0*/  ULEA UR4, UR42, UR51, 0xd ;  /* 0x000000332a047291 */ /* 0x000fe2000f8e683f */
[----:B------:R-:W-:Y:S01]  /*1200*/  WARPGROUP.ARRIVE ;  /* 0x00000000000079c5 */ /* 0x000fe20000000000 */
[----:B------:R-:W-:Y:S02]  /*1210*/  UIADD3 UR5, UR51, 0x1c400, URZ ;  /* 0x0001c40033057890 */ /* 0x000fe4000fffe03f */
[----:B------:R-:W-:Y:S02]  /*1220*/  UIADD3 UR4, UR4, 0x18400, URZ ;  /* 0x0001840004047890 */ /* 0x000fe4000fffe03f */
[----:B------:R-:W-:Y:S02]  /*1230*/  USHF.R.U32.HI UR5, URZ, 0x4, UR5 ;  /* 0x000000043f057899 */ /* 0x000fe40008011605 */
[----:B------:R-:W-:Y:S02]  /*1240*/  USHF.R.U32.HI UR4, URZ, 0x4, UR4 ;  /* 0x000000043f047899 */ /* 0x000fe40008011604 */
[----:B------:R-:W-:-:S02]  /*1250*/  ULOP3.LUT UR5, UR5, 0x3fff, URZ, 0xc0, !UPT ;  /* 0x00003fff05057892 */ /* 0x000fc4000f8ec03f */
[----:B------:R-:W-:Y:S02]  /*1260*/  ULOP3.LUT UR4, UR4, 0x3fff, URZ, 0xc0, !UPT ;  /* 0x00003fff04047892 */ /* 0x000fe4000f8ec03f */
[----:B------:R-:W-:Y:S02]  /*1270*/  ULOP3.LUT UR24, UR5, 0x10000, URZ, 0xfc, !UPT ;  /* 0x0001000005187892 */ /* 0x000fe4000f8efc3f */
[----:B------:R-:W-:Y:S02]  /*1280*/  ULOP3.LUT UR4, UR4, 0x10000, URZ, 0xfc, !UPT ;  /* 0x0001000004047892 */ /* 0x000fe4000f8efc3f */
[----:B------:R-:W-:Y:S01]  /*1290*/  UIMAD UR6, UR37, 0x300, UR24 ;  /* 0x00000300250678a4 */ /* 0x000fe2000f8e0218 */
[----:B------:R-:W-:Y:S01]  /*12a0*/  UMOV UR5, 0x40000040 ;  /* 0x4000004000057882 */ /* 0x000fe20000000000 */
[----:B------:R-:W-:Y:S01]  /*12b0*/  UMOV UR7, 0x40000040 ;  /* 0x4000004000077882 */ /* 0x000fe20000000000 */
[----:B------:R-:W-:Y:S02]  /*12c0*/  UIADD3 UR8, UR4, 0x2, URZ ;  /* 0x0000000204087890 */ /* 0x000fe4000fffe03f */
[----:B------:R-:W-:Y:S01]  /*12d0*/  UIADD3 UR10, UR6, 0x2, URZ ;  /* 0x00000002060a7890 */ /* 0x000fe2000fffe03f */
[----:B------:R-:W-:-:S03]  /*12e0*/  UMOV UR9, 0x40000040 ;  /* 0x4000004000097882 */ /* 0x000fc60000000000 */
[----:B------:R-:W-:Y:S01]  /*12f0*/  HGMMA.64x96x16.F32 R24, gdesc[UR4], RZ, !UPT, gsb0 ;  /* 0x01600000041879f0 */ /* 0x000fe2000c0008ff */
[----:B------:R-:W-:Y:S01]  /*1300*/  UMOV UR11, 0x40000040 ;  /* 0x40000040000b7882 */ /* 0x000fe20000000000 */
[----:B------:R-:W-:Y:S02]  /*1310*/  UIADD3 UR12, UR4, 0x4, URZ ;  /* 0x00000004040c7890 */ /* 0x000fe4000fffe03f */
[----:B------:R-:W-:Y:S01]  /*1320*/  UIADD3 UR14, UR6, 0x4, URZ ;  /* 0x00000004060e7890 */ /* 0x000fe2000fffe03f */
[----:B------:R-:W-:Y:S01]  /*1330*/  UMOV UR13, 0x40000040 ;  /* 0x40000040000d7882 */ /* 0x000fe20000000000 */
[----:B------:R-:W-:Y:S01]  /*1340*/  UMOV UR15, 0x40000040 ;  /* 0x40000040000f7882 */ /* 0x000fe20000000000 */
[----:B------:R-:W-:Y:S02]  /*1350*/  UIADD3 UR16, UR4, 0x6, URZ ;  /* 0x0000000604107890 */ /* 0x000fe4000fffe03f */
[----:B------:R-:W-:Y:S01]  /*1360*/  UIADD3 UR18, UR6, 0x6, URZ ;  /* 0x0000000606127890 */ /* 0x000fe2000fffe03f */
[----:B------:R-:W-:Y:S01]  /*1370*/  UMOV UR17, 0x40000040 ;  /* 0x4000004000117882 */ /* 0x000fe20000000000 */
[----:B------:R-:W-:Y:S01]  /*1380*/  UMOV UR19, 0x40000040 ;  /* 0x4000004000137882 */ /* 0x000fe20000000000 */
[----:B------:R-:W-:-:S02]  /*1390*/  WARPGROUP.DEPBAR.LE gsb0, 0x0 ;  /* 0x00008000000079c5 */ /* 0x000fc40000010000 */
        /* <DEDUP_REMOVED lines=9> */
[----:B------:R-:W2:Y:S02]  /*1430*/  SYNCS.PHASECHK.TRANS64.TRYWAIT P1, [UR51+0x32410], R0 ;  /* 0x03241000ff0075a7 */ /* 0x000ea40008020173 */
[----:B--2---:R-:W-:Y:S05]  /*1440*/  @!P1 BRA `(.L_x_195) ;  /* 0x000000b400989947 */ /* 0x004fea0003800000 */
.L_x_275:
[----:B------:R-:W-:Y:S05]  /*1450*/  @!P0 BRA `(.L_x_196) ;  /* 0x0000000000048947 */ /* 0x000fea0003800000 */
[----:B------:R-:W-:Y:S01]  /*1460*/  BPT.TRAP 0x1 ;  /* 0x000000040000795c */ /* 0x000fe20000300000 */
.L_x_196:
[----:B------:R3:W4:Y:S01]  /*1470*/  SYNCS.PHASECHK.TRANS64.TRYWAIT P1, [UR27+0x32450], R3 ;  /* 0x03245003ff0075a7 */ /* 0x000722000802015b */
[----:B------:R-:W-:Y:S05]  /*1480*/  @!P0 BRA `(.L_x_197) ;  /* 0x0000000000048947 */ /* 0x000fea0003800000 */
[----:B------:R-:W-:Y:S01]  /*1490*/  BPT.TRAP 0x1 ;  /* 0x000000040000795c */ /* 0x000fe20000300000 */
.L_x_197:
[----:B----4-:R-:W-:Y:S05]  /*14a0*/  @P1 BRA `(.L_x_198) ;  /* 0x0000000000081947 */ /* 0x010fea0003800000 */
[----:B------:R-:W4:Y:S02]  /*14b0*/  SYNCS.PHASECHK.TRANS64.TRYWAIT P1, [UR27+0x32450], R3 ;  /* 0x03245003ff0075a7 */ /* 0x000f24000802015b */
[----:B----4-:R-:W-:Y:S05]  /*14c0*/  @!P1 BRA `(.L_x_199) ;  /* 0x000000b400909947 */ /* 0x010fea0003800000 */
.L_x_198:
[----:B------:R-:W-:Y:S01]  /*14d0*/  UIADD3 UR51, UR51, 0x400, URZ ;  /* 0x0000040033337890 */ /* 0x000fe2000fffe03f */
[----:B------:R-:W-:Y:S01]  /*14e0*/  WARPGROUP.ARRIVE ;  /* 0x00000000000079c5 */ /* 0x000fe20000000000 */
[----:B------:R-:W-:-:S05]  /*14f0*/  ULOP3.LUT UR6, UR50, 0x10000, URZ, 0xfc, !UPT ;  /* 0x0001000032067892 */ /* 0x000fca000f8efc3f */
[----:B--2---:R-:W2:Y:S01]  /*1500*/  S2R R0, SR_TID.X ;  /* 0x0000000000007919 */ /* 0x004ea20000002100 */
[----:B------:R-:W-:Y:S01]  /*1510*/  USHF.R.U32.HI UR26, URZ, 0x4, UR51 ;  /* 0x000000043f1a7899 */ /* 0x000fe20008011633 */
[----:B------:R-:W-:Y:S01]  /*1520*/  UMOV UR21, 0x40000040 ;  /* 0x4000004000157882 */ /* 0x000fe20000000000 */
[----:B------:R-:W-:Y:S02]  /*1530*/  UMOV UR23, 0x40000040 ;  /* 0x4000004000177882 */ /* 0x000fe40000000000 */
[----:B------:R-:W-:Y:S01]  /*1540*/  ULOP3.LUT UR26, UR26, 0x3fff, URZ, 0xc0, !UPT ;  /* 0x00003fff1a1a7892 */ /* 0x000fe2000f8ec03f */
[----:B------:R-:W-:-:S03]  /*1550*/  UMOV UR20, UR6 ;  /* 0x0000000600147c82 */ /* 0x000fc60008000000 */
[----:B------:R-:W-:-:S04]  /*1560*/  ULOP3.LUT UR25, UR26, 0x10000, URZ, 0xfc, !UPT ;  /* 0x000100001a197892 */ /* 0x000fc8000f8efc3f */
[----:B------:R-:W-:-:S07]  /*1570*/  UIMAD UR7, UR37, 0xc00, UR25 ;  /* 0x00000c00250778a4 */ /* 0x000fce000f8e0219 */
[----:B------:R-:W-:Y:S02]  /*1580*/  UMOV UR22, UR7 ;  /* 0x0000000700167c82 */ /* 0x000fe40008000000 */
[----:B------:R-:W-:Y:S01]  /*1590*/  HGMMA.64x96x16.F32 R24, gdesc[UR20], R24, gsb0 ;  /* 0x01600000141879f0 */ /* 0x000fe20008000818 */
        /* <DEDUP_REMOVED lines=8> */
[----:B------:R-:W-:Y:S01]  /*1620*/  HGMMA.64x96x16.F32 R24, gdesc[UR20], R24, gsb0 ;  /* 0x01600000141879f0 */ /* 0x000fe20008000818 */
[----:B------:R-:W-:Y:S02]  /*1630*/  UIADD3 UR20, UR6, 0x4, URZ ;  /* 0x0000000406147890 */ /* 0x000fe4000fffe03f */
[----:B------:R-:W-:Y:S01]  /*1640*/  UIADD3 UR22, UR7, 0x4, URZ ;  /* 0x0000000407167890 */ /* 0x000fe2000fffe03f */
[----:B------:R-:W-:Y:S01]  /*1650*/  UMOV UR21, 0x40000040 ;  /* 0x4000004000157882 */ /* 0x000fe20000000000 */
[----:B------:R-:W-:Y:S01]  /*1660*/  UMOV UR23, 0x40000040 ;  /* 0x4000004000177882 */ /* 0x000fe20000000000 */
        /* <DEDUP_REMOVED lines=93> */
[----:B------:R-:W-:Y:S03]  /*1c40*/  HGMMA.64x96x16.F32 R24, gdesc[UR20], R24, gsb0 ;  /* 0x01600000141879f0 */ /* 0x000fe60008000818 */
[----:B------:R-:W-:Y:S02]  /*1c50*/  WARPGROUP.DEPBAR.LE gsb0, 0x0 ;  /* 0x00008000000079c5 */ /* 0x000fe40000010000 */
[----:B------:R2:W-:Y:S06]  /*1c60*/  BAR.ARV R0, 0x100 ;  /* 0x000400000000751d */ /* 0x0005ec0000002000 */
[----:B------:R-:W-:Y:S05]  /*1c70*/  @!P0 BRA `(.L_x_200) ;  /* 0x0000000000048947 */ /* 0x000fea0003800000 */
[----:B------:R-:W-:Y:S01]  /*1c80*/  BPT.TRAP 0x1 ;  /* 0x000000040000795c */ /* 0x000fe20000300000 */
.L_x_200:
[----:B------:R-:W-:Y:S01]  /*1c90*/  UIMAD UR6, UR46, -0x60, UR47 ;  /* 0xffffffa02e0678a4 */ /* 0x000fe2000f8e022f */
[----:B------:R-:W-:Y:S01]  /*1ca0*/  ULDC UR10, c[0x0][0xa80] ;  /* 0x0002a000000a7ab9 */ /* 0x000fe20000000800 */
[----:B------:R-:W-:Y:S02]  /*1cb0*/  ULOP3.LUT UR26, UR26, 0x3000000, URZ, 0xfc, !UPT ;  /* 0x030000001a1a7892 */ /* 0x000fe4000f8efc3f */
[----:B------:R-:W-:Y:S02]  /*1cc0*/  UIADD3 UR6, UR6, 0x60, URZ ;  /* 0x0000006006067890 */ /* 0x000fe4000fffe03f */
[----:B------:R-:W-:Y:S01]  /*1cd0*/  UIMAD UR11, UR37, 0xc00, UR26 ;  /* 0x00000c00250b78a4 */ /* 0x000fe2000f8e021a */
[----:B------:R-:W-:-:S03]  /*1ce0*/  UMOV UR7, 0x40000040 ;  /* 0x4000004000077882 */ /* 0x000fc60000000000 */
[----:B01-3--:R-:W-:Y:S01]  /*1cf0*/  IMAD.U32 R3, RZ, RZ, UR6 ;  /* 0x00000006ff037e24 */ /* 0x00bfe2000f8e00ff */
[----:B------:R-:W-:-:S03]  /*1d00*/  UIADD3 UR6, UR27, 0x32440, URZ ;  /* 0x000324401b067890 */ /* 0x000fc6000fffe03f */
[----:B------:R-:W-:Y:S01]  /*1d10*/  IMAD R3, R210, -0x2, R3 ;  /* 0xfffffffed2037824 */ /* 0x000fe200078e0203 */
[----:B------:R-:W-:-:S04]  /*1d20*/  UPRMT UR6, UR45, 0x654, UR6 ;  /* 0x000006542d067896 */ /* 0x000fc80008000006 */
[C---:B------:R-:W-:Y:S02]  /*1d30*/  ISETP.GT.AND P2, PT, R3.reuse, RZ, PT ;  /* 0x000000ff0300720c */ /* 0x040fe40003f44270 */
[C---:B------:R-:W-:Y:S02]  /*1d40*/  ISETP.GT.AND P1, PT, R3.reuse, 0x1, PT ;  /* 0x000000010300780c */ /* 0x040fe40003f24270 */
[----:B------:R-:W-:Y:S01]  /*1d50*/  ISETP.GT.AND P6, PT, R3, 0x8, PT ;  /* 0x000000080300780c */ /* 0x000fe20003fc4270 */
[----:B------:R-:W-:Y:S01]  /*1d60*/  SYNCS.ARRIVE.TRANS64.RED.A1T0 RZ, [UR6], RZ ;  /* 0x000000ffffff79a7 */ /* 0x000fe20008100406 */
[----:B------:R-:W-:Y:S01]  /*1d70*/  FSEL R75, R24, -INF , P2 ;  /* 0xff800000184b7808 */ /* 0x000fe20001000000 */
[----:B------:R-:W-:Y:S01]  /*1d80*/  UMOV UR6, UR11 ;  /* 0x0000000b00067c82 */ /* 0x000fe20008000000 */
        /* <DEDUP_REMOVED lines=19> */
[----:B------:R-:W-:-:S02]  /*1ec0*/  FMNMX.FTZ R4, R73, R27, !PT ;  /* 0x0000001b49047209 */ /* 0x000fc40007810000 */
[----:B------:R-:W-:Y:S02]  /*1ed0*/  ISETP.GT.AND P6, PT, R3, 0x20, PT ;  /* 0x000000200300780c */ /* 0x000fe40003fc4270 */
[----:B------:R-:W-:Y:S02]  /*1ee0*/  FSEL R15, R37, -INF , P1 ;  /* 0xff800000250f7808 */ /* 0x000fe40000800000 */
[----:B------:R-:W-:Y:S02]  /*1ef0*/  FMNMX.FTZ R22, R11, R22, !PT ;  /* 0x000000160b167209 */ /* 0x000fe40007810000 */
[----:B------:R-:W-:Y:S02]  /*1f00*/  FSEL R31, R31, -INF , P5 ;  /* 0xff8000001f1f7808 */ /* 0x000fe40002800000 */
[----:B------:R-:W-:Y:S02]  /*1f10*/  FMNMX.FTZ R4, R77, R4, !PT ;  /* 0x000000044d047209 */ /* 0x000fe40007810000 */
[----:B------:R-:W-:-:S02]  /*1f20*/  ISETP.GT.AND P5, PT, R3, 0x21, PT ;  /* 0x000000210300780c */ /* 0x000fc40003fa4270 */
[----:B------:R-:W-:Y:S02]  /*1f30*/  FSEL R12, R40, -INF , P6 ;  /* 0xff800000280c7808 */ /* 0x000fe40003000000 */
[----:B------:R-:W-:Y:S02]  /*1f40*/  FMNMX.FTZ R33, R15, R22, !PT ;  /* 0x000000160f217209 */ /* 0x000fe40007810000 */
[----:B------:R-:W-:Y:S02]  /*1f50*/  FSEL R5, R34, -INF , P4 ;  /* 0xff80000022057808 */ /* 0x000fe40002000000 */
[----:B------:R-:W-:Y:S02]  /*1f60*/  FMNMX.FTZ R4, R31, R4, !PT ;  /* 0x000000041f047209 */ /* 0x000fe40007810000 */
[----:B------:R-:W-:Y:S02]  /*1f70*/  ISETP.GT.AND P4, PT, R3, 0x28, PT ;  /* 0x000000280300780c */ /* 0x000fe40003f84270 */
[----:B------:R-:W-:-:S02]  /*1f80*/  FSEL R20, R41, -INF , P5 ;  /* 0xff80000029147808 */ /* 0x000fc40002800000 */
[----:B------:R-:W-:Y:S02]  /*1f90*/  FMNMX.FTZ R33, R12, R33, !PT ;  /* 0x000000210c217209 */ /* 0x000fe40007810000 */
[----:B------:R-:W-:Y:S02]  /*1fa0*/  FSEL R7, R35, -INF , P3 ;  /* 0xff80000023077808 */ /* 0x000fe40001800000 */
[----:B------:R-:W-:Y:S02]  /*1fb0*/  FMNMX.FTZ R4, R5, R4, !PT ;  /* 0x0000000405047209 */ /* 0x000fe40007810000 */
[----:B------:R-:W-:Y:S02]  /*1fc0*/  ISETP.GT.AND P3, PT, R3, 0x29, PT ;  /* 0x000000290300780c */ /* 0x000fe40003f64270 */
[----:B------:R-:W-:Y:S02]  /*1fd0*/  FSEL R23, R44, -INF , P4 ;  /* 0xff8000002c177808 */ /* 0x000fe40002000000 */
[----:B------:R-:W-:-:S02]  /*1fe0*/  FMNMX.FTZ R24, R20, R33, !PT ;  /* 0x0000002114187209 */ /* 0x000fc40007810000 */
[----:B------:R-:W-:Y:S02]  /*1ff0*/  FSEL R9, R38, -INF , P2 ;  /* 0xff80000026097808 */ /* 0x000fe40001000000 */
[----:B------:R-:W-:Y:S02]  /*2000*/  FMNMX.FTZ R4, R7, R4, !PT ;  /* 0x0000000407047209 */ /* 0x000fe40007810000 */
[----:B------:R-:W-:Y:S02]  /*2010*/  ISETP.GT.AND P2, PT, R3, 0x30, PT ;  /* 0x000000300300780c */ /* 0x000fe40003f44270 */
[----:B------:R-:W-:Y:S02]  /*2020*/  FSEL R159, R45, -INF , P3 ;  /* 0xff8000002d9f7808 */ /* 0x000fe40001800000 */
[----:B------:R-:W-:Y:S02]  /*2030*/  FMNMX.FTZ R24, R23, R24, !PT ;  /* 0x0000001817187209 */ /* 0x000fe40007810000 */
[----:B------:R-:W-:-:S02]  /*2040*/  FSEL R13, R39, -INF , P1 ;  /* 0xff800000270d7808 */ /* 0x000fc40000800000 */
[----:B------:R-:W-:Y:S02]  /*2050*/  FMNMX.FTZ R4, R9, R4, !PT ;  /* 0x0000000409047209 */ /* 0x000fe40007810000 */
        /* <DEDUP_REMOVED lines=30> */
[----:B------:R-:W-:Y:S02]  /*2240*/  FSEL R162, R54, -INF , P6 ;  /* 0xff80000036a27808 */ /* 0x000fe40003000000 */
[----:B------:R-:W-:Y:S02]  /*2250*/  ISETP.GT.AND P6, PT, R3, 0x49, PT ;  /* 0x000000490300780c */ /* 0x000fe40003fc4270 */
[----:B------:R-:W-:Y:S02]  /*2260*/  FSEL R167, R60, -INF , P2 ;  /* 0xff8000003ca77808 */ /* 0x000fe40001000000 */
[----:B------:R-:W-:Y:S02]  /*2270*/  FMNMX.FTZ R4, R164, R35, !PT ;  /* 0x00000023a4047209 */ /* 0x000fe40007810000 */
[----:B------:R-:W-:-:S02]  /*2280*/  FMNMX.FTZ R33, R158, R33, !PT ;  /* 0x000000219e217209 */ /* 0x000fc40007810000 */
[----:B------:R-:W-:Y:S02]  /*2290*/  ISETP.GT.AND P1, PT, R3, 0x50, PT ;  /* 0x000000500300780c */ /* 0x000fe40003f24270 */
[----:B------:R-:W-:Y:S02]  /*22a0*/  FSEL R171, R61, -INF , P6 ;  /* 0xff8000003dab7808 */ /* 0x000fe40003000000 */
[----:B------:R-:W-:Y:S02]  /*22b0*/  FMNMX.FTZ R4, R167, R4, !PT ;  /* 0x00000004a7047209 */ /* 0x000fe40007810000 */
[----:B------:R-:W-:Y:S02]  /*22c0*/  FSEL R170, R55, -INF , P5 ;  /* 0xff80000037aa7808 */ /* 0x000fe40002800000 */
[----:B------:R-:W-:Y:S02]  /*22d0*/  FMNMX.FTZ R33, R162, R33, !PT ;  /* 0x00000021a2217209 */ /* 0x000fe40007810000 */
[----:B------:R-:W-:-:S02]  /*22e0*/  FSEL R165, R64, -INF , P1 ;  /* 0xff80000040a57808 */ /* 0x000fc40000800000 */
[----:B------:R-:W-:Y:S02]  /*22f0*/  FMNMX.FTZ R4, R171, R4, !PT ;  /* 0x00000004ab047209 */ /* 0x000fe40007810000 */
[----:B------:R-:W-:Y:S02]  /*2300*/  FSEL R168, R58, -INF , P4 ;  /* 0xff8000003aa87808 */ /* 0x000fe40002000000 */
[----:B------:R-:W-:Y:S02]  /*2310*/  FMNMX.FTZ R33, R170, R33, !PT ;  /* 0x00000021aa217209 */ /* 0x000fe40007810000 */
[----:B------:R-:W-:Y:S02]  /*2320*/  FMNMX.FTZ R24, R165, R4, !PT ;  /* 0x00000004a5187209 */ /* 0x000fe40007810000 */
[----:B------:R-:W-:Y:S02]  /*2330*/  FSEL R173, R59, -INF , P3 ;  /* 0xff8000003bad7808 */ /* 0x000fe40001800000 */
[----:B------:R-:W-:Y:S01]  /*2340*/  FMNMX.FTZ R4, R168, R33, !PT ;  /* 0x00000021a8047209 */ /* 0x000fe20007810000 */
[----:B------:R0:W-:Y:S01]  /*2350*/  BAR.SYNC.DEFER_BLOCKING R192, 0x100 ;  /* 0x000400c00000751d */ /* 0x0001e20000010000 */
[----:B------:R-:W-:-:S02]  /*2360*/  ISETP.GT.AND P5, PT, R3, 0x51, PT ;  /* 0x000000510300780c */ /* 0x000fc40003fa4270 */
[C---:B------:R-:W-:Y:S02]  /*2370*/  ISETP.GT.AND P4, PT, R3.reuse, 0x58, PT ;  /* 0x000000580300780c */ /* 0x040fe40003f84270 */
[----:B------:R-:W-:Y:S02]  /*2380*/  ISETP.GT.AND P3, PT, R3, 0x59, PT ;  /* 0x000000590300780c */ /* 0x000fe40003f64270 */
[----:B------:R-:W-:Y:S02]  /*2390*/  FSEL R184, R62, -INF , P2 ;  /* 0xff8000003eb87808 */ /* 0x000fe40001000000 */
[----:B------:R-:W-:Y:S02]  /*23a0*/  FMNMX.FTZ R3, R173, R4, !PT ;  /* 0x00000004ad037209 */ /* 0x000fe40007810000 */
[----:B------:R-:W-:Y:S02]  /*23b0*/  FSEL R187, R63, -INF , P6 ;  /* 0xff8000003fbb7808 */ /* 0x000fe40003000000 */
[----:B------:R-:W-:-:S02]  /*23c0*/  FMNMX.FTZ R4, R184, R3, !PT ;  /* 0x00000003b8047209 */ /* 0x000fc40007810000 */
[----:B------:R-:W-:Y:S02]  /*23d0*/  FSEL R169, R65, -INF , P5 ;  /* 0xff80000041a97808 */ /* 0x000fe40002800000 */
        /* <DEDUP_REMOVED lines=8> */
[----:B------:R-:W-:Y:S02]  /*2460*/  FSEL R186, R70, -INF , P4 ;  /* 0xff80000046ba7808 */ /* 0x000fe40002000000 */
[----:B------:R-:W-:Y:S02]  /*2470*/  FMNMX.FTZ R3, R185, R4, !PT ;  /* 0x00000004b9037209 */ /* 0x000fe40007810000 */
[----:B------:R-:W-:-:S02]  /*2480*/  FMNMX.FTZ R33, R174, R33, !PT ;  /* 0x00000021ae217209 */ /* 0x000fc40007810000 */
[----:B------:R-:W-:Y:S02]  /*2490*/  FSEL R189, R71, -INF , P3 ;  /* 0xff80000047bd7808 */ /* 0x000fe40001800000 */
[----:B------:R-:W-:Y:S01]  /*24a0*/  FMNMX.FTZ R4, R186, R3, !PT ;  /* 0x00000003ba047209 */ /* 0x000fe20007810000 */
[----:B------:R-:W1:Y:S03]  /*24b0*/  SHFL.BFLY PT, R24, R33, 0x2, 0x1f ;  /* 0x0c401f0021187f89 */ /* 0x000e6600000e0000 */
[----:B------:R-:W-:-:S05]  /*24c0*/  FMNMX.FTZ R4, R189, R4, !PT ;  /* 0x00000004bd047209 */ /* 0x000fca0007810000 */
[----:B------:R-:W3:Y:S01]  /*24d0*/  SHFL.BFLY PT, R35, R4, 0x2, 0x1f ;  /* 0x0c401f0004237f89 */ /* 0x000ee200000e0000 */
[----:B-1----:R-:W-:-:S05]  /*24e0*/  FMNMX.FTZ R24, R33, R24, !PT ;  /* 0x0000001821187209 */ /* 0x002fca0007810000 */
[----:B------:R-:W1:Y:S01]  /*24f0*/  SHFL.BFLY PT, R3, R24, 0x1, 0x1f ;  /* 0x0c201f0018037f89 */ /* 0x000e6200000e0000 */
[----:B---3--:R-:W-:-:S05]  /*2500*/  FMNMX.FTZ R35, R4, R35, !PT ;  /* 0x0000002304237209 */ /* 0x008fca0007810000 */
[----:B------:R-:W3:Y:S01]  /*2510*/  SHFL.BFLY PT, R26, R35, 0x1, 0x1f ;  /* 0x0c201f00231a7f89 */ /* 0x000ee200000e0000 */
[----:B-1----:R-:W-:-:S04]  /*2520*/  FMNMX.FTZ R3, R24, R3, !PT ;  /* 0x0000000318037209 */ /* 0x002fc80007810000 */
[C---:B------:R-:W-:Y:S01]  /*2530*/  FSETP.NEU.FTZ.AND P1, PT, R3.reuse, -INF , PT ;  /* 0xff8000000300780b */ /* 0x040fe20003f3d000 */
[----:B------:R-:W-:Y:S01]  /*2540*/  FMUL.FTZ R188, R3, UR10 ;  /* 0x0000000a03bc7c20 */ /* 0x000fe20008410000 */
[----:B---3--:R-:W-:-:S04]  /*2550*/  FMNMX.FTZ R4, R35, R26, !PT ;  /* 0x0000001a23047209 */ /* 0x008fc80007810000 */
[----:B------:R-:W-:Y:S02]  /*2560*/  FSEL R188, R188, RZ, P1 ;  /* 0x000000ffbcbc7208 */ /* 0x000fe40000800000 */
[C---:B------:R-:W-:Y:S01]  /*2570*/  FSETP.NEU.FTZ.AND P1, PT, R4.reuse, -INF , PT ;  /* 0xff8000000400780b */ /* 0x040fe20003f3d000 */
[----:B------:R-:W-:Y:S02]  /*2580*/  FMUL.FTZ R190, R4, UR10 ;  /* 0x0000000a04be7c20 */ /* 0x000fe40008410000 */
[--C-:B------:R-:W-:Y:S01]  /*2590*/  FFMA.FTZ R176, R75, UR10, -R188.reuse ;  /* 0x0000000a4bb07c23 */ /* 0x100fe200080108bc */
[--C-:B------:R-:W-:Y:S01]  /*25a0*/  FFMA.FTZ R175, R25, UR10, -R188.reuse ;  /* 0x0000000a19af7c23 */ /* 0x100fe200080108bc */
[--C-:B------:R-:W-:Y:S01]  /*25b0*/  FFMA.FTZ R178, R79, UR10, -R188.reuse ;  /* 0x0000000a4fb27c23 */ /* 0x100fe200080108bc */
[----:B------:R-:W-:Y:S01]  /*25c0*/  FSEL R190, R190, RZ, P1 ;  /* 0x000000ffbebe7208 */ /* 0x000fe20000800000 */
[--C-:B------:R-:W-:Y:S01]  /*25d0*/  FFMA.FTZ R181, R29, UR10, -R188.reuse ;  /* 0x0000000a1db57c23 */ /* 0x100fe200080108bc */
[--C-:B------:R-:W-:Y:S01]  /*25e0*/  FFMA.FTZ R191, R8, UR10, -R188.reuse ;  /* 0x0000000a08bf7c23 */ /* 0x100fe200080108bc */
[----:B------:R-:W-:Y:S01]  /*25f0*/  MUFU.EX2 R176, R176 ;  /* 0x000000b000b07308 */ /* 0x000fe20000000800 */
[----:B------:R-:W-:Y:S01]  /*2600*/  FFMA.FTZ R8, R11, UR10, -R188 ;  /* 0x0000000a0b087c23 */ /* 0x000fe200080108bc */
[--C-:B------:R-:W-:Y:S01]  /*2610*/  FFMA.FTZ R177, R73, UR10, -R190.reuse ;  /* 0x0000000a49b17c23 */ /* 0x100fe200080108be */
[--C-:B------:R-:W-:Y:S01]  /*2620*/  FFMA.FTZ R182, R27, UR10, -R190.reuse ;  /* 0x0000000a1bb67c23 */ /* 0x100fe200080108be */
[--C-:B------:R-:W-:Y:S01]  /*2630*/  FFMA.FTZ R179, R77, UR10, -R190.reuse ;  /* 0x0000000a4db37c23 */ /* 0x100fe200080108be */
[--C-:B------:R-:W-:Y:S01]  /*2640*/  FFMA.FTZ R180, R31, UR10, -R190.reuse ;  /* 0x0000000a1fb47c23 */ /* 0x100fe200080108be */
[----:B0-----:R-:W-:Y:S01]  /*2650*/  FFMA.FTZ R192, R7, UR10, -R190 ;  /* 0x0000000a07c07c23 */ /* 0x001fe200080108be */
[--C-:B------:R-:W-:Y:S01]  /*2660*/  FFMA.FTZ R6, R6, UR10, -R188.reuse ;  /* 0x0000000a06067c23 */ /* 0x100fe200080108bc */
[----:B------:R-:W0:Y:S01]  /*2670*/  MUFU.EX2 R175, R175 ;  /* 0x000000af00af7308 */ /* 0x000e220000000800 */
[----:B------:R-:W-:Y:S01]  /*2680*/  FFMA.FTZ R11, R15, UR10, -R188 ;  /* 0x0000000a0f0b7c23 */ /* 0x000fe200080108bc */
[--C-:B------:R-:W-:Y:S01]  /*2690*/  FFMA.FTZ R5, R5, UR10, -R190.reuse ;  /* 0x0000000a05057c23 */ /* 0x100fe200080108be */
[--C-:B------:R-:W-:Y:S01]  /*26a0*/  FFMA.FTZ R7, R9, UR10, -R190.reuse ;  /* 0x0000000a09077c23 */ /* 0x100fe200080108be */
[----:B------:R-:W-:Y:S01]  /*26b0*/  FFMA.FTZ R194, R13, UR10, -R190 ;  /* 0x0000000a0dc27c23 */ /* 0x000fe200080108be */
[----:B------:R-:W-:Y:S01]  /*26c0*/  FFMA.FTZ R9, R12, UR10, -R188 ;  /* 0x0000000a0c097c23 */ /* 0x000fe200080108bc */
[----:B------:R-:W-:Y:S01]  /*26d0*/  FFMA.FTZ R15, R14, UR10, -R190 ;  /* 0x0000000a0e0f7c23 */ /* 0x000fe200080108be */
[----:B------:R-:W-:Y:S01]  /*26e0*/  FFMA.FTZ R12, R20, UR10, -R188 ;  /* 0x0000000a140c7c23 */ /* 0x000fe200080108bc */
[----:B------:R-:W-:Y:S01]  /*26f0*/  MUFU.EX2 R178, R178 ;  /* 0x000000b200b27308 */ /* 0x000fe20000000800 */
[----:B------:R-:W-:Y:S01]  /*2700*/  FFMA.FTZ R14, R21, UR10, -R190 ;  /* 0x0000000a150e7c23 */ /* 0x000fe200080108be */
[--C-:B------:R-:W-:Y:S01]  /*2710*/  FFMA.FTZ R13, R23, UR10, -R188.reuse ;  /* 0x0000000a170d7c23 */ /* 0x100fe200080108bc */
[----:B------:R-:W-:Y:S01]  /*2720*/  FFMA.FTZ R20, R159, UR10, -R188 ;  /* 0x0000000a9f147c23 */ /* 0x000fe200080108bc */
[--C-:B------:R-:W-:Y:S01]  /*2730*/  FFMA.FTZ R10, R10, UR10, -R190.reuse ;  /* 0x0000000a0a0a7c23 */ /* 0x100fe200080108be */
[----:B------:R-:W-:Y:S01]  /*2740*/  FFMA.FTZ R21, R157, UR10, -R190 ;  /* 0x0000000a9d157c23 */ /* 0x000fe200080108be */
[--C-:B------:R-:W-:Y:S01]  /*2750*/  FFMA.FTZ R23, R156, UR10, -R188.reuse ;  /* 0x0000000a9c177c23 */ /* 0x100fe200080108bc */
[--C-:B------:R-:W-:Y:S01]  /*2760*/  FFMA.FTZ R156, R160, UR10, -R188.reuse ;  /* 0x0000000aa09c7c23 */ /* 0x100fe200080108bc */
[----:B------:R-:W1:Y:S01]  /*2770*/  MUFU.EX2 R181, R181 ;  /* 0x000000b500b57308 */ /* 0x000e620000000800 */
[----:B0-----:R-:W-:Y:S01]  /*2780*/  F2FP.F16.F32.PACK_AB R152, R175, R176 ;  /* 0x000000b0af98723e */ /* 0x001fe200000000ff */
[----:B------:R-:W-:Y:S01]  /*2790*/  FFMA.FTZ R157, R163, UR10, -R188 ;  /* 0x0000000aa39d7c23 */ /* 0x000fe200080108bc */
[----:B------:R-:W-:Y:S01]  /*27a0*/  FFMA.FTZ R159, R158, UR10, -R190 ;  /* 0x0000000a9e9f7c23 */ /* 0x000fe200080108be */
[----:B------:R-:W-:Y:S01]  /*27b0*/  FFMA.FTZ R160, R166, UR10, -R188 ;  /* 0x0000000aa6a07c23 */ /* 0x000fe200080108bc */
[--C-:B------:R-:W-:Y:S01]  /*27c0*/  FFMA.FTZ R22, R22, UR10, -R190.reuse ;  /* 0x0000000a16167c23 */ /* 0x100fe200080108be */
[--C-:B------:R-:W-:Y:S01]  /*27d0*/  FFMA.FTZ R158, R162, UR10, -R190.reuse ;  /* 0x0000000aa29e7c23 */ /* 0x100fe200080108be */
[----:B------:R-:W-:Y:S01]  /*27e0*/  FFMA.FTZ R163, R170, UR10, -R190 ;  /* 0x0000000aaaa37c23 */ /* 0x000fe200080108be */
[----:B------:R-:W-:Y:S01]  /*27f0*/  MUFU.EX2 R177, R177 ;  /* 0x000000b100b17308 */ /* 0x000fe20000000800 */
[--C-:B------:R-:W-:Y:S01]  /*2800*/  FFMA.FTZ R162, R164, UR10, -R188.reuse ;  /* 0x0000000aa4a27c23 */ /* 0x100fe200080108bc */
[--C-:B------:R-:W-:Y:S01]  /*2810*/  FFMA.FTZ R164, R167, UR10, -R188.reuse ;  /* 0x0000000aa7a47c23 */ /* 0x100fe200080108bc */
[----:B------:R-:W-:Y:S01]  /*2820*/  FFMA.FTZ R167, R171, UR10, -R188 ;  /* 0x0000000aaba77c23 */ /* 0x000fe200080108bc */
[--C-:B------:R-:W-:Y:S01]  /*2830*/  FFMA.FTZ R166, R168, UR10, -R190.reuse ;  /* 0x0000000aa8a67c23 */ /* 0x100fe200080108be */
[----:B------:R-:W-:Y:S01]  /*2840*/  FFMA.FTZ R171, R173, UR10, -R190 ;  /* 0x0000000aadab7c23 */ /* 0x000fe200080108be */
[----:B------:R-:W-:Y:S01]  /*2850*/  FFMA.FTZ R161, R161, UR10, -R188 ;  /* 0x0000000aa1a17c23 */ /* 0x000fe200080108bc */
[--C-:B------:R-:W-:Y:S01]  /*2860*/  FFMA.FTZ R168, R184, UR10, -R190.reuse ;  /* 0x0000000ab8a87c23 */ /* 0x100fe200080108be */
[----:B------:R-:W0:Y:S01]  /*2870*/  MUFU.EX2 R182, R182 ;  /* 0x000000b600b67308 */ /* 0x000e220000000800 */
[----:B-1----:R-:W-:Y:S01]  /*2880*/  F2FP.F16.F32.PACK_AB R154, R181, R178 ;  /* 0x000000b2b59a723e */ /* 0x002fe200000000ff */
[----:B------:R-:W-:Y:S01]  /*2890*/  FFMA.FTZ R173, R187, UR10, -R190 ;  /* 0x0000000abbad7c23 */ /* 0x000fe200080108be */
[--C-:B------:R-:W-:Y:S01]  /*28a0*/  FFMA.FTZ R170, R169, UR10, -R188.reuse ;  /* 0x0000000aa9aa7c23 */ /* 0x100fe200080108bc */
[--C-:B------:R-:W-:Y:S01]  /*28b0*/  FFMA.FTZ R169, R172, UR10, -R188.reuse ;  /* 0x0000000aaca97c23 */ /* 0x100fe200080108bc */
[----:B------:R-:W-:Y:S01]  /*28c0*/  FFMA.FTZ R172, R174, UR10, -R188 ;  /* 0x0000000aaeac7c23 */ /* 0x000fe200080108bc */
[--C-:B------:R-:W-:Y:S01]  /*28d0*/  FFMA.FTZ R174, R183, UR10, -R190.reuse ;  /* 0x0000000ab7ae7c23 */ /* 0x100fe200080108be */
[----:B------:R-:W-:Y:S01]  /*28e0*/  FFMA.FTZ R183, R185, UR10, -R190 ;  /* 0x0000000ab9b77c23 */ /* 0x000fe200080108be */
[----:B------:R-:W-:Y:S01]  /*28f0*/  MUFU.EX2 R179, R179 ;  /* 0x000000b300b37308 */ /* 0x000fe20000000800 */
[----:B------:R-:W-:Y:S01]  /*2900*/  FFMA.FTZ R165, R165, UR10, -R188 ;  /* 0x0000000aa5a57c23 */ /* 0x000fe200080108bc */
[--C-:B------:R-:W-:Y:S01]  /*2910*/  FFMA.FTZ R184, R186, UR10, -R190.reuse ;  /* 0x0000000abab87c23 */ /* 0x100fe200080108be */
[----:B------:R-:W-:Y:S01]  /*2920*/  FFMA.FTZ R185, R189, UR10, -R190 ;  /* 0x0000000abdb97c23 */ /* 0x000fe200080108be */
[----:B------:R-:W-:-:S04]  /*2930*/  FADD.FTZ R175, R176, R175 ;  /* 0x000000afb0af7221 */ /* 0x000fc80000010000 */
[----:B------:R-:W1:Y:S01]  /*2940*/  MUFU.EX2 R180, R180 ;  /* 0x000000b400b47308 */ /* 0x000e620000000800 */
[----:B0-----:R-:W-:Y:S01]  /*2950*/  F2FP.F16.F32.PACK_AB R153, R182, R177 ;  /* 0x000000b1b699723e */ /* 0x001fe200000000ff */
[----:B------:R-:W-:Y:S01]  /*2960*/  FADD.FTZ R182, R177, R182 ;  /* 0x000000b6b1b67221 */ /* 0x000fe20000010000 */
[----:B------:R-:W-:-:S04]  /*2970*/  FADD.FTZ R178, R178, R175 ;  /* 0x000000afb2b27221 */ /* 0x000fc80000010000 */
[----:B------:R-:W-:Y:S01]  /*2980*/  FADD.FTZ R181, R181, R178 ;  /* 0x000000b2b5b57221 */ /* 0x000fe20000010000 */
[----:B------:R-:W-:Y:S08]  /*2990*/  MUFU.EX2 R6, R6 ;  /* 0x0000000600067308 */ /* 0x000ff00000000800 */
[----:B------:R-:W0:Y:S01]  /*29a0*/  MUFU.EX2 R191, R191 ;  /* 0x000000bf00bf7308 */ /* 0x000e220000000800 */
[----:B-1----:R-:W-:Y:S01]  /*29b0*/  F2FP.F16.F32.PACK_AB R155, R180, R179 ;  /* 0x000000b3b49b723e */ /* 0x002fe200000000ff */
[----:B------:R-:W-:-:S03]  /*29c0*/  FADD.FTZ R179, R179, R182 ;  /* 0x000000b6b3b37221 */ /* 0x000fc60000010000 */
[----:B------:R-:W-:Y:S01]  /*29d0*/  WARPGROUP.ARRIVE ;  /* 0x00000000000079c5 */ /* 0x000fe20000000000 */
[----:B------:R-:W-:Y:S02]  /*29e0*/  FADD.FTZ R180, R180, R179 ;  /* 0x000000b3b4b47221 */ /* 0x000fe40000010000 */
[----:B------:R-:W-:Y:S03]  /*29f0*/  MUFU.EX2 R8, R8 ;  /* 0x0000000800087308 */ /* 0x000fe60000000800 */
[----:B------:R-:W-:Y:S01]  /*2a00*/  HGMMA.64x256x16.F32 R24, R152, gdesc[UR4].tnspB, RZ, !UPT, gsb0 ;  /* 0x43e0000498187df0 */ /* 0x000fe2000c0008ff */
[----:B------:R-:W-:Y:S01]  /*2a10*/  UIADD3 UR6, UR11, 0x80, URZ ;  /* 0x000000800b067890 */ /* 0x000fe2000fffe03f */
[----:B------:R-:W-:-:S03]  /*2a20*/  UMOV UR7, 0x40000040 ;  /* 0x4000004000077882 */ /* 0x000fc60000000000 */
[----:B------:R-:W-:Y:S08]  /*2a30*/  MUFU.EX2 R11, R11 ;  /* 0x0000000b000b7308 */ /* 0x000ff00000000800 */
[----:B------:R-:W-:Y:S08]  /*2a40*/  MUFU.EX2 R5, R5 ;  /* 0x0000000500057308 */ /* 0x000ff00000000800 */
[----:B------:R-:W1:Y:S08]  /*2a50*/  MUFU.EX2 R192, R192 ;  /* 0x000000c000c07308 */ /* 0x000e700000000800 */
[----:B------:R-:W-:Y:S08]  /*2a60*/  MUFU.EX2 R7, R7 ;  /* 0x0000000700077308 */ /* 0x000ff00000000800 */
[----:B------:R-:W3:Y:S08]  /*2a70*/  MUFU.EX2 R194, R194 ;  /* 0x000000c200c27308 */ /* 0x000ef00000000800 */
[----:B------:R-:W-:Y:S08]  /*2a80*/  MUFU.EX2 R9, R9 ;  /* 0x0000000900097308 */ /* 0x000ff00000000800 */
[----:B------:R-:W4:Y:S08]  /*2a90*/  MUFU.EX2 R12, R12 ;  /* 0x0000000c000c7308 */ /* 0x000f300000000800 */
[----:B------:R-:W-:Y:S08]  /*2aa0*/  MUFU.EX2 R13, R13 ;  /* 0x0000000d000d7308 */ /* 0x000ff00000000800 */
[----:B------:R-:W-:Y:S08]  /*2ab0*/  MUFU.EX2 R20, R20 ;  /* 0x0000001400147308 */ /* 0x000ff00000000800 */
[----:B------:R-:W-:Y:S08]  /*2ac0*/  MUFU.EX2 R10, R10 ;  /* 0x0000000a000a7308 */ /* 0x000ff00000000800 */
[----:B------:R-:W5:Y:S08]  /*2ad0*/  MUFU.EX2 R15, R15 ;  /* 0x0000000f000f7308 */ /* 0x000f700000000800 */
[----:B------:R-:W-:Y:S08]  /*2ae0*/  MUFU.EX2 R14, R14 ;  /* 0x0000000e000e7308 */ /* 0x000ff00000000800 */
[----:B------:R-:W2:Y:S08]  /*2af0*/  MUFU.EX2 R21, R21 ;  /* 0x0000001500157308 */ /* 0x000eb00000000800 */
[----:B------:R-:W-:Y:S08]  /*2b00*/  MUFU.EX2 R23, R23 ;  /* 0x0000001700177308 */ /* 0x000ff00000000800 */
[----:B------:R-:W2:Y:S08]  /*2b10*/  MUFU.EX2 R156, R156 ;  /* 0x0000009c009c7308 */ /* 0x000eb00000000800 */
[----:B------:R-:W-:Y:S08]  /*2b20*/  MUFU.EX2 R157, R157 ;  /* 0x0000009d009d7308 */ /* 0x000ff00000000800 */
[----:B------:R-:W-:Y:S08]  /*2b30*/  MUFU.EX2 R160, R160 ;  /* 0x000000a000a07308 */ /* 0x000ff00000000800 */
[----:B------:R-:W-:Y:S08]  /*2b40*/  MUFU.EX2 R22, R22 ;  /* 0x0000001600167308 */ /* 0x000ff00000000800 */
[----:B------:R-:W2:Y:S08]  /*2b50*/  MUFU.EX2 R159, R159 ;  /* 0x0000009f009f7308 */ /* 0x000eb00000000800 */
        /* <DEDUP_REMOVED lines=14> */
[----:B------:R-:W-:Y:S01]  /*2c40*/  MUFU.EX2 R174, R174 ;  /* 0x000000ae00ae7308 */ /* 0x000fe20000000800 */
[----:B------:R-:W-:-:S02]  /*2c50*/  WARPGROUP.DEPBAR.LE gsb0, 0x0 ;  /* 0x00008000000079c5 */ /* 0x000fc40000010000 */
[----:B0-----:R-:W-:Y:S01]  /*2c60*/  F2FP.F16.F32.PACK_AB R152, R191, R6 ;  /* 0x00000006bf98723e */ /* 0x001fe200000000ff */
[----:B------:R-:W-:Y:S01]  /*2c70*/  FADD.FTZ R6, R6, R181 ;  /* 0x000000b506067221 */ /* 0x000fe20000010000 */
[----:B-1----:R-:W-:Y:S01]  /*2c80*/  F2FP.F16.F32.PACK_AB R153, R192, R5 ;  /* 0x00000005c099723e */ /* 0x002fe200000000ff */
[----:B------:R-:W-:Y:S01]  /*2c90*/  FADD.FTZ R5, R5, R180 ;  /* 0x000000b405057221 */ /* 0x000fe20000010000 */
[----:B------:R-:W-:Y:S01]  /*2ca0*/  F2FP.F16.F32.PACK_AB R154, R11, R8 ;  /* 0x000000080b9a723e */ /* 0x000fe200000000ff */
[----:B------:R-:W0:Y:S01]  /*2cb0*/  MUFU.EX2 R183, R183 ;  /* 0x000000b700b77308 */ /* 0x000e220000000800 */
[----:B---3--:R-:W-:Y:S01]  /*2cc0*/  F2FP.F16.F32.PACK_AB R155, R194, R7 ;  /* 0x00000007c29b723e */ /* 0x008fe200000000ff */
[----:B------:R-:W-:Y:S01]  /*2cd0*/  FADD.FTZ R191, R191, R6 ;  /* 0x00000006bfbf7221 */ /* 0x000fe20000010000 */
[----:B------:R-:W-:Y:S02]  /*2ce0*/  FADD.FTZ R192, R192, R5 ;  /* 0x00000005c0c07221 */ /* 0x000fe40000010000 */
[----:B------:R-:W-:Y:S01]  /*2cf0*/  WARPGROUP.ARRIVE ;  /* 0x00000000000079c5 */ /* 0x000fe20000000000 */
[----:B------:R-:W-:Y:S01]  /*2d00*/  FADD.FTZ R8, R8, R191 ;  /* 0x000000bf08087221 */ /* 0x000fe20000010000 */
[----:B------:R-:W-:Y:S01]  /*2d10*/  FADD.FTZ R7, R7, R192 ;  /* 0x000000c007077221 */ /* 0x000fe20000010000 */
[----:B------:R-:W-:Y:S02]  /*2d20*/  MUFU.EX2 R184, R184 ;  /* 0x000000b800b87308 */ /* 0x000fe40000000800 */
[----:B------:R-:W-:Y:S01]  /*2d30*/  FADD.FTZ R8, R11, R8 ;  /* 0x000000080b087221 */ /* 0x000fe20000010000 */
[----:B------:R-:W-:Y:S01]  /*2d40*/  HGMMA.64x256x16.F32 R24, R152, gdesc[UR4].tnspB, R24, gsb0 ;  /* 0x43e0000498187df0 */ /* 0x000fe20008000818 */
[----:B------:R-:W-:Y:S01]  /*2d50*/  UIADD3 UR6, UR11, 0x100, URZ ;  /* 0x000001000b067890 */ /* 0x000fe2000fffe03f */
[----:B------:R-:W-:Y:S01]  /*2d60*/  FADD.FTZ R7, R194, R7 ;  /* 0x00000007c2077221 */ /* 0x000fe20000010000 */
[----:B------:R-:W-:-:S02]  /*2d70*/  UMOV UR7, 0x40000040 ;  /* 0x4000004000077882 */ /* 0x000fc40000000000 */
[----:B------:R-:W1:Y:S01]  /*2d80*/  MUFU.EX2 R185, R185 ;  /* 0x000000b900b97308 */ /* 0x000e620000000800 */
[----:B------:R-:W-:Y:S02]  /*2d90*/  WARPGROUP.DEPBAR.LE gsb0, 0x0 ;  /* 0x00008000000079c5 */ /* 0x000fe40000010000 */
[----:B----4-:R-:W-:Y:S01]  /*2da0*/  F2FP.F16.F32.PACK_AB R152, R12, R9 ;  /* 0x000000090c98723e */ /* 0x010fe200000000ff */
[----:B------:R-:W-:Y:S01]  /*2db0*/  FADD.FTZ R9, R9, R8 ;  /* 0x0000000809097221 */ /* 0x000fe20000010000 */
[----:B-----5:R-:W-:Y:S01]  /*2dc0*/  F2FP.F16.F32.PACK_AB R153, R15, R10 ;  /* 0x0000000a0f99723e */ /* 0x020fe200000000ff */
[----:B------:R-:W-:Y:S01]  /*2dd0*/  FADD.FTZ R10, R10, R7 ;  /* 0x000000070a0a7221 */ /* 0x000fe20000010000 */
[----:B------:R-:W-:Y:S01]  /*2de0*/  F2FP.F16.F32.PACK_AB R154, R20, R13 ;  /* 0x0000000d149a723e */ /* 0x000fe200000000ff */
[----:B------:R-:W-:Y:S01]  /*2df0*/  FADD.FTZ R12, R12, R9 ;  /* 0x000000090c0c7221 */ /* 0x000fe20000010000 */
[----:B--2---:R-:W-:Y:S01]  /*2e00*/  F2FP.F16.F32.PACK_AB R155, R21, R14 ;  /* 0x0000000e159b723e */ /* 0x004fe200000000ff */
[----:B------:R-:W-:-:S02]  /*2e10*/  FADD.FTZ R15, R15, R10 ;  /* 0x0000000a0f0f7221 */ /* 0x000fc40000010000 */
[----:B------:R-:W-:Y:S01]  /*2e20*/  FADD.FTZ R13, R13, R12 ;  /* 0x0000000c0d0d7221 */ /* 0x000fe20000010000 */
[----:B------:R-:W-:Y:S01]  /*2e30*/  WARPGROUP.ARRIVE ;  /* 0x00000000000079c5 */ /* 0x000fe20000000000 */
[----:B------:R-:W-:Y:S02]  /*2e40*/  FADD.FTZ R14, R14, R15 ;  /* 0x0000000f0e0e7221 */ /* 0x000fe40000010000 */
[----:B------:R-:W-:Y:S02]  /*2e50*/  FADD.FTZ R20, R20, R13 ;  /* 0x0000000d14147221 */ /* 0x000fe40000010000 */
[----:B------:R-:W-:-:S05]  /*2e60*/  FADD.FTZ R21, R21, R14 ;  /* 0x0000000e15157221 */ /* 0x000fca0000010000 */
[----:B------:R-:W-:Y:S01]  /*2e70*/  HGMMA.64x256x16.F32 R24, R152, gdesc[UR4].tnspB, R24, gsb0 ;  /* 0x43e0000498187df0 */ /* 0x000fe20008000818 */
[----:B------:R-:W-:Y:S01]  /*2e80*/  UIADD3 UR6, UR11, 0x180, URZ ;  /* 0x000001800b067890 */ /* 0x000fe2000fffe03f */
[----:B------:R-:W-:Y:S01]  /*2e90*/  UMOV UR7, 0x40000040 ;  /* 0x4000004000077882 */ /* 0x000fe20000000000 */
[----:B------:R-:W-:Y:S02]  /*2ea0*/  WARPGROUP.DEPBAR.LE gsb0, 0x0 ;  /* 0x00008000000079c5 */ /* 0x000fe40000010000 */
[----:B------:R-:W-:Y:S01]  /*2eb0*/  F2FP.F16.F32.PACK_AB R152, R156, R23 ;  /* 0x000000179c98723e */ /* 0x000fe200000000ff */
[----:B------:R-:W-:Y:S01]  /*2ec0*/  FADD.FTZ R23, R23, R20 ;  /* 0x0000001417177221 */ /* 0x000fe20000010000 */
[----:B------:R-:W-:Y:S01]  /*2ed0*/  F2FP.F16.F32.PACK_AB R153, R159, R22 ;  /* 0x000000169f99723e */ /* 0x000fe200000000ff */
[----:B------:R-:W-:Y:S01]  /*2ee0*/  FADD.FTZ R22, R22, R21 ;  /* 0x0000001516167221 */ /* 0x000fe20000010000 */
[----:B------:R-:W-:Y:S01]  /*2ef0*/  F2FP.F16.F32.PACK_AB R154, R160, R157 ;  /* 0x0000009da09a723e */ /* 0x000fe200000000ff */
[----:B------:R-:W-:Y:S01]  /*2f00*/  FADD.FTZ R156, R156, R23 ;  /* 0x000000179c9c7221 */ /* 0x000fe20000010000 */
[----:B------:R-:W-:Y:S01]  /*2f10*/  F2FP.F16.F32.PACK_AB R155, R163, R158 ;  /* 0x0000009ea39b723e */ /* 0x000fe200000000ff */
[----:B------:R-:W-:-:S02]  /*2f20*/  FADD.FTZ R159, R159, R22 ;  /* 0x000000169f9f7221 */ /* 0x000fc40000010000 */
[----:B------:R-:W-:Y:S01]  /*2f30*/  FADD.FTZ R157, R157, R156 ;  /* 0x0000009c9d9d7221 */ /* 0x000fe20000010000 */
[----:B------:R-:W-:Y:S01]  /*2f40*/  WARPGROUP.ARRIVE ;  /* 0x00000000000079c5 */ /* 0x000fe20000000000 */
[----:B------:R-:W-:Y:S02]  /*2f50*/  FADD.FTZ R158, R158, R159 ;  /* 0x0000009f9e9e7221 */ /* 0x000fe40000010000 */
[----:B------:R-:W-:Y:S02]  /*2f60*/  FADD.FTZ R160, R160, R157 ;  /* 0x0000009da0a07221 */ /* 0x000fe40000010000 */
[----:B------:R-:W-:-:S08]  /*2f70*/  FADD.FTZ R163, R163, R158 ;  /* 0x0000009ea3a37221 */ /* 0x000fd00000010000 */
        /* <DEDUP_REMOVED lines=23> */
[----:B0-----:R-:W-:Y:S01]  /*30f0*/  F2FP.F16.F32.PACK_AB R153, R183, R174 ;  /* 0x000000aeb799723e */ /* 0x001fe200000000ff */
[----:B------:R-:W-:Y:S01]  /*3100*/  FADD.FTZ R174, R174, R173 ;  /* 0x000000adaeae7221 */ /* 0x000fe20000010000 */
[----:B------:R-:W-:Y:S01]  /*3110*/  F2FP.F16.F32.PACK_AB R154, R172, R169 ;  /* 0x000000a9ac9a723e */ /* 0x000fe200000000ff */
[----:B------:R-:W-:Y:S01]  /*3120*/  FADD.FTZ R170, R170, R165 ;  /* 0x000000a5aaaa7221 */ /* 0x000fe20000010000 */
[----:B-1----:R-:W-:Y:S01]  /*3130*/  F2FP.F16.F32.PACK_AB R155, R185, R184 ;  /* 0x000000b8b99b723e */ /* 0x002fe200000000ff */
[----:B------:R-:W-:-:S02]  /*3140*/  FADD.FTZ R183, R183, R174 ;  /* 0x000000aeb7b77221 */ /* 0x000fc40000010000 */
[----:B------:R-:W-:Y:S01]  /*3150*/  FADD.FTZ R5, R169, R170 ;  /* 0x000000aaa9057221 */ /* 0x000fe20000010000 */
[----:B------:R-:W-:Y:S01]  /*3160*/  WARPGROUP.ARRIVE ;  /* 0x00000000000079c5 */ /* 0x000fe20000000000 */
[----:B------:R-:W-:Y:S02]  /*3170*/  FADD.FTZ R184, R184, R183 ;  /* 0x000000b7b8b87221 */ /* 0x000fe40000010000 */
[----:B------:R-:W-:Y:S02]  /*3180*/  FADD.FTZ R5, R172, R5 ;  /* 0x00000005ac057221 */ /* 0x000fe40000010000 */
[----:B------:R-:W-:-:S08]  /*3190*/  FADD.FTZ R7, R185, R184 ;  /* 0x000000b8b9077221 */ /* 0x000fd00000010000 */
[----:B------:R-:W-:Y:S03]  /*31a0*/  HGMMA.64x256x16.F32 R24, R152, gdesc[UR4].tnspB, R24, gsb0 ;  /* 0x43e0000498187df0 */ /* 0x000fe60008000818 */
[----:B------:R-:W-:Y:S02]  /*31b0*/  WARPGROUP.DEPBAR.LE gsb0, 0x0 ;  /* 0x00008000000079c5 */ /* 0x000fe40000010000 */
[----:B------:R-:W-:Y:S05]  /*31c0*/  @!P0 BRA `(.L_x_201) ;  /* 0x0000000000048947 */ /* 0x000fea0003800000 */
[----:B------:R-:W-:Y:S01]  /*31d0*/  BPT.TRAP 0x1 ;  /* 0x000000040000795c */ /* 0x000fe20000300000 */
.L_x_201:
[----:B------:R-:W-:Y:S02]  /*31e0*/  UISETP.GE.AND UP0, UPT, UR47, 0x61, UPT ;  /* 0x000000612f00788c */ /* 0x000fe4000bf06270 */
[----:B------:R-:W-:-:S04]  /*31f0*/  UIADD3 UR27, UR27, 0x32460, URZ ;  /* 0x000324601b1b7890 */ /* 0x000fc8000fffe03f */
[----:B------:R-:W-:Y:S01]  /*3200*/  PLOP3.LUT P1, PT, PT, PT, UP0, 0x80, 0x0 ;  /* 0x000000000000781c */ /* 0x000fe20003f2f008 */
[----:B------:R-:W-:-:S09]  /*3210*/  UPRMT UR27, UR45, 0x654, UR27 ;  /* 0x000006542d1b7896 */ /* 0x000fd2000800001b */
[----:B------:R-:W-:Y:S03]  /*3220*/  SYNCS.ARRIVE.TRANS64.RED.A1T0 RZ, [UR27], RZ ;  /* 0x000000ffffff79a7 */ /* 0x000fe6000810041b */
[----:B------:R-:W-:Y:S05]  /*3230*/  @!P1 BRA `(.L_x_202) ;  /* 0x00000024001c9947 */ /* 0x000fea0003800000 */
[----:B------:R-:W-:Y:S01]  /*3240*/  IMAD.MOV.U32 R11, RZ, RZ, R4 ;  /* 0x000000ffff0b7224 */ /* 0x000fe200078e0004 */
[----:B------:R-:W-:Y:S01]  /*3250*/  UIADD3 UR46, UR46, -0x2, URZ ;  /* 0xfffffffe2e2e7890 */ /* 0x000fe2000fffe03f */
[----:B------:R-:W-:Y:S01]  /*3260*/  IMAD.MOV.U32 R6, RZ, RZ, R3 ;  /* 0x000000ffff067224 */ /* 0x000fe200078e0003 */
[----:B------:R-:W-:-:S10]  /*3270*/  ULDC UR27, c[0x0][0xa80] ;  /* 0x0002a000001b7ab9 */ /* 0x000fd40000000800 */
.L_x_213:
[----:B------:R-:W-:Y:S01]  /*3280*/  UIADD3 UR37, UR37, 0x1, URZ ;  /* 0x0000000125257890 */ /* 0x000fe2000fffe03f */
[----:B------:R-:W-:Y:S01]  /*3290*/  IMAD.U32 R0, RZ, RZ, UR46 ;  /* 0x0000002eff007e24 */ /* 0x000fe2000f8e00ff */
[----:B------:R-:W-:Y:S02]  /*32a0*/  UIADD3 UR46, UR46, -0x1, URZ ;  /* 0xffffffff2e2e7890 */ /* 0x000fe4000fffe03f */
[----:B------:R-:W-:Y:S02]  /*32b0*/  UISETP.NE.AND UP0, UPT, UR37, 0x2, UPT ;  /* 0x000000022500788c */ /* 0x000fe4000bf05270 */
[----:B------:R-:W-:Y:S02]  /*32c0*/  ISETP.GT.AND P1, PT, R0, RZ, PT ;  /* 0x000000ff0000720c */ /* 0x000fe40003f24270 */
[----:B------:R-:W-:Y:S02]  /*32d0*/  USEL UR6, URZ, 0x1, UP0 ;  /* 0x000000013f067887 */ /* 0x000fe40008000000 */
[----:B------:R-:W-:-:S02]  /*32e0*/  USEL UR37, UR37, URZ, UP0 ;  /* 0x0000003f25257287 */ /* 0x000fc40008000000 */
[----:B------:R-:W-:Y:S01]  /*32f0*/  ULOP3.LUT UR36, UR36, UR6, URZ, 0x3c, !UPT ;  /* 0x0000000624247292 */ /* 0x000fe2000f8e3c3f */
[----:B------:R-:W-:Y:S11]  /*3300*/  @!P0 BRA `(.L_x_203) ;  /* 0x0000000000048947 */ /* 0x000ff60003800000 */
[----:B------:R-:W-:Y:S01]  /*3310*/  BPT.TRAP 0x1 ;  /* 0x000000040000795c */ /* 0x000fe20000300000 */
.L_x_203:
[----:B------:R-:W0:Y:S01]  /*3320*/  S2UR UR29, SR_CgaCtaId ;  /* 0x00000000001d79c3 */ /* 0x000e220000008800 */
[----:B------:R-:W-:Y:S01]  /*3330*/  UMOV UR6, 0x400 ;  /* 0x0000040000067882 */ /* 0x000fe20000000000 */
[----:B------:R-:W-:-:S05]  /*3340*/  IMAD.U32 R0, RZ, RZ, UR36 ;  /* 0x00000024ff007e24 */ /* 0x000fca000f8e00ff */
[----:B------:R-:W-:Y:S01]  /*3350*/  SHF.L.U32 R0, R0, 0x1f, RZ ;  /* 0x0000001f00007819 */ /* 0x000fe200000006ff */
[----:B0-----:R-:W-:-:S04]  /*3360*/  ULEA UR20, UR29, UR6, 0x18 ;  /* 0x000000061d147291 */ /* 0x001fc8000f8ec03f */
[----:B------:R-:W-:-:S09]  /*3370*/  ULEA UR28, UR37, UR20, 0x3 ;  /* 0x00000014251c7291 */ /* 0x000fd2000f8e183f */
[----:B------:R0:W1:Y:S01]  /*3380*/  SYNCS.PHASECHK.TRANS64.TRYWAIT P2, [UR28+0x32430], R0 ;  /* 0x03243000ff0075a7 */ /* 0x000062000804015c */
[----:B------:R-:W-:Y:S05]  /*3390*/  @!P0 BRA `(.L_x_204) ;  /* 0x0000000000048947 */ /* 0x000fea0003800000 */
[----:B------:R-:W-:Y:S01]  /*33a0*/  BPT.TRAP 0x1 ;  /* 0x000000040000795c */ /* 0x000fe20000300000 */
.L_x_204:
[----:B-1----:R-:W-:Y:S05]  /*33b0*/  @P2 BRA `(.L_x_205) ;  /* 0x0000000000082947 */ /* 0x002fea0003800000 */
[----:B------:R-:W1:Y:S02]  /*33c0*/  SYNCS.PHASECHK.TRANS64.TRYWAIT P2, [UR28+0x32430], R0 ;  /* 0x03243000ff0075a7 */ /* 0x000e64000804015c */
[----:B-1----:R-:W-:Y:S05]  /*33d0*/  @!P2 BRA `(.L_x_206) ;  /* 0x0000009400e4a947 */ /* 0x002fea0003800000 */
.L_x_205:
[----:B------:R-:W-:Y:S01]  /*33e0*/  UIMAD UR6, UR37, 0x300, UR24 ;  /* 0x00000300250678a4 */ /* 0x000fe2000f8e0218 */
[----:B------:R-:W-:Y:S01]  /*33f0*/  WARPGROUP.ARRIVE ;  /* 0x00000000000079c5 */ /* 0x000fe20000000000 */
[----:B------:R-:W-:Y:S01]  /*3400*/  UMOV UR7, 0x40000040 ;  /* 0x4000004000077882 */ /* 0x000fe20000000000 */
[----:B------:R-:W-:Y:S01]  /*3410*/  UMOV UR11, 0x40000040 ;  /* 0x40000040000b7882 */ /* 0x000fe20000000000 */
[----:B------:R-:W-:Y:S02]  /*3420*/  UIADD3 UR10, UR6, 0x2, URZ ;  /* 0x00000002060a7890 */ /* 0x000fe4000fffe03f */
[----:B------:R-:W-:Y:S01]  /*3430*/  UIADD3 UR14, UR6, 0x4, URZ ;  /* 0x00000004060e7890 */ /* 0x000fe2000fffe03f */
[----:B------:R-:W-:Y:S02]  /*3440*/  UMOV UR15, 0x40000040 ;  /* 0x40000040000f7882 */ /* 0x000fe40000000000 */
[----:B------:R-:W-:Y:S01]  /*3450*/  HGMMA.64x96x16.F32 R152, gdesc[UR4], RZ, !UPT, gsb0 ;  /* 0x01600000049879f0 */ /* 0x000fe2000c0008ff */
[----:B------:R-:W-:Y:S01]  /*3460*/  UIADD3 UR18, UR6, 0x6, URZ ;  /* 0x0000000606127890 */ /* 0x000fe2000fffe03f */
        /* <DEDUP_REMOVED lines=11> */
[----:B------:R-:W-:Y:S05]  /*3520*/  @!P0 BRA `(.L_x_207) ;  /* 0x0000000000048947 */ /* 0x000fea0003800000 */
[----:B------:R-:W-:Y:S01]  /*3530*/  BPT.TRAP 0x1 ;  /* 0x000000040000795c */ /* 0x000fe20000300000 */
.L_x_207:
[----:B------:R2:W3:Y:S01]  /*3540*/  SYNCS.PHASECHK.TRANS64.TRYWAIT P2, [UR28+0x32450], R0 ;  /* 0x03245000ff0075a7 */ /* 0x0004e2000804015c */
[----:B------:R-:W-:Y:S05]  /*3550*/  @!P0 BRA `(.L_x_208) ;  /* 0x0000000000048947 */ /* 0x000fea0003800000 */
[----:B------:R-:W-:Y:S01]  /*3560*/  BPT.TRAP 0x1 ;  /* 0x000000040000795c */ /* 0x000fe20000300000 */
.L_x_208:
[----:B---3--:R-:W-:Y:S05]  /*3570*/  @P2 BRA `(.L_x_209) ;  /* 0x0000000000082947 */ /* 0x008fea0003800000 */
[----:B------:R-:W3:Y:S02]  /*3580*/  SYNCS.PHASECHK.TRANS64.TRYWAIT P2, [UR28+0x32450], R0 ;  /* 0x03245000ff0075a7 */ /* 0x000ee4000804015c */
[----:B---3--:R-:W-:Y:S05]  /*3590*/  @!P2 BRA `(.L_x_210) ;  /* 0x00000094008ca947 */ /* 0x008fea0003800000 */
.L_x_209:
[----:B------:R-:W-:Y:S01]  /*35a0*/  ULEA UR20, UR42, UR20, 0xd ;  /* 0x000000142a147291 */ /* 0x000fe2000f8e683f */
[----:B------:R-:W-:Y:S01]  /*35b0*/  WARPGROUP.ARRIVE ;  /* 0x00000000000079c5 */ /* 0x000fe20000000000 */
[----:B------:R-:W-:-:S05]  /*35c0*/  UIMAD UR7, UR37, 0xc00, UR25 ;  /* 0x00000c00250778a4 */ /* 0x000fca000f8e0219 */
[----:B------:R-:W3:Y:S01]  /*35d0*/  S2R R21, SR_TID.X ;  /* 0x0000000000157919 */ /* 0x000ee20000002100 */
[----:B------:R-:W-:Y:S01]  /*35e0*/  UIADD3 UR20, UR20, 0x22400, URZ ;  /* 0x0002240014147890 */ /* 0x000fe2000fffe03f */
[----:B------:R-:W-:Y:S01]  /*35f0*/  UMOV UR23, 0x40000040 ;  /* 0x4000004000177882 */ /* 0x000fe20000000000 */
[----:B------:R-:W-:Y:S02]  /*3600*/  UMOV UR21, 0x40000040 ;  /* 0x4000004000157882 */ /* 0x000fe40000000000 */
[----:B------:R-:W-:Y:S01]  /*3610*/  USHF.R.U32.HI UR20, URZ, 0x4, UR20 ;  /* 0x000000043f147899 */ /* 0x000fe20008011614 */
[----:B------:R-:W-:-:S03]  /*3620*/  UMOV UR22, UR7 ;  /* 0x0000000700167c82 */ /* 0x000fc60008000000 */
[----:B------:R-:W-:-:S04]  /*3630*/  ULOP3.LUT UR6, UR20, 0x3fff, URZ, 0xc0, !UPT ;  /* 0x00003fff14067892 */ /* 0x000fc8000f8ec03f */
[----:B------:R-:W-:-:S07]  /*3640*/  ULOP3.LUT UR6, UR6, 0x10000, URZ, 0xfc, !UPT ;  /* 0x0001000006067892 */ /* 0x000fce000f8efc3f */
[----:B------:R-:W-:Y:S02]  /*3650*/  UMOV UR20, UR6 ;  /* 0x0000000600147c82 */ /* 0x000fe40008000000 */
[----:B------:R-:W-:Y:S01]  /*3660*/  HGMMA.64x96x16.F32 R152, gdesc[UR20], R152, gsb0 ;  /* 0x01600000149879f0 */ /* 0x000fe20008000898 */
[----:B------:R-:W-:Y:S02]  /*3670*/  UIADD3 UR22, UR7, 0x2, URZ ;  /* 0x0000000207167890 */ /* 0x000fe4000fffe03f */
[----:B------:R-:W-:Y:S01]  /*3680*/  UIADD3 UR20, UR6, 0x2, URZ ;  /* 0x0000000206147890 */ /* 0x000fe2000fffe03f */
[----:B------:R-:W-:Y:S01]  /*3690*/  UMOV UR23, 0x40000040 ;  /* 0x4000004000177882 */ /* 0x000fe20000000000 */
[----:B------:R-:W-:Y:S01]  /*36a0*/  UMOV UR21, 0x40000040 ;  /* 0x4000004000157882 */ /* 0x000fe20000000000 */
[----:B---3--:R-:W-:-:S04]  /*36b0*/  SHF.R.U32.HI R21, RZ, 0x7, R21 ;  /* 0x00000007ff157819 */ /* 0x008fc80000011615 */
[----:B012---:R-:W-:Y:S01]  /*36c0*/  IADD3 R0, -R21, 0xb, RZ ;  /* 0x0000000b15007810 */ /* 0x007fe20007ffe1ff */
        /* <DEDUP_REMOVED lines=105> */
.L_x_211:
[----:B------:R-:W-:Y:S01]  /*3d60*/  FMNMX.FTZ R4, R152, R6, !PT ;  /* 0x0000000698047209 */ /* 0x000fe20007810000 */
[----:B------:R-:W-:Y:S01]  /*3d70*/  UIADD3 UR6, UR28, 0x32440, URZ ;  /* 0x000324401c067890 */ /* 0x000fe2000fffe03f */
[----:B------:R-:W-:Y:S01]  /*3d80*/  VIADD R23, R21, 0x8 ;  /* 0x0000000815177836 */ /* 0x000fe20000000000 */
[----:B------:R-:W-:Y:S01]  /*3d90*/  UMOV UR10, UR27 ;  /* 0x0000001b000a7c82 */ /* 0x000fe20008000000 */
[----:B------:R-:W-:Y:S01]  /*3da0*/  FMNMX.FTZ R3, R153, R4, !PT ;  /* 0x0000000499037209 */ /* 0x000fe20007810000 */
[----:B------:R-:W-:Y:S02]  /*3db0*/  UPRMT UR6, UR29, 0x654, UR6 ;  /* 0x000006541d067896 */ /* 0x000fe40008000006 */
[----:B------:R-:W-:Y:S01]  /*3dc0*/  UIMAD UR11, UR37, 0xc00, UR26 ;  /* 0x00000c00250b78a4 */ /* 0x000fe2000f8e021a */
[----:B------:R-:W-:Y:S01]  /*3dd0*/  FMNMX.FTZ R4, R156, R3, !PT ;  /* 0x000000039c047209 */ /* 0x000fe20007810000 */
[----:B------:R-:W-:-:S03]  /*3de0*/  UMOV UR7, 0x40000040 ;  /* 0x4000004000077882 */ /* 0x000fc60000000000 */
[----:B------:R-:W-:Y:S02]  /*3df0*/  FMNMX.FTZ R3, R157, R4, !PT ;  /* 0x000000049d037209 */ /* 0x000fe40007810000 */
[----:B------:R-:W-:Y:S01]  /*3e00*/  SYNCS.ARRIVE.TRANS64.RED.A1T0 RZ, [UR6], RZ ;  /* 0x000000ffffff79a7 */ /* 0x000fe20008100406 */
[----:B------:R-:W-:Y:S01]  /*3e10*/  UMOV UR6, UR11 ;  /* 0x0000000b00067c82 */ /* 0x000fe20008000000 */
[----:B------:R-:W-:-:S04]  /*3e20*/  FMNMX.FTZ R4, R160, R3, !PT ;  /* 0x00000003a0047209 */ /* 0x000fc80007810000 */
[----:B------:R-:W-:Y:S02]  /*3e30*/  FMNMX.FTZ R3, R161, R4, !PT ;  /* 0x00000004a1037209 */ /* 0x000fe40007810000 */
[----:B------:R-:W-:Y:S02]  /*3e40*/  FMNMX.FTZ R4, R154, R11, !PT ;  /* 0x0000000b9a047209 */ /* 0x000fe40007810000 */
[----:B------:R-:W-:Y:S02]  /*3e50*/  FMNMX.FTZ R8, R164, R3, !PT ;  /* 0x00000003a4087209 */ /* 0x000fe40007810000 */
[----:B------:R-:W-:Y:S02]  /*3e60*/  FMNMX.FTZ R3, R155, R4, !PT ;  /* 0x000000049b037209 */ /* 0x000fe40007810000 */
[----:B------:R-:W-:Y:S02]  /*3e70*/  FMNMX.FTZ R9, R165, R8, !PT ;  /* 0x00000008a5097209 */ /* 0x000fe40007810000 */
[----:B------:R-:W-:-:S02]  /*3e80*/  FMNMX.FTZ R4, R158, R3, !PT ;  /* 0x000000039e047209 */ /* 0x000fc40007810000 */
        /* <DEDUP_REMOVED lines=31> */
[----:B------:R-:W-:-:S03]  /*4080*/  FMNMX.FTZ R4, R190, R3, !PT ;  /* 0x00000003be047209 */ /* 0x000fc60007810000 */
[----:B------:R-:W1:Y:S01]  /*4090*/  SHFL.BFLY PT, R9, R8, 0x2, 0x1f ;  /* 0x0c401f0008097f89 */ /* 0x000e6200000e0000 */
[----:B------:R-:W-:-:S04]  /*40a0*/  FMNMX.FTZ R3, R191, R4, !PT ;  /* 0x00000004bf037209 */ /* 0x000fc80007810000 */
[----:B------:R-:W-:-:S04]  /*40b0*/  FMNMX.FTZ R4, R194, R3, !PT ;  /* 0x00000003c2047209 */ /* 0x000fc80007810000 */
[----:B------:R-:W-:-:S04]  /*40c0*/  FMNMX.FTZ R3, R195, R4, !PT ;  /* 0x00000004c3037209 */ /* 0x000fc80007810000 */
[----:B------:R-:W-:-:S04]  /*40d0*/  FMNMX.FTZ R4, R198, R3, !PT ;  /* 0x00000003c6047209 */ /* 0x000fc80007810000 */
[----:B------:R-:W-:Y:S02]  /*40e0*/  FMNMX.FTZ R4, R199, R4, !PT ;  /* 0x00000004c7047209 */ /* 0x000fe40007810000 */
[----:B-1----:R-:W-:-:S03]  /*40f0*/  FMNMX.FTZ R10, R8, R9, !PT ;  /* 0x00000009080a7209 */ /* 0x002fc60007810000 */
[----:B------:R-:W1:Y:S04]  /*4100*/  SHFL.BFLY PT, R9, R4, 0x2, 0x1f ;  /* 0x0c401f0004097f89 */ /* 0x000e6800000e0000 */
[----:B------:R-:W2:Y:S01]  /*4110*/  SHFL.BFLY PT, R3, R10, 0x1, 0x1f ;  /* 0x0c201f000a037f89 */ /* 0x000ea200000e0000 */
[----:B-1----:R-:W-:Y:S02]  /*4120*/  FMNMX.FTZ R12, R4, R9, !PT ;  /* 0x00000009040c7209 */ /* 0x002fe40007810000 */
[----:B--2---:R-:W-:-:S03]  /*4130*/  FMNMX.FTZ R3, R10, R3, !PT ;  /* 0x000000030a037209 */ /* 0x004fc60007810000 */
[----:B------:R-:W1:Y:S02]  /*4140*/  SHFL.BFLY PT, R15, R12, 0x1, 0x1f ;  /* 0x0c201f000c0f7f89 */ /* 0x000e6400000e0000 */
[C---:B------:R-:W-:Y:S01]  /*4150*/  FADD.FTZ R6, -R3.reuse, R6 ;  /* 0x0000000603067221 */ /* 0x040fe20000010100 */
[----:B------:R-:W-:Y:S01]  /*4160*/  FMUL.FTZ R13, R3, UR10 ;  /* 0x0000000a030d7c20 */ /* 0x000fe20008410000 */
[----:B------:R2:W-:Y:S02]  /*4170*/  BAR.SYNC.DEFER_BLOCKING R23, 0x100 ;  /* 0x000400170000751d */ /* 0x0005e40000010000 */
[----:B------:R-:W-:Y:S01]  /*4180*/  FMUL.FTZ R6, R6, UR10 ;  /* 0x0000000a06067c20 */ /* 0x000fe20008410000 */
[--C-:B------:R-:W-:Y:S01]  /*4190*/  FFMA.FTZ R9, R152, UR10, -R13.reuse ;  /* 0x0000000a98097c23 */ /* 0x100fe2000801080d */
[--C-:B------:R-:W-:Y:S01]  /*41a0*/  FFMA.FTZ R8, R153, UR10, -R13.reuse ;  /* 0x0000000a99087c23 */ /* 0x100fe2000801080d */
[--C-:B------:R-:W-:Y:S01]  /*41b0*/  FFMA.FTZ R10, R156, UR10, -R13.reuse ;  /* 0x0000000a9c0a7c23 */ /* 0x100fe2000801080d */
[--C-:B------:R-:W-:Y:S01]  /*41c0*/  FFMA.FTZ R157, R157, UR10, -R13.reuse ;  /* 0x0000000a9d9d7c23 */ /* 0x100fe2000801080d */
[--C-:B------:R-:W-:Y:S01]  /*41d0*/  FFMA.FTZ R156, R161, UR10, -R13.reuse ;  /* 0x0000000aa19c7c23 */ /* 0x100fe2000801080d */
[----:B------:R-:W3:Y:S01]  /*41e0*/  MUFU.EX2 R6, R6 ;  /* 0x0000000600067308 */ /* 0x000ee20000000800 */
[----:B--2---:R-:W-:-:S07]  /*41f0*/  FFMA.FTZ R23, R160, UR10, -R13 ;  /* 0x0000000aa0177c23 */ /* 0x004fce000801080d */
[----:B------:R-:W-:Y:S01]  /*4200*/  MUFU.EX2 R9, R9 ;  /* 0x0000000900097308 */ /* 0x000fe20000000800 */
[----:B-1----:R-:W-:-:S05]  /*4210*/  FMNMX.FTZ R4, R12, R15, !PT ;  /* 0x0000000f0c047209 */ /* 0x002fca0007810000 */
[C---:B------:R-:W-:Y:S01]  /*4220*/  FADD.FTZ R12, -R4.reuse, R11 ;  /* 0x0000000b040c7221 */ /* 0x040fe20000010100 */
[----:B------:R-:W-:Y:S01]  /*4230*/  FMUL.FTZ R22, R4, UR10 ;  /* 0x0000000a04167c20 */ /* 0x000fe20008410000 */
[----:B------:R-:W-:Y:S01]  /*4240*/  MUFU.EX2 R8, R8 ;  /* 0x0000000800087308 */ /* 0x000fe20000000800 */
[-C--:B---3--:R-:W-:Y:S01]  /*4250*/  FMUL.FTZ R24, R24, R6.reuse ;  /* 0x0000000618187220 */ /* 0x088fe20000410000 */
[----:B------:R-:W-:Y:S01]  /*4260*/  FMUL.FTZ R12, R12, UR10 ;  /* 0x0000000a0c0c7c20 */ /* 0x000fe20008410000 */
[--C-:B------:R-:W-:Y:S01]  /*4270*/  FFMA.FTZ R15, R154, UR10, -R22.reuse ;  /* 0x0000000a9a0f7c23 */ /* 0x100fe20008010816 */
[--C-:B------:R-:W-:Y:S01]  /*4280*/  FFMA.FTZ R14, R155, UR10, -R22.reuse ;  /* 0x0000000a9b0e7c23 */ /* 0x100fe20008010816 */
[--C-:B------:R-:W-:Y:S01]  /*4290*/  FFMA.FTZ R20, R158, UR10, -R22.reuse ;  /* 0x0000000a9e147c23 */ /* 0x100fe20008010816 */
[--C-:B------:R-:W-:Y:S01]  /*42a0*/  FFMA.FTZ R21, R159, UR10, -R22.reuse ;  /* 0x0000000a9f157c23 */ /* 0x100fe20008010816 */
[-C--:B------:R-:W-:Y:S01]  /*42b0*/  FMUL.FTZ R25, R25, R6.reuse ;  /* 0x0000000619197220 */ /* 0x080fe20000410000 */
[----:B------:R-:W1:Y:S01]  /*42c0*/  MUFU.EX2 R12, R12 ;  /* 0x0000000c000c7308 */ /* 0x000e620000000800 */
        /* <DEDUP_REMOVED lines=15> */
[----:B------:R-:W2:Y:S01]  /*43c0*/  MUFU.EX2 R11, R157 ;  /* 0x0000009d000b7308 */ /* 0x000ea20000000800 */
        /* <DEDUP_REMOVED lines=15> */
[----:B------:R-:W3:Y:S01]  /*44c0*/  MUFU.EX2 R14, R14 ;  /* 0x0000000e000e7308 */ /* 0x000ee20000000800 */
        /* <DEDUP_REMOVED lines=15> */
[----:B------:R-:W4:Y:S01]  /*45c0*/  MUFU.EX2 R21, R21 ;  /* 0x0000001500157308 */ /* 0x000f220000000800 */
        /* <DEDUP_REMOVED lines=20> */
[-C--:B-1----:R-:W-:Y:S01]  /*4710*/  FMUL.FTZ R26, R26, R12.reuse ;  /* 0x0000000c1a1a7220 */ /* 0x082fe20000410000 */
        /* <DEDUP_REMOVED lines=63> */
[----:B------:R-:W-:Y:S01]  /*4b10*/  F2FP.F16.F32.PACK_AB R152, R8, R9 ;  /* 0x000000090898723e */ /* 0x000fe200000000ff */
[--C-:B------:R-:W-:Y:S01]  /*4b20*/  FFMA.FTZ R159, R162, UR10, -R22.reuse ;  /* 0x0000000aa29f7c23 */ /* 0x100fe20008010816 */
[----:B--2---:R-:W-:Y:S01]  /*4b30*/  F2FP.F16.F32.PACK_AB R154, R11, R10 ;  /* 0x0000000a0b9a723e */ /* 0x004fe200000000ff */
[--C-:B------:R-:W-:Y:S01]  /*4b40*/  FFMA.FTZ R157, R164, UR10, -R13.reuse ;  /* 0x0000000aa49d7c23 */ /* 0x100fe2000801080d */
[----:B---3--:R-:W-:Y:S01]  /*4b50*/  F2FP.F16.F32.PACK_AB R153, R14, R15 ;  /* 0x0000000f0e99723e */ /* 0x008fe200000000ff */
[--C-:B------:R-:W-:Y:S01]  /*4b60*/  FFMA.FTZ R158, R165, UR10, -R13.reuse ;  /* 0x0000000aa59e7c23 */ /* 0x100fe2000801080d */
[----:B----4-:R-:W-:Y:S01]  /*4b70*/  F2FP.F16.F32.PACK_AB R155, R21, R20 ;  /* 0x00000014159b723e */ /* 0x010fe200000000ff */
[--C-:B------:R-:W-:Y:S01]  /*4b80*/  FFMA.FTZ R160, R163, UR10, -R22.reuse ;  /* 0x0000000aa3a07c23 */ /* 0x100fe20008010816 */
[--C-:B------:R-:W-:Y:S01]  /*4b90*/  FFMA.FTZ R161, R166, UR10, -R22.reuse ;  /* 0x0000000aa6a17c23 */ /* 0x100fe20008010816 */
[--C-:B------:R-:W-:Y:S01]  /*4ba0*/  FFMA.FTZ R162, R167, UR10, -R22.reuse ;  /* 0x0000000aa7a27c23 */ /* 0x100fe20008010816 */
[----:B------:R-:W-:Y:S01]  /*4bb0*/  WARPGROUP.ARRIVE ;  /* 0x00000000000079c5 */ /* 0x000fe20000000000 */
[----:B------:R-:W-:Y:S01]  /*4bc0*/  MUFU.EX2 R23, R23 ;  /* 0x0000001700177308 */ /* 0x000fe20000000800 */
[--C-:B------:R-:W-:Y:S01]  /*4bd0*/  FFMA.FTZ R163, R168, UR10, -R13.reuse ;  /* 0x0000000aa8a37c23 */ /* 0x100fe2000801080d */
[--C-:B------:R-:W-:Y:S01]  /*4be0*/  FFMA.FTZ R164, R169, UR10, -R13.reuse ;  /* 0x0000000aa9a47c23 */ /* 0x100fe2000801080d */
[--C-:B------:R-:W-:Y:S01]  /*4bf0*/  FFMA.FTZ R167, R170, UR10, -R22.reuse ;  /* 0x0000000aaaa77c23 */ /* 0x100fe20008010816 */
[--C-:B------:R-:W-:Y:S01]  /*4c00*/  FFMA.FTZ R165, R172, UR10, -R13.reuse ;  /* 0x0000000aaca57c23 */ /* 0x100fe2000801080d */
[----:B------:R-:W-:Y:S01]  /*4c10*/  HGMMA.64x256x16.F32 R24, R152, gdesc[UR4].tnspB, R24, gsb0 ;  /* 0x43e0000498187df0 */ /* 0x000fe20008000818 */
[----:B------:R-:W-:Y:S01]  /*4c20*/  UIADD3 UR6, UR11, 0x80, URZ ;  /* 0x000000800b067890 */ /* 0x000fe2000fffe03f */
[--C-:B------:R-:W-:Y:S01]  /*4c30*/  FFMA.FTZ R166, R173, UR10, -R13.reuse ;  /* 0x0000000aada67c23 */ /* 0x100fe2000801080d */
[----:B------:R-:W1:Y:S01]  /*4c40*/  MUFU.EX2 R156, R156 ;  /* 0x0000009c009c7308 */ /* 0x000e620000000800 */
[----:B------:R-:W-:Y:S01]  /*4c50*/  UMOV UR7, 0x40000040 ;  /* 0x4000004000077882 */ /* 0x000fe20000000000 */
[--C-:B------:R-:W-:Y:S01]  /*4c60*/  FFMA.FTZ R168, R171, UR10, -R22.reuse ;  /* 0x0000000aaba87c23 */ /* 0x100fe20008010816 */
[--C-:B------:R-:W-:Y:S01]  /*4c70*/  FFMA.FTZ R169, R174, UR10, -R22.reuse ;  /* 0x0000000aaea97c23 */ /* 0x100fe20008010816 */
[--C-:B------:R-:W-:Y:S01]  /*4c80*/  FFMA.FTZ R170, R175, UR10, -R22.reuse ;  /* 0x0000000aafaa7c23 */ /* 0x100fe20008010816 */
[--C-:B------:R-:W-:Y:S01]  /*4c90*/  FFMA.FTZ R171, R176, UR10, -R13.reuse ;  /* 0x0000000ab0ab7c23 */ /* 0x100fe2000801080d */
[--C-:B------:R-:W-:Y:S01]  /*4ca0*/  FFMA.FTZ R172, R177, UR10, -R13.reuse ;  /* 0x0000000ab1ac7c23 */ /* 0x100fe2000801080d */
[--C-:B------:R-:W-:Y:S01]  /*4cb0*/  FFMA.FTZ R175, R178, UR10, -R22.reuse ;  /* 0x0000000ab2af7c23 */ /* 0x100fe20008010816 */
[----:B------:R-:W-:Y:S01]  /*4cc0*/  MUFU.EX2 R157, R157 ;  /* 0x0000009d009d7308 */ /* 0x000fe20000000800 */
        /* <DEDUP_REMOVED lines=18> */
[----:B------:R-:W-:Y:S01]  /*4df0*/  FFMA.FTZ R190, R197, UR10, -R13 ;  /* 0x0000000ac5be7c23 */ /* 0x000fe2000801080d */
[--C-:B------:R-:W-:Y:S01]  /*4e00*/  FFMA.FTZ R13, R194, UR10, -R22.reuse ;  /* 0x0000000ac20d7c23 */ /* 0x100fe20008010816 */
[--C-:B------:R-:W-:Y:S01]  /*4e10*/  FFMA.FTZ R192, R195, UR10, -R22.reuse ;  /* 0x0000000ac3c07c23 */ /* 0x100fe20008010816 */
[--C-:B------:R-:W-:Y:S01]  /*4e20*/  FFMA.FTZ R191, R198, UR10, -R22.reuse ;  /* 0x0000000ac6bf7c23 */ /* 0x100fe20008010816 */
[----:B------:R-:W-:Y:S01]  /*4e30*/  FFMA.FTZ R22, R199, UR10, -R22 ;  /* 0x0000000ac7167c23 */ /* 0x000fe20008010816 */
[----:B------:R-:W2:Y:S01]  /*4e40*/  MUFU.EX2 R160, R160 ;  /* 0x000000a000a07308 */ /* 0x000ea20000000800 */
[----:B------:R-:W-:Y:S01]  /*4e50*/  FFMA.FTZ R5, R6, R5, R9 ;  /* 0x0000000506057223 */ /* 0x000fe20000010009 */
[----:B------:R-:W-:-:S03]  /*4e60*/  FFMA.FTZ R7, R12, R7, R15 ;  /* 0x000000070c077223 */ /* 0x000fc6000001000f */
[----:B------:R-:W-:Y:S01]  /*4e70*/  FADD.FTZ R5, R8, R5 ;  /* 0x0000000508057221 */ /* 0x000fe20000010000 */
[----:B------:R-:W-:Y:S02]  /*4e80*/  FADD.FTZ R7, R14, R7 ;  /* 0x000000070e077221 */ /* 0x000fe40000010000 */
[----:B------:R-:W-:Y:S01]  /*4e90*/  MUFU.EX2 R161, R161 ;  /* 0x000000a100a17308 */ /* 0x000fe20000000800 */
[----:B------:R-:W-:Y:S01]  /*4ea0*/  FADD.FTZ R10, R10, R5 ;  /* 0x000000050a0a7221 */ /* 0x000fe20000010000 */
[----:B------:R-:W-:-:S03]  /*4eb0*/  FADD.FTZ R20, R20, R7 ;  /* 0x0000000714147221 */ /* 0x000fc60000010000 */
[----:B------:R-:W-:Y:S01]  /*4ec0*/  FADD.FTZ R10, R11, R10 ;  /* 0x0000000a0b0a7221 */ /* 0x000fe20000010000 */
[----:B------:R-:W-:Y:S02]  /*4ed0*/  FADD.FTZ R20, R21, R20 ;  /* 0x0000001415147221 */ /* 0x000fe40000010000 */
        /* <DEDUP_REMOVED lines=8> */
[----:B------:R-:W0:Y:S08]  /*4f60*/  MUFU.EX2 R170, R170 ;  /* 0x000000aa00aa7308 */ /* 0x000e300000000800 */
[----:B------:R-:W-:Y:S08]  /*4f70*/  MUFU.EX2 R171, R171 ;  /* 0x000000ab00ab7308 */ /* 0x000ff00000000800 */
[----:B------:R-:W0:Y:S08]  /*4f80*/  MUFU.EX2 R172, R172 ;  /* 0x000000ac00ac7308 */ /* 0x000e300000000800 */
[----:B------:R-:W-:Y:S08]  /*4f90*/  MUFU.EX2 R173, R173 ;  /* 0x000000ad00ad7308 */ /* 0x000ff00000000800 */
[----:B------:R-:W-:Y:S08]  /*4fa0*/  MUFU.EX2 R174, R174 ;  /* 0x000000ae00ae7308 */ /* 0x000ff00000000800 */
[----:B------:R-:W-:Y:S08]  /*4fb0*/  MUFU.EX2 R175, R175 ;  /* 0x000000af00af7308 */ /* 0x000ff00000000800 */
[----:B------:R-:W0:Y:S08]  /*4fc0*/  MUFU.EX2 R176, R176 ;  /* 0x000000b000b07308 */ /* 0x000e300000000800 */
        /* <DEDUP_REMOVED lines=12> */
[----:B------:R-:W-:Y:S01]  /*5090*/  MUFU.EX2 R189, R189 ;  /* 0x000000bd00bd7308 */ /* 0x000fe20000000800 */
[----:B------:R-:W-:-:S02]  /*50a0*/  WARPGROUP.DEPBAR.LE gsb0, 0x0 ;  /* 0x00008000000079c5 */ /* 0x000fc40000010000 */
[----:B-1----:R-:W-:Y:S01]  /*50b0*/  F2FP.F16.F32.PACK_AB R152, R156, R23 ;  /* 0x000000179c98723e */ /* 0x002fe200000000ff */
[----:B------:R-:W-:Y:S01]  /*50c0*/  FADD.FTZ R23, R23, R10 ;  /* 0x0000000a17177221 */ /* 0x000fe20000010000 */
[----:B--2---:R-:W-:-:S03]  /*50d0*/  F2FP.F16.F32.PACK_AB R153, R160, R159 ;  /* 0x0000009fa099723e */ /* 0x004fc600000000ff */
[----:B------:R-:W-:Y:S01]  /*50e0*/  MUFU.EX2 R190, R190 ;  /* 0x000000be00be7308 */ /* 0x000fe20000000800 */
[----:B------:R-:W-:Y:S01]  /*50f0*/  F2FP.F16.F32.PACK_AB R154, R158, R157 ;  /* 0x0000009d9e9a723e */ /* 0x000fe200000000ff */
[----:B------:R-:W-:Y:S01]  /*5100*/  FADD.FTZ R159, R159, R20 ;  /* 0x000000149f9f7221 */ /* 0x000fe20000010000 */
[----:B---3--:R-:W-:Y:S01]  /*5110*/  F2FP.F16.F32.PACK_AB R155, R162, R161 ;  /* 0x000000a1a29b723e */ /* 0x008fe200000000ff */
[----:B------:R-:W-:Y:S02]  /*5120*/  FADD.FTZ R156, R156, R23 ;  /* 0x000000179c9c7221 */ /* 0x000fe40000010000 */
[----:B------:R-:W-:Y:S01]  /*5130*/  FADD.FTZ R160, R160, R159 ;  /* 0x0000009fa0a07221 */ /* 0x000fe20000010000 */
[----:B------:R-:W-:Y:S01]  /*5140*/  WARPGROUP.ARRIVE ;  /* 0x00000000000079c5 */ /* 0x000fe20000000000 */
[----:B------:R-:W-:Y:S01]  /*5150*/  MUFU.EX2 R13, R13 ;  /* 0x0000000d000d7308 */ /* 0x000fe20000000800 */
[----:B------:R-:W-:Y:S01]  /*5160*/  FADD.FTZ R157, R157, R156 ;  /* 0x0000009c9d9d7221 */ /* 0x000fe20000010000 */
[----:B------:R-:W-:-:S03]  /*5170*/  FADD.FTZ R161, R161, R160 ;  /* 0x000000a0a1a17221 */ /* 0x000fc60000010000 */
[----:B------:R-:W-:Y:S01]  /*5180*/  HGMMA.64x256x16.F32 R24, R152, gdesc[UR4].tnspB, R24, gsb0 ;  /* 0x43e0000498187df0 */ /* 0x000fe20008000818 */
[----:B------:R-:W-:Y:S01]  /*5190*/  UIADD3 UR6, UR11, 0x100, URZ ;  /* 0x000001000b067890 */ /* 0x000fe2000fffe03f */
[----:B------:R-:W-:Y:S01]  /*51a0*/  FADD.FTZ R158, R158, R157 ;  /* 0x0000009d9e9e7221 */ /* 0x000fe20000010000 */
[----:B------:R-:W-:Y:S01]  /*51b0*/  UMOV UR7, 0x40000040 ;  /* 0x4000004000077882 */ /* 0x000fe20000000000 */
[----:B------:R-:W1:Y:S01]  /*51c0*/  MUFU.EX2 R192, R192 ;  /* 0x000000c000c07308 */ /* 0x000e620000000800 */
[----:B------:R-:W-:-:S07]  /*51d0*/  FADD.FTZ R162, R162, R161 ;  /* 0x000000a1a2a27221 */ /* 0x000fce0000010000 */
[----:B------:R-:W-:Y:S08]  /*51e0*/  MUFU.EX2 R191, R191 ;  /* 0x000000bf00bf7308 */ /* 0x000ff00000000800 */
[----:B------:R-:W2:Y:S01]  /*51f0*/  MUFU.EX2 R22, R22 ;  /* 0x0000001600167308 */ /* 0x000ea20000000800 */
[----:B------:R-:W-:Y:S02]  /*5200*/  WARPGROUP.DEPBAR.LE gsb0, 0x0 ;  /* 0x00008000000079c5 */ /* 0x000fe40000010000 */
[----:B----4-:R-:W-:Y:S01]  /*5210*/  F2FP.F16.F32.PACK_AB R152, R164, R163 ;  /* 0x000000a3a498723e */ /* 0x010fe200000000ff */
[----:B------:R-:W-:Y:S01]  /*5220*/  FADD.FTZ R163, R163, R158 ;  /* 0x0000009ea3a37221 */ /* 0x000fe20000010000 */
[----:B-----5:R-:W-:Y:S01]  /*5230*/  F2FP.F16.F32.PACK_AB R153, R168, R167 ;  /* 0x000000a7a899723e */ /* 0x020fe200000000ff */
[----:B------:R-:W-:Y:S01]  /*5240*/  FADD.FTZ R167, R167, R162 ;  /* 0x000000a2a7a77221 */ /* 0x000fe20000010000 */
[----:B------:R-:W-:Y:S01]  /*5250*/  F2FP.F16.F32.PACK_AB R154, R166, R165 ;  /* 0x000000a5a69a723e */ /* 0x000fe200000000ff */
[----:B------:R-:W-:Y:S01]  /*5260*/  FADD.FTZ R164, R164, R163 ;  /* 0x000000a3a4a47221 */ /* 0x000fe20000010000 */
[----:B0-----:R-:W-:Y:S01]  /*5270*/  F2FP.F16.F32.PACK_AB R155, R170, R169 ;  /* 0x000000a9aa9b723e */ /* 0x001fe200000000ff */
[----:B------:R-:W-:-:S02]  /*5280*/  FADD.FTZ R168, R168, R167 ;  /* 0x000000a7a8a87221 */ /* 0x000fc40000010000 */
[----:B------:R-:W-:Y:S01]  /*5290*/  FADD.FTZ R165, R165, R164 ;  /* 0x000000a4a5a57221 */ /* 0x000fe20000010000 */
[----:B------:R-:W-:Y:S01]  /*52a0*/  WARPGROUP.ARRIVE ;  /* 0x00000000000079c5 */ /* 0x000fe20000000000 */
[----:B------:R-:W-:Y:S02]  /*52b0*/  FADD.FTZ R169, R169, R168 ;  /* 0x000000a8a9a97221 */ /* 0x000fe40000010000 */
[----:B------:R-:W-:Y:S02]  /*52c0*/  FADD.FTZ R166, R166, R165 ;  /* 0x000000a5a6a67221 */ /* 0x000fe40000010000 */
[----:B------:R-:W-:Y:S01]  /*52d0*/  FADD.FTZ R170, R170, R169 ;  /* 0x000000a9aaaa7221 */ /* 0x000fe20000010000 */
[----:B------:R-:W-:Y:S01]  /*52e0*/  HGMMA.64x256x16.F32 R24, R152, gdesc[UR4].tnspB, R24, gsb0 ;  /* 0x43e0000498187df0 */ /* 0x000fe20008000818 */
[----:B------:R-:W-:Y:S01]  /*52f0*/  UIADD3 UR6, UR11, 0x180, URZ ;  /* 0x000001800b067890 */ /* 0x000fe2000fffe03f */
[----:B------:R-:W-:Y:S01]  /*5300*/  UMOV UR7, 0x40000040 ;  /* 0x4000004000077882 */ /* 0x000fe20000000000 */
[----:B------:R-:W-:-:S02]  /*5310*/  WARPGROUP.DEPBAR.LE gsb0, 0x0 ;  /* 0x00008000000079c5 */ /* 0x000fc40000010000 */
[----:B------:R-:W-:Y:S01]  /*5320*/  F2FP.F16.F32.PACK_AB R152, R172, R171 ;  /* 0x000000abac98723e */ /* 0x000fe200000000ff */
[----:B------:R-:W-:Y:S01]  /*5330*/  FADD.FTZ R171, R171, R166 ;  /* 0x000000a6abab7221 */ /* 0x000fe20000010000 */
[----:B------:R-:W-:Y:S01]  /*5340*/  F2FP.F16.F32.PACK_AB R153, R176, R175 ;  /* 0x000000afb099723e */ /* 0x000fe200000000ff */
[----:B------:R-:W-:Y:S01]  /*5350*/  FADD.FTZ R175, R175, R170 ;  /* 0x000000aaafaf7221 */ /* 0x000fe20000010000 */
[----:B------:R-:W-:Y:S01]  /*5360*/  F2FP.F16.F32.PACK_AB R154, R174, R173 ;  /* 0x000000adae9a723e */ /* 0x000fe200000000ff */
[----:B------:R-:W-:Y:S01]  /*5370*/  FADD.FTZ R172, R172, R171 ;  /* 0x000000abacac7221 */ /* 0x000fe20000010000 */
[----:B------:R-:W-:Y:S01]  /*5380*/  F2FP.F16.F32.PACK_AB R155, R178, R177 ;  /* 0x000000b1b29b723e */ /* 0x000fe200000000ff */
[----:B------:R-:W-:Y:S02]  /*5390*/  FADD.FTZ R176, R176, R175 ;  /* 0x000000afb0b07221 */ /* 0x000fe40000010000 */
[----:B------:R-:W-:Y:S01]  /*53a0*/  FADD.FTZ R173, R173, R172 ;  /* 0x000000acadad7221 */ /* 0x000fe20000010000 */
[----:B------:R-:W-:Y:S01]  /*53b0*/  WARPGROUP.ARRIVE ;  /* 0x00000000000079c5 */ /* 0x000fe20000000000 */
[----:B------:R-:W-:-:S02]  /*53c0*/  FADD.FTZ R177, R177, R176 ;  /* 0x000000b0b1b17221 */ /* 0x000fc40000010000 */
        /* <DEDUP_REMOVED lines=25> */
[----:B-1----:R-:W-:Y:S01]  /*5560*/  F2FP.F16.F32.PACK_AB R153, R192, R13 ;  /* 0x0000000dc099723e */ /* 0x002fe200000000ff */
        /* <DEDUP_REMOVED lines=14> */
.L_x_212:
[----:B------:R-:W-:Y:S01]  /*5650*/  UIADD3 UR28, UR28, 0x32460, URZ ;  /* 0x000324601c1c7890 */ /* 0x000fe2000fffe03f */
[----:B------:R-:W-:Y:S02]  /*5660*/  IMAD.MOV.U32 R11, RZ, RZ, R4 ;  /* 0x000000ffff0b7224 */ /* 0x000fe400078e0004 */
[----:B------:R-:W-:Y:S01]  /*5670*/  IMAD.MOV.U32 R6, RZ, RZ, R3 ;  /* 0x000000ffff067224 */ /* 0x000fe200078e0003 */
[----:B------:R-:W-:-:S09]  /*5680*/  UPRMT UR28, UR29, 0x654, UR28 ;  /* 0x000006541d1c7896 */ /* 0x000fd2000800001c */
[----:B------:R-:W-:Y:S01]  /*5690*/  SYNCS.ARRIVE.TRANS64.RED.A1T0 RZ, [UR28], RZ ;  /* 0x000000ffffff79a7 */ /* 0x000fe2000810041c */
[----:B------:R-:W-:Y:S05]  /*56a0*/  @P1 BRA `(.L_x_213) ;  /* 0xffffffd800f41947 */ /* 0x000fea000383ffff */
.L_x_202:
[----:B------:R-:W0:Y:S01]  /*56b0*/  SHFL.BFLY PT, R6, R5, 0x2, 0x1f ;  /* 0x0c401f0005067f89 */ /* 0x000e2200000e0000 */
[----:B------:R-:W-:Y:S01]  /*56c0*/  MOV R207, 0x400 ;  /* 0x0000040000cf7802 */ /* 0x000fe20000000f00 */
[----:B------:R-:W-:Y:S01]  /*56d0*/  IMAD.U32 R22, RZ, RZ, UR10 ;  /* 0x0000000aff167e24 */ /* 0x000fe2000f8e00ff */
[----:B------:R-:W1:Y:S01]  /*56e0*/  LDC R213, c[0x0][0xce8] ;  /* 0x00033a00ffd57b82 */ /* 0x000e620000000800 */
[----:B------:R-:W2:Y:S01]  /*56f0*/  SHFL.BFLY PT, R8, R7, 0x2, 0x1f ;  /* 0x0c401f0007087f89 */ /* 0x000ea200000e0000 */
[----:B------:R-:W-:Y:S01]  /*5700*/  UIADD3 UR4, -UR43, URZ, URZ ;  /* 0x0000003f2b047290 */ /* 0x000fe2000fffe13f */
[----:B------:R-:W-:Y:S01]  /*5710*/  ULDC.64 UR6, c[0x0][0xc90] ;  /* 0x0003240000067ab9 */ /* 0x000fe20000000a00 */
[----:B------:R-:W3:Y:S01]  /*5720*/  S2R R10, SR_CgaCtaId ;  /* 0x00000000000a7919 */ /* 0x000ee20000008800 */
[----:B------:R-:W-:Y:S01]  /*5730*/  ULDC.64 UR8, c[0x0][0xbe8] ;  /* 0x0002fa0000087ab9 */ /* 0x000fe20000000a00 */
[----:B------:R-:W4:Y:S02]  /*5740*/  S2R R14, SR_SWINHI ;  /* 0x00000000000e7919 */ /* 0x000f240000002f00 */
[----:B------:R2:W-:Y:S06]  /*5750*/  BAR.ARV R0, 0x100 ;  /* 0x000400000000751d */ /* 0x0005ec0000002000 */
[----:B0-----:R-:W-:Y:S01]  /*5760*/  FADD.FTZ R6, R6, R5 ;  /* 0x0000000506067221 */ /* 0x001fe20000010000 */
[----:B------:R-:W-:Y:S01]  /*5770*/  IMAD.MOV.U32 R5, RZ, RZ, RZ ;  /* 0x000000ffff057224 */ /* 0x000fe200078e00ff */
[----:B------:R-:W-:Y:S06]  /*5780*/  BAR.ARV 0x8, 0x180 ;  /* 0x0206000000007b1d */ /* 0x000fec0000002000 */
[----:B--2---:R-:W-:Y:S01]  /*5790*/  FADD.FTZ R8, R8, R7 ;  /* 0x0000000708087221 */ /* 0x004fe20000010000 */
[----:B------:R-:W-:Y:S01]  /*57a0*/  IMAD R7, R200, 0x40, R2 ;  /* 0x00000040c8077824 */ /* 0x000fe200078e0202 */
[----:B------:R-:W0:Y:S01]  /*57b0*/  SHFL.BFLY PT, R9, R6, 0x1, 0x1f ;  /* 0x0c201f0006097f89 */ /* 0x000e2200000e0000 */
[----:B------:R-:W-:-:S03]  /*57c0*/  IMAD.MOV.U32 R0, RZ, RZ, -0x800000 ;  /* 0xff800000ff007424 */ /* 0x000fc600078e00ff */
[----:B------:R-:W2:Y:S01]  /*57d0*/  SHFL.BFLY PT, R11, R8, 0x1, 0x1f ;  /* 0x0c201f00080b7f89 */ /* 0x000ea200000e0000 */
[----:B---3--:R-:W-:Y:S01]  /*57e0*/  LEA R207, R10, R207, 0x18 ;  /* 0x000000cf0acf7211 */ /* 0x008fe200078ec0ff */
[----:B------:R-:W-:Y:S01]  /*57f0*/  BAR.SYNC.DEFER_BLOCKING 0x1, 0x100 ;  /* 0x0044000000007b1d */ /* 0x000fe20000010000 */
[----:B0-----:R-:W-:Y:S01]  /*5800*/  FADD.FTZ R15, R6, R9 ;  /* 0x00000009060f7221 */ /* 0x001fe20000010000 */
[----:B------:R-:W-:Y:S02]  /*5810*/  IMAD.MOV.U32 R9, RZ, RZ, RZ ;  /* 0x000000ffff097224 */ /* 0x000fe400078e00ff */
[----:B------:R-:W-:Y:S02]  /*5820*/  IMAD.MOV.U32 R6, RZ, RZ, -0x800000 ;  /* 0xff800000ff067424 */ /* 0x000fe400078e00ff */
[----:B--2---:R-:W-:Y:S01]  /*5830*/  FADD.FTZ R12, R8, R11 ;  /* 0x0000000b080c7221 */ /* 0x004fe20000010000 */
[----:B------:R-:W-:Y:S02]  /*5840*/  FSETP.NE.FTZ.AND P0, PT, R15, RZ, PT ;  /* 0x000000ff0f00720b */ /* 0x000fe40003f15000 */
[----:B------:R-:W-:-:S02]  /*5850*/  MOV R10, R207 ;  /* 0x000000cf000a7202 */ /* 0x000fc40000000f00 */
[----:B----4-:R-:W-:Y:S02]  /*5860*/  MOV R11, R14 ;  /* 0x0000000e000b7202 */ /* 0x010fe40000000f00 */
[----:B------:R-:W-:Y:S02]  /*5870*/  FSETP.NE.FTZ.AND P1, PT, R12, RZ, PT ;  /* 0x000000ff0c00720b */ /* 0x000fe40003f35000 */
[----:B------:R-:W-:Y:S01]  /*5880*/  MOV R14, UR10 ;  /* 0x0000000a000e7c02 */ /* 0x000fe20008000f00 */
[----:B------:R-:W-:Y:S02]  /*5890*/  ULDC UR10, c[0x0][0xd44] ;  /* 0x00035100000a7ab9 */ /* 0x000fe40000000800 */
[----:B------:R-:W-:Y:S02]  /*58a0*/  UIMAD UR10, UR10, UR4, UR41 ;  /* 0x000000040a0a72a4 */ /* 0x000fe4000f8e0229 */
[----:B------:R-:W0:Y:S01]  /*58b0*/  @P0 MUFU.RCP R9, R15 ;  /* 0x0000000f00090308 */ /* 0x000e220000001000 */
[----:B------:R-:W-:Y:S01]  /*58c0*/  @P0 FMUL.FTZ R14, R14, 0.69314718246459960938 ;  /* 0x3f3172180e0e0820 */ /* 0x000fe20000410000 */
[----:B------:R-:W-:-:S04]  /*58d0*/  USHF.R.S32.HI UR11, URZ, 0x1f, UR10 ;  /* 0x0000001f3f0b7899 */ /* 0x000fc8000801140a */
[----:B------:R-:W-:Y:S01]  /*58e0*/  @P1 FMUL.FTZ R22, R22, 0.69314718246459960938 ;  /* 0x3f31721816161820 */ /* 0x000fe20000410000 */
[----:B------:R-:W-:Y:S02]  /*58f0*/  UIMAD.WIDE.U32 UR4, UR10, UR6, URZ ;  /* 0x000000060a0472a5 */ /* 0x000fe4000f8e003f */
[----:B------:R-:W-:Y:S01]  /*5900*/  UIMAD UR6, UR11, UR6, URZ ;  /* 0x000000060b0672a4 */ /* 0x000fe2000f8e023f */
[----:B------:R-:W2:Y:S03]  /*5910*/  @P1 MUFU.RCP R5, R12 ;  /* 0x0000000c00051308 */ /* 0x000ea60000001000 */
[----:B------:R-:W-:Y:S02]  /*5920*/  UIMAD UR6, UR10, UR7, UR6 ;  /* 0x000000070a0672a4 */ /* 0x000fe4000f8e0206 */
[----:B------:R-:W-:-:S03]  /*5930*/  USHF.R.S32.HI UR7, URZ, 0x1f, UR43 ;  /* 0x0000001f3f077899 */ /* 0x000fc6000801142b */
[----:B------:R-:W3:Y:S01]  /*5940*/  @P0 MUFU.LG2 R15, R15 ;  /* 0x0000000f000f0308 */ /* 0x000ee20000000c00 */
        /* <DEDUP_REMOVED lines=66> */
[----:B--2---:R-:W-:Y:S01]  /*5d70*/  FMUL.FTZ R169, R126, R5 ;  /* 0x000000057ea97220 */ /* 0x004fe20000410000 */
[----:B---3--:R-:W-:Y:S01]  /*5d80*/  @P0 FMUL.FTZ R15, R15, 0.69314718246459960938 ;  /* 0x3f3172180f0f0820 */ /* 0x008fe20000410000 */
[----:B0-----:R-:W-:Y:S01]  /*5d90*/  @P1 FMUL.FTZ R21, R12, 0.69314718246459960938 ;  /* 0x3f3172180c151820 */ /* 0x001fe20000410000 */
[----:B------:R-:W-:-:S04]  /*5da0*/  IMAD.WIDE R10, R212, 0x2, R10 ;  /* 0x00000002d40a7825 */ /* 0x000fc800078e020a */
[-C--:B------:R-:W-:Y:S01]  /*5db0*/  FMUL.FTZ R27, R27, R5.reuse ;  /* 0x000000051b1b7220 */ /* 0x080fe20000410000 */
[-C--:B------:R-:W-:Y:S01]  /*5dc0*/  FMUL.FTZ R26, R26, R5.reuse ;  /* 0x000000051a1a7220 */ /* 0x080fe20000410000 */
[-C--:B------:R-:W-:Y:S01]  /*5dd0*/  FMUL.FTZ R31, R31, R5.reuse ;  /* 0x000000051f1f7220 */ /* 0x080fe20000410000 */
[-C--:B------:R-:W-:Y:S01]  /*5de0*/  FMUL.FTZ R30, R30, R5.reuse ;  /* 0x000000051e1e7220 */ /* 0x080fe20000410000 */
[----:B------:R-:W-:Y:S01]  /*5df0*/  IADD3 R13, P3, R10, 0xc060, RZ ;  /* 0x0000c0600a0d7810 */ /* 0x000fe20007f7e0ff */
[-C--:B------:R-:W-:Y:S01]  /*5e00*/  FMUL.FTZ R35, R35, R5.reuse ;  /* 0x0000000523237220 */ /* 0x080fe20000410000 */
[-C--:B------:R-:W-:Y:S01]  /*5e10*/  FMUL.FTZ R34, R34, R5.reuse ;  /* 0x0000000522227220 */ /* 0x080fe20000410000 */
[-C--:B------:R-:W-:Y:S01]  /*5e20*/  FMUL.FTZ R39, R39, R5.reuse ;  /* 0x0000000527277220 */ /* 0x080fe20000410000 */
[----:B------:R-:W-:Y:S01]  /*5e30*/  LOP3.LUT R20, R13, 0x380, RZ, 0xc0, !PT ;  /* 0x000003800d147812 */ /* 0x000fe200078ec0ff */
[-C--:B------:R-:W-:Y:S01]  /*5e40*/  FMUL.FTZ R38, R38, R5.reuse ;  /* 0x0000000526267220 */ /* 0x080fe20000410000 */
[-C--:B------:R-:W-:Y:S01]  /*5e50*/  FMUL.FTZ R43, R43, R5.reuse ;  /* 0x000000052b2b7220 */ /* 0x080fe20000410000 */
[-C--:B------:R-:W-:Y:S01]  /*5e60*/  FMUL.FTZ R42, R42, R5.reuse ;  /* 0x000000052a2a7220 */ /* 0x080fe20000410000 */
[----:B------:R-:W-:Y:S01]  /*5e70*/  SHF.R.U64 R126, R20, 0x3, RZ ;  /* 0x00000003147e7819 */ /* 0x000fe200000012ff */
        /* <DEDUP_REMOVED lines=53> */
[----:B------:R-:W-:Y:S01]  /*61d0*/  @P0 FFMA.FTZ R6, R14, R3, R15 ;  /* 0x000000030e060223 */ /* 0x000fe2000001000f */
[----:B------:R-:W-:Y:S01]  /*61e0*/  @P1 FFMA.FTZ R0, R22, R4, R21 ;  /* 0x0000000416001223 */ /* 0x000fe20000010015 */
[----:B------:R-:W-:Y:S01]  /*61f0*/  LOP3.LUT R126, R126, R13, RZ, 0x3c, !PT ;  /* 0x0000000d7e7e7212 */ /* 0x000fe200078e3cff */
[----:B------:R-:W-:Y:S01]  /*6200*/  IMAD.X R127, RZ, RZ, R11, P3 ;  /* 0x000000ffff7f7224 */ /* 0x000fe200018e060b */
[----:B------:R-:W-:-:S02]  /*6210*/  LOP3.LUT R5, R10, 0x380, RZ, 0xc0, !PT ;  /* 0x000003800a057812 */ /* 0x000fc400078ec0ff */
[C---:B------:R-:W-:Y:S02]  /*6220*/  IADD3 R61, P6, R10.reuse, 0xc000, RZ ;  /* 0x0000c0000a3d7810 */ /* 0x040fe40007fde0ff */
[C---:B------:R-:W-:Y:S02]  /*6230*/  IADD3 R69, P4, R10.reuse, 0xc040, RZ ;  /* 0x0000c0400a457810 */ /* 0x040fe40007f9e0ff */
        /* <DEDUP_REMOVED lines=10> */
[----:B------:R-:W-:Y:S01]  /*62e0*/  SHF.R.U64 R5, R5, 0x3, RZ ;  /* 0x0000000305057819 */ /* 0x000fe200000012ff */
[--C-:B------:R-:W-:Y:S01]  /*62f0*/  IMAD.X R151, RZ, RZ, R11.reuse, P2 ;  /* 0x000000ffff977224 */ /* 0x100fe200010e060b */
[----:B------:R-:W-:Y:S01]  /*6300*/  LOP3.LUT R4, R61, 0x380, RZ, 0xc0, !PT ;  /* 0x000003803d047812 */ /* 0x000fe200078ec0ff */
[----:B------:R-:W-:Y:S01]  /*6310*/  IMAD.X R153, RZ, RZ, R11, P3 ;  /* 0x000000ffff997224 */ /* 0x000fe200018e060b */
[----:B------:R-:W-:-:S02]  /*6320*/  IADD3 R23, P4, R10, 0x8000, RZ ;  /* 0x000080000a177810 */ /* 0x000fc40007f9e0ff */
[C---:B------:R-:W-:Y:S02]  /*6330*/  IADD3 R20, P5, R10.reuse, 0x4060, RZ ;  /* 0x000040600a147810 */ /* 0x040fe40007fbe0ff */
[C---:B------:R-:W-:Y:S01]  /*6340*/  IADD3 R15, P6, R10.reuse, 0x40, RZ ;  /* 0x000000400a0f7810 */ /* 0x040fe20007fde0ff */
[--C-:B------:R-:W-:Y:S01]  /*6350*/  IMAD.X R155, RZ, RZ, R11.reuse, P4 ;  /* 0x000000ffff9b7224 */ /* 0x100fe200020e060b */
[C---:B------:R-:W-:Y:S01]  /*6360*/  IADD3 R14, P0, R10.reuse, 0x4040, RZ ;  /* 0x000040400a0e7810 */ /* 0x040fe20007f1e0ff */
[--C-:B------:R-:W-:Y:S01]  /*6370*/  IMAD.X R157, RZ, RZ, R11.reuse, P5 ;  /* 0x000000ffff9d7224 */ /* 0x100fe200028e060b */
[C---:B------:R-:W-:Y:S01]  /*6380*/  IADD3 R12, P1, R10.reuse, 0x4020, RZ ;  /* 0x000040200a0c7810 */ /* 0x040fe20007f3e0ff */
[--C-:B------:R-:W-:Y:S01]  /*6390*/  IMAD.X R159, RZ, RZ, R11.reuse, P6 ;  /* 0x000000ffff9f7224 */ /* 0x100fe200030e060b */
[C---:B------:R-:W-:Y:S02]  /*63a0*/  IADD3 R21, P2, R10.reuse, 0x4000, RZ ;  /* 0x000040000a157810 */ /* 0x040fe40007f5e0ff */
[----:B------:R-:W-:Y:S01]  /*63b0*/  IADD3 R3, P3, R10, 0x60, RZ ;  /* 0x000000600a037810 */ /* 0x000fe20007f7e0ff */
[--C-:B------:R-:W-:Y:S01]  /*63c0*/  IMAD.X R163, RZ, RZ, R11.reuse, P1 ;  /* 0x000000ffffa37224 */ /* 0x100fe200008e060b */
[----:B------:R-:W-:Y:S01]  /*63d0*/  LOP3.LUT R10, R5, R10, RZ, 0x3c, !PT ;  /* 0x0000000a050a7212 */ /* 0x000fe200078e3cff */
[--C-:B------:R-:W-:Y:S01]  /*63e0*/  IMAD.X R165, RZ, RZ, R11.reuse, P2 ;  /* 0x000000ffffa57224 */ /* 0x100fe200010e060b */
[----:B------:R-:W-:Y:S01]  /*63f0*/  SHF.R.U64 R4, R4, 0x3, RZ ;  /* 0x0000000304047819 */ /* 0x000fe200000012ff */
[----:B------:R-:W-:Y:S01]  /*6400*/  IMAD.X R167, RZ, RZ, R11, P3 ;  /* 0x000000ffffa77224 */ /* 0x000fe200018e060b */
[----:B------:R-:W-:-:S02]  /*6410*/  LOP3.LUT R5, R22, 0x380, RZ, 0xc0, !PT ;  /* 0x0000038016057812 */ /* 0x000fc400078ec0ff */
[----:B------:R-:W-:Y:S02]  /*6420*/  LOP3.LUT R138, R4, R61, RZ, 0x3c, !PT ;  /* 0x0000003d048a7212 */ /* 0x000fe400078e3cff */
[----:B------:R-:W-:Y:S02]  /*6430*/  SHF.R.U64 R5, R5, 0x3, RZ ;  /* 0x0000000305057819 */ /* 0x000fe400000012ff */
[----:B------:R-:W-:Y:S02]  /*6440*/  LOP3.LUT R4, R13, 0x380, RZ, 0xc0, !PT ;  /* 0x000003800d047812 */ /* 0x000fe400078ec0ff */
[----:B------:R-:W-:Y:S02]  /*6450*/  LOP3.LUT R142, R5, R22, RZ, 0x3c, !PT ;  /* 0x00000016058e7212 */ /* 0x000fe400078e3cff */
[----:B------:R-:W-:Y:S02]  /*6460*/  SHF.R.U64 R4, R4, 0x3, RZ ;  /* 0x0000000304047819 */ /* 0x000fe400000012ff */
[----:B------:R-:W-:-:S02]  /*6470*/  LOP3.LUT R5, R23, 0x380, RZ, 0xc0, !PT ;  /* 0x0000038017057812 */ /* 0x000fc400078ec0ff */
[----:B------:R-:W-:Y:S02]  /*6480*/  LOP3.LUT R146, R4, R13, RZ, 0x3c, !PT ;  /* 0x0000000d04927212 */ /* 0x000fe400078e3cff */
[----:B------:R-:W-:Y:S02]  /*6490*/  SHF.R.U64 R4, R5, 0x3, RZ ;  /* 0x0000000305047819 */ /* 0x000fe400000012ff */
[----:B------:R-:W-:Y:S02]  /*64a0*/  LOP3.LUT R5, R20, 0x380, RZ, 0xc0, !PT ;  /* 0x0000038014057812 */ /* 0x000fe400078ec0ff */
[----:B------:R-:W-:Y:S02]  /*64b0*/  LOP3.LUT R13, R14, 0x380, RZ, 0xc0, !PT ;  /* 0x000003800e0d7812 */ /* 0x000fe400078ec0ff */
[----:B------:R-:W-:Y:S02]  /*64c0*/  SHF.R.U64 R5, R5, 0x3, RZ ;  /* 0x0000000305057819 */ /* 0x000fe400000012ff */
[----:B------:R-:W-:-:S02]  /*64d0*/  LOP3.LUT R154, R4, R23, RZ, 0x3c, !PT ;  /* 0x00000017049a7212 */ /* 0x000fc400078e3cff */
[----:B------:R-:W-:Y:S02]  /*64e0*/  LOP3.LUT R156, R5, R20, RZ, 0x3c, !PT ;  /* 0x00000014059c7212 */ /* 0x000fe400078e3cff */
[----:B------:R-:W-:Y:S02]  /*64f0*/  LOP3.LUT R5, R12, 0x380, RZ, 0xc0, !PT ;  /* 0x000003800c057812 */ /* 0x000fe400078ec0ff */
[----:B------:R-:W-:Y:S02]  /*6500*/  SHF.R.U64 R13, R13, 0x3, RZ ;  /* 0x000000030d0d7819 */ /* 0x000fe400000012ff */
[----:B------:R-:W-:Y:S02]  /*6510*/  LOP3.LUT R52, R65, 0x380, RZ, 0xc0, !PT ;  /* 0x0000038041347812 */ /* 0x000fe400078ec0ff */
[----:B------:R-:W-:Y:S02]  /*6520*/  LOP3.LUT R4, R15, 0x380, RZ, 0xc0, !PT ;  /* 0x000003800f047812 */ /* 0x000fe400078ec0ff */
[----:B------:R-:W-:-:S02]  /*6530*/  IADD3 R61, P2, R8, 0x7000, RZ ;  /* 0x00007000083d7810 */ /* 0x000fc40007f5e0ff */
[----:B------:R-:W-:Y:S02]  /*6540*/  SHF.R.U64 R5, R5, 0x3, RZ ;  /* 0x0000000305057819 */ /* 0x000fe400000012ff */
[----:B------:R-:W-:Y:S02]  /*6550*/  LOP3.LUT R160, R13, R14, RZ, 0x3c, !PT ;  /* 0x0000000e0da07212 */ /* 0x000fe400078e3cff */
[----:B------:R-:W-:Y:S02]  /*6560*/  SHF.R.U64 R52, R52, 0x3, RZ ;  /* 0x0000000334347819 */ /* 0x000fe400000012ff */
[----:B------:R-:W-:Y:S02]  /*6570*/  LOP3.LUT R22, R53, 0x380, RZ, 0xc0, !PT ;  /* 0x0000038035167812 */ /* 0x000fe400078ec0ff */
[----:B------:R-:W-:Y:S02]  /*6580*/  SHF.R.U64 R4, R4, 0x3, RZ ;  /* 0x0000000304047819 */ /* 0x000fe400000012ff */
[----:B------:R-:W-:-:S02]  /*6590*/  IADD3 R13, P3, R8, 0x1000, RZ ;  /* 0x00001000080d7810 */ /* 0x000fc40007f7e0ff */
[----:B------:R-:W-:Y:S02]  /*65a0*/  LOP3.LUT R60, R61, 0x380, RZ, 0xc0, !PT ;  /* 0x000003803d3c7812 */ /* 0x000fe400078ec0ff */
[----:B------:R-:W-:Y:S01]  /*65b0*/  LOP3.LUT R162, R5, R12, RZ, 0x3c, !PT ;  /* 0x0000000c05a27212 */ /* 0x000fe200078e3cff */
[----:B------:R-:W-:Y:S01]  /*65c0*/  IMAD.U32 R5, RZ, RZ, UR5 ;  /* 0x00000005ff057e24 */ /* 0x000fe2000f8e00ff */
[----:B------:R-:W-:Y:S02]  /*65d0*/  LOP3.LUT R134, R52, R65, RZ, 0x3c, !PT ;  /* 0x0000004134867212 */ /* 0x000fe400078e3cff */
[----:B------:R-:W-:Y:S02]  /*65e0*/  SHF.R.U64 R22, R22, 0x3, RZ ;  /* 0x0000000316167819 */ /* 0x000fe400000012ff */
[----:B------:R-:W-:Y:S02]  /*65f0*/  LOP3.LUT R158, R4, R15, RZ, 0x3c, !PT ;  /* 0x0000000f049e7212 */ /* 0x000fe400078e3cff */
[----:B------:R-:W-:-:S02]  /*6600*/  LOP3.LUT R12, R13, 0x380, RZ, 0xc0, !PT ;  /* 0x000003800d0c7812 */ /* 0x000fc400078ec0ff */
[----:B------:R-:W-:Y:S02]  /*6610*/  SHF.R.U64 R60, R60, 0x3, RZ ;  /* 0x000000033c3c7819 */ /* 0x000fe400000012ff */
[----:B------:R-:W-:Y:S02]  /*6620*/  LOP3.LUT R52, R57, 0x380, RZ, 0xc0, !PT ;  /* 0x0000038039347812 */ /* 0x000fe400078ec0ff */
[----:B------:R-:W-:Y:S02]  /*6630*/  LOP3.LUT R4, R21, 0x380, RZ, 0xc0, !PT ;  /* 0x0000038015047812 */ /* 0x000fe400078ec0ff */
[----:B------:R-:W-:Y:S02]  /*6640*/  LOP3.LUT R152, R22, R53, RZ, 0x3c, !PT ;  /* 0x0000003516987212 */ /* 0x000fe400078e3cff */
[----:B------:R-:W-:Y:S02]  /*6650*/  SHF.R.U64 R12, R12, 0x3, RZ ;  /* 0x000000030c0c7819 */ /* 0x000fe400000012ff */
[----:B------:R-:W-:Y:S01]  /*6660*/  LOP3.LUT R60, R60, R61, RZ, 0x3c, !PT ;  /* 0x0000003d3c3c7212 */ /* 0x000fe200078e3cff */
[----:B------:R-:W-:Y:S01]  /*6670*/  IMAD.X R61, RZ, RZ, R9, P2 ;  /* 0x000000ffff3d7224 */ /* 0x000fe200010e0609 */
[----:B------:R-:W-:-:S02]  /*6680*/  LOP3.LUT R56, R69, 0x380, RZ, 0xc0, !PT ;  /* 0x0000038045387812 */ /* 0x000fc400078ec0ff */
[----:B------:R-:W-:Y:S02]  /*6690*/  SHF.R.U64 R52, R52, 0x3, RZ ;  /* 0x0000000334347819 */ /* 0x000fe400000012ff */
[----:B------:R-:W-:Y:S02]  /*66a0*/  SHF.R.U64 R4, R4, 0x3, RZ ;  /* 0x0000000304047819 */ /* 0x000fe400000012ff */
[----:B------:R-:W-:Y:S02]  /*66b0*/  LOP3.LUT R22, R3, 0x380, RZ, 0xc0, !PT ;  /* 0x0000038003167812 */ /* 0x000fe400078ec0ff */
[----:B------:R-:W-:Y:S02]  /*66c0*/  IADD3 R115, P2, R8, 0xe000, RZ ;  /* 0x0000e00008737810 */ /* 0x000fe40007f5e0ff */
[----:B------:R-:W-:Y:S01]  /*66d0*/  LOP3.LUT R12, R12, R13, RZ, 0x3c, !PT ;  /* 0x0000000d0c0c7212 */ /* 0x000fe200078e3cff */
[----:B------:R-:W-:Y:S01]  /*66e0*/  IMAD.X R13, RZ, RZ, R9, P3 ;  /* 0x000000ffff0d7224 */ /* 0x000fe200018e0609 */
[----:B------:R-:W-:-:S02]  /*66f0*/  IADD3.X R161, RZ, R11, RZ, P0, !PT ;  /* 0x0000000bffa17210 */ /* 0x000fc400007fe4ff */
[----:B------:R-:W-:Y:S02]  /*6700*/  SHF.R.U64 R56, R56, 0x3, RZ ;  /* 0x0000000338387819 */ /* 0x000fe400000012ff */
[----:B------:R-:W-:Y:S02]  /*6710*/  LOP3.LUT R150, R52, R57, RZ, 0x3c, !PT ;  /* 0x0000003934967212 */ /* 0x000fe400078e3cff */
[----:B------:R-:W-:Y:S01]  /*6720*/  LOP3.LUT R164, R4, R21, RZ, 0x3c, !PT ;  /* 0x0000001504a47212 */ /* 0x000fe200078e3cff */
[----:B------:R-:W-:Y:S01]  /*6730*/  IMAD.U32 R4, RZ, RZ, UR4 ;  /* 0x00000004ff047e24 */ /* 0x000fe2000f8e00ff */
[----:B------:R-:W-:Y:S01]  /*6740*/  SHF.R.U64 R22, R22, 0x3, RZ ;  /* 0x0000000316167819 */ /* 0x000fe200000012ff */
[----:B------:R-:W-:Y:S01]  /*6750*/  UIADD3 UR4, UR5, UR6, URZ ;  /* 0x0000000605047290 */ /* 0x000fe2000fffe03f */
[C---:B------:R-:W-:Y:S02]  /*6760*/  IADD3 R15, P4, R8.reuse, 0x2000, RZ ;  /* 0x00002000080f7810 */ /* 0x040fe40007f9e0ff */
[C---:B------:R-:W-:Y:S01]  /*6770*/  IADD3 R21, P5, R8.reuse, 0x3000, RZ ;  /* 0x0000300008157810 */ /* 0x040fe20007fbe0ff */
[----:B------:R-:W-:Y:S01]  /*6780*/  ULDC UR6, c[0x0][0xb88] ;  /* 0x0002e20000067ab9 */ /* 0x000fe20000000800 */
[C---:B------:R-:W-:Y:S01]  /*6790*/  IADD3 R23, P6, R8.reuse, 0x4000, RZ ;  /* 0x0000400008177810 */ /* 0x040fe20007fde0ff */
[----:B------:R-:W-:Y:S01]  /*67a0*/  IMAD.U32 R5, RZ, RZ, UR4 ;  /* 0x00000004ff057e24 */ /* 0x000fe2000f8e00ff */
[C---:B------:R-:W-:Y:S01]  /*67b0*/  IADD3 R53, P0, R8.reuse, 0x5000, RZ ;  /* 0x0000500008357810 */ /* 0x040fe20007f1e0ff */
[----:B------:R-:W-:Y:S01]  /*67c0*/  ULDC.64 UR4, c[0x0][0xc88] ;  /* 0x0003220000047ab9 */ /* 0x000fe20000000a00 */
[----:B------:R-:W-:-:S02]  /*67d0*/  IADD3 R57, P1, R8, 0x6000, RZ ;  /* 0x0000600008397810 */ /* 0x000fc40007f3e0ff */
[----:B------:R-:W-:Y:S02]  /*67e0*/  IADD3 R65, P3, R8, 0x8000, RZ ;  /* 0x0000800008417810 */ /* 0x000fe40007f7e0ff */
[----:B------:R-:W-:Y:S02]  /*67f0*/  LOP3.LUT R114, R115, 0x380, RZ, 0xc0, !PT ;  /* 0x0000038073727812 */ /* 0x000fe400078ec0ff */
[----:B------:R-:W-:Y:S02]  /*6800*/  LOP3.LUT R130, R56, R69, RZ, 0x3c, !PT ;  /* 0x0000004538827212 */ /* 0x000fe400078e3cff */
[----:B------:R-:W-:Y:S01]  /*6810*/  LOP3.LUT R166, R22, R3, RZ, 0x3c, !PT ;  /* 0x0000000316a67212 */ /* 0x000fe200078e3cff */
[----:B------:R-:W-:Y:S01]  /*6820*/  IMAD R3, RZ, RZ, -UR41 ;  /* 0x80000029ff037e24 */ /* 0x000fe2000f8e02ff */
[----:B------:R-:W-:Y:S02]  /*6830*/  LOP3.LUT R14, R15, 0x380, RZ, 0xc0, !PT ;  /* 0x000003800f0e7812 */ /* 0x000fe400078ec0ff */
[----:B------:R-:W-:-:S02]  /*6840*/  LOP3.LUT R20, R21, 0x380, RZ, 0xc0, !PT ;  /* 0x0000038015147812 */ /* 0x000fc400078ec0ff */
[----:B------:R-:W-:Y:S02]  /*6850*/  LOP3.LUT R22, R23, 0x380, RZ, 0xc0, !PT ;  /* 0x0000038017167812 */ /* 0x000fe400078ec0ff */
[----:B------:R-:W-:Y:S02]  /*6860*/  LOP3.LUT R52, R53, 0x380, RZ, 0xc0, !PT ;  /* 0x0000038035347812 */ /* 0x000fe400078ec0ff */
[----:B------:R-:W-:Y:S02]  /*6870*/  LOP3.LUT R56, R57, 0x380, RZ, 0xc0, !PT ;  /* 0x0000038039387812 */ /* 0x000fe400078ec0ff */
[----:B------:R-:W-:Y:S02]  /*6880*/  LOP3.LUT R64, R65, 0x380, RZ, 0xc0, !PT ;  /* 0x0000038041407812 */ /* 0x000fe400078ec0ff */
[----:B------:R-:W-:Y:S02]  /*6890*/  SHF.R.U64 R114, R114, 0x3, RZ ;  /* 0x0000000372727819 */ /* 0x000fe400000012ff */
[----:B------:R-:W-:-:S02]  /*68a0*/  SHF.R.U64 R14, R14, 0x3, RZ ;  /* 0x000000030e0e7819 */ /* 0x000fc400000012ff */
[----:B------:R-:W-:Y:S02]  /*68b0*/  SHF.R.U64 R20, R20, 0x3, RZ ;  /* 0x0000000314147819 */ /* 0x000fe400000012ff */
[----:B------:R-:W-:Y:S02]  /*68c0*/  SHF.R.U64 R22, R22, 0x3, RZ ;  /* 0x0000000316167819 */ /* 0x000fe400000012ff */
[----:B------:R-:W-:Y:S02]  /*68d0*/  SHF.R.U64 R52, R52, 0x3, RZ ;  /* 0x0000000334347819 */ /* 0x000fe400000012ff */
[----:B------:R-:W-:Y:S02]  /*68e0*/  SHF.R.U64 R56, R56, 0x3, RZ ;  /* 0x0000000338387819 */ /* 0x000fe400000012ff */
[----:B------:R-:W-:Y:S02]  /*68f0*/  SHF.R.U64 R64, R64, 0x3, RZ ;  /* 0x0000000340407819 */ /* 0x000fe400000012ff */
[----:B------:R-:W-:Y:S01]  /*6900*/  LOP3.LUT R114, R114, R115, RZ, 0x3c, !PT ;  /* 0x0000007372727212 */ /* 0x000fe200078e3cff */
[----:B------:R-:W-:Y:S01]  /*6910*/  IMAD.X R115, RZ, RZ, R9, P2 ;  /* 0x000000ffff737224 */ /* 0x000fe200010e0609 */
[----:B-1----:R-:W-:-:S02]  /*6920*/  ISETP.NE.AND P2, PT, R213, 0x1, PT ;  /* 0x00000001d500780c */ /* 0x002fc40003f45270 */
[----:B------:R-:W-:Y:S01]  /*6930*/  LOP3.LUT R14, R14, R15, RZ, 0x3c, !PT ;  /* 0x0000000f0e0e7212 */ /* 0x000fe200078e3cff */
[--C-:B------:R-:W-:Y:S01]  /*6940*/  IMAD.X R15, RZ, RZ, R9.reuse, P4 ;  /* 0x000000ffff0f7224 */ /* 0x100fe200020e0609 */
        /* <DEDUP_REMOVED lines=10> */
[----:B------:R-:W-:-:S02]  /*69f0*/  F2FP.F16.F32.PACK_AB R24, R25, R24 ;  /* 0x000000181918723e */ /* 0x000fc400000000ff */
[----:B------:R-:W-:Y:S02]  /*6a00*/  F2FP.F16.F32.PACK_AB R25, R27, R26 ;  /* 0x0000001a1b19723e */ /* 0x000fe400000000ff */
[C---:B------:R-:W-:Y:S02]  /*6a10*/  IADD3 R69, P4, R8.reuse, 0x9000, RZ ;  /* 0x0000900008457810 */ /* 0x040fe40007f9e0ff */
[C---:B------:R-:W-:Y:S02]  /*6a20*/  IADD3 R99, P5, R8.reuse, 0xa000, RZ ;  /* 0x0000a00008637810 */ /* 0x040fe40007fbe0ff */
[C---:B------:R-:W-:Y:S02]  /*6a30*/  IADD3 R103, P6, R8.reuse, 0xb000, RZ ;  /* 0x0000b00008677810 */ /* 0x040fe40007fde0ff */
[C---:B------:R-:W-:Y:S02]  /*6a40*/  IADD3 R107, P0, R8.reuse, 0xc000, RZ ;  /* 0x0000c000086b7810 */ /* 0x040fe40007f1e0ff */
[----:B------:R-:W-:-:S02]  /*6a50*/  IADD3 R111, P1, R8, 0xd000, RZ ;  /* 0x0000d000086f7810 */ /* 0x000fc40007f3e0ff */
[C---:B------:R-:W-:Y:S02]  /*6a60*/  IADD3 R119, P3, R8.reuse, 0xf000, RZ ;  /* 0x0000f00008777810 */ /* 0x040fe40007f7e0ff */
[----:B------:R-:W-:Y:S02]  /*6a70*/  LOP3.LUT R123, R8, 0x380, RZ, 0xc0, !PT ;  /* 0x00000380087b7812 */ /* 0x000fe400078ec0ff */
[----:B------:R-:W-:Y:S02]  /*6a80*/  F2FP.F16.F32.PACK_AB R26, R184, R28 ;  /* 0x0000001cb81a723e */ /* 0x000fe400000000ff */
[----:B------:R-:W0:Y:S01]  /*6a90*/  LDC R28, c[0x0][0xd38] ;  /* 0x00034e00ff1c7b82 */ /* 0x000e220000000800 */
[----:B------:R-:W-:Y:S02]  /*6aa0*/  LOP3.LUT R68, R69, 0x380, RZ, 0xc0, !PT ;  /* 0x0000038045447812 */ /* 0x000fe400078ec0ff */
[----:B------:R-:W-:Y:S02]  /*6ab0*/  LOP3.LUT R98, R99, 0x380, RZ, 0xc0, !PT ;  /* 0x0000038063627812 */ /* 0x000fe400078ec0ff */
[----:B------:R-:W-:-:S02]  /*6ac0*/  LOP3.LUT R102, R103, 0x380, RZ, 0xc0, !PT ;  /* 0x0000038067667812 */ /* 0x000fc400078ec0ff */
[----:B------:R-:W-:Y:S02]  /*6ad0*/  LOP3.LUT R106, R107, 0x380, RZ, 0xc0, !PT ;  /* 0x000003806b6a7812 */ /* 0x000fe400078ec0ff */
[----:B------:R-:W-:Y:S02]  /*6ae0*/  LOP3.LUT R110, R111, 0x380, RZ, 0xc0, !PT ;  /* 0x000003806f6e7812 */ /* 0x000fe400078ec0ff */
[----:B------:R-:W-:Y:S02]  /*6af0*/  LOP3.LUT R118, R119, 0x380, RZ, 0xc0, !PT ;  /* 0x0000038077767812 */ /* 0x000fe400078ec0ff */
[----:B------:R-:W-:Y:S02]  /*6b00*/  SHF.R.U64 R123, R123, 0x3, RZ ;  /* 0x000000037b7b7819 */ /* 0x000fe400000012ff */
[----:B------:R-:W-:Y:S02]  /*6b10*/  SHF.R.U64 R68, R68, 0x3, RZ ;  /* 0x0000000344447819 */ /* 0x000fe400000012ff */
[----:B------:R-:W-:-:S02]  /*6b20*/  SHF.R.U64 R98, R98, 0x3, RZ ;  /* 0x0000000362627819 */ /* 0x000fc400000012ff */
[----:B------:R-:W-:Y:S02]  /*6b30*/  SHF.R.U64 R102, R102, 0x3, RZ ;  /* 0x0000000366667819 */ /* 0x000fe400000012ff */
[----:B------:R-:W-:Y:S02]  /*6b40*/  SHF.R.U64 R106, R106, 0x3, RZ ;  /* 0x000000036a6a7819 */ /* 0x000fe400000012ff */
[----:B------:R-:W-:Y:S01]  /*6b50*/  SHF.R.U64 R110, R110, 0x3, RZ ;  /* 0x000000036e6e7819 */ /* 0x000fe200000012ff */
[----:B0-----:R-:W-:Y:S01]  /*6b60*/  IMAD R3, R28, R3, UR44 ;  /* 0x0000002c1c037e24 */ /* 0x001fe2000f8e0203 */
[----:B------:R-:W-:Y:S02]  /*6b70*/  SHF.R.U64 R118, R118, 0x3, RZ ;  /* 0x0000000376767819 */ /* 0x000fe400000012ff */
[----:B------:R-:W-:Y:S01]  /*6b80*/  LOP3.LUT R122, R123, R8, RZ, 0x3c, !PT ;  /* 0x000000087b7a7212 */ /* 0x000fe200078e3cff */
[----:B------:R-:W-:Y:S01]  /*6b90*/  IMAD.MOV.U32 R123, RZ, RZ, R9 ;  /* 0x000000ffff7b7224 */ /* 0x000fe200078e0009 */
[----:B------:R-:W0:Y:S01]  /*6ba0*/  @P2 LDC R8, c[0x0][0xcec] ;  /* 0x00033b00ff082b82 */ /* 0x000e220000000800 */
        /* <DEDUP_REMOVED lines=11> */
[----:B------:R-:W-:-:S02]  /*6c60*/  IADD3.X R69, RZ, R9, RZ, P4, !PT ;  /* 0x00000009ff457210 */ /* 0x000fc400027fe4ff */
[----:B------:R-:W1:Y:S01]  /*6c70*/  @P2 LDC R9, c[0x0][0xcf0] ;  /* 0x00033c00ff092b82 */ /* 0x000e620000000800 */
[----:B------:R-:W-:Y:S02]  /*6c80*/  F2FP.F16.F32.PACK_AB R27, R31, R30 ;  /* 0x0000001e1f1b723e */ /* 0x000fe400000000ff */
[----:B------:R-:W-:Y:S02]  /*6c90*/  F2FP.F16.F32.PACK_AB R40, R41, R40 ;  /* 0x000000282928723e */ /* 0x000fe400000000ff */
[----:B------:R-:W-:Y:S02]  /*6ca0*/  F2FP.F16.F32.PACK_AB R41, R43, R42 ;  /* 0x0000002a2b29723e */ /* 0x000fe400000000ff */
[----:B------:R-:W-:Y:S01]  /*6cb0*/  F2FP.F16.F32.PACK_AB R43, R47, R46 ;  /* 0x0000002e2f2b723e */ /* 0x000fe200000000ff */
[----:B------:R-:W2:Y:S01]  /*6cc0*/  LDC.64 R30, c[0x0][0xc98] ;  /* 0x00032600ff1e7b82 */ /* 0x000ea20000000a00 */
[----:B------:R-:W-:Y:S01]  /*6cd0*/  IMAD R47, R3, 0x80, R211 ;  /* 0x00000080032f7824 */ /* 0x000fe200078e02d3 */
[----:B------:R-:W-:-:S02]  /*6ce0*/  F2FP.F16.F32.PACK_AB R32, R33, R32 ;  /* 0x000000202120723e */ /* 0x000fc400000000ff */
[----:B------:R-:W-:Y:S01]  /*6cf0*/  F2FP.F16.F32.PACK_AB R33, R35, R34 ;  /* 0x000000222321723e */ /* 0x000fe200000000ff */
[----:B0-----:R-:W-:Y:S01]  /*6d00*/  @P2 IMAD.HI.U32 R8, R47, R8, RZ ;  /* 0x000000082f082227 */ /* 0x001fe200078e00ff */
[----:B------:R-:W-:Y:S02]  /*6d10*/  MOV R10, R10 ;  /* 0x0000000a000a7202 */ /* 0x000fe40000000f00 */
[----:B------:R-:W-:Y:S01]  /*6d20*/  F2FP.F16.F32.PACK_AB R35, R39, R38 ;  /* 0x000000262723723e */ /* 0x000fe200000000ff */
[----:B------:R-:W-:Y:S01]  /*6d30*/  IMAD.MOV.U32 R39, RZ, RZ, R47 ;  /* 0x000000ffff277224 */ /* 0x000fe200078e002f */
[----:B------:R-:W-:Y:S01]  /*6d40*/  MOV R146, R146 ;  /* 0x0000009200927202 */ /* 0x000fe20000000f00 */
[----:B------:R-:W-:Y:S01]  /*6d50*/  STSM.16.M88.4 [R10], R24 ;  /* 0x000000180a007844 */ /* 0x000fe20000000200 */
[----:B------:R-:W-:Y:S02]  /*6d60*/  F2FP.F16.F32.PACK_AB R34, R183, R36 ;  /* 0x00000024b722723e */ /* 0x000fe400000000ff */
[----:B------:R-:W-:-:S02]  /*6d70*/  F2FP.F16.F32.PACK_AB R48, R49, R48 ;  /* 0x000000303130723e */ /* 0x000fc400000000ff */
[----:B-1----:R-:W-:Y:S01]  /*6d80*/  @P2 SHF.R.U32.HI R39, RZ, R9, R8 ;  /* 0x00000009ff272219 */ /* 0x002fe20000011608 */
[----:B------:R0:W-:Y:S01]  /*6d90*/  STSM.16.M88.4 [R146], R32 ;  /* 0x0000002092007844 */ /* 0x0001e20000000200 */
[----:B------:R-:W-:Y:S02]  /*6da0*/  MOV R158, R158 ;  /* 0x0000009e009e7202 */ /* 0x000fe40000000f00 */
[----:B------:R-:W-:Y:S02]  /*6db0*/  F2FP.F16.F32.PACK_AB R42, R182, R44 ;  /* 0x0000002cb62a723e */ /* 0x000fe400000000ff */
[----:B------:R-:W-:Y:S02]  /*6dc0*/  F2FP.F16.F32.PACK_AB R49, R51, R50 ;  /* 0x000000323331723e */ /* 0x000fe400000000ff */
[----:B------:R-:W-:Y:S01]  /*6dd0*/  MOV R166, R166 ;  /* 0x000000a600a67202 */ /* 0x000fe20000000f00 */
[C---:B--2---:R-:W-:Y:S01]  /*6de0*/  IMAD R28, R30.reuse, UR7, RZ ;  /* 0x000000071e1c7c24 */ /* 0x044fe2000f8e02ff */
[----:B------:R-:W-:Y:S01]  /*6df0*/  F2FP.F16.F32.PACK_AB R50, R205, R189 ;  /* 0x000000bdcd32723e */ /* 0x000fe200000000ff */
[----:B------:R-:W-:Y:S01]  /*6e00*/  IMAD.WIDE.U32 R4, R30, UR43, R4 ;  /* 0x0000002b1e047c25 */ /* 0x000fe2000f8e0004 */
[----:B------:R-:W-:Y:S01]  /*6e10*/  F2FP.F16.F32.PACK_AB R51, R55, R54 ;  /* 0x000000363733723e */ /* 0x000fe200000000ff */
[----:B------:R-:W-:Y:S01]  /*6e20*/  STSM.16.M88.4 [R158], R40 ;  /* 0x000000289e007844 */ /* 0x000fe20000000200 */
[----:B------:R-:W-:-:S02]  /*6e30*/  MOV R164, R164 ;  /* 0x000000a400a47202 */ /* 0x000fc40000000f00 */
[----:B------:R-:W-:Y:S01]  /*6e40*/  F2FP.F16.F32.PACK_AB R8, R204, R188 ;  /* 0x000000bccc08723e */ /* 0x000fe200000000ff */
[----:B0-----:R-:W-:Y:S01]  /*6e50*/  IMAD.MOV R32, RZ, RZ, -R39 ;  /* 0x000000ffff207224 */ /* 0x001fe200078e0a27 */
[----:B------:R-:W-:Y:S01]  /*6e60*/  F2FP.F16.F32.PACK_AB R9, R59, R58 ;  /* 0x0000003a3b09723e */ /* 0x000fe200000000ff */
[----:B------:R-:W-:Y:S01]  /*6e70*/  STSM.16.M88.4 [R166], R48 ;  /* 0x00000030a6007844 */ /* 0x000fe20000000200 */
[----:B------:R-:W-:Y:S01]  /*6e80*/  F2FP.F16.F32.PACK_AB R10, R203, R187 ;  /* 0x000000bbcb0a723e */ /* 0x000fe200000000ff */
[----:B------:R-:W-:Y:S01]  /*6e90*/  IMAD R33, R213, R32, R47 ;  /* 0x00000020d5217224 */ /* 0x000fe200078e022f */
[----:B------:R-:W-:Y:S01]  /*6ea0*/  F2FP.F16.F32.PACK_AB R11, R63, R62 ;  /* 0x0000003e3f0b723e */ /* 0x000fe200000000ff */
[----:B------:R-:W-:Y:S01]  /*6eb0*/  IMAD R32, R31, UR43, R28 ;  /* 0x0000002b1f207c24 */ /* 0x000fe2000f8e021c */
[----:B------:R-:W-:Y:S02]  /*6ec0*/  F2FP.F16.F32.PACK_AB R29, R7, R29 ;  /* 0x0000001d071d723e */ /* 0x000fe400000000ff */
[----:B------:R-:W-:Y:S01]  /*6ed0*/  SHF.R.S32.HI R7, RZ, 0x1f, R33 ;  /* 0x0000001fff077819 */ /* 0x000fe20000011421 */
[----:B------:R0:W-:Y:S01]  /*6ee0*/  STSM.16.M88.4 [R164], R8 ;  /* 0x00000008a4007844 */ /* 0x0001e20000000200 */
[----:B------:R-:W-:-:S02]  /*6ef0*/  F2FP.F16.F32.PACK_AB R72, R73, R72 ;  /* 0x000000484948723e */ /* 0x000fc400000000ff */
[----:B------:R-:W-:Y:S02]  /*6f00*/  MOV R162, R162 ;  /* 0x000000a200a27202 */ /* 0x000fe40000000f00 */
[----:B------:R-:W-:Y:S02]  /*6f10*/  F2FP.F16.F32.PACK_AB R24, R202, R186 ;  /* 0x000000baca18723e */ /* 0x000fe400000000ff */
[----:B------:R-:W-:Y:S02]  /*6f20*/  F2FP.F16.F32.PACK_AB R25, R67, R66 ;  /* 0x000000424319723e */ /* 0x000fe400000000ff */
[----:B------:R-:W-:Y:S02]  /*6f30*/  F2FP.F16.F32.PACK_AB R26, R201, R185 ;  /* 0x000000b9c91a723e */ /* 0x000fe400000000ff */
[----:B------:R-:W-:Y:S02]  /*6f40*/  F2FP.F16.F32.PACK_AB R27, R71, R70 ;  /* 0x00000046471b723e */ /* 0x000fe400000000ff */
[----:B------:R-:W-:-:S02]  /*6f50*/  F2FP.F16.F32.PACK_AB R73, R75, R74 ;  /* 0x0000004a4b49723e */ /* 0x000fc400000000ff */
[----:B------:R-:W-:Y:S01]  /*6f60*/  F2FP.F16.F32.PACK_AB R80, R81, R80 ;  /* 0x000000505150723e */ /* 0x000fe200000000ff */
[----:B0-----:R-:W-:Y:S01]  /*6f70*/  IMAD R11, R3, 0x80, R209 ;  /* 0x00000080030b7824 */ /* 0x001fe200078e02d1 */
[----:B------:R-:W-:Y:S01]  /*6f80*/  SHF.R.S32.HI R9, RZ, 0x1f, R39 ;  /* 0x0000001fff097819 */ /* 0x000fe20000011427 */
[----:B------:R0:W-:Y:S01]  /*6f90*/  STSM.16.M88.4 [R162], R24 ;  /* 0x00000018a2007844 */ /* 0x0001e20000000200 */
[----:B------:R-:W-:Y:S01]  /*6fa0*/  IADD3 R8, P0, R39, R4, RZ ;  /* 0x0000000427087210 */ /* 0x000fe20007f1e0ff */
[----:B------:R-:W-:Y:S01]  /*6fb0*/  IMAD R4, R7, UR4, RZ ;  /* 0x0000000407047c24 */ /* 0x000fe2000f8e02ff */
[----:B------:R-:W-:Y:S02]  /*6fc0*/  MOV R160, R160 ;  /* 0x000000a000a07202 */ /* 0x000fe40000000f00 */
[----:B------:R-:W-:Y:S01]  /*6fd0*/  IADD3.X R9, R9, R5, R32, P0, !PT ;  /* 0x0000000509097210 */ /* 0x000fe200007fe420 */
[----:B------:R-:W-:Y:S01]  /*6fe0*/  IMAD R7, R33, UR5, R4 ;  /* 0x0000000521077c24 */ /* 0x000fe2000f8e0204 */
[----:B------:R-:W-:Y:S01]  /*6ff0*/  F2FP.F16.F32.PACK_AB R74, R199, R76 ;  /* 0x0000004cc74a723e */ /* 0x000fe200000000ff */
[----:B------:R-:W-:Y:S01]  /*7000*/  IMAD R4, R213, UR6, RZ ;  /* 0x00000006d5047c24 */ /* 0x000fe2000f8e02ff */
[----:B------:R-:W-:Y:S01]  /*7010*/  F2FP.F16.F32.PACK_AB R75, R79, R78 ;  /* 0x0000004e4f4b723e */ /* 0x000fe200000000ff */
[----:B------:R-:W-:Y:S01]  /*7020*/  IMAD.WIDE.U32 R8, R33, UR4, R8 ;  /* 0x0000000421087c25 */ /* 0x000fe2000f8e0008 */
[----:B------:R-:W-:Y:S01]  /*7030*/  F2FP.F16.F32.PACK_AB R81, R83, R82 ;  /* 0x000000525351723e */ /* 0x000fe200000000ff */
[----:B------:R-:W-:Y:S01]  /*7040*/  ULDC.64 UR4, c[0x0][0xc50] ;  /* 0x0003140000047ab9 */ /* 0x000fe20000000a00 */
[----:B------:R-:W-:Y:S01]  /*7050*/  F2FP.F16.F32.PACK_AB R88, R89, R88 ;  /* 0x000000585958723e */ /* 0x000fe200000000ff */
[----:B------:R-:W-:Y:S01]  /*7060*/  IMAD.IADD R7, R9, 0x1, R7 ;  /* 0x0000000109077824 */ /* 0x000fe200078e0207 */
[----:B------:R-:W-:Y:S01]  /*7070*/  MOV R156, R156 ;  /* 0x0000009c009c7202 */ /* 0x000fe20000000f00 */
[----:B------:R-:W-:Y:S01]  /*7080*/  STSM.16.M88.4 [R160], R72 ;  /* 0x00000048a0007844 */ /* 0x000fe20000000200 */
[----:B------:R-:W-:Y:S01]  /*7090*/  F2FP.F16.F32.PACK_AB R82, R198, R84 ;  /* 0x00000054c652723e */ /* 0x000fe200000000ff */
[----:B------:R-:W-:Y:S01]  /*70a0*/  VIADD R5, R11, 0x8 ;  /* 0x000000080b057836 */ /* 0x000fe20000000000 */
[----:B------:R-:W-:-:S02]  /*70b0*/  F2FP.F16.F32.PACK_AB R83, R87, R86 ;  /* 0x000000565753723e */ /* 0x000fc400000000ff */
[----:B------:R-:W-:Y:S02]  /*70c0*/  F2FP.F16.F32.PACK_AB R89, R91, R90 ;  /* 0x0000005a5b59723e */ /* 0x000fe400000000ff */
[----:B------:R-:W-:Y:S01]  /*70d0*/  MOV R154, R154 ;  /* 0x0000009a009a7202 */ /* 0x000fe20000000f00 */
[----:B------:R-:W-:Y:S01]  /*70e0*/  STSM.16.M88.4 [R156], R80 ;  /* 0x000000509c007844 */ /* 0x000fe20000000200 */
[----:B------:R-:W-:Y:S02]  /*70f0*/  F2FP.F16.F32.PACK_AB R90, R197, R92 ;  /* 0x0000005cc55a723e */ /* 0x000fe400000000ff */
[----:B------:R-:W-:Y:S02]  /*7100*/  F2FP.F16.F32.PACK_AB R91, R95, R94 ;  /* 0x0000005e5f5b723e */ /* 0x000fe400000000ff */
[----:B------:R-:W-:Y:S02]  /*7110*/  LOP3.LUT P0, RZ, R206, 0x3, RZ, 0xc0, !PT ;  /* 0x00000003ceff7812 */ /* 0x000fe4000780c0ff */
[----:B------:R-:W-:Y:S01]  /*7120*/  LEA R34, P3, R8, UR4, 0x2 ;  /* 0x0000000408227c11 */ /* 0x000fe2000f8610ff */
[----:B------:R-:W-:Y:S01]  /*7130*/  STSM.16.M88.4 [R154], R88 ;  /* 0x000000589a007844 */ /* 0x000fe20000000200 */
[----:B------:R-:W-:-:S02]  /*7140*/  MOV R152, R152 ;  /* 0x0000009800987202 */ /* 0x000fc40000000f00 */
[----:B------:R-:W-:Y:S01]  /*7150*/  F2FP.F16.F32.PACK_AB R28, R196, R96 ;  /* 0x00000060c41c723e */ /* 0x000fe200000000ff */
[----:B------:R-:W-:Y:S01]  /*7160*/  SHFL.IDX PT, R44, R34, RZ, 0x1c1f ;  /* 0x001c1fff222c7589 */ /* 0x000fe200000e0000 */
[----:B------:R-:W-:Y:S02]  /*7170*/  F2FP.F16.F32.PACK_AB R30, R195, R100 ;  /* 0x00000064c31e723e */ /* 0x000fe400000000ff */
[----:B------:R-:W-:Y:S01]  /*7180*/  F2FP.F16.F32.PACK_AB R31, R37, R45 ;  /* 0x0000002d251f723e */ /* 0x000fe200000000ff */
[----:B------:R-:W-:Y:S01]  /*7190*/  SHFL.IDX PT, R46, R34, 0x1, 0x1c1f ;  /* 0x003c1f00222e7f89 */ /* 0x000fe200000e0000 */
[----:B------:R-:W-:Y:S02]  /*71a0*/  MOV R150, R150 ;  /* 0x0000009600967202 */ /* 0x000fe40000000f00 */
[----:B------:R-:W-:Y:S01]  /*71b0*/  F2FP.F16.F32.PACK_AB R76, R194, R104 ;  /* 0x00000068c24c723e */ /* 0x000fe200000000ff */
[----:B------:R1:W-:Y:S01]  /*71c0*/  STSM.16.M88.4 [R152], R28 ;  /* 0x0000001c98007844 */ /* 0x0003e20000000200 */
[----:B------:R-:W-:-:S02]  /*71d0*/  F2FP.F16.F32.PACK_AB R77, R77, R85 ;  /* 0x000000554d4d723e */ /* 0x000fc400000000ff */
[----:B------:R-:W-:Y:S02]  /*71e0*/  F2FP.F16.F32.PACK_AB R78, R193, R108 ;  /* 0x0000006cc14e723e */ /* 0x000fe400000000ff */
[----:B------:R-:W-:Y:S02]  /*71f0*/  F2FP.F16.F32.PACK_AB R79, R93, R97 ;  /* 0x000000615d4f723e */ /* 0x000fe400000000ff */
[----:B------:R-:W-:Y:S02]  /*7200*/  ISETP.GE.OR P1, PT, R11, R4, P0 ;  /* 0x000000040b00720c */ /* 0x000fe40000726670 */
[----:B------:R-:W-:Y:S01]  /*7210*/  LEA.HI.X R7, R8, UR5, R7, 0x2, P3 ;  /* 0x0000000508077c11 */ /* 0x000fe200098f1407 */
[----:B------:R-:W-:Y:S01]  /*7220*/  STSM.16.M88.4 [R150], R76 ;  /* 0x0000004c96007844 */ /* 0x000fe20000000200 */
[----:B------:R-:W-:Y:S02]  /*7230*/  MOV R142, R142 ;  /* 0x0000008e008e7202 */ /* 0x000fe40000000f00 */
[----:B------:R-:W-:Y:S01]  /*7240*/  F2FP.F16.F32.PACK_AB R8, R192, R112 ;  /* 0x00000070c008723e */ /* 0x000fe200000000ff */
[----:B------:R-:W2:Y:S01]  /*7250*/  SHFL.IDX PT, R45, R7, RZ, 0x1c1f ;  /* 0x001c1fff072d7589 */ /* 0x000ea200000e0000 */
[----:B------:R-:W-:-:S02]  /*7260*/  F2FP.F16.F32.PACK_AB R9, R101, R105 ;  /* 0x000000696509723e */ /* 0x000fc400000000ff */
[----:B------:R-:W-:Y:S01]  /*7270*/  F2FP.F16.F32.PACK_AB R10, R191, R116 ;  /* 0x00000074bf0a723e */ /* 0x000fe200000000ff */
[----:B------:R-:W3:Y:S01]  /*7280*/  SHFL.IDX PT, R47, R7, 0x1, 0x1c1f ;  /* 0x003c1f00072f7f89 */ /* 0x000ee200000e0000 */
[----:B------:R-:W-:Y:S02]  /*7290*/  F2FP.F16.F32.PACK_AB R11, R109, R113 ;  /* 0x000000716d0b723e */ /* 0x000fe400000000ff */
[----:B------:R-:W-:Y:S02]  /*72a0*/  MOV R138, R138 ;  /* 0x0000008a008a7202 */ /* 0x000fe40000000f00 */
[----:B0-----:R-:W-:Y:S01]  /*72b0*/  F2FP.F16.F32.PACK_AB R24, R190, R120 ;  /* 0x00000078be18723e */ /* 0x001fe200000000ff */
[----:B------:R-:W-:Y:S01]  /*72c0*/  STSM.16.M88.4 [R142], R8 ;  /* 0x000000088e007844 */ /* 0x000fe20000000200 */
[----:B------:R-:W-:Y:S02]  /*72d0*/  F2FP.F16.F32.PACK_AB R25, R117, R121 ;  /* 0x000000797519723e */ /* 0x000fe400000000ff */
[----:B------:R-:W-:-:S02]  /*72e0*/  F2FP.F16.F32.PACK_AB R26, R125, R124 ;  /* 0x0000007c7d1a723e */ /* 0x000fc400000000ff */
[----:B------:R-:W-:Y:S02]  /*72f0*/  F2FP.F16.F32.PACK_AB R27, R168, R169 ;  /* 0x000000a9a81b723e */ /* 0x000fe400000000ff */
[----:B------:R-:W-:Y:S02]  /*7300*/  MOV R134, R134 ;  /* 0x0000008600867202 */ /* 0x000fe40000000f00 */
[----:B-1----:R-:W-:Y:S01]  /*7310*/  F2FP.F16.F32.PACK_AB R28, R129, R128 ;  /* 0x00000080811c723e */ /* 0x002fe200000000ff */
[----:B------:R-:W-:Y:S01]  /*7320*/  STSM.16.M88.4 [R138], R24 ;  /* 0x000000188a007844 */ /* 0x000fe20000000200 */
[----:B------:R-:W-:Y:S02]  /*7330*/  F2FP.F16.F32.PACK_AB R29, R170, R171 ;  /* 0x000000abaa1d723e */ /* 0x000fe400000000ff */
[----:B------:R-:W-:Y:S02]  /*7340*/  F2FP.F16.F32.PACK_AB R30, R133, R132 ;  /* 0x00000084851e723e */ /* 0x000fe400000000ff */
[----:B------:R-:W-:-:S02]  /*7350*/  F2FP.F16.F32.PACK_AB R31, R172, R173 ;  /* 0x000000adac1f723e */ /* 0x000fc400000000ff */
[----:B------:R-:W-:Y:S02]  /*7360*/  MOV R130, R130 ;  /* 0x0000008200827202 */ /* 0x000fe40000000f00 */
[----:B------:R-:W-:Y:S01]  /*7370*/  F2FP.F16.F32.PACK_AB R32, R137, R136 ;  /* 0x000000888920723e */ /* 0x000fe200000000ff */
[----:B------:R-:W-:Y:S01]  /*7380*/  STSM.16.M88.4 [R134], R28 ;  /* 0x0000001c86007844 */ /* 0x000fe20000000200 */
[----:B------:R-:W-:Y:S02]  /*7390*/  F2FP.F16.F32.PACK_AB R33, R174, R175 ;  /* 0x000000afae21723e */ /* 0x000fe400000000ff */
[----:B------:R-:W-:Y:S02]  /*73a0*/  F2FP.F16.F32.PACK_AB R34, R141, R140 ;  /* 0x0000008c8d22723e */ /* 0x000fe400000000ff */
[----:B------:R-:W-:Y:S02]  /*73b0*/  F2FP.F16.F32.PACK_AB R35, R176, R177 ;  /* 0x000000b1b023723e */ /* 0x000fe400000000ff */
[----:B------:R-:W-:-:S02]  /*73c0*/  F2FP.F16.F32.PACK_AB R144, R145, R144 ;  /* 0x000000909190723e */ /* 0x000fc400000000ff */
[----:B------:R-:W-:Y:S01]  /*73d0*/  MOV R126, R126 ;  /* 0x0000007e007e7202 */ /* 0x000fe20000000f00 */
[----:B------:R-:W-:Y:S01]  /*73e0*/  STSM.16.M88.4 [R130], R32 ;  /* 0x0000002082007844 */ /* 0x000fe20000000200 */
[----:B------:R-:W-:Y:S02]  /*73f0*/  F2FP.F16.F32.PACK_AB R145, R178, R179 ;  /* 0x000000b3b291723e */ /* 0x000fe400000000ff */
[----:B------:R-:W-:Y:S02]  /*7400*/  F2FP.F16.F32.PACK_AB R146, R149, R148 ;  /* 0x000000949592723e */ /* 0x000fe400000000ff */
[----:B------:R-:W-:Y:S02]  /*7410*/  F2FP.F16.F32.PACK_AB R147, R180, R181 ;  /* 0x000000b5b493723e */ /* 0x000fe400000000ff */
[----:B------:R-:W-:-:S03]  /*7420*/  ISETP.GE.OR P0, PT, R5, R4, P0 ;  /* 0x000000040500720c */ /* 0x000fc60000706670 */
[----:B------:R-:W-:Y:S01]  /*7430*/  STSM.16.M88.4 [R126], R144 ;  /* 0x000000907e007844 */ /* 0x000fe20000000200 */
[----:B------:R-:W-:Y:S06]  /*7440*/  BAR.SYNC.DEFER_BLOCKING 0x1, 0x100 ;  /* 0x0044000000007b1d */ /* 0x000fec0000010000 */
[----:B--2---:R0:W-:Y:S04]  /*7450*/  @!P1 ST.E desc[UR48][R44.64], R6 ;  /* 0x000000062c009985 */ /* 0x0041e8000c101930 */
[----:B---3--:R1:W-:Y:S04]  /*7460*/  @!P0 ST.E desc[UR48][R46.64], R0 ;  /* 0x000000002e008985 */ /* 0x0083e8000c101930 */
[----:B------:R2:W5:Y:S04]  /*7470*/  LD.E.128 R36, desc[UR48][R12.64] ;  /* 0x000000300c247980 */ /* 0x000568000c101d00 */
[----:B------:R3:W5:Y:S01]  /*7480*/  LD.E.128 R40, desc[UR48][R14.64] ;  /* 0x000000300e287980 */ /* 0x000762000c101d00 */
[----:B0-----:R-:W0:Y:S01]  /*7490*/  LDC.64 R6, c[0x0][0xbe0] ;  /* 0x0002f800ff067b82 */ /* 0x001e220000000a00 */
[----:B-1----:R-:W-:Y:S01]  /*74a0*/  LEA R0, R19, R200, 0x5 ;  /* 0x000000c813007211 */ /* 0x002fe200078e28ff */
[----:B------:R-:W-:-:S02]  /*74b0*/  UIMAD UR6, UR11, UR8, URZ ;  /* 0x000000080b0672a4 */ /* 0x000fc4000f8e023f */
[----:B------:R-:W-:Y:S01]  /*74c0*/  UIMAD.WIDE.U32 UR4, UR10, UR8, URZ ;  /* 0x000000080a0472a5 */ /* 0x000fe2000f8e003f */
[----:B------:R-:W-:-:S03]  /*74d0*/  IMAD R29, R3, 0x80, R200 ;  /* 0x00000080031d7824 */ /* 0x000fc600078e02c8 */
[----:B--2---:R-:W1:Y:S01]  /*74e0*/  @P2 LDC R12, c[0x0][0xcec] ;  /* 0x00033b00ff0c2b82 */ /* 0x004e620000000800 */
[----:B------:R-:W5:Y:S04]  /*74f0*/  LD.E.128 R120, desc[UR48][R122.64] ;  /* 0x000000307a787980 */ /* 0x000f68000c101d00 */
[----:B------:R2:W5:Y:S03]  /*7500*/  LD.E.128 R8, desc[UR48][R20.64] ;  /* 0x0000003014087980 */ /* 0x000566000c101d00 */
[----:B---3--:R-:W3:Y:S01]  /*7510*/  @P2 LDC R14, c[0x0][0xcf0] ;  /* 0x00033c00ff0e2b82 */ /* 0x008ee20000000800 */
[----:B------:R-:W-:Y:S01]  /*7520*/  IMAD R13, R3, 0x80, R0 ;  /* 0x00000080030d7824 */ /* 0x000fe200078e0200 */
[----:B------:R-:W-:Y:S01]  /*7530*/  UIMAD UR6, UR10, UR9, UR6 ;  /* 0x000000090a0672a4 */ /* 0x000fe2000f8e0206 */
[----:B------:R2:W5:Y:S02]  /*7540*/  LD.E.128 R24, desc[UR48][R22.64] ;  /* 0x0000003016187980 */ /* 0x000564000c101d00 */
[----:B------:R-:W-:Y:S01]  /*7550*/  ULDC.64 UR8, c[0x0][0xbf0] ;  /* 0x0002fc0000087ab9 */ /* 0x000fe20000000a00 */
[----:B------:R-:W-:Y:S01]  /*7560*/  IMAD.MOV.U32 R0, RZ, RZ, R13 ;  /* 0x000000ffff007224 */ /* 0x000fe200078e000d */
[----:B------:R-:W-:Y:S01]  /*7570*/  UIMAD UR7, UR7, UR8, URZ ;  /* 0x00000008070772a4 */ /* 0x000fe2000f8e023f */
[----:B------:R-:W5:Y:S01]  /*7580*/  LD.E.128 R52, desc[UR48][R52.64] ;  /* 0x0000003034347980 */ /* 0x000f62000c101d00 */
[----:B------:R-:W-:-:S03]  /*7590*/  UIADD3 UR5, UR5, UR6, URZ ;  /* 0x0000000605057290 */ /* 0x000fc6000fffe03f */
[----:B------:R-:W5:Y:S01]  /*75a0*/  LD.E.128 R56, desc[UR48][R56.64] ;  /* 0x0000003038387980 */ /* 0x000f62000c101d00 */
[----:B-1----:R-:W-:Y:S01]  /*75b0*/  @P2 IMAD.HI.U32 R5, R13, R12, RZ ;  /* 0x0000000c0d052227 */ /* 0x002fe200078e00ff */
[----:B------:R-:W-:Y:S02]  /*75c0*/  UIMAD UR7, UR43, UR9, UR7 ;  /* 0x000000092b0772a4 */ /* 0x000fe4000f8e0207 */
[----:B------:R-:W5:Y:S01]  /*75d0*/  LD.E.128 R60, desc[UR48][R60.64] ;  /* 0x000000303c3c7980 */ /* 0x000f62000c101d00 */
[----:B------:R-:W-:-:S03]  /*75e0*/  UIMAD.WIDE.U32 UR4, UR43, UR8, UR4 ;  /* 0x000000082b0472a5 */ /* 0x000fc6000f8e0004 */
[----:B------:R-:W5:Y:S01]  /*75f0*/  LD.E.128 R64, desc[UR48][R64.64] ;  /* 0x0000003040407980 */ /* 0x000f62000c101d00 */
[----:B---3--:R-:W-:-:S03]  /*7600*/  @P2 SHF.R.U32.HI R0, RZ, R14, R5 ;  /* 0x0000000eff002219 */ /* 0x008fc60000011605 */
[----:B------:R-:W5:Y:S01]  /*7610*/  LD.E.128 R68, desc[UR48][R68.64] ;  /* 0x0000003044447980 */ /* 0x000f62000c101d00 */
[----:B------:R-:W-:Y:S01]  /*7620*/  VIADD R3, R29, 0x20 ;  /* 0x000000201d037836 */ /* 0x000fe20000000000 */
[--C-:B------:R-:W-:Y:S01]  /*7630*/  SHF.R.S32.HI R5, RZ, 0x1f, R0.reuse ;  /* 0x0000001fff057819 */ /* 0x100fe20000011400 */
[----:B------:R-:W-:Y:S01]  /*7640*/  IMAD.MOV R12, RZ, RZ, -R0 ;  /* 0x000000ffff0c7224 */ /* 0x000fe200078e0a00 */
[----:B------:R-:W-:Y:S01]  /*7650*/  UIADD3 UR5, UR5, UR7, URZ ;  /* 0x0000000705057290 */ /* 0x000fe2000fffe03f */
[----:B------:R-:W5:Y:S01]  /*7660*/  LD.E.128 R96, desc[UR48][R98.64] ;  /* 0x0000003062607980 */ /* 0x000f62000c101d00 */
[----:B------:R-:W-:Y:S01]  /*7670*/  UIADD3 UR37, UR37, 0x1, URZ ;  /* 0x0000000125257890 */ /* 0x000fe2000fffe03f */
[----:B0-----:R-:W-:Y:S01]  /*7680*/  IMAD R5, R5, R6, RZ ;  /* 0x0000000605057224 */ /* 0x001fe200078e02ff */
[----:B------:R-:W-:Y:S01]  /*7690*/  ULDC.64 UR6, c[0x0][0xbd8] ;  /* 0x0002f60000067ab9 */ /* 0x000fe20000000a00 */
[----:B------:R-:W-:Y:S01]  /*76a0*/  IMAD R213, R213, R12, R13 ;  /* 0x0000000cd5d57224 */ /* 0x000fe200078e020d */
[----:B------:R-:W5:Y:S01]  /*76b0*/  LD.E.128 R100, desc[UR48][R102.64] ;  /* 0x0000003066647980 */ /* 0x000f62000c101d00 */
[C---:B------:R-:W-:Y:S01]  /*76c0*/  IMAD R5, R0.reuse, R7, R5 ;  /* 0x0000000700057224 */ /* 0x040fe200078e0205 */
[----:B------:R-:W-:Y:S01]  /*76d0*/  ULDC.64 UR8, c[0x0][0xb80] ;  /* 0x0002e00000087ab9 */ /* 0x000fe20000000a00 */
[----:B------:R-:W-:Y:S01]  /*76e0*/  IMAD.WIDE.U32 R6, R0, R6, UR4 ;  /* 0x0000000400067e25 */ /* 0x000fe2000f8e0006 */
[----:B------:R-:W5:Y:S01]  /*76f0*/  LD.E.128 R104, desc[UR48][R106.64] ;  /* 0x000000306a687980 */ /* 0x000f62000c101d00 */
[----:B------:R-:W-:-:S03]  /*7700*/  SHF.R.S32.HI R0, RZ, 0x1f, R213 ;  /* 0x0000001fff007819 */ /* 0x000fc600000114d5 */
        /* <DEDUP_REMOVED lines=8> */
[----:B0-----:R-:W0:Y:S01]  /*7790*/  FENCE.VIEW.ASYNC.S ;  /* 0x00000000000073c6 */ /* 0x001e220000000000 */
[----:B------:R-:W-:Y:S01]  /*77a0*/  IMAD.IADD R7, R7, 0x1, R5 ;  /* 0x0000000107077824 */ /* 0x000fe200078e0205 */
[----:B------:R-:W-:Y:S01]  /*77b0*/  ISETP.GE.AND P1, PT, R3, R4, PT ;  /* 0x000000040300720c */ /* 0x000fe20003f26270 */
[----:B------:R-:W-:-:S02]  /*77c0*/  IMAD R0, R0, UR6, RZ ;  /* 0x0000000600007c24 */ /* 0x000fc4000f8e02ff */
[----:B------:R-:W-:Y:S02]  /*77d0*/  VIADD R3, R29, 0x40 ;  /* 0x000000401d037836 */ /* 0x000fe40000000000 */
[C---:B------:R-:W-:Y:S02]  /*77e0*/  IMAD R5, R213.reuse, UR7, R0 ;  /* 0x00000007d5057c24 */ /* 0x040fe4000f8e0200 */
[----:B------:R-:W-:Y:S01]  /*77f0*/  IMAD.WIDE.U32 R6, R213, UR6, R6 ;  /* 0x00000006d5067c25 */ /* 0x000fe2000f8e0006 */
[-C--:B------:R-:W-:Y:S02]  /*7800*/  ISETP.GE.AND P2, PT, R29, R4.reuse, PT ;  /* 0x000000041d00720c */ /* 0x080fe40003f46270 */
[----:B------:R-:W-:Y:S01]  /*7810*/  ISETP.GE.AND P0, PT, R3, R4, PT ;  /* 0x000000040300720c */ /* 0x000fe20003f06270 */
[----:B------:R-:W-:Y:S01]  /*7820*/  IMAD.IADD R3, R7, 0x1, R5 ;  /* 0x0000000107037824 */ /* 0x000fe200078e0205 */
[C---:B------:R-:W-:Y:S01]  /*7830*/  LEA R0, P3, R6.reuse, UR8, 0x1 ;  /* 0x0000000806007c11 */ /* 0x040fe2000f8608ff */
[----:B------:R-:W-:Y:S01]  /*7840*/  VIADD R207, R207, 0x32420 ;  /* 0x00032420cfcf7836 */ /* 0x000fe20000000000 */
[----:B------:R-:W-:Y:S01]  /*7850*/  UISETP.NE.AND UP0, UPT, UR37, 0x2, UPT ;  /* 0x000000022500788c */ /* 0x000fe2000bf05270 */
[----:B------:R-:W-:Y:S01]  /*7860*/  ULDC UR4, c[0x0][0xc] ;  /* 0x0000030000047ab9 */ /* 0x000fe20000000800 */
[----:B------:R-:W-:Y:S01]  /*7870*/  LEA.HI.X R5, R6, UR9, R3, 0x1, P3 ;  /* 0x0000000906057c11 */ /* 0x000fe200098f0c03 */
[----:B------:R-:W-:Y:S01]  /*7880*/  UIADD3 UR44, UR4, UR44, URZ ;  /* 0x0000002c042c7290 */ /* 0x000fe2000fffe03f */
[----:B------:R-:W-:Y:S01]  /*7890*/  PRMT R207, RZ, 0x654, R207 ;  /* 0x00000654ffcf7816 */ /* 0x000fe200000000cf */
[----:B------:R-:W-:Y:S01]  /*78a0*/  USEL UR4, URZ, 0x1, UP0 ;  /* 0x000000013f047887 */ /* 0x000fe20008000000 */
[----:B0-----:R2:W0:Y:S01]  /*78b0*/  SHFL.IDX PT, R12, R0, RZ, 0x181f ;  /* 0x00181fff000c7589 */ /* 0x00142200000e0000 */
[----:B------:R-:W-:Y:S01]  /*78c0*/  USEL UR37, UR37, URZ, UP0 ;  /* 0x0000003f25257287 */ /* 0x000fe20008000000 */
[----:B------:R2:W-:Y:S01]  /*78d0*/  SYNCS.ARRIVE.TRANS64.RED.A1T0 RZ, [R207+URZ], RZ ;  /* 0x000000ffcfff79a7 */ /* 0x0005e2000810043f */
[----:B------:R-:W-:Y:S01]  /*78e0*/  ULOP3.LUT UR36, UR36, UR4, URZ, 0x3c, !UPT ;  /* 0x0000000424247292 */ /* 0x000fe2000f8e3c3f */
[----:B------:R2:W1:Y:S01]  /*78f0*/  SHFL.IDX PT, R13, R5, RZ, 0x181f ;  /* 0x00181fff050d7589 */ /* 0x00046200000e0000 */
[----:B------:R-:W-:Y:S04]  /*7900*/  BSSY B0, `(.L_x_214) ;  /* 0x0000012000007945 */ /* 0x000fe80003800000 */
[----:B------:R-:W-:Y:S06]  /*7910*/  @P2 BRA `(.L_x_215) ;  /* 0x0000000000402947 */ /* 0x000fec0003800000 */
[----:B------:R-:W-:Y:S02]  /*7920*/  ULDC UR4, c[0x0][0xbc8] ;  /* 0x0002f20000047ab9 */ /* 0x000fe40000000800 */
[----:B------:R-:W-:Y:S02]  /*7930*/  ISETP.GE.AND P4, PT, R18, UR4, PT ;  /* 0x0000000412007c0c */ /* 0x000fe4000bf86270 */
[----:B------:R-:W-:Y:S02]  /*7940*/  ISETP.GE.AND P3, PT, R17, UR4, PT ;  /* 0x0000000411007c0c */ /* 0x000fe4000bf66270 */
[----:B------:R-:W-:Y:S02]  /*7950*/  ISETP.GE.AND P2, PT, R16, UR4, PT ;  /* 0x0000000410007c0c */ /* 0x000fe4000bf46270 */
[----:B------:R-:W-:-:S07]  /*7960*/  ISETP.GE.AND P5, PT, R2, UR4, PT ;  /* 0x0000000402007c0c */ /* 0x000fce000bfa6270 */
[----:B0-----:R-:W-:-:S04]  /*7970*/  @!P4 LEA R14, P6, R18, R12, 0x1 ;  /* 0x0000000c120ec211 */ /* 0x001fc800078c08ff */
[----:B-1----:R-:W-:Y:S02]  /*7980*/  @!P4 LEA.HI.X R15, R18, R13, R216, 0x1, P6 ;  /* 0x0000000d120fc211 */ /* 0x002fe400030f0cd8 */
[----:B--2---:R-:W-:Y:S01]  /*7990*/  @!P3 LEA R20, P6, R17, R12, 0x1 ;  /* 0x0000000c1114b211 */ /* 0x004fe200078c08ff */
        /* <DEDUP_REMOVED lines=8> */
.L_x_215:
[----:B------:R-:W-:Y:S05]  /*7a20*/  BSYNC B0 ;  /* 0x0000000000007941 */ /* 0x000fea0003800000 */
.L_x_214:
[----:B-1----:R1:W4:Y:S01]  /*7a30*/  SHFL.IDX PT, R13, R5, 0x1, 0x181f ;  /* 0x00381f00050d7f89 */ /* 0x00232200000e0000 */
        /* <DEDUP_REMOVED lines=8> */
[CC--:B0--3--:R-:W-:Y:S02]  /*7ac0*/  @!P3 LEA R14, P6, R18.reuse, R12.reuse, 0x1 ;  /* 0x0000000c120eb211 */ /* 0x0c9fe400078c08ff */
[CC--:B--2---:R-:W-:Y:S02]  /*7ad0*/  @!P2 LEA R20, P5, R17.reuse, R12.reuse, 0x1 ;  /* 0x0000000c1114a211 */ /* 0x0c4fe400078a08ff */
[-C--:B----4-:R-:W-:Y:S02]  /*7ae0*/  @!P3 LEA.HI.X R15, R18, R13.reuse, R216, 0x1, P6 ;  /* 0x0000000d120fb211 */ /* 0x090fe400030f0cd8 */
[----:B------:R-:W-:Y:S01]  /*7af0*/  @!P1 LEA R22, P6, R16, R12, 0x1 ;  /* 0x0000000c10169211 */ /* 0x000fe200078c08ff */
[----:B------:R-:W-:Y:S01]  /*7b00*/  @!P4 IMAD.WIDE R6, R2, 0x2, R12 ;  /* 0x000000020206c825 */ /* 0x000fe200078e020c */
[-C--:B------:R-:W-:Y:S02]  /*7b10*/  @!P2 LEA.HI.X R21, R17, R13.reuse, R215, 0x1, P5 ;  /* 0x0000000d1115a211 */ /* 0x080fe400028f0cd7 */
[----:B------:R-:W-:-:S02]  /*7b20*/  @!P1 LEA.HI.X R23, R16, R13, R214, 0x1, P6 ;  /* 0x0000000d10179211 */ /* 0x000fc400030f0cd6 */
[----:B-----5:R0:W-:Y:S04]  /*7b30*/  @!P4 ST.E.128 desc[UR48][R6.64], R36 ;  /* 0x000000240600c985 */ /* 0x0201e8000c101d30 */
[----:B------:R0:W-:Y:S04]  /*7b40*/  @!P3 ST.E.128 desc[UR48][R14.64], R52 ;  /* 0x000000340e00b985 */ /* 0x0001e8000c101d30 */
[----:B------:R0:W-:Y:S04]  /*7b50*/  @!P2 ST.E.128 desc[UR48][R20.64], R68 ;  /* 0x000000441400a985 */ /* 0x0001e8000c101d30 */
[----:B------:R0:W-:Y:S02]  /*7b60*/  @!P1 ST.E.128 desc[UR48][R22.64], R108 ;  /* 0x0000006c16009985 */ /* 0x0001e4000c101d30 */
.L_x_217:
[----:B------:R-:W-:Y:S05]  /*7b70*/  BSYNC B0 ;  /* 0x0000000000007941 */ /* 0x000fea0003800000 */
.L_x_216:
        /* <DEDUP_REMOVED lines=9> */
[-C--:B0--3--:R-:W-:Y:S02]  /*7c10*/  @!P4 LEA R14, P0, R18, R12.reuse, 0x1 ;  /* 0x0000000c120ec211 */ /* 0x089fe400078008ff */
[CC--:B--2---:R-:W-:Y:S02]  /*7c20*/  @!P5 LEA R20, P1, R17.reuse, R12.reuse, 0x1 ;  /* 0x0000000c1114d211 */ /* 0x0c4fe400078208ff */
[----:B------:R-:W-:Y:S02]  /*7c30*/  @!P6 LEA R22, P2, R16, R12, 0x1 ;  /* 0x0000000c1016e211 */ /* 0x000fe400078408ff */
[----:B-1----:R-:W-:Y:S01]  /*7c40*/  @!P3 IMAD.WIDE R6, R2, 0x2, R12 ;  /* 0x000000020206b825 */ /* 0x002fe200078e020c */
[-C--:B------:R-:W-:Y:S02]  /*7c50*/  @!P4 LEA.HI.X R15, R18, R13.reuse, R216, 0x1, P0 ;  /* 0x0000000d120fc211 */ /* 0x080fe400000f0cd8 */
[-C--:B------:R-:W-:Y:S02]  /*7c60*/  @!P5 LEA.HI.X R21, R17, R13.reuse, R215, 0x1, P1 ;  /* 0x0000000d1115d211 */ /* 0x080fe400008f0cd7 */
[----:B------:R-:W-:Y:S01]  /*7c70*/  @!P6 LEA.HI.X R23, R16, R13, R214, 0x1, P2 ;  /* 0x0000000d1017e211 */ /* 0x000fe200010f0cd6 */
[----:B-----5:R0:W-:Y:S04]  /*7c80*/  @!P3 ST.E.128 desc[UR48][R6.64], R40 ;  /* 0x000000280600b985 */ /* 0x0201e8000c101d30 */
[----:B------:R0:W-:Y:S04]  /*7c90*/  @!P4 ST.E.128 desc[UR48][R14.64], R56 ;  /* 0x000000380e00c985 */ /* 0x0001e8000c101d30 */
[----:B------:R0:W-:Y:S04]  /*7ca0*/  @!P5 ST.E.128 desc[UR48][R20.64], R96 ;  /* 0x000000601400d985 */ /* 0x0001e8000c101d30 */
[----:B------:R0:W-:Y:S02]  /*7cb0*/  @!P6 ST.E.128 desc[UR48][R22.64], R112 ;  /* 0x000000701600e985 */ /* 0x0001e4000c101d30 */
.L_x_219:
[----:B------:R-:W-:Y:S05]  /*7cc0*/  BSYNC B0 ;  /* 0x0000000000007941 */ /* 0x000fea0003800000 */
.L_x_218:
[----:B------:R-:W-:Y:S01]  /*7cd0*/  VIADD R3, R29, 0x60 ;  /* 0x000000601d037836 */ /* 0x000fe20000000000 */
[----:B0--3--:R0:W3:Y:S01]  /*7ce0*/  SHFL.IDX PT, R7, R5, 0x3, 0x181f ;  /* 0x00781f0005077f89 */ /* 0x0090e200000e0000 */
[----:B------:R-:W-:Y:S01]  /*7cf0*/  UIADD3 UR38, UR38, 0x1, URZ ;  /* 0x0000000126267890 */ /* 0x000fe2000fffe03f */
[----:B------:R-:W-:Y:S02]  /*7d00*/  BSSY B0, `(.L_x_220) ;  /* 0x0000014000007945 */ /* 0x000fe40003800000 */
[----:B------:R-:W-:Y:S01]  /*7d10*/  ISETP.GE.AND P0, PT, R3, R4, PT ;  /* 0x000000040300720c */ /* 0x000fe20003f06270 */
[----:B------:R0:W0:-:S12]  /*7d20*/  SHFL.IDX PT, R6, R0, 0x3, 0x181f ;  /* 0x00781f0000067f89 */ /* 0x00001800000e0000 */
[----:B------:R-:W-:Y:S05]  /*7d30*/  @P0 BRA `(.L_x_221) ;  /* 0x0000000000400947 */ /* 0x000fea0003800000 */
[----:B------:R-:W-:Y:S02]  /*7d40*/  ULDC UR4, c[0x0][0xbc8] ;  /* 0x0002f20000047ab9 */ /* 0x000fe40000000800 */
[----:B------:R-:W-:Y:S02]  /*7d50*/  ISETP.GE.AND P4, PT, R18, UR4, PT ;  /* 0x0000000412007c0c */ /* 0x000fe4000bf86270 */
[----:B------:R-:W-:Y:S02]  /*7d60*/  ISETP.GE.AND P5, PT, R17, UR4, PT ;  /* 0x0000000411007c0c */ /* 0x000fe4000bfa6270 */
[----:B------:R-:W-:Y:S02]  /*7d70*/  ISETP.GE.AND P6, PT, R16, UR4, PT ;  /* 0x0000000410007c0c */ /* 0x000fe4000bfc6270 */
[----:B------:R-:W-:-:S07]  /*7d80*/  ISETP.GE.AND P3, PT, R2, UR4, PT ;  /* 0x0000000402007c0c */ /* 0x000fce000bf66270 */
[-C--:B0-----:R-:W-:Y:S02]  /*7d90*/  @!P4 LEA R12, P0, R18, R6.reuse, 0x1 ;  /* 0x00000006120cc211 */ /* 0x081fe400078008ff */
[CC--:B------:R-:W-:Y:S02]  /*7da0*/  @!P5 LEA R14, P1, R17.reuse, R6.reuse, 0x1 ;  /* 0x00000006110ed211 */ /* 0x0c0fe400078208ff */
[----:B--2---:R-:W-:Y:S02]  /*7db0*/  @!P6 LEA R20, P2, R16, R6, 0x1 ;  /* 0x000000061014e211 */ /* 0x004fe400078408ff */
[----:B-1-34-:R-:W-:Y:S01]  /*7dc0*/  @!P3 IMAD.WIDE R4, R2, 0x2, R6 ;  /* 0x000000020204b825 */ /* 0x01afe200078e0206 */
[-C--:B------:R-:W-:Y:S02]  /*7dd0*/  @!P4 LEA.HI.X R13, R18, R7.reuse, R216, 0x1, P0 ;  /* 0x00000007120dc211 */ /* 0x080fe400000f0cd8 */
[-C--:B------:R-:W-:Y:S02]  /*7de0*/  @!P5 LEA.HI.X R15, R17, R7.reuse, R215, 0x1, P1 ;  /* 0x00000007110fd211 */ /* 0x080fe400008f0cd7 */
[----:B------:R-:W-:Y:S01]  /*7df0*/  @!P6 LEA.HI.X R21, R16, R7, R214, 0x1, P2 ;  /* 0x000000071015e211 */ /* 0x000fe200010f0cd6 */
[----:B-----5:R0:W-:Y:S04]  /*7e00*/  @!P3 ST.E.128 desc[UR48][R4.64], R8 ;  /* 0x000000080400b985 */ /* 0x0201e8000c101d30 */
[----:B------:R0:W-:Y:S04]  /*7e10*/  @!P4 ST.E.128 desc[UR48][R12.64], R60 ;  /* 0x0000003c0c00c985 */ /* 0x0001e8000c101d30 */
[----:B------:R0:W-:Y:S04]  /*7e20*/  @!P5 ST.E.128 desc[UR48][R14.64], R100 ;  /* 0x000000640e00d985 */ /* 0x0001e8000c101d30 */
[----:B------:R0:W-:Y:S02]  /*7e30*/  @!P6 ST.E.128 desc[UR48][R20.64], R116 ;  /* 0x000000741400e985 */ /* 0x0001e4000c101d30 */
.L_x_221:
[----:B------:R-:W-:Y:S05]  /*7e40*/  BSYNC B0 ;  /* 0x0000000000007941 */ /* 0x000fea0003800000 */
.L_x_220:
[----:B012-4-:R-:W0:Y:S02]  /*7e50*/  LDC R0, c[0x0][0xd34] ;  /* 0x00034d00ff007b82 */ /* 0x017e240000000800 */
[----:B0-----:R-:W-:-:S13]  /*7e60*/  ISETP.LE.AND P0, PT, R0, UR44, PT ;  /* 0x0000002c00007c0c */ /* 0x001fda000bf03270 */
[----:B------:R-:W-:Y:S05]  /*7e70*/  @!P0 BRA `(.L_x_222) ;  /* 0xffffff8c00a08947 */ /* 0x000fea000383ffff */
[----:B------:R-:W-:Y:S05]  /*7e80*/  EXIT ;  /* 0x000000000000794d */ /* 0x000fea0003800000 */
.L_x_187:
        /* <DEDUP_REMOVED lines=10> */
[----:B------:R-:W-:Y:S01]  /*7f30*/  ULDC UR9, c[0x0][0x320] ;  /* 0x0000c80000097ab9 */ /* 0x000fe20000000800 */
[----:B------:R-:W-:Y:S01]  /*7f40*/  ULDC.64 UR4, c[0x0][0x418] ;  /* 0x0001060000047ab9 */ /* 0x000fe20000000a00 */
[----:B------:R-:W-:Y:S01]  /*7f50*/  LOP3.LUT R16, R16, 0xfffffffd, RZ, 0xc0, !PT ;  /* 0xfffffffd10107812 */ /* 0x000fe200078ec0ff */
[----:B------:R-:W-:Y:S01]  /*7f60*/  UISETP.NE.U32.AND UP0, UPT, UR4, URZ, UPT ;  /* 0x0000003f0400728c */ /* 0x000fe2000bf05070 */
[----:B------:R-:W-:Y:S01]  /*7f70*/  LOP3.LUT R7, R27, 0x38, RZ, 0xc0, !PT ;  /* 0x000000381b077812 */ /* 0x000fe200078ec0ff */
[----:B------:R-:W-:Y:S01]  /*7f80*/  ULDC.64 UR6, c[0x0][0x2f0] ;  /* 0x0000bc0000067ab9 */ /* 0x000fe20000000a00 */
[----:B------:R-:W-:Y:S01]  /*7f90*/  ULDC UR4, c[0x0][0x424] ;  /* 0x0001090000047ab9 */ /* 0x000fe20000000800 */
[----:B------:R-:W-:Y:S01]  /*7fa0*/  UISETP.NE.AND.EX UP0, UPT, UR5, URZ, UPT, UP0 ;  /* 0x0000003f0500728c */ /* 0x000fe2000bf05300 */
[C---:B------:R-:W-:Y:S01]  /*7fb0*/  ISETP.GE.AND P2, PT, R7.reuse, UR9, PT ;  /* 0x0000000907007c0c */ /* 0x040fe2000bf46270 */
[----:B------:R-:W0:Y:S01]  /*7fc0*/  S2UR UR8, SR_CgaCtaId ;  /* 0x00000000000879c3 */ /* 0x000e220000008800 */
[C---:B------:R-:W-:Y:S01]  /*7fd0*/  LOP3.LUT R4, R7.reuse, 0x40, RZ, 0xfc, !PT ;  /* 0x0000004007047812 */ /* 0x040fe200078efcff */
[----:B------:R-:W-:Y:S01]  /*7fe0*/  USEL UR4, UR4, 0x1, UP0 ;  /* 0x0000000104047887 */ /* 0x000fe20008000000 */
[----:B------:R-:W-:Y:S01]  /*7ff0*/  LOP3.LUT R5, R7, 0x80, RZ, 0xfc, !PT ;  /* 0x0000008007057812 */ /* 0x000fe200078efcff */
[----:B------:R-:W-:Y:S01]  /*8000*/  UMOV UR37, 0x400 ;  /* 0x0000040000257882 */ /* 0x000fe20000000000 */
[----:B------:R-:W-:Y:S01]  /*8010*/  ISETP.GE.AND P1, PT, R4, UR9, PT ;  /* 0x0000000904007c0c */ /* 0x000fe2000bf26270 */
[----:B------:R-:W-:Y:S01]  /*8020*/  UIMAD UR36, UR4, UR6, URZ ;  /* 0x00000006042472a4 */ /* 0x000fe2000f8e023f */
[----:B------:R-:W-:Y:S01]  /*8030*/  ISETP.GE.AND P0, PT, R5, UR9, PT ;  /* 0x0000000905007c0c */ /* 0x000fe2000bf06270 */
[----:B------:R-:W-:Y:S01]  /*8040*/  ULDC UR11, c[0x0][0x3b8] ;  /* 0x0000ee00000b7ab9 */ /* 0x000fe20000000800 */
[----:B------:R-:W-:Y:S01]  /*8050*/  LOP3.LUT R6, R7, 0xc0, RZ, 0xfc, !PT ;  /* 0x000000c007067812 */ /* 0x000fe200078efcff */
[----:B------:R-:W-:Y:S01]  /*8060*/  UIADD3 UR4, UR36, 0x5f, URZ ;  /* 0x0000005f24047890 */ /* 0x000fe2000fffe03f */
[----:B------:R-:W-:Y:S01]  /*8070*/  SEL R3, RZ, 0x4, P0 ;  /* 0x00000004ff037807 */ /* 0x000fe20000000000 */
[----:B------:R1:W-:Y:S01]  /*8080*/  STL [R1+0x8], RZ ;  /* 0x000008ff01007387 */ /* 0x0003e20000100800 */
[----:B------:R-:W-:Y:S01]  /*8090*/  @P2 LOP3.LUT R16, R16, 0x2, RZ, 0xfc, !PT ;  /* 0x0000000210102812 */ /* 0x000fe200078efcff */
[----:B------:R-:W-:Y:S01]  /*80a0*/  UIMAD.WIDE UR4, UR4, 0x2aaaaaab, URZ ;  /* 0x2aaaaaab040478a5 */ /* 0x000fe2000f8e023f */
[----:B------:R-:W-:Y:S01]  /*80b0*/  SHF.R.U32.HI R36, RZ, 0x3, R19 ;  /* 0x00000003ff247819 */ /* 0x000fe20000011613 */
[----:B------:R-:W-:Y:S01]  /*80c0*/  ULDC UR10, c[0x0][0x2b8] ;  /* 0x0000ae00000a7ab9 */ /* 0x000fe20000000800 */
[----:B------:R-:W-:Y:S01]  /*80d0*/  LOP3.LUT R16, R16, 0xffffffef, RZ, 0xc0, !PT ;  /* 0xffffffef10107812 */ /* 0x000fe200078ec0ff */
[----:B------:R-:W-:Y:S01]  /*80e0*/  USHF.R.U32.HI UR4, URZ, 0x1f, UR5 ;  /* 0x0000001f3f047899 */ /* 0x000fe20008011605 */
[----:B------:R-:W-:Y:S01]  /*80f0*/  SEL R2, RZ, 0x1, P2 ;  /* 0x00000001ff027807 */ /* 0x000fe20001000000 */
[----:B------:R-:W-:Y:S01]  /*8100*/  IMAD.U32 R37, RZ, RZ, UR12 ;  /* 0x0000000cff257e24 */ /* 0x000fe2000f8e00ff */
[----:B------:R-:W-:Y:S01]  /*8110*/  @P1 LOP3.LUT R16, R16, 0x10, RZ, 0xfc, !PT ;  /* 0x0000001010101812 */ /* 0x000fe200078efcff */
[----:B------:R-:W-:Y:S01]  /*8120*/  ULEA.HI.SX32 UR4, UR5, UR4, 0x1c ;  /* 0x0000000405047291 */ /* 0x000fe2000f8fe23f */
[----:B------:R-:W-:Y:S01]  /*8130*/  SEL R0, RZ, 0x2, P1 ;  /* 0x00000002ff007807 */ /* 0x000fe20000800000 */
[----:B0-----:R-:W-:Y:S01]  /*8140*/  ULEA UR37, UR8, UR37, 0x18 ;  /* 0x0000002508257291 */ /* 0x001fe2000f8ec03f */
[----:B------:R-:W-:Y:S01]  /*8150*/  LOP3.LUT R16, R16, 0xfffffff7, RZ, 0xc0, !PT ;  /* 0xfffffff710107812 */ /* 0x000fe200078ec0ff */
[----:B------:R-:W-:Y:S01]  /*8160*/  UIADD3 UR5, UR4, -0x1, URZ ;  /* 0xffffffff04057890 */ /* 0x000fe2000fffe03f */
[----:B------:R-:W-:Y:S01]  /*8170*/  LOP3.LUT R36, R36, 0xf, RZ, 0xc0, !PT ;  /* 0x0000000f24247812 */ /* 0x000fe200078ec0ff */
[----:B------:R-:W-:Y:S01]  /*8180*/  IMAD.MOV.U32 R28, RZ, RZ, 0x1 ;  /* 0x00000001ff1c7424 */ /* 0x000fe200078e00ff */
[----:B------:R-:W-:Y:S01]  /*8190*/  @P0 LOP3.LUT R16, R16, 0x8, RZ, 0xfc, !PT ;  /* 0x0000000810100812 */ /* 0x000fe200078efcff */
[----:B------:R-:W-:Y:S01]  /*81a0*/  UIMAD UR8, UR5, -0x60, UR36 ;  /* 0xffffffa0050878a4 */ /* 0x000fe2000f8e0224 */
[----:B------:R-:W-:Y:S01]  /*81b0*/  ISETP.GE.AND P0, PT, R6, UR9, PT ;  /* 0x0000000906007c0c */ /* 0x000fe2000bf06270 */
[----:B------:R-:W-:Y:S01]  /*81c0*/  IMAD.MOV.U32 R18, RZ, RZ, RZ ;  /* 0x000000ffff127224 */ /* 0x000fe200078e00ff */
[----:B------:R-:W-:Y:S01]  /*81d0*/  LOP3.LUT R16, R16, 0xfffffffb, RZ, 0xc0, !PT ;  /* 0xfffffffb10107812 */ /* 0x000fe200078ec0ff */
[----:B------:R-:W-:Y:S01]  /*81e0*/  ULDC UR38, c[0x0][0x448] ;  /* 0x0001120000267ab9 */ /* 0x000fe20000000800 */
[----:B------:R-:W-:Y:S01]  /*81f0*/  IADD3 R3, R3, R0, R2 ;  /* 0x0000000003037210 */ /* 0x000fe20007ffe002 */
[----:B------:R-:W-:Y:S01]  /*8200*/  ULDC UR6, c[0x0][0x288] ;  /* 0x0000a20000067ab9 */ /* 0x000fe20000000800 */
[----:B------:R-:W-:Y:S01]  /*8210*/  SEL R2, RZ, 0x8, P0 ;  /* 0x00000008ff027807 */ /* 0x000fe20000000000 */
[----:B------:R-:W-:Y:S01]  /*8220*/  ULOP3.LUT UR41, UR39, 0x2, URZ, 0xfc, !UPT ;  /* 0x0000000227297892 */ /* 0x000fe2000f8efc3f */
[----:B------:R-:W-:Y:S01]  /*8230*/  IADD3 R35, -R36, UR8, RZ ;  /* 0x0000000824237c10 */ /* 0x000fe2000fffe1ff */
[----:B------:R-:W-:Y:S01]  /*8240*/  ULDC UR42, c[0x0][0xc] ;  /* 0x00000300002a7ab9 */ /* 0x000fe20000000800 */
[----:B------:R-:W-:Y:S01]  /*8250*/  LOP3.LUT R29, R29, 0xffff7fff, RZ, 0xc0, !PT ;  /* 0xffff7fff1d1d7812 */ /* 0x000fe200078ec0ff */
[----:B------:R-:W-:Y:S01]  /*8260*/  UIMAD UR38, UR38, UR6, URZ ;  /* 0x00000006262672a4 */ /* 0x000fe2000f8e023f */
[----:B------:R-:W-:Y:S01]  /*8270*/  IADD3 R2, R2, R3, RZ ;  /* 0x0000000302027210 */ /* 0x000fe20007ffe0ff */
[----:B------:R-:W-:Y:S01]  /*8280*/  IMAD.SHL.U32 R3, R19, 0x10, RZ ;  /* 0x0000001013037824 */ /* 0x000fe200078e00ff */
[----:B------:R-:W-:Y:S01]  /*8290*/  @P0 LOP3.LUT R16, R16, 0x4, RZ, 0xfc, !PT ;  /* 0x0000000410100812 */ /* 0x000fe200078efcff */
[----:B------:R-:W-:Y:S01]  /*82a0*/  UIADD3 UR40, UR4, -0x2, URZ ;  /* 0xfffffffe04287890 */ /* 0x000fe2000fffe03f */
[----:B------:R-:W-:-:S02]  /*82b0*/  ISETP.GE.AND P0, PT, R7, UR9, PT ;  /* 0x0000000907007c0c */ /* 0x000fc4000bf06270 */
[----:B------:R-:W-:Y:S02]  /*82c0*/  LOP3.LUT R16, R16, 0xbfffffff, RZ, 0xc0, !PT ;  /* 0xbfffffff10107812 */ /* 0x000fe400078ec0ff */
[C---:B------:R-:W-:Y:S02]  /*82d0*/  ISETP.LT.OR P3, PT, R35.reuse, 0x1, P0 ;  /* 0x000000012300780c */ /* 0x040fe40000761670 */
[C---:B------:R-:W-:Y:S02]  /*82e0*/  ISETP.LT.OR P2, PT, R35.reuse, 0x11, P0 ;  /* 0x000000112300780c */ /* 0x040fe40000741670 */
[----:B------:R-:W-:Y:S02]  /*82f0*/  ISETP.LT.OR P1, PT, R35, 0x21, P0 ;  /* 0x000000212300780c */ /* 0x000fe40000721670 */
[----:B------:R-:W-:Y:S02]  /*8300*/  LOP3.LUT R0, R27, 0x1f8, RZ, 0xc0, !PT ;  /* 0x000001f81b007812 */ /* 0x000fe400078ec0ff */
[----:B------:R-:W-:Y:S01]  /*8310*/  LOP3.LUT R30, R36, 0x70, R3, 0xf8, !PT ;  /* 0x00000070241e7812 */ /* 0x000fe200078ef803 */
[----:B------:R-:W-:Y:S01]  /*8320*/  IMAD.U32 R3, RZ, RZ, UR5 ;  /* 0x00000005ff037e24 */ /* 0x000fe2000f8e00ff */
[----:B------:R-:W-:-:S03]  /*8330*/  LOP3.LUT R0, R0, 0x38, R19, 0x78, !PT ;  /* 0x0000003800007812 */ /* 0x000fc600078e7813 */
[----:B------:R-:W-:Y:S02]  /*8340*/  @P3 LOP3.LUT R29, R29, 0x8000, RZ, 0xfc, !PT ;  /* 0x000080001d1d3812 */ /* 0x000fe400078efcff */
[----:B------:R-:W-:Y:S02]  /*8350*/  ISETP.LT.OR P3, PT, R35, 0x31, P0 ;  /* 0x000000312300780c */ /* 0x000fe40000761670 */
[----:B------:R-:W-:Y:S02]  /*8360*/  LOP3.LUT R29, R29, 0xffffbfff, RZ, 0xc0, !PT ;  /* 0xffffbfff1d1d7812 */ /* 0x000fe400078ec0ff */
[----:B------:R-:W-:Y:S01]  /*8370*/  LOP3.LUT R27, R0, 0x200, R27, 0xf8, !PT ;  /* 0x00000200001b7812 */ /* 0x000fe200078ef81b */
[----:B------:R-:W-:Y:S01]  /*8380*/  IMAD R0, R3, 0x60, R30 ;  /* 0x0000006003007824 */ /* 0x000fe200078e021e */
[----:B------:R-:W-:Y:S02]  /*8390*/  @P2 LOP3.LUT R29, R29, 0x4000, RZ, 0xfc, !PT ;  /* 0x000040001d1d2812 */ /* 0x000fe400078efcff */
[----:B------:R-:W-:-:S02]  /*83a0*/  ISETP.LT.OR P2, PT, R35, 0x41, P0 ;  /* 0x000000412300780c */ /* 0x000fc40000741670 */
[----:B------:R-:W-:Y:S01]  /*83b0*/  LOP3.LUT R29, R29, 0xffffdfff, RZ, 0xc0, !PT ;  /* 0xffffdfff1d1d7812 */ /* 0x000fe200078ec0ff */
[----:B------:R1:W-:Y:S01]  /*83c0*/  STL [R1+0xc], R0 ;  /* 0x00000c0001007387 */ /* 0x0003e20000100800 */
[----:B------:R-:W-:Y:S02]  /*83d0*/  LEA R8, R27, UR37, 0x1 ;  /* 0x000000251b087c11 */ /* 0x000fe4000f8e08ff */
[----:B------:R-:W-:Y:S02]  /*83e0*/  @P1 LOP3.LUT R29, R29, 0x2000, RZ, 0xfc, !PT ;  /* 0x000020001d1d1812 */ /* 0x000fe400078efcff */
[----:B------:R-:W-:Y:S02]  /*83f0*/  ISETP.LT.OR P1, PT, R35, 0x51, P0 ;  /* 0x000000512300780c */ /* 0x000fe40000721670 */
[----:B------:R-:W-:Y:S02]  /*8400*/  LOP3.LUT R29, R29, 0xfffffdff, RZ, 0xc0, !PT ;  /* 0xfffffdff1d1d7812 */ /* 0x000fe400078ec0ff */
[----:B------:R-:W-:-:S02]  /*8410*/  LOP3.LUT P0, RZ, R2, 0x2, RZ, 0xc0, !PT ;  /* 0x0000000202ff7812 */ /* 0x000fc4000780c0ff */
[----:B------:R-:W-:Y:S02]  /*8420*/  @P3 LOP3.LUT R29, R29, 0x200, RZ, 0xfc, !PT ;  /* 0x000002001d1d3812 */ /* 0x000fe400078efcff */
[----:B------:R-:W-:Y:S02]  /*8430*/  ISETP.LT.OR P3, PT, R35, 0x1, !P0 ;  /* 0x000000012300780c */ /* 0x000fe40004761670 */
[----:B------:R-:W-:-:S04]  /*8440*/  LOP3.LUT R29, R29, 0xfffffff7, RZ, 0xc0, !PT ;  /* 0xfffffff71d1d7812 */ /* 0x000fc800078ec0ff */
        /* <DEDUP_REMOVED lines=14> */
[----:B------:R-:W-:Y:S02]  /*8530*/  LOP3.LUT R29, R29, 0xfffffeff, RZ, 0xc0, !PT ;  /* 0xfffffeff1d1d7812 */ /* 0x000fe400078ec0ff */
[----:B------:R-:W-:Y:S02]  /*8540*/  LOP3.LUT P0, RZ, R2, 0x4, RZ, 0xc0, !PT ;  /* 0x0000000402ff7812 */ /* 0x000fe4000780c0ff */
        /* <DEDUP_REMOVED lines=33> */
[----:B------:R-:W-:-:S03]  /*8760*/  LOP3.LUT R29, R29, 0xfffffffe, RZ, 0xc0, !PT ;  /* 0xfffffffe1d1d7812 */ /* 0x000fc600078ec0ff */
[----:B------:R-:W-:Y:S02]  /*8770*/  @P3 LOP3.LUT R16, R16, 0x80000000, RZ, 0xfc, !PT ;  /* 0x8000000010103812 */ /* 0x000fe400078efcff */
[----:B------:R-:W-:Y:S02]  /*8780*/  @P1 LOP3.LUT R29, R29, 0x1, RZ, 0xfc, !PT ;  /* 0x000000011d1d1812 */ /* 0x000fe400078efcff */
[----:B------:R-:W-:Y:S02]  /*8790*/  ISETP.LT.OR P1, PT, R35, 0x51, !P0 ;  /* 0x000000512300780c */ /* 0x000fe40004721670 */
[----:B------:R-:W-:Y:S02]  /*87a0*/  ISETP.GE.AND P0, PT, R0, UR36, PT ;  /* 0x0000002400007c0c */ /* 0x000fe4000bf06270 */
[----:B------:R-:W-:Y:S02]  /*87b0*/  LOP3.LUT R16, R16, 0xefffffff, RZ, 0xc0, !PT ;  /* 0xefffffff10107812 */ /* 0x000fe400078ec0ff */
[----:B------:R-:W-:-:S02]  /*87c0*/  ISETP.LT.U32.AND P0, PT, R30, 0x60, !P0 ;  /* 0x000000601e00780c */ /* 0x000fc40004701070 */
[----:B------:R-:W-:Y:S02]  /*87d0*/  @P2 LOP3.LUT R16, R16, 0x10000000, RZ, 0xfc, !PT ;  /* 0x1000000010102812 */ /* 0x000fe400078efcff */
[----:B------:R-:W-:Y:S02]  /*87e0*/  ISETP.GE.AND P2, PT, R4, UR11, PT ;  /* 0x0000000b04007c0c */ /* 0x000fe4000bf46270 */
[----:B------:R-:W-:Y:S02]  /*87f0*/  LOP3.LUT R16, R16, 0xffefffff, RZ, 0xc0, !PT ;  /* 0xffefffff10107812 */ /* 0x000fe400078ec0ff */
[----:B------:R-:W-:-:S04]  /*8800*/  LOP3.LUT R29, R29, 0xfffeffff, RZ, 0xc0, !PT ;  /* 0xfffeffff1d1d7812 */ /* 0x000fc800078ec0ff */
[----:B------:R-:W-:Y:S02]  /*8810*/  @P1 LOP3.LUT R29, R29, 0x10000, RZ, 0xfc, !PT ;  /* 0x000100001d1d1812 */ /* 0x000fe400078efcff */
[----:B------:R-:W-:Y:S02]  /*8820*/  @P0 LOP3.LUT R16, R16, 0x100000, RZ, 0xfc, !PT ;  /* 0x0010000010100812 */ /* 0x000fe400078efcff */
[----:B------:R-:W-:Y:S02]  /*8830*/  ISETP.GE.AND P1, PT, R5, UR11, PT ;  /* 0x0000000b05007c0c */ /* 0x000fe4000bf26270 */
[----:B------:R-:W-:Y:S02]  /*8840*/  LOP3.LUT R16, R16, 0xfffdffff, RZ, 0xc0, !PT ;  /* 0xfffdffff10107812 */ /* 0x000fe400078ec0ff */
[----:B------:R-:W-:Y:S02]  /*8850*/  ISETP.GE.AND P0, PT, R6, UR11, PT ;  /* 0x0000000b06007c0c */ /* 0x000fe4000bf06270 */
[----:B------:R-:W-:-:S02]  /*8860*/  @P2 LOP3.LUT R16, R16, 0x20000, RZ, 0xfc, !PT ;  /* 0x0002000010102812 */ /* 0x000fc400078efcff */
        /* <DEDUP_REMOVED lines=31> */
.L_x_260:
        /* <DEDUP_REMOVED lines=11> */
[----:B------:R-:W-:Y:S01]  /*8b10*/  IMAD.MOV.U32 R22, RZ, RZ, R24 ;  /* 0x000000ffff167224 */ /* 0x000fe200078e0018 */
        /* <DEDUP_REMOVED lines=12> */
[----:B0-2---:R-:W-:Y:S05]  /*8be0*/  @!P0 BRA `(.L_x_224) ;  /* 0x0000000000408947 */ /* 0x005fea0003800000 */
[----:B------:R-:W-:Y:S01]  /*8bf0*/  MOV R2, 0x0 ;  /* 0x0000000000027802 */ /* 0x000fe20000000f00 */
[----:B------:R-:W-:Y:S01]  /*8c00*/  ULDC.64 UR4, c[0x4][0x98] ;  /* 0x0100260000047ab9 */ /* 0x000fe20000000a00 */
[----:B------:R-:W-:Y:S01]  /*8c10*/  ULDC.64 UR6, c[0x4][0xa0] ;  /* 0x0100280000067ab9 */ /* 0x000fe20000000a00 */
[----:B------:R-:W-:Y:S01]  /*8c20*/  IMAD.U32 R4, RZ, RZ, UR4 ;  /* 0x00000004ff047e24 */ /* 0x000fe2000f8e00ff */
[----:B------:R-:W-:Y:S01]  /*8c30*/  MOV R8, 0x70 ;  /* 0x0000007000087802 */ /* 0x000fe20000000f00 */
        /* <DEDUP_REMOVED lines=8> */
[----:B------:R-:W-:-:S07]  /*8cc0*/  IMAD.MOV.U32 R13, RZ, RZ, RZ ;  /* 0x000000ffff0d7224 */ /* 0x000fce00078e00ff */
[----:B------:R-:W-:-:S07]  /*8cd0*/  LEPC R20, `(.L_x_224) ;  /* 0x000000001014794e */ /* 0x000fce0000000000 */
[----:B0----5:R-:W-:Y:S05]  /*8ce0*/  CALL.ABS.NOINC R2 ;  /* 0x0000000002007343 */ /* 0x021fea0003c00000 */
.L_x_224:
        /* <DEDUP_REMOVED lines=19> */
[----:B-1---5:R-:W-:Y:S05]  /*8e20*/  CALL.ABS.NOINC R2 ;  /* 0x0000000002007343 */ /* 0x022fea0003c00000 */
.L_x_226:
[----:B------:R0:W1:Y:S01]  /*8e30*/  LDC.64 R2, c[0x4][R17] ;  /* 0x0100000011027b82 */ /* 0x0000620000000a00 */
[----:B------:R-:W-:Y:S01]  /*8e40*/  ULDC.64 UR4, c[0x4][0x98] ;  /* 0x0100260000047ab9 */ /* 0x000fe20000000a00 */
[----:B------:R-:W-:Y:S01]  /*8e50*/  ULDC.64 UR6, c[0x4][0xa0] ;  /* 0x0100280000067ab9 */ /* 0x000fe20000000a00 */
[----:B------:R-:W-:Y:S01]  /*8e60*/  IMAD.U32 R4, RZ, RZ, UR4 ;  /* 0x00000004ff047e24 */ /* 0x000fe2000f8e00ff */
[----:B------:R-:W-:Y:S01]  /*8e70*/  MOV R7, UR7 ;  /* 0x0000000700077c02 */ /* 0x000fe20008000f00 */
[----:B------:R-:W-:Y:S01]  /*8e80*/  IMAD.U32 R5, RZ, RZ, UR5 ;  /* 0x00000005ff057e24 */ /* 0x000fe2000f8e00ff */
[----:B------:R-:W-:Y:S01]  /*8e90*/  ULDC.64 UR4, c[0x4][0x18] ;  /* 0x0100060000047ab9 */ /* 0x000fe20000000a00 */
[----:B------:R-:W-:Y:S02]  /*8ea0*/  IMAD.U32 R6, RZ, RZ, UR6 ;  /* 0x00000006ff067e24 */ /* 0x000fe4000f8e00ff */
[----:B------:R-:W-:Y:S02]  /*8eb0*/  IMAD.U32 R10, RZ, RZ, UR4 ;  /* 0x00000004ff0a7e24 */ /* 0x000fe4000f8e00ff */
[----:B------:R-:W-:-:S02]  /*8ec0*/  IMAD.U32 R11, RZ, RZ, UR5 ;  /* 0x00000005ff0b7e24 */ /* 0x000fc4000f8e00ff */
[----:B------:R-:W-:Y:S02]  /*8ed0*/  IMAD.MOV.U32 R8, RZ, RZ, 0x70 ;  /* 0x00000070ff087424 */ /* 0x000fe400078e00ff */
[----:B------:R-:W-:Y:S02]  /*8ee0*/  IMAD.MOV.U32 R12, RZ, RZ, 0x1 ;  /* 0x00000001ff0c7424 */ /* 0x000fe400078e00ff */
[----:B0-----:R-:W-:-:S07]  /*8ef0*/  IMAD.MOV.U32 R13, RZ, RZ, RZ ;  /* 0x000000ffff0d7224 */ /* 0x001fce00078e00ff */
[----:B------:R-:W-:-:S07]  /*8f00*/  LEPC R20, `(.L_x_225) ;  /* 0x000000001014794e */ /* 0x000fce0000000000 */
[----:B-1----:R-:W-:Y:S05]  /*8f10*/  CALL.ABS.NOINC R2 ;  /* 0x0000000002007343 */ /* 0x002fea0003c00000 */
.L_x_225:
        /* <DEDUP_REMOVED lines=13> */
.L_x_278:
[----:B------:R-:W2:Y:S01]  /*8ff0*/  LDL R4, [R1+0xc] ;  /* 0x00000c0001047983 */ /* 0x000ea20000100800 */
[----:B------:R-:W-:Y:S01]  /*9000*/  ISETP.NE.AND P0, PT, R8, 0x1, PT ;  /* 0x000000010800780c */ /* 0x000fe20003f05270 */
[----:B------:R-:W-:Y:S01]  /*9010*/  IMAD.MOV.U32 R23, RZ, RZ, RZ ;  /* 0x000000ffff177224 */ /* 0x000fe200078e00ff */
[C---:B------:R-:W-:Y:S02]  /*9020*/  LOP3.LUT P1, RZ, R16.reuse, 0x100000, RZ, 0xc0, !PT ;  /* 0x0010000010ff7812 */ /* 0x040fe4000782c0ff */
[----:B-----5:R-:W-:Y:S02]  /*9030*/  SHF.R.S32.HI R34, RZ, 0x1f, R32 ;  /* 0x0000001fff227819 */ /* 0x020fe40000011420 */
[----:B------:R-:W-:-:S07]  /*9040*/  LOP3.LUT R16, R16, 0xffffbfff, RZ, 0xc0, !PT ;  /* 0xffffbfff10107812 */ /* 0x000fce00078ec0ff */
        /* <DEDUP_REMOVED lines=27> */
.L_x_228:
[----:B------:R-:W-:Y:S01]  /*9200*/  LEA R17, R18, UR37, 0x3 ;  /* 0x0000002512117c11 */ /* 0x000fe2000f8e18ff */
[----:B------:R-:W-:Y:S01]  /*9210*/  BSSY B0, `(.L_x_229) ;  /* 0x0000004000007945 */ /* 0x000fe20003800000 */
[----:B------:R-:W-:-:S04]  /*9220*/  SHF.L.U32 R0, R28, 0x1f, RZ ;  /* 0x0000001f1c007819 */ /* 0x000fc800000006ff */
[----:B------:R-:W0:Y:S02]  /*9230*/  SYNCS.PHASECHK.TRANS64.TRYWAIT P0, [R17+URZ+0x32440], R0 ;  /* 0x03244000110075a7 */ /* 0x000e24000800017f */
[----:B0-----:R-:W-:Y:S05]  /*9240*/  @!P0 BRA `(.L_x_230) ;  /* 0x0000003800ac8947 */ /* 0x001fea0003800000 */
.L_x_279:
[----:B------:R-:W-:Y:S05]  /*9250*/  BSYNC B0 ;  /* 0x0000000000007941 */ /* 0x000fea0003800000 */
.L_x_229:
[----:B0-----:R-:W-:Y:S01]  /*9260*/  SHF.R.S32.HI R0, RZ, 0x1f, R25 ;  /* 0x0000001fff007819 */ /* 0x001fe20000011419 */
[----:B------:R-:W0:Y:S01]  /*9270*/  S2R R20, SR_TID.X ;  /* 0x0000000000147919 */ /* 0x000e220000002100 */
[----:B------:R-:W-:Y:S01]  /*9280*/  ULDC.64 UR4, c[0x0][0x300] ;  /* 0x0000c00000047ab9 */ /* 0x000fe20000000a00 */
[----:B-----5:R-:W-:Y:S01]  /*9290*/  SHF.R.S32.HI R4, RZ, 0x1f, R23 ;  /* 0x0000001fff047819 */ /* 0x020fe20000011417 */
[----:B------:R-:W-:Y:S01]  /*92a0*/  IMAD.WIDE.U32 R2, R25, UR4, RZ ;  /* 0x0000000419027c25 */ /* 0x000fe2000f8e00ff */
[----:B------:R1:W-:Y:S01]  /*92b0*/  STL [R1], R0 ;  /* 0x0000000001007387 */ /* 0x0003e20000100800 */
[----:B------:R-:W-:-:S03]  /*92c0*/  LOP3.LUT P1, RZ, R16, 0x1, RZ, 0xc0, !PT ;  /* 0x0000000110ff7812 */ /* 0x000fc6000782c0ff */
[----:B------:R2:W-:Y:S01]  /*92d0*/  STL [R1+0x4], R4 ;  /* 0x0000040401007387 */ /* 0x0005e20000100800 */
[----:B-1----:R-:W-:-:S04]  /*92e0*/  IMAD R0, R0, UR4, RZ ;  /* 0x0000000400007c24 */ /* 0x002fc8000f8e02ff */
[----:B------:R-:W-:Y:S01]  /*92f0*/  IMAD R5, R25, UR5, R0 ;  /* 0x0000000519057c24 */ /* 0x000fe2000f8e0200 */
[----:B------:R-:W-:Y:S02]  /*9300*/  ULDC.64 UR4, c[0x0][0x310] ;  /* 0x0000c40000047ab9 */ /* 0x000fe40000000a00 */
[----:B------:R-:W-:Y:S02]  /*9310*/  IMAD R0, R4, UR4, RZ ;  /* 0x0000000404007c24 */ /* 0x000fe4000f8e02ff */
[----:B------:R-:W-:Y:S01]  /*9320*/  IADD3 R3, R3, R5, RZ ;  /* 0x0000000503037210 */ /* 0x000fe20007ffe0ff */
[----:B--2---:R-:W-:Y:S02]  /*9330*/  IMAD R4, R18, 0x1800, R27 ;  /* 0x0000180012047824 */ /* 0x004fe400078e021b */
[C---:B------:R-:W-:Y:S02]  /*9340*/  IMAD R5, R23.reuse, UR5, R0 ;  /* 0x0000000517057c24 */ /* 0x040fe4000f8e0200 */
[----:B------:R-:W-:Y:S01]  /*9350*/  IMAD.WIDE.U32 R2, R23, UR4, R2 ;  /* 0x0000000417027c25 */ /* 0x000fe2000f8e0002 */
[----:B------:R-:W-:-:S03]  /*9360*/  ULDC.64 UR4, c[0x0][0x308] ;  /* 0x0000c20000047ab9 */ /* 0x000fc60000000a00 */
[----:B------:R-:W-:Y:S02]  /*9370*/  IMAD.IADD R3, R3, 0x1, R5 ;  /* 0x0000000103037824 */ /* 0x000fe400078e0205 */
[----:B------:R-:W-:Y:S02]  /*9380*/  IMAD R0, R31, UR4, RZ ;  /* 0x000000041f007c24 */ /* 0x000fe4000f8e02ff */
[----:B------:R-:W-:-:S04]  /*9390*/  IMAD.WIDE.U32 R2, R19, UR4, R2 ;  /* 0x0000000413027c25 */ /* 0x000fc8000f8e0002 */
[----:B------:R-:W-:Y:S01]  /*93a0*/  IMAD R5, R19, UR5, R0 ;  /* 0x0000000513057c24 */ /* 0x000fe2000f8e0200 */
[----:B------:R-:W-:Y:S01]  /*93b0*/  ULDC.64 UR4, c[0x0][0x2e8] ;  /* 0x0000ba0000047ab9 */ /* 0x000fe20000000a00 */
[----:B0-----:R-:W-:Y:S01]  /*93c0*/  IMAD.SHL.U32 R20, R20, 0x8, RZ ;  /* 0x0000000814147824 */ /* 0x001fe200078e00ff */
        /* <DEDUP_REMOVED lines=48> */
[----:B--2---:R-:W-:Y:S01]  /*96d0*/  @P2 MOV R2, R6 ;  /* 0x0000000600022202 */ /* 0x004fe20000000f00 */
[----:B------:R-:W-:-:S05]  /*96e0*/  @P2 IMAD.MOV.U32 R3, RZ, RZ, R11 ;  /* 0x000000ffff032224 */ /* 0x000fca00078e000b */
[----:B-1----:R0:W-:Y:S02]  /*96f0*/  @P2 LDGSTS.E.BYPASS.LTC128B.128 [R7+0x1e400], desc[UR48][R2.64], !P1 ;  /* 0x1e40000002072fae */ /* 0x0021e4000c901d70 */
.L_x_293:
        /* <DEDUP_REMOVED lines=10> */
.L_x_232:
        /* <DEDUP_REMOVED lines=11> */
.L_x_233:
[----:B------:R1:W-:Y:S02]  /*9850*/  SYNCS.ARRIVE.TRANS64.A1T0 RZ, [R17+URZ+0x32430], RZ ;  /* 0x032430ff11ff79a7 */ /* 0x0003e4000810003f */
[----:B------:R-:W-:Y:S05]  /*9860*/  WARPSYNC.ALL ;  /* 0x0000000000007948 */ /* 0x000fea0003800000 */
[----:B------:R-:W-:Y:S01]  /*9870*/  UIADD3 UR4, UR37, 0x18400, URZ ;  /* 0x0001840025047890 */ /* 0x000fe2000fffe03f */
[----:B------:R-:W-:-:S03]  /*9880*/  SHF.R.S32.HI R26, RZ, 0x1f, R22 ;  /* 0x0000001fff1a7819 */ /* 0x000fc60000011416 */
        /* <DEDUP_REMOVED lines=20> */
.L_x_234:
[----:B------:R-:W2:Y:S01]  /*99d0*/  LDC R6, c[0x0][0x448] ;  /* 0x00011200ff067b82 */ /* 0x000ea20000000800 */
[----:B------:R-:W-:Y:S01]  /*99e0*/  IMAD.MOV R0, RZ, RZ, -R24 ;  /* 0x000000ffff007224 */ /* 0x000fe200078e0a18 */
[----:B------:R-:W-:Y:S01]  /*99f0*/  ULDC UR4, c[0x0][0xd38] ;  /* 0x00034e0000047ab9 */ /* 0x000fe20000000800 */
[----:B------:R-:W-:Y:S02]  /*9a00*/  LOP3.LUT R16, R16, 0xfff7ffff, RZ, 0xc0, !PT ;  /* 0xfff7ffff10107812 */ /* 0x000fe400078ec0ff */
[----:B------:R-:W-:Y:S01]  /*9a10*/  IMAD R0, R0, UR4, R37 ;  /* 0x0000000400007c24 */ /* 0x000fe2000f8e0225 */
[----:B------:R-:W-:-:S03]  /*9a20*/  ULDC.64 UR4, c[0x0][0x2d8] ;  /* 0x0000b60000047ab9 */ /* 0x000fc60000000a00 */
[----:B------:R-:W-:-:S05]  /*9a30*/  IMAD.SHL.U32 R0, R0, 0x80, RZ ;  /* 0x0000008000007824 */ /* 0x000fca00078e00ff */
[----:B------:R-:W-:-:S04]  /*9a40*/  LOP3.LUT R24, R30, R0, RZ, 0xfc, !PT ;  /* 0x000000001e187212 */ /* 0x000fc800078efcff */
[----:B------:R-:W-:Y:S02]  /*9a50*/  MOV R4, R24 ;  /* 0x0000001800047202 */ /* 0x000fe40000000f00 */
[----:B--2---:R-:W-:-:S13]  /*9a60*/  ISETP.NE.AND P0, PT, R6, 0x1, PT ;  /* 0x000000010600780c */ /* 0x004fda0003f05270 */
[----:B0-----:R-:W0:Y:S01]  /*9a70*/  @P0 LDC R3, c[0x0][0x44c] ;  /* 0x00011300ff030b82 */ /* 0x001e220000000800 */
[----:B------:R-:W-:-:S04]  /*9a80*/  @P0 LOP3.LUT R16, R16, 0x80000, RZ, 0xfc, !PT ;  /* 0x0008000010100812 */ /* 0x000fc800078efcff */
[----:B------:R-:W-:-:S03]  /*9a90*/  LOP3.LUT P1, RZ, R16, 0x4000000, RZ, 0xc0, !PT ;  /* 0x0400000010ff7812 */ /* 0x000fc6000782c0ff */
[----:B------:R-:W2:Y:S01]  /*9aa0*/  @P0 LDC R5, c[0x0][0x450] ;  /* 0x00011400ff050b82 */ /* 0x000ea20000000800 */
[----:B0-----:R-:W-:-:S05]  /*9ab0*/  @P0 IMAD.HI.U32 R2, R24, R3, RZ ;  /* 0x0000000318020227 */ /* 0x001fca00078e00ff */
[----:B--2---:R-:W-:Y:S01]  /*9ac0*/  @P0 SHF.R.U32.HI R4, RZ, R5, R2 ;  /* 0x00000005ff040219 */ /* 0x004fe20000011602 */
[----:B------:R-:W-:-:S04]  /*9ad0*/  IMAD R2, R31, UR4, RZ ;  /* 0x000000041f027c24 */ /* 0x000fc8000f8e02ff */
[C---:B------:R-:W-:Y:S02]  /*9ae0*/  IMAD R5, R19.reuse, UR5, R2 ;  /* 0x0000000513057c24 */ /* 0x040fe4000f8e0202 */
[----:B------:R-:W-:Y:S01]  /*9af0*/  IMAD.WIDE.U32 R2, R19, UR4, RZ ;  /* 0x0000000413027c25 */ /* 0x000fe2000f8e00ff */
[----:B------:R-:W-:-:S03]  /*9b00*/  ULDC.64 UR4, c[0x0][0x2e0] ;  /* 0x0000b80000047ab9 */ /* 0x000fc60000000a00 */
[----:B------:R-:W-:Y:S02]  /*9b10*/  IMAD.IADD R3, R3, 0x1, R5 ;  /* 0x0000000103037824 */ /* 0x000fe400078e0205 */
[----:B------:R-:W-:Y:S02]  /*9b20*/  IMAD R5, R26, UR4, RZ ;  /* 0x000000041a057c24 */ /* 0x000fe4000f8e02ff */
[----:B------:R-:W-:-:S04]  /*9b30*/  IMAD.WIDE.U32 R2, R22, UR4, R2 ;  /* 0x0000000416027c25 */ /* 0x000fc8000f8e0002 */
[----:B------:R-:W-:Y:S01]  /*9b40*/  IMAD R5, R22, UR5, R5 ;  /* 0x0000000516057c24 */ /* 0x000fe2000f8e0205 */
[----:B------:R-:W-:-:S03]  /*9b50*/  ULDC.64 UR4, c[0x0][0x2d0] ;  /* 0x0000b40000047ab9 */ /* 0x000fc60000000a00 */
[----:B------:R-:W-:Y:S02]  /*9b60*/  IMAD.IADD R3, R3, 0x1, R5 ;  /* 0x0000000103037824 */ /* 0x000fe400078e0205 */
[----:B------:R-:W-:Y:S02]  /*9b70*/  IMAD.MOV R5, RZ, RZ, -R4 ;  /* 0x000000ffff057224 */ /* 0x000fe400078e0a04 */
[----:B------:R-:W-:-:S04]  /*9b80*/  IMAD.WIDE.U32 R2, R4, UR4, R2 ;  /* 0x0000000404027c25 */ /* 0x000fc8000f8e0002 */
[----:B------:R-:W-:Y:S01]  /*9b90*/  IMAD R5, R6, R5, R24 ;  /* 0x0000000506057224 */ /* 0x000fe200078e0218 */
[----:B------:R-:W-:-:S05]  /*9ba0*/  SHF.R.S32.HI R6, RZ, 0x1f, R4 ;  /* 0x0000001fff067819 */ /* 0x000fca0000011404 */
[----:B------:R-:W-:-:S04]  /*9bb0*/  IMAD R6, R6, UR4, RZ ;  /* 0x0000000406067c24 */ /* 0x000fc8000f8e02ff */
        /* <DEDUP_REMOVED lines=9> */
[----:B------:R-:W-:Y:S01]  /*9c50*/  IMAD.IADD R5, R3, 0x1, R7 ;  /* 0x0000000103057824 */ /* 0x000fe200078e0207 */
[----:B------:R-:W-:-:S04]  /*9c60*/  UMOV UR4, 0xffffffff ;  /* 0xffffffff00047882 */ /* 0x000fc80000000000 */
[----:B------:R-:W-:Y:S01]  /*9c70*/  LEA.HI.X R5, R2, UR5, R5, 0x1, P0 ;  /* 0x0000000502057c11 */ /* 0x000fe200080f0c05 */
[----:B------:R-:W-:Y:S06]  /*9c80*/  BRA.DIV UR4, `(.L_x_235) ;  /* 0x0000003a04087947 */ /* 0x000fec000b800000 */
[----:B------:R1:W-:Y:S01]  /*9c90*/  STL [R1+0x10], R17 ;  /* 0x0000101101007387 */ /* 0x0003e20000100800 */
[----:B------:R-:W-:Y:S01]  /*9ca0*/  IMAD.IADD R0, R36, 0x1, R0 ;  /* 0x0000000124007824 */ /* 0x000fe200078e0200 */
[----:B------:R-:W-:Y:S02]  /*9cb0*/  LOP3.LUT R16, R16, 0xfffff7ff, RZ, 0xc0, !PT ;  /* 0xfffff7ff10107812 */ /* 0x000fe400078ec0ff */
[----:B------:R-:W0:Y:S01]  /*9cc0*/  SHFL.IDX PT, R14, R4, RZ, 0x181f ;  /* 0x00181fff040e7589 */ /* 0x000e2200000e0000 */
[C---:B------:R-:W-:Y:S01]  /*9cd0*/  VIADD R6, R0.reuse, 0x10 ;  /* 0x0000001000067836 */ /* 0x040fe20000000000 */
[C---:B------:R-:W-:Y:S02]  /*9ce0*/  ISETP.GE.AND P2, PT, R0.reuse, UR38, PT ;  /* 0x0000002600007c0c */ /* 0x040fe4000bf46270 */
[----:B------:R-:W2:Y:S01]  /*9cf0*/  SHFL.IDX PT, R3, R5, RZ, 0x181f ;  /* 0x00181fff05037589 */ /* 0x000ea200000e0000 */
[----:B------:R-:W-:Y:S02]  /*9d00*/  IADD3 R13, R0, 0x40, RZ ;  /* 0x00000040000d7810 */ /* 0x000fe40007ffe0ff */
[----:B------:R-:W-:Y:S01]  /*9d10*/  LOP3.LUT R29, R29, 0xffefffff, RZ, 0xc0, !PT ;  /* 0xffefffff1d1d7812 */ /* 0x000fe200078ec0ff */
[----:B-1----:R-:W1:Y:S01]  /*9d20*/  S2R R17, SR_TID.X ;  /* 0x0000000000117919 */ /* 0x002e620000002100 */
[----:B------:R-:W-:Y:S01]  /*9d30*/  ISETP.GE.AND P4, PT, R13, UR38, PT ;  /* 0x000000260d007c0c */ /* 0x000fe2000bf86270 */
[----:B------:R-:W3:Y:S05]  /*9d40*/  SHFL.IDX PT, R10, R4, 0x1, 0x181f ;  /* 0x00381f00040a7f89 */ /* 0x000eea00000e0000 */
[----:B------:R-:W-:Y:S01]  /*9d50*/  @P2 LOP3.LUT R16, R16, 0x800, RZ, 0xfc, !PT ;  /* 0x0000080010102812 */ /* 0x000fe200078efcff */
[----:B------:R-:W4:Y:S03]  /*9d60*/  SHFL.IDX PT, R2, R5, 0x1, 0x181f ;  /* 0x00381f0005027f89 */ /* 0x000f2600000e0000 */
[----:B------:R-:W-:Y:S01]  /*9d70*/  LOP3.LUT R16, R16, 0xfffffbff, RZ, 0xc0, !PT ;  /* 0xfffffbff10107812 */ /* 0x000fe200078ec0ff */
[----:B------:R-:W4:Y:S04]  /*9d80*/  SHFL.IDX PT, R9, R4, 0x2, 0x181f ;  /* 0x00581f0004097f89 */ /* 0x000f2800000e0000 */
[----:B------:R-:W4:Y:S04]  /*9d90*/  SHFL.IDX PT, R8, R5, 0x2, 0x181f ;  /* 0x00581f0005087f89 */ /* 0x000f2800000e0000 */
[----:B------:R-:W4:Y:S04]  /*9da0*/  SHFL.IDX PT, R7, R4, 0x3, 0x181f ;  /* 0x00781f0004077f89 */ /* 0x000f2800000e0000 */
[----:B------:R-:W-:Y:S04]  /*9db0*/  SHFL.IDX PT, R21, R4, 0x5, 0x181f ;  /* 0x00b81f0004157f89 */ /* 0x000fe800000e0000 */
[----:B------:R-:W-:Y:S01]  /*9dc0*/  SHFL.IDX PT, R15, R4, 0x6, 0x181f ;  /* 0x00d81f00040f7f89 */ /* 0x000fe200000e0000 */
[----:B-1----:R-:W-:-:S05]  /*9dd0*/  IMAD.SHL.U32 R17, R17, 0x8, RZ ;  /* 0x0000000811117824 */ /* 0x002fca00078e00ff */
[----:B------:R-:W-:-:S04]  /*9de0*/  LOP3.LUT R17, R17, 0x38, RZ, 0xc0, !PT ;  /* 0x0000003811117812 */ /* 0x000fc800078ec0ff */
[C---:B0-----:R-:W-:Y:S02]  /*9df0*/  @!P2 LEA R12, P0, R17.reuse, R14, 0x1 ;  /* 0x0000000e110ca211 */ /* 0x041fe400078008ff */
[----:B------:R-:W-:Y:S03]  /*9e00*/  SHFL.IDX PT, R14, R4, 0x4, 0x181f ;  /* 0x00981f00040e7f89 */ /* 0x000fe600000e0000 */
[----:B--2---:R-:W-:Y:S01]  /*9e10*/  @!P2 IMAD.X R3, RZ, RZ, R3, P0 ;  /* 0x000000ffff03a224 */ /* 0x004fe200000e0603 */
[----:B------:R-:W-:Y:S02]  /*9e20*/  ISETP.GE.AND P2, PT, R6, UR38, PT ;  /* 0x0000002606007c0c */ /* 0x000fe4000bf46270 */
[----:B------:R-:W0:Y:S11]  /*9e30*/  SHFL.IDX PT, R6, R5, 0x3, 0x181f ;  /* 0x00781f0005067f89 */ /* 0x000e3600000e0000 */
[----:B---3--:R-:W-:-:S02]  /*9e40*/  @!P2 LEA R10, P0, R17, R10, 0x1 ;  /* 0x0000000a110aa211 */ /* 0x008fc400078008ff */
[----:B------:R-:W-:-:S03]  /*9e50*/  @P2 LOP3.LUT R16, R16, 0x400, RZ, 0xfc, !PT ;  /* 0x0000040010102812 */ /* 0x000fc600078efcff */
[----:B----4-:R-:W-:Y:S01]  /*9e60*/  @!P2 IMAD.X R11, RZ, RZ, R2, P0 ;  /* 0x000000ffff0ba224 */ /* 0x010fe200000e0602 */
[----:B------:R-:W-:Y:S01]  /*9e70*/  LOP3.LUT R16, R16, 0xfffffdff, RZ, 0xc0, !PT ;  /* 0xfffffdff10107812 */ /* 0x000fe200078ec0ff */
[----:B------:R-:W-:-:S05]  /*9e80*/  VIADD R2, R0, 0x20 ;  /* 0x0000002000027836 */ /* 0x000fca0000000000 */
[----:B------:R-:W-:Y:S01]  /*9e90*/  ISETP.GE.AND P6, PT, R2, UR38, PT ;  /* 0x0000002602007c0c */ /* 0x000fe2000bfc6270 */
[----:B------:R-:W-:-:S05]  /*9ea0*/  VIADD R2, R0, 0x30 ;  /* 0x0000003000027836 */ /* 0x000fca0000000000 */
[----:B------:R-:W-:Y:S02]  /*9eb0*/  ISETP.GE.AND P5, PT, R2, UR38, PT ;  /* 0x0000002602007c0c */ /* 0x000fe4000bfa6270 */
[----:B------:R-:W1:Y:S05]  /*9ec0*/  SHFL.IDX PT, R2, R5, 0x4, 0x181f ;  /* 0x00981f0005027f89 */ /* 0x000e6a00000e0000 */
[----:B------:R-:W-:Y:S02]  /*9ed0*/  @!P6 LEA R9, P0, R17, R9, 0x1 ;  /* 0x000000091109e211 */ /* 0x000fe400078008ff */
[----:B------:R-:W-:Y:S02]  /*9ee0*/  @P6 LOP3.LUT R16, R16, 0x200, RZ, 0xfc, !PT ;  /* 0x0000020010106812 */ /* 0x000fe400078efcff */
[----:B------:R-:W-:Y:S01]  /*9ef0*/  @P6 LOP3.LUT R29, R29, 0x100000, RZ, 0xfc, !PT ;  /* 0x001000001d1d6812 */ /* 0x000fe200078efcff */
[----:B------:R-:W-:Y:S01]  /*9f00*/  @!P6 IMAD.X R8, RZ, RZ, R8, P0 ;  /* 0x000000ffff08e224 */ /* 0x000fe200000e0608 */
[----:B------:R-:W-:-:S02]  /*9f10*/  @!P5 LEA R7, P0, R17, R7, 0x1 ;  /* 0x000000071107d211 */ /* 0x000fc400078008ff */
[C---:B------:R-:W-:Y:S02]  /*9f20*/  LOP3.LUT P6, RZ, R16.reuse, 0x800, RZ, 0xc0, !PT ;  /* 0x0000080010ff7812 */ /* 0x040fe400078cc0ff */
[----:B------:R-:W-:Y:S01]  /*9f30*/  LOP3.LUT R16, R16, 0xfffffeff, RZ, 0xc0, !PT ;  /* 0xfffffeff10107812 */ /* 0x000fe200078ec0ff */
[----:B0-----:R-:W-:Y:S01]  /*9f40*/  @!P5 IMAD.X R6, RZ, RZ, R6, P0 ;  /* 0x000000ffff06d224 */ /* 0x001fe200000e0606 */
[----:B------:R-:W-:Y:S02]  /*9f50*/  @!P4 LEA R14, P0, R17, R14, 0x1 ;  /* 0x0000000e110ec211 */ /* 0x000fe400078008ff */
[----:B------:R-:W-:-:S04]  /*9f60*/  @P5 LOP3.LUT R16, R16, 0x100, RZ, 0xfc, !PT ;  /* 0x0000010010105812 */ /* 0x000fc800078efcff */
[----:B------:R-:W-:Y:S01]  /*9f70*/  LOP3.LUT R16, R16, 0xffffff7f, RZ, 0xc0, !PT ;  /* 0xffffff7f10107812 */ /* 0x000fe200078ec0ff */
[----:B-1----:R-:W-:Y:S02]  /*9f80*/  @!P4 IMAD.X R13, RZ, RZ, R2, P0 ;  /* 0x000000ffff0dc224 */ /* 0x002fe400000e0602 */
[----:B------:R-:W-:Y:S01]  /*9f90*/  VIADD R2, R0, 0x50 ;  /* 0x0000005000027836 */ /* 0x000fe20000000000 */
[----:B------:R-:W-:-:S04]  /*9fa0*/  @P4 LOP3.LUT R16, R16, 0x80, RZ, 0xfc, !PT ;  /* 0x0000008010104812 */ /* 0x000fc800078efcff */
[----:B------:R-:W-:Y:S01]  /*9fb0*/  ISETP.GE.AND P3, PT, R2, UR38, PT ;  /* 0x0000002602007c0c */ /* 0x000fe2000bf66270 */
[----:B------:R-:W-:Y:S01]  /*9fc0*/  VIADD R2, R0, 0x60 ;  /* 0x0000006000027836 */ /* 0x000fe20000000000 */
[----:B------:R-:W-:-:S04]  /*9fd0*/  LOP3.LUT R16, R16, 0xffffffbf, RZ, 0xc0, !PT ;  /* 0xffffffbf10107812 */ /* 0x000fc800078ec0ff */
[----:B------:R-:W-:Y:S02]  /*9fe0*/  ISETP.GE.AND P2, PT, R2, UR38, PT ;  /* 0x0000002602007c0c */ /* 0x000fe4000bf46270 */
[----:B------:R-:W0:Y:S05]  /*9ff0*/  SHFL.IDX PT, R2, R5, 0x5, 0x181f ;  /* 0x00b81f0005027f89 */ /* 0x000e2a00000e0000 */
[----:B------:R-:W-:Y:S02]  /*a000*/  @!P3 LEA R21, P0, R17, R21, 0x1 ;  /* 0x000000151115b211 */ /* 0x000fe400078008ff */
[----:B------:R-:W-:-:S04]  /*a010*/  @P3 LOP3.LUT R16, R16, 0x40, RZ, 0xfc, !PT ;  /* 0x0000004010103812 */ /* 0x000fc800078efcff */
[----:B------:R-:W-:-:S04]  /*a020*/  LOP3.LUT R16, R16, 0xffffffdf, RZ, 0xc0, !PT ;  /* 0xffffffdf10107812 */ /* 0x000fc800078ec0ff */
[----:B------:R-:W-:Y:S01]  /*a030*/  @P2 LOP3.LUT R16, R16, 0x20, RZ, 0xfc, !PT ;  /* 0x0000002010102812 */ /* 0x000fe200078efcff */
[----:B0-----:R-:W-:Y:S01]  /*a040*/  @!P3 IMAD.X R20, RZ, RZ, R2, P0 ;  /* 0x000000ffff14b224 */ /* 0x001fe200000e0602 */
[----:B------:R-:W-:Y:S01]  /*a050*/  @!P2 LEA R17, P0, R17, R15, 0x1 ;  /* 0x0000000f1111a211 */ /* 0x000fe200078008ff */
[----:B------:R-:W0:Y:S04]  /*a060*/  SHFL.IDX PT, R2, R5, 0x6, 0x181f ;  /* 0x00d81f0005027f89 */ /* 0x000e2800000e0000 */
[----:B0-----:R-:W-:Y:S01]  /*a070*/  @!P2 IMAD.X R15, RZ, RZ, R2, P0 ;  /* 0x000000ffff0fa224 */ /* 0x001fe200000e0602 */
[----:B------:R-:W-:Y:S01]  /*a080*/  LOP3.LUT P0, RZ, R16, 0x400, RZ, 0xc0, !PT ;  /* 0x0000040010ff7812 */ /* 0x000fe2000780c0ff */
[----:B------:R-:W-:Y:S01]  /*a090*/  @!P6 IMAD.MOV.U32 R2, RZ, RZ, R12 ;  /* 0x000000ffff02e224 */ /* 0x000fe200078e000c */
[----:B------:R-:W-:-:S05]  /*a0a0*/  LEA R12, R27, UR37, 0x1 ;  /* 0x000000251b0c7c11 */ /* 0x000fca000f8e08ff */
[----:B------:R0:W-:Y:S01]  /*a0b0*/  @!P6 LDGSTS.E.BYPASS.LTC128B.128 [R12+0x18400], desc[UR48][R2.64], !P1 ;  /* 0x18400000020cefae */ /* 0x0001e2000c901d70 */
[----:B------:R-:W-:-:S05]  /*a0c0*/  LOP3.LUT P6, RZ, R29, 0x100000, RZ, 0xc0, !PT ;  /* 0x001000001dff7812 */ /* 0x000fca00078cc0ff */
[----:B0-----:R-:W-:Y:S02]  /*a0d0*/  @!P0 IMAD.MOV.U32 R2, RZ, RZ, R10 ;  /* 0x000000ffff028224 */ /* 0x001fe400078e000a */
[----:B------:R-:W-:-:S05]  /*a0e0*/  @!P0 IMAD.MOV.U32 R3, RZ, RZ, R11 ;  /* 0x000000ffff038224 */ /* 0x000fca00078e000b */
[----:B------:R0:W-:Y:S02]  /*a0f0*/  @!P0 LDGSTS.E.BYPASS.LTC128B.128 [R12+0x18c00], desc[UR48][R2.64], !P1 ;  /* 0x18c00000020c8fae */ /* 0x0001e4000c901d70 */
        /* <DEDUP_REMOVED lines=9> */
[----:B0-----:R-:W-:Y:S01]  /*a190*/  @!P3 MOV R2, R21 ;  /* 0x000000150002b202 */ /* 0x001fe20000000f00 */
[----:B------:R-:W-:-:S05]  /*a1a0*/  @!P3 IMAD.MOV.U32 R3, RZ, RZ, R20 ;  /* 0x000000ffff03b224 */ /* 0x000fca00078e0014 */
[----:B------:R0:W-:Y:S02]  /*a1b0*/  @!P3 LDGSTS.E.BYPASS.LTC128B.128 [R12+0x1ac00], desc[UR48][R2.64], !P1 ;  /* 0x1ac00000020cbfae */ /* 0x0001e4000c901d70 */
[----:B0-----:R-:W-:Y:S02]  /*a1c0*/  @!P2 IMAD.MOV.U32 R2, RZ, RZ, R17 ;  /* 0x000000ffff02a224 */ /* 0x001fe400078e0011 */
[----:B------:R0:W5:Y:S01]  /*a1d0*/  LDL.LU R17, [R1+0x10] ;  /* 0x0000100001117983 */ /* 0x0001620000300800 */
[----:B------:R-:W-:-:S03]  /*a1e0*/  @!P2 IMAD.MOV.U32 R3, RZ, RZ, R15 ;  /* 0x000000ffff03a224 */ /* 0x000fc600078e000f */
[----:B------:R0:W1:Y:S04]  /*a1f0*/  SHFL.IDX PT, R14, R4, 0x7, 0x181f ;  /* 0x00f81f00040e7f89 */ /* 0x00006800000e0000 */
[----:B------:R0:W-:Y:S04]  /*a200*/  @!P2 LDGSTS.E.BYPASS.LTC128B.128 [R12+0x1b400], desc[UR48][R2.64], !P1 ;  /* 0x1b400000020cafae */ /* 0x0001e8000c901d70 */
[----:B------:R-:W2:Y:S02]  /*a210*/  SHFL.IDX PT, R5, R5, 0x7, 0x181f ;  /* 0x00f81f0005057f89 */ /* 0x000ea400000e0000 */
.L_x_310:
[----:B0-----:R-:W0:Y:S01]  /*a220*/  S2R R2, SR_TID.X ;  /* 0x0000000000027919 */ /* 0x001e220000002100 */
[----:B------:R-:W-:Y:S01]  /*a230*/  VIADD R0, R0, 0x70 ;  /* 0x0000007000007836 */ /* 0x000fe20000000000 */
[----:B------:R-:W-:Y:S02]  /*a240*/  LEA R4, R27, UR37, 0x1 ;  /* 0x000000251b047c11 */ /* 0x000fe4000f8e08ff */
[----:B------:R-:W-:Y:S02]  /*a250*/  LOP3.LUT R16, R16, 0xffffdfff, RZ, 0xc0, !PT ;  /* 0xffffdfff10107812 */ /* 0x000fe400078ec0ff */
[----:B------:R-:W-:-:S13]  /*a260*/  ISETP.GE.AND P2, PT, R0, UR38, PT ;  /* 0x0000002600007c0c */ /* 0x000fda000bf46270 */
[----:B------:R-:W-:Y:S01]  /*a270*/  @P2 LOP3.LUT R16, R16, 0x2000, RZ, 0xfc, !PT ;  /* 0x0000200010102812 */ /* 0x000fe200078efcff */
[----:B0-----:R-:W-:-:S05]  /*a280*/  IMAD.SHL.U32 R2, R2, 0x8, RZ ;  /* 0x0000000802027824 */ /* 0x001fca00078e00ff */
[----:B------:R-:W-:-:S04]  /*a290*/  LOP3.LUT R2, R2, 0x38, RZ, 0xc0, !PT ;  /* 0x0000003802027812 */ /* 0x000fc800078ec0ff */
[----:B-1----:R-:W-:-:S05]  /*a2a0*/  @!P2 LEA R2, P0, R2, R14, 0x1 ;  /* 0x0000000e0202a211 */ /* 0x002fca00078008ff */
        /* <DEDUP_REMOVED lines=8> */
[----:B------:R-:W-:Y:S01]  /*a330*/  NOP ;  /* 0x0000000000007918 */ /* 0x000fe20000000000 */
[----:B------:R-:W-:Y:S02]  /*a340*/  UIADD3 UR4, UR37, 0x22400, URZ ;  /* 0x0002240025047890 */ /* 0x000fe4000fffe03f */
[----:B------:R-:W-:Y:S02]  /*a350*/  SYNCS.ARRIVE.TRANS64.A1T0 RZ, [UR37+0x32400], RZ ;  /* 0x032400ffffff79a7 */ /* 0x000fe40008100025 */
[----:B------:R-:W-:-:S06]  /*a360*/  ULOP3.LUT UP0, URZ, UR4, 0x3ff, URZ, 0xc0, !UPT ;  /* 0x000003ff043f7892 */ /* 0x000fcc000f80c03f */
[----:B------:R-:W-:-:S13]  /*a370*/  PLOP3.LUT P0, PT, PT, PT, UP0, 0x80, 0x0 ;  /* 0x000000000000781c */ /* 0x000fda0003f0f008 */
[----:B0-----:R-:W-:Y:S05]  /*a380*/  @!P0 BRA `(.L_x_236) ;  /* 0x0000000000408947 */ /* 0x001fea0003800000 */
[----:B------:R-:W-:Y:S01]  /*a390*/  MOV R2, 0x0 ;  /* 0x0000000000027802 */ /* 0x000fe20000000f00 */
[----:B------:R-:W-:Y:S01]  /*a3a0*/  ULDC.64 UR6, c[0x4][0x98] ;  /* 0x0100260000067ab9 */ /* 0x000fe20000000a00 */
[----:B------:R-:W-:Y:S01]  /*a3b0*/  ULDC.64 UR8, c[0x4][0xa0] ;  /* 0x0100280000087ab9 */ /* 0x000fe20000000a00 */
[----:B------:R-:W-:Y:S01]  /*a3c0*/  ULDC.64 UR4, c[0x4][0x28] ;  /* 0x01000a0000047ab9 */ /* 0x000fe20000000a00 */
[----:B------:R-:W-:Y:S01]  /*a3d0*/  IMAD.U32 R4, RZ, RZ, UR6 ;  /* 0x00000006ff047e24 */ /* 0x000fe2000f8e00ff */
[----:B------:R-:W-:Y:S01]  /*a3e0*/  MOV R13, RZ ;  /* 0x000000ff000d7202 */ /* 0x000fe20000000f00 */
[----:B------:R-:W0:Y:S01]  /*a3f0*/  LDC.64 R2, c[0x4][R2] ;  /* 0x0100000002027b82 */ /* 0x000e220000000a00 */
[----:B------:R-:W-:Y:S02]  /*a400*/  IMAD.U32 R5, RZ, RZ, UR7 ;  /* 0x00000007ff057e24 */ /* 0x000fe4000f8e00ff */
[----:B------:R-:W-:Y:S02]  /*a410*/  IMAD.U32 R6, RZ, RZ, UR8 ;  /* 0x00000008ff067e24 */ /* 0x000fe4000f8e00ff */
[----:B------:R-:W-:-:S02]  /*a420*/  IMAD.U32 R7, RZ, RZ, UR9 ;  /* 0x00000009ff077e24 */ /* 0x000fc4000f8e00ff */
[----:B------:R-:W-:Y:S02]  /*a430*/  IMAD.U32 R10, RZ, RZ, UR4 ;  /* 0x00000004ff0a7e24 */ /* 0x000fe4000f8e00ff */
[----:B------:R-:W-:Y:S02]  /*a440*/  IMAD.U32 R11, RZ, RZ, UR5 ;  /* 0x00000005ff0b7e24 */ /* 0x000fe4000f8e00ff */
[----:B------:R-:W-:Y:S02]  /*a450*/  IMAD.MOV.U32 R8, RZ, RZ, 0x70 ;  /* 0x00000070ff087424 */ /* 0x000fe400078e00ff */
[----:B------:R-:W-:-:S07]  /*a460*/  IMAD.MOV.U32 R12, RZ, RZ, 0x1 ;  /* 0x00000001ff0c7424 */ /* 0x000fce00078e00ff */
[----:B------:R-:W-:-:S07]  /*a470*/  LEPC R20, `(.L_x_236) ;  /* 0x000000001014794e */ /* 0x000fce0000000000 */
[----:B0----5:R-:W-:Y:S05]  /*a480*/  CALL.ABS.NOINC R2 ;  /* 0x0000000002007343 */ /* 0x021fea0003c00000 */
.L_x_236:
[----:B------:R-:W0:Y:S01]  /*a490*/  LDC R2, c[0x0][0x448] ;  /* 0x00011200ff027b82 */ /* 0x000e220000000800 */
[----:B------:R-:W-:Y:S01]  /*a4a0*/  IMAD.MOV.U32 R0, RZ, RZ, R24 ;  /* 0x000000ffff007224 */ /* 0x000fe200078e0018 */
[----:B------:R-:W-:Y:S01]  /*a4b0*/  ULDC.64 UR4, c[0x0][0x3d8] ;  /* 0x0000f60000047ab9 */ /* 0x000fe20000000a00 */
[----:B------:R-:W1:Y:S01]  /*a4c0*/  S2R R21, SR_TID.X ;  /* 0x0000000000157919 */ /* 0x000e620000002100 */
[----:B------:R-:W-:Y:S01]  /*a4d0*/  ULDC UR6, c[0x0][0x448] ;  /* 0x0001120000067ab9 */ /* 0x000fe20000000800 */
[C---:B------:R-:W-:Y:S02]  /*a4e0*/  LOP3.LUT P5, RZ, R16.reuse, 0x40000, RZ, 0xc0, !PT ;  /* 0x0004000010ff7812 */ /* 0x040fe400078ac0ff */
[C---:B------:R-:W-:Y:S02]  /*a4f0*/  LOP3.LUT P4, RZ, R16.reuse, 0x20000, RZ, 0xc0, !PT ;  /* 0x0002000010ff7812 */ /* 0x040fe4000788c0ff */
[C---:B------:R-:W-:Y:S02]  /*a500*/  LOP3.LUT P3, RZ, R16.reuse, 0x10000, RZ, 0xc0, !PT ;  /* 0x0001000010ff7812 */ /* 0x040fe4000786c0ff */
[----:B------:R-:W-:-:S02]  /*a510*/  LOP3.LUT P1, RZ, R16, 0x8000, RZ, 0xc0, !PT ;  /* 0x0000800010ff7812 */ /* 0x000fc4000782c0ff */
[----:B------:R-:W-:Y:S02]  /*a520*/  LEA R20, R27, UR37, 0x1 ;  /* 0x000000251b147c11 */ /* 0x000fe4000f8e08ff */
[----:B0-----:R-:W-:Y:S01]  /*a530*/  ISETP.NE.AND P6, PT, R2, 0x1, PT ;  /* 0x000000010200780c */ /* 0x001fe20003fc5270 */
[----:B-1----:R-:W-:-:S12]  /*a540*/  IMAD.SHL.U32 R21, R21, 0x8, RZ ;  /* 0x0000000815157824 */ /* 0x002fd800078e00ff */
[----:B------:R-:W0:Y:S01]  /*a550*/  @P6 LDC R3, c[0x0][0x44c] ;  /* 0x00011300ff036b82 */ /* 0x000e220000000800 */
[----:B------:R-:W-:-:S07]  /*a560*/  LOP3.LUT R21, R21, 0x38, RZ, 0xc0, !PT ;  /* 0x0000003815157812 */ /* 0x000fce00078ec0ff */
[----:B------:R-:W1:Y:S01]  /*a570*/  @P6 LDC R2, c[0x0][0x450] ;  /* 0x00011400ff026b82 */ /* 0x000e620000000800 */
[----:B0-----:R-:W-:-:S05]  /*a580*/  @P6 IMAD.HI.U32 R3, R24, R3, RZ ;  /* 0x0000000318036227 */ /* 0x001fca00078e00ff */
[----:B-1----:R-:W-:Y:S01]  /*a590*/  @P6 SHF.R.U32.HI R0, RZ, R2, R3 ;  /* 0x00000002ff006219 */ /* 0x002fe20000011603 */
[----:B------:R-:W-:-:S03]  /*a5a0*/  IMAD R2, R31, UR4, RZ ;  /* 0x000000041f027c24 */ /* 0x000fc6000f8e02ff */
[----:B------:R-:W-:Y:S01]  /*a5b0*/  SHF.R.S32.HI R4, RZ, 0x1f, R0 ;  /* 0x0000001fff047819 */ /* 0x000fe20000011400 */
        /* <DEDUP_REMOVED lines=10> */
[----:B------:R-:W-:Y:S02]  /*a660*/  IMAD.MOV R5, RZ, RZ, -R0 ;  /* 0x000000ffff057224 */ /* 0x000fe400078e0a00 */
[----:B------:R-:W-:Y:S02]  /*a670*/  IMAD R7, R0, UR5, R7 ;  /* 0x0000000500077c24 */ /* 0x000fe4000f8e0207 */
[----:B------:R-:W-:-:S02]  /*a680*/  IMAD R5, R5, UR6, R24 ;  /* 0x0000000605057c24 */ /* 0x000fc4000f8e0218 */
[----:B------:R-:W-:Y:S01]  /*a690*/  IMAD.WIDE.U32 R2, R0, UR4, R2 ;  /* 0x0000000400027c25 */ /* 0x000fe2000f8e0002 */
[----:B------:R-:W-:Y:S02]  /*a6a0*/  ULDC.64 UR4, c[0x0][0x3c8] ;  /* 0x0000f20000047ab9 */ /* 0x000fe40000000a00 */
[----:B------:R-:W-:Y:S01]  /*a6b0*/  SHF.R.S32.HI R0, RZ, 0x1f, R5 ;  /* 0x0000001fff007819 */ /* 0x000fe20000011405 */
[----:B------:R-:W-:-:S04]  /*a6c0*/  IMAD.IADD R3, R3, 0x1, R7 ;  /* 0x0000000103037824 */ /* 0x000fc800078e0207 */
        /* <DEDUP_REMOVED lines=9> */
[----:B------:R-:W0:Y:S01]  /*a760*/  SHFL.IDX PT, R14, R0, RZ, 0x181f ;  /* 0x00181fff000e7589 */ /* 0x000e2200000e0000 */
[C---:B------:R-:W-:Y:S02]  /*a770*/  LOP3.LUT P6, RZ, R16.reuse, 0x800, RZ, 0xc0, !PT ;  /* 0x0000080010ff7812 */ /* 0x040fe400078cc0ff */
[----:B------:R-:W-:Y:S01]  /*a780*/  LOP3.LUT P2, RZ, R16, 0x400, RZ, 0xc0, !PT ;  /* 0x0000040010ff7812 */ /* 0x000fe2000784c0ff */
[----:B------:R-:W1:Y:S04]  /*a790*/  SHFL.IDX PT, R2, R4, RZ, 0x181f ;  /* 0x00181fff04027589 */ /* 0x000e6800000e0000 */
[----:B------:R-:W-:Y:S06]  /*a7a0*/  SHFL.IDX PT, R5, R4, 0x1, 0x181f ;  /* 0x00381f0004057f89 */ /* 0x000fec00000e0000 */
[----:B0-----:R-:W-:-:S05]  /*a7b0*/  @!P6 LEA R14, P0, R21, R14, 0x1 ;  /* 0x0000000e150ee211 */ /* 0x001fca00078008ff */
[----:B-1----:R-:W-:Y:S02]  /*a7c0*/  @!P6 IMAD.X R3, RZ, RZ, R2, P0 ;  /* 0x000000ffff03e224 */ /* 0x002fe400000e0602 */
[----:B------:R-:W-:Y:S02]  /*a7d0*/  @!P6 IMAD.MOV.U32 R2, RZ, RZ, R14 ;  /* 0x000000ffff02e224 */ /* 0x000fe400078e000e */
[----:B------:R-:W0:Y:S04]  /*a7e0*/  SHFL.IDX PT, R14, R0, 0x1, 0x181f ;  /* 0x00381f00000e7f89 */ /* 0x000e2800000e0000 */
[----:B------:R-:W-:Y:S04]  /*a7f0*/  @!P6 LDGSTS.E.BYPASS.LTC128B.128 [R20+0x22400], desc[UR48][R2.64], !P5 ;  /* 0x224000000214efae */ /* 0x000fe8000e901d70 */
[----:B------:R-:W-:Y:S04]  /*a800*/  @!P6 LDGSTS.E.BYPASS.LTC128B.128 [R20+0x26400], desc[UR48][R2.64+0x80], !P4 ;  /* 0x264000800214efae */ /* 0x000fe8000e101d70 */
[----:B------:R-:W-:Y:S04]  /*a810*/  @!P6 LDGSTS.E.BYPASS.LTC128B.128 [R20+0x2a400], desc[UR48][R2.64+0x100], !P3 ;  /* 0x2a4001000214efae */ /* 0x000fe8000d901d70 */
[----:B------:R1:W-:Y:S01]  /*a820*/  @!P6 LDGSTS.E.BYPASS.LTC128B.128 [R20+0x2e400], desc[UR48][R2.64+0x180], !P1 ;  /* 0x2e4001800214efae */ /* 0x0003e2000c901d70 */
[----:B------:R-:W-:-:S04]  /*a830*/  LOP3.LUT P6, RZ, R16, 0x40, RZ, 0xc0, !PT ;  /* 0x0000004010ff7812 */ /* 0x000fc800078cc0ff */
[----:B------:R-:W-:Y:S02]  /*a840*/  P2R R7, PR, RZ, 0x40 ;  /* 0x00000040ff077803 */ /* 0x000fe40000000000 */
[----:B------:R-:W-:Y:S02]  /*a850*/  LOP3.LUT P6, RZ, R16, 0x100, RZ, 0xc0, !PT ;  /* 0x0000010010ff7812 */ /* 0x000fe400078cc0ff */
[----:B0-----:R-:W-:-:S05]  /*a860*/  @!P2 LEA R14, P0, R21, R14, 0x1 ;  /* 0x0000000e150ea211 */ /* 0x001fca00078008ff */
[----:B------:R-:W-:Y:S02]  /*a870*/  @!P2 IMAD.X R5, RZ, RZ, R5, P0 ;  /* 0x000000ffff05a224 */ /* 0x000fe400000e0605 */
[----:B-1----:R-:W-:Y:S02]  /*a880*/  @!P2 IMAD.MOV.U32 R2, RZ, RZ, R14 ;  /* 0x000000ffff02a224 */ /* 0x002fe400078e000e */
[----:B------:R-:W-:Y:S01]  /*a890*/  @!P2 IMAD.MOV.U32 R3, RZ, RZ, R5 ;  /* 0x000000ffff03a224 */ /* 0x000fe200078e0005 */
[----:B------:R-:W0:Y:S04]  /*a8a0*/  SHFL.IDX PT, R14, R0, 0x2, 0x181f ;  /* 0x00581f00000e7f89 */ /* 0x000e2800000e0000 */
[----:B------:R-:W-:Y:S04]  /*a8b0*/  @!P2 LDGSTS.E.BYPASS.LTC128B.128 [R20+0x22c00], desc[UR48][R2.64], !P5 ;  /* 0x22c000000214afae */ /* 0x000fe8000e901d70 */
[----:B------:R-:W-:Y:S04]  /*a8c0*/  @!P2 LDGSTS.E.BYPASS.LTC128B.128 [R20+0x26c00], desc[UR48][R2.64+0x80], !P4 ;  /* 0x26c000800214afae */ /* 0x000fe8000e101d70 */
[----:B------:R-:W-:Y:S04]  /*a8d0*/  @!P2 LDGSTS.E.BYPASS.LTC128B.128 [R20+0x2ac00], desc[UR48][R2.64+0x100], !P3 ;  /* 0x2ac001000214afae */ /* 0x000fe8000d901d70 */
[----:B------:R1:W-:Y:S01]  /*a8e0*/  @!P2 LDGSTS.E.BYPASS.LTC128B.128 [R20+0x2ec00], desc[UR48][R2.64+0x180], !P1 ;  /* 0x2ec001800214afae */ /* 0x0003e2000c901d70 */
[----:B------:R-:W-:-:S03]  /*a8f0*/  LOP3.LUT P2, RZ, R16, 0x20, RZ, 0xc0, !PT ;  /* 0x0000002010ff7812 */ /* 0x000fc6000784c0ff */
[----:B------:R-:W2:Y:S01]  /*a900*/  SHFL.IDX PT, R5, R4, 0x2, 0x181f ;  /* 0x00581f0004057f89 */ /* 0x000ea200000e0000 */
[----:B------:R-:W-:Y:S02]  /*a910*/  P2R R6, PR, RZ, 0x4 ;  /* 0x00000004ff067803 */ /* 0x000fe40000000000 */
[----:B------:R-:W-:-:S04]  /*a920*/  LOP3.LUT P2, RZ, R16, 0x80, RZ, 0xc0, !PT ;  /* 0x0000008010ff7812 */ /* 0x000fc8000784c0ff */
[----:B------:R-:W-:Y:S02]  /*a930*/  P2R R8, PR, RZ, 0x4 ;  /* 0x00000004ff087803 */ /* 0x000fe40000000000 */
[----:B------:R-:W-:-:S13]  /*a940*/  LOP3.LUT P2, RZ, R16, 0x200, RZ, 0xc0, !PT ;  /* 0x0000020010ff7812 */ /* 0x000fda000784c0ff */
[----:B0-----:R-:W-:-:S05]  /*a950*/  @!P2 LEA R14, P0, R21, R14, 0x1 ;  /* 0x0000000e150ea211 */ /* 0x001fca00078008ff */
[----:B--2---:R-:W-:Y:S02]  /*a960*/  @!P2 IMAD.X R5, RZ, RZ, R5, P0 ;  /* 0x000000ffff05a224 */ /* 0x004fe400000e0605 */
[----:B-1----:R-:W-:Y:S02]  /*a970*/  @!P2 IMAD.MOV.U32 R2, RZ, RZ, R14 ;  /* 0x000000ffff02a224 */ /* 0x002fe400078e000e */
[----:B------:R-:W0:Y:S01]  /*a980*/  SHFL.IDX PT, R14, R0, 0x3, 0x181f ;  /* 0x00781f00000e7f89 */ /* 0x000e2200000e0000 */
[----:B------:R-:W-:-:S03]  /*a990*/  @!P2 MOV R3, R5 ;  /* 0x000000050003a202 */ /* 0x000fc60000000f00 */
[----:B------:R-:W1:Y:S04]  /*a9a0*/  SHFL.IDX PT, R5, R4, 0x3, 0x181f ;  /* 0x00781f0004057f89 */ /* 0x000e6800000e0000 */
[----:B------:R-:W-:Y:S04]  /*a9b0*/  @!P2 LDGSTS.E.BYPASS.LTC128B.128 [R20+0x23400], desc[UR48][R2.64], !P5 ;  /* 0x234000000214afae */ /* 0x000fe8000e901d70 */
[----:B------:R-:W-:Y:S04]  /*a9c0*/  @!P2 LDGSTS.E.BYPASS.LTC128B.128 [R20+0x27400], desc[UR48][R2.64+0x80], !P4 ;  /* 0x274000800214afae */ /* 0x000fe8000e101d70 */
[----:B------:R-:W-:Y:S04]  /*a9d0*/  @!P2 LDGSTS.E.BYPASS.LTC128B.128 [R20+0x2b400], desc[UR48][R2.64+0x100], !P3 ;  /* 0x2b4001000214afae */ /* 0x000fe8000d901d70 */
[----:B------:R2:W-:Y:S01]  /*a9e0*/  @!P2 LDGSTS.E.BYPASS.LTC128B.128 [R20+0x2f400], desc[UR48][R2.64+0x180], !P1 ;  /* 0x2f4001800214afae */ /* 0x0005e2000c901d70 */
[----:B------:R-:W-:-:S02]  /*a9f0*/  ISETP.NE.AND P2, PT, R8, RZ, PT ;  /* 0x000000ff0800720c */ /* 0x000fc40003f45270 */
[----:B0-----:R-:W-:-:S05]  /*aa00*/  @!P6 LEA R14, P0, R21, R14, 0x1 ;  /* 0x0000000e150ee211 */ /* 0x001fca00078008ff */
[----:B-1----:R-:W-:Y:S02]  /*aa10*/  @!P6 IMAD.X R5, RZ, RZ, R5, P0 ;  /* 0x000000ffff05e224 */ /* 0x002fe400000e0605 */
[----:B--2---:R-:W-:Y:S02]  /*aa20*/  @!P6 IMAD.MOV.U32 R2, RZ, RZ, R14 ;  /* 0x000000ffff02e224 */ /* 0x004fe400078e000e */
[----:B------:R-:W0:Y:S01]  /*aa30*/  SHFL.IDX PT, R14, R0, 0x4, 0x181f ;  /* 0x00981f00000e7f89 */ /* 0x000e2200000e0000 */
[----:B------:R-:W-:-:S03]  /*aa40*/  @!P6 IMAD.MOV.U32 R3, RZ, RZ, R5 ;  /* 0x000000ffff03e224 */ /* 0x000fc600078e0005 */
        /* <DEDUP_REMOVED lines=27> */
[----:B0-----:R-:W-:-:S05]  /*ac00*/  @!P2 LEA R14, P0, R21, R14, 0x1 ;  /* 0x0000000e150ea211 */ /* 0x001fca00078008ff */
[----:B-1----:R-:W-:Y:S02]  /*ac10*/  @!P2 IMAD.X R5, RZ, RZ, R5, P0 ;  /* 0x000000ffff05a224 */ /* 0x002fe400000e0605 */
[----:B--2---:R-:W-:Y:S02]  /*ac20*/  @!P2 IMAD.MOV.U32 R2, RZ, RZ, R14 ;  /* 0x000000ffff02a224 */ /* 0x004fe400078e000e */
[----:B------:R-:W-:Y:S01]  /*ac30*/  @!P2 IMAD.MOV.U32 R3, RZ, RZ, R5 ;  /* 0x000000ffff03a224 */ /* 0x000fe200078e0005 */
[----:B------:R0:W1:Y:S04]  /*ac40*/  SHFL.IDX PT, R14, R0, 0x7, 0x181f ;  /* 0x00f81f00000e7f89 */ /* 0x00006800000e0000 */
[----:B------:R0:W-:Y:S04]  /*ac50*/  @!P2 LDGSTS.E.BYPASS.LTC128B.128 [R20+0x25400], desc[UR48][R2.64], !P5 ;  /* 0x254000000214afae */ /* 0x0001e8000e901d70 */
[----:B------:R0:W-:Y:S04]  /*ac60*/  @!P2 LDGSTS.E.BYPASS.LTC128B.128 [R20+0x29400], desc[UR48][R2.64+0x80], !P4 ;  /* 0x294000800214afae */ /* 0x0001e8000e101d70 */
[----:B------:R0:W-:Y:S04]  /*ac70*/  @!P2 LDGSTS.E.BYPASS.LTC128B.128 [R20+0x2d400], desc[UR48][R2.64+0x100], !P3 ;  /* 0x2d4001000214afae */ /* 0x0001e8000d901d70 */
[----:B------:R0:W-:Y:S04]  /*ac80*/  @!P2 LDGSTS.E.BYPASS.LTC128B.128 [R20+0x31400], desc[UR48][R2.64+0x180], !P1 ;  /* 0x314001800214afae */ /* 0x0001e8000c901d70 */
[----:B------:R0:W2:Y:S02]  /*ac90*/  SHFL.IDX PT, R5, R4, 0x7, 0x181f ;  /* 0x00f81f0004057f89 */ /* 0x0000a400000e0000 */
.L_x_328:
[----:B0-----:R-:W3:Y:S01]  /*aca0*/  LDL R0, [R1+0x8] ;  /* 0x0000080001007983 */ /* 0x001ee20000100800 */
[----:B------:R-:W-:-:S13]  /*acb0*/  LOP3.LUT P2, RZ, R16, 0x2000, RZ, 0xc0, !PT ;  /* 0x0000200010ff7812 */ /* 0x000fda000784c0ff */
[----:B-1----:R-:W-:-:S05]  /*acc0*/  @!P2 LEA R2, P0, R21, R14, 0x1 ;  /* 0x0000000e1502a211 */ /* 0x002fca00078008ff */
[----:B--2---:R-:W-:-:S05]  /*acd0*/  @!P2 IMAD.X R3, RZ, RZ, R5, P0 ;  /* 0x000000ffff03a224 */ /* 0x004fca00000e0605 */
[----:B------:R-:W-:Y:S01]  /*ace0*/  @!PT LDS RZ, [RZ] ;  /* 0x00000000fffff984 */ /* 0x000fe20000000800 */
[----:B------:R-:W-:Y:S01]  /*acf0*/  @!PT LDS RZ, [RZ] ;  /* 0x00000000fffff984 */ /* 0x000fe20000000800 */
[----:B------:R-:W-:Y:S01]  /*ad00*/  @!PT LDS RZ, [RZ] ;  /* 0x00000000fffff984 */ /* 0x000fe20000000800 */
[----:B------:R0:W-:Y:S04]  /*ad10*/  @!P2 LDGSTS.E.BYPASS.LTC128B.128 [R20+0x25c00], desc[UR48][R2.64], !P5 ;  /* 0x25c000000214afae */ /* 0x0001e8000e901d70 */
[----:B------:R0:W-:Y:S04]  /*ad20*/  @!P2 LDGSTS.E.BYPASS.LTC128B.128 [R20+0x29c00], desc[UR48][R2.64+0x80], !P4 ;  /* 0x29c000800214afae */ /* 0x0001e8000e101d70 */
[----:B------:R0:W-:Y:S04]  /*ad30*/  @!P2 LDGSTS.E.BYPASS.LTC128B.128 [R20+0x2dc00], desc[UR48][R2.64+0x100], !P3 ;  /* 0x2dc001000214afae */ /* 0x0001e8000d901d70 */
[----:B------:R0:W-:Y:S01]  /*ad40*/  @!P2 LDGSTS.E.BYPASS.LTC128B.128 [R20+0x31c00], desc[UR48][R2.64+0x180], !P1 ;  /* 0x31c001800214afae */ /* 0x0001e2000c901d70 */
[----:B------:R-:W-:Y:S01]  /*ad50*/  NOP ;  /* 0x0000000000007918 */ /* 0x000fe20000000000 */
[----:B------:R-:W-:Y:S02]  /*ad60*/  SYNCS.ARRIVE.TRANS64.RED.A0T1 RZ, [UR37+0x32410], RZ ;  /* 0x032410ffffff79a7 */ /* 0x000fe40008200425 */
[----:B------:R-:W-:Y:S01]  /*ad70*/  ARRIVES.LDGSTSBAR.64.TRANSCNT [UR37+0x32410] ;  /* 0x03241000ff0079b0 */ /* 0x000fe20008000aa5 */
[----:B---3--:R-:W-:-:S04]  /*ad80*/  LOP3.LUT R0, R0, 0x1, RZ, 0xc, !PT ;  /* 0x0000000100007812 */ /* 0x008fc800078e0cff */
[----:B------:R-:W-:Y:S01]  /*ad90*/  SHF.L.U32 R0, R0, 0x1f, RZ ;  /* 0x0000001f00007819 */ /* 0x000fe200000006ff */
[----:B------:R-:W-:Y:S01]  /*ada0*/  NOP ;  /* 0x0000000000007918 */ /* 0x000fe20000000000 */
[----:B------:R-:W-:Y:S01]  /*adb0*/  SYNCS.ARRIVE.TRANS64.A1T0 RZ, [UR37+0x32410], RZ ;  /* 0x032410ffffff79a7 */ /* 0x000fe20008100025 */
[----:B------:R-:W-:Y:S01]  /*adc0*/  BSSY B0, `(.L_x_238) ;  /* 0x0000003000007945 */ /* 0x000fe20003800000 */
[----:B------:R-:W1:Y:S03]  /*add0*/  SYNCS.PHASECHK.TRANS64.TRYWAIT P0, [UR37+0x32420], R0 ;  /* 0x03242000ff0075a7 */ /* 0x000e660008000165 */
[----:B01----:R-:W-:Y:S05]  /*ade0*/  @!P0 BRA `(.L_x_239) ;  /* 0x0000003c00308947 */ /* 0x003fea0003800000 */
.L_x_329:
[----:B------:R-:W-:Y:S05]  /*adf0*/  BSYNC B0 ;  /* 0x0000000000007941 */ /* 0x000fea0003800000 */
.L_x_238:
[----:B------:R-:W-:-:S05]  /*ae00*/  IMAD.U32 R2, RZ, RZ, UR41 ;  /* 0x00000029ff027e24 */ /* 0x000fca000f8e00ff */
[----:B------:R-:W-:-:S13]  /*ae10*/  ISETP.NE.AND P0, PT, R2, 0x3, PT ;  /* 0x000000030200780c */ /* 0x000fda0003f05270 */
[----:B------:R-:W-:Y:S05]  /*ae20*/  @!P0 BRA `(.L_x_240) ;  /* 0x0000000000048947 */ /* 0x000fea0003800000 */
[----:B------:R-:W-:Y:S01]  /*ae30*/  BPT.TRAP 0x1 ;  /* 0x000000040000795c */ /* 0x000fe20000300000 */
.L_x_240:
[----:B0-----:R-:W-:Y:S01]  /*ae40*/  SHF.L.U32 R0, R28, 0x1f, RZ ;  /* 0x0000001f1c007819 */ /* 0x001fe200000006ff */
[----:B------:R-:W-:Y:S03]  /*ae50*/  BSSY B0, `(.L_x_241) ;  /* 0x0000003000007945 */ /* 0x000fe60003800000 */
[----:B-----5:R-:W0:Y:S02]  /*ae60*/  SYNCS.PHASECHK.TRANS64.TRYWAIT P0, [R17+URZ+0x32460], R0 ;  /* 0x03246000110075a7 */ /* 0x020e24000800017f */
[----:B0-----:R-:W-:Y:S05]  /*ae70*/  @!P0 BRA `(.L_x_242) ;  /* 0x0000003c00248947 */ /* 0x001fea0003800000 */
.L_x_330:
[----:B------:R-:W-:Y:S05]  /*ae80*/  BSYNC B0 ;  /* 0x0000000000007941 */ /* 0x000fea0003800000 */
.L_x_241:
[----:B------:R-:W0:Y:S01]  /*ae90*/  LDL.LU R2, [R1] ;  /* 0x0000000001027983 */ /* 0x000e220000300800 */
[----:B------:R-:W-:-:S03]  /*aea0*/  ULDC.64 UR4, c[0x0][0x328] ;  /* 0x0000ca0000047ab9 */ /* 0x000fc60000000a00 */
[----:B------:R-:W2:Y:S01]  /*aeb0*/  LDL.LU R4, [R1+0x4] ;  /* 0x0000040001047983 */ /* 0x000ea20000300800 */
[----:B------:R-:W-:Y:S02]  /*aec0*/  IMAD R6, R18, 0x6000, R27 ;  /* 0x0000600012067824 */ /* 0x000fe400078e021b */
[----:B0-----:R-:W-:Y:S02]  /*aed0*/  IMAD R0, R2, UR4, RZ ;  /* 0x0000000402007c24 */ /* 0x001fe4000f8e02ff */
[----:B------:R-:W-:-:S04]  /*aee0*/  IMAD.WIDE.U32 R2, R25, UR4, RZ ;  /* 0x0000000419027c25 */ /* 0x000fc8000f8e00ff */
[----:B------:R-:W-:Y:S01]  /*aef0*/  IMAD R5, R25, UR5, R0 ;  /* 0x0000000519057c24 */ /* 0x000fe2000f8e0200 */
[----:B------:R-:W-:Y:S02]  /*af00*/  ULDC.64 UR4, c[0x0][0x338] ;  /* 0x0000ce0000047ab9 */ /* 0x000fe40000000a00 */
[----:B--2---:R-:W-:Y:S02]  /*af10*/  IMAD R0, R4, UR4, RZ ;  /* 0x0000000404007c24 */ /* 0x004fe4000f8e02ff */
[----:B------:R-:W-:Y:S02]  /*af20*/  IADD3 R3, R3, R5, RZ ;  /* 0x0000000503037210 */ /* 0x000fe40007ffe0ff */
[C---:B------:R-:W-:Y:S02]  /*af30*/  IMAD R5, R23.reuse, UR5, R0 ;  /* 0x0000000517057c24 */ /* 0x040fe4000f8e0200 */
[----:B------:R-:W-:Y:S01]  /*af40*/  IMAD.WIDE.U32 R2, R23, UR4, R2 ;  /* 0x0000000417027c25 */ /* 0x000fe2000f8e0002 */
[----:B------:R-:W-:-:S03]  /*af50*/  ULDC.64 UR4, c[0x0][0x330] ;  /* 0x0000cc0000047ab9 */ /* 0x000fc60000000a00 */
        /* <DEDUP_REMOVED lines=10> */
[C---:B------:R-:W-:Y:S01]  /*b000*/  LOP3.LUT P6, RZ, R29.reuse, 0x10, RZ, 0xc0, !PT ;  /* 0x000000101dff7812 */ /* 0x040fe200078cc0ff */
[----:B------:R-:W0:Y:S01]  /*b010*/  S2R R4, SR_TID.X ;  /* 0x0000000000047919 */ /* 0x000e220000002100 */
[----:B------:R-:W-:Y:S02]  /*b020*/  LEA R6, R6, UR37, 0x1 ;  /* 0x0000002506067c11 */ /* 0x000fe4000f8e08ff */
[----:B------:R-:W-:Y:S01]  /*b030*/  P2R R21, PR, RZ, 0x40 ;  /* 0x00000040ff157803 */ /* 0x000fe20000000000 */
[----:B------:R-:W1:Y:S01]  /*b040*/  SHFL.IDX PT, R2, R8, RZ, 0x181f ;  /* 0x00181fff08027589 */ /* 0x000e6200000e0000 */
[----:B------:R-:W-:Y:S02]  /*b050*/  LOP3.LUT P6, RZ, R29, 0x200, RZ, 0xc0, !PT ;  /* 0x000002001dff7812 */ /* 0x000fe400078cc0ff */
        /* <DEDUP_REMOVED lines=8> */
[----:B------:R-:W-:Y:S02]  /*b0e0*/  LOP3.LUT P6, RZ, R29, 0x20, RZ, 0xc0, !PT ;  /* 0x000000201dff7812 */ /* 0x000fe400078cc0ff */
[----:B------:R-:W-:Y:S01]  /*b0f0*/  LOP3.LUT P3, RZ, R16, 0x40000000, RZ, 0xc0, !PT ;  /* 0x4000000010ff7812 */ /* 0x000fe2000786c0ff */
[----:B------:R2:W-:Y:S01]  /*b100*/  STL [R1+0x10], R17 ;  /* 0x0000101101007387 */ /* 0x0005e20000100800 */
[----:B------:R-:W-:-:S02]  /*b110*/  P2R R9, PR, RZ, 0x40 ;  /* 0x00000040ff097803 */ /* 0x000fc40000000000 */
[C---:B------:R-:W-:Y:S01]  /*b120*/  LOP3.LUT P6, RZ, R29.reuse, 0x400, RZ, 0xc0, !PT ;  /* 0x000004001dff7812 */ /* 0x040fe200078cc0ff */
[----:B------:R-:W3:Y:S01]  /*b130*/  SHFL.IDX PT, R3, R7, RZ, 0x181f ;  /* 0x00181fff07037589 */ /* 0x000ee200000e0000 */
[C---:B------:R-:W-:Y:S02]  /*b140*/  LOP3.LUT P2, RZ, R16.reuse, 0x20000000, RZ, 0xc0, !PT ;  /* 0x2000000010ff7812 */ /* 0x040fe4000784c0ff */
[----:B------:R-:W-:Y:S02]  /*b150*/  P2R R23, PR, RZ, 0x40 ;  /* 0x00000040ff177803 */ /* 0x000fe40000000000 */
[----:B------:R-:W-:Y:S02]  /*b160*/  LOP3.LUT P6, RZ, R29, 0x2000, RZ, 0xc0, !PT ;  /* 0x000020001dff7812 */ /* 0x000fe400078cc0ff */
[----:B------:R-:W-:Y:S01]  /*b170*/  LOP3.LUT P1, RZ, R16, 0x10000000, RZ, 0xc0, !PT ;  /* 0x1000000010ff7812 */ /* 0x000fe2000782c0ff */
[----:B0-----:R-:W-:Y:S01]  /*b180*/  IMAD.SHL.U32 R4, R4, 0x8, RZ ;  /* 0x0000000804047824 */ /* 0x001fe200078e00ff */
[----:B------:R-:W-:-:S02]  /*b190*/  P2R R24, PR, RZ, 0x40 ;  /* 0x00000040ff187803 */ /* 0x000fc40000000000 */
[C---:B------:R-:W-:Y:S02]  /*b1a0*/  LOP3.LUT P6, RZ, R29.reuse, 0x2, RZ, 0xc0, !PT ;  /* 0x000000021dff7812 */ /* 0x040fe400078cc0ff */
        /* <DEDUP_REMOVED lines=8> */
[----:B--2---:R-:W-:Y:S02]  /*b230*/  P2R R17, PR, RZ, 0x40 ;  /* 0x00000040ff117803 */ /* 0x004fe40000000000 */
[----:B------:R-:W-:-:S04]  /*b240*/  LOP3.LUT P6, RZ, R29, 0x4, RZ, 0xc0, !PT ;  /* 0x000000041dff7812 */ /* 0x000fc800078cc0ff */
[----:B------:R-:W-:Y:S02]  /*b250*/  P2R R18, PR, RZ, 0x40 ;  /* 0x00000040ff127803 */ /* 0x000fe40000000000 */
[----:B------:R-:W-:Y:S01]  /*b260*/  LOP3.LUT P6, RZ, R29, 0x80, RZ, 0xc0, !PT ;  /* 0x000000801dff7812 */ /* 0x000fe200078cc0ff */
[----:B0-----:R-:W-:-:S03]  /*b270*/  IMAD.SHL.U32 R0, R4, 0x2, RZ ;  /* 0x0000000204007824 */ /* 0x001fc600078e00ff */
[----:B------:R-:W-:Y:S02]  /*b280*/  P2R R19, PR, RZ, 0x40 ;  /* 0x00000040ff137803 */ /* 0x000fe40000000000 */
[C---:B------:R-:W-:Y:S02]  /*b290*/  LOP3.LUT P6, RZ, R29.reuse, 0x1000, RZ, 0xc0, !PT ;  /* 0x000010001dff7812 */ /* 0x040fe400078cc0ff */
[----:B-1----:R-:W-:Y:S02]  /*b2a0*/  IADD3 R14, P0, R2, R0, RZ ;  /* 0x00000000020e7210 */ /* 0x002fe40007f1e0ff */
[----:B------:R-:W-:Y:S01]  /*b2b0*/  P2R R27, PR, RZ, 0x40 ;  /* 0x00000040ff1b7803 */ /* 0x000fe20000000000 */
[----:B------:R-:W0:Y:S01]  /*b2c0*/  SHFL.IDX PT, R2, R8, 0x1, 0x181f ;  /* 0x00381f0008027f89 */ /* 0x000e2200000e0000 */
[----:B------:R-:W-:Y:S01]  /*b2d0*/  LOP3.LUT P6, RZ, R29, 0x8000, RZ, 0xc0, !PT ;  /* 0x000080001dff7812 */ /* 0x000fe200078cc0ff */
[----:B---3--:R-:W-:Y:S02]  /*b2e0*/  IMAD.X R15, RZ, RZ, R3, P0 ;  /* 0x000000ffff0f7224 */ /* 0x008fe400000e0603 */
        /* <DEDUP_REMOVED lines=56> */
.L_x_344:
        /* <DEDUP_REMOVED lines=15> */
.L_x_244:
        /* <DEDUP_REMOVED lines=11> */
.L_x_245:
        /* <DEDUP_REMOVED lines=11> */
.L_x_259:
[----:B------:R-:W0:Y:S01]  /*b8c0*/  LDC R2, c[0x0][0x430] ;  /* 0x00010c00ff027b82 */ /* 0x000e220000000800 */
[----:B------:R-:W-:Y:S01]  /*b8d0*/  ISETP.GT.U32.AND P0, PT, R30, 0x5f, PT ;  /* 0x0000005f1e00780c */ /* 0x000fe20003f04070 */
[----:B------:R-:W-:Y:S01]  /*b8e0*/  IMAD R3, R20, 0x60, R33 ;  /* 0x0000006014037824 */ /* 0x000fe200078e0221 */
[----:B------:R-:W-:Y:S01]  /*b8f0*/  ULDC UR4, c[0x0][0x430] ;  /* 0x00010c0000047ab9 */ /* 0x000fe20000000800 */
[----:B------:R-:W-:Y:S02]  /*b900*/  IMAD.U32 R10, RZ, RZ, UR41 ;  /* 0x00000029ff0a7e24 */ /* 0x000fe4000f8e00ff */
[----:B------:R-:W-:-:S05]  /*b910*/  IMAD.IADD R8, R30, 0x1, R3 ;  /* 0x000000011e087824 */ /* 0x000fca00078e0203 */
[----:B------:R-:W-:-:S03]  /*b920*/  MOV R9, R8 ;  /* 0x0000000800097202 */ /* 0x000fc60000000f00 */
        /* <DEDUP_REMOVED lines=22> */
.L_x_247:
[----:B------:R-:W-:Y:S01]  /*ba90*/  LEA R17, R18, UR37, 0x3 ;  /* 0x0000002512117c11 */ /* 0x000fe2000f8e18ff */
[----:B------:R-:W-:Y:S01]  /*baa0*/  BSSY B1, `(.L_x_248) ;  /* 0x0000005000017945 */ /* 0x000fe20003800000 */
[----:B------:R-:W-:Y:S02]  /*bab0*/  SHF.L.U32 R26, R28, 0x1f, RZ ;  /* 0x0000001f1c1a7819 */ /* 0x000fe400000006ff */
[----:B------:R-:W-:Y:S02]  /*bac0*/  SHF.R.S32.HI R23, RZ, 0x1f, R5 ;  /* 0x0000001fff177819 */ /* 0x000fe40000011405 */
[----:B------:R-:W0:Y:S02]  /*bad0*/  SYNCS.PHASECHK.TRANS64.TRYWAIT P0, [R17+URZ+0x32440], R26 ;  /* 0x0324401a110075a7 */ /* 0x000e24000800017f */
[----:B0-----:R-:W-:Y:S05]  /*bae0*/  @!P0 BRA `(.L_x_249) ;  /* 0x0000003800588947 */ /* 0x001fea0003800000 */
.L_x_345:
[----:B------:R-:W-:Y:S05]  /*baf0*/  BSYNC B1 ;  /* 0x0000000000017941 */ /* 0x000fea0003800000 */
.L_x_248:
        /* <DEDUP_REMOVED lines=51> */
.L_x_359:
        /* <DEDUP_REMOVED lines=8> */
.L_x_251:
[----:B------:R-:W-:Y:S02]  /*beb0*/  PLOP3.LUT P1, PT, P1, P0, PT, 0xa2, 0x0 ;  /* 0x000000000000781c */ /* 0x000fe40000f21472 */
[----:B------:R-:W-:-:S08]  /*bec0*/  @P0 R2UR P1, UR4, R17 ;  /* 0x00000000110402ca */ /* 0x000fd00000020000 */
[----:B------:R-:W-:-:S05]  /*bed0*/  @P0 PLOP3.LUT P0, PT, P1, PT, PT, 0x80, 0x0 ;  /* 0x000000000000081c */ /* 0x000fca0000f0f070 */
[----:B------:R-:W-:Y:S01]  /*bee0*/  @!P1 SYNCS.ARRIVE.TRANS64.RED.A0T1 RZ, [UR4+0x32430], RZ ;  /* 0x032430ffffff99a7 */ /* 0x000fe20008200404 */
[----:B------:R-:W-:Y:S07]  /*bef0*/  @!P1 ARRIVES.LDGSTSBAR.64.TRANSCNT [UR4+0x32430] ;  /* 0x03243000ff0099b0 */ /* 0x000fee0008000a84 */
[----:B------:R-:W-:Y:S05]  /*bf00*/  @P0 BRA.U.ANY `(.L_x_251) ;  /* 0xfffffffd00e80947 */ /* 0x000fea000393ffff */
[----:B------:R-:W-:Y:S01]  /*bf10*/  NOP ;  /* 0x0000000000007918 */ /* 0x000fe20000000000 */
[----:B-1----:R-:W-:-:S04]  /*bf20*/  MOV R2, UR41 ;  /* 0x0000002900027c02 */ /* 0x002fc80008000f00 */
[----:B------:R-:W-:-:S13]  /*bf30*/  ISETP.NE.AND P2, PT, R2, 0x3, PT ;  /* 0x000000030200780c */ /* 0x000fda0003f45270 */
[----:B------:R-:W-:Y:S05]  /*bf40*/  @!P2 BRA `(.L_x_252) ;  /* 0x000000000004a947 */ /* 0x000fea0003800000 */
[----:B------:R-:W-:Y:S01]  /*bf50*/  BPT.TRAP 0x1 ;  /* 0x000000040000795c */ /* 0x000fe20000300000 */
.L_x_252:
[----:B------:R1:W-:Y:S01]  /*bf60*/  SYNCS.ARRIVE.TRANS64.A1T0 RZ, [R17+URZ+0x32430], RZ ;  /* 0x032430ff11ff79a7 */ /* 0x0003e2000810003f */
[----:B------:R-:W-:Y:S05]  /*bf70*/  @!P2 BRA `(.L_x_253) ;  /* 0x000000000004a947 */ /* 0x000fea0003800000 */
[----:B------:R-:W-:Y:S01]  /*bf80*/  BPT.TRAP 0x1 ;  /* 0x000000040000795c */ /* 0x000fe20000300000 */
.L_x_253:
[----:B------:R-:W2:Y:S01]  /*bf90*/  SYNCS.PHASECHK.TRANS64.TRYWAIT P0, [R17+URZ+0x32460], R26 ;  /* 0x0324601a110075a7 */ /* 0x000ea2000800017f */
[----:B------:R-:W-:Y:S04]  /*bfa0*/  BSSY B1, `(.L_x_254) ;  /* 0x0000002000017945 */ /* 0x000fe80003800000 */
[----:B--2---:R-:W-:Y:S05]  /*bfb0*/  @!P0 BRA `(.L_x_255) ;  /* 0x0000003800d08947 */ /* 0x004fea0003800000 */
.L_x_360:
[----:B------:R-:W-:Y:S05]  /*bfc0*/  BSYNC B1 ;  /* 0x0000000000017941 */ /* 0x000fea0003800000 */
.L_x_254:
[----:B------:R-:W-:Y:S01]  /*bfd0*/  ULDC.64 UR4, c[0x0][0x328] ;  /* 0x0000ca0000047ab9 */ /* 0x000fe20000000a00 */
[C---:B------:R-:W-:Y:S01]  /*bfe0*/  LOP3.LUT P4, RZ, R16.reuse, 0x2, RZ, 0xc0, !PT ;  /* 0x0000000210ff7812 */ /* 0x040fe2000788c0ff */
[----:B------:R-:W-:Y:S01]  /*bff0*/  IMAD R2, R23, UR4, RZ ;  /* 0x0000000417027c24 */ /* 0x000fe2000f8e02ff */
[----:B------:R-:W-:Y:S01]  /*c000*/  LOP3.LUT P3, RZ, R16, 0x10, RZ, 0xc0, !PT ;  /* 0x0000001010ff7812 */ /* 0x000fe2000786c0ff */
        /* <DEDUP_REMOVED lines=50> */
[----:B------:R-:W-:Y:S02]  /*c330*/  SHFL.IDX PT, R14, R21, 0x5, 0x181f ;  /* 0x00b81f00150e7f89 */ /* 0x000fe400000e0000 */
[----:B----4-:R-:W-:Y:S01]  /*c340*/  IMAD.X R5, RZ, RZ, R3, P0 ;  /* 0x000000ffff057224 */ /* 0x010fe200000e0603 */
[----:B------:R-:W-:Y:S01]  /*c350*/  IADD3 R2, P0, R2, R0, RZ ;  /* 0x0000000002027210 */ /* 0x000fe20007f1e0ff */
[----:B------:R-:W3:Y:S04]  /*c360*/  SHFL.IDX PT, R3, R23, 0x4, 0x181f ;  /* 0x00981f0017037f89 */ /* 0x000ee800000e0000 */
        /* <DEDUP_REMOVED lines=10> */
.L_x_374:
        /* <DEDUP_REMOVED lines=11> */
.L_x_257:
        /* <DEDUP_REMOVED lines=11> */
.L_x_258:
[----:B------:R-:W-:Y:S01]  /*c570*/  VIADD R18, R18, 0x1 ;  /* 0x0000000112127836 */ /* 0x000fe20000000000 */
[----:B------:R0:W-:Y:S01]  /*c580*/  SYNCS.ARRIVE.TRANS64.A1T0 RZ, [R17+URZ+0x32450], RZ ;  /* 0x032450ff11ff79a7 */ /* 0x0001e2000810003f */
[----:B------:R-:W-:-:S03]  /*c590*/  VIADD R2, R20, 0xffffffff ;  /* 0xffffffff14027836 */ /* 0x000fc60000000000 */
[----:B------:R-:W-:-:S04]  /*c5a0*/  ISETP.NE.AND P0, PT, R18, 0x2, PT ;  /* 0x000000021200780c */ /* 0x000fc80003f05270 */
[----:B------:R-:W-:Y:S02]  /*c5b0*/  SEL R18, R18, RZ, P0 ;  /* 0x000000ff12127207 */ /* 0x000fe40000000000 */
[----:B------:R-:W-:Y:S02]  /*c5c0*/  SEL R3, RZ, 0x1, P0 ;  /* 0x00000001ff037807 */ /* 0x000fe40000000000 */
[----:B------:R-:W-:Y:S01]  /*c5d0*/  ISETP.GT.AND P0, PT, R20, RZ, PT ;  /* 0x000000ff1400720c */ /* 0x000fe20003f04270 */
[----:B------:R-:W-:Y:S01]  /*c5e0*/  IMAD.MOV.U32 R20, RZ, RZ, R2 ;  /* 0x000000ffff147224 */ /* 0x000fe200078e0002 */
[----:B------:R-:W-:-:S11]  /*c5f0*/  LOP3.LUT R28, R28, R3, RZ, 0x3c, !PT ;  /* 0x000000031c1c7212 */ /* 0x000fd600078e3cff */
[----:B0-----:R-:W-:Y:S05]  /*c600*/  @P0 BRA `(.L_x_259) ;  /* 0xfffffff000ac0947 */ /* 0x001fea000383ffff */
[----:B------:R-:W-:Y:S05]  /*c610*/  BSYNC B0 ;  /* 0x0000000000007941 */ /* 0x000fea0003800000 */
.L_x_246:
[----:B------:R-:W3:Y:S01]  /*c620*/  LDL.LU R0, [R1+0x8] ;  /* 0x0000080001007983 */ /* 0x000ee20000300800 */
[----:B------:R-:W-:Y:S01]  /*c630*/  VIADD R37, R37, UR42 ;  /* 0x0000002a25257c36 */ /* 0x000fe20008000000 */
[----:B------:R-:W-:-:S04]  /*c640*/  ULDC UR4, c[0x0][0xd34] ;  /* 0x00034d0000047ab9 */ /* 0x000fc80000000800 */
[----:B------:R-:W-:Y:S02]  /*c650*/  ISETP.GE.AND P0, PT, R37, UR4, PT ;  /* 0x0000000425007c0c */ /* 0x000fe4000bf06270 */
[----:B---3--:R-:W-:-:S05]  /*c660*/  IADD3 R0, R0, 0x1, RZ ;  /* 0x0000000100007810 */ /* 0x008fca0007ffe0ff */
[----:B------:R0:W-:Y:S06]  /*c670*/  STL [R1+0x8], R0 ;  /* 0x0000080001007387 */ /* 0x0001ec0000100800 */
[----:B------:R-:W-:Y:S05]  /*c680*/  @!P0 BRA `(.L_x_260) ;  /* 0xffffffc000f48947 */ /* 0x000fea000383ffff */
[----:B0-----:R-:W-:-:S07]  /*c690*/  LOP3.LUT R0, R0, 0x1, RZ, 0xc, !PT ;  /* 0x0000000100007812 */ /* 0x001fce00078e0cff */
.L_x_223:
[----:B------:R-:W0:Y:S01]  /*c6a0*/  S2R R3, SR_CgaCtaId ;  /* 0x0000000000037919 */ /* 0x000e220000008800 */
[----:B------:R-:W-:Y:S01]  /*c6b0*/  MOV R2, 0x400 ;  /* 0x0000040000027802 */ /* 0x000fe20000000f00 */
[----:B------:R-:W-:Y:S01]  /*c6c0*/  BSSY B0, `(.L_x_261) ;  /* 0x0000005000007945 */ /* 0x000fe20003800000 */
[----:B------:R-:W-:Y:S02]  /*c6d0*/  SHF.L.U32 R0, R0, 0x1f, RZ ;  /* 0x0000001f00007819 */ /* 0x000fe400000006ff */
[----:B0-----:R-:W-:-:S04]  /*c6e0*/  LEA R7, R3, R2, 0x18 ;  /* 0x0000000203077211 */ /* 0x001fc800078ec0ff */
[----:B------:R-:W0:Y:S02]  /*c6f0*/  SYNCS.PHASECHK.TRANS64.TRYWAIT P0, [R7+URZ+0x32420], R0 ;  /* 0x03242000070075a7 */ /* 0x000e24000800017f */
[----:B0-----:R-:W-:Y:S05]  /*c700*/  @!P0 BRA `(.L_x_262) ;  /* 0x0000003800dc8947 */ /* 0x001fea0003800000 */
.L_x_375:
[----:B------:R-:W-:Y:S05]  /*c710*/  BSYNC B0 ;  /* 0x0000000000007941 */ /* 0x000fea0003800000 */
.L_x_261:
[----:B------:R-:W-:-:S03]  /*c720*/  UMOV UR4, 0xffffffff ;  /* 0xffffffff00047882 */ /* 0x000fc60000000000 */
[----:B------:R-:W-:Y:S05]  /*c730*/  BRA.DIV UR4, `(.L_x_263) ;  /* 0x0000003a04e47947 */ /* 0x000fea000b800000 */
[----:B0-----:R-:W0:Y:S02]  /*c740*/  S2R R0, SR_TID.X ;  /* 0x0000000000007919 */ /* 0x001e240000002100 */
[----:B0-----:R-:W-:-:S04]  /*c750*/  SHF.R.U32.HI R0, RZ, 0x5, R0 ;  /* 0x00000005ff007819 */ /* 0x001fc80000011600 */
[----:B------:R-:W-:-:S05]  /*c760*/  LOP3.LUT R0, R0, 0x3, RZ, 0xc0, !PT ;  /* 0x0000000300007812 */ /* 0x000fca00078ec0ff */
[----:B------:R0:W3:Y:S02]  /*c770*/  SHFL.IDX PT, R14, R0, RZ, 0x1f ;  /* 0x00001fff000e7589 */ /* 0x0000e400000e0000 */
.L_x_378:
[----:B---3--:R-:W-:Y:S01]  /*c780*/  ISETP.NE.AND P0, PT, R14, RZ, PT ;  /* 0x000000ff0e00720c */ /* 0x008fe20003f05270 */
[----:B------:R-:W-:-:S12]  /*c790*/  BSSY B0, `(.L_x_264) ;  /* 0x0000024000007945 */ /* 0x000fd80003800000 */
[----:B------:R-:W-:Y:S05]  /*c7a0*/  @P0 BRA `(.L_x_265) ;  /* 0x0000000000880947 */ /* 0x000fea0003800000 */
[----:B------:R-:W-:-:S03]  /*c7b0*/  UMOV UR4, 0xffffffff ;  /* 0xffffffff00047882 */ /* 0x000fc60000000000 */
[----:B------:R-:W-:Y:S05]  /*c7c0*/  BRA.DIV UR4, `(.L_x_266) ;  /* 0x0000003a04f47947 */ /* 0x000fea000b800000 */
[----:B------:R-:W-:-:S13]  /*c7d0*/  ELECT P6, URZ, PT ;  /* 0x00000000003f782f */ /* 0x000fda00038c0000 */
.L_x_381:
[----:B------:R-:W-:Y:S05]  /*c7e0*/  @!P6 BRA `(.L_x_265) ;  /* 0x000000000078e947 */ /* 0x000fea0003800000 */
[----:B------:R-:W-:-:S06]  /*c7f0*/  ULOP3.LUT UR4, UR39, 0x2, URZ, 0xfc, !UPT ;  /* 0x0000000227047892 */ /* 0x000fcc000f8efc3f */
[----:B0-----:R-:W-:-:S05]  /*c800*/  IMAD.U32 R0, RZ, RZ, UR4 ;  /* 0x00000004ff007e24 */ /* 0x001fca000f8e00ff */
[----:B------:R-:W-:-:S13]  /*c810*/  ISETP.NE.AND P0, PT, R0, 0x3, PT ;  /* 0x000000030000780c */ /* 0x000fda0003f05270 */
[----:B------:R-:W-:Y:S05]  /*c820*/  @!P0 BRA `(.L_x_267) ;  /* 0x0000000000048947 */ /* 0x000fea0003800000 */
[----:B------:R-:W-:Y:S01]  /*c830*/  BPT.TRAP 0x1 ;  /* 0x000000040000795c */ /* 0x000fe20000300000 */
.L_x_267:
[----:B------:R-:W-:Y:S01]  /*c840*/  IMAD R5, R18, 0x8, R7 ;  /* 0x0000000812057824 */ /* 0x000fe200078e0207 */
[----:B------:R-:W-:Y:S01]  /*c850*/  SHF.L.U32 R0, R28, 0x1f, RZ ;  /* 0x0000001f1c007819 */ /* 0x000fe200000006ff */
[----:B------:R-:W-:-:S03]  /*c860*/  VIADD R18, R18, 0x1 ;  /* 0x0000000112127836 */ /* 0x000fc60000000000 */
[----:B------:R-:W0:Y:S02]  /*c870*/  SYNCS.PHASECHK.TRANS64.TRYWAIT P1, [R5+URZ+0x32440], R0 ;  /* 0x03244000050075a7 */ /* 0x000e24000802017f */
[----:B------:R-:W-:-:S04]  /*c880*/  ISETP.NE.AND P2, PT, R18, 0x2, PT ;  /* 0x000000021200780c */ /* 0x000fc80003f45270 */
[----:B------:R-:W-:Y:S01]  /*c890*/  SEL R3, RZ, 0x1, P2 ;  /* 0x00000001ff037807 */ /* 0x000fe20001000000 */
[----:B0-----:R-:W-:Y:S08]  /*c8a0*/  @!P1 BRA `(.L_x_268) ;  /* 0x0000003800dc9947 */ /* 0x001ff00003800000 */
.L_x_382:
[----:B------:R-:W-:Y:S02]  /*c8b0*/  SEL R18, R18, RZ, P2 ;  /* 0x000000ff12127207 */ /* 0x000fe40001000000 */
[----:B------:R-:W-:Y:S01]  /*c8c0*/  LOP3.LUT R2, R28, R3, RZ, 0x3c, !PT ;  /* 0x000000031c027212 */ /* 0x000fe200078e3cff */
[----:B------:R-:W-:Y:S06]  /*c8d0*/  @!P0 BRA `(.L_x_269) ;  /* 0x0000000000048947 */ /* 0x000fec0003800000 */
[----:B------:R-:W-:Y:S01]  /*c8e0*/  BPT.TRAP 0x1 ;  /* 0x000000040000795c */ /* 0x000fe20000300000 */
.L_x_269:
[----:B------:R-:W-:Y:S01]  /*c8f0*/  IMAD R3, R18, 0x8, R7 ;  /* 0x0000000812037824 */ /* 0x000fe200078e0207 */
[----:B------:R-:W-:-:S04]  /*c900*/  SHF.L.U32 R2, R2, 0x1f, RZ ;  /* 0x0000001f02027819 */ /* 0x000fc800000006ff */
[----:B------:R-:W3:Y:S02]  /*c910*/  SYNCS.PHASECHK.TRANS64.TRYWAIT P1, [R3+URZ+0x32440], R2 ;  /* 0x03244002030075a7 */ /* 0x000ee4000802017f */
[----:B---3--:R-:W-:Y:S05]  /*c920*/  @!P1 BRA `(.L_x_270) ;  /* 0x0000003800d09947 */ /* 0x008fea0003800000 */
.L_x_383:
[----:B------:R-:W-:Y:S05]  /*c930*/  @!P0 BRA `(.L_x_271) ;  /* 0x0000000000048947 */ /* 0x000fea0003800000 */
[----:B------:R-:W-:Y:S01]  /*c940*/  BPT.TRAP 0x1 ;  /* 0x000000040000795c */ /* 0x000fe20000300000 */
.L_x_271:
[----:B------:R-:W4:Y:S02]  /*c950*/  SYNCS.PHASECHK.TRANS64.TRYWAIT P1, [R5+URZ+0x32460], R0 ;  /* 0x03246000050075a7 */ /* 0x000f24000802017f */
[----:B----4-:R-:W-:Y:S05]  /*c960*/  @!P1 BRA `(.L_x_272) ;  /* 0x0000003800d49947 */ /* 0x010fea0003800000 */
.L_x_384:
[----:B------:R-:W-:Y:S05]  /*c970*/  @!P0 BRA `(.L_x_273) ;  /* 0x0000000000048947 */ /* 0x000fea0003800000 */
[----:B------:R-:W-:Y:S01]  /*c980*/  BPT.TRAP 0x1 ;  /* 0x000000040000795c */ /* 0x000fe20000300000 */
.L_x_273:
[----:B------:R0:W0:Y:S02]  /*c990*/  SYNCS.PHASECHK.TRANS64.TRYWAIT P0, [R3+URZ+0x32460], R2 ;  /* 0x03246002030075a7 */ /* 0x000024000800017f */
[----:B0-----:R-:W-:Y:S05]  /*c9a0*/  @!P0 NANOSLEEP.SYNCS 0x989680 ;  /* 0x009896800000895d */ /* 0x001fea0003900000 */
[----:B------:R-:W0:Y:S02]  /*c9b0*/  @!P0 SYNCS.PHASECHK.TRANS64 P0, [R3+URZ+0x32460], R2 ;  /* 0x03246002030085a7 */ /* 0x000e24000800007f */
[----:B0-----:R-:W-:Y:S05]  /*c9c0*/  @!P0 BRA `(.L_x_273) ;  /* 0xfffffffc00f08947 */ /* 0x001fea000383ffff */
.L_x_265:
[----:B------:R-:W-:Y:S05]  /*c9d0*/  BSYNC B0 ;  /* 0x0000000000007941 */ /* 0x000fea0003800000 */
.L_x_264:
[----:B------:R-:W-:Y:S05]  /*c9e0*/  EXIT ;  /* 0x000000000000794d */ /* 0x000fea0003800000 */
.L_x_190:
[----:B0-----:R-:W-:-:S04]  /*c9f0*/  IMAD.U32 R3, RZ, RZ, UR51 ;  /* 0x00000033ff037e24 */ /* 0x001fc8000f8e00ff */
[----:B------:R0:W1:Y:S03]  /*ca00*/  SYNCS.PHASECHK.TRANS64.TRYWAIT P0, [R3+URZ+0x32400], R0 ;  /* 0x03240000030075a7 */ /* 0x000066000800017f */
[----:B-1----:R-:W-:Y:S05]  /*ca10*/  @!P0 NANOSLEEP.SYNCS 0x989680 ;  /* 0x009896800000895d */ /* 0x002fea0003900000 */
[----:B------:R-:W1:Y:S02]  /*ca20*/  @!P0 SYNCS.PHASECHK.TRANS64 P0, [R3+URZ+0x32400], R0 ;  /* 0x03240000030085a7 */ /* 0x000e64000800007f */
[----:B-1----:R-:W-:Y:S05]  /*ca30*/  @!P0 BRA `(.L_x_190) ;  /* 0xfffffffc00ec8947 */ /* 0x002fea000383ffff */
[----:B------:R-:W-:Y:S05]  /*ca40*/  BRA `(.L_x_274) ;  /* 0xffffff4400ac7947 */ /* 0x000fea000383ffff */
.L_x_194:
[----:B-1----:R-:W-:-:S04]  /*ca50*/  IMAD.U32 R4, RZ, RZ, UR27 ;  /* 0x0000001bff047e24 */ /* 0x002fc8000f8e00ff */
[----:B------:R1:W2:Y:S03]  /*ca60*/  SYNCS.PHASECHK.TRANS64.TRYWAIT P1, [R4+URZ+0x32430], R3 ;  /* 0x03243003040075a7 */ /* 0x0002a6000802017f */
[----:B--2---:R-:W-:Y:S05]  /*ca70*/  @!P1 NANOSLEEP.SYNCS 0x989680 ;  /* 0x009896800000995d */ /* 0x004fea0003900000 */
[----:B------:R-:W2:Y:S02]  /*ca80*/  @!P1 SYNCS.PHASECHK.TRANS64 P1, [R4+URZ+0x32430], R3 ;  /* 0x03243003040095a7 */ /* 0x000ea4000802007f */
[----:B--2---:R-:W-:Y:S05]  /*ca90*/  @!P1 BRA `(.L_x_194) ;  /* 0xfffffffc00ec9947 */ /* 0x004fea000383ffff */
[----:B------:R-:W-:Y:S05]  /*caa0*/  BRA `(.L_x_193) ;  /* 0xffffff4400d07947 */ /* 0x000fea000383ffff */
.L_x_195:
[----:B--2---:R-:W-:-:S04]  /*cab0*/  IMAD.U32 R5, RZ, RZ, UR51 ;  /* 0x00000033ff057e24 */ /* 0x004fc8000f8e00ff */
[----:B------:R2:W3:Y:S03]  /*cac0*/  SYNCS.PHASECHK.TRANS64.TRYWAIT P1, [R5+URZ+0x32410], R0 ;  /* 0x03241000050075a7 */ /* 0x0004e6000802017f */
[----:B---3--:R-:W-:Y:S05]  /*cad0*/  @!P1 NANOSLEEP.SYNCS 0x989680 ;  /* 0x009896800000995d */ /* 0x008fea0003900000 */
[----:B------:R-:W3:Y:S02]  /*cae0*/  @!P1 SYNCS.PHASECHK.TRANS64 P1, [R5+URZ+0x32410], R0 ;  /* 0x03241000050095a7 */ /* 0x000ee4000802007f */
[----:B---3--:R-:W-:Y:S05]  /*caf0*/  @!P1 BRA `(.L_x_195) ;  /* 0xfffffffc00ec9947 */ /* 0x008fea000383ffff */
[----:B------:R-:W-:Y:S05]  /*cb00*/  BRA `(.L_x_275) ;  /* 0xffffff4800507947 */ /* 0x000fea000383ffff */
.L_x_199:
[----:B--2---:R-:W-:-:S04]  /*cb10*/  IMAD.U32 R0, RZ, RZ, UR27 ;  /* 0x0000001bff007e24 */ /* 0x004fc8000f8e00ff */
[----:B------:R2:W4:Y:S03]  /*cb20*/  SYNCS.PHASECHK.TRANS64.TRYWAIT P1, [R0+URZ+0x32450], R3 ;  /* 0x03245003000075a7 */ /* 0x000526000802017f */
[----:B----4-:R-:W-:Y:S05]  /*cb30*/  @!P1 NANOSLEEP.SYNCS 0x989680 ;  /* 0x009896800000995d */ /* 0x010fea0003900000 */
[----:B------:R-:W4:Y:S02]  /*cb40*/  @!P1 SYNCS.PHASECHK.TRANS64 P1, [R0+URZ+0x32450], R3 ;  /* 0x03245003000095a7 */ /* 0x000f24000802007f */
[----:B----4-:R-:W-:Y:S05]  /*cb50*/  @!P1 BRA `(.L_x_199) ;  /* 0xfffffffc00ec9947 */ /* 0x010fea000383ffff */
[----:B------:R-:W-:Y:S05]  /*cb60*/  BRA `(.L_x_198) ;  /* 0xffffff4800587947 */ /* 0x000fea000383ffff */
.L_x_206:
[----:B-1----:R-:W-:-:S04]  /*cb70*/  IMAD.U32 R3, RZ, RZ, UR28 ;  /* 0x0000001cff037e24 */ /* 0x002fc8000f8e00ff */
[----:B------:R1:W2:Y:S03]  /*cb80*/  SYNCS.PHASECHK.TRANS64.TRYWAIT P2, [R3+URZ+0x32430], R0 ;  /* 0x03243000030075a7 */ /* 0x0002a6000804017f */
[----:B--2---:R-:W-:Y:S05]  /*cb90*/  @!P2 NANOSLEEP.SYNCS 0x989680 ;  /* 0x009896800000a95d */ /* 0x004fea0003900000 */
[----:B------:R-:W2:Y:S02]  /*cba0*/  @!P2 SYNCS.PHASECHK.TRANS64 P2, [R3+URZ+0x32430], R0 ;  /* 0x032430000300a5a7 */ /* 0x000ea4000804007f */
[----:B--2---:R-:W-:Y:S05]  /*cbb0*/  @!P2 BRA `(.L_x_206) ;  /* 0xfffffffc00eca947 */ /* 0x004fea000383ffff */
[----:B------:R-:W-:Y:S05]  /*cbc0*/  BRA `(.L_x_205) ;  /* 0xffffff6800047947 */ /* 0x000fea000383ffff */
.L_x_210:
[----:B-1----:R-:W-:-:S04]  /*cbd0*/  IMAD.U32 R3, RZ, RZ, UR28 ;  /* 0x0000001cff037e24 */ /* 0x002fc8000f8e00ff */
[----:B------:R1:W3:Y:S03]  /*cbe0*/  SYNCS.PHASECHK.TRANS64.TRYWAIT P2, [R3+URZ+0x32450], R0 ;  /* 0x03245000030075a7 */ /* 0x0002e6000804017f */
[----:B---3--:R-:W-:Y:S05]  /*cbf0*/  @!P2 NANOSLEEP.SYNCS 0x989680 ;  /* 0x009896800000a95d */ /* 0x008fea0003900000 */
[----:B------:R-:W3:Y:S02]  /*cc00*/  @!P2 SYNCS.PHASECHK.TRANS64 P2, [R3+URZ+0x32450], R0 ;  /* 0x032450000300a5a7 */ /* 0x000ee4000804007f */
[----:B---3--:R-:W-:Y:S05]  /*cc10*/  @!P2 BRA `(.L_x_210) ;  /* 0xfffffffc00eca947 */ /* 0x008fea000383ffff */
[----:B------:R-:W-:Y:S05]  /*cc20*/  BRA `(.L_x_209) ;  /* 0xffffff68005c7947 */ /* 0x000fea000383ffff */
.L_x_227:
        /* <DEDUP_REMOVED lines=11> */
.L_x_277:
[----:B------:R-:W-:Y:S05]  /*cce0*/  BSYNC B0 ;  /* 0x0000000000007941 */ /* 0x000fea0003800000 */
.L_x_276:
[----:B------:R-:W-:Y:S05]  /*ccf0*/  BRA `(.L_x_278) ;  /* 0xffffffc000bc7947 */ /* 0x000fea000383ffff */
.L_x_230:
[----:B0-----:R0:W1:Y:S02]  /*cd00*/  SYNCS.PHASECHK.TRANS64.TRYWAIT P0, [R17+URZ+0x32440], R0 ;  /* 0x03244000110075a7 */ /* 0x001064000800017f */
[----:B-1----:R-:W-:Y:S05]  /*cd10*/  @!P0 NANOSLEEP.SYNCS 0x989680 ;  /* 0x009896800000895d */ /* 0x002fea0003900000 */
[----:B------:R-:W1:Y:S02]  /*cd20*/  @!P0 SYNCS.PHASECHK.TRANS64 P0, [R17+URZ+0x32440], R0 ;  /* 0x03244000110085a7 */ /* 0x000e64000800007f */
[----:B-1----:R-:W-:Y:S05]  /*cd30*/  @!P0 BRA `(.L_x_230) ;  /* 0xfffffffc00f08947 */ /* 0x002fea000383ffff */
[----:B------:R-:W-:Y:S05]  /*cd40*/  BRA `(.L_x_279) ;  /* 0xffffffc400407947 */ /* 0x000fea000383ffff */
.L_x_231:
[----:B------:R-:W-:Y:S01]  /*cd50*/  BSSY B0, `(.L_x_280) ;  /* 0x0000008000007945 */ /* 0x000fe20003800000 */
[----:B------:R-:W-:Y:S01]  /*cd60*/  MOV R13, R5 ;  /* 0x00000005000d7202 */ /* 0x000fe20000000f00 */
[----:B------:R-:W-:Y:S02]  /*cd70*/  IMAD.MOV.U32 R12, RZ, RZ, RZ ;  /* 0x000000ffff0c7224 */ /* 0x000fe400078e00ff */
[----:B------:R-:W-:Y:S02]  /*cd80*/  IMAD.MOV.U32 R11, RZ, RZ, 0x181f ;  /* 0x0000181fff0b7424 */ /* 0x000fe400078e00ff */
[----:B------:R-:W-:-:S07]  /*cd90*/  IMAD.MOV.U32 R15, RZ, RZ, -0x1 ;  /* 0xffffffffff0f7424 */ /* 0x000fce00078e00ff */
[----:B------:R-:W-:Y:S05]  /*cda0*/  WARPSYNC.COLLECTIVE R15, `(.L_x_281) ;  /* 0x000000000f087348 */ /* 0x000fea0003c00000 */
[----:B------:R0:W1:Y:S02]  /*cdb0*/  SHFL.IDX P6, R14, R13, R12, R11 ;  /* 0x0000000c0d0e7389 */ /* 0x00006400000c000b */
[----:B01----:R-:W-:Y:S01]  /*cdc0*/  ENDCOLLECTIVE ;  /* 0x000000000000791b */ /* 0x003fe20003800000 */
.L_x_281:
[----:B------:R-:W-:Y:S05]  /*cdd0*/  BSYNC B0 ;  /* 0x0000000000007941 */ /* 0x000fea0003800000 */
.L_x_280:
        /* <DEDUP_REMOVED lines=9> */
.L_x_282:
[----:B------:R-:W-:Y:S01]  /*ce70*/  @P2 LEA R7, R4, UR37, 0x1 ;  /* 0x0000002504072c11 */ /* 0x000fe2000f8e08ff */
[----:B------:R-:W-:Y:S02]  /*ce80*/  IMAD.MOV.U32 R13, RZ, RZ, R5 ;  /* 0x000000ffff0d7224 */ /* 0x000fe400078e0005 */
[----:B------:R-:W-:Y:S01]  /*ce90*/  IMAD.MOV.U32 R12, RZ, RZ, 0x1 ;  /* 0x00000001ff0c7424 */ /* 0x000fe200078e00ff */
[----:B------:R-:W-:-:S13]  /*cea0*/  @P2 LEA R2, P0, R20, R14, 0x1 ;  /* 0x0000000e14022211 */ /* 0x000fda00078008ff */
[----:B------:R-:W-:Y:S05]  /*ceb0*/  WARPSYNC.COLLECTIVE R15, `(.L_x_283) ;  /* 0x000000000f087348 */ /* 0x000fea0003c00000 */
[----:B------:R0:W1:Y:S02]  /*cec0*/  SHFL.IDX P6, R14, R13, R12, R11 ;  /* 0x0000000c0d0e7389 */ /* 0x00006400000c000b */
[----:B01----:R-:W-:Y:S01]  /*ced0*/  ENDCOLLECTIVE ;  /* 0x000000000000791b */ /* 0x003fe20003800000 */
.L_x_283:
        /* <DEDUP_REMOVED lines=11> */
.L_x_284:
[----:B------:R-:W-:Y:S01]  /*cf90*/  @P2 LEA R12, R4, UR37, 0x1 ;  /* 0x00000025040c2c11 */ /* 0x000fe2000f8e08ff */
[----:B------:R-:W-:Y:S01]  /*cfa0*/  IMAD.MOV.U32 R13, RZ, RZ, R5 ;  /* 0x000000ffff0d7224 */ /* 0x000fe200078e0005 */
[----:B------:R-:W-:-:S04]  /*cfb0*/  @P2 LEA R11, P0, R20, R14, 0x1 ;  /* 0x0000000e140b2211 */ /* 0x000fc800078008ff */
[----:B------:R-:W-:Y:S01]  /*cfc0*/  @P2 MOV R2, R11 ;  /* 0x0000000b00022202 */ /* 0x000fe20000000f00 */
[----:B------:R-:W-:Y:S02]  /*cfd0*/  @P2 IMAD.X R6, RZ, RZ, R6, P0 ;  /* 0x000000ffff062224 */ /* 0x000fe400000e0606 */
        /* <DEDUP_REMOVED lines=11> */
.L_x_285:
[----:B------:R-:W-:Y:S02]  /*d090*/  IMAD.MOV.U32 R13, RZ, RZ, R0 ;  /* 0x000000ffff0d7224 */ /* 0x000fe400078e0000 */
[----:B------:R-:W-:-:S07]  /*d0a0*/  IMAD.MOV.U32 R9, RZ, RZ, R14 ;  /* 0x000000ffff097224 */ /* 0x000fce00078e000e */
[----:B------:R-:W-:Y:S05]  /*d0b0*/  WARPSYNC.COLLECTIVE R15, `(.L_x_286) ;  /* 0x000000000f087348 */ /* 0x000fea0003c00000 */
[----:B------:R0:W1:Y:S02]  /*d0c0*/  SHFL.IDX P6, R14, R13, R12, R11 ;  /* 0x0000000c0d0e7389 */ /* 0x00006400000c000b */
[----:B01----:R-:W-:Y:S01]  /*d0d0*/  ENDCOLLECTIVE ;  /* 0x000000000000791b */ /* 0x003fe20003800000 */
.L_x_286:
        /* <DEDUP_REMOVED lines=16> */
.L_x_287:
[----:B------:R-:W-:Y:S02]  /*d1e0*/  IMAD.MOV.U32 R13, RZ, RZ, R0 ;  /* 0x000000ffff0d7224 */ /* 0x000fe400078e0000 */
[----:B------:R-:W-:-:S07]  /*d1f0*/  IMAD.MOV.U32 R7, RZ, RZ, R14 ;  /* 0x000000ffff077224 */ /* 0x000fce00078e000e */
[----:B------:R-:W-:Y:S05]  /*d200*/  WARPSYNC.COLLECTIVE R15, `(.L_x_288) ;  /* 0x000000000f087348 */ /* 0x000fea0003c00000 */
[----:B------:R0:W1:Y:S02]  /*d210*/  SHFL.IDX P6, R14, R13, R12, R11 ;  /* 0x0000000c0d0e7389 */ /* 0x00006400000c000b */
[----:B01----:R-:W-:Y:S01]  /*d220*/  ENDCOLLECTIVE ;  /* 0x000000000000791b */ /* 0x003fe20003800000 */
.L_x_288:
[----:B------:R-:W-:Y:S02]  /*d230*/  IMAD.MOV.U32 R13, RZ, RZ, R5 ;  /* 0x000000ffff0d7224 */ /* 0x000fe400078e0005 */
[----:B------:R-:W-:Y:S01]  /*d240*/  IMAD.MOV.U32 R12, RZ, RZ, 0x4 ;  /* 0x00000004ff0c7424 */ /* 0x000fe200078e00ff */
[----:B------:R-:W-:-:S13]  /*d250*/  @P2 LEA R8, P0, R20, R14, 0x1 ;  /* 0x0000000e14082211 */ /* 0x000fda00078008ff */
[----:B------:R-:W-:Y:S05]  /*d260*/  WARPSYNC.COLLECTIVE R15, `(.L_x_289) ;  /* 0x000000000f087348 */ /* 0x000fea0003c00000 */
[----:B------:R0:W1:Y:S02]  /*d270*/  SHFL.IDX P6, R14, R13, R12, R11 ;  /* 0x0000000c0d0e7389 */ /* 0x00006400000c000b */
[----:B01----:R-:W-:Y:S01]  /*d280*/  ENDCOLLECTIVE ;  /* 0x000000000000791b */ /* 0x003fe20003800000 */
.L_x_289:
[----:B------:R-:W-:Y:S01]  /*d290*/  @P2 MOV R2, R8 ;  /* 0x0000000800022202 */ /* 0x000fe20000000f00 */
[----:B------:R-:W-:-:S04]  /*d2a0*/  @P2 IMAD.X R7, RZ, RZ, R7, P0 ;  /* 0x000000ffff072224 */ /* 0x000fc800000e0607 */
        /* <DEDUP_REMOVED lines=11> */
.L_x_290:
        /* <DEDUP_REMOVED lines=15> */
.L_x_291:
[----:B------:R-:W-:Y:S02]  /*d450*/  IMAD.MOV.U32 R13, RZ, RZ, R0 ;  /* 0x000000ffff0d7224 */ /* 0x000fe400078e0000 */
[----:B------:R-:W-:-:S07]  /*d460*/  IMAD.MOV.U32 R5, RZ, RZ, R14 ;  /* 0x000000ffff057224 */ /* 0x000fce00078e000e */
[----:B------:R-:W-:Y:S05]  /*d470*/  WARPSYNC.COLLECTIVE R15, `(.L_x_292) ;  /* 0x000000000f087348 */ /* 0x000fea0003c00000 */
[----:B------:R0:W1:Y:S02]  /*d480*/  SHFL.IDX P6, R14, R13, R12, R11 ;  /* 0x0000000c0d0e7389 */ /* 0x00006400000c000b */
[----:B01----:R-:W-:Y:S01]  /*d490*/  ENDCOLLECTIVE ;  /* 0x000000000000791b */ /* 0x003fe20003800000 */
.L_x_292:
[----:B------:R-:W-:Y:S05]  /*d4a0*/  BRA `(.L_x_293) ;  /* 0xffffffc000947947 */ /* 0x000fea000383ffff */
.L_x_235:
[----:B------:R-:W-:Y:S01]  /*d4b0*/  IMAD.MOV.U32 R13, RZ, RZ, R5 ;  /* 0x000000ffff0d7224 */ /* 0x000fe200078e0005 */
[----:B------:R-:W-:Y:S01]  /*d4c0*/  MOV R12, RZ ;  /* 0x000000ff000c7202 */ /* 0x000fe20000000f00 */
[----:B------:R-:W-:Y:S01]  /*d4d0*/  IMAD.MOV.U32 R11, RZ, RZ, 0x181f ;  /* 0x0000181fff0b7424 */ /* 0x000fe200078e00ff */
[----:B------:R-:W0:Y:S01]  /*d4e0*/  S2R R20, SR_TID.X ;  /* 0x0000000000147919 */ /* 0x000e220000002100 */
[----:B------:R-:W-:Y:S01]  /*d4f0*/  IMAD.MOV.U32 R15, RZ, RZ, -0x1 ;  /* 0xffffffffff0f7424 */ /* 0x000fe200078e00ff */
[----:B------:R-:W-:Y:S01]  /*d500*/  LEA R8, R27, UR37, 0x1 ;  /* 0x000000251b087c11 */ /* 0x000fe2000f8e08ff */
[----:B------:R-:W-:Y:S01]  /*d510*/  IMAD.IADD R0, R36, 0x1, R0 ;  /* 0x0000000124007824 */ /* 0x000fe200078e0200 */
[----:B------:R-:W-:-:S07]  /*d520*/  LOP3.LUT R16, R16, 0xfffff7ff, RZ, 0xc0, !PT ;  /* 0xfffff7ff10107812 */ /* 0x000fce00078ec0ff */
[----:B01----:R-:W-:Y:S05]  /*d530*/  WARPSYNC.COLLECTIVE R15, `(.L_x_294) ;  /* 0x000000000f087348 */ /* 0x003fea0003c00000 */
[----:B------:R2:W3:Y:S02]  /*d540*/  SHFL.IDX P6, R14, R13, R12, R11 ;  /* 0x0000000c0d0e7389 */ /* 0x0004e400000c000b */
[----:B0123--:R-:W-:Y:S01]  /*d550*/  ENDCOLLECTIVE ;  /* 0x000000000000791b */ /* 0x00ffe20003800000 */
.L_x_294:
[C---:B------:R-:W-:Y:S01]  /*d560*/  VIADD R6, R0.reuse, 0x10 ;  /* 0x0000001000067836 */ /* 0x040fe20000000000 */
[----:B------:R-:W-:Y:S01]  /*d570*/  ISETP.GE.AND P2, PT, R0, UR38, PT ;  /* 0x0000002600007c0c */ /* 0x000fe2000bf46270 */
[----:B------:R-:W-:-:S12]  /*d580*/  IMAD.MOV.U32 R13, RZ, RZ, R4 ;  /* 0x000000ffff0d7224 */ /* 0x000fd800078e0004 */
[----:B------:R-:W-:-:S04]  /*d590*/  @P2 LOP3.LUT R16, R16, 0x800, RZ, 0xfc, !PT ;  /* 0x0000080010102812 */ /* 0x000fc800078efcff */
[----:B------:R-:W-:Y:S01]  /*d5a0*/  LOP3.LUT R16, R16, 0xfffffbff, RZ, 0xc0, !PT ;  /* 0xfffffbff10107812 */ /* 0x000fe200078ec0ff */
[----:B------:R-:W-:-:S07]  /*d5b0*/  IMAD.MOV.U32 R3, RZ, RZ, R14 ;  /* 0x000000ffff037224 */ /* 0x000fce00078e000e */
[----:B------:R-:W-:Y:S05]  /*d5c0*/  WARPSYNC.COLLECTIVE R15, `(.L_x_295) ;  /* 0x000000000f087348 */ /* 0x000fea0003c00000 */
[----:B------:R0:W1:Y:S02]  /*d5d0*/  SHFL.IDX P6, R14, R13, R12, R11 ;  /* 0x0000000c0d0e7389 */ /* 0x00006400000c000b */
[----:B01----:R-:W-:Y:S01]  /*d5e0*/  ENDCOLLECTIVE ;  /* 0x000000000000791b */ /* 0x003fe20003800000 */
.L_x_295:
[----:B------:R-:W-:-:S05]  /*d5f0*/  IMAD.SHL.U32 R20, R20, 0x8, RZ ;  /* 0x0000000814147824 */ /* 0x000fca00078e00ff */
[----:B------:R-:W-:Y:S01]  /*d600*/  LOP3.LUT R20, R20, 0x38, RZ, 0xc0, !PT ;  /* 0x0000003814147812 */ /* 0x000fe200078ec0ff */
[----:B------:R-:W-:-:S03]  /*d610*/  IMAD.MOV.U32 R13, RZ, RZ, R5 ;  /* 0x000000ffff0d7224 */ /* 0x000fc600078e0005 */
[----:B------:R-:W-:-:S05]  /*d620*/  @!P2 LEA R12, P0, R20, R14, 0x1 ;  /* 0x0000000e140ca211 */ /* 0x000fca00078008ff */
[----:B------:R-:W-:Y:S02]  /*d630*/  @!P2 IMAD.MOV.U32 R2, RZ, RZ, R12 ;  /* 0x000000ffff02a224 */ /* 0x000fe400078e000c */
[----:B------:R-:W-:Y:S02]  /*d640*/  IMAD.MOV.U32 R12, RZ, RZ, 0x1 ;  /* 0x00000001ff0c7424 */ /* 0x000fe400078e00ff */
[----:B------:R-:W-:-:S07]  /*d650*/  @!P2 IMAD.X R3, RZ, RZ, R3, P0 ;  /* 0x000000ffff03a224 */ /* 0x000fce00000e0603 */
[----:B------:R-:W-:Y:S05]  /*d660*/  WARPSYNC.COLLECTIVE R15, `(.L_x_296) ;  /* 0x000000000f087348 */ /* 0x000fea0003c00000 */
[----:B------:R0:W1:Y:S02]  /*d670*/  SHFL.IDX P6, R14, R13, R12, R11 ;  /* 0x0000000c0d0e7389 */ /* 0x00006400000c000b */
[----:B01----:R-:W-:Y:S01]  /*d680*/  ENDCOLLECTIVE ;  /* 0x000000000000791b */ /* 0x003fe20003800000 */
.L_x_296:
[----:B------:R-:W-:Y:S01]  /*d690*/  @!PT LDS RZ, [RZ] ;  /* 0x00000000fffff984 */ /* 0x000fe20000000800 */
[----:B------:R-:W-:Y:S01]  /*d6a0*/  @!PT LDS RZ, [RZ] ;  /* 0x00000000fffff984 */ /* 0x000fe20000000800 */
[----:B------:R-:W-:Y:S01]  /*d6b0*/  @!PT LDS RZ, [RZ] ;  /* 0x00000000fffff984 */ /* 0x000fe20000000800 */
[----:B------:R0:W-:Y:S01]  /*d6c0*/  @!P2 LDGSTS.E.BYPASS.LTC128B.128 [R8+0x18400], desc[UR48][R2.64], !P1 ;  /* 0x184000000208afae */ /* 0x0001e2000c901d70 */
[----:B------:R-:W-:Y:S01]  /*d6d0*/  ISETP.GE.AND P2, PT, R6, UR38, PT ;  /* 0x0000002606007c0c */ /* 0x000fe2000bf46270 */
[----:B------:R-:W-:Y:S02]  /*d6e0*/  VIADD R6, R0, 0x20 ;  /* 0x0000002000067836 */ /* 0x000fe40000000000 */
[----:B------:R-:W-:-:S10]  /*d6f0*/  IMAD.MOV.U32 R13, RZ, RZ, R4 ;  /* 0x000000ffff0d7224 */ /* 0x000fd400078e0004 */
[----:B------:R-:W-:-:S04]  /*d700*/  @P2 LOP3.LUT R16, R16, 0x400, RZ, 0xfc, !PT ;  /* 0x0000040010102812 */ /* 0x000fc800078efcff */
[----:B------:R-:W-:Y:S01]  /*d710*/  LOP3.LUT R16, R16, 0xfffffdff, RZ, 0xc0, !PT ;  /* 0xfffffdff10107812 */ /* 0x000fe200078ec0ff */
[----:B0-----:R-:W-:-:S07]  /*d720*/  IMAD.MOV.U32 R2, RZ, RZ, R14 ;  /* 0x000000ffff027224 */ /* 0x001fce00078e000e */
[----:B------:R-:W-:Y:S05]  /*d730*/  WARPSYNC.COLLECTIVE R15, `(.L_x_297) ;  /* 0x000000000f087348 */ /* 0x000fea0003c00000 */
[----:B------:R0:W1:Y:S02]  /*d740*/  SHFL.IDX P6, R14, R13, R12, R11 ;  /* 0x0000000c0d0e7389 */ /* 0x00006400000c000b */
[----:B01----:R-:W-:Y:S01]  /*d750*/  ENDCOLLECTIVE ;  /* 0x000000000000791b */ /* 0x003fe20003800000 */
.L_x_297:
[----:B------:R-:W-:Y:S02]  /*d760*/  IMAD.MOV.U32 R13, RZ, RZ, R5 ;  /* 0x000000ffff0d7224 */ /* 0x000fe400078e0005 */
[----:B------:R-:W-:Y:S02]  /*d770*/  IMAD.MOV.U32 R12, RZ, RZ, 0x2 ;  /* 0x00000002ff0c7424 */ /* 0x000fe400078e00ff */
[----:B------:R-:W-:-:S05]  /*d780*/  IMAD.MOV.U32 R10, RZ, RZ, R14 ;  /* 0x000000ffff0a7224 */ /* 0x000fca00078e000e */
[----:B------:R-:W-:-:S04]  /*d790*/  @!P2 LEA R10, P0, R20, R10, 0x1 ;  /* 0x0000000a140aa211 */ /* 0x000fc800078008ff */
[----:B------:R-:W-:Y:S01]  /*d7a0*/  @!P2 IADD3.X R11, RZ, R2, RZ, P0, !PT ;  /* 0x00000002ff0ba210 */ /* 0x000fe200007fe4ff */
[----:B------:R-:W-:Y:S01]  /*d7b0*/  @!P2 IMAD.MOV.U32 R2, RZ, RZ, R10 ;  /* 0x000000ffff02a224 */ /* 0x000fe200078e000a */
[----:B------:R-:W-:-:S03]  /*d7c0*/  LEA R10, R27, UR37, 0x1 ;  /* 0x000000251b0a7c11 */ /* 0x000fc6000f8e08ff */
[----:B------:R-:W-:Y:S02]  /*d7d0*/  @!P2 IMAD.MOV.U32 R3, RZ, RZ, R11 ;  /* 0x000000ffff03a224 */ /* 0x000fe400078e000b */
[----:B------:R-:W-:-:S03]  /*d7e0*/  IMAD.MOV.U32 R11, RZ, RZ, 0x181f ;  /* 0x0000181fff0b7424 */ /* 0x000fc600078e00ff */
[----:B------:R-:W-:Y:S01]  /*d7f0*/  @!PT LDS RZ, [RZ] ;  /* 0x00000000fffff984 */ /* 0x000fe20000000800 */
[----:B------:R-:W-:Y:S01]  /*d800*/  @!PT LDS RZ, [RZ] ;  /* 0x00000000fffff984 */ /* 0x000fe20000000800 */
[----:B------:R-:W-:Y:S01]  /*d810*/  @!PT LDS RZ, [RZ] ;  /* 0x00000000fffff984 */ /* 0x000fe20000000800 */
[----:B------:R0:W-:Y:S01]  /*d820*/  @!P2 LDGSTS.E.BYPASS.LTC128B.128 [R10+0x18c00], desc[UR48][R2.64], !P1 ;  /* 0x18c00000020aafae */ /* 0x0001e2000c901d70 */
[----:B------:R-:W-:Y:S01]  /*d830*/  ISETP.GE.AND P2, PT, R6, UR38, PT ;  /* 0x0000002606007c0c */ /* 0x000fe2000bf46270 */
[----:B------:R-:W-:-:S12]  /*d840*/  VIADD R6, R0, 0x30 ;  /* 0x0000003000067836 */ /* 0x000fd80000000000 */
[----:B0-----:R-:W-:Y:S05]  /*d850*/  WARPSYNC.COLLECTIVE R15, `(.L_x_298) ;  /* 0x000000000f087348 */ /* 0x001fea0003c00000 */
[----:B------:R1:W2:Y:S02]  /*d860*/  SHFL.IDX P6, R14, R13, R12, R11 ;  /* 0x0000000c0d0e7389 */ /* 0x0002a400000c000b */
[----:B012---:R-:W-:Y:S01]  /*d870*/  ENDCOLLECTIVE ;  /* 0x000000000000791b */ /* 0x007fe20003800000 */
.L_x_298:
[----:B------:R-:W-:Y:S01]  /*d880*/  @P2 LOP3.LUT R16, R16, 0x200, RZ, 0xfc, !PT ;  /* 0x0000020010102812 */ /* 0x000fe200078efcff */
[----:B------:R-:W-:-:S03]  /*d890*/  IMAD.MOV.U32 R13, RZ, RZ, R4 ;  /* 0x000000ffff0d7224 */ /* 0x000fc600078e0004 */
[----:B------:R-:W-:Y:S01]  /*d8a0*/  LOP3.LUT R16, R16, 0xfffffeff, RZ, 0xc0, !PT ;  /* 0xfffffeff10107812 */ /* 0x000fe200078ec0ff */
[----:B------:R-:W-:-:S07]  /*d8b0*/  IMAD.MOV.U32 R8, RZ, RZ, R14 ;  /* 0x000000ffff087224 */ /* 0x000fce00078e000e */
[----:B------:R-:W-:Y:S05]  /*d8c0*/  WARPSYNC.COLLECTIVE R15, `(.L_x_299) ;  /* 0x000000000f087348 */ /* 0x000fea0003c00000 */
[----:B------:R0:W1:Y:S02]  /*d8d0*/  SHFL.IDX P6, R14, R13, R12, R11 ;  /* 0x0000000c0d0e7389 */ /* 0x00006400000c000b */
[----:B01----:R-:W-:Y:S01]  /*d8e0*/  ENDCOLLECTIVE ;  /* 0x000000000000791b */ /* 0x003fe20003800000 */
.L_x_299:
[----:B------:R-:W-:Y:S01]  /*d8f0*/  IMAD.MOV.U32 R13, RZ, RZ, R5 ;  /* 0x000000ffff0d7224 */ /* 0x000fe200078e0005 */
[----:B------:R-:W-:Y:S01]  /*d900*/  MOV R12, 0x3 ;  /* 0x00000003000c7802 */ /* 0x000fe20000000f00 */
[----:B------:R-:W-:-:S07]  /*d910*/  IMAD.MOV.U32 R9, RZ, RZ, R14 ;  /* 0x000000ffff097224 */ /* 0x000fce00078e000e */
[----:B------:R-:W-:Y:S05]  /*d920*/  WARPSYNC.COLLECTIVE R15, `(.L_x_300) ;  /* 0x000000000f087348 */ /* 0x000fea0003c00000 */
[----:B------:R0:W1:Y:S02]  /*d930*/  SHFL.IDX P6, R14, R13, R12, R11 ;  /* 0x0000000c0d0e7389 */ /* 0x00006400000c000b */
[----:B01----:R-:W-:Y:S01]  /*d940*/  ENDCOLLECTIVE ;  /* 0x000000000000791b */ /* 0x003fe20003800000 */
.L_x_300:
[----:B------:R-:W-:-:S05]  /*d950*/  @!P2 LEA R9, P0, R20, R9, 0x1 ;  /* 0x000000091409a211 */ /* 0x000fca00078008ff */
[----:B------:R-:W-:Y:S02]  /*d960*/  @!P2 IMAD.X R8, RZ, RZ, R8, P0 ;  /* 0x000000ffff08a224 */ /* 0x000fe400000e0608 */
[----:B------:R-:W-:Y:S02]  /*d970*/  @!P2 IMAD.MOV.U32 R2, RZ, RZ, R9 ;  /* 0x000000ffff02a224 */ /* 0x000fe400078e0009 */
[----:B------:R-:W-:Y:S02]  /*d980*/  @!P2 IMAD.MOV.U32 R3, RZ, RZ, R8 ;  /* 0x000000ffff03a224 */ /* 0x000fe400078e0008 */
[----:B------:R-:W0:Y:S01]  /*d990*/  S2R R8, SR_TID.X ;  /* 0x0000000000087919 */ /* 0x000e220000002100 */
[----:B------:R-:W-:Y:S02]  /*d9a0*/  IMAD.MOV.U32 R13, RZ, RZ, R4 ;  /* 0x000000ffff0d7224 */ /* 0x000fe400078e0004 */
[----:B------:R-:W-:Y:S01]  /*d9b0*/  @!PT LDS RZ, [RZ] ;  /* 0x00000000fffff984 */ /* 0x000fe20000000800 */
[----:B------:R-:W-:Y:S01]  /*d9c0*/  @!PT LDS RZ, [RZ] ;  /* 0x00000000fffff984 */ /* 0x000fe20000000800 */
[----:B------:R-:W-:Y:S01]  /*d9d0*/  @!PT LDS RZ, [RZ] ;  /* 0x00000000fffff984 */ /* 0x000fe20000000800 */
[----:B------:R1:W-:Y:S01]  /*d9e0*/  @!P2 LDGSTS.E.BYPASS.LTC128B.128 [R10+0x19400], desc[UR48][R2.64], !P1 ;  /* 0x19400000020aafae */ /* 0x0003e2000c901d70 */
[----:B------:R-:W-:Y:S01]  /*d9f0*/  ISETP.GE.AND P2, PT, R6, UR38, PT ;  /* 0x0000002606007c0c */ /* 0x000fe2000bf46270 */
[----:B------:R-:W-:-:S12]  /*da00*/  IMAD.MOV.U32 R6, RZ, RZ, R14 ;  /* 0x000000ffff067224 */ /* 0x000fd800078e000e */
[----:B01----:R-:W-:Y:S05]  /*da10*/  WARPSYNC.COLLECTIVE R15, `(.L_x_301) ;  /* 0x000000000f087348 */ /* 0x003fea0003c00000 */
[----:B------:R2:W3:Y:S02]  /*da20*/  SHFL.IDX P6, R14, R13, R12, R11 ;  /* 0x0000000c0d0e7389 */ /* 0x0004e400000c000b */
[----:B0123--:R-:W-:Y:S01]  /*da30*/  ENDCOLLECTIVE ;  /* 0x000000000000791b */ /* 0x00ffe20003800000 */
.L_x_301:
[----:B------:R-:W-:-:S04]  /*da40*/  @P2 LOP3.LUT R16, R16, 0x100, RZ, 0xfc, !PT ;  /* 0x0000010010102812 */ /* 0x000fc800078efcff */
[----:B------:R-:W-:Y:S01]  /*da50*/  LOP3.LUT R16, R16, 0xffffff7f, RZ, 0xc0, !PT ;  /* 0xffffff7f10107812 */ /* 0x000fe200078ec0ff */
        /* <DEDUP_REMOVED lines=8> */
.L_x_302:
[----:B------:R-:W-:-:S05]  /*dae0*/  @!P2 LEA R7, P0, R8, R7, 0x1 ;  /* 0x000000070807a211 */ /* 0x000fca00078008ff */
[----:B------:R-:W-:Y:S02]  /*daf0*/  @!P2 IMAD.X R6, RZ, RZ, R6, P0 ;  /* 0x000000ffff06a224 */ /* 0x000fe400000e0606 */
[----:B------:R-:W-:Y:S02]  /*db00*/  @!P2 IMAD.MOV.U32 R2, RZ, RZ, R7 ;  /* 0x000000ffff02a224 */ /* 0x000fe400078e0007 */
[----:B------:R-:W-:Y:S02]  /*db10*/  @!P2 IMAD.MOV.U32 R3, RZ, RZ, R6 ;  /* 0x000000ffff03a224 */ /* 0x000fe400078e0006 */
[----:B------:R-:W-:Y:S02]  /*db20*/  IMAD.MOV.U32 R13, RZ, RZ, R4 ;  /* 0x000000ffff0d7224 */ /* 0x000fe400078e0004 */
[----:B------:R-:W-:Y:S01]  /*db30*/  VIADD R6, R0, 0x40 ;  /* 0x0000004000067836 */ /* 0x000fe20000000000 */
[----:B------:R-:W-:Y:S01]  /*db40*/  @!PT LDS RZ, [RZ] ;  /* 0x00000000fffff984 */ /* 0x000fe20000000800 */
[----:B------:R-:W-:Y:S01]  /*db50*/  @!PT LDS RZ, [RZ] ;  /* 0x00000000fffff984 */ /* 0x000fe20000000800 */
[----:B------:R-:W-:Y:S01]  /*db60*/  @!PT LDS RZ, [RZ] ;  /* 0x00000000fffff984 */ /* 0x000fe20000000800 */
[----:B------:R0:W-:Y:S04]  /*db70*/  @!P2 LDGSTS.E.BYPASS.LTC128B.128 [R10+0x19c00], desc[UR48][R2.64], !P1 ;  /* 0x19c00000020aafae */ /* 0x0001e8000c901d70 */
[----:B------:R-:W-:Y:S01]  /*db80*/  ISETP.GE.AND P2, PT, R6, UR38, PT ;  /* 0x0000002606007c0c */ /* 0x000fe2000bf46270 */
[----:B------:R-:W-:-:S02]  /*db90*/  VIADD R6, R0, 0x50 ;  /* 0x0000005000067836 */ /* 0x000fc40000000000 */
[----:B0-----:R-:W-:-:S10]  /*dba0*/  IMAD.MOV.U32 R2, RZ, RZ, R14 ;  /* 0x000000ffff027224 */ /* 0x001fd400078e000e */
[----:B------:R-:W-:Y:S05]  /*dbb0*/  WARPSYNC.COLLECTIVE R15, `(.L_x_303) ;  /* 0x000000000f087348 */ /* 0x000fea0003c00000 */
[----:B------:R0:W1:Y:S02]  /*dbc0*/  SHFL.IDX P6, R14, R13, R12, R11 ;  /* 0x0000000c0d0e7389 */ /* 0x00006400000c000b */
[----:B01----:R-:W-:Y:S01]  /*dbd0*/  ENDCOLLECTIVE ;  /* 0x000000000000791b */ /* 0x003fe20003800000 */
.L_x_303:
[----:B------:R-:W-:-:S04]  /*dbe0*/  @P2 LOP3.LUT R16, R16, 0x80, RZ, 0xfc, !PT ;  /* 0x0000008010102812 */ /* 0x000fc800078efcff */
[----:B------:R-:W-:Y:S01]  /*dbf0*/  LOP3.LUT R16, R16, 0xffffffbf, RZ, 0xc0, !PT ;  /* 0xffffffbf10107812 */ /* 0x000fe200078ec0ff */
[----:B------:R-:W-:Y:S01]  /*dc00*/  IMAD.MOV.U32 R12, RZ, RZ, 0x5 ;  /* 0x00000005ff0c7424 */ /* 0x000fe200078e00ff */
[----:B------:R-:W-:-:S05]  /*dc10*/  @!P2 LEA R14, P0, R8, R14, 0x1 ;  /* 0x0000000e080ea211 */ /* 0x000fca00078008ff */
[----:B------:R-:W-:Y:S02]  /*dc20*/  @!P2 IMAD.X R13, RZ, RZ, R2, P0 ;  /* 0x000000ffff0da224 */ /* 0x000fe400000e0602 */
[----:B------:R-:W-:-:S03]  /*dc30*/  @!P2 IMAD.MOV.U32 R2, RZ, RZ, R14 ;  /* 0x000000ffff02a224 */ /* 0x000fc600078e000e */
[----:B------:R-:W-:Y:S01]  /*dc40*/  @!P2 MOV R3, R13 ;  /* 0x0000000d0003a202 */ /* 0x000fe20000000f00 */
[----:B------:R-:W-:-:S04]  /*dc50*/  IMAD.MOV.U32 R13, RZ, RZ, R5 ;  /* 0x000000ffff0d7224 */ /* 0x000fc800078e0005 */
[----:B------:R-:W-:Y:S01]  /*dc60*/  @!PT LDS RZ, [RZ] ;  /* 0x00000000fffff984 */ /* 0x000fe20000000800 */
[----:B------:R-:W-:Y:S01]  /*dc70*/  @!PT LDS RZ, [RZ] ;  /* 0x00000000fffff984 */ /* 0x000fe20000000800 */
[----:B------:R-:W-:Y:S01]  /*dc80*/  @!PT LDS RZ, [RZ] ;  /* 0x00000000fffff984 */ /* 0x000fe20000000800 */
[----:B------:R0:W-:Y:S01]  /*dc90*/  @!P2 LDGSTS.E.BYPASS.LTC128B.128 [R10+0x1a400], desc[UR48][R2.64], !P1 ;  /* 0x1a400000020aafae */ /* 0x0001e2000c901d70 */
[----:B------:R-:W-:-:S13]  /*dca0*/  ISETP.GE.AND P2, PT, R6, UR38, PT ;  /* 0x0000002606007c0c */ /* 0x000fda000bf46270 */
[----:B0-----:R-:W-:Y:S05]  /*dcb0*/  WARPSYNC.COLLECTIVE R15, `(.L_x_304) ;  /* 0x000000000f087348 */ /* 0x001fea0003c00000 */
[----:B------:R1:W2:Y:S02]  /*dcc0*/  SHFL.IDX P6, R14, R13, R12, R11 ;  /* 0x0000000c0d0e7389 */ /* 0x0002a400000c000b */
[----:B012---:R-:W-:Y:S01]  /*dcd0*/  ENDCOLLECTIVE ;  /* 0x000000000000791b */ /* 0x007fe20003800000 */
.L_x_304:
[----:B------:R-:W-:Y:S01]  /*dce0*/  @P2 LOP3.LUT R16, R16, 0x40, RZ, 0xfc, !PT ;  /* 0x0000004010102812 */ /* 0x000fe200078efcff */
[----:B------:R-:W-:-:S03]  /*dcf0*/  IMAD.MOV.U32 R13, RZ, RZ, R4 ;  /* 0x000000ffff0d7224 */ /* 0x000fc600078e0004 */
[----:B------:R-:W-:Y:S01]  /*dd00*/  LOP3.LUT R16, R16, 0xffffffdf, RZ, 0xc0, !PT ;  /* 0xffffffdf10107812 */ /* 0x000fe200078ec0ff */
[----:B------:R-:W-:-:S07]  /*dd10*/  IMAD.MOV.U32 R2, RZ, RZ, R14 ;  /* 0x000000ffff027224 */ /* 0x000fce00078e000e */
[----:B------:R-:W-:Y:S05]  /*dd20*/  WARPSYNC.COLLECTIVE R15, `(.L_x_305) ;  /* 0x000000000f087348 */ /* 0x000fea0003c00000 */
[----:B------:R0:W1:Y:S02]  /*dd30*/  SHFL.IDX P6, R14, R13, R12, R11 ;  /* 0x0000000c0d0e7389 */ /* 0x00006400000c000b */
[----:B01----:R-:W-:Y:S01]  /*dd40*/  ENDCOLLECTIVE ;  /* 0x000000000000791b */ /* 0x003fe20003800000 */
.L_x_305:
[----:B------:R-:W-:Y:S02]  /*dd50*/  IMAD.MOV.U32 R13, RZ, RZ, R5 ;  /* 0x000000ffff0d7224 */ /* 0x000fe400078e0005 */
[----:B------:R-:W-:Y:S02]  /*dd60*/  IMAD.MOV.U32 R12, RZ, RZ, 0x6 ;  /* 0x00000006ff0c7424 */ /* 0x000fe400078e00ff */
[----:B------:R-:W-:-:S07]  /*dd70*/  IMAD.MOV.U32 R21, RZ, RZ, R14 ;  /* 0x000000ffff157224 */ /* 0x000fce00078e000e */
[----:B------:R-:W-:Y:S05]  /*dd80*/  WARPSYNC.COLLECTIVE R15, `(.L_x_306) ;  /* 0x000000000f087348 */ /* 0x000fea0003c00000 */
[----:B------:R0:W1:Y:S02]  /*dd90*/  SHFL.IDX P6, R14, R13, R12, R11 ;  /* 0x0000000c0d0e7389 */ /* 0x00006400000c000b */
[----:B01----:R-:W-:Y:S01]  /*dda0*/  ENDCOLLECTIVE ;  /* 0x000000000000791b */ /* 0x003fe20003800000 */
.L_x_306:
[----:B------:R-:W-:-:S05]  /*ddb0*/  @!P2 LEA R21, P0, R8, R21, 0x1 ;  /* 0x000000150815a211 */ /* 0x000fca00078008ff */
[----:B------:R-:W-:Y:S02]  /*ddc0*/  @!P2 IMAD.X R20, RZ, RZ, R2, P0 ;  /* 0x000000ffff14a224 */ /* 0x000fe400000e0602 */
[----:B------:R-:W-:Y:S02]  /*ddd0*/  @!P2 IMAD.MOV.U32 R2, RZ, RZ, R21 ;  /* 0x000000ffff02a224 */ /* 0x000fe400078e0015 */
[----:B------:R-:W-:Y:S02]  /*dde0*/  @!P2 IMAD.MOV.U32 R3, RZ, RZ, R20 ;  /* 0x000000ffff03a224 */ /* 0x000fe400078e0014 */
[----:B------:R-:W-:-:S03]  /*ddf0*/  IMAD.MOV.U32 R13, RZ, RZ, R4 ;  /* 0x000000ffff0d7224 */ /* 0x000fc600078e0004 */
[----:B------:R-:W-:Y:S01]  /*de00*/  @!PT LDS RZ, [RZ] ;  /* 0x00000000fffff984 */ /* 0x000fe20000000800 */
[----:B------:R-:W-:Y:S01]  /*de10*/  @!PT LDS RZ, [RZ] ;  /* 0x00000000fffff984 */ /* 0x000fe20000000800 */
[----:B------:R-:W-:Y:S01]  /*de20*/  @!PT LDS RZ, [RZ] ;  /* 0x00000000fffff984 */ /* 0x000fe20000000800 */
[----:B------:R0:W-:Y:S02]  /*de30*/  @!P2 LDGSTS.E.BYPASS.LTC128B.128 [R10+0x1ac00], desc[UR48][R2.64], !P1 ;  /* 0x1ac00000020aafae */ /* 0x0001e4000c901d70 */
[----:B0-----:R-:W-:Y:S01]  /*de40*/  IMAD.MOV.U32 R2, RZ, RZ, R14 ;  /* 0x000000ffff027224 */ /* 0x001fe200078e000e */
[----:B------:R-:W-:-:S07]  /*de50*/  IADD3 R3, R0, 0x60, RZ ;  /* 0x0000006000037810 */ /* 0x000fce0007ffe0ff */
[----:B------:R-:W-:Y:S05]  /*de60*/  WARPSYNC.COLLECTIVE R15, `(.L_x_307) ;  /* 0x000000000f087348 */ /* 0x000fea0003c00000 */
[----:B------:R0:W1:Y:S02]  /*de70*/  SHFL.IDX P6, R14, R13, R12, R11 ;  /* 0x0000000c0d0e7389 */ /* 0x00006400000c000b */
[----:B01----:R-:W-:Y:S01]  /*de80*/  ENDCOLLECTIVE ;  /* 0x000000000000791b */ /* 0x003fe20003800000 */
.L_x_307:
[----:B------:R-:W-:Y:S01]  /*de90*/  ISETP.GE.AND P2, PT, R3, UR38, PT ;  /* 0x0000002603007c0c */ /* 0x000fe2000bf46270 */
[----:B------:R-:W-:Y:S02]  /*dea0*/  IMAD.MOV.U32 R13, RZ, RZ, R5 ;  /* 0x000000ffff0d7224 */ /* 0x000fe400078e0005 */
[----:B------:R-:W-:-:S10]  /*deb0*/  IMAD.MOV.U32 R12, RZ, RZ, 0x7 ;  /* 0x00000007ff0c7424 */ /* 0x000fd400078e00ff */
[----:B------:R-:W-:Y:S01]  /*dec0*/  @P2 LOP3.LUT R16, R16, 0x20, RZ, 0xfc, !PT ;  /* 0x0000002010102812 */ /* 0x000fe200078efcff */
[----:B------:R-:W-:-:S05]  /*ded0*/  IMAD.MOV.U32 R15, RZ, RZ, R14 ;  /* 0x000000ffff0f7224 */ /* 0x000fca00078e000e */
[----:B------:R-:W-:-:S05]  /*dee0*/  @!P2 LEA R6, P0, R8, R15, 0x1 ;  /* 0x0000000f0806a211 */ /* 0x000fca00078008ff */
[----:B------:R-:W-:Y:S02]  /*def0*/  @!P2 IMAD.X R15, RZ, RZ, R2, P0 ;  /* 0x000000ffff0fa224 */ /* 0x000fe400000e0602 */
[----:B------:R-:W-:Y:S02]  /*df00*/  @!P2 IMAD.MOV.U32 R2, RZ, RZ, R6 ;  /* 0x000000ffff02a224 */ /* 0x000fe400078e0006 */
[----:B------:R-:W-:Y:S02]  /*df10*/  @!P2 IMAD.MOV.U32 R3, RZ, RZ, R15 ;  /* 0x000000ffff03a224 */ /* 0x000fe400078e000f */
[----:B------:R-:W-:-:S03]  /*df20*/  IMAD.MOV.U32 R15, RZ, RZ, -0x1 ;  /* 0xffffffffff0f7424 */ /* 0x000fc600078e00ff */
[----:B------:R-:W-:Y:S01]  /*df30*/  @!PT LDS RZ, [RZ] ;  /* 0x00000000fffff984 */ /* 0x000fe20000000800 */
[----:B------:R-:W-:Y:S01]  /*df40*/  @!PT LDS RZ, [RZ] ;  /* 0x00000000fffff984 */ /* 0x000fe20000000800 */
[----:B------:R-:W-:Y:S01]  /*df50*/  @!PT LDS RZ, [RZ] ;  /* 0x00000000fffff984 */ /* 0x000fe20000000800 */
[----:B------:R0:W-:Y:S04]  /*df60*/  @!P2 LDGSTS.E.BYPASS.LTC128B.128 [R10+0x1b400], desc[UR48][R2.64], !P1 ;  /* 0x1b400000020aafae */ /* 0x0001e8000c901d70 */
[----:B0-----:R-:W-:Y:S05]  /*df70*/  WARPSYNC.COLLECTIVE R15, `(.L_x_308) ;  /* 0x000000000f087348 */ /* 0x001fea0003c00000 */
[----:B------:R1:W2:Y:S02]  /*df80*/  SHFL.IDX P6, R14, R13, R12, R11 ;  /* 0x0000000c0d0e7389 */ /* 0x0002a400000c000b */
[----:B012---:R-:W-:Y:S01]  /*df90*/  ENDCOLLECTIVE ;  /* 0x000000000000791b */ /* 0x007fe20003800000 */
.L_x_308:
[----:B------:R-:W-:Y:S02]  /*dfa0*/  IMAD.MOV.U32 R13, RZ, RZ, R4 ;  /* 0x000000ffff0d7224 */ /* 0x000fe400078e0004 */
[----:B------:R-:W-:-:S07]  /*dfb0*/  IMAD.MOV.U32 R5, RZ, RZ, R14 ;  /* 0x000000ffff057224 */ /* 0x000fce00078e000e */
[----:B------:R-:W-:Y:S05]  /*dfc0*/  WARPSYNC.COLLECTIVE R15, `(.L_x_309) ;  /* 0x000000000f087348 */ /* 0x000fea0003c00000 */
[----:B------:R0:W1:Y:S02]  /*dfd0*/  SHFL.IDX P6, R14, R13, R12, R11 ;  /* 0x0000000c0d0e7389 */ /* 0x00006400000c000b */
[----:B01----:R-:W-:Y:S01]  /*dfe0*/  ENDCOLLECTIVE ;  /* 0x000000000000791b */ /* 0x003fe20003800000 */
.L_x_309:
[----:B------:R-:W-:Y:S05]  /*dff0*/  BRA `(.L_x_310) ;  /* 0xffffffc000887947 */ /* 0x000fea000383ffff */
.L_x_237:
[----:B------:R-:W-:Y:S01]  /*e000*/  BSSY B0, `(.L_x_311) ;  /* 0x0000008000007945 */ /* 0x000fe20003800000 */
[----:B------:R-:W-:Y:S02]  /*e010*/  IMAD.MOV.U32 R13, RZ, RZ, R4 ;  /* 0x000000ffff0d7224 */ /* 0x000fe400078e0004 */
[----:B------:R-:W-:Y:S02]  /*e020*/  IMAD.MOV.U32 R12, RZ, RZ, RZ ;  /* 0x000000ffff0c7224 */ /* 0x000fe400078e00ff */
[----:B------:R-:W-:Y:S02]  /*e030*/  IMAD.MOV.U32 R11, RZ, RZ, 0x181f ;  /* 0x0000181fff0b7424 */ /* 0x000fe400078e00ff */
[----:B------:R-:W-:-:S07]  /*e040*/  IMAD.MOV.U32 R15, RZ, RZ, -0x1 ;  /* 0xffffffffff0f7424 */ /* 0x000fce00078e00ff */
[----:B-----5:R-:W-:Y:S05]  /*e050*/  WARPSYNC.COLLECTIVE R15, `(.L_x_312) ;  /* 0x000000000f087348 */ /* 0x020fea0003c00000 */
[----:B------:R0:W1:Y:S02]  /*e060*/  SHFL.IDX P6, R14, R13, R12, R11 ;  /* 0x0000000c0d0e7389 */ /* 0x00006400000c000b */
[----:B01---5:R-:W-:Y:S01]  /*e070*/  ENDCOLLECTIVE ;  /* 0x000000000000791b */ /* 0x023fe20003800000 */
.L_x_312:
[----:B------:R-:W-:Y:S05]  /*e080*/  BSYNC B0 ;  /* 0x0000000000007941 */ /* 0x000fea0003800000 */
.L_x_311:
[----:B------:R-:W-:Y:S01]  /*e090*/  IMAD.MOV.U32 R13, RZ, RZ, R0 ;  /* 0x000000ffff0d7224 */ /* 0x000fe200078e0000 */
[----:B------:R-:W-:Y:S01]  /*e0a0*/  MOV R12, RZ ;  /* 0x000000ff000c7202 */ /* 0x000fe20000000f00 */
[----:B------:R-:W-:Y:S01]  /*e0b0*/  IMAD.MOV.U32 R11, RZ, RZ, 0x181f ;  /* 0x0000181fff0b7424 */ /* 0x000fe200078e00ff */
[----:B------:R-:W-:Y:S01]  /*e0c0*/  LOP3.LUT P2, RZ, R16, 0x800, RZ, 0xc0, !PT ;  /* 0x0000080010ff7812 */ /* 0x000fe2000784c0ff */
[----:B------:R-:W-:Y:S02]  /*e0d0*/  IMAD.MOV.U32 R15, RZ, RZ, -0x1 ;  /* 0xffffffffff0f7424 */ /* 0x000fe400078e00ff */
[----:B------:R-:W-:-:S10]  /*e0e0*/  IMAD.MOV.U32 R2, RZ, RZ, R14 ;  /* 0x000000ffff027224 */ /* 0x000fd400078e000e */
[----:B------:R-:W-:Y:S05]  /*e0f0*/  WARPSYNC.COLLECTIVE R15, `(.L_x_313) ;  /* 0x000000000f087348 */ /* 0x000fea0003c00000 */
[----:B------:R0:W1:Y:S02]  /*e100*/  SHFL.IDX P6, R14, R13, R12, R11 ;  /* 0x0000000c0d0e7389 */ /* 0x00006400000c000b */
[----:B01----:R-:W-:Y:S01]  /*e110*/  ENDCOLLECTIVE ;  /* 0x000000000000791b */ /* 0x003fe20003800000 */
.L_x_313:
[----:B------:R-:W-:Y:S02]  /*e120*/  IMAD.MOV.U32 R13, RZ, RZ, R4 ;  /* 0x000000ffff0d7224 */ /* 0x000fe400078e0004 */
[----:B------:R-:W-:Y:S01]  /*e130*/  IMAD.MOV.U32 R12, RZ, RZ, 0x1 ;  /* 0x00000001ff0c7424 */ /* 0x000fe200078e00ff */
[----:B------:R-:W-:-:S05]  /*e140*/  @!P2 LEA R14, P0, R21, R14, 0x1 ;  /* 0x0000000e150ea211 */ /* 0x000fca00078008ff */
[----:B------:R-:W-:Y:S02]  /*e150*/  @!P2 IMAD.X R3, RZ, RZ, R2, P0 ;  /* 0x000000ffff03a224 */ /* 0x000fe400000e0602 */
[----:B------:R-:W-:-:S07]  /*e160*/  @!P2 IMAD.MOV.U32 R2, RZ, RZ, R14 ;  /* 0x000000ffff02a224 */ /* 0x000fce00078e000e */
[----:B------:R-:W-:Y:S05]  /*e170*/  WARPSYNC.COLLECTIVE R15, `(.L_x_314) ;  /* 0x000000000f087348 */ /* 0x000fea0003c00000 */
[----:B------:R0:W1:Y:S02]  /*e180*/  SHFL.IDX P6, R14, R13, R12, R11 ;  /* 0x0000000c0d0e7389 */ /* 0x00006400000c000b */
[----:B01----:R-:W-:Y:S01]  /*e190*/  ENDCOLLECTIVE ;  /* 0x000000000000791b */ /* 0x003fe20003800000 */
.L_x_314:
[----:B------:R-:W-:Y:S01]  /*e1a0*/  @!PT LDS RZ, [RZ] ;  /* 0x00000000fffff984 */ /* 0x000fe20000000800 */
[----:B------:R-:W-:Y:S01]  /*e1b0*/  @!PT LDS RZ, [RZ] ;  /* 0x00000000fffff984 */ /* 0x000fe20000000800 */
[----:B------:R-:W-:Y:S01]  /*e1c0*/  @!PT LDS RZ, [RZ] ;  /* 0x00000000fffff984 */ /* 0x000fe20000000800 */
[----:B------:R0:W-:Y:S04]  /*e1d0*/  @!P2 LDGSTS.E.BYPASS.LTC128B.128 [R20+0x22400], desc[UR48][R2.64], !P5 ;  /* 0x224000000214afae */ /* 0x0001e8000e901d70 */
[----:B------:R0:W-:Y:S04]  /*e1e0*/  @!P2 LDGSTS.E.BYPASS.LTC128B.128 [R20+0x26400], desc[UR48][R2.64+0x80], !P4 ;  /* 0x264000800214afae */ /* 0x0001e8000e101d70 */
[----:B------:R0:W-:Y:S01]  /*e1f0*/  @!P2 LDGSTS.E.BYPASS.LTC128B.128 [R20+0x2a400], desc[UR48][R2.64+0x100], !P3 ;  /* 0x2a4001000214afae */ /* 0x0001e2000d901d70 */
[----:B------:R-:W-:-:S03]  /*e200*/  IMAD.MOV.U32 R13, RZ, RZ, R0 ;  /* 0x000000ffff0d7224 */ /* 0x000fc600078e0000 */
[----:B------:R0:W-:Y:S01]  /*e210*/  @!P2 LDGSTS.E.BYPASS.LTC128B.128 [R20+0x2e400], desc[UR48][R2.64+0x180], !P1 ;  /* 0x2e4001800214afae */ /* 0x0001e2000c901d70 */
[----:B------:R-:W-:Y:S01]  /*e220*/  LOP3.LUT P2, RZ, R16, 0x200, RZ, 0xc0, !PT ;  /* 0x0000020010ff7812 */ /* 0x000fe2000784c0ff */
[----:B------:R-:W-:-:S12]  /*e230*/  IMAD.MOV.U32 R5, RZ, RZ, R14 ;  /* 0x000000ffff057224 */ /* 0x000fd800078e000e */
[----:B0-----:R-:W-:Y:S05]  /*e240*/  WARPSYNC.COLLECTIVE R15, `(.L_x_315) ;  /* 0x000000000f087348 */ /* 0x001fea0003c00000 */
[----:B------:R1:W2:Y:S02]  /*e250*/  SHFL.IDX P6, R14, R13, R12, R11 ;  /* 0x0000000c0d0e7389 */ /* 0x0002a400000c000b */
[----:B012---:R-:W-:Y:S01]  /*e260*/  ENDCOLLECTIVE ;  /* 0x000000000000791b */ /* 0x007fe20003800000 */
.L_x_315:
[----:B------:R-:W-:Y:S02]  /*e270*/  IMAD.MOV.U32 R13, RZ, RZ, R4 ;  /* 0x000000ffff0d7224 */ /* 0x000fe400078e0004 */
[----:B------:R-:W-:Y:S01]  /*e280*/  IMAD.MOV.U32 R12, RZ, RZ, 0x2 ;  /* 0x00000002ff0c7424 */ /* 0x000fe200078e00ff */
[----:B------:R-:W-:-:S13]  /*e290*/  LOP3.LUT P6, RZ, R16, 0x400, RZ, 0xc0, !PT ;  /* 0x0000040010ff7812 */ /* 0x000fda00078cc0ff */
[----:B------:R-:W-:-:S05]  /*e2a0*/  @!P6 LEA R14, P0, R21, R14, 0x1 ;  /* 0x0000000e150ee211 */ /* 0x000fca00078008ff */
[----:B------:R-:W-:Y:S02]  /*e2b0*/  @!P6 IMAD.X R5, RZ, RZ, R5, P0 ;  /* 0x000000ffff05e224 */ /* 0x000fe400000e0605 */
[----:B------:R-:W-:Y:S02]  /*e2c0*/  @!P6 IMAD.MOV.U32 R2, RZ, RZ, R14 ;  /* 0x000000ffff02e224 */ /* 0x000fe400078e000e */
[----:B------:R-:W-:-:S05]  /*e2d0*/  @!P6 IMAD.MOV.U32 R3, RZ, RZ, R5 ;  /* 0x000000ffff03e224 */ /* 0x000fca00078e0005 */
[----:B------:R-:W-:Y:S01]  /*e2e0*/  @!PT LDS RZ, [RZ] ;  /* 0x00000000fffff984 */ /* 0x000fe20000000800 */
[----:B------:R-:W-:Y:S01]  /*e2f0*/  @!PT LDS RZ, [RZ] ;  /* 0x00000000fffff984 */ /* 0x000fe20000000800 */
[----:B------:R-:W-:Y:S01]  /*e300*/  @!PT LDS RZ, [RZ] ;  /* 0x00000000fffff984 */ /* 0x000fe20000000800 */
[----:B------:R0:W-:Y:S04]  /*e310*/  @!P6 LDGSTS.E.BYPASS.LTC128B.128 [R20+0x22c00], desc[UR48][R2.64], !P5 ;  /* 0x22c000000214efae */ /* 0x0001e8000e901d70 */
[----:B------:R0:W-:Y:S04]  /*e320*/  @!P6 LDGSTS.E.BYPASS.LTC128B.128 [R20+0x26c00], desc[UR48][R2.64+0x80], !P4 ;  /* 0x26c000800214efae */ /* 0x0001e8000e101d70 */
[----:B------:R0:W-:Y:S04]  /*e330*/  @!P6 LDGSTS.E.BYPASS.LTC128B.128 [R20+0x2ac00], desc[UR48][R2.64+0x100], !P3 ;  /* 0x2ac001000214efae */ /* 0x0001e8000d901d70 */
[----:B------:R0:W-:Y:S02]  /*e340*/  @!P6 LDGSTS.E.BYPASS.LTC128B.128 [R20+0x2ec00], desc[UR48][R2.64+0x180], !P1 ;  /* 0x2ec001800214efae */ /* 0x0001e4000c901d70 */
[----:B0-----:R-:W-:Y:S05]  /*e350*/  WARPSYNC.COLLECTIVE R15, `(.L_x_316) ;  /* 0x000000000f087348 */ /* 0x001fea0003c00000 */
[----:B------:R1:W2:Y:S02]  /*e360*/  SHFL.IDX P6, R14, R13, R12, R11 ;  /* 0x0000000c0d0e7389 */ /* 0x0002a400000c000b */
[----:B012---:R-:W-:Y:S01]  /*e370*/  ENDCOLLECTIVE ;  /* 0x000000000000791b */ /* 0x007fe20003800000 */
.L_x_316:
[----:B------:R-:W-:Y:S01]  /*e380*/  MOV R13, R0 ;  /* 0x00000000000d7202 */ /* 0x000fe20000000f00 */
[----:B------:R-:W-:-:S07]  /*e390*/  IMAD.MOV.U32 R5, RZ, RZ, R14 ;  /* 0x000000ffff057224 */ /* 0x000fce00078e000e */
[----:B------:R-:W-:Y:S05]  /*e3a0*/  WARPSYNC.COLLECTIVE R15, `(.L_x_317) ;  /* 0x000000000f087348 */ /* 0x000fea0003c00000 */
[----:B------:R0:W1:Y:S02]  /*e3b0*/  SHFL.IDX P6, R14, R13, R12, R11 ;  /* 0x0000000c0d0e7389 */ /* 0x00006400000c000b */
[----:B01----:R-:W-:Y:S01]  /*e3c0*/  ENDCOLLECTIVE ;  /* 0x000000000000791b */ /* 0x003fe20003800000 */
.L_x_317:
[----:B------:R-:W-:Y:S02]  /*e3d0*/  IMAD.MOV.U32 R13, RZ, RZ, R4 ;  /* 0x000000ffff0d7224 */ /* 0x000fe400078e0004 */
[----:B------:R-:W-:Y:S01]  /*e3e0*/  IMAD.MOV.U32 R12, RZ, RZ, 0x3 ;  /* 0x00000003ff0c7424 */ /* 0x000fe200078e00ff */
[----:B------:R-:W-:-:S05]  /*e3f0*/  @!P2 LEA R14, P0, R21, R14, 0x1 ;  /* 0x0000000e150ea211 */ /* 0x000fca00078008ff */
[----:B------:R-:W-:-:S08]  /*e400*/  @!P2 IMAD.MOV.U32 R2, RZ, RZ, R14 ;  /* 0x000000ffff02a224 */ /* 0x000fd000078e000e */
[----:B------:R-:W-:Y:S05]  /*e410*/  WARPSYNC.COLLECTIVE R15, `(.L_x_318) ;  /* 0x000000000f087348 */ /* 0x000fea0003c00000 */
[----:B------:R0:W1:Y:S02]  /*e420*/  SHFL.IDX P6, R14, R13, R12, R11 ;  /* 0x0000000c0d0e7389 */ /* 0x00006400000c000b */
[----:B01----:R-:W-:Y:S01]  /*e430*/  ENDCOLLECTIVE ;  /* 0x000000000000791b */ /* 0x003fe20003800000 */
.L_x_318:
[----:B------:R-:W-:-:S04]  /*e440*/  @!P2 IMAD.X R5, RZ, RZ, R5, P0 ;  /* 0x000000ffff05a224 */ /* 0x000fc800000e0605 */
[----:B------:R-:W-:-:S05]  /*e450*/  @!P2 IMAD.MOV.U32 R3, RZ, RZ, R5 ;  /* 0x000000ffff03a224 */ /* 0x000fca00078e0005 */
[----:B------:R-:W-:Y:S01]  /*e460*/  @!PT LDS RZ, [RZ] ;  /* 0x00000000fffff984 */ /* 0x000fe20000000800 */
[----:B------:R-:W-:Y:S01]  /*e470*/  @!PT LDS RZ, [RZ] ;  /* 0x00000000fffff984 */ /* 0x000fe20000000800 */
[----:B------:R-:W-:Y:S01]  /*e480*/  @!PT LDS RZ, [RZ] ;  /* 0x00000000fffff984 */ /* 0x000fe20000000800 */
[----:B------:R0:W-:Y:S01]  /*e490*/  @!P2 LDGSTS.E.BYPASS.LTC128B.128 [R20+0x23400], desc[UR48][R2.64], !P5 ;  /* 0x234000000214afae */ /* 0x0001e2000e901d70 */
[----:B------:R-:W-:-:S03]  /*e4a0*/  IMAD.MOV.U32 R13, RZ, RZ, R0 ;  /* 0x000000ffff0d7224 */ /* 0x000fc600078e0000 */
[----:B------:R0:W-:Y:S04]  /*e4b0*/  @!P2 LDGSTS.E.BYPASS.LTC128B.128 [R20+0x27400], desc[UR48][R2.64+0x80], !P4 ;  /* 0x274000800214afae */ /* 0x0001e8000e101d70 */
[----:B------:R0:W-:Y:S04]  /*e4c0*/  @!P2 LDGSTS.E.BYPASS.LTC128B.128 [R20+0x2b400], desc[UR48][R2.64+0x100], !P3 ;  /* 0x2b4001000214afae */ /* 0x0001e8000d901d70 */
[----:B------:R0:W-:Y:S01]  /*e4d0*/  @!P2 LDGSTS.E.BYPASS.LTC128B.128 [R20+0x2f400], desc[UR48][R2.64+0x180], !P1 ;  /* 0x2f4001800214afae */ /* 0x0001e2000c901d70 */
[----:B------:R-:W-:Y:S01]  /*e4e0*/  IMAD.MOV.U32 R5, RZ, RZ, R14 ;  /* 0x000000ffff057224 */ /* 0x000fe200078e000e */
[----:B------:R-:W-:-:S13]  /*e4f0*/  LOP3.LUT P2, RZ, R16, 0x80, RZ, 0xc0, !PT ;  /* 0x0000008010ff7812 */ /* 0x000fda000784c0ff */
[----:B0-----:R-:W-:Y:S05]  /*e500*/  WARPSYNC.COLLECTIVE R15, `(.L_x_319) ;  /* 0x000000000f087348 */ /* 0x001fea0003c00000 */
[----:B------:R1:W2:Y:S02]  /*e510*/  SHFL.IDX P6, R14, R13, R12, R11 ;  /* 0x0000000c0d0e7389 */ /* 0x0002a400000c000b */
[----:B012---:R-:W-:Y:S01]  /*e520*/  ENDCOLLECTIVE ;  /* 0x000000000000791b */ /* 0x007fe20003800000 */
.L_x_319:
        /* <DEDUP_REMOVED lines=17> */
.L_x_320:
[----:B------:R-:W-:Y:S02]  /*e640*/  IMAD.MOV.U32 R13, RZ, RZ, R0 ;  /* 0x000000ffff0d7224 */ /* 0x000fe400078e0000 */
[----:B------:R-:W-:-:S07]  /*e650*/  IMAD.MOV.U32 R5, RZ, RZ, R14 ;  /* 0x000000ffff057224 */ /* 0x000fce00078e000e */
[----:B------:R-:W-:Y:S05]  /*e660*/  WARPSYNC.COLLECTIVE R15, `(.L_x_321) ;  /* 0x000000000f087348 */ /* 0x000fea0003c00000 */
[----:B------:R0:W1:Y:S02]  /*e670*/  SHFL.IDX P6, R14, R13, R12, R11 ;  /* 0x0000000c0d0e7389 */ /* 0x00006400000c000b */
[----:B01----:R-:W-:Y:S01]  /*e680*/  ENDCOLLECTIVE ;  /* 0x000000000000791b */ /* 0x003fe20003800000 */
.L_x_321:
        /* <DEDUP_REMOVED lines=8> */
.L_x_322:
[----:B------:R-:W-:-:S05]  /*e710*/  @!P2 IMAD.MOV.U32 R3, RZ, RZ, R5 ;  /* 0x000000ffff03a224 */ /* 0x000fca00078e0005 */
[----:B------:R-:W-:Y:S01]  /*e720*/  @!PT LDS RZ, [RZ] ;  /* 0x00000000fffff984 */ /* 0x000fe20000000800 */
[----:B------:R-:W-:Y:S01]  /*e730*/  @!PT LDS RZ, [RZ] ;  /* 0x00000000fffff984 */ /* 0x000fe20000000800 */
[----:B------:R-:W-:Y:S01]  /*e740*/  @!PT LDS RZ, [RZ] ;  /* 0x00000000fffff984 */ /* 0x000fe20000000800 */
[----:B------:R0:W-:Y:S04]  /*e750*/  @!P2 LDGSTS.E.BYPASS.LTC128B.128 [R20+0x24400], desc[UR48][R2.64], !P5 ;  /* 0x244000000214afae */ /* 0x0001e8000e901d70 */
[----:B------:R0:W-:Y:S01]  /*e760*/  @!P2 LDGSTS.E.BYPASS.LTC128B.128 [R20+0x28400], desc[UR48][R2.64+0x80], !P4 ;  /* 0x284000800214afae */ /* 0x0001e2000e101d70 */
[----:B------:R-:W-:-:S03]  /*e770*/  IMAD.MOV.U32 R13, RZ, RZ, R0 ;  /* 0x000000ffff0d7224 */ /* 0x000fc600078e0000 */
[----:B------:R0:W-:Y:S04]  /*e780*/  @!P2 LDGSTS.E.BYPASS.LTC128B.128 [R20+0x2c400], desc[UR48][R2.64+0x100], !P3 ;  /* 0x2c4001000214afae */ /* 0x0001e8000d901d70 */
[----:B------:R0:W-:Y:S01]  /*e790*/  @!P2 LDGSTS.E.BYPASS.LTC128B.128 [R20+0x30400], desc[UR48][R2.64+0x180], !P1 ;  /* 0x304001800214afae */ /* 0x0001e2000c901d70 */
[----:B------:R-:W-:Y:S01]  /*e7a0*/  LOP3.LUT P2, RZ, R16, 0x20, RZ, 0xc0, !PT ;  /* 0x0000002010ff7812 */ /* 0x000fe2000784c0ff */
[----:B------:R-:W-:-:S12]  /*e7b0*/  IMAD.MOV.U32 R5, RZ, RZ, R14 ;  /* 0x000000ffff057224 */ /* 0x000fd800078e000e */
[----:B0-----:R-:W-:Y:S05]  /*e7c0*/  WARPSYNC.COLLECTIVE R15, `(.L_x_323) ;  /* 0x000000000f087348 */ /* 0x001fea0003c00000 */
[----:B------:R1:W2:Y:S02]  /*e7d0*/  SHFL.IDX P6, R14, R13, R12, R11 ;  /* 0x0000000c0d0e7389 */ /* 0x0002a400000c000b */
[----:B012---:R-:W-:Y:S01]  /*e7e0*/  ENDCOLLECTIVE ;  /* 0x000000000000791b */ /* 0x007fe20003800000 */
.L_x_323:
        /* <DEDUP_REMOVED lines=17> */
.L_x_324:
[----:B------:R-:W-:Y:S02]  /*e900*/  IMAD.MOV.U32 R13, RZ, RZ, R0 ;  /* 0x000000ffff0d7224 */ /* 0x000fe400078e0000 */
[----:B------:R-:W-:-:S07]  /*e910*/  IMAD.MOV.U32 R5, RZ, RZ, R14 ;  /* 0x000000ffff057224 */ /* 0x000fce00078e000e */
[----:B------:R-:W-:Y:S05]  /*e920*/  WARPSYNC.COLLECTIVE R15, `(.L_x_325) ;  /* 0x000000000f087348 */ /* 0x000fea0003c00000 */
[----:B------:R0:W1:Y:S02]  /*e930*/  SHFL.IDX P6, R14, R13, R12, R11 ;  /* 0x0000000c0d0e7389 */ /* 0x00006400000c000b */
[----:B01----:R-:W-:Y:S01]  /*e940*/  ENDCOLLECTIVE ;  /* 0x000000000000791b */ /* 0x003fe20003800000 */
.L_x_325:
[----:B------:R-:W-:Y:S02]  /*e950*/  IMAD.MOV.U32 R13, RZ, RZ, R4 ;  /* 0x000000ffff0d7224 */ /* 0x000fe400078e0004 */
[----:B------:R-:W-:Y:S01]  /*e960*/  IMAD.MOV.U32 R12, RZ, RZ, 0x7 ;  /* 0x00000007ff0c7424 */ /* 0x000fe200078e00ff */
[----:B------:R-:W-:-:S04]  /*e970*/  @!P2 LEA R14, P0, R21, R14, 0x1 ;  /* 0x0000000e150ea211 */ /* 0x000fc800078008ff */
[----:B------:R-:W-:Y:S01]  /*e980*/  @!P2 MOV R2, R14 ;  /* 0x0000000e0002a202 */ /* 0x000fe20000000f00 */
[----:B------:R-:W-:-:S08]  /*e990*/  @!P2 IMAD.X R5, RZ, RZ, R5, P0 ;  /* 0x000000ffff05a224 */ /* 0x000fd000000e0605 */
[----:B------:R-:W-:Y:S05]  /*e9a0*/  WARPSYNC.COLLECTIVE R15, `(.L_x_326) ;  /* 0x000000000f087348 */ /* 0x000fea0003c00000 */
[----:B------:R0:W1:Y:S02]  /*e9b0*/  SHFL.IDX P6, R14, R13, R12, R11 ;  /* 0x0000000c0d0e7389 */ /* 0x00006400000c000b */
[----:B01----:R-:W-:Y:S01]  /*e9c0*/  ENDCOLLECTIVE ;  /* 0x000000000000791b */ /* 0x003fe20003800000 */
.L_x_326:
        /* <DEDUP_REMOVED lines=9> */
[----:B------:R-:W-:-:S07]  /*ea60*/  IMAD.MOV.U32 R5, RZ, RZ, R14 ;  /* 0x000000ffff057224 */ /* 0x000fce00078e000e */
[----:B0-----:R-:W-:Y:S05]  /*ea70*/  WARPSYNC.COLLECTIVE R15, `(.L_x_327) ;  /* 0x000000000f087348 */ /* 0x001fea0003c00000 */
[----:B------:R1:W2:Y:S02]  /*ea80*/  SHFL.IDX P6, R14, R13, R12, R11 ;  /* 0x0000000c0d0e7389 */ /* 0x0002a400000c000b */
[----:B012---:R-:W-:Y:S01]  /*ea90*/  ENDCOLLECTIVE ;  /* 0x000000000000791b */ /* 0x007fe20003800000 */
.L_x_327:
[----:B------:R-:W-:Y:S05]  /*eaa0*/  BRA `(.L_x_328) ;  /* 0xffffffc0007c7947 */ /* 0x000fea000383ffff */
.L_x_239:
[----:B0-----:R-:W-:-:S04]  /*eab0*/  IMAD.U32 R3, RZ, RZ, UR37 ;  /* 0x00000025ff037e24 */ /* 0x001fc8000f8e00ff */
[----:B------:R0:W1:Y:S03]  /*eac0*/  SYNCS.PHASECHK.TRANS64.TRYWAIT P0, [R3+URZ+0x32420], R0 ;  /* 0x03242000030075a7 */ /* 0x000066000800017f */
[----:B-1----:R-:W-:Y:S05]  /*ead0*/  @!P0 NANOSLEEP.SYNCS 0x989680 ;  /* 0x009896800000895d */ /* 0x002fea0003900000 */
[----:B------:R-:W1:Y:S02]  /*eae0*/  @!P0 SYNCS.PHASECHK.TRANS64 P0, [R3+URZ+0x32420], R0 ;  /* 0x03242000030085a7 */ /* 0x000e64000800007f */
[----:B-1----:R-:W-:Y:S05]  /*eaf0*/  @!P0 BRA `(.L_x_239) ;  /* 0xfffffffc00ec8947 */ /* 0x002fea000383ffff */
[----:B------:R-:W-:Y:S05]  /*eb00*/  BRA `(.L_x_329) ;  /* 0xffffffc000b87947 */ /* 0x000fea000383ffff */
.L_x_242:
[----:B0-----:R0:W1:Y:S02]  /*eb10*/  SYNCS.PHASECHK.TRANS64.TRYWAIT P0, [R17+URZ+0x32460], R0 ;  /* 0x03246000110075a7 */ /* 0x001064000800017f */
[----:B-1----:R-:W-:Y:S05]  /*eb20*/  @!P0 NANOSLEEP.SYNCS 0x989680 ;  /* 0x009896800000895d */ /* 0x002fea0003900000 */
[----:B------:R-:W1:Y:S02]  /*eb30*/  @!P0 SYNCS.PHASECHK.TRANS64 P0, [R17+URZ+0x32460], R0 ;  /* 0x03246000110085a7 */ /* 0x000e64000800007f */
[----:B-1----:R-:W-:Y:S05]  /*eb40*/  @!P0 BRA `(.L_x_242) ;  /* 0xfffffffc00f08947 */ /* 0x002fea000383ffff */
[----:B------:R-:W-:Y:S05]  /*eb50*/  BRA `(.L_x_330) ;  /* 0xffffffc000c87947 */ /* 0x000fea000383ffff */
.L_x_243:
        /* <DEDUP_REMOVED lines=8> */
.L_x_332:
[----:B------:R-:W-:Y:S05]  /*ebe0*/  BSYNC B0 ;  /* 0x0000000000007941 */ /* 0x000fea0003800000 */
.L_x_331:
[----:B------:R-:W0:Y:S01]  /*ebf0*/  S2R R4, SR_TID.X ;  /* 0x0000000000047919 */ /* 0x000e220000002100 */
[----:B------:R-:W-:Y:S01]  /*ec00*/  IMAD.MOV.U32 R13, RZ, RZ, R8 ;  /* 0x000000ffff0d7224 */ /* 0x000fe200078e0008 */
[----:B------:R-:W-:Y:S01]  /*ec10*/  MOV R11, 0x181f ;  /* 0x0000181f000b7802 */ /* 0x000fe20000000f00 */
[----:B------:R-:W-:Y:S01]  /*ec20*/  IMAD.MOV.U32 R12, RZ, RZ, RZ ;  /* 0x000000ffff0c7224 */ /* 0x000fe200078e00ff */
[C---:B------:R-:W-:Y:S01]  /*ec30*/  LOP3.LUT P3, RZ, R29.reuse, 0x8000, RZ, 0xc0, !PT ;  /* 0x000080001dff7812 */ /* 0x040fe2000786c0ff */
[----:B------:R-:W-:Y:S01]  /*ec40*/  IMAD.MOV.U32 R15, RZ, RZ, -0x1 ;  /* 0xffffffffff0f7424 */ /* 0x000fe200078e00ff */
[C---:B------:R-:W-:Y:S01]  /*ec50*/  LOP3.LUT P2, RZ, R29.reuse, 0x1000, RZ, 0xc0, !PT ;  /* 0x000010001dff7812 */ /* 0x040fe2000784c0ff */
[----:B------:R-:W-:Y:S01]  /*ec60*/  IMAD.MOV.U32 R3, RZ, RZ, R14 ;  /* 0x000000ffff037224 */ /* 0x000fe200078e000e */
[----:B------:R-:W-:-:S13]  /*ec70*/  LOP3.LUT P1, RZ, R29, 0x80, RZ, 0xc0, !PT ;  /* 0x000000801dff7812 */ /* 0x000fda000782c0ff */
[----:B0-----:R-:W-:Y:S05]  /*ec80*/  WARPSYNC.COLLECTIVE R15, `(.L_x_333) ;  /* 0x000000000f087348 */ /* 0x001fea0003c00000 */
[----:B------:R1:W2:Y:S02]  /*ec90*/  SHFL.IDX P6, R14, R13, R12, R11 ;  /* 0x0000000c0d0e7389 */ /* 0x0002a400000c000b */
[----:B012---:R-:W-:Y:S01]  /*eca0*/  ENDCOLLECTIVE ;  /* 0x000000000000791b */ /* 0x007fe20003800000 */
.L_x_333:
[----:B------:R-:W-:Y:S02]  /*ecb0*/  LOP3.LUT P4, RZ, R29, 0x4, RZ, 0xc0, !PT ;  /* 0x000000041dff7812 */ /* 0x000fe4000788c0ff */
[----:B------:R-:W-:Y:S02]  /*ecc0*/  LEA R6, R6, UR37, 0x1 ;  /* 0x0000002506067c11 */ /* 0x000fe4000f8e08ff */
[----:B------:R-:W-:Y:S01]  /*ecd0*/  LOP3.LUT P5, RZ, R16, 0x80000000, RZ, 0xc0, !PT ;  /* 0x8000000010ff7812 */ /* 0x000fe200078ac0ff */
[----:B------:R-:W-:Y:S02]  /*ece0*/  IMAD.MOV.U32 R13, RZ, RZ, R7 ;  /* 0x000000ffff0d7224 */ /* 0x000fe400078e0007 */
[----:B------:R-:W-:Y:S02]  /*ecf0*/  IMAD.MOV.U32 R12, RZ, RZ, 0x1 ;  /* 0x00000001ff0c7424 */ /* 0x000fe400078e00ff */
[----:B------:R-:W-:Y:S02]  /*ed00*/  IMAD.SHL.U32 R4, R4, 0x8, RZ ;  /* 0x0000000804047824 */ /* 0x000fe400078e00ff */
[----:B------:R-:W-:-:S07]  /*ed10*/  IMAD.MOV.U32 R2, RZ, RZ, R14 ;  /* 0x000000ffff027224 */ /* 0x000fce00078e000e */
[----:B------:R-:W-:Y:S05]  /*ed20*/  WARPSYNC.COLLECTIVE R15, `(.L_x_334) ;  /* 0x000000000f087348 */ /* 0x000fea0003c00000 */
[----:B------:R0:W1:Y:S02]  /*ed30*/  SHFL.IDX P6, R14, R13, R12, R11 ;  /* 0x0000000c0d0e7389 */ /* 0x00006400000c000b */
[----:B01----:R-:W-:Y:S01]  /*ed40*/  ENDCOLLECTIVE ;  /* 0x000000000000791b */ /* 0x003fe20003800000 */
.L_x_334:
[----:B------:R-:W-:-:S05]  /*ed50*/  LOP3.LUT R4, R4, 0x38, RZ, 0xc0, !PT ;  /* 0x0000003804047812 */ /* 0x000fca00078ec0ff */
[----:B------:R-:W-:-:S05]  /*ed60*/  IMAD.SHL.U32 R0, R4, 0x2, RZ ;  /* 0x0000000204007824 */ /* 0x000fca00078e00ff */
[----:B------:R-:W-:Y:S01]  /*ed70*/  IADD3 R2, P0, R2, R0, RZ ;  /* 0x0000000002027210 */ /* 0x000fe20007f1e0ff */
[----:B------:R-:W-:-:S04]  /*ed80*/  IMAD.MOV.U32 R13, RZ, RZ, R8 ;  /* 0x000000ffff0d7224 */ /* 0x000fc800078e0008 */
[----:B------:R-:W-:-:S05]  /*ed90*/  IMAD.X R3, RZ, RZ, R3, P0 ;  /* 0x000000ffff037224 */ /* 0x000fca00000e0603 */
        /* <DEDUP_REMOVED lines=15> */
.L_x_335:
[----:B------:R-:W-:Y:S02]  /*ee90*/  IMAD.MOV.U32 R13, RZ, RZ, R7 ;  /* 0x000000ffff0d7224 */ /* 0x000fe400078e0007 */
[----:B------:R-:W-:Y:S02]  /*eea0*/  IMAD.MOV.U32 R12, RZ, RZ, 0x2 ;  /* 0x00000002ff0c7424 */ /* 0x000fe400078e00ff */
[----:B------:R-:W-:-:S07]  /*eeb0*/  IMAD.MOV.U32 R2, RZ, RZ, R14 ;  /* 0x000000ffff027224 */ /* 0x000fce00078e000e */
[----:B------:R-:W-:Y:S05]  /*eec0*/  WARPSYNC.COLLECTIVE R15, `(.L_x_336) ;  /* 0x000000000f087348 */ /* 0x000fea0003c00000 */
[----:B------:R0:W1:Y:S02]  /*eed0*/  SHFL.IDX P6, R14, R13, R12, R11 ;  /* 0x0000000c0d0e7389 */ /* 0x00006400000c000b */
[----:B01----:R-:W-:Y:S01]  /*eee0*/  ENDCOLLECTIVE ;  /* 0x000000000000791b */ /* 0x003fe20003800000 */
.L_x_336:
        /* <DEDUP_REMOVED lines=13> */
[----:B------:R-:W-:Y:S02]  /*efc0*/  LOP3.LUT P4, RZ, R29, 0x1, RZ, 0xc0, !PT ;  /* 0x000000011dff7812 */ /* 0x000fe4000788c0ff */
[----:B0-----:R-:W-:-:S11]  /*efd0*/  MOV R3, R14 ;  /* 0x0000000e00037202 */ /* 0x001fd60000000f00 */
[----:B------:R-:W-:Y:S05]  /*efe0*/  WARPSYNC.COLLECTIVE R15, `(.L_x_337) ;  /* 0x000000000f087348 */ /* 0x000fea0003c00000 */
[----:B------:R0:W1:Y:S02]  /*eff0*/  SHFL.IDX P6, R14, R13, R12, R11 ;  /* 0x0000000c0d0e7389 */ /* 0x00006400000c000b */
[----:B01----:R-:W-:Y:S01]  /*f000*/  ENDCOLLECTIVE ;  /* 0x000000000000791b */ /* 0x003fe20003800000 */
.L_x_337:
[----:B------:R-:W-:Y:S02]  /*f010*/  IMAD.MOV.U32 R13, RZ, RZ, R7 ;  /* 0x000000ffff0d7224 */ /* 0x000fe400078e0007 */
[----:B------:R-:W-:Y:S02]  /*f020*/  IMAD.MOV.U32 R12, RZ, RZ, 0x3 ;  /* 0x00000003ff0c7424 */ /* 0x000fe400078e00ff */
[----:B------:R-:W-:-:S07]  /*f030*/  IMAD.MOV.U32 R2, RZ, RZ, R14 ;  /* 0x000000ffff027224 */ /* 0x000fce00078e000e */
[----:B------:R-:W-:Y:S05]  /*f040*/  WARPSYNC.COLLECTIVE R15, `(.L_x_338) ;  /* 0x000000000f087348 */ /* 0x000fea0003c00000 */
[----:B------:R0:W1:Y:S02]  /*f050*/  SHFL.IDX P6, R14, R13, R12, R11 ;  /* 0x0000000c0d0e7389 */ /* 0x00006400000c000b */
[----:B01----:R-:W-:Y:S01]  /*f060*/  ENDCOLLECTIVE ;  /* 0x000000000000791b */ /* 0x003fe20003800000 */
.L_x_338:
        /* <DEDUP_REMOVED lines=18> */
.L_x_339:
[----:B------:R-:W-:Y:S02]  /*f190*/  IMAD.MOV.U32 R13, RZ, RZ, R7 ;  /* 0x000000ffff0d7224 */ /* 0x000fe400078e0007 */
[----:B------:R-:W-:Y:S02]  /*f1a0*/  IMAD.MOV.U32 R12, RZ, RZ, 0x4 ;  /* 0x00000004ff0c7424 */ /* 0x000fe400078e00ff */
[----:B------:R-:W-:-:S07]  /*f1b0*/  IMAD.MOV.U32 R2, RZ, RZ, R14 ;  /* 0x000000ffff027224 */ /* 0x000fce00078e000e */
[----:B------:R-:W-:Y:S05]  /*f1c0*/  WARPSYNC.COLLECTIVE R15, `(.L_x_340) ;  /* 0x000000000f087348 */ /* 0x000fea0003c00000 */
[----:B------:R0:W1:Y:S02]  /*f1d0*/  SHFL.IDX P6, R14, R13, R12, R11 ;  /* 0x0000000c0d0e7389 */ /* 0x00006400000c000b */
[----:B01----:R-:W-:Y:S01]  /*f1e0*/  ENDCOLLECTIVE ;  /* 0x000000000000791b */ /* 0x003fe20003800000 */
.L_x_340:
        /* <DEDUP_REMOVED lines=17> */
.L_x_341:
[----:B------:R-:W-:Y:S02]  /*f300*/  IMAD.MOV.U32 R13, RZ, RZ, R7 ;  /* 0x000000ffff0d7224 */ /* 0x000fe400078e0007 */
[----:B------:R-:W-:Y:S01]  /*f310*/  IMAD.MOV.U32 R12, RZ, RZ, 0x5 ;  /* 0x00000005ff0c7424 */ /* 0x000fe200078e00ff */
[----:B------:R-:W-:-:S07]  /*f320*/  MOV R2, R14 ;  /* 0x0000000e00027202 */ /* 0x000fce0000000f00 */
[----:B------:R-:W-:Y:S05]  /*f330*/  WARPSYNC.COLLECTIVE R15, `(.L_x_342) ;  /* 0x000000000f087348 */ /* 0x000fea0003c00000 */
[----:B------:R0:W1:Y:S02]  /*f340*/  SHFL.IDX P6, R14, R13, R12, R11 ;  /* 0x0000000c0d0e7389 */ /* 0x00006400000c000b */
[----:B01----:R-:W-:Y:S01]  /*f350*/  ENDCOLLECTIVE ;  /* 0x000000000000791b */ /* 0x003fe20003800000 */
.L_x_342:
        /* <DEDUP_REMOVED lines=14> */
.L_x_343:
[----:B------:R-:W-:Y:S05]  /*f440*/  BRA `(.L_x_344) ;  /* 0xffffffc000887947 */ /* 0x000fea000383ffff */
.L_x_249:
[----:B0-----:R0:W1:Y:S02]  /*f450*/  SYNCS.PHASECHK.TRANS64.TRYWAIT P0, [R17+URZ+0x32440], R26 ;  /* 0x0324401a110075a7 */ /* 0x001064000800017f */
[----:B-1----:R-:W-:Y:S05]  /*f460*/  @!P0 NANOSLEEP.SYNCS 0x989680 ;  /* 0x009896800000895d */ /* 0x002fea0003900000 */
[----:B------:R-:W1:Y:S02]  /*f470*/  @!P0 SYNCS.PHASECHK.TRANS64 P0, [R17+URZ+0x32440], R26 ;  /* 0x0324401a110085a7 */ /* 0x000e64000800007f */
[----:B-1----:R-:W-:Y:S05]  /*f480*/  @!P0 BRA `(.L_x_249) ;  /* 0xfffffffc00f08947 */ /* 0x002fea000383ffff */
[----:B------:R-:W-:Y:S05]  /*f490*/  BRA `(.L_x_345) ;  /* 0xffffffc400947947 */ /* 0x000fea000383ffff */
.L_x_250:
        /* <DEDUP_REMOVED lines=8> */
.L_x_347:
[----:B------:R-:W-:Y:S05]  /*f520*/  BSYNC B1 ;  /* 0x0000000000017941 */ /* 0x000fea0003800000 */
.L_x_346:
[----:B------:R-:W-:Y:S01]  /*f530*/  IMAD.MOV.U32 R13, RZ, RZ, R21 ;  /* 0x000000ffff0d7224 */ /* 0x000fe200078e0015 */
[----:B------:R-:W-:Y:S01]  /*f540*/  MOV R15, 0xffffffff ;  /* 0xffffffff000f7802 */ /* 0x000fe20000000f00 */
[----:B------:R-:W-:Y:S01]  /*f550*/  IMAD.MOV.U32 R12, RZ, RZ, RZ ;  /* 0x000000ffff0c7224 */ /* 0x000fe200078e00ff */
[----:B------:R-:W-:Y:S01]  /*f560*/  LEA R22, R22, UR37, 0x1 ;  /* 0x0000002516167c11 */ /* 0x000fe2000f8e08ff */
[----:B------:R-:W-:Y:S02]  /*f570*/  IMAD.MOV.U32 R11, RZ, RZ, 0x181f ;  /* 0x0000181fff0b7424 */ /* 0x000fe400078e00ff */
[----:B------:R-:W-:-:S07]  /*f580*/  IMAD.MOV.U32 R3, RZ, RZ, R14 ;  /* 0x000000ffff037224 */ /* 0x000fce00078e000e */
[----:B------:R-:W-:Y:S05]  /*f590*/  WARPSYNC.COLLECTIVE R15, `(.L_x_348) ;  /* 0x000000000f087348 */ /* 0x000fea0003c00000 */
[----:B------:R0:W1:Y:S02]  /*f5a0*/  SHFL.IDX P6, R14, R13, R12, R11 ;  /* 0x0000000c0d0e7389 */ /* 0x00006400000c000b */
[----:B01----:R-:W-:Y:S01]  /*f5b0*/  ENDCOLLECTIVE ;  /* 0x000000000000791b */ /* 0x003fe20003800000 */
.L_x_348:
[----:B------:R-:W-:Y:S02]  /*f5c0*/  IMAD.MOV.U32 R13, RZ, RZ, R24 ;  /* 0x000000ffff0d7224 */ /* 0x000fe400078e0018 */
[----:B------:R-:W-:Y:S01]  /*f5d0*/  IMAD.MOV.U32 R12, RZ, RZ, 0x1 ;  /* 0x00000001ff0c7424 */ /* 0x000fe200078e00ff */
[----:B------:R-:W-:-:S13]  /*f5e0*/  IADD3 R2, P0, R14, R0, RZ ;  /* 0x000000000e027210 */ /* 0x000fda0007f1e0ff */
[----:B------:R-:W-:Y:S05]  /*f5f0*/  WARPSYNC.COLLECTIVE R15, `(.L_x_349) ;  /* 0x000000000f087348 */ /* 0x000fea0003c00000 */
[----:B------:R0:W1:Y:S02]  /*f600*/  SHFL.IDX P6, R14, R13, R12, R11 ;  /* 0x0000000c0d0e7389 */ /* 0x00006400000c000b */
[----:B01----:R-:W-:Y:S01]  /*f610*/  ENDCOLLECTIVE ;  /* 0x000000000000791b */ /* 0x003fe20003800000 */
.L_x_349:
        /* <DEDUP_REMOVED lines=10> */
.L_x_350:
[----:B------:R-:W-:Y:S02]  /*f6c0*/  IMAD.MOV.U32 R13, RZ, RZ, R24 ;  /* 0x000000ffff0d7224 */ /* 0x000fe400078e0018 */
[----:B------:R-:W-:Y:S01]  /*f6d0*/  IMAD.MOV.U32 R12, RZ, RZ, 0x2 ;  /* 0x00000002ff0c7424 */ /* 0x000fe200078e00ff */
[----:B------:R-:W-:-:S13]  /*f6e0*/  IADD3 R2, P0, R14, R0, RZ ;  /* 0x000000000e027210 */ /* 0x000fda0007f1e0ff */
[----:B------:R-:W-:Y:S05]  /*f6f0*/  WARPSYNC.COLLECTIVE R15, `(.L_x_351) ;  /* 0x000000000f087348 */ /* 0x000fea0003c00000 */
[----:B------:R0:W1:Y:S02]  /*f700*/  SHFL.IDX P6, R14, R13, R12, R11 ;  /* 0x0000000c0d0e7389 */ /* 0x00006400000c000b */
[----:B01----:R-:W-:Y:S01]  /*f710*/  ENDCOLLECTIVE ;  /* 0x000000000000791b */ /* 0x003fe20003800000 */
.L_x_351:
        /* <DEDUP_REMOVED lines=10> */
.L_x_352:
[----:B------:R-:W-:Y:S01]  /*f7c0*/  IMAD.MOV.U32 R13, RZ, RZ, R24 ;  /* 0x000000ffff0d7224 */ /* 0x000fe200078e0018 */
[----:B------:R-:W-:Y:S01]  /*f7d0*/  MOV R12, 0x3 ;  /* 0x00000003000c7802 */ /* 0x000fe20000000f00 */
[----:B------:R-:W-:-:S07]  /*f7e0*/  IMAD.MOV.U32 R10, RZ, RZ, R14 ;  /* 0x000000ffff0a7224 */ /* 0x000fce00078e000e */
[----:B------:R-:W-:Y:S05]  /*f7f0*/  WARPSYNC.COLLECTIVE R15, `(.L_x_353) ;  /* 0x000000000f087348 */ /* 0x000fea0003c00000 */
[----:B------:R0:W1:Y:S02]  /*f800*/  SHFL.IDX P6, R14, R13, R12, R11 ;  /* 0x0000000c0d0e7389 */ /* 0x00006400000c000b */
[----:B01----:R-:W-:Y:S01]  /*f810*/  ENDCOLLECTIVE ;  /* 0x000000000000791b */ /* 0x003fe20003800000 */
.L_x_353:
        /* <DEDUP_REMOVED lines=11> */
.L_x_354:
[----:B------:R-:W-:Y:S02]  /*f8d0*/  IMAD.MOV.U32 R13, RZ, RZ, R24 ;  /* 0x000000ffff0d7224 */ /* 0x000fe400078e0018 */
[----:B------:R-:W-:Y:S02]  /*f8e0*/  IMAD.MOV.U32 R12, RZ, RZ, 0x4 ;  /* 0x00000004ff0c7424 */ /* 0x000fe400078e00ff */
[----:B------:R-:W-:-:S07]  /*f8f0*/  IMAD.MOV.U32 R2, RZ, RZ, R14 ;  /* 0x000000ffff027224 */ /* 0x000fce00078e000e */
[----:B------:R-:W-:Y:S05]  /*f900*/  WARPSYNC.COLLECTIVE R15, `(.L_x_355) ;  /* 0x000000000f087348 */ /* 0x000fea0003c00000 */
[----:B------:R0:W1:Y:S02]  /*f910*/  SHFL.IDX P6, R14, R13, R12, R11 ;  /* 0x0000000c0d0e7389 */ /* 0x00006400000c000b */
[----:B01----:R-:W-:Y:S01]  /*f920*/  ENDCOLLECTIVE ;  /* 0x000000000000791b */ /* 0x003fe20003800000 */
.L_x_355:
        /* <DEDUP_REMOVED lines=11> */
.L_x_356:
[----:B------:R-:W-:Y:S02]  /*f9e0*/  IMAD.MOV.U32 R13, RZ, RZ, R24 ;  /* 0x000000ffff0d7224 */ /* 0x000fe400078e0018 */
[----:B------:R-:W-:Y:S02]  /*f9f0*/  IMAD.MOV.U32 R12, RZ, RZ, 0x5 ;  /* 0x00000005ff0c7424 */ /* 0x000fe400078e00ff */
[----:B------:R-:W-:-:S07]  /*fa00*/  IMAD.MOV.U32 R2, RZ, RZ, R14 ;  /* 0x000000ffff027224 */ /* 0x000fce00078e000e */
[----:B------:R-:W-:Y:S05]  /*fa10*/  WARPSYNC.COLLECTIVE R15, `(.L_x_357) ;  /* 0x000000000f087348 */ /* 0x000fea0003c00000 */
[----:B------:R0:W1:Y:S02]  /*fa20*/  SHFL.IDX P6, R14, R13, R12, R11 ;  /* 0x0000000c0d0e7389 */ /* 0x00006400000c000b */
[----:B01----:R-:W-:Y:S01]  /*fa30*/  ENDCOLLECTIVE ;  /* 0x000000000000791b */ /* 0x003fe20003800000 */
.L_x_357:
[----:B------:R-:W-:-:S05]  /*fa40*/  IADD3 R2, P0, R2, R0, RZ ;  /* 0x0000000002027210 */ /* 0x000fca0007f1e0ff */
[----:B------:R-:W-:-:S05]  /*fa50*/  IMAD.X R3, RZ, RZ, R3, P0 ;  /* 0x000000ffff037224 */ /* 0x000fca00000e0603 */
[----:B------:R-:W-:Y:S01]  /*fa60*/  @!PT LDS RZ, [RZ] ;  /* 0x00000000fffff984 */ /* 0x000fe20000000800 */
[----:B------:R-:W-:Y:S01]  /*fa70*/  @!PT LDS RZ, [RZ] ;  /* 0x00000000fffff984 */ /* 0x000fe20000000800 */
[----:B------:R-:W-:Y:S01]  /*fa80*/  @!PT LDS RZ, [RZ] ;  /* 0x00000000fffff984 */ /* 0x000fe20000000800 */
[----:B------:R0:W-:Y:S01]  /*fa90*/  LDGSTS.E.BYPASS.LTC128B.128 [R22+0x1e400], desc[UR48][R2.64], !P1 ;  /* 0x1e40000002167fae */ /* 0x0001e2000c901d70 */
[----:B------:R-:W-:Y:S01]  /*faa0*/  MOV R13, R21 ;  /* 0x00000015000d7202 */ /* 0x000fe20000000f00 */
[----:B------:R-:W-:-:S07]  /*fab0*/  IMAD.MOV.U32 R24, RZ, RZ, R14 ;  /* 0x000000ffff187224 */ /* 0x000fce00078e000e */
[----:B0-----:R-:W-:Y:S05]  /*fac0*/  WARPSYNC.COLLECTIVE R15, `(.L_x_358) ;  /* 0x000000000f087348 */ /* 0x001fea0003c00000 */
[----:B------:R1:W2:Y:S02]  /*fad0*/  SHFL.IDX P6, R14, R13, R12, R11 ;  /* 0x0000000c0d0e7389 */ /* 0x0002a400000c000b */
[----:B012---:R-:W-:Y:S01]  /*fae0*/  ENDCOLLECTIVE ;  /* 0x000000000000791b */ /* 0x007fe20003800000 */
.L_x_358:
[----:B------:R-:W-:Y:S05]  /*faf0*/  BRA `(.L_x_359) ;  /* 0xffffffc000cc7947 */ /* 0x000fea000383ffff */
.L_x_255:
[----:B--2---:R2:W3:Y:S02]  /*fb00*/  SYNCS.PHASECHK.TRANS64.TRYWAIT P0, [R17+URZ+0x32460], R26 ;  /* 0x0324601a110075a7 */ /* 0x0044e4000800017f */
[----:B---3--:R-:W-:Y:S05]  /*fb10*/  @!P0 NANOSLEEP.SYNCS 0x989680 ;  /* 0x009896800000895d */ /* 0x008fea0003900000 */
[----:B------:R-:W3:Y:S02]  /*fb20*/  @!P0 SYNCS.PHASECHK.TRANS64 P0, [R17+URZ+0x32460], R26 ;  /* 0x0324601a110085a7 */ /* 0x000ee4000800007f */
[----:B---3--:R-:W-:Y:S05]  /*fb30*/  @!P0 BRA `(.L_x_255) ;  /* 0xfffffffc00f08947 */ /* 0x008fea000383ffff */
[----:B------:R-:W-:Y:S05]  /*fb40*/  BRA `(.L_x_360) ;  /* 0xffffffc4001c7947 */ /* 0x000fea000383ffff */
.L_x_256:
        /* <DEDUP_REMOVED lines=8> */
.L_x_362:
[----:B------:R-:W-:Y:S05]  /*fbd0*/  BSYNC B1 ;  /* 0x0000000000017941 */ /* 0x000fea0003800000 */
.L_x_361:
[----:B------:R-:W-:Y:S01]  /*fbe0*/  IMAD.MOV.U32 R13, RZ, RZ, R21 ;  /* 0x000000ffff0d7224 */ /* 0x000fe200078e0015 */
[----:B------:R-:W-:Y:S01]  /*fbf0*/  LEA R22, R22, UR37, 0x1 ;  /* 0x0000002516167c11 */ /* 0x000fe2000f8e08ff */
[----:B------:R-:W-:Y:S02]  /*fc00*/  IMAD.MOV.U32 R12, RZ, RZ, RZ ;  /* 0x000000ffff0c7224 */ /* 0x000fe400078e00ff */
[----:B------:R-:W-:Y:S02]  /*fc10*/  IMAD.MOV.U32 R11, RZ, RZ, 0x181f ;  /* 0x0000181fff0b7424 */ /* 0x000fe400078e00ff */
[----:B------:R-:W-:Y:S02]  /*fc20*/  IMAD.MOV.U32 R15, RZ, RZ, -0x1 ;  /* 0xffffffffff0f7424 */ /* 0x000fe400078e00ff */
[----:B------:R-:W-:-:S07]  /*fc30*/  IMAD.MOV.U32 R3, RZ, RZ, R14 ;  /* 0x000000ffff037224 */ /* 0x000fce00078e000e */
[----:B------:R-:W-:Y:S05]  /*fc40*/  WARPSYNC.COLLECTIVE R15, `(.L_x_363) ;  /* 0x000000000f087348 */ /* 0x000fea0003c00000 */
[----:B------:R0:W1:Y:S02]  /*fc50*/  SHFL.IDX P6, R14, R13, R12, R11 ;  /* 0x0000000c0d0e7389 */ /* 0x00006400000c000b */
[----:B01----:R-:W-:Y:S01]  /*fc60*/  ENDCOLLECTIVE ;  /* 0x000000000000791b */ /* 0x003fe20003800000 */
.L_x_363:
[----:B------:R-:W-:Y:S02]  /*fc70*/  IMAD.MOV.U32 R13, RZ, RZ, R23 ;  /* 0x000000ffff0d7224 */ /* 0x000fe400078e0017 */
[----:B------:R-:W-:Y:S01]  /*fc80*/  IMAD.MOV.U32 R12, RZ, RZ, 0x1 ;  /* 0x00000001ff0c7424 */ /* 0x000fe200078e00ff */
[----:B------:R-:W-:-:S13]  /*fc90*/  IADD3 R2, P0, R14, R0, RZ ;  /* 0x000000000e027210 */ /* 0x000fda0007f1e0ff */
[----:B------:R-:W-:Y:S05]  /*fca0*/  WARPSYNC.COLLECTIVE R15, `(.L_x_364) ;  /* 0x000000000f087348 */ /* 0x000fea0003c00000 */
[----:B------:R0:W1:Y:S02]  /*fcb0*/  SHFL.IDX P6, R14, R13, R12, R11 ;  /* 0x0000000c0d0e7389 */ /* 0x00006400000c000b */
[----:B01----:R-:W-:Y:S01]  /*fcc0*/  ENDCOLLECTIVE ;  /* 0x000000000000791b */ /* 0x003fe20003800000 */
.L_x_364:
        /* <DEDUP_REMOVED lines=13> */
.L_x_365:
[----:B------:R-:W-:Y:S02]  /*fda0*/  IMAD.MOV.U32 R13, RZ, RZ, R23 ;  /* 0x000000ffff0d7224 */ /* 0x000fe400078e0017 */
[----:B------:R-:W-:Y:S01]  /*fdb0*/  IMAD.MOV.U32 R12, RZ, RZ, 0x2 ;  /* 0x00000002ff0c7424 */ /* 0x000fe200078e00ff */
[----:B------:R-:W-:-:S13]  /*fdc0*/  IADD3 R2, P0, R14, R0, RZ ;  /* 0x000000000e027210 */ /* 0x000fda0007f1e0ff */
[----:B------:R-:W-:Y:S05]  /*fdd0*/  WARPSYNC.COLLECTIVE R15, `(.L_x_366) ;  /* 0x000000000f087348 */ /* 0x000fea0003c00000 */
[----:B------:R0:W1:Y:S02]  /*fde0*/  SHFL.IDX P6, R14, R13, R12, R11 ;  /* 0x0000000c0d0e7389 */ /* 0x00006400000c000b */
[----:B01----:R-:W-:Y:S01]  /*fdf0*/  ENDCOLLECTIVE ;  /* 0x000000000000791b */ /* 0x003fe20003800000 */
.L_x_366:
        /* <DEDUP_REMOVED lines=13> */
.L_x_367:
[----:B------:R-:W-:Y:S02]  /*fed0*/  IMAD.MOV.U32 R13, RZ, RZ, R23 ;  /* 0x000000ffff0d7224 */ /* 0x000fe400078e0017 */
[----:B------:R-:W-:Y:S01]  /*fee0*/  IMAD.MOV.U32 R12, RZ, RZ, 0x3 ;  /* 0x00000003ff0c7424 */ /* 0x000fe200078e00ff */
[----:B------:R-:W-:-:S13]  /*fef0*/  IADD3 R2, P0, R14, R0, RZ ;  /* 0x000000000e027210 */ /* 0x000fda0007f1e0ff */
[----:B------:R-:W-:Y:S05]  /*ff00*/  WARPSYNC.COLLECTIVE R15, `(.L_x_368) ;  /* 0x000000000f087348 */ /* 0x000fea0003c00000 */
[----:B------:R0:W1:Y:S02]  /*ff10*/  SHFL.IDX P6, R14, R13, R12, R11 ;  /* 0x0000000c0d0e7389 */ /* 0x00006400000c000b */
[----:B01----:R-:W-:Y:S01]  /*ff20*/  ENDCOLLECTIVE ;  /* 0x000000000000791b */ /* 0x003fe20003800000 */
.L_x_368:
        /* <DEDUP_REMOVED lines=13> */
.L_x_369:
[----:B------:R-:W-:Y:S02]  /*10000*/  IMAD.MOV.U32 R13, RZ, RZ, R23 ;  /* 0x000000ffff0d7224 */ /* 0x000fe400078e0017 */
[----:B------:R-:W-:Y:S01]  /*10010*/  IMAD.MOV.U32 R12, RZ, RZ, 0x4 ;  /* 0x00000004ff0c7424 */ /* 0x000fe200078e00ff */
[----:B------:R-:W-:-:S13]  /*10020*/  IADD3 R2, P0, R14, R0, RZ ;  /* 0x000000000e027210 */ /* 0x000fda0007f1e0ff */
[----:B------:R-:W-:Y:S05]  /*10030*/  WARPSYNC.COLLECTIVE R15, `(.L_x_370) ;  /* 0x000000000f087348 */ /* 0x000fea0003c00000 */
[----:B------:R0:W1:Y:S02]  /*10040*/  SHFL.IDX P6, R14, R13, R12, R11 ;  /* 0x0000000c0d0e7389 */ /* 0x00006400000c000b */
[----:B01----:R-:W-:Y:S01]  /*10050*/  ENDCOLLECTIVE ;  /* 0x000000000000791b */ /* 0x003fe20003800000 */
.L_x_370:
        /* <DEDUP_REMOVED lines=9> */
[----:B0-----:R-:W-:-:S07]  /*100f0*/  MOV R3, R14 ;  /* 0x0000000e00037202 */ /* 0x001fce0000000f00 */
[----:B------:R-:W-:Y:S05]  /*10100*/  WARPSYNC.COLLECTIVE R15, `(.L_x_371) ;  /* 0x000000000f087348 */ /* 0x000fea0003c00000 */
[----:B------:R0:W1:Y:S02]  /*10110*/  SHFL.IDX P6, R14, R13, R12, R11 ;  /* 0x0000000c0d0e7389 */ /* 0x00006400000c000b */
[----:B01----:R-:W-:Y:S01]  /*10120*/  ENDCOLLECTIVE ;  /* 0x000000000000791b */ /* 0x003fe20003800000 */
.L_x_371:
[----:B------:R-:W-:Y:S02]  /*10130*/  IMAD.MOV.U32 R13, RZ, RZ, R23 ;  /* 0x000000ffff0d7224 */ /* 0x000fe400078e0017 */
[----:B------:R-:W-:Y:S02]  /*10140*/  IMAD.MOV.U32 R12, RZ, RZ, 0x5 ;  /* 0x00000005ff0c7424 */ /* 0x000fe400078e00ff */
[----:B------:R-:W-:-:S07]  /*10150*/  IMAD.MOV.U32 R2, RZ, RZ, R14 ;  /* 0x000000ffff027224 */ /* 0x000fce00078e000e */
[----:B------:R-:W-:Y:S05]  /*10160*/  WARPSYNC.COLLECTIVE R15, `(.L_x_372) ;  /* 0x000000000f087348 */ /* 0x000fea0003c00000 */
[----:B------:R0:W1:Y:S02]  /*10170*/  SHFL.IDX P6, R14, R13, R12, R11 ;  /* 0x0000000c0d0e7389 */ /* 0x00006400000c000b */
[----:B01----:R-:W-:Y:S01]  /*10180*/  ENDCOLLECTIVE ;  /* 0x000000000000791b */ /* 0x003fe20003800000 */
.L_x_372:
        /* <DEDUP_REMOVED lines=14> */
.L_x_373:
[----:B------:R-:W-:Y:S05]  /*10270*/  BRA `(.L_x_374) ;  /* 0xffffffc000647947 */ /* 0x000fea000383ffff */
.L_x_262:
[----:B0-----:R0:W3:Y:S02]  /*10280*/  SYNCS.PHASECHK.TRANS64.TRYWAIT P0, [R7+URZ+0x32420], R0 ;  /* 0x03242000070075a7 */ /* 0x0010e4000800017f */
[----:B---3--:R-:W-:Y:S05]  /*10290*/  @!P0 NANOSLEEP.SYNCS 0x989680 ;  /* 0x009896800000895d */ /* 0x008fea0003900000 */
[----:B------:R-:W3:Y:S02]  /*102a0*/  @!P0 SYNCS.PHASECHK.TRANS64 P0, [R7+URZ+0x32420], R0 ;  /* 0x03242000070085a7 */ /* 0x000ee4000800007f */
[----:B---3--:R-:W-:Y:S05]  /*102b0*/  @!P0 BRA `(.L_x_262) ;  /* 0xfffffffc00f08947 */ /* 0x008fea000383ffff */
[----:B------:R-:W-:Y:S05]  /*102c0*/  BRA `(.L_x_375) ;  /* 0xffffffc400107947 */ /* 0x000fea000383ffff */
.L_x_263:
        /* <DEDUP_REMOVED lines=11> */
.L_x_377:
[----:B------:R-:W-:Y:S05]  /*10380*/  BSYNC B0 ;  /* 0x0000000000007941 */ /* 0x000fea0003800000 */
.L_x_376:
[----:B------:R-:W-:Y:S05]  /*10390*/  BRA `(.L_x_378) ;  /* 0xffffffc000f87947 */ /* 0x000fea000383ffff */
.L_x_266:
[----:B------:R-:W-:Y:S01]  /*103a0*/  BSSY B1, `(.L_x_379) ;  /* 0x0000006000017945 */ /* 0x000fe20003800000 */
[----:B------:R-:W-:-:S07]  /*103b0*/  IMAD.MOV.U32 R15, RZ, RZ, -0x1 ;  /* 0xffffffffff0f7424 */ /* 0x000fce00078e00ff */
[----:B012---:R-:W-:Y:S05]  /*103c0*/  WARPSYNC.COLLECTIVE R15, `(.L_x_380) ;  /* 0x000000000f0c7348 */ /* 0x007fea0003c00000 */
[----:B------:R-:W-:Y:S02]  /*103d0*/  ELECT P6, UR62, PT ;  /* 0x00000000003e782f */ /* 0x000fe400038c0000 */
[----:B------:R-:W-:Y:S01]  /*103e0*/  MOV R14, UR62 ;  /* 0x0000003e000e7c02 */ /* 0x000fe20008000f00 */
[----:B012---:R-:W-:Y:S10]  /*103f0*/  ENDCOLLECTIVE ;  /* 0x000000000000791b */ /* 0x007ff40003800000 */
.L_x_380:
[----:B------:R-:W-:Y:S05]  /*10400*/  BSYNC B1 ;  /* 0x0000000000017941 */ /* 0x000fea0003800000 */
.L_x_379:
[----:B------:R-:W-:Y:S05]  /*10410*/  BRA `(.L_x_381) ;  /* 0xffffffc000f07947 */ /* 0x000fea000383ffff */
.L_x_268:
[----:B0-----:R0:W3:Y:S02]  /*10420*/  SYNCS.PHASECHK.TRANS64.TRYWAIT P1, [R5+URZ+0x32440], R0 ;  /* 0x03244000050075a7 */ /* 0x0010e4000802017f */
[----:B---3--:R-:W-:Y:S05]  /*10430*/  @!P1 NANOSLEEP.SYNCS 0x989680 ;  /* 0x009896800000995d */ /* 0x008fea0003900000 */
[----:B------:R-:W3:Y:S02]  /*10440*/  @!P1 SYNCS.PHASECHK.TRANS64 P1, [R5+URZ+0x32440], R0 ;  /* 0x03244000050095a7 */ /* 0x000ee4000802007f */
[----:B---3--:R-:W-:Y:S05]  /*10450*/  @!P1 BRA `(.L_x_268) ;  /* 0xfffffffc00f09947 */ /* 0x008fea000383ffff */
[----:B------:R-:W-:Y:S05]  /*10460*/  BRA `(.L_x_382) ;  /* 0xffffffc400107947 */ /* 0x000fea000383ffff */
.L_x_270:
[----:B---3--:R3:W4:Y:S02]  /*10470*/  SYNCS.PHASECHK.TRANS64.TRYWAIT P1, [R3+URZ+0x32440], R2 ;  /* 0x03244002030075a7 */ /* 0x008724000802017f */
[----:B----4-:R-:W-:Y:S05]  /*10480*/  @!P1 NANOSLEEP.SYNCS 0x989680 ;  /* 0x009896800000995d */ /* 0x010fea0003900000 */
[----:B------:R-:W4:Y:S02]  /*10490*/  @!P1 SYNCS.PHASECHK.TRANS64 P1, [R3+URZ+0x32440], R2 ;  /* 0x03244002030095a7 */ /* 0x000f24000802007f */
[----:B----4-:R-:W-:Y:S05]  /*104a0*/  @!P1 BRA `(.L_x_270) ;  /* 0xfffffffc00f09947 */ /* 0x010fea000383ffff */
[----:B------:R-:W-:Y:S05]  /*104b0*/  BRA `(.L_x_383) ;  /* 0xffffffc4001c7947 */ /* 0x000fea000383ffff */
.L_x_272:
[----:B----4-:R4:W0:Y:S02]  /*104c0*/  SYNCS.PHASECHK.TRANS64.TRYWAIT P1, [R5+URZ+0x32460], R0 ;  /* 0x03246000050075a7 */ /* 0x010824000802017f */
[----:B0-----:R-:W-:Y:S05]  /*104d0*/  @!P1 NANOSLEEP.SYNCS 0x989680 ;  /* 0x009896800000995d */ /* 0x001fea0003900000 */
[----:B------:R-:W0:Y:S02]  /*104e0*/  @!P1 SYNCS.PHASECHK.TRANS64 P1, [R5+URZ+0x32460], R0 ;  /* 0x03246000050095a7 */ /* 0x000e24000802007f */
[----:B0-----:R-:W-:Y:S05]  /*104f0*/  @!P1 BRA `(.L_x_272) ;  /* 0xfffffffc00f09947 */ /* 0x001fea000383ffff */
[----:B------:R-:W-:Y:S05]  /*10500*/  BRA `(.L_x_384) ;  /* 0xffffffc400187947 */ /* 0x000fea000383ffff */
.L_x_385:
        /* <DEDUP_REMOVED lines=15> */
.L_x_6449:


//--------------------- .text._ZN7cutlass13device_kernelIN5flash11enable_sm90INS1_16FlashAttnFwdSm90INS1_25CollectiveMainloopFwdSm90ILi2EN4cute5tupleIJNS5_1CILi1EEES8_S8_EEENS6_IJNS7_ILi128EEENS7_ILi96EEENS7_ILi64EEEEEELi256ENS_6half_tEfNS_4arch4Sm90ELb0ELb0ELb0ELb1ELb1ELb0ELb0ELb1ELb0ELb1ELb0ELb0EEENS1_21CollectiveEpilogueFwdINS6_IJSA_NS7_ILi256EEESB_EEES9_SE_SG_Li256ELb1ELb1ELb0ELb0EEENS1_36VarlenDynamicPersistentTileSchedulerILi128ELi96ELi256ELi128ELb0ELb1ELb1ELb0ELb1ELb1EEEEEEEEEvNT_6ParamsE --------------------------
	.section	.text._ZN7cutlass13device_kernelIN5flash11enable_sm90INS1_16FlashAttnFwdSm90INS1_25CollectiveMainloopFwdSm90ILi2EN4cute5tupleIJNS5_1CILi1EEES8_S8_EEENS6_IJNS7_ILi128EEENS7_ILi96EEENS7_ILi64EEEEEELi256ENS_6half_tEfNS_4arch4Sm90ELb0ELb0ELb0ELb1ELb1ELb0ELb0ELb1ELb0ELb1ELb0ELb0EEENS1_21CollectiveEpilogueFwdINS6_IJSA_NS7_ILi256EEESB_EEES9_SE_SG_Li256ELb1ELb1ELb0ELb0EEENS1_36VarlenDynamicPersistentTileSchedulerILi128ELi96ELi256ELi128ELb0ELb1ELb1ELb0ELb1ELb1EEEEEEEEEvNT_6ParamsE,"ax",@progbits
	.align	128
.text._ZN7cutlass13device_kernelIN5flash11enable_sm90INS1_16FlashAttnFwdSm90INS1_25CollectiveMainloopFwdSm90ILi2EN4cute5tupleIJNS5_1CILi1EEES8_S8_EEENS6_IJNS7_ILi128EEENS7_ILi96EEENS7_ILi64EEEEEELi256ENS_6half_tEfNS_4arch4Sm90ELb0ELb0ELb0ELb1ELb1ELb0ELb0ELb1ELb0ELb1ELb0ELb0EEENS1_21CollectiveEpilogueFwdINS6_IJSA_NS7_ILi256EEESB_EEES9_SE_SG_Li256ELb1ELb1ELb0ELb0EEENS1_36VarlenDynamicPersistentTileSchedulerILi128ELi96ELi256ELi128ELb0ELb1ELb1ELb0ELb1ELb1EEEEEEEEEvNT_6ParamsE:
        .type           _ZN7cutlass13device_kernelIN5flash11enable_sm90INS1_16FlashAttnFwdSm90INS1_25CollectiveMainloopFwdSm90ILi2EN4cute5tupleIJNS5_1CILi1EEES8_S8_EEENS6_IJNS7_ILi128EEENS7_ILi96EEENS7_ILi64EEEEEELi256ENS_6half_tEfNS_4arch4Sm90ELb0ELb0ELb0ELb1ELb1ELb0ELb0ELb1ELb0ELb1ELb0ELb0EEENS1_21CollectiveEpilogueFwdINS6_IJSA_NS7_ILi256EEESB_EEES9_SE_SG_Li256ELb1ELb1ELb0ELb0EEENS1_36VarlenDynamicPersistentTileSchedulerILi128ELi96ELi256ELi128ELb0ELb1ELb1ELb0ELb1ELb1EEEEEEEEEvNT_6ParamsE,@function
        .size           _ZN7cutlass13device_kernelIN5flash11enable_sm90INS1_16FlashAttnFwdSm90INS1_25CollectiveMainloopFwdSm90ILi2EN4cute5tupleIJNS5_1CILi1EEES8_S8_EEENS6_IJNS7_ILi128EEENS7_ILi96EEENS7_ILi64EEEEEELi256ENS_6half_tEfNS_4arch4Sm90ELb0ELb0ELb0ELb1ELb1ELb0ELb0ELb1ELb0ELb1ELb0ELb0EEENS1_21CollectiveEpilogueFwdINS6_IJSA_NS7_ILi256EEESB_EEES9_SE_SG_Li256ELb1ELb1ELb0ELb0EEENS1_36VarlenDynamicPersistentTileSchedulerILi128ELi96ELi256ELi128ELb0ELb1ELb1ELb0ELb1ELb1EEEEEEEEEvNT_6ParamsE,(.L_x_6450 - _ZN7cutlass13device_kernelIN5flash11enable_sm90INS1_16FlashAttnFwdSm90INS1_25CollectiveMainloopFwdSm90ILi2EN4cute5tupleIJNS5_1CILi1EEES8_S8_EEENS6_IJNS7_ILi128EEENS7_ILi96EEENS7_ILi64EEEEEELi256ENS_6half_tEfNS_4arch4Sm90ELb0ELb0ELb0ELb1ELb1ELb0ELb0ELb1ELb0ELb1ELb0ELb0EEENS1_21CollectiveEpilogueFwdINS6_IJSA_NS7_ILi256EEESB_EEES9_SE_SG_Li256ELb1ELb1ELb0ELb0EEENS1_36VarlenDynamicPersistentTileSchedulerILi128ELi96ELi256ELi128ELb0ELb1ELb1ELb0ELb1ELb1EEEEEEEEEvNT_6ParamsE)
        .other          _ZN7cutlass13device_kernelIN5flash11enable_sm90INS1_16FlashAttnFwdSm90INS1_25CollectiveMainloopFwdSm90ILi2EN4cute5tupleIJNS5_1CILi1EEES8_S8_EEENS6_IJNS7_ILi128EEENS7_ILi96EEENS7_ILi64EEEEEELi256ENS_6half_tEfNS_4arch4Sm90ELb0ELb0ELb0ELb1ELb1ELb0ELb0ELb1ELb0ELb1ELb0ELb0EEENS1_21CollectiveEpilogueFwdINS6_IJSA_NS7_ILi256EEESB_EEES9_SE_SG_Li256ELb1ELb1ELb0ELb0EEENS1_36VarlenDynamicPersistentTileSchedulerILi128ELi96ELi256ELi128ELb0ELb1ELb1ELb0ELb1ELb1EEEEEEEEEvNT_6ParamsE,@"STO_CUDA_ENTRY STV_DEFAULT"
_ZN7cutlass13device_kernelIN5flash11enable_sm90INS1_16FlashAttnFwdSm90INS1_25CollectiveMainloopFwdSm90ILi2EN4cute5tupleIJNS5_1CILi1EEES8_S8_EEENS6_IJNS7_ILi128EEENS7_ILi96EEENS7_ILi64EEEEEELi256ENS_6half_tEfNS_4arch4Sm90ELb0ELb0ELb0ELb1ELb1ELb0ELb0ELb1ELb0ELb1ELb0ELb0EEENS1_21CollectiveEpilogueFwdINS6_IJSA_NS7_ILi256EEESB_EEES9_SE_SG_Li256ELb1ELb1ELb0ELb0EEENS1_36VarlenDynamicPersistentTileSchedulerILi128ELi96ELi256ELi128ELb0ELb1ELb1ELb0ELb1ELb1EEEEEEEEEvNT_6ParamsE:
        /* <DEDUP_REMOVED lines=45> */
.L_x_386:
        /* <DEDUP_REMOVED lines=22> */
.L_x_387:
        /* <DEDUP_REMOVED lines=18> */
.L_x_388:
        /* <DEDUP_REMOVED lines=22> */
.L_x_389:
        /* <DEDUP_REMOVED lines=23> */
.L_x_390:
        /* <DEDUP_REMOVED lines=8> */
.L_x_392:
[----:B------:R-:W-:-:S08]  /*08a0*/  NOP ;  /* 0x0000000000007918 */ /* 0x000fd00000000000 */
[----:B------:R-:W0:Y:S02]  /*08b0*/  USETMAXREG.TRY_ALLOC.CTAPOOL UP0, 0xe8 ;  /* 0x000000e8000079c8 */ /* 0x000e240008000600 */
[----:B0-----:R-:W-:-:S13]  /*08c0*/  PLOP3.LUT P0, PT, PT, PT, UP0, 0x80, 0x0 ;  /* 0x000000000000781c */ /* 0x001fda0003f0f008 */
[----:B------:R-:W-:Y:S05]  /*08d0*/  @!P0 BRA `(.L_x_392) ;  /* 0xfffffffc00f08947 */ /* 0x000fea000383ffff */
[----:B------:R-:W0:Y:S01]  /*08e0*/  S2R R0, SR_TID.X ;  /* 0x0000000000007919 */ /* 0x000e220000002100 */
[----:B------:R-:W1:Y:S01]  /*08f0*/  S2UR UR5, SR_CgaCtaId ;  /* 0x00000000000579c3 */ /* 0x000e620000008800 */
[----:B------:R-:W-:-:S07]  /*0900*/  UMOV UR4, 0x400 ;  /* 0x0000040000047882 */ /* 0x000fce0000000000 */
[----:B------:R-:W-:Y:S06]  /*0910*/  BAR.ARV 0x8, 0x180 ;  /* 0x0206000000007b1d */ /* 0x000fec0000002000 */
[----:B-1----:R-:W-:Y:S01]  /*0920*/  ULEA UR4, UR5, UR4, 0x18 ;  /* 0x0000000405047291 */ /* 0x002fe2000f8ec03f */
[----:B0-----:R-:W-:-:S04]  /*0930*/  SHF.R.U32.HI R0, RZ, 0x7, R0 ;  /* 0x00000007ff007819 */ /* 0x001fc80000011600 */
[----:B------:R-:W-:-:S13]  /*0940*/  ISETP.NE.AND P0, PT, R0, 0x1, PT ;  /* 0x000000010000780c */ /* 0x000fda0003f05270 */
[----:B------:R-:W-:Y:S08]  /*0950*/  @!P0 BAR.ARV 0x9, 0x100 ;  /* 0x0244000000008b1d */ /* 0x000ff00000002000 */
[----:B------:R-:W-:Y:S06]  /*0960*/  BAR.SYNC.DEFER_BLOCKING 0x5, 0x180 ;  /* 0x0146000000007b1d */ /* 0x000fec0000010000 */
[----:B------:R-:W0:Y:S01]  /*0970*/  LDS.128 R12, [UR4+0x228d0] ;  /* 0x0228d004ff0c7984 */ /* 0x000e220008000c00 */
[----:B------:R-:W-:Y:S01]  /*0980*/  ULDC UR4, c[0x0][0xc3c] ;  /* 0x00030f0000047ab9 */ /* 0x000fe20000000800 */
[----:B------:R-:W-:Y:S06]  /*0990*/  BAR.ARV 0x4, 0x180 ;  /* 0x0106000000007b1d */ /* 0x000fec0000002000 */
[----:B0-----:R-:W-:-:S13]  /*09a0*/  ISETP.GE.AND P0, PT, R15, UR4, PT ;  /* 0x000000040f007c0c */ /* 0x001fda000bf06270 */
[----:B------:R-:W-:Y:S05]  /*09b0*/  @P0 EXIT ;  /* 0x000000000000094d */ /* 0x000fea0003800000 */
[----:B------:R-:W0:Y:S01]  /*09c0*/  S2R R0, SR_TID.X ;  /* 0x0000000000007919 */ /* 0x000e220000002100 */
[----:B------:R-:W-:Y:S01]  /*09d0*/  R2UR UR5, R13 ;  /* 0x000000000d0572ca */ /* 0x000fe200000e0000 */
[----:B------:R-:W-:Y:S01]  /*09e0*/  ULOP3.LUT UR48, UR37, 0x1, URZ, 0xfc, !UPT ;  /* 0x0000000125307892 */ /* 0x000fe2000f8efc3f */
[----:B------:R-:W-:Y:S01]  /*09f0*/  R2UR UR6, R14 ;  /* 0x000000000e0672ca */ /* 0x000fe200000e0000 */
[----:B------:R-:W-:Y:S01]  /*0a00*/  UMOV UR47, URZ ;  /* 0x0000003f002f7c82 */ /* 0x000fe20008000000 */
[----:B------:R-:W-:Y:S01]  /*0a10*/  UMOV UR46, URZ ;  /* 0x0000003f002e7c82 */ /* 0x000fe20008000000 */
[----:B------:R-:W-:Y:S01]  /*0a20*/  UMOV UR36, URZ ;  /* 0x0000003f00247c82 */ /* 0x000fe20008000000 */
[----:B0-----:R-:W-:-:S05]  /*0a30*/  VIADD R209, R0, 0xffffff80 ;  /* 0xffffff8000d17836 */ /* 0x001fca0000000000 */
[----:B------:R-:W-:-:S04]  /*0a40*/  SHF.R.S32.HI R0, RZ, 0x1f, R209 ;  /* 0x0000001fff007819 */ /* 0x000fc800000114d1 */
[CC--:B------:R-:W-:Y:S02]  /*0a50*/  LEA.HI R3, R0.reuse, R209.reuse, RZ, 0x7 ;  /* 0x000000d100037211 */ /* 0x0c0fe400078f38ff */
[-C--:B------:R-:W-:Y:S02]  /*0a60*/  LEA.HI R4, R0, R209.reuse, RZ, 0x5 ;  /* 0x000000d100047211 */ /* 0x080fe400078f28ff */
[----:B------:R-:W-:Y:S02]  /*0a70*/  LOP3.LUT R2, R3, 0xffffff80, RZ, 0xc0, !PT ;  /* 0xffffff8003027812 */ /* 0x000fe400078ec0ff */
[----:B------:R-:W-:Y:S01]  /*0a80*/  SHF.R.S32.HI R200, RZ, 0x7, R3 ;  /* 0x00000007ffc87819 */ /* 0x000fe20000011403 */
[----:B------:R-:W-:Y:S02]  /*0a90*/  IMAD.SHL.U32 R6, R4, 0x20, RZ ;  /* 0x0000002004067824 */ /* 0x000fe400078e00ff */
        /* <DEDUP_REMOVED lines=15> */
[----:B------:R-:W-:Y:S01]  /*0b90*/  LEA.HI R11, R11, R10, RZ, 0x3 ;  /* 0x0000000a0b0b7211 */ /* 0x000fe200078f18ff */
[----:B------:R-:W-:Y:S01]  /*0ba0*/  IMAD.IADD R6, R209, 0x1, -R6 ;  /* 0x00000001d1067824 */ /* 0x000fe200078e0a06 */
[----:B------:R-:W-:-:S02]  /*0bb0*/  LOP3.LUT R2, R2, 0x1ffffffe, RZ, 0xc0, !PT ;  /* 0x1ffffffe02027812 */ /* 0x000fc400078ec0ff */
[----:B------:R-:W-:Y:S02]  /*0bc0*/  LOP3.LUT R4, R0, 0xfffffff8, RZ, 0xc0, !PT ;  /* 0xfffffff800047812 */ /* 0x000fe400078ec0ff */
        /* <DEDUP_REMOVED lines=20> */
[----:B------:R-:W-:Y:S01]  /*0d10*/  SHF.R.S32.HI R207, RZ, 0x1f, R17 ;  /* 0x0000001fffcf7819 */ /* 0x000fe20000011411 */
[----:B------:R-:W-:Y:S01]  /*0d20*/  IMAD.IADD R6, R6, 0x1, -R5 ;  /* 0x0000000106067824 */ /* 0x000fe200078e0a05 */
[----:B------:R-:W-:Y:S01]  /*0d30*/  SHF.R.S32.HI R206, RZ, 0x1f, R16 ;  /* 0x0000001fffce7819 */ /* 0x000fe20000011410 */
[----:B------:R-:W-:Y:S01]  /*0d40*/  IMAD R201, R3, 0x40, R8 ;  /* 0x0000004003c97824 */ /* 0x000fe200078e0208 */
[----:B------:R-:W-:Y:S01]  /*0d50*/  SHF.R.S32.HI R205, RZ, 0x1f, R18 ;  /* 0x0000001fffcd7819 */ /* 0x000fe20000011412 */
[----:B------:R-:W-:-:S02]  /*0d60*/  IMAD.MOV.U32 R7, RZ, RZ, R15 ;  /* 0x000000ffff077224 */ /* 0x000fc400078e000f */
[----:B------:R-:W-:Y:S02]  /*0d70*/  IMAD.IADD R202, R23, 0x1, -R202 ;  /* 0x0000000117ca7824 */ /* 0x000fe400078e0aca */
[----:B------:R-:W-:-:S07]  /*0d80*/  IMAD R203, R6, 0x8, R201 ;  /* 0x0000000806cb7824 */ /* 0x000fce00078e02c9 */
.L_x_438:
[----:B012---:R-:W0:Y:S01]  /*0d90*/  LDC.64 R4, c[0x0][0xc88] ;  /* 0x00032200ff047b82 */ /* 0x007e220000000a00 */
[----:B------:R-:W-:Y:S01]  /*0da0*/  ULDC.64 UR8, c[0x0][0xa28] ;  /* 0x00028a0000087ab9 */ /* 0x000fe20000000a00 */
[----:B------:R-:W-:Y:S01]  /*0db0*/  ULDC.64 UR10, c[0x0][0xa20] ;  /* 0x00028800000a7ab9 */ /* 0x000fe20000000a00 */
[----:B------:R-:W-:Y:S01]  /*0dc0*/  ULDC UR4, c[0x0][0x424] ;  /* 0x0001090000047ab9 */ /* 0x000fe20000000800 */
[----:B0-----:R-:W-:-:S06]  /*0dd0*/  IMAD.WIDE R4, R7, 0x4, R4 ;  /* 0x0000000407047825 */ /* 0x001fcc00078e0204 */
[----:B------:R-:W2:Y:S01]  /*0de0*/  LDG.E R4, desc[UR50][R4.64] ;  /* 0x0000003204047981 */ /* 0x000ea2000c1e1900 */
[----:B------:R-:W-:Y:S02]  /*0df0*/  UISETP.NE.U32.AND UP0, UPT, UR8, URZ, UPT ;  /* 0x0000003f0800728c */ /* 0x000fe4000bf05070 */
[----:B------:R-:W-:Y:S02]  /*0e00*/  UISETP.NE.U32.AND UP1, UPT, UR10, URZ, UPT ;  /* 0x0000003f0a00728c */ /* 0x000fe4000bf25070 */
[----:B------:R-:W-:Y:S02]  /*0e10*/  UISETP.NE.AND.EX UP0, UPT, UR9, URZ, UPT, UP0 ;  /* 0x0000003f0900728c */ /* 0x000fe4000bf05300 */
[----:B------:R-:W-:-:S04]  /*0e20*/  UISETP.NE.AND.EX UP1, UPT, UR11, URZ, UPT, UP1 ;  /* 0x0000003f0b00728c */ /* 0x000fc8000bf25310 */
[----:B------:R-:W-:Y:S02]  /*0e30*/  PLOP3.LUT P0, PT, PT, PT, UP0, 0x80, 0x0 ;  /* 0x000000000000781c */ /* 0x000fe40003f0f008 */
[----:B------:R-:W-:Y:S02]  /*0e40*/  PLOP3.LUT P1, PT, PT, PT, UP1, 0x80, 0x0 ;  /* 0x000000000000781c */ /* 0x000fe40003f2f018 */
[----:B--2---:R-:W-:-:S13]  /*0e50*/  R2UR UR38, R4 ;  /* 0x00000000042672ca */ /* 0x004fda00000e0000 */
[----:B------:R-:W-:Y:S02]  /*0e60*/  USHF.R.S32.HI UR39, URZ, 0x1f, UR38 ;  /* 0x0000001f3f277899 */ /* 0x000fe40008011426 */
[----:B------:R-:W-:Y:S02]  /*0e70*/  @UP0 ULEA UR8, UP2, UR38, UR8, 0x2 ;  /* 0x0000000826080291 */ /* 0x000fe4000f84103f */
[----:B------:R-:W-:Y:S02]  /*0e80*/  @UP1 ULEA UR10, UP3, UR38, UR10, 0x2 ;  /* 0x0000000a260a1291 */ /* 0x000fe4000f86103f */
[----:B------:R-:W-:Y:S02]  /*0e90*/  @UP0 ULEA.HI.X UR9, UR38, UR9, UR39, 0x2, UP2 ;  /* 0x0000000926090291 */ /* 0x000fe400090f1427 */
[----:B------:R-:W-:Y:S01]  /*0ea0*/  @UP1 ULEA.HI.X UR11, UR38, UR11, UR39, 0x2, UP3 ;  /* 0x0000000b260b1291 */ /* 0x000fe200098f1427 */
[----:B------:R-:W-:Y:S02]  /*0eb0*/  IMAD.U32 R4, RZ, RZ, UR8 ;  /* 0x00000008ff047e24 */ /* 0x000fe4000f8e00ff */
[----:B----4-:R-:W-:-:S02]  /*0ec0*/  IMAD.U32 R6, RZ, RZ, UR10 ;  /* 0x0000000aff067e24 */ /* 0x010fc4000f8e00ff */
[----:B------:R-:W-:Y:S01]  /*0ed0*/  IMAD.U32 R5, RZ, RZ, UR9 ;  /* 0x00000009ff057e24 */ /* 0x000fe2000f8e00ff */
[----:B------:R-:W-:Y:S01]  /*0ee0*/  ULDC.64 UR8, c[0x0][0x418] ;  /* 0x0001060000087ab9 */ /* 0x000fe20000000a00 */
[----:B------:R-:W-:-:S03]  /*0ef0*/  IMAD.U32 R7, RZ, RZ, UR11 ;  /* 0x0000000bff077e24 */ /* 0x000fc6000f8e00ff */
[----:B------:R-:W2:Y:S04]  /*0f00*/  @P0 LDG.E R4, desc[UR50][R4.64] ;  /* 0x0000003204040981 */ /* 0x000ea8000c1e1900 */
[----:B---3--:R-:W3:Y:S01]  /*0f10*/  @P1 LDG.E R6, desc[UR50][R6.64] ;  /* 0x0000003206061981 */ /* 0x008ee2000c1e1900 */
[----:B------:R-:W-:Y:S01]  /*0f20*/  UISETP.NE.U32.AND UP0, UPT, UR8, URZ, UPT ;  /* 0x0000003f0800728c */ /* 0x000fe2000bf05070 */
[----:B------:R-:W-:Y:S01]  /*0f30*/  CS2R R8, SRZ ;  /* 0x0000000000087805 */ /* 0x000fe2000001ff00 */
[----:B------:R-:W-:Y:S01]  /*0f40*/  UMOV UR40, UR5 ;  /* 0x0000000500287c82 */ /* 0x000fe20008000000 */
[----:B------:R-:W-:Y:S01]  /*0f50*/  ULDC UR5, c[0x0][0x2f0] ;  /* 0x0000bc0000057ab9 */ /* 0x000fe20000000800 */
[----:B------:R-:W-:Y:S01]  /*0f60*/  UISETP.NE.AND.EX UP0, UPT, UR9, URZ, UPT, UP0 ;  /* 0x0000003f0900728c */ /* 0x000fe2000bf05300 */
[----:B------:R-:W-:Y:S01]  /*0f70*/  IMAD.MOV.U32 R0, RZ, RZ, RZ ;  /* 0x000000ffff007224 */ /* 0x000fe200078e00ff */
[----:B------:R-:W-:Y:S01]  /*0f80*/  UMOV UR42, URZ ;  /* 0x0000003f002a7c82 */ /* 0x000fe20008000000 */
[----:B------:R-:W-:Y:S01]  /*0f90*/  UMOV UR41, UR6 ;  /* 0x0000000600297c82 */ /* 0x000fe20008000000 */
[----:B------:R-:W-:Y:S01]  /*0fa0*/  USEL UR4, UR4, 0x1, UP0 ;  /* 0x0000000104047887 */ /* 0x000fe20008000000 */
[----:B------:R-:W-:Y:S01]  /*0fb0*/  IMAD.MOV.U32 R150, RZ, RZ, RZ ;  /* 0x000000ffff967224 */ /* 0x000fe200078e00ff */
[----:B------:R-:W-:-:S02]  /*0fc0*/  CS2R R148, SRZ ;  /* 0x0000000000947805 */ /* 0x000fc4000001ff00 */
[----:B------:R-:W-:Y:S01]  /*0fd0*/  CS2R R146, SRZ ;  /* 0x0000000000927805 */ /* 0x000fe2000001ff00 */
[----:B------:R-:W-:Y:S01]  /*0fe0*/  UIMAD UR4, UR4, UR5, URZ ;  /* 0x00000005040472a4 */ /* 0x000fe2000f8e023f */
[----:B------:R-:W-:Y:S02]  /*0ff0*/  CS2R R144, SRZ ;  /* 0x0000000000907805 */ /* 0x000fe4000001ff00 */
[----:B------:R-:W-:Y:S02]  /*1000*/  CS2R R142, SRZ ;  /* 0x00000000008e7805 */ /* 0x000fe4000001ff00 */
[----:B------:R-:W-:Y:S02]  /*1010*/  CS2R R140, SRZ ;  /* 0x00000000008c7805 */ /* 0x000fe4000001ff00 */
[----:B------:R-:W-:Y:S02]  /*1020*/  CS2R R138, SRZ ;  /* 0x00000000008a7805 */ /* 0x000fe4000001ff00 */
[----:B------:R-:W-:-:S02]  /*1030*/  CS2R R136, SRZ ;  /* 0x0000000000887805 */ /* 0x000fc4000001ff00 */
[----:B------:R-:W-:Y:S02]  /*1040*/  CS2R R134, SRZ ;  /* 0x0000000000867805 */ /* 0x000fe4000001ff00 */
        /* <DEDUP_REMOVED lines=8> */
[----:B------:R-:W-:Y:S01]  /*10d0*/  CS2R R116, SRZ ;  /* 0x0000000000747805 */ /* 0x000fe2000001ff00 */
[----:B------:R-:W-:Y:S01]  /*10e0*/  IMAD.MOV.U32 R174, RZ, RZ, RZ ;  /* 0x000000ffffae7224 */ /* 0x000fe200078e00ff */
        /* <DEDUP_REMOVED lines=36> */
[----:B------:R-:W-:Y:S02]  /*1330*/  IMAD.MOV.U32 R160, RZ, RZ, RZ ;  /* 0x000000ffffa07224 */ /* 0x000fe400078e00ff */
[----:B------:R-:W-:Y:S01]  /*1340*/  IMAD.MOV.U32 R41, RZ, RZ, RZ ;  /* 0x000000ffff297224 */ /* 0x000fe200078e00ff */
[----:B--2---:R-:W-:-:S02]  /*1350*/  @P0 R2UR UR42, R4 ;  /* 0x00000000042a02ca */ /* 0x004fc400000e0000 */
[----:B------:R-:W-:Y:S02]  /*1360*/  PLOP3.LUT P0, PT, PT, PT, PT, 0x80, 0x0 ;  /* 0x000000000000781c */ /* 0x000fe40003f0f070 */
[----:B---3--:R-:W-:Y:S01]  /*1370*/  @P1 R2UR UR4, R6 ;  /* 0x00000000060412ca */ /* 0x008fe200000e0000 */
[----:B------:R-:W-:-:S14]  /*1380*/  @P1 BRA `(.L_x_393) ;  /* 0x0000000000341947 */ /* 0x000fdc0003800000 */
[----:B------:R-:W-:Y:S02]  /*1390*/  ULDC.64 UR6, c[0x0][0xa08] ;  /* 0x0002820000067ab9 */ /* 0x000fe40000000a00 */
[----:B------:R-:W-:-:S04]  /*13a0*/  ISETP.NE.U32.AND P1, PT, RZ, UR6, PT ;  /* 0x00000006ff007c0c */ /* 0x000fc8000bf25070 */
[----:B------:R-:W-:-:S13]  /*13b0*/  ISETP.NE.AND.EX P1, PT, RZ, UR7, PT, P1 ;  /* 0x00000007ff007c0c */ /* 0x000fda000bf25310 */
[----:B------:R-:W-:Y:S05]  /*13c0*/  @!P1 BRA `(.L_x_393) ;  /* 0x0000000000249947 */ /* 0x000fea0003800000 */
[----:B------:R-:W-:Y:S02]  /*13d0*/  ULDC.64 UR4, c[0x0][0xa08] ;  /* 0x0002820000047ab9 */ /* 0x000fe40000000a00 */
[----:B------:R-:W-:-:S06]  /*13e0*/  UIMAD.WIDE UR4, UR38, 0x4, UR4 ;  /* 0x00000004260478a5 */ /* 0x000fcc000f8e0204 */
[----:B------:R-:W-:Y:S02]  /*13f0*/  IMAD.U32 R4, RZ, RZ, UR4 ;  /* 0x00000004ff047e24 */ /* 0x000fe4000f8e00ff */
[----:B------:R-:W-:-:S05]  /*1400*/  IMAD.U32 R5, RZ, RZ, UR5 ;  /* 0x00000005ff057e24 */ /* 0x000fca000f8e00ff */
[----:B------:R-:W2:Y:S04]  /*1410*/  LDG.E R6, desc[UR50][R4.64] ;  /* 0x0000003204067981 */ /* 0x000ea8000c1e1900 */
[----:B------:R-:W3:Y:S01]  /*1420*/  LDG.E R3, desc[UR50][R4.64+0x4] ;  /* 0x0000043204037981 */ /* 0x000ee2000c1e1900 */
[----:B--2---:R-:W-:Y:S02]  /*1430*/  R2UR UR4, R6 ;  /* 0x00000000060472ca */ /* 0x004fe400000e0000 */
[----:B---3--:R-:W-:-:S13]  /*1440*/  R2UR UR5, R3 ;  /* 0x00000000030572ca */ /* 0x008fda00000e0000 */
[----:B------:R-:W-:-:S12]  /*1450*/  UIADD3 UR4, -UR4, UR5, URZ ;  /* 0x0000000504047290 */ /* 0x000fd8000fffe13f */
.L_x_393:
[----:B------:R-:W-:Y:S01]  /*1460*/  UIADD3 UR42, -UR42, UR4, URZ ;  /* 0x000000042a2a7290 */ /* 0x000fe2000fffe13f */
[----:B------:R-:W-:Y:S01]  /*1470*/  IMAD.MOV.U32 R40, RZ, RZ, RZ ;  /* 0x000000ffff287224 */ /* 0x000fe200078e00ff */
[----:B------:R-:W-:Y:S01]  /*1480*/  CS2R R34, SRZ ;  /* 0x0000000000227805 */ /* 0x000fe2000001ff00 */
[----:B------:R-:W-:Y:S01]  /*1490*/  IMAD.MOV.U32 R161, RZ, RZ, RZ ;  /* 0x000000ffffa17224 */ /* 0x000fe200078e00ff */
[----:B------:R-:W-:Y:S01]  /*14a0*/  UISETP.GE.AND UP0, UPT, UR42, 0x1, UPT ;  /* 0x000000012a00788c */ /* 0x000fe2000bf06270 */
[----:B------:R-:W-:Y:S01]  /*14b0*/  CS2R R36, SRZ ;  /* 0x0000000000247805 */ /* 0x000fe2000001ff00 */
[----:B------:R-:W-:Y:S01]  /*14c0*/  UIADD3 UR4, UR42, 0x5f, URZ ;  /* 0x0000005f2a047890 */ /* 0x000fe2000fffe03f */
[----:B------:R-:W-:Y:S02]  /*14d0*/  CS2R R162, SRZ ;  /* 0x0000000000a27805 */ /* 0x000fe4000001ff00 */
[----:B------:R-:W-:Y:S01]  /*14e0*/  CS2R R32, SRZ ;  /* 0x0000000000207805 */ /* 0x000fe2000001ff00 */
[----:B------:R-:W-:Y:S01]  /*14f0*/  IMAD.MOV.U32 R10, RZ, RZ, RZ ;  /* 0x000000ffff0a7224 */ /* 0x000fe200078e00ff */
[----:B------:R-:W-:Y:S01]  /*1500*/  PLOP3.LUT P1, PT, PT, PT, UP0, 0x80, 0x0 ;  /* 0x000000000000781c */ /* 0x000fe20003f2f008 */
[----:B------:R-:W-:Y:S01]  /*1510*/  UIMAD.WIDE UR4, UR4, 0x2aaaaaab, URZ ;  /* 0x2aaaaaab040478a5 */ /* 0x000fe2000f8e023f */
[----:B------:R-:W-:-:S02]  /*1520*/  CS2R R26, SRZ ;  /* 0x00000000001a7805 */ /* 0x000fc4000001ff00 */
[----:B------:R-:W-:Y:S02]  /*1530*/  CS2R R28, SRZ ;  /* 0x00000000001c7805 */ /* 0x000fe4000001ff00 */
[----:B------:R-:W-:Y:S01]  /*1540*/  CS2R R24, SRZ ;  /* 0x0000000000187805 */ /* 0x000fe2000001ff00 */
[----:B------:R-:W-:-:S04]  /*1550*/  USHF.R.U32.HI UR43, URZ, 0x1f, UR5 ;  /* 0x0000001f3f2b7899 */ /* 0x000fc80008011605 */
[----:B------:R-:W-:Y:S02]  /*1560*/  ULEA.HI.SX32 UR43, UR5, UR43, 0x1c ;  /* 0x0000002b052b7291 */ /* 0x000fe4000f8fe23f */
[----:B------:R-:W-:Y:S10]  /*1570*/  @!P1 BRA `(.L_x_394) ;  /* 0x0000004400149947 */ /* 0x000ff40003800000 */
[----:B------:R-:W0:Y:S01]  /*1580*/  SHFL.IDX PT, R0, R200, RZ, 0x1f ;  /* 0x00001fffc8007589 */ /* 0x000e2200000e0000 */
[----:B------:R-:W1:Y:S01]  /*1590*/  S2UR UR44, SR_CgaCtaId ;  /* 0x00000000002c79c3 */ /* 0x000e620000008800 */
[----:B------:R-:W-:Y:S01]  /*15a0*/  UMOV UR45, 0x400 ;  /* 0x00000400002d7882 */ /* 0x000fe20000000000 */
[----:B0-----:R-:W-:Y:S01]  /*15b0*/  R2UR UR4, R0 ;  /* 0x00000000000472ca */ /* 0x001fe200000e0000 */
[----:B-1----:R-:W-:-:S04]  /*15c0*/  ULEA UR45, UR44, UR45, 0x18 ;  /* 0x0000002d2c2d7291 */ /* 0x002fc8000f8ec03f */
[----:B------:R-:W-:-:S04]  /*15d0*/  UIADD3 UR6, UR45, 0x18400, URZ ;  /* 0x000184002d067890 */ /* 0x000fc8000fffe03f */
[----:B------:R-:W-:-:S04]  /*15e0*/  ULOP3.LUT UP0, URZ, UR6, 0x1bf, URZ, 0xc0, !UPT ;  /* 0x000001bf063f7892 */ /* 0x000fc8000f80c03f */
[----:B------:R-:W-:Y:S02]  /*15f0*/  ULEA.HI UR5, UR4, UR4, URZ, 0x1 ;  /* 0x0000000404057291 */ /* 0x000fe4000f8f083f */
[----:B------:R-:W-:Y:S02]  /*1600*/  PLOP3.LUT P0, PT, PT, PT, UP0, 0x80, 0x0 ;  /* 0x000000000000781c */ /* 0x000fe40003f0f008 */
[----:B------:R-:W-:-:S04]  /*1610*/  ULOP3.LUT UR5, UR5, 0x1e, URZ, 0xc0, !UPT ;  /* 0x0000001e05057892 */ /* 0x000fc8000f8ec03f */
[----:B------:R-:W-:-:S04]  /*1620*/  UIADD3 UR5, UR4, -UR5, URZ ;  /* 0x8000000504057290 */ /* 0x000fc8000fffe03f */
[----:B------:R-:W-:-:S04]  /*1630*/  ULEA UR5, UR5, UR6, 0xd ;  /* 0x0000000605057291 */ /* 0x000fc8000f8e683f */
[----:B------:R-:W-:-:S04]  /*1640*/  USHF.R.U32.HI UR5, URZ, 0x4, UR5 ;  /* 0x000000043f057899 */ /* 0x000fc80008011605 */
[----:B------:R-:W-:Y:S01]  /*1650*/  ULOP3.LUT UR49, UR5, 0x3fff, URZ, 0xc0, !UPT ;  /* 0x00003fff05317892 */ /* 0x000fe2000f8ec03f */
[----:B------:R-:W-:Y:S11]  /*1660*/  @!P0 BRA `(.L_x_395) ;  /* 0x0000000000408947 */ /* 0x000ff60003800000 */
[----:B------:R-:W-:Y:S01]  /*1670*/  MOV R0, 0x0 ;  /* 0x0000000000007802 */ /* 0x000fe20000000f00 */
[----:B------:R-:W-:Y:S01]  /*1680*/  ULDC.64 UR4, c[0x4][0x98] ;  /* 0x0100260000047ab9 */ /* 0x000fe20000000a00 */
[----:B------:R-:W-:Y:S01]  /*1690*/  ULDC.64 UR6, c[0x4][0x38] ;  /* 0x01000e0000067ab9 */ /* 0x000fe20000000a00 */
[----:B------:R-:W-:Y:S01]  /*16a0*/  MOV R4, UR4 ;  /* 0x0000000400047c02 */ /* 0x000fe20008000f00 */
        /* <DEDUP_REMOVED lines=12> */
.L_x_395:
[----:B------:R-:W-:Y:S01]  /*1770*/  ULEA.HI UR4, UR47, UR47, URZ, 0x1 ;  /* 0x0000002f2f047291 */ /* 0x000fe2000f8f083f */
[----:B------:R-:W0:Y:S03]  /*1780*/  S2R R20, SR_TID.X ;  /* 0x0000000000147919 */ /* 0x000e260000002100 */
[----:B------:R-:W-:-:S04]  /*1790*/  ULOP3.LUT UR4, UR4, 0xfffffffe, URZ, 0xc0, !UPT ;  /* 0xfffffffe04047892 */ /* 0x000fc8000f8ec03f */
[----:B------:R-:W-:-:S06]  /*17a0*/  UIADD3 UR4, UR47, -UR4, URZ ;  /* 0x800000042f047290 */ /* 0x000fcc000fffe03f */
[----:B------:R-:W-:-:S05]  /*17b0*/  IMAD.U32 R0, RZ, RZ, UR4 ;  /* 0x00000004ff007e24 */ /* 0x000fca000f8e00ff */
[----:B------:R-:W-:-:S04]  /*17c0*/  SHF.L.U32 R0, R0, 0x1f, RZ ;  /* 0x0000001f00007819 */ /* 0x000fc800000006ff */
[----:B------:R-:W1:Y:S01]  /*17d0*/  SYNCS.PHASECHK.TRANS64.TRYWAIT P0, [UR45+0x22800], R0 ;  /* 0x02280000ff0075a7 */ /* 0x000e62000800016d */
[----:B0-----:R-:W-:-:S05]  /*17e0*/  SHF.R.U32.HI R20, RZ, 0x7, R20 ;  /* 0x00000007ff147819 */ /* 0x001fca0000011614 */
[----:B------:R-:W-:Y:S01]  /*17f0*/  VIADD R7, R20, 0x8 ;  /* 0x0000000814077836 */ /* 0x000fe20000000000 */
[----:B-1----:R-:W-:Y:S06]  /*1800*/  @!P0 BRA `(.L_x_396) ;  /* 0x000000c0008c8947 */ /* 0x002fec0003800000 */
.L_x_523:
[----:B0-----:R-:W-:Y:S01]  /*1810*/  IMAD.U32 R0, RZ, RZ, UR48 ;  /* 0x00000030ff007e24 */ /* 0x001fe2000f8e00ff */
[----:B------:R-:W-:Y:S05]  /*1820*/  WARPSYNC.ALL ;  /* 0x0000000000007948 */ /* 0x000fea0003800000 */
[----:B------:R0:W-:Y:S01]  /*1830*/  BAR.SYNC.DEFER_BLOCKING R7, 0x100 ;  /* 0x000400070000751d */ /* 0x0001e20000010000 */
[----:B------:R-:W-:-:S13]  /*1840*/  ISETP.NE.AND P0, PT, R0, 0x3, PT ;  /* 0x000000030000780c */ /* 0x000fda0003f05270 */
[----:B0-----:R-:W-:Y:S05]  /*1850*/  @!P0 BRA `(.L_x_397) ;  /* 0x0000000000048947 */ /* 0x001fea0003800000 */
[----:B------:R-:W-:Y:S01]  /*1860*/  BPT.TRAP 0x1 ;  /* 0x000000040000795c */ /* 0x000fe20000300000 */
.L_x_397:
[----:B------:R-:W-:Y:S01]  /*1870*/  ULEA UR22, UR36, UR45, 0x3 ;  /* 0x0000002d24167291 */ /* 0x000fe2000f8e183f */
[----:B------:R-:W-:-:S05]  /*1880*/  IMAD.U32 R8, RZ, RZ, UR46 ;  /* 0x0000002eff087e24 */ /* 0x000fca000f8e00ff */
[----:B------:R-:W-:-:S04]  /*1890*/  SHF.L.U32 R8, R8, 0x1f, RZ ;  /* 0x0000001f08087819 */ /* 0x000fc800000006ff */
[----:B------:R0:W1:Y:S01]  /*18a0*/  SYNCS.PHASECHK.TRANS64.TRYWAIT P1, [UR22+0x22830], R8 ;  /* 0x02283008ff0075a7 */ /* 0x0000620008020156 */
[----:B------:R-:W-:Y:S05]  /*18b0*/  @!P0 BRA `(.L_x_398) ;  /* 0x0000000000048947 */ /* 0x000fea0003800000 */
[----:B------:R-:W-:Y:S01]  /*18c0*/  BPT.TRAP 0x1 ;  /* 0x000000040000795c */ /* 0x000fe20000300000 */
.L_x_398:
[----:B-1----:R-:W-:Y:S05]  /*18d0*/  @P1 BRA `(.L_x_399) ;  /* 0x0000000000081947 */ /* 0x002fea0003800000 */
[----:B------:R-:W1:Y:S02]  /*18e0*/  SYNCS.PHASECHK.TRANS64.TRYWAIT P1, [UR22+0x22830], R8 ;  /* 0x02283008ff0075a7 */ /* 0x000e640008020156 */
[----:B-1----:R-:W-:Y:S05]  /*18f0*/  @!P1 BRA `(.L_x_400) ;  /* 0x000000c000689947 */ /* 0x002fea0003800000 */
.L_x_399:
        /* <DEDUP_REMOVED lines=38> */
.L_x_401:
        /* <DEDUP_REMOVED lines=310> */
.L_x_402:
[----:B------:R1:W3:Y:S01]  /*2ec0*/  SYNCS.PHASECHK.TRANS64.TRYWAIT P1, [UR22+0x22850], R8 ;  /* 0x02285008ff0075a7 */ /* 0x0002e20008020156 */
[----:B------:R-:W-:Y:S05]  /*2ed0*/  @!P0 BRA `(.L_x_403) ;  /* 0x0000000000048947 */ /* 0x000fea0003800000 */
[----:B------:R-:W-:Y:S01]  /*2ee0*/  BPT.TRAP 0x1 ;  /* 0x000000040000795c */ /* 0x000fe20000300000 */
.L_x_403:
[----:B---3--:R-:W-:Y:S05]  /*2ef0*/  @P1 BRA `(.L_x_404) ;  /* 0x0000000000081947 */ /* 0x008fea0003800000 */
[----:B------:R-:W3:Y:S02]  /*2f00*/  SYNCS.PHASECHK.TRANS64.TRYWAIT P1, [UR22+0x22850], R8 ;  /* 0x02285008ff0075a7 */ /* 0x000ee40008020156 */
[----:B---3--:R-:W-:Y:S05]  /*2f10*/  @!P1 BRA `(.L_x_405) ;  /* 0x000000a800f89947 */ /* 0x008fea0003800000 */
.L_x_404:
        /* <DEDUP_REMOVED lines=43> */
.L_x_406:
[----:B------:R-:W4:Y:S01]  /*31d0*/  S2UR UR6, SR_CgaCtaId ;  /* 0x00000000000679c3 */ /* 0x000f220000008800 */
[----:B------:R-:W-:Y:S02]  /*31e0*/  UISETP.GE.AND UP0, UPT, UR42, 0x61, UPT ;  /* 0x000000612a00788c */ /* 0x000fe4000bf06270 */
[----:B------:R-:W-:-:S04]  /*31f0*/  UIADD3 UR22, UR22, 0x22860, URZ ;  /* 0x0002286016167890 */ /* 0x000fc8000fffe03f */
[----:B------:R-:W-:Y:S01]  /*3200*/  PLOP3.LUT P1, PT, PT, PT, UP0, 0x80, 0x0 ;  /* 0x000000000000781c */ /* 0x000fe20003f2f008 */
[----:B----4-:R-:W-:-:S09]  /*3210*/  UPRMT UR22, UR6, 0x654, UR22 ;  /* 0x0000065406167896 */ /* 0x010fd20008000016 */
[----:B------:R-:W-:Y:S03]  /*3220*/  SYNCS.ARRIVE.TRANS64.RED.A1T0 RZ, [UR22], RZ ;  /* 0x000000ffffff79a7 */ /* 0x000fe60008100416 */
[----:B------:R-:W-:Y:S05]  /*3230*/  @!P1 BRA `(.L_x_407) ;  /* 0x0000001c00589947 */ /* 0x000fea0003800000 */
[----:B------:R-:W-:Y:S01]  /*3240*/  IMAD.MOV.U32 R213, RZ, RZ, R4 ;  /* 0x000000ffffd57224 */ /* 0x000fe200078e0004 */
[----:B------:R-:W-:Y:S01]  /*3250*/  UIADD3 UR43, UR43, -0x2, URZ ;  /* 0xfffffffe2b2b7890 */ /* 0x000fe2000fffe03f */
[----:B------:R-:W-:Y:S01]  /*3260*/  IMAD.MOV.U32 R7, RZ, RZ, R3 ;  /* 0x000000ffff077224 */ /* 0x000fe200078e0003 */
[----:B------:R-:W-:-:S10]  /*3270*/  ULDC UR22, c[0x0][0x988] ;  /* 0x0002620000167ab9 */ /* 0x000fd40000000800 */
.L_x_418:
        /* <DEDUP_REMOVED lines=8> */
[----:B-1----:R-:W-:Y:S11]  /*3300*/  @!P0 BRA `(.L_x_408) ;  /* 0x0000000000048947 */ /* 0x002ff60003800000 */
[----:B------:R-:W-:Y:S01]  /*3310*/  BPT.TRAP 0x1 ;  /* 0x000000040000795c */ /* 0x000fe20000300000 */
.L_x_408:
[----:B------:R-:W2:Y:S01]  /*3320*/  S2UR UR23, SR_CgaCtaId ;  /* 0x00000000001779c3 */ /* 0x000ea20000008800 */
[----:B------:R-:W-:Y:S01]  /*3330*/  UMOV UR6, 0x400 ;  /* 0x0000040000067882 */ /* 0x000fe20000000000 */
[----:B01-3--:R-:W-:-:S05]  /*3340*/  IMAD.U32 R8, RZ, RZ, UR46 ;  /* 0x0000002eff087e24 */ /* 0x00bfca000f8e00ff */
[----:B------:R-:W-:Y:S01]  /*3350*/  SHF.L.U32 R8, R8, 0x1f, RZ ;  /* 0x0000001f08087819 */ /* 0x000fe200000006ff */
[----:B--2---:R-:W-:-:S04]  /*3360*/  ULEA UR6, UR23, UR6, 0x18 ;  /* 0x0000000617067291 */ /* 0x004fc8000f8ec03f */
[----:B------:R-:W-:-:S09]  /*3370*/  ULEA UR24, UR36, UR6, 0x3 ;  /* 0x0000000624187291 */ /* 0x000fd2000f8e183f */
[----:B------:R0:W1:Y:S01]  /*3380*/  SYNCS.PHASECHK.TRANS64.TRYWAIT P2, [UR24+0x22830], R8 ;  /* 0x02283008ff0075a7 */ /* 0x0000620008040158 */
[----:B------:R-:W-:Y:S05]  /*3390*/  @!P0 BRA `(.L_x_409) ;  /* 0x0000000000048947 */ /* 0x000fea0003800000 */
[----:B------:R-:W-:Y:S01]  /*33a0*/  BPT.TRAP 0x1 ;  /* 0x000000040000795c */ /* 0x000fe20000300000 */
.L_x_409:
[----:B-1----:R-:W-:Y:S05]  /*33b0*/  @P2 BRA `(.L_x_410) ;  /* 0x0000000000082947 */ /* 0x002fea0003800000 */
[----:B------:R-:W1:Y:S02]  /*33c0*/  SYNCS.PHASECHK.TRANS64.TRYWAIT P2, [UR24+0x22830], R8 ;  /* 0x02283008ff0075a7 */ /* 0x000e640008040158 */
[----:B-1----:R-:W-:Y:S05]  /*33d0*/  @!P2 BRA `(.L_x_411) ;  /* 0x000000a400e0a947 */ /* 0x002fea0003800000 */
.L_x_410:
[----:B------:R-:W-:Y:S01]  /*33e0*/  UIMAD UR6, UR36, 0x300, UR20 ;  /* 0x00000300240678a4 */ /* 0x000fe2000f8e0214 */
[----:B------:R-:W-:Y:S01]  /*33f0*/  WARPGROUP.ARRIVE ;  /* 0x00000000000079c5 */ /* 0x000fe20000000000 */
[----:B------:R-:W-:Y:S01]  /*3400*/  UMOV UR7, 0x40000040 ;  /* 0x4000004000077882 */ /* 0x000fe20000000000 */
[----:B------:R-:W-:Y:S01]  /*3410*/  UMOV UR11, 0x40000040 ;  /* 0x40000040000b7882 */ /* 0x000fe20000000000 */
[----:B------:R-:W-:-:S03]  /*3420*/  UIADD3 UR10, UR6, 0x2, URZ ;  /* 0x00000002060a7890 */ /* 0x000fc6000fffe03f */
[----:B------:R-:W2:Y:S01]  /*3430*/  S2R R0, SR_TID.X ;  /* 0x0000000000007919 */ /* 0x000ea20000002100 */
[----:B------:R-:W-:Y:S01]  /*3440*/  UIADD3 UR14, UR6, 0x4, URZ ;  /* 0x00000004060e7890 */ /* 0x000fe2000fffe03f */
[----:B------:R-:W-:Y:S01]  /*3450*/  UMOV UR15, 0x40000040 ;  /* 0x40000040000f7882 */ /* 0x000fe20000000000 */
[----:B------:R-:W-:Y:S01]  /*3460*/  HGMMA.64x96x16.F32 R152, gdesc[UR4], RZ, !UPT, gsb0 ;  /* 0x01600000049879f0 */ /* 0x000fe2000c0008ff */
[----:B------:R-:W-:Y:S01]  /*3470*/  UIADD3 UR18, UR6, 0x6, URZ ;  /* 0x0000000606127890 */ /* 0x000fe2000fffe03f */
        /* <DEDUP_REMOVED lines=16> */
.L_x_412:
[----:B------:R-:W-:Y:S01]  /*3580*/  FMNMX.FTZ R4, R152, R7, !PT ;  /* 0x0000000798047209 */ /* 0x000fe20007810000 */
[----:B------:R-:W-:Y:S01]  /*3590*/  UMOV UR10, UR22 ;  /* 0x00000016000a7c82 */ /* 0x000fe20008000000 */
[----:B------:R-:W-:Y:S02]  /*35a0*/  UIADD3 UR6, UR24, 0x22840, URZ ;  /* 0x0002284018067890 */ /* 0x000fe4000fffe03f */
[----:B-1----:R-:W-:Y:S02]  /*35b0*/  FMNMX.FTZ R3, R153, R4, !PT ;  /* 0x0000000499037209 */ /* 0x002fe40007810000 */
        /* <DEDUP_REMOVED lines=23> */
[----:B------:R-:W-:-:S05]  /*3730*/  FMNMX.FTZ R9, R197, R4, !PT ;  /* 0x00000004c5097209 */ /* 0x000fca0007810000 */
[----:B------:R-:W1:Y:S02]  /*3740*/  SHFL.BFLY PT, R4, R9, 0x2, 0x1f ;  /* 0x0c401f0009047f89 */ /* 0x000e6400000e0000 */
[----:B-1----:R-:W-:-:S05]  /*3750*/  FMNMX.FTZ R10, R9, R4, !PT ;  /* 0x00000004090a7209 */ /* 0x002fca0007810000 */
[----:B------:R-:W1:Y:S02]  /*3760*/  SHFL.BFLY PT, R3, R10, 0x1, 0x1f ;  /* 0x0c201f000a037f89 */ /* 0x000e6400000e0000 */
[----:B-1----:R-:W-:-:S05]  /*3770*/  FMNMX.FTZ R3, R10, R3, !PT ;  /* 0x000000030a037209 */ /* 0x002fca0007810000 */
        /* <DEDUP_REMOVED lines=34> */
[----:B------:R-:W-:Y:S01]  /*39a0*/  FFMA.FTZ R176, R197, UR10, -R20 ;  /* 0x0000000ac5b07c23 */ /* 0x000fe20008010814 */
[----:B------:R-:W-:Y:S01]  /*39b0*/  FMNMX.FTZ R4, R170, R9, !PT ;  /* 0x00000009aa047209 */ /* 0x000fe20007810000 */
[----:B------:R-:W1:Y:S03]  /*39c0*/  MUFU.EX2 R7, R7 ;  /* 0x0000000700077308 */ /* 0x000e660000000800 */
[----:B------:R-:W-:-:S04]  /*39d0*/  FMNMX.FTZ R9, R171, R4, !PT ;  /* 0x00000004ab097209 */ /* 0x000fc80007810000 */
[----:B------:R-:W-:Y:S01]  /*39e0*/  FMNMX.FTZ R4, R174, R9, !PT ;  /* 0x00000009ae047209 */ /* 0x000fe20007810000 */
[----:B------:R-:W3:Y:S03]  /*39f0*/  MUFU.EX2 R152, R152 ;  /* 0x0000009800987308 */ /* 0x000ee60000000800 */
[----:B------:R-:W-:-:S04]  /*3a00*/  FMNMX.FTZ R9, R175, R4, !PT ;  /* 0x00000004af097209 */ /* 0x000fc80007810000 */
[----:B------:R-:W-:Y:S01]  /*3a10*/  FMNMX.FTZ R4, R178, R9, !PT ;  /* 0x00000009b2047209 */ /* 0x000fe20007810000 */
[----:B------:R-:W4:Y:S01]  /*3a20*/  MUFU.EX2 R153, R153 ;  /* 0x0000009900997308 */ /* 0x000f220000000800 */
[-C--:B-1----:R-:W-:Y:S01]  /*3a30*/  FMUL.FTZ R24, R24, R7.reuse ;  /* 0x0000000718187220 */ /* 0x082fe20000410000 */
[-C--:B------:R-:W-:Y:S01]  /*3a40*/  FMUL.FTZ R25, R25, R7.reuse ;  /* 0x0000000719197220 */ /* 0x080fe20000410000 */
[----:B------:R-:W-:Y:S01]  /*3a50*/  FMNMX.FTZ R9, R179, R4, !PT ;  /* 0x00000004b3097209 */ /* 0x000fe20007810000 */
[-C--:B------:R-:W-:Y:S01]  /*3a60*/  FMUL.FTZ R28, R28, R7.reuse ;  /* 0x000000071c1c7220 */ /* 0x080fe20000410000 */
[-C--:B------:R-:W-:Y:S01]  /*3a70*/  FMUL.FTZ R29, R29, R7.reuse ;  /* 0x000000071d1d7220 */ /* 0x080fe20000410000 */
[----:B------:R-:W-:Y:S01]  /*3a80*/  FMUL.FTZ R32, R32, R7 ;  /* 0x0000000720207220 */ /* 0x000fe20000410000 */
[----:B------:R-:W-:Y:S01]  /*3a90*/  FMNMX.FTZ R4, R182, R9, !PT ;  /* 0x00000009b6047209 */ /* 0x000fe20007810000 */
[----:B------:R-:W1:Y:S01]  /*3aa0*/  MUFU.EX2 R212, R212 ;  /* 0x000000d400d47308 */ /* 0x000e620000000800 */
[----:B---3--:R-:W-:Y:S01]  /*3ab0*/  FFMA.FTZ R6, R7, R6, R152 ;  /* 0x0000000607067223 */ /* 0x008fe20000010098 */
[-C--:B------:R-:W-:Y:S01]  /*3ac0*/  FMUL.FTZ R33, R33, R7.reuse ;  /* 0x0000000721217220 */ /* 0x080fe20000410000 */
[----:B------:R-:W-:Y:S01]  /*3ad0*/  FMNMX.FTZ R9, R183, R4, !PT ;  /* 0x00000004b7097209 */ /* 0x000fe20007810000 */
[-C--:B------:R-:W-:Y:S01]  /*3ae0*/  FMUL.FTZ R36, R36, R7.reuse ;  /* 0x0000000724247220 */ /* 0x080fe20000410000 */
[-C--:B------:R-:W-:Y:S01]  /*3af0*/  FMUL.FTZ R37, R37, R7.reuse ;  /* 0x0000000725257220 */ /* 0x080fe20000410000 */
[----:B------:R-:W-:Y:S01]  /*3b00*/  FMUL.FTZ R40, R40, R7 ;  /* 0x0000000728287220 */ /* 0x000fe20000410000 */
[----:B------:R-:W-:Y:S01]  /*3b10*/  FMNMX.FTZ R4, R186, R9, !PT ;  /* 0x00000009ba047209 */ /* 0x000fe20007810000 */
[----:B------:R-:W3:Y:S01]  /*3b20*/  MUFU.EX2 R157, R157 ;  /* 0x0000009d009d7308 */ /* 0x000ee20000000800 */
[C---:B----4-:R-:W-:Y:S01]  /*3b30*/  FADD.FTZ R181, R153.reuse, R6 ;  /* 0x0000000699b57221 */ /* 0x050fe20000010000 */
[----:B------:R-:W-:Y:S01]  /*3b40*/  F2FP.F16.F32.PACK_AB R152, R153, R152 ;  /* 0x000000989998723e */ /* 0x000fe200000000ff */
[-C--:B------:R-:W-:Y:S01]  /*3b50*/  FMUL.FTZ R41, R41, R7.reuse ;  /* 0x0000000729297220 */ /* 0x080fe20000410000 */
[----:B------:R-:W-:Y:S01]  /*3b60*/  FMNMX.FTZ R9, R187, R4, !PT ;  /* 0x00000004bb097209 */ /* 0x000fe20007810000 */
[-C--:B------:R-:W-:Y:S01]  /*3b70*/  FMUL.FTZ R44, R44, R7.reuse ;  /* 0x000000072c2c7220 */ /* 0x080fe20000410000 */
[-C--:B------:R-:W-:Y:S01]  /*3b80*/  FMUL.FTZ R45, R45, R7.reuse ;  /* 0x000000072d2d7220 */ /* 0x080fe20000410000 */
[----:B------:R-:W-:Y:S01]  /*3b90*/  FMUL.FTZ R48, R48, R7 ;  /* 0x0000000730307220 */ /* 0x000fe20000410000 */
[----:B------:R-:W-:Y:S01]  /*3ba0*/  FMNMX.FTZ R4, R190, R9, !PT ;  /* 0x00000009be047209 */ /* 0x000fe20007810000 */
[----:B------:R-:W-:Y:S01]  /*3bb0*/  MUFU.EX2 R156, R156 ;  /* 0x0000009c009c7308 */ /* 0x000fe20000000800 */
[-C--:B------:R-:W-:Y:S01]  /*3bc0*/  FMUL.FTZ R49, R49, R7.reuse ;  /* 0x0000000731317220 */ /* 0x080fe20000410000 */
        /* <DEDUP_REMOVED lines=20> */
[-C--:B------:R-:W-:Y:S01]  /*3d10*/  FMUL.FTZ R77, R77, R7.reuse ;  /* 0x000000074d4d7220 */ /* 0x080fe20000410000 */
[-C--:B------:R-:W-:Y:S01]  /*3d20*/  FMUL.FTZ R80, R80, R7.reuse ;  /* 0x0000000750507220 */ /* 0x080fe20000410000 */
[----:B------:R-:W4:Y:S01]  /*3d30*/  SHFL.BFLY PT, R9, R4, 0x2, 0x1f ;  /* 0x0c401f0004097f89 */ /* 0x000f2200000e0000 */
        /* <DEDUP_REMOVED lines=22> */
[----:B------:R-:W-:Y:S01]  /*3ea0*/  FMUL.FTZ R120, R120, R7 ;  /* 0x0000000778787220 */ /* 0x000fe20000410000 */
[----:B----4-:R-:W-:Y:S01]  /*3eb0*/  FMNMX.FTZ R9, R4, R9, !PT ;  /* 0x0000000904097209 */ /* 0x010fe20007810000 */
[----:B------:R-:W-:Y:S01]  /*3ec0*/  MUFU.EX2 R12, R12 ;  /* 0x0000000c000c7308 */ /* 0x000fe20000000800 */
[-C--:B------:R-:W-:Y:S01]  /*3ed0*/  FMUL.FTZ R121, R121, R7.reuse ;  /* 0x0000000779797220 */ /* 0x080fe20000410000 */
[-C--:B------:R-:W-:Y:S01]  /*3ee0*/  FMUL.FTZ R124, R124, R7.reuse ;  /* 0x000000077c7c7220 */ /* 0x080fe20000410000 */
[-C--:B------:R-:W-:Y:S01]  /*3ef0*/  FMUL.FTZ R125, R125, R7.reuse ;  /* 0x000000077d7d7220 */ /* 0x080fe20000410000 */
[----:B------:R-:W4:Y:S01]  /*3f00*/  SHFL.BFLY PT, R4, R9, 0x1, 0x1f ;  /* 0x0c201f0009047f89 */ /* 0x000f2200000e0000 */
        /* <DEDUP_REMOVED lines=13> */
[----:B------:R-:W-:-:S06]  /*3fe0*/  FMUL.FTZ R149, R149, R7 ;  /* 0x0000000795957220 */ /* 0x000fcc0000410000 */
[----:B------:R-:W-:Y:S01]  /*3ff0*/  MUFU.EX2 R211, R211 ;  /* 0x000000d300d37308 */ /* 0x000fe20000000800 */
[----:B----4-:R-:W-:-:S07]  /*4000*/  FMNMX.FTZ R4, R9, R4, !PT ;  /* 0x0000000409047209 */ /* 0x010fce0007810000 */
        /* <DEDUP_REMOVED lines=9> */
[----:B------:R-:W4:Y:S01]  /*40a0*/  MUFU.EX2 R20, R20 ;  /* 0x0000001400147308 */ /* 0x000f220000000800 */
[--C-:B------:R-:W-:Y:S01]  /*40b0*/  FFMA.FTZ R162, R167, UR10, -R180.reuse ;  /* 0x0000000aa7a27c23 */ /* 0x100fe200080108b4 */
[--C-:B------:R-:W-:Y:S01]  /*40c0*/  FFMA.FTZ R163, R163, UR10, -R180.reuse ;  /* 0x0000000aa3a37c23 */ /* 0x100fe200080108b4 */
[--C-:B------:R-:W-:Y:S01]  /*40d0*/  FFMA.FTZ R167, R171, UR10, -R180.reuse ;  /* 0x0000000aaba77c23 */ /* 0x100fe200080108b4 */
[--C-:B------:R-:W-:Y:S01]  /*40e0*/  FFMA.FTZ R171, R175, UR10, -R180.reuse ;  /* 0x0000000aafab7c23 */ /* 0x100fe200080108b4 */
[--C-:B------:R-:W-:Y:S01]  /*40f0*/  FFMA.FTZ R175, R179, UR10, -R180.reuse ;  /* 0x0000000ab3af7c23 */ /* 0x100fe200080108b4 */
[--C-:B------:R-:W-:Y:S01]  /*4100*/  FFMA.FTZ R159, R166, UR10, -R180.reuse ;  /* 0x0000000aa69f7c23 */ /* 0x100fe200080108b4 */
[--C-:B------:R-:W-:Y:S01]  /*4110*/  FFMA.FTZ R166, R170, UR10, -R180.reuse ;  /* 0x0000000aaaa67c23 */ /* 0x100fe200080108b4 */
[----:B------:R-:W5:Y:S01]  /*4120*/  MUFU.EX2 R161, R161 ;  /* 0x000000a100a17308 */ /* 0x000f620000000800 */
[--C-:B------:R-:W-:Y:S01]  /*4130*/  FFMA.FTZ R170, R174, UR10, -R180.reuse ;  /* 0x0000000aaeaa7c23 */ /* 0x100fe200080108b4 */
[--C-:B------:R-:W-:Y:S01]  /*4140*/  FFMA.FTZ R174, R178, UR10, -R180.reuse ;  /* 0x0000000ab2ae7c23 */ /* 0x100fe200080108b4 */
[----:B-1----:R-:W-:Y:S01]  /*4150*/  FADD.FTZ R178, R212, R181 ;  /* 0x000000b5d4b27221 */ /* 0x002fe20000010000 */
[--C-:B------:R-:W-:Y:S01]  /*4160*/  FFMA.FTZ R182, R182, UR10, -R180.reuse ;  /* 0x0000000ab6b67c23 */ /* 0x100fe200080108b4 */
[--C-:B------:R-:W-:Y:S01]  /*4170*/  FFMA.FTZ R6, R183, UR10, -R180.reuse ;  /* 0x0000000ab7067c23 */ /* 0x100fe200080108b4 */
[----:B------:R-:W-:Y:S01]  /*4180*/  FFMA.FTZ R194, R194, UR10, -R180 ;  /* 0x0000000ac2c27c23 */ /* 0x000fe200080108b4 */
[----:B---3--:R-:W-:Y:S01]  /*4190*/  FADD.FTZ R181, R157, R178 ;  /* 0x000000b29db57221 */ /* 0x008fe20000010000 */
[----:B------:R-:W1:Y:S01]  /*41a0*/  MUFU.EX2 R184, R184 ;  /* 0x000000b800b87308 */ /* 0x000e620000000800 */
[--C-:B------:R-:W-:Y:S01]  /*41b0*/  FFMA.FTZ R178, R186, UR10, -R180.reuse ;  /* 0x0000000abab27c23 */ /* 0x100fe200080108b4 */
[--C-:B------:R-:W-:Y:S01]  /*41c0*/  FFMA.FTZ R195, R195, UR10, -R180.reuse ;  /* 0x0000000ac3c37c23 */ /* 0x100fe200080108b4 */
[----:B------:R-:W-:Y:S01]  /*41d0*/  FFMA.FTZ R198, R198, UR10, -R180 ;  /* 0x0000000ac6c67c23 */ /* 0x000fe200080108b4 */
[-C--:B----4-:R-:W-:Y:S01]  /*41e0*/  FMUL.FTZ R26, R26, R20.reuse ;  /* 0x000000141a1a7220 */ /* 0x090fe20000410000 */
[-C--:B------:R-:W-:Y:S01]  /*41f0*/  FMUL.FTZ R27, R27, R20.reuse ;  /* 0x000000141b1b7220 */ /* 0x080fe20000410000 */
[-C--:B------:R-:W-:Y:S01]  /*4200*/  FMUL.FTZ R30, R30, R20.reuse ;  /* 0x000000141e1e7220 */ /* 0x080fe20000410000 */
[-C--:B------:R-:W-:Y:S01]  /*4210*/  FMUL.FTZ R31, R31, R20.reuse ;  /* 0x000000141f1f7220 */ /* 0x080fe20000410000 */
[----:B------:R-:W3:Y:S01]  /*4220*/  MUFU.EX2 R155, R155 ;  /* 0x0000009b009b7308 */ /* 0x000ee20000000800 */
[----:B-----5:R-:W-:Y:S01]  /*4230*/  FFMA.FTZ R179, R20, R5, R161 ;  /* 0x0000000514b37223 */ /* 0x020fe200000100a1 */
[-C--:B------:R-:W-:Y:S01]  /*4240*/  FMUL.FTZ R34, R34, R20.reuse ;  /* 0x0000001422227220 */ /* 0x080fe20000410000 */
[-C--:B------:R-:W-:Y:S01]  /*4250*/  FMUL.FTZ R35, R35, R20.reuse ;  /* 0x0000001423237220 */ /* 0x080fe20000410000 */
[-C--:B------:R-:W-:Y:S01]  /*4260*/  FMUL.FTZ R38, R38, R20.reuse ;  /* 0x0000001426267220 */ /* 0x080fe20000410000 */
[-C--:B------:R-:W-:Y:S01]  /*4270*/  FMUL.FTZ R39, R39, R20.reuse ;  /* 0x0000001427277220 */ /* 0x080fe20000410000 */
[-C--:B------:R-:W-:Y:S01]  /*4280*/  FMUL.FTZ R42, R42, R20.reuse ;  /* 0x000000142a2a7220 */ /* 0x080fe20000410000 */
[-C--:B------:R-:W-:Y:S01]  /*4290*/  FMUL.FTZ R43, R43, R20.reuse ;  /* 0x000000142b2b7220 */ /* 0x080fe20000410000 */
[----:B------:R-:W4:Y:S01]  /*42a0*/  MUFU.EX2 R188, R188 ;  /* 0x000000bc00bc7308 */ /* 0x000f220000000800 */
        /* <DEDUP_REMOVED lines=8> */
[----:B---3--:R-:W-:Y:S01]  /*4330*/  FADD.FTZ R179, R155, R154 ;  /* 0x0000009a9bb37221 */ /* 0x008fe20000010000 */
[----:B------:R-:W-:Y:S01]  /*4340*/  FADD.FTZ R154, R156, R181 ;  /* 0x000000b59c9a7221 */ /* 0x000fe20000010000 */
[----:B------:R-:W-:Y:S01]  /*4350*/  FFMA.FTZ R181, R190, UR10, -R180 ;  /* 0x0000000abeb57c23 */ /* 0x000fe200080108b4 */
[C---:B------:R-:W-:Y:S01]  /*4360*/  F2FP.F16.F32.PACK_AB R156, R15.reuse, R156 ;  /* 0x0000009c0f9c723e */ /* 0x040fe200000000ff */
[-C--:B------:R-:W-:Y:S01]  /*4370*/  FMUL.FTZ R58, R58, R20.reuse ;  /* 0x000000143a3a7220 */ /* 0x080fe20000410000 */
[----:B------:R-:W-:Y:S01]  /*4380*/  FADD.FTZ R154, R15, R154 ;  /* 0x0000009a0f9a7221 */ /* 0x000fe20000010000 */
[-C--:B------:R-:W-:Y:S01]  /*4390*/  FMUL.FTZ R59, R59, R20.reuse ;  /* 0x000000143b3b7220 */ /* 0x080fe20000410000 */
[----:B------:R-:W3:Y:S01]  /*43a0*/  MUFU.EX2 R163, R163 ;  /* 0x000000a300a37308 */ /* 0x000ee20000000800 */
[C---:B----4-:R-:W-:Y:S01]  /*43b0*/  FADD.FTZ R183, R188.reuse, R179 ;  /* 0x000000b3bcb77221 */ /* 0x050fe20000010000 */
[----:B------:R-:W-:Y:S01]  /*43c0*/  FFMA.FTZ R179, R187, UR10, -R180 ;  /* 0x0000000abbb37c23 */ /* 0x000fe200080108b4 */
[----:B------:R-:W-:Y:S01]  /*43d0*/  F2FP.F16.F32.PACK_AB R155, R188, R155 ;  /* 0x0000009bbc9b723e */ /* 0x000fe200000000ff */
        /* <DEDUP_REMOVED lines=12> */
[----:B------:R-:W5:Y:S01]  /*44a0*/  MUFU.EX2 R162, R162 ;  /* 0x000000a200a27308 */ /* 0x000f620000000800 */
[-C--:B------:R-:W-:Y:S01]  /*44b0*/  FMUL.FTZ R83, R83, R20.reuse ;  /* 0x0000001453537220 */ /* 0x080fe20000410000 */
[-C--:B------:R-:W-:Y:S01]  /*44c0*/  FMUL.FTZ R86, R86, R20.reuse ;  /* 0x0000001456567220 */ /* 0x080fe20000410000 */
[-C--:B------:R-:W-:Y:S01]  /*44d0*/  FMUL.FTZ R87, R87, R20.reuse ;  /* 0x0000001457577220 */ /* 0x080fe20000410000 */
[-C--:B------:R-:W-:Y:S01]  /*44e0*/  FMUL.FTZ R90, R90, R20.reuse ;  /* 0x000000145a5a7220 */ /* 0x080fe20000410000 */
[-C--:B------:R-:W-:Y:S01]  /*44f0*/  FMUL.FTZ R91, R91, R20.reuse ;  /* 0x000000145b5b7220 */ /* 0x080fe20000410000 */
[-C--:B------:R-:W-:Y:S01]  /*4500*/  FMUL.FTZ R94, R94, R20.reuse ;  /* 0x000000145e5e7220 */ /* 0x080fe20000410000 */
[-C--:B------:R-:W-:Y:S01]  /*4510*/  FMUL.FTZ R95, R95, R20.reuse ;  /* 0x000000145f5f7220 */ /* 0x080fe20000410000 */
[----:B------:R-:W0:Y:S01]  /*4520*/  MUFU.EX2 R166, R166 ;  /* 0x000000a600a67308 */ /* 0x000e220000000800 */
[-C--:B------:R-:W-:Y:S01]  /*4530*/  FMUL.FTZ R98, R98, R20.reuse ;  /* 0x0000001462627220 */ /* 0x080fe20000410000 */
[-C--:B------:R-:W-:Y:S01]  /*4540*/  FMUL.FTZ R99, R99, R20.reuse ;  /* 0x0000001463637220 */ /* 0x080fe20000410000 */
[-C--:B------:R-:W-:Y:S01]  /*4550*/  FMUL.FTZ R102, R102, R20.reuse ;  /* 0x0000001466667220 */ /* 0x080fe20000410000 */
[-C--:B------:R-:W-:Y:S01]  /*4560*/  FMUL.FTZ R103, R103, R20.reuse ;  /* 0x0000001467677220 */ /* 0x080fe20000410000 */
[-C--:B------:R-:W-:Y:S01]  /*4570*/  FMUL.FTZ R106, R106, R20.reuse ;  /* 0x000000146a6a7220 */ /* 0x080fe20000410000 */
[-C--:B------:R-:W-:Y:S01]  /*4580*/  FMUL.FTZ R107, R107, R20.reuse ;  /* 0x000000146b6b7220 */ /* 0x080fe20000410000 */
        /* <DEDUP_REMOVED lines=10> */
[----:B-1----:R-:W-:Y:S01]  /*4630*/  FADD.FTZ R182, R158, R183 ;  /* 0x000000b79eb67221 */ /* 0x002fe20000010000 */
[----:B------:R-:W-:Y:S01]  /*4640*/  FADD.FTZ R183, R13, R154 ;  /* 0x0000009a0db77221 */ /* 0x000fe20000010000 */
[-C--:B------:R-:W-:Y:S01]  /*4650*/  FMUL.FTZ R126, R126, R20.reuse ;  /* 0x000000147e7e7220 */ /* 0x080fe20000410000 */
[----:B------:R-:W-:Y:S01]  /*4660*/  FMUL.FTZ R127, R127, R20 ;  /* 0x000000147f7f7220 */ /* 0x000fe20000410000 */
[----:B---3--:R-:W-:Y:S01]  /*4670*/  FADD.FTZ R186, R163, R182 ;  /* 0x000000b6a3ba7221 */ /* 0x008fe20000010000 */
[----:B------:R-:W-:Y:S01]  /*4680*/  FADD.FTZ R183, R210, R183 ;  /* 0x000000b7d2b77221 */ /* 0x000fe20000010000 */
[----:B------:R-:W-:Y:S01]  /*4690*/  FFMA.FTZ R182, R191, UR10, -R180 ;  /* 0x0000000abfb67c23 */ /* 0x000fe200080108b4 */
[----:B------:R-:W1:Y:S01]  /*46a0*/  MUFU.EX2 R170, R170 ;  /* 0x000000aa00aa7308 */ /* 0x000e620000000800 */
[----:B----4-:R-:W-:Y:S01]  /*46b0*/  FADD.FTZ R185, R159, R186 ;  /* 0x000000ba9fb97221 */ /* 0x010fe20000010000 */
[----:B------:R-:W-:Y:S01]  /*46c0*/  FADD.FTZ R154, R160, R183 ;  /* 0x000000b7a09a7221 */ /* 0x000fe20000010000 */
[C---:B-----5:R-:W-:Y:S01]  /*46d0*/  F2FP.F16.F32.PACK_AB R159, R162.reuse, R159 ;  /* 0x0000009fa29f723e */ /* 0x060fe200000000ff */
[----:B------:R-:W-:Y:S01]  /*46e0*/  FFMA.FTZ R180, R199, UR10, -R180 ;  /* 0x0000000ac7b47c23 */ /* 0x000fe200080108b4 */
[----:B------:R-:W-:Y:S01]  /*46f0*/  FADD.FTZ R185, R162, R185 ;  /* 0x000000b9a2b97221 */ /* 0x000fe20000010000 */
[----:B------:R-:W-:Y:S01]  /*4700*/  FADD.FTZ R153, R21, R154 ;  /* 0x0000009a15997221 */ /* 0x000fe20000010000 */
[----:B------:R-:W-:Y:S01]  /*4710*/  F2FP.F16.F32.PACK_AB R154, R157, R212 ;  /* 0x000000d49d9a723e */ /* 0x000fe200000000ff */
[----:B------:R-:W3:Y:S01]  /*4720*/  MUFU.EX2 R171, R171 ;  /* 0x000000ab00ab7308 */ /* 0x000ee20000000800 */
[----:B0-----:R-:W-:Y:S01]  /*4730*/  FADD.FTZ R186, R166, R185 ;  /* 0x000000b9a6ba7221 */ /* 0x001fe20000010000 */
[----:B------:R-:W-:Y:S01]  /*4740*/  F2FP.F16.F32.PACK_AB R162, R165, R12 ;  /* 0x0000000ca5a2723e */ /* 0x000fe200000000ff */
[----:B------:R-:W-:Y:S01]  /*4750*/  FMUL.FTZ R130, R130, R20 ;  /* 0x0000001482827220 */ /* 0x000fe20000410000 */
[----:B------:R-:W-:Y:S01]  /*4760*/  F2FP.F16.F32.PACK_AB R160, R21, R160 ;  /* 0x000000a015a0723e */ /* 0x000fe200000000ff */
[----:B--2---:R-:W-:Y:S01]  /*4770*/  FADD.FTZ R183, R167, R186 ;  /* 0x000000baa7b77221 */ /* 0x004fe20000010000 */
[----:B------:R-:W-:Y:S01]  /*4780*/  FADD.FTZ R186, R12, R153 ;  /* 0x000000990cba7221 */ /* 0x000fe20000010000 */
[----:B------:R-:W-:Y:S01]  /*4790*/  F2FP.F16.F32.PACK_AB R153, R184, R161 ;  /* 0x000000a1b899723e */ /* 0x000fe200000000ff */
[----:B------:R-:W0:Y:S01]  /*47a0*/  MUFU.EX2 R174, R174 ;  /* 0x000000ae00ae7308 */ /* 0x000e220000000800 */
[----:B-1----:R-:W-:Y:S01]  /*47b0*/  FADD.FTZ R184, R170, R183 ;  /* 0x000000b7aab87221 */ /* 0x002fe20000010000 */
[----:B------:R-:W-:Y:S01]  /*47c0*/  FADD.FTZ R157, R165, R186 ;  /* 0x000000baa59d7221 */ /* 0x000fe20000010000 */
        /* <DEDUP_REMOVED lines=8> */
[----:B------:R-:W-:Y:S01]  /*4850*/  F2FP.F16.F32.PACK_AB R157, R163, R158 ;  /* 0x0000009ea39d723e */ /* 0x000fe200000000ff */
[----:B------:R-:W-:Y:S01]  /*4860*/  FMUL.FTZ R142, R142, R20 ;  /* 0x000000148e8e7220 */ /* 0x000fe20000410000 */
[----:B------:R-:W-:Y:S01]  /*4870*/  F2FP.F16.F32.PACK_AB R158, R210, R13 ;  /* 0x0000000dd29e723e */ /* 0x000fe200000000ff */
[----:B------:R-:W-:Y:S01]  /*4880*/  FADD.FTZ R184, R211, R184 ;  /* 0x000000b8d3b87221 */ /* 0x000fe20000010000 */
[----:B------:R-:W-:Y:S01]  /*4890*/  F2FP.F16.F32.PACK_AB R163, R171, R170 ;  /* 0x000000aaaba3723e */ /* 0x000fe200000000ff */
[----:B------:R-:W2:Y:S01]  /*48a0*/  MUFU.EX2 R14, R14 ;  /* 0x0000000e000e7308 */ /* 0x000ea20000000800 */
[----:B0-----:R-:W-:Y:S01]  /*48b0*/  FADD.FTZ R186, R174, R161 ;  /* 0x000000a1aeba7221 */ /* 0x001fe20000010000 */
[----:B------:R-:W-:Y:S01]  /*48c0*/  FADD.FTZ R13, R11, R184 ;  /* 0x000000b80b0d7221 */ /* 0x000fe20000010000 */
[----:B------:R-:W-:Y:S01]  /*48d0*/  F2FP.F16.F32.PACK_AB R161, R167, R166 ;  /* 0x000000a6a7a1723e */ /* 0x000fe200000000ff */
[----:B------:R-:W-:Y:S01]  /*48e0*/  FMUL.FTZ R143, R143, R20 ;  /* 0x000000148f8f7220 */ /* 0x000fe20000410000 */
[----:B------:R-:W-:Y:S01]  /*48f0*/  F2FP.F16.F32.PACK_AB R164, R211, R164 ;  /* 0x000000a4d3a4723e */ /* 0x000fe200000000ff */
        /* <DEDUP_REMOVED lines=9> */
[----:B--2---:R-:W-:-:S07]  /*4990*/  FADD.FTZ R13, R14, R13 ;  /* 0x0000000d0e0d7221 */ /* 0x004fce0000010000 */
[----:B------:R-:W2:Y:S01]  /*49a0*/  MUFU.EX2 R178, R178 ;  /* 0x000000b200b27308 */ /* 0x000ea20000000800 */
[C---:B0-----:R-:W-:Y:S01]  /*49b0*/  FADD.FTZ R15, R6.reuse, R15 ;  /* 0x0000000f060f7221 */ /* 0x041fe20000010000 */
[----:B------:R-:W-:-:S06]  /*49c0*/  F2FP.F16.F32.PACK_AB R167, R6, R5 ;  /* 0x0000000506a7723e */ /* 0x000fcc00000000ff */
[----:B------:R-:W0:Y:S01]  /*49d0*/  MUFU.EX2 R169, R169 ;  /* 0x000000a900a97308 */ /* 0x000e220000000800 */
[----:B-1----:R-:W-:-:S07]  /*49e0*/  FADD.FTZ R12, R168, R13 ;  /* 0x0000000da80c7221 */ /* 0x002fce0000010000 */
[----:B------:R-:W1:Y:S01]  /*49f0*/  MUFU.EX2 R179, R179 ;  /* 0x000000b300b37308 */ /* 0x000e620000000800 */
[----:B--2---:R-:W-:-:S07]  /*4a00*/  FADD.FTZ R166, R178, R15 ;  /* 0x0000000fb2a67221 */ /* 0x004fce0000010000 */
[----:B------:R-:W2:Y:S01]  /*4a10*/  MUFU.EX2 R181, R181 ;  /* 0x000000b500b57308 */ /* 0x000ea20000000800 */
[C---:B0-----:R-:W-:Y:S01]  /*4a20*/  FADD.FTZ R13, R169.reuse, R12 ;  /* 0x0000000ca90d7221 */ /* 0x041fe20000010000 */
[----:B------:R-:W-:-:S06]  /*4a30*/  F2FP.F16.F32.PACK_AB R168, R169, R168 ;  /* 0x000000a8a9a8723e */ /* 0x000fcc00000000ff */
[----:B------:R-:W0:Y:S01]  /*4a40*/  MUFU.EX2 R10, R10 ;  /* 0x0000000a000a7308 */ /* 0x000e220000000800 */
[C---:B-1----:R-:W-:Y:S01]  /*4a50*/  FADD.FTZ R12, R179.reuse, R166 ;  /* 0x000000a6b30c7221 */ /* 0x042fe20000010000 */
[----:B------:R-:W-:Y:S02]  /*4a60*/  F2FP.F16.F32.PACK_AB R166, R14, R11 ;  /* 0x0000000b0ea6723e */ /* 0x000fe400000000ff */
[----:B------:R-:W-:-:S04]  /*4a70*/  F2FP.F16.F32.PACK_AB R169, R179, R178 ;  /* 0x000000b2b3a9723e */ /* 0x000fc800000000ff */
[----:B------:R-:W1:Y:S01]  /*4a80*/  MUFU.EX2 R182, R182 ;  /* 0x000000b600b67308 */ /* 0x000e620000000800 */
[----:B--2---:R-:W-:-:S07]  /*4a90*/  FADD.FTZ R11, R181, R12 ;  /* 0x0000000cb50b7221 */ /* 0x004fce0000010000 */
[----:B------:R-:W2:Y:S01]  /*4aa0*/  MUFU.EX2 R173, R173 ;  /* 0x000000ad00ad7308 */ /* 0x000ea20000000800 */
[----:B0-----:R-:W-:-:S07]  /*4ab0*/  FADD.FTZ R170, R10, R13 ;  /* 0x0000000d0aaa7221 */ /* 0x001fce0000010000 */
[----:B------:R-:W0:Y:S01]  /*4ac0*/  MUFU.EX2 R194, R194 ;  /* 0x000000c200c27308 */ /* 0x000e220000000800 */
[C---:B-1----:R-:W-:Y:S01]  /*4ad0*/  FADD.FTZ R11, R182.reuse, R11 ;  /* 0x0000000bb60b7221 */ /* 0x042fe20000010000 */
[----:B------:R-:W-:-:S06]  /*4ae0*/  F2FP.F16.F32.PACK_AB R171, R182, R181 ;  /* 0x000000b5b6ab723e */ /* 0x000fcc00000000ff */
[----:B------:R-:W1:Y:S01]  /*4af0*/  MUFU.EX2 R172, R172 ;  /* 0x000000ac00ac7308 */ /* 0x000e620000000800 */
[C---:B--2---:R-:W-:Y:S01]  /*4b00*/  FADD.FTZ R5, R173.reuse, R170 ;  /* 0x000000aaad057221 */ /* 0x044fe20000010000 */
[----:B------:R-:W-:-:S06]  /*4b10*/  F2FP.F16.F32.PACK_AB R170, R173, R10 ;  /* 0x0000000aadaa723e */ /* 0x000fcc00000000ff */
[----:B------:R-:W2:Y:S01]  /*4b20*/  MUFU.EX2 R195, R195 ;  /* 0x000000c300c37308 */ /* 0x000ea20000000800 */
[----:B0-----:R-:W-:-:S07]  /*4b30*/  FADD.FTZ R12, R194, R11 ;  /* 0x0000000bc20c7221 */ /* 0x001fce0000010000 */
[----:B------:R-:W0:Y:S01]  /*4b40*/  MUFU.EX2 R177, R177 ;  /* 0x000000b100b17308 */ /* 0x000e220000000800 */
[----:B-1----:R-:W-:-:S07]  /*4b50*/  FADD.FTZ R6, R172, R5 ;  /* 0x00000005ac067221 */ /* 0x002fce0000010000 */
[----:B------:R-:W1:Y:S01]  /*4b60*/  MUFU.EX2 R198, R198 ;  /* 0x000000c600c67308 */ /* 0x000e620000000800 */
[C---:B--2---:R-:W-:Y:S01]  /*4b70*/  FADD.FTZ R5, R195.reuse, R12 ;  /* 0x0000000cc3057221 */ /* 0x044fe20000010000 */
[----:B------:R-:W-:-:S06]  /*4b80*/  F2FP.F16.F32.PACK_AB R173, R195, R194 ;  /* 0x000000c2c3ad723e */ /* 0x000fcc00000000ff */
[----:B------:R-:W2:Y:S01]  /*4b90*/  MUFU.EX2 R9, R196 ;  /* 0x000000c400097308 */ /* 0x000ea20000000800 */
[C---:B0-----:R-:W-:Y:S01]  /*4ba0*/  FADD.FTZ R6, R177.reuse, R6 ;  /* 0x00000006b1067221 */ /* 0x041fe20000010000 */
[----:B------:R-:W-:-:S06]  /*4bb0*/  F2FP.F16.F32.PACK_AB R172, R177, R172 ;  /* 0x000000acb1ac723e */ /* 0x000fcc00000000ff */
[----:B------:R-:W0:Y:S01]  /*4bc0*/  MUFU.EX2 R175, R180 ;  /* 0x000000b400af7308 */ /* 0x000e220000000800 */
[----:B-1----:R-:W-:-:S07]  /*4bd0*/  FADD.FTZ R10, R198, R5 ;  /* 0x00000005c60a7221 */ /* 0x002fce0000010000 */
[----:B------:R-:W1:Y:S01]  /*4be0*/  MUFU.EX2 R176, R176 ;  /* 0x000000b000b07308 */ /* 0x000e620000000800 */
[----:B--2---:R-:W-:Y:S01]  /*4bf0*/  FADD.FTZ R11, R9, R6 ;  /* 0x00000006090b7221 */ /* 0x004fe20000010000 */
[C---:B0-----:R-:W-:Y:S01]  /*4c00*/  FADD.FTZ R5, R175.reuse, R10 ;  /* 0x0000000aaf057221 */ /* 0x041fe20000010000 */
[----:B------:R-:W-:Y:S02]  /*4c10*/  F2FP.F16.F32.PACK_AB R175, R175, R198 ;  /* 0x000000c6afaf723e */ /* 0x000fe400000000ff */
[C---:B-1----:R-:W-:Y:S01]  /*4c20*/  FADD.FTZ R6, R176.reuse, R11 ;  /* 0x0000000bb0067221 */ /* 0x042fe20000010000 */
[----:B------:R-:W-:Y:S01]  /*4c30*/  F2FP.F16.F32.PACK_AB R174, R176, R9 ;  /* 0x00000009b0ae723e */ /* 0x000fe200000000ff */
[----:B------:R-:W-:Y:S06]  /*4c40*/  @!P0 BRA `(.L_x_413) ;  /* 0x0000000000048947 */ /* 0x000fec0003800000 */
[----:B------:R-:W-:Y:S01]  /*4c50*/  BPT.TRAP 0x1 ;  /* 0x000000040000795c */ /* 0x000fe20000300000 */
.L_x_413:
[----:B------:R0:W1:Y:S01]  /*4c60*/  SYNCS.PHASECHK.TRANS64.TRYWAIT P2, [UR24+0x22850], R8 ;  /* 0x02285008ff0075a7 */ /* 0x0000620008040158 */
[----:B------:R-:W-:Y:S05]  /*4c70*/  @!P0 BRA `(.L_x_414) ;  /* 0x0000000000048947 */ /* 0x000fea0003800000 */
[----:B------:R-:W-:Y:S01]  /*4c80*/  BPT.TRAP 0x1 ;  /* 0x000000040000795c */ /* 0x000fe20000300000 */
.L_x_414:
[----:B------:R-:W-:Y:S01]  /*4c90*/  VIADD R7, R214, 0x8 ;  /* 0x00000008d6077836 */ /* 0x000fe20000000000 */
[----:B-1----:R-:W-:Y:S06]  /*4ca0*/  @P2 BRA `(.L_x_415) ;  /* 0x0000000000082947 */ /* 0x002fec0003800000 */
[----:B------:R-:W1:Y:S02]  /*4cb0*/  SYNCS.PHASECHK.TRANS64.TRYWAIT P2, [UR24+0x22850], R8 ;  /* 0x02285008ff0075a7 */ /* 0x000e640008040158 */
[----:B-1----:R-:W-:Y:S05]  /*4cc0*/  @!P2 BRA `(.L_x_416) ;  /* 0x0000008c00bca947 */ /* 0x002fea0003800000 */
.L_x_415:
        /* <DEDUP_REMOVED lines=37> */
[----:B--2---:R-:W-:Y:S05]  /*4f20*/  @!P0 BRA `(.L_x_417) ;  /* 0x0000000000048947 */ /* 0x004fea0003800000 */
[----:B------:R-:W-:Y:S01]  /*4f30*/  BPT.TRAP 0x1 ;  /* 0x000000040000795c */ /* 0x000fe20000300000 */
.L_x_417:
[----:B------:R-:W-:Y:S01]  /*4f40*/  UIADD3 UR24, UR24, 0x22860, URZ ;  /* 0x0002286018187890 */ /* 0x000fe2000fffe03f */
[----:B------:R-:W-:Y:S02]  /*4f50*/  IMAD.MOV.U32 R213, RZ, RZ, R4 ;  /* 0x000000ffffd57224 */ /* 0x000fe400078e0004 */
[----:B------:R-:W-:Y:S01]  /*4f60*/  IMAD.MOV.U32 R7, RZ, RZ, R3 ;  /* 0x000000ffff077224 */ /* 0x000fe200078e0003 */
[----:B------:R-:W-:-:S09]  /*4f70*/  UPRMT UR24, UR23, 0x654, UR24 ;  /* 0x0000065417187896 */ /* 0x000fd20008000018 */
[----:B------:R-:W-:Y:S01]  /*4f80*/  SYNCS.ARRIVE.TRANS64.RED.A1T0 RZ, [UR24], RZ ;  /* 0x000000ffffff79a7 */ /* 0x000fe20008100418 */
[----:B------:R-:W-:Y:S05]  /*4f90*/  @P1 BRA `(.L_x_418) ;  /* 0xffffffe000b81947 */ /* 0x000fea000383ffff */
.L_x_407:
[----:B------:R-:W4:Y:S01]  /*4fa0*/  SHFL.BFLY PT, R7, R6, 0x2, 0x1f ;  /* 0x0c401f0006077f89 */ /* 0x000f2200000e0000 */
[----:B------:R-:W-:Y:S01]  /*4fb0*/  UIADD3 UR36, UR36, 0x1, URZ ;  /* 0x0000000124247890 */ /* 0x000fe2000fffe03f */
[----:B------:R-:W-:Y:S01]  /*4fc0*/  IMAD.U32 R14, RZ, RZ, UR10 ;  /* 0x0000000aff0e7e24 */ /* 0x000fe2000f8e00ff */
[----:B------:R2:W-:Y:S06]  /*4fd0*/  BAR.ARV R0, 0x100 ;  /* 0x000400000000751d */ /* 0x0005ec0000002000 */
[----:B------:R-:W-:Y:S02]  /*4fe0*/  UISETP.NE.AND UP0, UPT, UR36, 0x2, UPT ;  /* 0x000000022400788c */ /* 0x000fe4000bf05270 */
[----:B------:R-:W-:Y:S06]  /*4ff0*/  BAR.ARV 0x8, 0x180 ;  /* 0x0206000000007b1d */ /* 0x000fec0000002000 */
[----:B--2---:R-:W-:Y:S01]  /*5000*/  IMAD.MOV.U32 R0, RZ, RZ, RZ ;  /* 0x000000ffff007224 */ /* 0x004fe200078e00ff */
[----:B------:R-:W-:Y:S01]  /*5010*/  USEL UR4, URZ, 0x1, UP0 ;  /* 0x000000013f047887 */ /* 0x000fe20008000000 */
[----:B------:R-:W2:Y:S01]  /*5020*/  SHFL.BFLY PT, R10, R5, 0x2, 0x1f ;  /* 0x0c401f00050a7f89 */ /* 0x000ea200000e0000 */
[----:B------:R-:W-:Y:S01]  /*5030*/  PLOP3.LUT P0, PT, PT, PT, PT, 0x8, 0x0 ;  /* 0x000000000000781c */ /* 0x000fe20003f0e170 */
[----:B------:R-:W-:Y:S01]  /*5040*/  UIADD3 UR47, UR47, 0x1, URZ ;  /* 0x000000012f2f7890 */ /* 0x000fe2000fffe03f */
[----:B----4-:R-:W-:Y:S01]  /*5050*/  FADD.FTZ R7, R7, R6 ;  /* 0x0000000607077221 */ /* 0x010fe20000010000 */
[----:B------:R-:W-:Y:S01]  /*5060*/  IMAD.U32 R6, RZ, RZ, UR10 ;  /* 0x0000000aff067e24 */ /* 0x000fe2000f8e00ff */
[----:B------:R-:W-:-:S02]  /*5070*/  USEL UR36, UR36, URZ, UP0 ;  /* 0x0000003f24247287 */ /* 0x000fc40008000000 */
[----:B------:R-:W-:Y:S01]  /*5080*/  ULOP3.LUT UR46, UR46, UR4, URZ, 0x3c, !UPT ;  /* 0x000000042e2e7292 */ /* 0x000fe2000f8e3c3f */
[----:B01-3--:R-:W0:Y:S01]  /*5090*/  SHFL.BFLY PT, R8, R7, 0x1, 0x1f ;  /* 0x0c201f0007087f89 */ /* 0x00be2200000e0000 */
[----:B--2---:R-:W-:-:S05]  /*50a0*/  FADD.FTZ R10, R10, R5 ;  /* 0x000000050a0a7221 */ /* 0x004fca0000010000 */
[----:B------:R-:W1:Y:S01]  /*50b0*/  SHFL.BFLY PT, R9, R10, 0x1, 0x1f ;  /* 0x0c201f000a097f89 */ /* 0x000e6200000e0000 */
[----:B0-----:R-:W-:Y:S01]  /*50c0*/  FADD.FTZ R11, R7, R8 ;  /* 0x00000008070b7221 */ /* 0x001fe20000010000 */
[----:B------:R-:W-:-:S04]  /*50d0*/  IMAD.MOV.U32 R8, RZ, RZ, RZ ;  /* 0x000000ffff087224 */ /* 0x000fc800078e00ff */
[----:B------:R-:W-:-:S13]  /*50e0*/  FSETP.NE.FTZ.AND P1, PT, R11, RZ, PT ;  /* 0x000000ff0b00720b */ /* 0x000fda0003f35000 */
[----:B------:R-:W0:Y:S01]  /*50f0*/  @P1 MUFU.LG2 R5, R11 ;  /* 0x0000000b00051308 */ /* 0x000e220000000c00 */
[----:B------:R-:W-:Y:S01]  /*5100*/  @P1 FMUL.FTZ R6, R6, 0.69314718246459960938 ;  /* 0x3f31721806061820 */ /* 0x000fe20000410000 */
[----:B-1----:R-:W-:Y:S01]  /*5110*/  FADD.FTZ R12, R10, R9 ;  /* 0x000000090a0c7221 */ /* 0x002fe20000010000 */
[----:B------:R-:W-:-:S04]  /*5120*/  IMAD.MOV.U32 R9, RZ, RZ, -0x800000 ;  /* 0xff800000ff097424 */ /* 0x000fc800078e00ff */
[----:B------:R-:W-:Y:S01]  /*5130*/  FSETP.NE.FTZ.AND P2, PT, R12, RZ, PT ;  /* 0x000000ff0c00720b */ /* 0x000fe20003f55000 */
[----:B------:R-:W1:Y:S01]  /*5140*/  @P1 MUFU.RCP R8, R11 ;  /* 0x0000000b00081308 */ /* 0x000e620000001000 */
[----:B0-----:R-:W-:-:S11]  /*5150*/  @P1 FMUL.FTZ R5, R5, 0.69314718246459960938 ;  /* 0x3f31721805051820 */ /* 0x001fd60000410000 */
[----:B------:R-:W0:Y:S01]  /*5160*/  @P2 MUFU.LG2 R7, R12 ;  /* 0x0000000c00072308 */ /* 0x000e220000000c00 */
[----:B------:R-:W-:Y:S01]  /*5170*/  @P2 FMUL.FTZ R14, R14, 0.69314718246459960938 ;  /* 0x3f3172180e0e2820 */ /* 0x000fe20000410000 */
[----:B------:R-:W-:Y:S01]  /*5180*/  @P1 FFMA.FTZ R9, R6, R3, R5 ;  /* 0x0000000306091223 */ /* 0x000fe20000010005 */
[-C--:B-1----:R-:W-:Y:S01]  /*5190*/  FMUL.FTZ R24, R24, R8.reuse ;  /* 0x0000000818187220 */ /* 0x082fe20000410000 */
[-C--:B------:R-:W-:Y:S01]  /*51a0*/  FMUL.FTZ R25, R25, R8.reuse ;  /* 0x0000000819197220 */ /* 0x080fe20000410000 */
[----:B------:R-:W-:-:S03]  /*51b0*/  FMUL.FTZ R28, R28, R8 ;  /* 0x000000081c1c7220 */ /* 0x000fc60000410000 */
[----:B------:R-:W1:Y:S01]  /*51c0*/  @P2 MUFU.RCP R0, R12 ;  /* 0x0000000c00002308 */ /* 0x000e620000001000 */
        /* <DEDUP_REMOVED lines=8> */
[----:B0-----:R-:W-:Y:S01]  /*5250*/  @P2 FMUL.FTZ R7, R7, 0.69314718246459960938 ;  /* 0x3f31721807072820 */ /* 0x001fe20000410000 */
[-C--:B------:R-:W-:Y:S01]  /*5260*/  FMUL.FTZ R45, R45, R8.reuse ;  /* 0x000000082d2d7220 */ /* 0x080fe20000410000 */
[-C--:B------:R-:W-:Y:S01]  /*5270*/  FMUL.FTZ R48, R48, R8.reuse ;  /* 0x0000000830307220 */ /* 0x080fe20000410000 */
[-C--:B------:R-:W-:Y:S01]  /*5280*/  FMUL.FTZ R49, R49, R8.reuse ;  /* 0x0000000831317220 */ /* 0x080fe20000410000 */
[-C--:B------:R-:W-:Y:S01]  /*5290*/  FMUL.FTZ R52, R52, R8.reuse ;  /* 0x0000000834347220 */ /* 0x080fe20000410000 */
[-C--:B------:R-:W-:Y:S01]  /*52a0*/  FMUL.FTZ R53, R53, R8.reuse ;  /* 0x0000000835357220 */ /* 0x080fe20000410000 */
[-C--:B------:R-:W-:Y:S01]  /*52b0*/  FMUL.FTZ R56, R56, R8.reuse ;  /* 0x0000000838387220 */ /* 0x080fe20000410000 */
[----:B------:R-:W-:Y:S01]  /*52c0*/  FMUL.FTZ R57, R57, R8 ;  /* 0x0000000839397220 */ /* 0x000fe20000410000 */
[----:B-1----:R-:W-:Y:S01]  /*52d0*/  FMUL.FTZ R152, R75, R0 ;  /* 0x000000004b987220 */ /* 0x002fe20000410000 */
        /* <DEDUP_REMOVED lines=46> */
[-C--:B------:R-:W-:Y:S01]  /*55c0*/  FMUL.FTZ R163, R27, R0.reuse ;  /* 0x000000001ba37220 */ /* 0x080fe20000410000 */
[-C--:B------:R-:W-:Y:S01]  /*55d0*/  FMUL.FTZ R162, R35, R0.reuse ;  /* 0x0000000023a27220 */ /* 0x080fe20000410000 */
[-C--:B------:R-:W-:Y:S01]  /*55e0*/  FMUL.FTZ R160, R43, R0.reuse ;  /* 0x000000002ba07220 */ /* 0x080fe20000410000 */
[-C--:B------:R-:W-:Y:S01]  /*55f0*/  FMUL.FTZ R158, R51, R0.reuse ;  /* 0x00000000339e7220 */ /* 0x080fe20000410000 */
[-C--:B------:R-:W-:Y:S01]  /*5600*/  FMUL.FTZ R156, R59, R0.reuse ;  /* 0x000000003b9c7220 */ /* 0x080fe20000410000 */
[-C--:B------:R-:W-:Y:S01]  /*5610*/  FMUL.FTZ R154, R67, R0.reuse ;  /* 0x00000000439a7220 */ /* 0x080fe20000410000 */
[----:B------:R-:W-:Y:S01]  /*5620*/  FMUL.FTZ R75, R79, R0 ;  /* 0x000000004f4b7220 */ /* 0x000fe20000410000 */
[----:B------:R-:W-:-:S02]  /*5630*/  IMAD.MOV.U32 R8, RZ, RZ, -0x800000 ;  /* 0xff800000ff087424 */ /* 0x000fc400078e00ff */
        /* <DEDUP_REMOVED lines=56> */
[----:B------:R-:W-:-:S07]  /*59c0*/  @P2 FFMA.FTZ R8, R14, R4, R7 ;  /* 0x000000040e082223 */ /* 0x000fce0000010007 */
.L_x_394:
[----:B------:R-:W0:Y:S01]  /*59d0*/  S2R R4, SR_CgaCtaId ;  /* 0x0000000000047919 */ /* 0x000e220000008800 */
[----:B------:R-:W-:Y:S01]  /*59e0*/  MOV R3, 0x400 ;  /* 0x0000040000037802 */ /* 0x000fe20000000f00 */
[----:B------:R-:W-:Y:S01]  /*59f0*/  BSSY B0, `(.L_x_419) ;  /* 0x00002db000007945 */ /* 0x000fe20003800000 */
[----:B------:R-:W-:Y:S02]  /*5a00*/  BAR.SYNC.DEFER_BLOCKING 0x5, 0x180 ;  /* 0x0146000000007b1d */ /* 0x000fe40000010000 */
[----:B0-----:R-:W-:-:S05]  /*5a10*/  LEA R3, R4, R3, 0x18 ;  /* 0x0000000304037211 */ /* 0x001fca00078ec0ff */
[----:B------:R-:W0:Y:S02]  /*5a20*/  LDS.128 R4, [R3+0x228d0] ;  /* 0x0228d00003047984 */ /* 0x000e240000000c00 */
[----:B0-----:R-:W-:Y:S02]  /*5a30*/  R2UR UR5, R5 ;  /* 0x00000000050572ca */ /* 0x001fe400000e0000 */
[----:B------:R-:W-:Y:S01]  /*5a40*/  R2UR UR6, R6 ;  /* 0x00000000060672ca */ /* 0x000fe200000e0000 */
[----:B------:R-:W-:Y:S06]  /*5a50*/  BAR.ARV 0x4, 0x180 ;  /* 0x0106000000007b1d */ /* 0x000fec0000002000 */
[----:B------:R-:W-:Y:S08]  /*5a60*/  @P0 BRA `(.L_x_420) ;  /* 0x0000001c00e40947 */ /* 0x000ff00003800000 */
[----:B------:R-:W0:Y:S01]  /*5a70*/  S2R R6, SR_SWINHI ;  /* 0x0000000000067919 */ /* 0x000e220000002f00 */
[----:B------:R-:W-:Y:S01]  /*5a80*/  F2FP.F16.F32.PACK_AB R24, R25, R24 ;  /* 0x000000181918723e */ /* 0x000fe200000000ff */
[----:B------:R-:W-:Y:S01]  /*5a90*/  ULDC.64 UR8, c[0x0][0xc00] ;  /* 0x0003000000087ab9 */ /* 0x000fe20000000a00 */
[----:B------:R-:W-:Y:S01]  /*5aa0*/  F2FP.F16.F32.PACK_AB R25, R163, R26 ;  /* 0x0000001aa319723e */ /* 0x000fe200000000ff */
[----:B------:R-:W-:Y:S01]  /*5ab0*/  UISETP.NE.U32.AND UP0, UPT, UR8, URZ, UPT ;  /* 0x0000003f0800728c */ /* 0x000fe2000bf05070 */
[----:B------:R-:W-:Y:S01]  /*5ac0*/  F2FP.F16.F32.PACK_AB R32, R33, R32 ;  /* 0x000000202120723e */ /* 0x000fe200000000ff */
[----:B------:R-:W-:Y:S01]  /*5ad0*/  USHF.L.U32 UR10, UR38, 0x2, URZ ;  /* 0x00000002260a7899 */ /* 0x000fe2000800063f */
[----:B------:R-:W-:Y:S01]  /*5ae0*/  F2FP.F16.F32.PACK_AB R26, R29, R28 ;  /* 0x0000001c1d1a723e */ /* 0x000fe200000000ff */
[----:B------:R-:W-:Y:S01]  /*5af0*/  UISETP.NE.AND.EX UP0, UPT, UR9, URZ, UPT, UP0 ;  /* 0x0000003f0900728c */ /* 0x000fe2000bf05300 */
[----:B------:R-:W-:Y:S01]  /*5b00*/  F2FP.F16.F32.PACK_AB R27, R10, R27 ;  /* 0x0000001b0a1b723e */ /* 0x000fe200000000ff */
[----:B------:R-:W-:Y:S01]  /*5b10*/  USHF.L.U64.HI UR11, UR38, 0x2, UR39 ;  /* 0x00000002260b7899 */ /* 0x000fe20008010227 */
[----:B------:R-:W-:Y:S01]  /*5b20*/  F2FP.F16.F32.PACK_AB R33, R162, R34 ;  /* 0x00000022a221723e */ /* 0x000fe200000000ff */
[----:B------:R-:W-:Y:S01]  /*5b30*/  UIADD3 UR4, UP1, UR10, UR8, URZ ;  /* 0x000000080a047290 */ /* 0x000fe2000ff3e03f */
[----:B------:R-:W-:-:S02]  /*5b40*/  F2FP.F16.F32.PACK_AB R40, R41, R40 ;  /* 0x000000282928723e */ /* 0x000fc400000000ff */
[----:B------:R-:W-:Y:S01]  /*5b50*/  F2FP.F16.F32.PACK_AB R34, R37, R36 ;  /* 0x000000242522723e */ /* 0x000fe200000000ff */
[----:B------:R-:W-:Y:S01]  /*5b60*/  UIADD3.X UR7, UR11, UR9, URZ, UP1, !UPT ;  /* 0x000000090b077290 */ /* 0x000fe20008ffe43f */
[----:B------:R-:W-:Y:S02]  /*5b70*/  F2FP.F16.F32.PACK_AB R35, R161, R35 ;  /* 0x00000023a123723e */ /* 0x000fe400000000ff */
[----:B------:R-:W-:Y:S01]  /*5b80*/  F2FP.F16.F32.PACK_AB R41, R160, R42 ;  /* 0x0000002aa029723e */ /* 0x000fe200000000ff */
[----:B------:R-:W-:Y:S01]  /*5b90*/  ULDC.64 UR8, c[0x0][0xc08] ;  /* 0x0003020000087ab9 */ /* 0x000fe20000000a00 */
[----:B------:R-:W-:Y:S02]  /*5ba0*/  F2FP.F16.F32.PACK_AB R48, R49, R48 ;  /* 0x000000303130723e */ /* 0x000fe400000000ff */
[----:B------:R-:W-:Y:S02]  /*5bb0*/  F2FP.F16.F32.PACK_AB R42, R45, R44 ;  /* 0x0000002c2d2a723e */ /* 0x000fe400000000ff */
[----:B------:R-:W-:-:S02]  /*5bc0*/  F2FP.F16.F32.PACK_AB R43, R159, R43 ;  /* 0x0000002b9f2b723e */ /* 0x000fc400000000ff */
[----:B------:R-:W-:Y:S02]  /*5bd0*/  F2FP.F16.F32.PACK_AB R49, R158, R50 ;  /* 0x000000329e31723e */ /* 0x000fe400000000ff */
[----:B------:R-:W-:Y:S02]  /*5be0*/  F2FP.F16.F32.PACK_AB R56, R57, R56 ;  /* 0x000000383938723e */ /* 0x000fe400000000ff */
[----:B------:R-:W-:Y:S02]  /*5bf0*/  F2FP.F16.F32.PACK_AB R50, R53, R52 ;  /* 0x000000343532723e */ /* 0x000fe400000000ff */
[----:B------:R-:W-:Y:S02]  /*5c00*/  MOV R4, R3 ;  /* 0x0000000300047202 */ /* 0x000fe40000000f00 */
[----:B0-----:R-:W-:Y:S02]  /*5c10*/  MOV R5, R6 ;  /* 0x0000000600057202 */ /* 0x001fe40000000f00 */
[----:B------:R-:W-:-:S02]  /*5c20*/  F2FP.F16.F32.PACK_AB R51, R157, R51 ;  /* 0x000000339d33723e */ /* 0x000fc400000000ff */
[----:B------:R-:W-:Y:S01]  /*5c30*/  F2FP.F16.F32.PACK_AB R57, R156, R58 ;  /* 0x0000003a9c39723e */ /* 0x000fe200000000ff */
[----:B------:R-:W-:Y:S01]  /*5c40*/  IMAD.WIDE R114, R204, 0x2, R4 ;  /* 0x00000002cc727825 */ /* 0x000fe200078e0204 */
[----:B------:R-:W-:Y:S02]  /*5c50*/  F2FP.F16.F32.PACK_AB R64, R65, R64 ;  /* 0x000000404140723e */ /* 0x000fe400000000ff */
[----:B------:R-:W-:Y:S02]  /*5c60*/  F2FP.F16.F32.PACK_AB R58, R61, R60 ;  /* 0x0000003c3d3a723e */ /* 0x000fe400000000ff */
[C---:B------:R-:W-:Y:S02]  /*5c70*/  IADD3 R175, P1, R114.reuse, 0x20, RZ ;  /* 0x0000002072af7810 */ /* 0x040fe40007f3e0ff */
[C---:B------:R-:W-:Y:S02]  /*5c80*/  IADD3 R177, P0, R114.reuse, 0x40, RZ ;  /* 0x0000004072b17810 */ /* 0x040fe40007f1e0ff */
[C---:B------:R-:W-:Y:S01]  /*5c90*/  IADD3 R179, P4, R114.reuse, 0x60, RZ ;  /* 0x0000006072b37810 */ /* 0x040fe20007f9e0ff */
[--C-:B------:R-:W-:Y:S01]  /*5ca0*/  IMAD.X R13, RZ, RZ, R115.reuse, P1 ;  /* 0x000000ffff0d7224 */ /* 0x100fe200008e0673 */
[C---:B------:R-:W-:Y:S01]  /*5cb0*/  LOP3.LUT R11, R114.reuse, 0x380, RZ, 0xc0, !PT ;  /* 0x00000380720b7812 */ /* 0x040fe200078ec0ff */
[--C-:B------:R-:W-:Y:S01]  /*5cc0*/  IMAD.X R15, RZ, RZ, R115.reuse, P0 ;  /* 0x000000ffff0f7224 */ /* 0x100fe200000e0673 */
[C---:B------:R-:W-:Y:S01]  /*5cd0*/  IADD3 R181, P3, R114.reuse, 0x4000, RZ ;  /* 0x0000400072b57810 */ /* 0x040fe20007f7e0ff */
[----:B------:R-:W-:Y:S01]  /*5ce0*/  IMAD.X R21, RZ, RZ, R115, P4 ;  /* 0x000000ffff157224 */ /* 0x000fe200020e0673 */
[----:B------:R-:W-:-:S02]  /*5cf0*/  IADD3 R183, P6, R114, 0x4020, RZ ;  /* 0x0000402072b77810 */ /* 0x000fc40007fde0ff */
[C---:B------:R-:W-:Y:S01]  /*5d00*/  IADD3 R185, P5, R114.reuse, 0x4040, RZ ;  /* 0x0000404072b97810 */ /* 0x040fe20007fbe0ff */
[--C-:B------:R-:W-:Y:S01]  /*5d10*/  IMAD.X R31, RZ, RZ, R115.reuse, P3 ;  /* 0x000000ffff1f7224 */ /* 0x100fe200018e0673 */
[C---:B------:R-:W-:Y:S01]  /*5d20*/  IADD3 R187, P2, R114.reuse, 0x4060, RZ ;  /* 0x0000406072bb7810 */ /* 0x040fe20007f5e0ff */
[--C-:B------:R-:W-:Y:S01]  /*5d30*/  IMAD.X R39, RZ, RZ, R115.reuse, P6 ;  /* 0x000000ffff277224 */ /* 0x100fe200030e0673 */
[----:B------:R-:W-:Y:S01]  /*5d40*/  IADD3 R189, P1, R114, 0x8000, RZ ;  /* 0x0000800072bd7810 */ /* 0x000fe20007f3e0ff */
[--C-:B------:R-:W-:Y:S01]  /*5d50*/  IMAD.X R47, RZ, RZ, R115.reuse, P5 ;  /* 0x000000ffff2f7224 */ /* 0x100fe200028e0673 */
[----:B------:R-:W-:Y:S01]  /*5d60*/  LOP3.LUT R12, R175, 0x380, RZ, 0xc0, !PT ;  /* 0x00000380af0c7812 */ /* 0x000fe200078ec0ff */
[--C-:B------:R-:W-:Y:S01]  /*5d70*/  IMAD.X R55, RZ, RZ, R115.reuse, P2 ;  /* 0x000000ffff377224 */ /* 0x100fe200010e0673 */
[----:B------:R-:W-:Y:S01]  /*5d80*/  LOP3.LUT R14, R177, 0x380, RZ, 0xc0, !PT ;  /* 0x00000380b10e7812 */ /* 0x000fe200078ec0ff */
[----:B------:R-:W-:Y:S01]  /*5d90*/  IMAD.X R63, RZ, RZ, R115, P1 ;  /* 0x000000ffff3f7224 */ /* 0x000fe200008e0673 */
[----:B------:R-:W-:-:S02]  /*5da0*/  LOP3.LUT R20, R179, 0x380, RZ, 0xc0, !PT ;  /* 0x00000380b3147812 */ /* 0x000fc400078ec0ff */
[----:B------:R-:W-:Y:S02]  /*5db0*/  SHF.R.U64 R11, R11, 0x3, RZ ;  /* 0x000000030b0b7819 */ /* 0x000fe400000012ff */
[----:B------:R-:W-:Y:S02]  /*5dc0*/  LOP3.LUT R30, R181, 0x380, RZ, 0xc0, !PT ;  /* 0x00000380b51e7812 */ /* 0x000fe400078ec0ff */
[----:B------:R-:W-:Y:S02]  /*5dd0*/  IADD3 R191, P0, R114, 0x8020, RZ ;  /* 0x0000802072bf7810 */ /* 0x000fe40007f1e0ff */
[----:B------:R-:W-:Y:S02]  /*5de0*/  SHF.R.U64 R12, R12, 0x3, RZ ;  /* 0x000000030c0c7819 */ /* 0x000fe400000012ff */
[----:B------:R-:W-:Y:S02]  /*5df0*/  LOP3.LUT R38, R183, 0x380, RZ, 0xc0, !PT ;  /* 0x00000380b7267812 */ /* 0x000fe400078ec0ff */
[----:B------:R-:W-:-:S02]  /*5e00*/  IADD3 R193, P4, R114, 0x8040, RZ ;  /* 0x0000804072c17810 */ /* 0x000fc40007f9e0ff */
[----:B------:R-:W-:Y:S02]  /*5e10*/  SHF.R.U64 R14, R14, 0x3, RZ ;  /* 0x000000030e0e7819 */ /* 0x000fe400000012ff */
[----:B------:R-:W-:Y:S01]  /*5e20*/  LOP3.LUT R46, R185, 0x380, RZ, 0xc0, !PT ;  /* 0x00000380b92e7812 */ /* 0x000fe200078ec0ff */
[--C-:B------:R-:W-:Y:S01]  /*5e30*/  IMAD.X R95, RZ, RZ, R115.reuse, P4 ;  /* 0x000000ffff5f7224 */ /* 0x100fe200020e0673 */
[C---:B------:R-:W-:Y:S02]  /*5e40*/  IADD3 R195, P3, R114.reuse, 0x8060, RZ ;  /* 0x0000806072c37810 */ /* 0x040fe40007f7e0ff */
[C---:B------:R-:W-:Y:S02]  /*5e50*/  IADD3 R197, P6, R114.reuse, 0xc000, RZ ;  /* 0x0000c00072c57810 */ /* 0x040fe40007fde0ff */
[C---:B------:R-:W-:Y:S01]  /*5e60*/  IADD3 R6, P5, R114.reuse, 0xc020, RZ ;  /* 0x0000c02072067810 */ /* 0x040fe20007fbe0ff */
[--C-:B------:R-:W-:Y:S01]  /*5e70*/  IMAD.X R99, RZ, RZ, R115.reuse, P3 ;  /* 0x000000ffff637224 */ /* 0x100fe200018e0673 */
[C---:B------:R-:W-:Y:S01]  /*5e80*/  IADD3 R110, P2, R114.reuse, 0xc040, RZ ;  /* 0x0000c040726e7810 */ /* 0x040fe20007f5e0ff */
[--C-:B------:R-:W-:Y:S01]  /*5e90*/  IMAD.X R103, RZ, RZ, R115.reuse, P6 ;  /* 0x000000ffff677224 */ /* 0x100fe200030e0673 */
[----:B------:R-:W-:Y:S01]  /*5ea0*/  IADD3 R151, P1, R114, 0xc060, RZ ;  /* 0x0000c06072977810 */ /* 0x000fe20007f3e0ff */
[--C-:B------:R-:W-:Y:S01]  /*5eb0*/  IMAD.X R107, RZ, RZ, R115.reuse, P5 ;  /* 0x000000ffff6b7224 */ /* 0x100fe200028e0673 */
[----:B------:R-:W-:Y:S01]  /*5ec0*/  SHF.R.U64 R20, R20, 0x3, RZ ;  /* 0x0000000314147819 */ /* 0x000fe200000012ff */
[----:B------:R-:W-:Y:S01]  /*5ed0*/  IMAD.X R111, RZ, RZ, R115, P2 ;  /* 0x000000ffff6f7224 */ /* 0x000fe200010e0673 */
[----:B------:R-:W-:-:S02]  /*5ee0*/  LOP3.LUT R54, R187, 0x380, RZ, 0xc0, !PT ;  /* 0x00000380bb367812 */ /* 0x000fc400078ec0ff */
[----:B------:R-:W-:Y:S01]  /*5ef0*/  LOP3.LUT R114, R11, R114, RZ, 0x3c, !PT ;  /* 0x000000720b727212 */ /* 0x000fe200078e3cff */
[----:B------:R-:W-:Y:S01]  /*5f00*/  IMAD.X R11, RZ, RZ, R115, P1 ;  /* 0x000000ffff0b7224 */ /* 0x000fe200008e0673 */
        /* <DEDUP_REMOVED lines=14> */
[----:B------:R-:W-:Y:S01]  /*5ff0*/  MOV R114, R114 ;  /* 0x0000007200727202 */ /* 0x000fe20000000f00 */
[----:B------:R-:W-:Y:S01]  /*6000*/  BAR.SYNC.DEFER_BLOCKING 0x1, 0x100 ;  /* 0x0044000000007b1d */ /* 0x000fe20000010000 */
[----:B------:R-:W-:Y:S02]  /*6010*/  IADD3.X R71, RZ, R115, RZ, P0, !PT ;  /* 0x00000073ff477210 */ /* 0x000fe400007fe4ff */
[----:B------:R-:W-:-:S02]  /*6020*/  LOP3.LUT R38, R38, R183, RZ, 0x3c, !PT ;  /* 0x000000b726267212 */ /* 0x000fc400078e3cff */
[----:B------:R-:W-:Y:S02]  /*6030*/  SHF.R.U64 R70, R70, 0x3, RZ ;  /* 0x0000000346467819 */ /* 0x000fe400000012ff */
[----:B------:R-:W-:Y:S02]  /*6040*/  LOP3.LUT R106, R6, 0x380, RZ, 0xc0, !PT ;  /* 0x00000380066a7812 */ /* 0x000fe400078ec0ff */
[----:B------:R-:W-:Y:S02]  /*6050*/  MOV R12, R12 ;  /* 0x0000000c000c7202 */ /* 0x000fe40000000f00 */
[----:B------:R-:W-:Y:S02]  /*6060*/  LOP3.LUT R46, R46, R185, RZ, 0x3c, !PT ;  /* 0x000000b92e2e7212 */ /* 0x000fe400078e3cff */
[----:B------:R-:W-:Y:S02]  /*6070*/  SHF.R.U64 R94, R94, 0x3, RZ ;  /* 0x000000035e5e7819 */ /* 0x000fe400000012ff */
[----:B------:R-:W-:-:S02]  /*6080*/  LOP3.LUT R115, R110, 0x380, RZ, 0xc0, !PT ;  /* 0x000003806e737812 */ /* 0x000fc400078ec0ff */
[----:B------:R-:W-:Y:S02]  /*6090*/  MOV R14, R14 ;  /* 0x0000000e000e7202 */ /* 0x000fe40000000f00 */
[----:B------:R-:W-:Y:S02]  /*60a0*/  LOP3.LUT R54, R54, R187, RZ, 0x3c, !PT ;  /* 0x000000bb36367212 */ /* 0x000fe400078e3cff */
[----:B------:R-:W-:Y:S02]  /*60b0*/  SHF.R.U64 R98, R98, 0x3, RZ ;  /* 0x0000000362627819 */ /* 0x000fe400000012ff */
[----:B------:R-:W-:Y:S01]  /*60c0*/  LOP3.LUT R163, R151, 0x380, RZ, 0xc0, !PT ;  /* 0x0000038097a37812 */ /* 0x000fe200078ec0ff */
[----:B------:R-:W-:Y:S01]  /*60d0*/  STSM.16.M88.4 [R114], R24 ;  /* 0x0000001872007844 */ /* 0x000fe20000000200 */
[----:B------:R-:W-:Y:S02]  /*60e0*/  MOV R20, R20 ;  /* 0x0000001400147202 */ /* 0x000fe40000000f00 */
[----:B------:R-:W-:Y:S01]  /*60f0*/  LOP3.LUT R62, R62, R189, RZ, 0x3c, !PT ;  /* 0x000000bd3e3e7212 */ /* 0x000fe200078e3cff */
[----:B------:R-:W-:Y:S01]  /*6100*/  STSM.16.M88.4 [R12], R32 ;  /* 0x000000200c007844 */ /* 0x000fe20000000200 */
[----:B------:R-:W-:-:S02]  /*6110*/  SHF.R.U64 R102, R102, 0x3, RZ ;  /* 0x0000000366667819 */ /* 0x000fc400000012ff */
[----:B------:R-:W-:Y:S01]  /*6120*/  MOV R30, R30 ;  /* 0x0000001e001e7202 */ /* 0x000fe20000000f00 */
[----:B------:R-:W-:Y:S01]  /*6130*/  STSM.16.M88.4 [R14], R40 ;  /* 0x000000280e007844 */ /* 0x000fe20000000200 */
[----:B------:R-:W-:Y:S02]  /*6140*/  F2FP.F16.F32.PACK_AB R59, R155, R59 ;  /* 0x0000003b9b3b723e */ /* 0x000fe400000000ff */
[----:B------:R-:W-:Y:S01]  /*6150*/  F2FP.F16.F32.PACK_AB R65, R154, R66 ;  /* 0x000000429a41723e */ /* 0x000fe200000000ff */
[----:B------:R-:W-:Y:S01]  /*6160*/  STSM.16.M88.4 [R20], R48 ;  /* 0x0000003014007844 */ /* 0x000fe20000000200 */
[----:B------:R-:W-:Y:S02]  /*6170*/  F2FP.F16.F32.PACK_AB R72, R73, R72 ;  /* 0x000000484948723e */ /* 0x000fe400000000ff */
[----:B------:R-:W-:Y:S01]  /*6180*/  LOP3.LUT R70, R70, R191, RZ, 0x3c, !PT ;  /* 0x000000bf46467212 */ /* 0x000fe200078e3cff */
[----:B------:R-:W-:Y:S01]  /*6190*/  STSM.16.M88.4 [R30], R56 ;  /* 0x000000381e007844 */ /* 0x000fe20000000200 */
[----:B------:R-:W-:-:S02]  /*61a0*/  SHF.R.U64 R29, R106, 0x3, RZ ;  /* 0x000000036a1d7819 */ /* 0x000fc400000012ff */
[----:B------:R-:W-:Y:S02]  /*61b0*/  MOV R38, R38 ;  /* 0x0000002600267202 */ /* 0x000fe40000000f00 */
[----:B------:R-:W-:Y:S02]  /*61c0*/  F2FP.F16.F32.PACK_AB R66, R69, R68 ;  /* 0x000000444542723e */ /* 0x000fe400000000ff */
[----:B------:R-:W-:Y:S02]  /*61d0*/  F2FP.F16.F32.PACK_AB R67, R153, R67 ;  /* 0x000000439943723e */ /* 0x000fe400000000ff */
[----:B------:R-:W-:Y:S02]  /*61e0*/  F2FP.F16.F32.PACK_AB R73, R152, R74 ;  /* 0x0000004a9849723e */ /* 0x000fe400000000ff */
[----:B------:R-:W-:Y:S01]  /*61f0*/  F2FP.F16.F32.PACK_AB R80, R81, R80 ;  /* 0x000000505150723e */ /* 0x000fe200000000ff */
[----:B------:R-:W-:Y:S01]  /*6200*/  STSM.16.M88.4 [R38], R64 ;  /* 0x0000004026007844 */ /* 0x000fe20000000200 */
[----:B------:R-:W-:-:S02]  /*6210*/  LOP3.LUT R94, R94, R193, RZ, 0x3c, !PT ;  /* 0x000000c15e5e7212 */ /* 0x000fc400078e3cff */
[----:B------:R-:W-:Y:S02]  /*6220*/  SHF.R.U64 R115, R115, 0x3, RZ ;  /* 0x0000000373737819 */ /* 0x000fe400000012ff */
[----:B------:R-:W-:Y:S02]  /*6230*/  MOV R46, R46 ;  /* 0x0000002e002e7202 */ /* 0x000fe40000000f00 */
[----:B------:R-:W-:Y:S02]  /*6240*/  F2FP.F16.F32.PACK_AB R74, R77, R76 ;  /* 0x0000004c4d4a723e */ /* 0x000fe400000000ff */
[----:B------:R-:W-:Y:S02]  /*6250*/  F2FP.F16.F32.PACK_AB R75, R75, R78 ;  /* 0x0000004e4b4b723e */ /* 0x000fe400000000ff */
[----:B------:R-:W-:Y:S02]  /*6260*/  F2FP.F16.F32.PACK_AB R81, R83, R82 ;  /* 0x000000525351723e */ /* 0x000fe400000000ff */
[----:B------:R-:W-:Y:S01]  /*6270*/  LOP3.LUT R98, R98, R195, RZ, 0x3c, !PT ;  /* 0x000000c362627212 */ /* 0x000fe200078e3cff */
[----:B------:R-:W-:Y:S01]  /*6280*/  STSM.16.M88.4 [R46], R72 ;  /* 0x000000482e007844 */ /* 0x000fe20000000200 */
[----:B------:R-:W-:-:S02]  /*6290*/  SHF.R.U64 R28, R163, 0x3, RZ ;  /* 0x00000003a31c7819 */ /* 0x000fc400000012ff */
[----:B------:R-:W-:Y:S02]  /*62a0*/  MOV R54, R54 ;  /* 0x0000003600367202 */ /* 0x000fe40000000f00 */
[----:B------:R-:W-:Y:S02]  /*62b0*/  F2FP.F16.F32.PACK_AB R82, R85, R84 ;  /* 0x000000545552723e */ /* 0x000fe400000000ff */
[----:B------:R-:W-:Y:S02]  /*62c0*/  F2FP.F16.F32.PACK_AB R83, R87, R86 ;  /* 0x000000565753723e */ /* 0x000fe400000000ff */
[----:B------:R-:W-:Y:S02]  /*62d0*/  LOP3.LUT R102, R102, R197, RZ, 0x3c, !PT ;  /* 0x000000c566667212 */ /* 0x000fe400078e3cff */
[----:B------:R-:W-:Y:S01]  /*62e0*/  MOV R62, R62 ;  /* 0x0000003e003e7202 */ /* 0x000fe20000000f00 */
[----:B------:R0:W-:Y:S01]  /*62f0*/  STSM.16.M88.4 [R54], R80 ;  /* 0x0000005036007844 */ /* 0x0001e20000000200 */
[----:B------:R-:W-:-:S02]  /*6300*/  F2FP.F16.F32.PACK_AB R76, R89, R88 ;  /* 0x00000058594c723e */ /* 0x000fc400000000ff */
[----:B------:R-:W-:Y:S02]  /*6310*/  F2FP.F16.F32.PACK_AB R77, R91, R90 ;  /* 0x0000005a5b4d723e */ /* 0x000fe400000000ff */
[----:B------:R-:W-:Y:S02]  /*6320*/  F2FP.F16.F32.PACK_AB R78, R93, R92 ;  /* 0x0000005c5d4e723e */ /* 0x000fe400000000ff */
[----:B------:R-:W-:Y:S02]  /*6330*/  F2FP.F16.F32.PACK_AB R79, R164, R79 ;  /* 0x0000004fa44f723e */ /* 0x000fe400000000ff */
[----:B------:R-:W-:Y:S02]  /*6340*/  F2FP.F16.F32.PACK_AB R165, R166, R165 ;  /* 0x000000a5a6a5723e */ /* 0x000fe400000000ff */
[----:B------:R-:W-:Y:S01]  /*6350*/  LOP3.LUT R106, R29, R6, RZ, 0x3c, !PT ;  /* 0x000000061d6a7212 */ /* 0x000fe200078e3cff */
[----:B------:R-:W-:Y:S01]  /*6360*/  STSM.16.M88.4 [R62], R76 ;  /* 0x0000004c3e007844 */ /* 0x000fe20000000200 */
[----:B------:R-:W-:-:S02]  /*6370*/  MOV R70, R70 ;  /* 0x0000004600467202 */ /* 0x000fc40000000f00 */
[----:B------:R-:W-:Y:S02]  /*6380*/  F2FP.F16.F32.PACK_AB R164, R97, R96 ;  /* 0x0000006061a4723e */ /* 0x000fe400000000ff */
[----:B------:R-:W-:Y:S02]  /*6390*/  F2FP.F16.F32.PACK_AB R167, R168, R167 ;  /* 0x000000a7a8a7723e */ /* 0x000fe400000000ff */
[----:B------:R-:W-:Y:S02]  /*63a0*/  F2FP.F16.F32.PACK_AB R169, R170, R169 ;  /* 0x000000a9aaa9723e */ /* 0x000fe400000000ff */
[----:B------:R-:W-:Y:S02]  /*63b0*/  F2FP.F16.F32.PACK_AB R171, R172, R171 ;  /* 0x000000abacab723e */ /* 0x000fe400000000ff */
[----:B------:R-:W-:Y:S02]  /*63c0*/  F2FP.F16.F32.PACK_AB R112, R113, R112 ;  /* 0x000000707170723e */ /* 0x000fe400000000ff */
[----:B------:R-:W-:-:S02]  /*63d0*/  F2FP.F16.F32.PACK_AB R120, R121, R120 ;  /* 0x000000787978723e */ /* 0x000fc400000000ff */
[----:B------:R-:W-:Y:S02]  /*63e0*/  F2FP.F16.F32.PACK_AB R128, R129, R128 ;  /* 0x000000808180723e */ /* 0x000fe400000000ff */
[----:B------:R-:W-:Y:S02]  /*63f0*/  F2FP.F16.F32.PACK_AB R136, R137, R136 ;  /* 0x000000888988723e */ /* 0x000fe400000000ff */
[----:B------:R-:W-:Y:S01]  /*6400*/  F2FP.F16.F32.PACK_AB R144, R145, R144 ;  /* 0x000000909190723e */ /* 0x000fe200000000ff */
[----:B------:R-:W-:Y:S01]  /*6410*/  UISETP.NE.U32.AND UP1, UPT, UR8, URZ, UPT ;  /* 0x0000003f0800728c */ /* 0x000fe2000bf25070 */
[----:B------:R-:W-:Y:S01]  /*6420*/  F2FP.F16.F32.PACK_AB R166, R101, R100 ;  /* 0x0000006465a6723e */ /* 0x000fe200000000ff */
[----:B0-----:R-:W0:Y:S01]  /*6430*/  LDC R81, c[0x0][0xbe8] ;  /* 0x0002fa00ff517b82 */ /* 0x001e220000000800 */
[----:B------:R-:W-:Y:S02]  /*6440*/  LOP3.LUT R110, R115, R110, RZ, 0x3c, !PT ;  /* 0x0000006e736e7212 */ /* 0x000fe400078e3cff */
[----:B------:R-:W-:Y:S01]  /*6450*/  MOV R94, R94 ;  /* 0x0000005e005e7202 */ /* 0x000fe20000000f00 */
[----:B------:R-:W-:Y:S01]  /*6460*/  STSM.16.M88.4 [R70], R164 ;  /* 0x000000a446007844 */ /* 0x000fe20000000200 */
[----:B------:R-:W-:-:S02]  /*6470*/  F2FP.F16.F32.PACK_AB R168, R105, R104 ;  /* 0x0000006869a8723e */ /* 0x000fc400000000ff */
[----:B------:R-:W-:Y:S02]  /*6480*/  F2FP.F16.F32.PACK_AB R170, R109, R108 ;  /* 0x0000006c6daa723e */ /* 0x000fe400000000ff */
[----:B------:R-:W-:Y:S02]  /*6490*/  LOP3.LUT R10, R28, R151, RZ, 0x3c, !PT ;  /* 0x000000971c0a7212 */ /* 0x000fe400078e3cff */
[----:B------:R-:W-:Y:S01]  /*64a0*/  MOV R98, R98 ;  /* 0x0000006200627202 */ /* 0x000fe20000000f00 */
[----:B------:R-:W-:Y:S01]  /*64b0*/  STSM.16.M88.4 [R94], R168 ;  /* 0x000000a85e007844 */ /* 0x000fe20000000200 */
[----:B------:R-:W-:Y:S02]  /*64c0*/  F2FP.F16.F32.PACK_AB R113, R174, R173 ;  /* 0x000000adae71723e */ /* 0x000fe400000000ff */
[----:B------:R-:W-:Y:S02]  /*64d0*/  F2FP.F16.F32.PACK_AB R114, R117, R116 ;  /* 0x000000747572723e */ /* 0x000fe400000000ff */
[----:B------:R-:W-:-:S02]  /*64e0*/  F2FP.F16.F32.PACK_AB R115, R119, R118 ;  /* 0x000000767773723e */ /* 0x000fc400000000ff */
[----:B------:R-:W-:Y:S02]  /*64f0*/  F2FP.F16.F32.PACK_AB R121, R123, R122 ;  /* 0x0000007a7b79723e */ /* 0x000fe400000000ff */
[----:B------:R-:W-:Y:S01]  /*6500*/  MOV R102, R102 ;  /* 0x0000006600667202 */ /* 0x000fe20000000f00 */
[----:B------:R-:W-:Y:S01]  /*6510*/  STSM.16.M88.4 [R98], R112 ;  /* 0x0000007062007844 */ /* 0x000fe20000000200 */
[----:B------:R-:W-:Y:S02]  /*6520*/  F2FP.F16.F32.PACK_AB R122, R125, R124 ;  /* 0x0000007c7d7a723e */ /* 0x000fe400000000ff */
[----:B------:R-:W-:Y:S02]  /*6530*/  F2FP.F16.F32.PACK_AB R123, R127, R126 ;  /* 0x0000007e7f7b723e */ /* 0x000fe400000000ff */
[----:B------:R-:W-:Y:S02]  /*6540*/  F2FP.F16.F32.PACK_AB R129, R131, R130 ;  /* 0x000000828381723e */ /* 0x000fe400000000ff */
[----:B------:R-:W-:Y:S01]  /*6550*/  MOV R106, R106 ;  /* 0x0000006a006a7202 */ /* 0x000fe20000000f00 */
[----:B------:R-:W-:Y:S01]  /*6560*/  STSM.16.M88.4 [R102], R120 ;  /* 0x0000007866007844 */ /* 0x000fe20000000200 */
[----:B------:R-:W-:-:S02]  /*6570*/  F2FP.F16.F32.PACK_AB R130, R133, R132 ;  /* 0x000000848582723e */ /* 0x000fc400000000ff */
[----:B------:R-:W-:Y:S02]  /*6580*/  F2FP.F16.F32.PACK_AB R131, R135, R134 ;  /* 0x000000868783723e */ /* 0x000fe400000000ff */
[----:B------:R-:W-:Y:S02]  /*6590*/  F2FP.F16.F32.PACK_AB R137, R139, R138 ;  /* 0x0000008a8b89723e */ /* 0x000fe400000000ff */
[----:B------:R-:W-:Y:S01]  /*65a0*/  MOV R110, R110 ;  /* 0x0000006e006e7202 */ /* 0x000fe20000000f00 */
[----:B------:R-:W-:Y:S01]  /*65b0*/  STSM.16.M88.4 [R106], R128 ;  /* 0x000000806a007844 */ /* 0x000fe20000000200 */
[----:B------:R-:W-:Y:S02]  /*65c0*/  F2FP.F16.F32.PACK_AB R138, R141, R140 ;  /* 0x0000008c8d8a723e */ /* 0x000fe400000000ff */
[----:B------:R-:W-:Y:S02]  /*65d0*/  F2FP.F16.F32.PACK_AB R139, R143, R142 ;  /* 0x0000008e8f8b723e */ /* 0x000fe400000000ff */
[----:B------:R-:W-:-:S02]  /*65e0*/  F2FP.F16.F32.PACK_AB R145, R147, R146 ;  /* 0x000000929391723e */ /* 0x000fc400000000ff */
[----:B------:R-:W-:Y:S01]  /*65f0*/  MOV R6, R10 ;  /* 0x0000000a00067202 */ /* 0x000fe20000000f00 */
[----:B------:R-:W-:Y:S01]  /*6600*/  STSM.16.M88.4 [R110], R136 ;  /* 0x000000886e007844 */ /* 0x000fe20000000200 */
[----:B------:R-:W-:Y:S01]  /*6610*/  F2FP.F16.F32.PACK_AB R146, R149, R148 ;  /* 0x000000949592723e */ /* 0x000fe200000000ff */
[----:B------:R-:W-:Y:S01]  /*6620*/  IMAD.U32 R10, RZ, RZ, UR4 ;  /* 0x00000004ff0a7e24 */ /* 0x000fe2000f8e00ff */
[----:B------:R-:W-:Y:S01]  /*6630*/  F2FP.F16.F32.PACK_AB R147, R0, R150 ;  /* 0x000000960093723e */ /* 0x000fe200000000ff */
[----:B------:R-:W-:Y:S01]  /*6640*/  IMAD.U32 R11, RZ, RZ, UR7 ;  /* 0x00000007ff0b7e24 */ /* 0x000fe2000f8e00ff */
[----:B------:R-:W-:-:S03]  /*6650*/  PLOP3.LUT P0, PT, PT, PT, UP0, 0x80, 0x0 ;  /* 0x000000000000781c */ /* 0x000fc60003f0f008 */
[----:B------:R1:W-:Y:S01]  /*6660*/  STSM.16.M88.4 [R6], R144 ;  /* 0x0000009006007844 */ /* 0x0003e20000000200 */
[----:B------:R-:W-:Y:S09]  /*6670*/  BAR.SYNC.DEFER_BLOCKING 0x1, 0x100 ;  /* 0x0044000000007b1d */ /* 0x000ff20000010000 */
[----:B------:R-:W2:Y:S01]  /*6680*/  @P0 LDG.E R0, desc[UR50][R10.64] ;  /* 0x000000320a000981 */ /* 0x000ea2000c1e1900 */
[----:B------:R-:W-:Y:S01]  /*6690*/  UISETP.NE.AND.EX UP1, UPT, UR9, URZ, UPT, UP1 ;  /* 0x0000003f0900728c */ /* 0x000fe2000bf25310 */
[----:B0-----:R-:W-:Y:S01]  /*66a0*/  ISETP.NE.AND P1, PT, R81, 0x1, PT ;  /* 0x000000015100780c */ /* 0x001fe20003f25270 */
[----:B------:R-:W-:Y:S01]  /*66b0*/  ULDC UR7, c[0x0][0xa88] ;  /* 0x0002a20000077ab9 */ /* 0x000fe20000000800 */
[----:B------:R-:W-:Y:S01]  /*66c0*/  UMOV UR4, URZ ;  /* 0x0000003f00047c82 */ /* 0x000fe20008000000 */
[----:B-1----:R-:W-:-:S02]  /*66d0*/  IMAD.U32 R6, RZ, RZ, UR40 ;  /* 0x00000028ff067e24 */ /* 0x002fc4000f8e00ff */
[----:B------:R-:W-:-:S05]  /*66e0*/  PLOP3.LUT P2, PT, PT, PT, UP1, 0x80, 0x0 ;  /* 0x000000000000781c */ /* 0x000fca0003f4f018 */
[----:B------:R-:W-:-:S03]  /*66f0*/  @UP1 UIADD3 UR8, UP2, UR10, UR8, URZ ;  /* 0x000000080a081290 */ /* 0x000fc6000ff5e03f */
[----:B------:R-:W0:Y:S01]  /*6700*/  @P1 LDC R12, c[0x0][0xbec] ;  /* 0x0002fb00ff0c1b82 */ /* 0x000e220000000800 */
[----:B------:R-:W-:Y:S02]  /*6710*/  @UP1 UIADD3.X UR9, UR11, UR9, URZ, UP2, !UPT ;  /* 0x000000090b091290 */ /* 0x000fe400097fe43f */
[----:B------:R-:W-:-:S04]  /*6720*/  IMAD.U32 R14, RZ, RZ, UR8 ;  /* 0x00000008ff0e7e24 */ /* 0x000fc8000f8e00ff */
[----:B------:R-:W-:Y:S01]  /*6730*/  IMAD.U32 R15, RZ, RZ, UR9 ;  /* 0x00000009ff0f7e24 */ /* 0x000fe2000f8e00ff */
[----:B------:R-:W1:Y:S01]  /*6740*/  @P1 LDC R13, c[0x0][0xbf0] ;  /* 0x0002fc00ff0d1b82 */ /* 0x000e620000000800 */
[----:B--2---:R-:W-:Y:S01]  /*6750*/  @P0 R2UR UR4, R0 ;  /* 0x00000000000402ca */ /* 0x004fe200000e0000 */
[----:B------:R-:W-:-:S06]  /*6760*/  IMAD.U32 R0, RZ, RZ, UR7 ;  /* 0x00000007ff007e24 */ /* 0x000fcc000f8e00ff */
[----:B------:R2:W5:Y:S01]  /*6770*/  @P2 LDG.E R0, desc[UR50][R14.64] ;  /* 0x000000320e002981 */ /* 0x000562000c1e1900 */
[----:B01----:R-:W-:Y:S07]  /*6780*/  @P2 BRA `(.L_x_421) ;  /* 0x0000000000102947 */ /* 0x003fee0003800000 */
[----:B------:R-:W-:Y:S05]  /*6790*/  @!P0 BRA `(.L_x_421) ;  /* 0x00000000000c8947 */ /* 0x000fea0003800000 */
[----:B--2---:R-:W2:Y:S04]  /*67a0*/  LDG.E R15, desc[UR50][R10.64] ;  /* 0x000000320a0f7981 */ /* 0x004ea8000c1e1900 */
[----:B-----5:R-:W2:Y:S02]  /*67b0*/  LDG.E R0, desc[UR50][R10.64+0x4] ;  /* 0x000004320a007981 */ /* 0x020ea4000c1e1900 */
[----:B--2---:R-:W-:-:S07]  /*67c0*/  IMAD.IADD R0, R0, 0x1, -R15 ;  /* 0x0000000100007824 */ /* 0x004fce00078e0a0f */
.L_x_421:
[----:B------:R-:W-:Y:S01]  /*67d0*/  USHF.R.S32.HI UR14, URZ, 0x1f, UR41 ;  /* 0x0000001f3f0e7899 */ /* 0x000fe20008011429 */
[----:B--2---:R-:W-:Y:S01]  /*67e0*/  IMAD R15, R6, 0x80, R203 ;  /* 0x00000080060f7824 */ /* 0x004fe200078e02cb */
[----:B------:R-:W-:Y:S01]  /*67f0*/  ULDC.64 UR12, c[0x0][0xb90] ;  /* 0x0002e400000c7ab9 */ /* 0x000fe20000000a00 */
[----:B------:R-:W-:Y:S01]  /*6800*/  USHF.R.S32.HI UR11, URZ, 0x1f, UR4 ;  /* 0x0000001f3f0b7899 */ /* 0x000fe20008011404 */
[----:B------:R-:W-:Y:S01]  /*6810*/  IMAD R11, R22, 0x40, R2 ;  /* 0x00000040160b7824 */ /* 0x000fe200078e0202 */
[----:B------:R-:W-:Y:S01]  /*6820*/  UIMAD UR7, UR14, UR12, URZ ;  /* 0x0000000c0e0772a4 */ /* 0x000fe2000f8e023f */
[----:B------:R-:W-:Y:S01]  /*6830*/  @P1 IMAD.HI.U32 R6, R15, R12, RZ ;  /* 0x0000000c0f061227 */ /* 0x000fe200078e00ff */
[----:B------:R-:W-:Y:S01]  /*6840*/  UMOV UR10, UR4 ;  /* 0x00000004000a7c82 */ /* 0x000fe20008000000 */
[----:B------:R-:W-:Y:S01]  /*6850*/  USEL UR39, UR39, URZ, !UP0 ;  /* 0x0000003f27277287 */ /* 0x000fe2000c000000 */
[----:B------:R-:W0:Y:S01]  /*6860*/  @P1 LDC R83, c[0x0][0xbf0] ;  /* 0x0002fc00ff531b82 */ /* 0x000e220000000800 */
[----:B------:R-:W-:Y:S01]  /*6870*/  UIMAD.WIDE.U32 UR8, UR41, UR12, UR10 ;  /* 0x0000000c290872a5 */ /* 0x000fe2000f8e000a */
[----:B------:R-:W-:Y:S01]  /*6880*/  IMAD.MOV.U32 R10, RZ, RZ, R15 ;  /* 0x000000ffff0a7224 */ /* 0x000fe200078e000f */
[----:B------:R-:W-:Y:S01]  /*6890*/  UIMAD UR7, UR41, UR13, UR7 ;  /* 0x0000000d290772a4 */ /* 0x000fe2000f8e0207 */
[----:B------:R-:W-:Y:S01]  /*68a0*/  @P1 SHF.R.U32.HI R10, RZ, R13, R6 ;  /* 0x0000000dff0a1219 */ /* 0x000fe20000011606 */
[----:B------:R-:W-:Y:S01]  /*68b0*/  USEL UR38, UR38, URZ, !UP0 ;  /* 0x0000003f26267287 */ /* 0x000fe2000c000000 */
[----:B------:R-:W-:Y:S01]  /*68c0*/  IMAD.WIDE R4, R11, 0x2, R4 ;  /* 0x000000020b047825 */ /* 0x000fe200078e0204 */
[----:B------:R-:W-:Y:S01]  /*68d0*/  ULDC.64 UR12, c[0x0][0xb98] ;  /* 0x0002e600000c7ab9 */ /* 0x000fe20000000a00 */
[----:B------:R-:W-:-:S02]  /*68e0*/  UIADD3 UR9, UR9, UR7, URZ ;  /* 0x0000000709097290 */ /* 0x000fc4000fffe03f */
[----:B------:R-:W-:Y:S01]  /*68f0*/  UIMAD UR7, UR39, UR12, URZ ;  /* 0x0000000c270772a4 */ /* 0x000fe2000f8e023f */
[--C-:B------:R-:W-:Y:S01]  /*6900*/  IMAD.MOV R6, RZ, RZ, -R10.reuse ;  /* 0x000000ffff067224 */ /* 0x100fe200078e0a0a */
[----:B------:R-:W-:Y:S01]  /*6910*/  UIMAD.WIDE.U32 UR8, UR38, UR12, UR8 ;  /* 0x0000000c260872a5 */ /* 0x000fe2000f8e0008 */
[----:B------:R-:W-:Y:S01]  /*6920*/  IADD3 R37, P2, R4, 0x5000, RZ ;  /* 0x0000500004257810 */ /* 0x000fe20007f5e0ff */
[----:B------:R-:W-:Y:S01]  /*6930*/  UIMAD UR7, UR38, UR13, UR7 ;  /* 0x0000000d260772a4 */ /* 0x000fe2000f8e0207 */
[----:B------:R-:W-:Y:S01]  /*6940*/  IMAD R13, R81, R6, R15 ;  /* 0x00000006510d7224 */ /* 0x000fe200078e020f */
[----:B------:R-:W-:Y:S01]  /*6950*/  SHF.R.S32.HI R6, RZ, 0x1f, R10 ;  /* 0x0000001fff067819 */ /* 0x000fe2000001140a */
[----:B------:R-:W-:Y:S01]  /*6960*/  IMAD.U32 R26, RZ, RZ, UR40 ;  /* 0x00000028ff1a7e24 */ /* 0x000fe2000f8e00ff */
[----:B------:R-:W-:Y:S01]  /*6970*/  IADD3 R10, P0, R10, UR8, RZ ;  /* 0x000000080a0a7c10 */ /* 0x000fe2000ff1e0ff */
[----:B-----5:R-:W-:Y:S01]  /*6980*/  IMAD R85, R0, R81, RZ ;  /* 0x0000005100557224 */ /* 0x020fe200078e02ff */
[C---:B------:R-:W-:Y:S01]  /*6990*/  IADD3 R25, P5, R4.reuse, 0x1000, RZ ;  /* 0x0000100004197810 */ /* 0x040fe20007fbe0ff */
[----:B------:R-:W-:Y:S01]  /*69a0*/  IMAD.U32 R11, RZ, RZ, UR7 ;  /* 0x00000007ff0b7e24 */ /* 0x000fe2000f8e00ff */
[----:B------:R-:W-:Y:S01]  /*69b0*/  IADD3 R29, P4, R4, 0x2000, RZ ;  /* 0x00002000041d7810 */ /* 0x000fe20007f9e0ff */
[----:B------:R-:W-:Y:S01]  /*69c0*/  IMAD R26, R26, 0x80, R201 ;  /* 0x000000801a1a7824 */ /* 0x000fe200078e02c9 */
[----:B------:R-:W-:Y:S01]  /*69d0*/  IADD3 R57, P3, R4, 0x4000, RZ ;  /* 0x0000400004397810 */ /* 0x000fe20007f7e0ff */
[----:B------:R-:W-:Y:S01]  /*69e0*/  ULDC.64 UR12, c[0x0][0xaa0] ;  /* 0x0002a800000c7ab9 */ /* 0x000fe20000000a00 */
[----:B------:R-:W-:Y:S01]  /*69f0*/  IADD3.X R11, R6, UR9, R11, P0, !PT ;  /* 0x00000009060b7c10 */ /* 0x000fe200087fe40b */
[----:B------:R-:W-:Y:S01]  /*6a00*/  ULDC.64 UR8, c[0x0][0xb88] ;  /* 0x0002e20000087ab9 */ /* 0x000fe20000000a00 */
[----:B------:R-:W-:-:S02]  /*6a10*/  SHF.R.S32.HI R6, RZ, 0x1f, R13 ;  /* 0x0000001fff067819 */ /* 0x000fc4000001140d */
[----:B------:R-:W-:Y:S01]  /*6a20*/  IADD3 R33, P0, R4, 0x3000, RZ ;  /* 0x0000300004217810 */ /* 0x000fe20007f1e0ff */
[----:B------:R-:W-:Y:S01]  /*6a30*/  IMAD.WIDE.U32 R10, R13, UR8, R10 ;  /* 0x000000080d0a7c25 */ /* 0x000fe2000f8e000a */
[----:B------:R-:W-:Y:S02]  /*6a40*/  LOP3.LUT R36, R37, 0x380, RZ, 0xc0, !PT ;  /* 0x0000038025247812 */ /* 0x000fe400078ec0ff */
[----:B------:R-:W-:Y:S01]  /*6a50*/  LOP3.LUT R32, R33, 0x380, RZ, 0xc0, !PT ;  /* 0x0000038021207812 */ /* 0x000fe200078ec0ff */
[----:B------:R-:W-:Y:S01]  /*6a60*/  IMAD R6, R6, UR8, RZ ;  /* 0x0000000806067c24 */ /* 0x000fe2000f8e02ff */
[----:B------:R-:W-:Y:S02]  /*6a70*/  LOP3.LUT R24, R25, 0x380, RZ, 0xc0, !PT ;  /* 0x0000038019187812 */ /* 0x000fe400078ec0ff */
[----:B------:R-:W-:Y:S01]  /*6a80*/  SHF.R.U64 R32, R32, 0x3, RZ ;  /* 0x0000000320207819 */ /* 0x000fe200000012ff */
[----:B------:R-:W-:Y:S01]  /*6a90*/  IMAD R15, R13, UR9, R6 ;  /* 0x000000090d0f7c24 */ /* 0x000fe2000f8e0206 */
[----:B------:R-:W-:Y:S01]  /*6aa0*/  LOP3.LUT R28, R29, 0x380, RZ, 0xc0, !PT ;  /* 0x000003801d1c7812 */ /* 0x000fe200078ec0ff */
[----:B------:R-:W-:Y:S01]  /*6ab0*/  ULDC.64 UR8, c[0x0][0xb50] ;  /* 0x0002d40000087ab9 */ /* 0x000fe20000000a00 */
[----:B------:R-:W-:Y:S01]  /*6ac0*/  LOP3.LUT R56, R57, 0x380, RZ, 0xc0, !PT ;  /* 0x0000038039387812 */ /* 0x000fe200078ec0ff */
[----:B------:R-:W-:Y:S01]  /*6ad0*/  IMAD.IADD R11, R11, 0x1, R15 ;  /* 0x000000010b0b7824 */ /* 0x000fe200078e020f */
[----:B------:R-:W-:Y:S01]  /*6ae0*/  LEA R12, P6, R10, UR8, 0x2 ;  /* 0x000000080a0c7c11 */ /* 0x000fe2000f8c10ff */
[----:B------:R-:W-:Y:S01]  /*6af0*/  VIADD R6, R26, 0x8 ;  /* 0x000000081a067836 */ /* 0x000fe20000000000 */
[----:B------:R-:W-:Y:S01]  /*6b00*/  LOP3.LUT R32, R32, R33, RZ, 0x3c, !PT ;  /* 0x0000002120207212 */ /* 0x000fe200078e3cff */
[----:B------:R-:W-:Y:S01]  /*6b10*/  IMAD.X R33, RZ, RZ, R5, P0 ;  /* 0x000000ffff217224 */ /* 0x000fe200000e0605 */
[----:B------:R-:W-:Y:S01]  /*6b20*/  SHF.R.U64 R36, R36, 0x3, RZ ;  /* 0x0000000324247819 */ /* 0x000fe200000012ff */
[----:B------:R-:W-:Y:S01]  /*6b30*/  SHFL.IDX PT, R20, R12, RZ, 0x1c1f ;  /* 0x001c1fff0c147589 */ /* 0x000fe200000e0000 */
[----:B------:R-:W-:-:S02]  /*6b40*/  SHF.R.U64 R24, R24, 0x3, RZ ;  /* 0x0000000318187819 */ /* 0x000fc400000012ff */
[----:B------:R-:W-:Y:S01]  /*6b50*/  SHF.R.U64 R28, R28, 0x3, RZ ;  /* 0x000000031c1c7819 */ /* 0x000fe200000012ff */
[----:B------:R-:W-:Y:S01]  /*6b60*/  SHFL.IDX PT, R50, R12, 0x1, 0x1c1f ;  /* 0x003c1f000c327f89 */ /* 0x000fe200000e0000 */
[----:B------:R-:W-:Y:S02]  /*6b70*/  SHF.R.U64 R56, R56, 0x3, RZ ;  /* 0x0000000338387819 */ /* 0x000fe400000012ff */
[----:B------:R-:W-:Y:S02]  /*6b80*/  IADD3 R61, P0, R4, 0x9000, RZ ;  /* 0x00009000043d7810 */ /* 0x000fe40007f1e0ff */
[----:B------:R-:W-:Y:S02]  /*6b90*/  LEA.HI.X R14, R10, UR9, R11, 0x2, P6 ;  /* 0x000000090a0e7c11 */ /* 0x000fe4000b0f140b */
        /* <DEDUP_REMOVED lines=8> */
[----:B------:R-:W-:Y:S01]  /*6c20*/  LOP3.LUT R60, R61, 0x380, RZ, 0xc0, !PT ;  /* 0x000003803d3c7812 */ /* 0x000fe200078ec0ff */
[----:B------:R-:W1:Y:S01]  /*6c30*/  SHFL.IDX PT, R21, R14, RZ, 0x1c1f ;  /* 0x001c1fff0e157589 */ /* 0x000e6200000e0000 */
[----:B------:R-:W-:-:S02]  /*6c40*/  IADD3 R49, P2, R4, 0xb000, RZ ;  /* 0x0000b00004317810 */ /* 0x000fc40007f5e0ff */
[C---:B------:R-:W-:Y:S01]  /*6c50*/  IADD3 R41, P6, R4.reuse, 0x6000, RZ ;  /* 0x0000600004297810 */ /* 0x040fe20007fde0ff */
[----:B------:R-:W2:Y:S01]  /*6c60*/  SHFL.IDX PT, R51, R14, 0x1, 0x1c1f ;  /* 0x003c1f000e337f89 */ /* 0x000ea200000e0000 */
[C---:B------:R-:W-:Y:S02]  /*6c70*/  IADD3 R45, P5, R4.reuse, 0x7000, RZ ;  /* 0x00007000042d7810 */ /* 0x040fe40007fbe0ff */
[C---:B------:R-:W-:Y:S02]  /*6c80*/  IADD3 R69, P4, R4.reuse, 0x8000, RZ ;  /* 0x0000800004457810 */ /* 0x040fe40007f9e0ff */
[----:B------:R-:W-:Y:S02]  /*6c90*/  IADD3 R11, P3, R4, 0xa000, RZ ;  /* 0x0000a000040b7810 */ /* 0x000fe40007f7e0ff */
[----:B------:R-:W-:Y:S02]  /*6ca0*/  SHF.R.U64 R60, R60, 0x3, RZ ;  /* 0x000000033c3c7819 */ /* 0x000fe400000012ff */
[----:B------:R-:W-:-:S02]  /*6cb0*/  LOP3.LUT R48, R49, 0x380, RZ, 0xc0, !PT ;  /* 0x0000038031307812 */ /* 0x000fc400078ec0ff */
[----:B------:R-:W-:Y:S02]  /*6cc0*/  LOP3.LUT R40, R41, 0x380, RZ, 0xc0, !PT ;  /* 0x0000038029287812 */ /* 0x000fe400078ec0ff */
[----:B------:R-:W-:Y:S02]  /*6cd0*/  LOP3.LUT R44, R45, 0x380, RZ, 0xc0, !PT ;  /* 0x000003802d2c7812 */ /* 0x000fe400078ec0ff */
[----:B------:R-:W-:Y:S02]  /*6ce0*/  LOP3.LUT R68, R69, 0x380, RZ, 0xc0, !PT ;  /* 0x0000038045447812 */ /* 0x000fe400078ec0ff */
[----:B------:R-:W-:Y:S02]  /*6cf0*/  LOP3.LUT R10, R11, 0x380, RZ, 0xc0, !PT ;  /* 0x000003800b0a7812 */ /* 0x000fe400078ec0ff */
[----:B------:R-:W-:Y:S01]  /*6d00*/  LOP3.LUT R60, R60, R61, RZ, 0x3c, !PT ;  /* 0x0000003d3c3c7212 */ /* 0x000fe200078e3cff */
[----:B------:R-:W-:Y:S01]  /*6d10*/  IMAD.X R61, RZ, RZ, R5, P0 ;  /* 0x000000ffff3d7224 */ /* 0x000fe200000e0605 */
[----:B------:R-:W-:-:S02]  /*6d20*/  SHF.R.U64 R48, R48, 0x3, RZ ;  /* 0x0000000330307819 */ /* 0x000fc400000012ff */
[----:B------:R-:W-:Y:S02]  /*6d30*/  SHF.R.U64 R40, R40, 0x3, RZ ;  /* 0x0000000328287819 */ /* 0x000fe400000012ff */
[----:B------:R-:W-:Y:S02]  /*6d40*/  SHF.R.U64 R44, R44, 0x3, RZ ;  /* 0x000000032c2c7819 */ /* 0x000fe400000012ff */
[----:B------:R-:W-:Y:S02]  /*6d50*/  SHF.R.U64 R68, R68, 0x3, RZ ;  /* 0x0000000344447819 */ /* 0x000fe400000012ff */
[----:B------:R-:W-:Y:S02]  /*6d60*/  SHF.R.U64 R10, R10, 0x3, RZ ;  /* 0x000000030a0a7819 */ /* 0x000fe400000012ff */
[----:B------:R-:W-:Y:S02]  /*6d70*/  LOP3.LUT P0, RZ, R23, 0x3, RZ, 0xc0, !PT ;  /* 0x0000000317ff7812 */ /* 0x000fe4000780c0ff */
        /* <DEDUP_REMOVED lines=10> */
[----:B------:R-:W-:-:S02]  /*6e20*/  ISETP.GE.OR P2, PT, R26, R85, P0 ;  /* 0x000000551a00720c */ /* 0x000fc40000746670 */
[----:B------:R-:W-:Y:S02]  /*6e30*/  ISETP.GE.OR P0, PT, R6, R85, P0 ;  /* 0x000000550600720c */ /* 0x000fe40000706670 */
[C---:B------:R-:W-:Y:S02]  /*6e40*/  IADD3 R77, P6, R4.reuse, 0xc000, RZ ;  /* 0x0000c000044d7810 */ /* 0x040fe40007fde0ff */
[C---:B------:R-:W-:Y:S02]  /*6e50*/  IADD3 R73, P5, R4.reuse, 0xd000, RZ ;  /* 0x0000d00004497810 */ /* 0x040fe40007fbe0ff */
[C---:B------:R-:W-:Y:S02]  /*6e60*/  IADD3 R65, P4, R4.reuse, 0xe000, RZ ;  /* 0x0000e00004417810 */ /* 0x040fe40007f9e0ff */
[C---:B------:R-:W-:Y:S02]  /*6e70*/  LOP3.LUT R15, R4.reuse, 0x380, RZ, 0xc0, !PT ;  /* 0x00000380040f7812 */ /* 0x040fe400078ec0ff */
[----:B------:R-:W-:Y:S01]  /*6e80*/  IADD3 R13, P3, R4, 0xf000, RZ ;  /* 0x0000f000040d7810 */ /* 0x000fe20007f7e0ff */
[----:B-1----:R1:W-:Y:S01]  /*6e90*/  @!P2 ST.E desc[UR50][R20.64], R9 ;  /* 0x000000091400a985 */ /* 0x0023e2000c101932 */
[----:B------:R-:W-:-:S02]  /*6ea0*/  LOP3.LUT R76, R77, 0x380, RZ, 0xc0, !PT ;  /* 0x000003804d4c7812 */ /* 0x000fc400078ec0ff */
[----:B------:R-:W-:Y:S01]  /*6eb0*/  LOP3.LUT R72, R73, 0x380, RZ, 0xc0, !PT ;  /* 0x0000038049487812 */ /* 0x000fe200078ec0ff */
[----:B--2---:R2:W-:Y:S01]  /*6ec0*/  @!P0 ST.E desc[UR50][R50.64], R8 ;  /* 0x0000000832008985 */ /* 0x0045e2000c101932 */
[----:B------:R-:W-:Y:S01]  /*6ed0*/  LOP3.LUT R64, R65, 0x380, RZ, 0xc0, !PT ;  /* 0x0000038041407812 */ /* 0x000fe200078ec0ff */
[----:B------:R-:W-:Y:S01]  /*6ee0*/  IMAD.X R53, RZ, RZ, R5, P3 ;  /* 0x000000ffff357224 */ /* 0x000fe200018e0605 */
[----:B------:R-:W-:Y:S01]  /*6ef0*/  SHF.R.U64 R15, R15, 0x3, RZ ;  /* 0x000000030f0f7819 */ /* 0x000fe200000012ff */
[----:B------:R-:W-:Y:S01]  /*6f00*/  UIMAD UR7, UR11, UR12, URZ ;  /* 0x0000000c0b0772a4 */ /* 0x000fe2000f8e023f */
[----:B------:R-:W-:Y:S01]  /*6f10*/  LOP3.LUT R0, R13, 0x380, RZ, 0xc0, !PT ;  /* 0x000003800d007812 */ /* 0x000fe200078ec0ff */
[----:B------:R-:W-:Y:S01]  /*6f20*/  UIMAD.WIDE.U32 UR8, UR4, UR12, URZ ;  /* 0x0000000c040872a5 */ /* 0x000fe2000f8e003f */
[----:B------:R-:W-:Y:S01]  /*6f30*/  SHF.R.U64 R76, R76, 0x3, RZ ;  /* 0x000000034c4c7819 */ /* 0x000fe200000012ff */
[----:B------:R-:W-:Y:S01]  /*6f40*/  ULDC.64 UR10, c[0x0][0xae8] ;  /* 0x0002ba00000a7ab9 */ /* 0x000fe20000000a00 */
[----:B------:R-:W-:Y:S01]  /*6f50*/  SHF.R.U64 R72, R72, 0x3, RZ ;  /* 0x0000000348487819 */ /* 0x000fe200000012ff */
[----:B-1----:R-:W-:Y:S01]  /*6f60*/  IMAD.U32 R21, RZ, RZ, UR40 ;  /* 0x00000028ff157e24 */ /* 0x002fe2000f8e00ff */
[----:B------:R-:W-:Y:S01]  /*6f70*/  SHF.R.U64 R64, R64, 0x3, RZ ;  /* 0x0000000340407819 */ /* 0x000fe200000012ff */
[----:B------:R-:W5:Y:S01]  /*6f80*/  LD.E.128 R24, desc[UR50][R24.64] ;  /* 0x0000003218187980 */ /* 0x000f62000c101d00 */
[----:B------:R-:W-:-:S02]  /*6f90*/  LOP3.LUT R4, R15, R4, RZ, 0x3c, !PT ;  /* 0x000000040f047212 */ /* 0x000fc400078e3cff */
[----:B------:R-:W-:Y:S01]  /*6fa0*/  SHF.R.U64 R0, R0, 0x3, RZ ;  /* 0x0000000300007819 */ /* 0x000fe200000012ff */
[----:B------:R-:W5:Y:S01]  /*6fb0*/  LD.E.128 R28, desc[UR50][R28.64] ;  /* 0x000000321c1c7980 */ /* 0x000f62000c101d00 */
[----:B------:R-:W-:Y:S01]  /*6fc0*/  LOP3.LUT R76, R76, R77, RZ, 0x3c, !PT ;  /* 0x0000004d4c4c7212 */ /* 0x000fe200078e3cff */
[--C-:B------:R-:W-:Y:S01]  /*6fd0*/  IMAD.X R77, RZ, RZ, R5.reuse, P6 ;  /* 0x000000ffff4d7224 */ /* 0x100fe200030e0605 */
[----:B------:R-:W-:Y:S01]  /*6fe0*/  LOP3.LUT R72, R72, R73, RZ, 0x3c, !PT ;  /* 0x0000004948487212 */ /* 0x000fe200078e3cff */
[----:B------:R-:W5:Y:S01]  /*6ff0*/  LD.E.128 R32, desc[UR50][R32.64] ;  /* 0x0000003220207980 */ /* 0x000f62000c101d00 */
[----:B------:R-:W-:Y:S01]  /*7000*/  LOP3.LUT R64, R64, R65, RZ, 0x3c, !PT ;  /* 0x0000004140407212 */ /* 0x000fe200078e3cff */
[----:B------:R-:W-:Y:S01]  /*7010*/  IMAD.X R65, RZ, RZ, R5, P4 ;  /* 0x000000ffff417224 */ /* 0x000fe200020e0605 */
[----:B------:R-:W-:Y:S01]  /*7020*/  LOP3.LUT R52, R0, R13, RZ, 0x3c, !PT ;  /* 0x0000000d00347212 */ /* 0x000fe200078e3cff */
[----:B------:R-:W-:Y:S01]  /*7030*/  UIMAD UR7, UR4, UR13, UR7 ;  /* 0x0000000d040772a4 */ /* 0x000fe2000f8e0207 */
[----:B------:R-:W-:Y:S01]  /*7040*/  IADD3.X R73, RZ, R5, RZ, P5, !PT ;  /* 0x00000005ff497210 */ /* 0x000fe20002ffe4ff */
[----:B------:R1:W5:Y:S01]  /*7050*/  LD.E.128 R12, desc[UR50][R4.64] ;  /* 0x00000032040c7980 */ /* 0x000362000c101d00 */
[----:B------:R-:W-:Y:S01]  /*7060*/  IMAD R0, R19, 0x20, R22 ;  /* 0x0000002013007824 */ /* 0x000fe200078e0216 */
[----:B------:R-:W-:-:S02]  /*7070*/  UIADD3 UR9, UR9, UR7, URZ ;  /* 0x0000000709097290 */ /* 0x000fc4000fffe03f */
[----:B------:R-:W-:Y:S01]  /*7080*/  UIMAD UR4, UR14, UR10, URZ ;  /* 0x0000000a0e0472a4 */ /* 0x000fe2000f8e023f */
[----:B------:R-:W5:Y:S04]  /*7090*/  LD.E.128 R56, desc[UR50][R56.64] ;  /* 0x0000003238387980 */ /* 0x000f68000c101d00 */
[----:B------:R-:W5:Y:S01]  /*70a0*/  LD.E.128 R36, desc[UR50][R36.64] ;  /* 0x0000003224247980 */ /* 0x000f62000c101d00 */
[----:B-1----:R-:W1:Y:S01]  /*70b0*/  @P1 LDC R5, c[0x0][0xbec] ;  /* 0x0002fb00ff051b82 */ /* 0x002e620000000800 */
[----:B------:R-:W-:Y:S01]  /*70c0*/  IMAD R20, R21, 0x80, R0 ;  /* 0x0000008015147824 */ /* 0x000fe200078e0200 */
[----:B------:R-:W-:Y:S01]  /*70d0*/  UIMAD UR4, UR41, UR11, UR4 ;  /* 0x0000000b290472a4 */ /* 0x000fe2000f8e0204 */
[----:B------:R-:W5:Y:S01]  /*70e0*/  LD.E.128 R40, desc[UR50][R40.64] ;  /* 0x0000003228287980 */ /* 0x000f62000c101d00 */
[----:B------:R-:W-:-:S03]  /*70f0*/  UIMAD.WIDE.U32 UR8, UR41, UR10, UR8 ;  /* 0x0000000a290872a5 */ /* 0x000fc6000f8e0008 */
[----:B------:R-:W-:Y:S01]  /*7100*/  ULDC.64 UR10, c[0x0][0xaf0] ;  /* 0x0002bc00000a7ab9 */ /* 0x000fe20000000a00 */
[----:B------:R-:W-:Y:S01]  /*7110*/  UIADD3 UR9, UR9, UR4, URZ ;  /* 0x0000000409097290 */ /* 0x000fe2000fffe03f */
[----:B------:R-:W5:Y:S01]  /*7120*/  LD.E.128 R44, desc[UR50][R44.64] ;  /* 0x000000322c2c7980 */ /* 0x000f62000c101d00 */
[----:B------:R-:W-:Y:S01]  /*7130*/  UIMAD UR4, UR39, UR10, URZ ;  /* 0x0000000a270472a4 */ /* 0x000fe2000f8e023f */
[----:B------:R-:W-:Y:S01]  /*7140*/  IMAD.MOV.U32 R21, RZ, RZ, R20 ;  /* 0x000000ffff157224 */ /* 0x000fe200078e0014 */
[----:B------:R-:W-:Y:S01]  /*7150*/  UIMAD.WIDE.U32 UR8, UR38, UR10, UR8 ;  /* 0x0000000a260872a5 */ /* 0x000fe2000f8e0008 */
[----:B------:R-:W5:Y:S01]  /*7160*/  LD.E.128 R68, desc[UR50][R68.64] ;  /* 0x0000003244447980 */ /* 0x000f62000c101d00 */
[----:B------:R-:W-:-:S03]  /*7170*/  UIMAD UR4, UR38, UR11, UR4 ;  /* 0x0000000b260472a4 */ /* 0x000fc6000f8e0204 */
[----:B------:R-:W5:Y:S04]  /*7180*/  LD.E.128 R60, desc[UR50][R60.64] ;  /* 0x000000323c3c7980 */ /* 0x000f68000c101d00 */
[----:B--2---:R-:W5:Y:S01]  /*7190*/  LD.E.128 R8, desc[UR50][R10.64] ;  /* 0x000000320a087980 */ /* 0x004f62000c101d00 */
[----:B-1----:R-:W-:-:S03]  /*71a0*/  @P1 IMAD.HI.U32 R0, R20, R5, RZ ;  /* 0x0000000514001227 */ /* 0x002fc600078e00ff */
[----:B------:R-:W5:Y:S02]  /*71b0*/  LD.E.128 R48, desc[UR50][R48.64] ;  /* 0x0000003230307980 */ /* 0x000f64000c101d00 */
[----:B0-----:R-:W-:Y:S01]  /*71c0*/  @P1 SHF.R.U32.HI R21, RZ, R83, R0 ;  /* 0x00000053ff151219 */ /* 0x001fe20000011600 */
[----:B------:R-:W-:Y:S01]  /*71d0*/  UIADD3 UR4, UR9, UR4, URZ ;  /* 0x0000000409047290 */ /* 0x000fe2000fffe03f */
[----:B------:R-:W-:Y:S01]  /*71e0*/  IMAD.U32 R4, RZ, RZ, UR8 ;  /* 0x00000008ff047e24 */ /* 0x000fe2000f8e00ff */
[----:B------:R-:W5:Y:S01]  /*71f0*/  LD.E.128 R76, desc[UR50][R76.64] ;  /* 0x000000324c4c7980 */ /* 0x000f62000c101d00 */
[--C-:B------:R-:W-:Y:S01]  /*7200*/  SHF.R.S32.HI R0, RZ, 0x1f, R21.reuse ;  /* 0x0000001fff007819 */ /* 0x100fe20000011415 */
[----:B------:R-:W-:Y:S02]  /*7210*/  IMAD.MOV R6, RZ, RZ, -R21 ;  /* 0x000000ffff067224 */ /* 0x000fe400078e0a15 */
[----:B------:R-:W-:Y:S01]  /*7220*/  IMAD.U32 R5, RZ, RZ, UR9 ;  /* 0x00000009ff057e24 */ /* 0x000fe2000f8e00ff */
[----:B------:R-:W-:Y:S01]  /*7230*/  ULDC.64 UR8, c[0x0][0xae0] ;  /* 0x0002b80000087ab9 */ /* 0x000fe20000000a00 */
[----:B------:R-:W-:Y:S01]  /*7240*/  IMAD R81, R81, R6, R20 ;  /* 0x0000000651517224 */ /* 0x000fe200078e0214 */
[----:B------:R-:W5:Y:S01]  /*7250*/  LD.E.128 R72, desc[UR50][R72.64] ;  /* 0x0000003248487980 */ /* 0x000f62000c101d00 */
[----:B------:R-:W-:-:S02]  /*7260*/  IMAD R0, R0, UR8, RZ ;  /* 0x0000000800007c24 */ /* 0x000fc4000f8e02ff */
[----:B------:R-:W-:Y:S01]  /*7270*/  IMAD.U32 R5, RZ, RZ, UR4 ;  /* 0x00000004ff057e24 */ /* 0x000fe2000f8e00ff */
[----:B------:R-:W5:Y:S01]  /*7280*/  LD.E.128 R64, desc[UR50][R64.64] ;  /* 0x0000003240407980 */ /* 0x000f62000c101d00 */
[----:B------:R-:W-:-:S03]  /*7290*/  IMAD R83, R21, UR9, R0 ;  /* 0x0000000915537c24 */ /* 0x000fc6000f8e0200 */
[----:B------:R-:W5:Y:S01]  /*72a0*/  LD.E.128 R52, desc[UR50][R52.64] ;  /* 0x0000003234347980 */ /* 0x000f62000c101d00 */
[----:B------:R-:W-:Y:S01]  /*72b0*/  SHF.R.S32.HI R0, RZ, 0x1f, R81 ;  /* 0x0000001fff007819 */ /* 0x000fe20000011451 */
[----:B------:R-:W-:Y:S01]  /*72c0*/  @!PT LDS RZ, [RZ] ;  /* 0x00000000fffff984 */ /* 0x000fe20000000800 */
[----:B------:R-:W-:Y:S01]  /*72d0*/  @!PT LDS RZ, [RZ] ;  /* 0x00000000fffff984 */ /* 0x000fe20000000800 */
[----:B------:R-:W-:Y:S01]  /*72e0*/  @!PT LDS RZ, [RZ] ;  /* 0x00000000fffff984 */ /* 0x000fe20000000800 */
[----:B------:R-:W-:Y:S01]  /*72f0*/  @!PT LDS RZ, [RZ] ;  /* 0x00000000fffff984 */ /* 0x000fe20000000800 */
[----:B------:R0:W-:Y:S06]  /*7300*/  MEMBAR.ALL.CTA ;  /* 0x0000000000007992 */ /* 0x0001ec0000008000 */
[----:B0-----:R-:W0:Y:S01]  /*7310*/  FENCE.VIEW.ASYNC.S ;  /* 0x00000000000073c6 */ /* 0x001e220000000000 */
[----:B------:R-:W-:Y:S01]  /*7320*/  IMAD.WIDE.U32 R4, R21, UR8, R4 ;  /* 0x0000000815047c25 */ /* 0x000fe2000f8e0004 */
[----:B------:R-:W-:-:S03]  /*7330*/  ULDC.64 UR8, c[0x0][0xad8] ;  /* 0x0002b60000087ab9 */ /* 0x000fc60000000a00 */
[----:B------:R-:W-:Y:S02]  /*7340*/  IMAD.U32 R87, RZ, RZ, UR40 ;  /* 0x00000028ff577e24 */ /* 0x000fe4000f8e00ff */
[----:B------:R-:W-:Y:S02]  /*7350*/  IMAD.IADD R5, R5, 0x1, R83 ;  /* 0x0000000105057824 */ /* 0x000fe400078e0253 */
[----:B------:R-:W-:Y:S02]  /*7360*/  IMAD R6, R0, UR8, RZ ;  /* 0x0000000800067c24 */ /* 0x000fe4000f8e02ff */
[----:B------:R-:W-:Y:S02]  /*7370*/  IMAD R86, R87, 0x80, R22 ;  /* 0x0000008057567824 */ /* 0x000fe400078e0216 */
[C---:B------:R-:W-:Y:S02]  /*7380*/  IMAD R21, R81.reuse, UR9, R6 ;  /* 0x0000000951157c24 */ /* 0x040fe4000f8e0206 */
[----:B------:R-:W-:Y:S01]  /*7390*/  IMAD.WIDE.U32 R4, R81, UR8, R4 ;  /* 0x0000000851047c25 */ /* 0x000fe2000f8e0004 */
[----:B------:R-:W-:Y:S01]  /*73a0*/  ISETP.GE.AND P2, PT, R86, R85, PT ;  /* 0x000000555600720c */ /* 0x000fe20003f46270 */
[----:B------:R-:W-:-:S02]  /*73b0*/  ULDC.64 UR8, c[0x0][0xa80] ;  /* 0x0002a00000087ab9 */ /* 0x000fc40000000a00 */
[----:B------:R-:W-:Y:S01]  /*73c0*/  VIADD R3, R3, 0x22820 ;  /* 0x0002282003037836 */ /* 0x000fe20000000000 */
[----:B------:R-:W-:Y:S01]  /*73d0*/  LEA R6, P3, R4, UR8, 0x1 ;  /* 0x0000000804067c11 */ /* 0x000fe2000f8608ff */
[----:B------:R-:W-:Y:S02]  /*73e0*/  IMAD.IADD R5, R5, 0x1, R21 ;  /* 0x0000000105057824 */ /* 0x000fe400078e0215 */
[----:B------:R-:W-:Y:S01]  /*73f0*/  VIADD R0, R86, 0x20 ;  /* 0x0000002056007836 */ /* 0x000fe20000000000 */
[----:B------:R-:W-:Y:S02]  /*7400*/  PRMT R3, RZ, 0x654, R3 ;  /* 0x00000654ff037816 */ /* 0x000fe40000000003 */
[----:B------:R-:W-:Y:S02]  /*7410*/  LEA.HI.X R84, R4, UR9, R5, 0x1, P3 ;  /* 0x0000000904547c11 */ /* 0x000fe400098f0c05 */
[-C--:B------:R-:W-:Y:S01]  /*7420*/  ISETP.GE.AND P1, PT, R0, R85.reuse, PT ;  /* 0x000000550000720c */ /* 0x080fe20003f26270 */
[----:B------:R-:W-:Y:S01]  /*7430*/  VIADD R0, R86, 0x40 ;  /* 0x0000004056007836 */ /* 0x000fe20000000000 */
[----:B0-----:R0:W-:Y:S01]  /*7440*/  SYNCS.ARRIVE.TRANS64.RED.A1T0 RZ, [R3+URZ], RZ ;  /* 0x000000ff03ff79a7 */ /* 0x0011e2000810043f */
[----:B------:R1:W2:Y:S01]  /*7450*/  SHFL.IDX PT, R83, R6, RZ, 0x181f ;  /* 0x00181fff06537589 */ /* 0x0002a200000e0000 */
[----:B------:R-:W-:Y:S02]  /*7460*/  BSSY B1, `(.L_x_422) ;  /* 0x0000015000017945 */ /* 0x000fe40003800000 */
[----:B------:R-:W-:Y:S01]  /*7470*/  ISETP.GE.AND P0, PT, R0, R85, PT ;  /* 0x000000550000720c */ /* 0x000fe20003f06270 */
[----:B0-----:R1:W0:Y:S01]  /*7480*/  SHFL.IDX PT, R3, R84, RZ, 0x181f ;  /* 0x00181fff54037589 */ /* 0x00122200000e0000 */
[----:B------:R-:W-:Y:S11]  /*7490*/  @P2 BRA `(.L_x_423) ;  /* 0x0000000000442947 */ /* 0x000ff60003800000 */
[----:B------:R-:W-:Y:S02]  /*74a0*/  ULDC UR4, c[0x0][0xac8] ;  /* 0x0002b20000047ab9 */ /* 0x000fe40000000800 */
[----:B------:R-:W-:Y:S02]  /*74b0*/  ISETP.GE.AND P5, PT, R2, UR4, PT ;  /* 0x0000000402007c0c */ /* 0x000fe4000bfa6270 */
[----:B------:R-:W-:Y:S02]  /*74c0*/  ISETP.GE.AND P4, PT, R17, UR4, PT ;  /* 0x0000000411007c0c */ /* 0x000fe4000bf86270 */
[----:B------:R-:W-:Y:S02]  /*74d0*/  ISETP.GE.AND P3, PT, R16, UR4, PT ;  /* 0x0000000410007c0c */ /* 0x000fe4000bf66270 */
[----:B------:R-:W-:-:S07]  /*74e0*/  ISETP.GE.AND P2, PT, R18, UR4, PT ;  /* 0x0000000412007c0c */ /* 0x000fce000bf46270 */
[----:B--2---:R-:W-:-:S04]  /*74f0*/  @!P5 LEA R4, P6, R2, R83, 0x1 ;  /* 0x000000530204d211 */ /* 0x004fc800078c08ff */
[----:B0-----:R-:W-:Y:S02]  /*7500*/  @!P5 LEA.HI.X R5, R2, R3, R208, 0x1, P6 ;  /* 0x000000030205d211 */ /* 0x001fe400030f0cd0 */
[----:B------:R-:W-:-:S03]  /*7510*/  @!P4 LEA R20, P6, R17, R83, 0x1 ;  /* 0x000000531114c211 */ /* 0x000fc600078c08ff */
[----:B-----5:R3:W-:Y:S01]  /*7520*/  @!P5 ST.E.128 desc[UR50][R4.64], R12 ;  /* 0x0000000c0400d985 */ /* 0x0207e2000c101d32 */
[----:B------:R-:W-:Y:S02]  /*7530*/  @!P4 LEA.HI.X R21, R17, R3, R207, 0x1, P6 ;  /* 0x000000031115c211 */ /* 0x000fe400030f0ccf */
[----:B------:R-:W-:-:S03]  /*7540*/  @!P3 LEA R80, P6, R16, R83, 0x1 ;  /* 0x000000531050b211 */ /* 0x000fc600078c08ff */
[----:B------:R3:W-:Y:S01]  /*7550*/  @!P4 ST.E.128 desc[UR50][R20.64], R56 ;  /* 0x000000381400c985 */ /* 0x0007e2000c101d32 */
[----:B------:R-:W-:Y:S02]  /*7560*/  @!P3 LEA.HI.X R81, R16, R3, R206, 0x1, P6 ;  /* 0x000000031051b211 */ /* 0x000fe400030f0cce */
[----:B------:R-:W-:-:S03]  /*7570*/  @!P2 LEA R82, P6, R18, R83, 0x1 ;  /* 0x000000531252a211 */ /* 0x000fc600078c08ff */
[----:B------:R3:W-:Y:S01]  /*7580*/  @!P3 ST.E.128 desc[UR50][R80.64], R68 ;  /* 0x000000445000b985 */ /* 0x0007e2000c101d32 */
[----:B------:R-:W-:-:S05]  /*7590*/  @!P2 LEA.HI.X R83, R18, R3, R205, 0x1, P6 ;  /* 0x000000031253a211 */ /* 0x000fca00030f0ccd */
[----:B------:R3:W-:Y:S04]  /*75a0*/  @!P2 ST.E.128 desc[UR50][R82.64], R76 ;  /* 0x0000004c5200a985 */ /* 0x0007e8000c101d32 */
.L_x_423:
[----:B------:R-:W-:Y:S05]  /*75b0*/  BSYNC B1 ;  /* 0x0000000000017941 */ /* 0x000fea0003800000 */
.L_x_422:
[----:B0-----:R0:W4:Y:S01]  /*75c0*/  SHFL.IDX PT, R3, R84, 0x1, 0x181f ;  /* 0x00381f0054037f89 */ /* 0x00112200000e0000 */
[----:B------:R-:W-:Y:S03]  /*75d0*/  BSSY B1, `(.L_x_424) ;  /* 0x0000014000017945 */ /* 0x000fe60003800000 */
[----:B---3--:R0:W3:Y:S01]  /*75e0*/  SHFL.IDX PT, R21, R6, 0x1, 0x181f ;  /* 0x00381f0006157f89 */ /* 0x0080e200000e0000 */
[----:B------:R-:W-:Y:S05]  /*75f0*/  @P1 BRA `(.L_x_425) ;  /* 0x0000000000441947 */ /* 0x000fea0003800000 */
[----:B------:R-:W-:Y:S02]  /*7600*/  ULDC UR4, c[0x0][0xac8] ;  /* 0x0002b20000047ab9 */ /* 0x000fe40000000800 */
[----:B------:R-:W-:Y:S02]  /*7610*/  ISETP.GE.AND P4, PT, R2, UR4, PT ;  /* 0x0000000402007c0c */ /* 0x000fe4000bf86270 */
[----:B------:R-:W-:Y:S02]  /*7620*/  ISETP.GE.AND P3, PT, R17, UR4, PT ;  /* 0x0000000411007c0c */ /* 0x000fe4000bf66270 */
[----:B------:R-:W-:Y:S02]  /*7630*/  ISETP.GE.AND P2, PT, R16, UR4, PT ;  /* 0x0000000410007c0c */ /* 0x000fe4000bf46270 */
[----:B------:R-:W-:-:S07]  /*7640*/  ISETP.GE.AND P1, PT, R18, UR4, PT ;  /* 0x0000000412007c0c */ /* 0x000fce000bf26270 */
[CC--:B---3--:R-:W-:Y:S02]  /*7650*/  @!P4 LEA R4, P6, R2.reuse, R21.reuse, 0x1 ;  /* 0x000000150204c211 */ /* 0x0c8fe400078c08ff */
[C---:B-----5:R-:W-:Y:S02]  /*7660*/  @!P3 LEA R12, P5, R17.reuse, R21, 0x1 ;  /* 0x00000015110cb211 */ /* 0x060fe400078a08ff */
[----:B----4-:R-:W-:Y:S02]  /*7670*/  @!P4 LEA.HI.X R5, R2, R3, R208, 0x1, P6 ;  /* 0x000000030205c211 */ /* 0x010fe400030f0cd0 */
[----:B------:R-:W-:Y:S02]  /*7680*/  @!P2 LEA R14, P6, R16, R21, 0x1 ;  /* 0x00000015100ea211 */ /* 0x000fe400078c08ff */
[----:B------:R-:W-:Y:S01]  /*7690*/  @!P3 LEA.HI.X R13, R17, R3, R207, 0x1, P5 ;  /* 0x00000003110db211 */ /* 0x000fe200028f0ccf */
[----:B------:R3:W-:Y:S01]  /*76a0*/  @!P4 ST.E.128 desc[UR50][R4.64], R24 ;  /* 0x000000180400c985 */ /* 0x0007e2000c101d32 */
[----:B------:R-:W-:-:S02]  /*76b0*/  @!P1 LEA R20, P5, R18, R21, 0x1 ;  /* 0x0000001512149211 */ /* 0x000fc400078a08ff */
[-C--:B------:R-:W-:Y:S01]  /*76c0*/  @!P2 LEA.HI.X R15, R16, R3.reuse, R206, 0x1, P6 ;  /* 0x00000003100fa211 */ /* 0x080fe200030f0cce */
[----:B------:R3:W-:Y:S01]  /*76d0*/  @!P3 ST.E.128 desc[UR50][R12.64], R36 ;  /* 0x000000240c00b985 */ /* 0x0007e2000c101d32 */
[----:B------:R-:W-:-:S03]  /*76e0*/  @!P1 LEA.HI.X R21, R18, R3, R205, 0x1, P5 ;  /* 0x0000000312159211 */ /* 0x000fc600028f0ccd */
[----:B------:R3:W-:Y:S04]  /*76f0*/  @!P2 ST.E.128 desc[UR50][R14.64], R60 ;  /* 0x0000003c0e00a985 */ /* 0x0007e8000c101d32 */
[----:B------:R3:W-:Y:S02]  /*7700*/  @!P1 ST.E.128 desc[UR50][R20.64], R72 ;  /* 0x0000004814009985 */ /* 0x0007e4000c101d32 */
.L_x_425:
[----:B------:R-:W-:Y:S05]  /*7710*/  BSYNC B1 ;  /* 0x0000000000017941 */ /* 0x000fea0003800000 */
.L_x_424:
[----:B----4-:R4:W0:Y:S01]  /*7720*/  SHFL.IDX PT, R3, R84, 0x2, 0x181f ;  /* 0x00581f0054037f89 */ /* 0x01082200000e0000 */
        /* <DEDUP_REMOVED lines=8> */
[-C--:B---3--:R-:W-:Y:S02]  /*77b0*/  @!P3 LEA R4, P6, R2, R21.reuse, 0x1 ;  /* 0x000000150204b211 */ /* 0x088fe400078c08ff */
[CC--:B-----5:R-:W-:Y:S02]  /*77c0*/  @!P2 LEA R12, P5, R17.reuse, R21.reuse, 0x1 ;  /* 0x00000015110ca211 */ /* 0x0e0fe400078a08ff */
[----:B------:R-:W-:Y:S02]  /*77d0*/  @!P1 LEA R14, P4, R16, R21, 0x1 ;  /* 0x00000015100e9211 */ /* 0x000fe400078808ff */
[----:B0-----:R-:W-:Y:S02]  /*77e0*/  @!P3 LEA.HI.X R5, R2, R3, R208, 0x1, P6 ;  /* 0x000000030205b211 */ /* 0x001fe400030f0cd0 */
[----:B------:R-:W-:Y:S02]  /*77f0*/  @!P0 LEA R20, P6, R18, R21, 0x1 ;  /* 0x0000001512148211 */ /* 0x000fe400078c08ff */
[-C--:B------:R-:W-:Y:S01]  /*7800*/  @!P2 LEA.HI.X R13, R17, R3.reuse, R207, 0x1, P5 ;  /* 0x00000003110da211 */ /* 0x080fe200028f0ccf */
[----:B------:R0:W-:Y:S01]  /*7810*/  @!P3 ST.E.128 desc[UR50][R4.64], R28 ;  /* 0x0000001c0400b985 */ /* 0x0001e2000c101d32 */
[----:B------:R-:W-:-:S02]  /*7820*/  @!P1 LEA.HI.X R15, R16, R3, R206, 0x1, P4 ;  /* 0x00000003100f9211 */ /* 0x000fc400020f0cce */
[----:B------:R-:W-:Y:S01]  /*7830*/  @!P0 LEA.HI.X R21, R18, R3, R205, 0x1, P6 ;  /* 0x0000000312158211 */ /* 0x000fe200030f0ccd */
[----:B------:R0:W-:Y:S04]  /*7840*/  @!P2 ST.E.128 desc[UR50][R12.64], R40 ;  /* 0x000000280c00a985 */ /* 0x0001e8000c101d32 */
[----:B------:R0:W-:Y:S04]  /*7850*/  @!P1 ST.E.128 desc[UR50][R14.64], R8 ;  /* 0x000000080e009985 */ /* 0x0001e8000c101d32 */
[----:B------:R0:W-:Y:S02]  /*7860*/  @!P0 ST.E.128 desc[UR50][R20.64], R64 ;  /* 0x0000004014008985 */ /* 0x0001e4000c101d32 */
.L_x_427:
[----:B------:R-:W-:Y:S05]  /*7870*/  BSYNC B1 ;  /* 0x0000000000017941 */ /* 0x000fea0003800000 */
.L_x_426:
[----:B------:R-:W-:Y:S01]  /*7880*/  VIADD R0, R86, 0x60 ;  /* 0x0000006056007836 */ /* 0x000fe20000000000 */
[----:B0-----:R0:W0:Y:S04]  /*7890*/  SHFL.IDX PT, R3, R84, 0x3, 0x181f ;  /* 0x00781f0054037f89 */ /* 0x00102800000e0000 */
[----:B------:R-:W-:Y:S01]  /*78a0*/  ISETP.GE.AND P0, PT, R0, R85, PT ;  /* 0x000000550000720c */ /* 0x000fe20003f06270 */
[----:B-----5:R0:W0:-:S12]  /*78b0*/  SHFL.IDX PT, R13, R6, 0x3, 0x181f ;  /* 0x00781f00060d7f89 */ /* 0x02001800000e0000 */
[----:B------:R-:W-:Y:S05]  /*78c0*/  @P0 BRA `(.L_x_428) ;  /* 0x0000000c00b40947 */ /* 0x000fea0003800000 */
[----:B------:R-:W-:Y:S02]  /*78d0*/  ULDC UR4, c[0x0][0xac8] ;  /* 0x0002b20000047ab9 */ /* 0x000fe40000000800 */
[----:B------:R-:W-:Y:S02]  /*78e0*/  ISETP.GE.AND P3, PT, R2, UR4, PT ;  /* 0x0000000402007c0c */ /* 0x000fe4000bf66270 */
[----:B------:R-:W-:Y:S02]  /*78f0*/  ISETP.GE.AND P4, PT, R17, UR4, PT ;  /* 0x0000000411007c0c */ /* 0x000fe4000bf86270 */
[----:B------:R-:W-:-:S09]  /*7900*/  ISETP.GE.AND P5, PT, R16, UR4, PT ;  /* 0x0000000410007c0c */ /* 0x000fd2000bfa6270 */
[-C--:B0-----:R-:W-:Y:S02]  /*7910*/  @!P3 LEA R4, P0, R2, R13.reuse, 0x1 ;  /* 0x0000000d0204b211 */ /* 0x081fe400078008ff */
[CC--:B------:R-:W-:Y:S02]  /*7920*/  @!P4 LEA R8, P1, R17.reuse, R13.reuse, 0x1 ;  /* 0x0000000d1108c211 */ /* 0x0c0fe400078208ff */
[----:B------:R-:W-:Y:S02]  /*7930*/  @!P5 LEA R10, P2, R16, R13, 0x1 ;  /* 0x0000000d100ad211 */ /* 0x000fe400078408ff */
[-C--:B------:R-:W-:Y:S02]  /*7940*/  @!P3 LEA.HI.X R5, R2, R3.reuse, R208, 0x1, P0 ;  /* 0x000000030205b211 */ /* 0x080fe400000f0cd0 */
[-C--:B------:R-:W-:Y:S02]  /*7950*/  @!P4 LEA.HI.X R9, R17, R3.reuse, R207, 0x1, P1 ;  /* 0x000000031109c211 */ /* 0x080fe400008f0ccf */
[----:B------:R-:W-:Y:S01]  /*7960*/  @!P5 LEA.HI.X R11, R16, R3, R206, 0x1, P2 ;  /* 0x00000003100bd211 */ /* 0x000fe200010f0cce */
[----:B------:R0:W-:Y:S01]  /*7970*/  @!P3 ST.E.128 desc[UR50][R4.64], R32 ;  /* 0x000000200400b985 */ /* 0x0001e2000c101d32 */
[----:B------:R-:W-:-:S03]  /*7980*/  ISETP.GE.AND P0, PT, R18, UR4, PT ;  /* 0x0000000412007c0c */ /* 0x000fc6000bf06270 */
[----:B------:R0:W-:Y:S04]  /*7990*/  @!P4 ST.E.128 desc[UR50][R8.64], R44 ;  /* 0x0000002c0800c985 */ /* 0x0001e8000c101d32 */
[----:B------:R0:W-:Y:S06]  /*79a0*/  @!P5 ST.E.128 desc[UR50][R10.64], R48 ;  /* 0x000000300a00d985 */ /* 0x0001ec000c101d32 */
[----:B------:R-:W-:Y:S05]  /*79b0*/  @P0 BRA `(.L_x_428) ;  /* 0x0000000c00780947 */ /* 0x000fea0003800000 */
[----:B0-----:R-:W-:-:S04]  /*79c0*/  LEA R4, P0, R18, R13, 0x1 ;  /* 0x0000000d12047211 */ /* 0x001fc800078008ff */
[----:B------:R-:W-:-:S05]  /*79d0*/  LEA.HI.X R5, R18, R3, R205, 0x1, P0 ;  /* 0x0000000312057211 */ /* 0x000fca00000f0ccd */
[----:B------:R0:W-:Y:S01]  /*79e0*/  ST.E.128 desc[UR50][R4.64], R52 ;  /* 0x0000003404007985 */ /* 0x0001e2000c101d32 */
[----:B------:R-:W-:Y:S05]  /*79f0*/  BRA `(.L_x_428) ;  /* 0x0000000c00687947 */ /* 0x000fea0003800000 */
.L_x_420:
[----:B------:R-:W-:Y:S01]  /*7a00*/  ULDC.64 UR8, c[0x0][0xc00] ;  /* 0x0003000000087ab9 */ /* 0x000fe20000000a00 */
[----:B------:R-:W-:Y:S01]  /*7a10*/  ULDC UR4, c[0x0][0xa88] ;  /* 0x0002a20000047ab9 */ /* 0x000fe20000000800 */
[----:B------:R-:W-:Y:S01]  /*7a20*/  UISETP.NE.U32.AND UP0, UPT, UR8, URZ, UPT ;  /* 0x0000003f0800728c */ /* 0x000fe2000bf05070 */
[----:B------:R-:W0:Y:S03]  /*7a30*/  LDC R13, c[0x0][0xbe8] ;  /* 0x0002fa00ff0d7b82 */ /* 0x000e260000000800 */
[----:B------:R-:W-:-:S03]  /*7a40*/  UISETP.NE.AND.EX UP0, UPT, UR9, URZ, UPT, UP0 ;  /* 0x0000003f0900728c */ /* 0x000fc6000bf05300 */
[----:B------:R-:W-:Y:S02]  /*7a50*/  ULDC.64 UR8, c[0x0][0xc00] ;  /* 0x0003000000087ab9 */ /* 0x000fe40000000a00 */
[----:B------:R-:W-:Y:S01]  /*7a60*/  UIMAD.WIDE UR8, UR38, 0x4, UR8 ;  /* 0x00000004260878a5 */ /* 0x000fe2000f8e0208 */
[----:B------:R-:W-:-:S05]  /*7a70*/  PLOP3.LUT P2, PT, PT, PT, UP0, 0x80, 0x0 ;  /* 0x000000000000781c */ /* 0x000fca0003f4f008 */
[----:B------:R-:W-:Y:S02]  /*7a80*/  IMAD.U32 R4, RZ, RZ, UR8 ;  /* 0x00000008ff047e24 */ /* 0x000fe4000f8e00ff */
[----:B------:R-:W-:Y:S01]  /*7a90*/  IMAD.U32 R5, RZ, RZ, UR9 ;  /* 0x00000009ff057e24 */ /* 0x000fe2000f8e00ff */
[----:B------:R-:W-:Y:S02]  /*7aa0*/  ULDC.64 UR8, c[0x0][0xc08] ;  /* 0x0003020000087ab9 */ /* 0x000fe40000000a00 */
[----:B------:R-:W-:-:S03]  /*7ab0*/  UISETP.NE.U32.AND UP1, UPT, UR8, URZ, UPT ;  /* 0x0000003f0800728c */ /* 0x000fc6000bf25070 */
[----:B------:R-:W2:Y:S01]  /*7ac0*/  @P2 LDG.E R3, desc[UR50][R4.64] ;  /* 0x0000003204032981 */ /* 0x000ea2000c1e1900 */
[----:B------:R-:W-:Y:S01]  /*7ad0*/  UISETP.NE.AND.EX UP1, UPT, UR9, URZ, UPT, UP1 ;  /* 0x0000003f0900728c */ /* 0x000fe2000bf25310 */
[----:B------:R-:W-:-:S05]  /*7ae0*/  IMAD.U32 R0, RZ, RZ, UR4 ;  /* 0x00000004ff007e24 */ /* 0x000fca000f8e00ff */
[----:B------:R-:W-:-:S05]  /*7af0*/  PLOP3.LUT P3, PT, PT, PT, UP1, 0x80, 0x0 ;  /* 0x000000000000781c */ /* 0x000fca0003f6f018 */
[----:B------:R-:W-:Y:S02]  /*7b00*/  @UP1 ULDC.64 UR8, c[0x0][0xc08] ;  /* 0x0003020000081ab9 */ /* 0x000fe40000000a00 */
[----:B------:R-:W-:-:S06]  /*7b10*/  @UP1 UIMAD.WIDE UR8, UR38, 0x4, UR8 ;  /* 0x00000004260818a5 */ /* 0x000fcc000f8e0208 */
[----:B------:R-:W-:Y:S02]  /*7b20*/  IMAD.U32 R8, RZ, RZ, UR8 ;  /* 0x00000008ff087e24 */ /* 0x000fe4000f8e00ff */
[----:B------:R-:W-:-:S05]  /*7b30*/  IMAD.U32 R9, RZ, RZ, UR9 ;  /* 0x00000009ff097e24 */ /* 0x000fca000f8e00ff */
[----:B------:R1:W5:Y:S01]  /*7b40*/  @P3 LDG.E R0, desc[UR50][R8.64] ;  /* 0x0000003208003981 */ /* 0x000362000c1e1900 */
[----:B0-----:R-:W-:Y:S01]  /*7b50*/  ISETP.NE.AND P0, PT, R13, 0x1, PT ;  /* 0x000000010d00780c */ /* 0x001fe20003f05270 */
[----:B------:R-:W-:Y:S01]  /*7b60*/  UMOV UR4, URZ ;  /* 0x0000003f00047c82 */ /* 0x000fe20008000000 */
[----:B------:R-:W-:Y:S01]  /*7b70*/  USHF.R.S32.HI UR11, URZ, 0x1f, UR41 ;  /* 0x0000001f3f0b7899 */ /* 0x000fe20008011429 */
[----:B------:R-:W-:-:S10]  /*7b80*/  ISETP.GE.AND P1, PT, R209, 0x80, PT ;  /* 0x00000080d100780c */ /* 0x000fd40003f26270 */
[----:B------:R-:W0:Y:S01]  /*7b90*/  @P0 LDC R11, c[0x0][0xbec] ;  /* 0x0002fb00ff0b0b82 */ /* 0x000e220000000800 */
[----:B--2---:R-:W-:-:S13]  /*7ba0*/  @P2 R2UR UR4, R3 ;  /* 0x00000000030422ca */ /* 0x004fda00000e0000 */
[----:B------:R-:W-:Y:S01]  /*7bb0*/  USHF.R.S32.HI UR10, URZ, 0x1f, UR4 ;  /* 0x0000001f3f0a7899 */ /* 0x000fe20008011404 */
[----:B01----:R-:W-:Y:S11]  /*7bc0*/  @P3 BRA `(.L_x_429) ;  /* 0x0000000000103947 */ /* 0x003ff60003800000 */
[----:B------:R-:W-:Y:S05]  /*7bd0*/  @!P2 BRA `(.L_x_429) ;  /* 0x00000000000ca947 */ /* 0x000fea0003800000 */
[----:B------:R-:W2:Y:S04]  /*7be0*/  LDG.E R3, desc[UR50][R4.64] ;  /* 0x0000003204037981 */ /* 0x000ea8000c1e1900 */
[----:B-----5:R-:W2:Y:S02]  /*7bf0*/  LDG.E R0, desc[UR50][R4.64+0x4] ;  /* 0x0000043204007981 */ /* 0x020ea4000c1e1900 */
[----:B--2---:R-:W-:-:S07]  /*7c00*/  IMAD.IADD R0, R0, 0x1, -R3 ;  /* 0x0000000100007824 */ /* 0x004fce00078e0a03 */
.L_x_429:
[----:B------:R-:W-:Y:S01]  /*7c10*/  USEL UR38, UR38, URZ, !UP0 ;  /* 0x0000003f26267287 */ /* 0x000fe2000c000000 */
[----:B------:R-:W-:Y:S01]  /*7c20*/  BSSY B1, `(.L_x_430) ;  /* 0x000002d000017945 */ /* 0x000fe20003800000 */
[----:B------:R-:W-:-:S03]  /*7c30*/  USEL UR39, UR39, URZ, !UP0 ;  /* 0x0000003f27277287 */ /* 0x000fc6000c000000 */
[----:B------:R-:W-:Y:S09]  /*7c40*/  @P1 BRA `(.L_x_431) ;  /* 0x0000000000a81947 */ /* 0x000ff20003800000 */
[----:B------:R-:W0:Y:S01]  /*7c50*/  S2R R4, SR_TID.X ;  /* 0x0000000000047919 */ /* 0x000e220000002100 */
[----:B------:R-:W1:Y:S01]  /*7c60*/  LDC R6, c[0x0][0xbe8] ;  /* 0x0002fa00ff067b82 */ /* 0x000e620000000800 */
[----:B------:R-:W-:-:S04]  /*7c70*/  IMAD.U32 R3, RZ, RZ, UR40 ;  /* 0x00000028ff037e24 */ /* 0x000fc8000f8e00ff */
[----:B0-----:R-:W-:Y:S02]  /*7c80*/  IMAD R3, R3, 0x80, R4 ;  /* 0x0000008003037824 */ /* 0x001fe400078e0204 */
[----:B-1---5:R-:W-:Y:S02]  /*7c90*/  IMAD R4, R0, R6, RZ ;  /* 0x0000000600047224 */ /* 0x022fe400078e02ff */
[----:B------:R-:W-:-:S05]  /*7ca0*/  VIADD R5, R3, 0xffffff80 ;  /* 0xffffff8003057836 */ /* 0x000fca0000000000 */
[----:B------:R-:W-:-:S13]  /*7cb0*/  ISETP.GE.AND P1, PT, R5, R4, PT ;  /* 0x000000040500720c */ /* 0x000fda0003f26270 */
[----:B------:R-:W-:Y:S05]  /*7cc0*/  @P1 BRA `(.L_x_431) ;  /* 0x0000000000881947 */ /* 0x000fea0003800000 */
[----:B------:R-:W-:Y:S01]  /*7cd0*/  ISETP.NE.AND P1, PT, R6, 0x1, PT ;  /* 0x000000010600780c */ /* 0x000fe20003f25270 */
[----:B------:R-:W-:Y:S01]  /*7ce0*/  ULDC.64 UR12, c[0x0][0xb90] ;  /* 0x0002e400000c7ab9 */ /* 0x000fe20000000a00 */
[----:B------:R-:W-:Y:S01]  /*7cf0*/  UMOV UR8, UR4 ;  /* 0x0000000400087c82 */ /* 0x000fe20008000000 */
[----:B------:R-:W-:Y:S01]  /*7d00*/  UIMAD UR7, UR11, UR12, URZ ;  /* 0x0000000c0b0772a4 */ /* 0x000fe2000f8e023f */
[----:B------:R-:W-:Y:S02]  /*7d10*/  UMOV UR9, UR10 ;  /* 0x0000000a00097c82 */ /* 0x000fe40008000000 */
[----:B------:R-:W-:Y:S02]  /*7d20*/  UIMAD.WIDE.U32 UR8, UR41, UR12, UR8 ;  /* 0x0000000c290872a5 */ /* 0x000fe4000f8e0008 */
[----:B------:R-:W-:-:S03]  /*7d30*/  UIMAD UR7, UR41, UR13, UR7 ;  /* 0x0000000d290772a4 */ /* 0x000fc6000f8e0207 */
[----:B------:R-:W-:Y:S02]  /*7d40*/  ULDC.64 UR12, c[0x0][0xb98] ;  /* 0x0002e600000c7ab9 */ /* 0x000fe40000000a00 */
[----:B------:R-:W0:Y:S01]  /*7d50*/  @P1 LDC R4, c[0x0][0xbec] ;  /* 0x0002fb00ff041b82 */ /* 0x000e220000000800 */
[----:B------:R-:W-:Y:S02]  /*7d60*/  UIADD3 UR9, UR9, UR7, URZ ;  /* 0x0000000709097290 */ /* 0x000fe4000fffe03f */
[----:B------:R-:W-:Y:S02]  /*7d70*/  UIMAD UR7, UR39, UR12, URZ ;  /* 0x0000000c270772a4 */ /* 0x000fe4000f8e023f */
[----:B------:R-:W-:Y:S02]  /*7d80*/  UIMAD.WIDE.U32 UR8, UR38, UR12, UR8 ;  /* 0x0000000c260872a5 */ /* 0x000fe4000f8e0008 */
[----:B------:R-:W-:Y:S01]  /*7d90*/  UIMAD UR7, UR38, UR13, UR7 ;  /* 0x0000000d260772a4 */ /* 0x000fe2000f8e0207 */
[----:B------:R-:W1:Y:S02]  /*7da0*/  @P1 LDC R8, c[0x0][0xbf0] ;  /* 0x0002fc00ff081b82 */ /* 0x000e640000000800 */
[----:B------:R-:W-:Y:S01]  /*7db0*/  ULDC.64 UR12, c[0x0][0xb88] ;  /* 0x0002e200000c7ab9 */ /* 0x000fe20000000a00 */
[----:B0-----:R-:W-:-:S04]  /*7dc0*/  @P1 IMAD.HI.U32 R3, R5, R4, RZ ;  /* 0x0000000405031227 */ /* 0x001fc800078e00ff */
[----:B------:R-:W-:Y:S01]  /*7dd0*/  IMAD.MOV.U32 R4, RZ, RZ, R5 ;  /* 0x000000ffff047224 */ /* 0x000fe200078e0005 */
[----:B-1----:R-:W-:Y:S01]  /*7de0*/  @P1 SHF.R.U32.HI R4, RZ, R8, R3 ;  /* 0x00000008ff041219 */ /* 0x002fe20000011603 */
[----:B------:R-:W-:-:S04]  /*7df0*/  IMAD.U32 R8, RZ, RZ, UR7 ;  /* 0x00000007ff087e24 */ /* 0x000fc8000f8e00ff */
[----:B------:R-:W-:-:S04]  /*7e00*/  IMAD.MOV R3, RZ, RZ, -R4 ;  /* 0x000000ffff037224 */ /* 0x000fc800078e0a04 */
[----:B------:R-:W-:Y:S01]  /*7e10*/  IMAD R3, R6, R3, R5 ;  /* 0x0000000306037224 */ /* 0x000fe200078e0205 */
[----:B------:R-:W-:Y:S02]  /*7e20*/  SHF.R.S32.HI R5, RZ, 0x1f, R4 ;  /* 0x0000001fff057819 */ /* 0x000fe40000011404 */
[----:B------:R-:W-:Y:S02]  /*7e30*/  IADD3 R4, P1, R4, UR8, RZ ;  /* 0x0000000804047c10 */ /* 0x000fe4000ff3e0ff */
[----:B------:R-:W-:Y:S02]  /*7e40*/  SHF.R.S32.HI R6, RZ, 0x1f, R3 ;  /* 0x0000001fff067819 */ /* 0x000fe40000011403 */
[----:B------:R-:W-:Y:S01]  /*7e50*/  IADD3.X R5, R5, UR9, R8, P1, !PT ;  /* 0x0000000905057c10 */ /* 0x000fe20008ffe408 */
[----:B------:R-:W-:Y:S02]  /*7e60*/  ULDC.64 UR8, c[0x0][0xb50] ;  /* 0x0002d40000087ab9 */ /* 0x000fe40000000a00 */
[----:B------:R-:W-:-:S02]  /*7e70*/  IMAD R6, R6, UR12, RZ ;  /* 0x0000000c06067c24 */ /* 0x000fc4000f8e02ff */
[----:B------:R-:W-:-:S04]  /*7e80*/  IMAD.WIDE.U32 R4, R3, UR12, R4 ;  /* 0x0000000c03047c25 */ /* 0x000fc8000f8e0004 */
[----:B------:R-:W-:Y:S01]  /*7e90*/  IMAD R9, R3, UR13, R6 ;  /* 0x0000000d03097c24 */ /* 0x000fe2000f8e0206 */
[----:B------:R-:W-:-:S03]  /*7ea0*/  LEA R8, P1, R4, UR8, 0x2 ;  /* 0x0000000804087c11 */ /* 0x000fc6000f8210ff */
[----:B------:R-:W-:-:S05]  /*7eb0*/  IMAD.IADD R3, R5, 0x1, R9 ;  /* 0x0000000105037824 */ /* 0x000fca00078e0209 */
[----:B------:R-:W-:Y:S01]  /*7ec0*/  LEA.HI.X R9, R4, UR9, R3, 0x2, P1 ;  /* 0x0000000904097c11 */ /* 0x000fe200088f1403 */
[----:B------:R-:W-:-:S05]  /*7ed0*/  IMAD.MOV.U32 R3, RZ, RZ, -0x800000 ;  /* 0xff800000ff037424 */ /* 0x000fca00078e00ff */
[----:B------:R0:W-:Y:S02]  /*7ee0*/  STG.E desc[UR50][R8.64], R3 ;  /* 0x0000000308007986 */ /* 0x0001e4000c101932 */
.L_x_431:
[----:B------:R-:W-:Y:S05]  /*7ef0*/  BSYNC B1 ;  /* 0x0000000000017941 */ /* 0x000fea0003800000 */
.L_x_430:
[----:B------:R-:W1:Y:S01]  /*7f00*/  @P0 LDC R5, c[0x0][0xbf0] ;  /* 0x0002fc00ff050b82 */ /* 0x000e620000000800 */
[----:B------:R-:W-:Y:S01]  /*7f10*/  ULDC.64 UR12, c[0x0][0xaa0] ;  /* 0x0002a800000c7ab9 */ /* 0x000fe20000000a00 */
[----:B0-----:R-:W-:Y:S01]  /*7f20*/  IMAD R3, R19, 0x20, R22 ;  /* 0x0000002013037824 */ /* 0x001fe200078e0216 */
[----:B------:R-:W-:Y:S01]  /*7f30*/  UIMAD UR7, UR10, UR12, URZ ;  /* 0x0000000c0a0772a4 */ /* 0x000fe2000f8e023f */
[----:B------:R-:W-:Y:S01]  /*7f40*/  IMAD.U32 R8, RZ, RZ, UR40 ;  /* 0x00000028ff087e24 */ /* 0x000fe2000f8e00ff */
[----:B------:R-:W-:Y:S01]  /*7f50*/  UIMAD.WIDE.U32 UR8, UR4, UR12, URZ ;  /* 0x0000000c040872a5 */ /* 0x000fe2000f8e003f */
[----:B------:R-:W-:Y:S01]  /*7f60*/  IMAD.U32 R15, RZ, RZ, UR40 ;  /* 0x00000028ff0f7e24 */ /* 0x000fe2000f8e00ff */
[----:B------:R-:W-:Y:S01]  /*7f70*/  UIMAD UR7, UR4, UR13, UR7 ;  /* 0x0000000d040772a4 */ /* 0x000fe2000f8e0207 */
[----:B------:R-:W-:Y:S01]  /*7f80*/  BSSY B1, `(.L_x_432) ;  /* 0x000003f000017945 */ /* 0x000fe20003800000 */
[----:B------:R-:W-:Y:S01]  /*7f90*/  LEA R8, R8, R3, 0x7 ;  /* 0x0000000308087211 */ /* 0x000fe200078e38ff */
[----:B------:R-:W-:Y:S01]  /*7fa0*/  ULDC.64 UR12, c[0x0][0xae8] ;  /* 0x0002ba00000c7ab9 */ /* 0x000fe20000000a00 */
[----:B------:R-:W-:-:S02]  /*7fb0*/  UIADD3 UR9, UR9, UR7, URZ ;  /* 0x0000000709097290 */ /* 0x000fc4000fffe03f */
[----:B------:R-:W-:Y:S01]  /*7fc0*/  UIMAD UR4, UR11, UR12, URZ ;  /* 0x0000000c0b0472a4 */ /* 0x000fe2000f8e023f */
[----:B------:R-:W-:Y:S01]  /*7fd0*/  @P0 IMAD.HI.U32 R4, R8, R11, RZ ;  /* 0x0000000b08040227 */ /* 0x000fe200078e00ff */
[----:B------:R-:W-:Y:S02]  /*7fe0*/  UIMAD.WIDE.U32 UR8, UR41, UR12, UR8 ;  /* 0x0000000c290872a5 */ /* 0x000fe4000f8e0008 */
[----:B------:R-:W-:Y:S01]  /*7ff0*/  UIMAD UR4, UR41, UR13, UR4 ;  /* 0x0000000d290472a4 */ /* 0x000fe2000f8e0204 */
[----:B------:R-:W-:Y:S01]  /*8000*/  IMAD.MOV.U32 R3, RZ, RZ, R8 ;  /* 0x000000ffff037224 */ /* 0x000fe200078e0008 */
[----:B------:R-:W-:Y:S02]  /*8010*/  ULDC.64 UR10, c[0x0][0xaf0] ;  /* 0x0002bc00000a7ab9 */ /* 0x000fe40000000a00 */
[----:B------:R-:W-:Y:S02]  /*8020*/  UIADD3 UR9, UR9, UR4, URZ ;  /* 0x0000000409097290 */ /* 0x000fe4000fffe03f */
[----:B------:R-:W-:Y:S01]  /*8030*/  UIMAD UR4, UR39, UR10, URZ ;  /* 0x0000000a270472a4 */ /* 0x000fe2000f8e023f */
[----:B-1----:R-:W-:Y:S01]  /*8040*/  @P0 SHF.R.U32.HI R3, RZ, R5, R4 ;  /* 0x00000005ff030219 */ /* 0x002fe20000011604 */
[----:B------:R-:W-:-:S02]  /*8050*/  UIMAD.WIDE.U32 UR8, UR38, UR10, UR8 ;  /* 0x0000000a260872a5 */ /* 0x000fc4000f8e0008 */
[----:B------:R-:W-:Y:S01]  /*8060*/  UIMAD UR4, UR38, UR11, UR4 ;  /* 0x0000000b260472a4 */ /* 0x000fe2000f8e0204 */
[--C-:B------:R-:W-:Y:S01]  /*8070*/  SHF.R.S32.HI R4, RZ, 0x1f, R3.reuse ;  /* 0x0000001fff047819 */ /* 0x100fe20000011403 */
[----:B------:R-:W-:Y:S01]  /*8080*/  IMAD.MOV R9, RZ, RZ, -R3 ;  /* 0x000000ffff097224 */ /* 0x000fe200078e0a03 */
[----:B------:R-:W-:Y:S01]  /*8090*/  ULDC.64 UR10, c[0x0][0xae0] ;  /* 0x0002b800000a7ab9 */ /* 0x000fe20000000a00 */
[----:B------:R-:W-:Y:S02]  /*80a0*/  UIADD3 UR4, UR9, UR4, URZ ;  /* 0x0000000409047290 */ /* 0x000fe4000fffe03f */
[----:B------:R-:W-:Y:S02]  /*80b0*/  IMAD.U32 R5, RZ, RZ, UR9 ;  /* 0x00000009ff057e24 */ /* 0x000fe4000f8e00ff */
[----:B------:R-:W-:Y:S02]  /*80c0*/  IMAD R6, R4, UR10, RZ ;  /* 0x0000000a04067c24 */ /* 0x000fe4000f8e02ff */
[----:B------:R-:W-:Y:S01]  /*80d0*/  IMAD.U32 R4, RZ, RZ, UR8 ;  /* 0x00000008ff047e24 */ /* 0x000fe2000f8e00ff */
[----:B------:R-:W-:Y:S01]  /*80e0*/  ULDC.64 UR8, c[0x0][0xad8] ;  /* 0x0002b60000087ab9 */ /* 0x000fe20000000a00 */
[----:B------:R-:W-:-:S02]  /*80f0*/  IMAD.U32 R5, RZ, RZ, UR4 ;  /* 0x00000004ff057e24 */ /* 0x000fc4000f8e00ff */
[----:B------:R-:W-:Y:S02]  /*8100*/  IMAD R9, R13, R9, R8 ;  /* 0x000000090d097224 */ /* 0x000fe400078e0208 */
[C---:B------:R-:W-:Y:S02]  /*8110*/  IMAD R11, R3.reuse, UR11, R6 ;  /* 0x0000000b030b7c24 */ /* 0x040fe4000f8e0206 */
[----:B------:R-:W-:Y:S01]  /*8120*/  IMAD.WIDE.U32 R4, R3, UR10, R4 ;  /* 0x0000000a03047c25 */ /* 0x000fe2000f8e0004 */
[----:B------:R-:W-:-:S03]  /*8130*/  SHF.R.S32.HI R3, RZ, 0x1f, R9 ;  /* 0x0000001fff037819 */ /* 0x000fc60000011409 */
[----:B------:R-:W-:Y:S02]  /*8140*/  IMAD.IADD R5, R5, 0x1, R11 ;  /* 0x0000000105057824 */ /* 0x000fe400078e020b */
[----:B------:R-:W-:Y:S02]  /*8150*/  IMAD R6, R3, UR8, RZ ;  /* 0x0000000803067c24 */ /* 0x000fe4000f8e02ff */
[----:B------:R-:W-:Y:S02]  /*8160*/  IMAD R8, R15, 0x80, R22 ;  /* 0x000000800f087824 */ /* 0x000fe400078e0216 */
[----:B-----5:R-:W-:Y:S02]  /*8170*/  IMAD R13, R0, R13, RZ ;  /* 0x0000000d000d7224 */ /* 0x020fe400078e02ff */
[C---:B------:R-:W-:Y:S02]  /*8180*/  IMAD R3, R9.reuse, UR9, R6 ;  /* 0x0000000909037c24 */ /* 0x040fe4000f8e0206 */
[----:B------:R-:W-:Y:S01]  /*8190*/  IMAD.WIDE.U32 R4, R9, UR8, R4 ;  /* 0x0000000809047c25 */ /* 0x000fe2000f8e0004 */
[----:B------:R-:W-:Y:S01]  /*81a0*/  ISETP.GE.AND P2, PT, R8, R13, PT ;  /* 0x0000000d0800720c */ /* 0x000fe20003f46270 */
[----:B------:R-:W-:-:S02]  /*81b0*/  ULDC.64 UR8, c[0x0][0xa80] ;  /* 0x0002a00000087ab9 */ /* 0x000fc40000000a00 */
[----:B------:R-:W-:Y:S01]  /*81c0*/  IMAD.IADD R3, R5, 0x1, R3 ;  /* 0x0000000105037824 */ /* 0x000fe200078e0203 */
[----:B------:R-:W-:Y:S01]  /*81d0*/  LEA R6, P3, R4, UR8, 0x1 ;  /* 0x0000000804067c11 */ /* 0x000fe2000f8608ff */
[----:B------:R-:W-:-:S03]  /*81e0*/  VIADD R0, R8, 0x20 ;  /* 0x0000002008007836 */ /* 0x000fc60000000000 */
[----:B------:R-:W-:Y:S01]  /*81f0*/  LEA.HI.X R3, R4, UR9, R3, 0x1, P3 ;  /* 0x0000000904037c11 */ /* 0x000fe200098f0c03 */
[----:B------:R0:W1:Y:S01]  /*8200*/  SHFL.IDX PT, R9, R6, RZ, 0x181f ;  /* 0x00181fff06097589 */ /* 0x00006200000e0000 */
[-C--:B------:R-:W-:Y:S01]  /*8210*/  ISETP.GE.AND P1, PT, R0, R13.reuse, PT ;  /* 0x0000000d0000720c */ /* 0x080fe20003f26270 */
[----:B------:R-:W-:Y:S02]  /*8220*/  VIADD R0, R8, 0x40 ;  /* 0x0000004008007836 */ /* 0x000fe40000000000 */
[----:B------:R0:W2:Y:S03]  /*8230*/  SHFL.IDX PT, R5, R3, RZ, 0x181f ;  /* 0x00181fff03057589 */ /* 0x0000a600000e0000 */
[----:B------:R-:W-:Y:S01]  /*8240*/  ISETP.GE.AND P0, PT, R0, R13, PT ;  /* 0x0000000d0000720c */ /* 0x000fe20003f06270 */
[----:B------:R-:W-:-:S12]  /*8250*/  @P2 BRA `(.L_x_433) ;  /* 0x0000000000442947 */ /* 0x000fd80003800000 */
[----:B------:R-:W-:Y:S02]  /*8260*/  ULDC UR4, c[0x0][0xac8] ;  /* 0x0002b20000047ab9 */ /* 0x000fe40000000800 */
[----:B------:R-:W-:Y:S02]  /*8270*/  ISETP.GE.AND P5, PT, R2, UR4, PT ;  /* 0x0000000402007c0c */ /* 0x000fe4000bfa6270 */
[----:B------:R-:W-:Y:S02]  /*8280*/  ISETP.GE.AND P4, PT, R17, UR4, PT ;  /* 0x0000000411007c0c */ /* 0x000fe4000bf86270 */
[----:B------:R-:W-:Y:S02]  /*8290*/  ISETP.GE.AND P3, PT, R16, UR4, PT ;  /* 0x0000000410007c0c */ /* 0x000fe4000bf66270 */
[----:B------:R-:W-:-:S07]  /*82a0*/  ISETP.GE.AND P2, PT, R18, UR4, PT ;  /* 0x0000000412007c0c */ /* 0x000fce000bf46270 */
[----:B-1----:R-:W-:-:S04]  /*82b0*/  @!P5 LEA R10, P6, R2, R9, 0x1 ;  /* 0x00000009020ad211 */ /* 0x002fc800078c08ff */
[----:B--2---:R-:W-:Y:S02]  /*82c0*/  @!P5 LEA.HI.X R11, R2, R5, R208, 0x1, P6 ;  /* 0x00000005020bd211 */ /* 0x004fe400030f0cd0 */
[----:B------:R-:W-:-:S03]  /*82d0*/  @!P4 LEA R14, P6, R17, R9, 0x1 ;  /* 0x00000009110ec211 */ /* 0x000fc600078c08ff */
[----:B------:R3:W-:Y:S01]  /*82e0*/  @!P5 ST.E.128 desc[UR50][R10.64], RZ ;  /* 0x000000ff0a00d985 */ /* 0x0007e2000c101d32 */
[----:B------:R-:W-:Y:S02]  /*82f0*/  @!P4 LEA.HI.X R15, R17, R5, R207, 0x1, P6 ;  /* 0x00000005110fc211 */ /* 0x000fe400030f0ccf */
[----:B------:R-:W-:-:S03]  /*8300*/  @!P3 LEA R20, P6, R16, R9, 0x1 ;  /* 0x000000091014b211 */ /* 0x000fc600078c08ff */
[----:B------:R3:W-:Y:S01]  /*8310*/  @!P4 ST.E.128 desc[UR50][R14.64], RZ ;  /* 0x000000ff0e00c985 */ /* 0x0007e2000c101d32 */
[----:B------:R-:W-:Y:S02]  /*8320*/  @!P3 LEA.HI.X R21, R16, R5, R206, 0x1, P6 ;  /* 0x000000051015b211 */ /* 0x000fe400030f0cce */
[----:B------:R-:W-:-:S03]  /*8330*/  @!P2 LEA R4, P6, R18, R9, 0x1 ;  /* 0x000000091204a211 */ /* 0x000fc600078c08ff */
[----:B------:R3:W-:Y:S01]  /*8340*/  @!P3 ST.E.128 desc[UR50][R20.64], RZ ;  /* 0x000000ff1400b985 */ /* 0x0007e2000c101d32 */
[----:B------:R-:W-:-:S05]  /*8350*/  @!P2 LEA.HI.X R5, R18, R5, R205, 0x1, P6 ;  /* 0x000000051205a211 */ /* 0x000fca00030f0ccd */
[----:B------:R3:W-:Y:S04]  /*8360*/  @!P2 ST.E.128 desc[UR50][R4.64], RZ ;  /* 0x000000ff0400a985 */ /* 0x0007e8000c101d32 */
.L_x_433:
[----:B------:R-:W-:Y:S05]  /*8370*/  BSYNC B1 ;  /* 0x0000000000017941 */ /* 0x000fea0003800000 */
.L_x_432:
[----:B--23--:R2:W3:Y:S01]  /*8380*/  SHFL.IDX PT, R5, R3, 0x1, 0x181f ;  /* 0x00381f0003057f89 */ /* 0x00c4e200000e0000 */
[----:B------:R-:W-:Y:S03]  /*8390*/  BSSY B1, `(.L_x_434) ;  /* 0x0000014000017945 */ /* 0x000fe60003800000 */
[----:B-1----:R2:W1:Y:S01]  /*83a0*/  SHFL.IDX PT, R9, R6, 0x1, 0x181f ;  /* 0x00381f0006097f89 */ /* 0x00246200000e0000 */
[----:B------:R-:W-:Y:S05]  /*83b0*/  @P1 BRA `(.L_x_435) ;  /* 0x0000000000441947 */ /* 0x000fea0003800000 */
[----:B------:R-:W-:Y:S02]  /*83c0*/  ULDC UR4, c[0x0][0xac8] ;  /* 0x0002b20000047ab9 */ /* 0x000fe40000000800 */
[----:B------:R-:W-:Y:S02]  /*83d0*/  ISETP.GE.AND P4, PT, R2, UR4, PT ;  /* 0x0000000402007c0c */ /* 0x000fe4000bf86270 */
[----:B------:R-:W-:Y:S02]  /*83e0*/  ISETP.GE.AND P3, PT, R17, UR4, PT ;  /* 0x0000000411007c0c */ /* 0x000fe4000bf66270 */
[----:B------:R-:W-:Y:S02]  /*83f0*/  ISETP.GE.AND P2, PT, R16, UR4, PT ;  /* 0x0000000410007c0c */ /* 0x000fe4000bf46270 */
[----:B------:R-:W-:-:S07]  /*8400*/  ISETP.GE.AND P1, PT, R18, UR4, PT ;  /* 0x0000000412007c0c */ /* 0x000fce000bf26270 */
[CC--:B-1----:R-:W-:Y:S02]  /*8410*/  @!P4 LEA R10, P6, R2.reuse, R9.reuse, 0x1 ;  /* 0x00000009020ac211 */ /* 0x0c2fe400078c08ff */
[C---:B------:R-:W-:Y:S02]  /*8420*/  @!P3 LEA R14, P5, R17.reuse, R9, 0x1 ;  /* 0x00000009110eb211 */ /* 0x040fe400078a08ff */
[----:B---3--:R-:W-:Y:S02]  /*8430*/  @!P4 LEA.HI.X R11, R2, R5, R208, 0x1, P6 ;  /* 0x00000005020bc211 */ /* 0x008fe400030f0cd0 */
[----:B------:R-:W-:Y:S02]  /*8440*/  @!P2 LEA R20, P6, R16, R9, 0x1 ;  /* 0x000000091014a211 */ /* 0x000fe400078c08ff */
[----:B------:R-:W-:Y:S01]  /*8450*/  @!P3 LEA.HI.X R15, R17, R5, R207, 0x1, P5 ;  /* 0x00000005110fb211 */ /* 0x000fe200028f0ccf */
[----:B------:R4:W-:Y:S01]  /*8460*/  @!P4 ST.E.128 desc[UR50][R10.64], RZ ;  /* 0x000000ff0a00c985 */ /* 0x0009e2000c101d32 */
[----:B------:R-:W-:-:S02]  /*8470*/  @!P1 LEA R4, P5, R18, R9, 0x1 ;  /* 0x0000000912049211 */ /* 0x000fc400078a08ff */
[-C--:B------:R-:W-:Y:S01]  /*8480*/  @!P2 LEA.HI.X R21, R16, R5.reuse, R206, 0x1, P6 ;  /* 0x000000051015a211 */ /* 0x080fe200030f0cce */
[----:B------:R4:W-:Y:S01]  /*8490*/  @!P3 ST.E.128 desc[UR50][R14.64], RZ ;  /* 0x000000ff0e00b985 */ /* 0x0009e2000c101d32 */
[----:B------:R-:W-:-:S03]  /*84a0*/  @!P1 LEA.HI.X R5, R18, R5, R205, 0x1, P5 ;  /* 0x0000000512059211 */ /* 0x000fc600028f0ccd */
[----:B------:R4:W-:Y:S04]  /*84b0*/  @!P2 ST.E.128 desc[UR50][R20.64], RZ ;  /* 0x000000ff1400a985 */ /* 0x0009e8000c101d32 */
[----:B------:R4:W-:Y:S02]  /*84c0*/  @!P1 ST.E.128 desc[UR50][R4.64], RZ ;  /* 0x000000ff04009985 */ /* 0x0009e4000c101d32 */
.L_x_435:
[----:B------:R-:W-:Y:S05]  /*84d0*/  BSYNC B1 ;  /* 0x0000000000017941 */ /* 0x000fea0003800000 */
.L_x_434:
[----:B---34-:R3:W4:Y:S01]  /*84e0*/  SHFL.IDX PT, R5, R3, 0x2, 0x181f ;  /* 0x00581f0003057f89 */ /* 0x01872200000e0000 */
        /* <DEDUP_REMOVED lines=8> */
[-C--:B-1----:R-:W-:Y:S02]  /*8570*/  @!P3 LEA R10, P6, R2, R9.reuse, 0x1 ;  /* 0x00000009020ab211 */ /* 0x082fe400078c08ff */
[CC--:B------:R-:W-:Y:S02]  /*8580*/  @!P2 LEA R14, P5, R17.reuse, R9.reuse, 0x1 ;  /* 0x00000009110ea211 */ /* 0x0c0fe400078a08ff */
[----:B------:R-:W-:Y:S02]  /*8590*/  @!P1 LEA R20, P4, R16, R9, 0x1 ;  /* 0x0000000910149211 */ /* 0x000fe400078808ff */
[----:B----4-:R-:W-:Y:S02]  /*85a0*/  @!P3 LEA.HI.X R11, R2, R5, R208, 0x1, P6 ;  /* 0x00000005020bb211 */ /* 0x010fe400030f0cd0 */
[----:B------:R-:W-:Y:S02]  /*85b0*/  @!P0 LEA R4, P6, R18, R9, 0x1 ;  /* 0x0000000912048211 */ /* 0x000fe400078c08ff */
[-C--:B------:R-:W-:Y:S01]  /*85c0*/  @!P2 LEA.HI.X R15, R17, R5.reuse, R207, 0x1, P5 ;  /* 0x00000005110fa211 */ /* 0x080fe200028f0ccf */
[----:B------:R1:W-:Y:S01]  /*85d0*/  @!P3 ST.E.128 desc[UR50][R10.64], RZ ;  /* 0x000000ff0a00b985 */ /* 0x0003e2000c101d32 */
[----:B------:R-:W-:-:S02]  /*85e0*/  @!P1 LEA.HI.X R21, R16, R5, R206, 0x1, P4 ;  /* 0x0000000510159211 */ /* 0x000fc400020f0cce */
[----:B------:R-:W-:Y:S01]  /*85f0*/  @!P0 LEA.HI.X R5, R18, R5, R205, 0x1, P6 ;  /* 0x0000000512058211 */ /* 0x000fe200030f0ccd */
[----:B------:R1:W-:Y:S04]  /*8600*/  @!P2 ST.E.128 desc[UR50][R14.64], RZ ;  /* 0x000000ff0e00a985 */ /* 0x0003e8000c101d32 */
[----:B------:R1:W-:Y:S04]  /*8610*/  @!P1 ST.E.128 desc[UR50][R20.64], RZ ;  /* 0x000000ff14009985 */ /* 0x0003e8000c101d32 */
[----:B------:R1:W-:Y:S02]  /*8620*/  @!P0 ST.E.128 desc[UR50][R4.64], RZ ;  /* 0x000000ff04008985 */ /* 0x0003e4000c101d32 */
.L_x_437:
[----:B------:R-:W-:Y:S05]  /*8630*/  BSYNC B1 ;  /* 0x0000000000017941 */ /* 0x000fea0003800000 */
.L_x_436:
[----:B------:R-:W-:Y:S01]  /*8640*/  VIADD R0, R8, 0x60 ;  /* 0x0000006008007836 */ /* 0x000fe20000000000 */
[----:B0-23--:R-:W0:Y:S04]  /*8650*/  SHFL.IDX PT, R3, R3, 0x3, 0x181f ;  /* 0x00781f0003037f89 */ /* 0x00de2800000e0000 */
[----:B------:R-:W-:Y:S01]  /*8660*/  ISETP.GE.AND P0, PT, R0, R13, PT ;  /* 0x0000000d0000720c */ /* 0x000fe20003f06270 */
[----:B-1--4-:R1:W2:-:S12]  /*8670*/  SHFL.IDX PT, R5, R6, 0x3, 0x181f ;  /* 0x00781f0006057f89 */ /* 0x01229800000e0000 */
[----:B-1----:R-:W-:Y:S05]  /*8680*/  @P0 BRA `(.L_x_428) ;  /* 0x0000000000440947 */ /* 0x002fea0003800000 */
[----:B------:R-:W-:Y:S02]  /*8690*/  ULDC UR4, c[0x0][0xac8] ;  /* 0x0002b20000047ab9 */ /* 0x000fe40000000800 */
[----:B------:R-:W-:Y:S02]  /*86a0*/  ISETP.GE.AND P3, PT, R2, UR4, PT ;  /* 0x0000000402007c0c */ /* 0x000fe4000bf66270 */
[----:B------:R-:W-:Y:S02]  /*86b0*/  ISETP.GE.AND P2, PT, R17, UR4, PT ;  /* 0x0000000411007c0c */ /* 0x000fe4000bf46270 */
[----:B------:R-:W-:Y:S02]  /*86c0*/  ISETP.GE.AND P1, PT, R16, UR4, PT ;  /* 0x0000000410007c0c */ /* 0x000fe4000bf26270 */
[----:B------:R-:W-:-:S07]  /*86d0*/  ISETP.GE.AND P0, PT, R18, UR4, PT ;  /* 0x0000000412007c0c */ /* 0x000fce000bf06270 */
[-C--:B--2---:R-:W-:Y:S02]  /*86e0*/  @!P3 LEA R8, P6, R2, R5.reuse, 0x1 ;  /* 0x000000050208b211 */ /* 0x084fe400078c08ff */
[CC--:B------:R-:W-:Y:S02]  /*86f0*/  @!P2 LEA R10, P5, R17.reuse, R5.reuse, 0x1 ;  /* 0x00000005110aa211 */ /* 0x0c0fe400078a08ff */
[----:B------:R-:W-:Y:S02]  /*8700*/  @!P1 LEA R12, P4, R16, R5, 0x1 ;  /* 0x00000005100c9211 */ /* 0x000fe400078808ff */
[----:B0-----:R-:W-:Y:S02]  /*8710*/  @!P3 LEA.HI.X R9, R2, R3, R208, 0x1, P6 ;  /* 0x000000030209b211 */ /* 0x001fe400030f0cd0 */
        /* <DEDUP_REMOVED lines=8> */
.L_x_428:
[----:B------:R-:W-:Y:S05]  /*87a0*/  BSYNC B0 ;  /* 0x0000000000007941 */ /* 0x000fea0003800000 */
.L_x_419:
[----:B------:R-:W-:Y:S02]  /*87b0*/  ULDC UR4, c[0x0][0xc3c] ;  /* 0x00030f0000047ab9 */ /* 0x000fe40000000800 */
[----:B------:R-:W-:-:S13]  /*87c0*/  ISETP.GE.AND P0, PT, R7, UR4, PT ;  /* 0x0000000407007c0c */ /* 0x000fda000bf06270 */
[----:B------:R-:W-:Y:S05]  /*87d0*/  @!P0 BRA `(.L_x_438) ;  /* 0xffffff84006c8947 */ /* 0x000fea000383ffff */
[----:B------:R-:W-:Y:S05]  /*87e0*/  EXIT ;  /* 0x000000000000794d */ /* 0x000fea0003800000 */
.L_x_391:
[----:B------:R-:W-:-:S08]  /*87f0*/  NOP ;  /* 0x0000000000007918 */ /* 0x000fd00000000000 */
[----:B------:R-:W0:-:S00]  /*8800*/  USETMAXREG.DEALLOC.CTAPOOL 0x28 ;  /* 0x00000028000079c8 */ /* 0x000e0000080e0500 */
[----:B0-----:R-:W-:Y:S02]  /*8810*/  LOP3.LUT R0, R0, 0x3, RZ, 0xc0, !PT ;  /* 0x0000000300007812 */ /* 0x001fe400078ec0ff */
[----:B------:R-:W-:-:S04]  /*8820*/  LOP3.LUT R23, R23, 0xfffffdff, RZ, 0xc0, !PT ;  /* 0xfffffdff17177812 */ /* 0x000fc800078ec0ff */
[----:B------:R-:W0:Y:S02]  /*8830*/  SHFL.IDX PT, R0, R0, RZ, 0x1f ;  /* 0x00001fff00007589 */ /* 0x000e2400000e0000 */
[----:B0-----:R-:W-:Y:S01]  /*8840*/  ISETP.NE.AND P0, PT, R0, RZ, PT ;  /* 0x000000ff0000720c */ /* 0x001fe20003f05270 */
[----:B------:R-:W-:-:S12]  /*8850*/  IMAD.MOV.U32 R0, RZ, RZ, RZ ;  /* 0x000000ffff007224 */ /* 0x000fd800078e00ff */
[----:B------:R-:W-:Y:S01]  /*8860*/  @P0 LOP3.LUT R23, R23, 0x200, RZ, 0xfc, !PT ;  /* 0x0000020017170812 */ /* 0x000fe200078efcff */
[----:B------:R-:W-:Y:S06]  /*8870*/  @!P0 BRA `(.L_x_439) ;  /* 0x00000000001c8947 */ /* 0x000fec0003800000 */
[----:B------:R-:W0:Y:S08]  /*8880*/  S2UR UR5, SR_CgaCtaId ;  /* 0x00000000000579c3 */ /* 0x000e300000008800 */
[----:B------:R-:W-:Y:S06]  /*8890*/  BAR.SYNC.DEFER_BLOCKING 0x5, 0x180 ;  /* 0x0146000000007b1d */ /* 0x000fec0000010000 */
[----:B------:R-:W-:-:S02]  /*88a0*/  UMOV UR4, 0x400 ;  /* 0x0000040000047882 */ /* 0x000fc40000000000 */
[----:B0-----:R-:W-:-:S09]  /*88b0*/  ULEA UR4, UR5, UR4, 0x18 ;  /* 0x0000000405047291 */ /* 0x001fd2000f8ec03f */
[----:B------:R-:W1:Y:S01]  /*88c0*/  LDS.128 R16, [UR4+0x228d0] ;  /* 0x0228d004ff107984 */ /* 0x000e620008000c00 */
[----:B------:R-:W-:Y:S06]  /*88d0*/  BAR.ARV 0x4, 0x180 ;  /* 0x0106000000007b1d */ /* 0x000fec0000002000 */
[----:B------:R-:W-:Y:S05]  /*88e0*/  BRA `(.L_x_440) ;  /* 0x0000000800007947 */ /* 0x000fea0003800000 */
.L_x_439:
[----:B------:R-:W0:Y:S01]  /*88f0*/  S2R R2, SR_TID.X ;  /* 0x0000000000027919 */ /* 0x000e220000002100 */
[----:B------:R-:W-:Y:S01]  /*8900*/  ULDC UR4, c[0x0][0xc3c] ;  /* 0x00030f0000047ab9 */ /* 0x000fe20000000800 */
[----:B------:R-:W1:Y:S01]  /*8910*/  S2UR UR6, SR_CTAID.X ;  /* 0x00000000000679c3 */ /* 0x000e620000002500 */
[----:B------:R-:W-:Y:S01]  /*8920*/  ULDC UR5, c[0x0][0xc38] ;  /* 0x00030e0000057ab9 */ /* 0x000fe20000000800 */
[----:B0-----:R-:W-:-:S04]  /*8930*/  LOP3.LUT R5, R2, 0x1f, RZ, 0xc0, !PT ;  /* 0x0000001f02057812 */ /* 0x001fc800078ec0ff */
[----:B------:R-:W-:-:S04]  /*8940*/  ISETP.NE.AND P0, PT, R5, 0x1f, PT ;  /* 0x0000001f0500780c */ /* 0x000fc80003f05270 */
[----:B------:R-:W-:-:S13]  /*8950*/  ISETP.GE.OR P1, PT, R5, UR4, !P0 ;  /* 0x0000000405007c0c */ /* 0x000fda000c726670 */
[----:B------:R-:W0:Y:S02]  /*8960*/  @!P1 LDC.64 R2, c[0x0][0xc80] ;  /* 0x00032000ff029b82 */ /* 0x000e240000000a00 */
[----:B0-----:R-:W-:-:S05]  /*8970*/  @!P1 IMAD.WIDE.U32 R2, R5, 0x4, R2 ;  /* 0x0000000405029825 */ /* 0x001fca00078e0002 */
[----:B------:R-:W2:Y:S01]  /*8980*/  @!P1 LDG.E R0, desc[UR50][R2.64] ;  /* 0x0000003202009981 */ /* 0x000ea2000c1e1900 */
[C---:B------:R-:W-:Y:S01]  /*8990*/  ISETP.NE.AND P1, PT, R5.reuse, RZ, PT ;  /* 0x000000ff0500720c */ /* 0x040fe20003f25270 */
[----:B------:R-:W-:Y:S01]  /*89a0*/  UMOV UR4, URZ ;  /* 0x0000003f00047c82 */ /* 0x000fe20008000000 */
[C---:B------:R-:W-:Y:S01]  /*89b0*/  ISETP.GE.U32.AND P2, PT, R5.reuse, 0x2, PT ;  /* 0x000000020500780c */ /* 0x040fe20003f46070 */
[----:B------:R-:W-:Y:S01]  /*89c0*/  IMAD.MOV.U32 R16, RZ, RZ, RZ ;  /* 0x000000ffff107224 */ /* 0x000fe200078e00ff */
[C---:B------:R-:W-:Y:S02]  /*89d0*/  ISETP.GE.U32.AND P3, PT, R5.reuse, 0x4, PT ;  /* 0x000000040500780c */ /* 0x040fe40003f66070 */
[C---:B------:R-:W-:Y:S02]  /*89e0*/  ISETP.GE.U32.AND P4, PT, R5.reuse, 0x8, PT ;  /* 0x000000080500780c */ /* 0x040fe40003f86070 */
[----:B------:R-:W-:Y:S01]  /*89f0*/  ISETP.GE.U32.AND P5, PT, R5, 0x10, PT ;  /* 0x000000100500780c */ /* 0x000fe20003fa6070 */
[----:B--2---:R-:W0:Y:S02]  /*8a00*/  SHFL.UP PT, R4, R0, 0x1, RZ ;  /* 0x0420000000047989 */ /* 0x004e2400000e00ff */
[----:B0-----:R-:W-:-:S05]  /*8a10*/  SEL R7, R4, RZ, P1 ;  /* 0x000000ff04077207 */ /* 0x001fca0000800000 */
[----:B------:R-:W-:-:S05]  /*8a20*/  IMAD.IADD R7, R0, 0x1, R7 ;  /* 0x0000000100077824 */ /* 0x000fca00078e0207 */
[----:B------:R-:W0:Y:S02]  /*8a30*/  SHFL.UP PT, R4, R7, 0x2, RZ ;  /* 0x0440000007047989 */ /* 0x000e2400000e00ff */
        /* <DEDUP_REMOVED lines=11> */
[----:B------:R-:W0:Y:S02]  /*8af0*/  SHFL.IDX PT, R4, R7, 0x1f, 0x1f ;  /* 0x03e01f0007047f89 */ /* 0x000e2400000e0000 */
[----:B0-----:R-:W-:-:S04]  /*8b00*/  IMAD R4, R4, UR5, RZ ;  /* 0x0000000504047c24 */ /* 0x001fc8000f8e02ff */
[----:B------:R-:W-:Y:S01]  /*8b10*/  IMAD.MOV.U32 R3, RZ, RZ, R4 ;  /* 0x000000ffff037224 */ /* 0x000fe200078e0004 */
[----:B-1----:R-:W-:-:S13]  /*8b20*/  ISETP.GT.AND P6, PT, R4, UR6, PT ;  /* 0x0000000604007c0c */ /* 0x002fda000bfc4270 */
[----:B------:R-:W-:Y:S05]  /*8b30*/  @P6 BRA `(.L_x_441) ;  /* 0x0000000000946947 */ /* 0x000fea0003800000 */
[----:B------:R-:W-:Y:S01]  /*8b40*/  IMAD.MOV.U32 R4, RZ, RZ, R3 ;  /* 0x000000ffff047224 */ /* 0x000fe200078e0003 */
[----:B------:R-:W-:Y:S01]  /*8b50*/  UMOV UR4, URZ ;  /* 0x0000003f00047c82 */ /* 0x000fe20008000000 */
[----:B------:R-:W-:-:S05]  /*8b60*/  ULDC UR5, c[0x0][0xc38] ;  /* 0x00030e0000057ab9 */ /* 0x000fca0000000800 */
.L_x_445:
[----:B------:R-:W0:Y:S01]  /*8b70*/  LDC R2, c[0x0][0xc3c] ;  /* 0x00030f00ff027b82 */ /* 0x000e220000000800 */
[----:B------:R-:W-:-:S06]  /*8b80*/  UIADD3 UR4, UR4, 0x1f, URZ ;  /* 0x0000001f04047890 */ /* 0x000fcc000fffe03f */
[----:B0-----:R-:W-:-:S13]  /*8b90*/  ISETP.LE.AND P6, PT, R2, UR4, PT ;  /* 0x0000000402007c0c */ /* 0x001fda000bfc3270 */
[----:B------:R-:W-:Y:S05]  /*8ba0*/  @P6 BRA `(.L_x_442) ;  /* 0x0000000400246947 */ /* 0x000fea0003800000 */
[----:B------:R-:W-:Y:S01]  /*8bb0*/  VIADD R7, R5, UR4 ;  /* 0x0000000405077c36 */ /* 0x000fe20008000000 */
[----:B------:R-:W-:Y:S01]  /*8bc0*/  BSSY B0, `(.L_x_443) ;  /* 0x0000007000007945 */ /* 0x000fe20003800000 */
[----:B------:R-:W-:-:S03]  /*8bd0*/  IMAD.MOV.U32 R0, RZ, RZ, RZ ;  /* 0x000000ffff007224 */ /* 0x000fc600078e00ff */
[----:B------:R-:W-:-:S13]  /*8be0*/  ISETP.GE.OR P6, PT, R7, R2, !P0 ;  /* 0x000000020700720c */ /* 0x000fda00047c6670 */
[----:B------:R-:W-:Y:S05]  /*8bf0*/  @P6 BRA `(.L_x_444) ;  /* 0x00000000000c6947 */ /* 0x000fea0003800000 */
[----:B------:R-:W0:Y:S02]  /*8c00*/  LDC.64 R2, c[0x0][0xc80] ;  /* 0x00032000ff027b82 */ /* 0x000e240000000a00 */
[----:B0-----:R-:W-:-:S05]  /*8c10*/  IMAD.WIDE R2, R7, 0x4, R2 ;  /* 0x0000000407027825 */ /* 0x001fca00078e0202 */
[----:B------:R0:W5:Y:S02]  /*8c20*/  LDG.E R0, desc[UR50][R2.64] ;  /* 0x0000003202007981 */ /* 0x000164000c1e1900 */
.L_x_444:
[----:B------:R-:W-:Y:S05]  /*8c30*/  BSYNC B0 ;  /* 0x0000000000007941 */ /* 0x000fea0003800000 */
.L_x_443:
[----:B0----5:R-:W0:Y:S02]  /*8c40*/  SHFL.UP PT, R2, R0, 0x1, RZ ;  /* 0x0420000000027989 */ /* 0x021e2400000e00ff */
        /* <DEDUP_REMOVED lines=16> */
[----:B------:R-:W-:-:S05]  /*8d50*/  IMAD.IADD R4, R3, 0x1, R4 ;  /* 0x0000000103047824 */ /* 0x000fca00078e0204 */
[----:B------:R-:W-:-:S13]  /*8d60*/  ISETP.GT.AND P6, PT, R4, UR6, PT ;  /* 0x0000000604007c0c */ /* 0x000fda000bfc4270 */
[----:B------:R-:W-:Y:S05]  /*8d70*/  @!P6 BRA `(.L_x_445) ;  /* 0xfffffffc007ce947 */ /* 0x000fea000383ffff */
[----:B------:R-:W-:-:S07]  /*8d80*/  IMAD.MOV.U32 R7, RZ, RZ, R9 ;  /* 0x000000ffff077224 */ /* 0x000fce00078e0009 */
.L_x_441:
[----:B------:R-:W-:-:S04]  /*8d90*/  IMAD.IADD R8, R4, 0x1, -R3 ;  /* 0x0000000104087824 */ /* 0x000fc800078e0a03 */
[----:B------:R-:W-:-:S05]  /*8da0*/  IMAD R2, R7, UR5, R8 ;  /* 0x0000000507027c24 */ /* 0x000fca000f8e0208 */
[----:B------:R-:W-:-:S13]  /*8db0*/  ISETP.GT.AND P0, PT, R2, UR6, PT ;  /* 0x0000000602007c0c */ /* 0x000fda000bf04270 */
[----:B------:R-:W-:-:S04]  /*8dc0*/  VOTE.ANY R4, PT, !P0 ;  /* 0x0000000000047806 */ /* 0x000fc800040e0100 */
[----:B------:R-:W0:Y:S01]  /*8dd0*/  POPC R19, R4 ;  /* 0x0000000400137309 */ /* 0x000e220000000000 */
[----:B------:R-:W-:Y:S01]  /*8de0*/  ISETP.NE.AND P0, PT, R4, RZ, PT ;  /* 0x000000ff0400720c */ /* 0x000fe20003f05270 */
[----:B0-----:R-:W0:Y:S02]  /*8df0*/  SHFL.IDX PT, R10, R0, R19, 0x1f ;  /* 0x00001f13000a7589 */ /* 0x001e2400000e0000 */
[----:B0-----:R-:W-:-:S04]  /*8e00*/  IABS R9, R10 ;  /* 0x0000000a00097213 */ /* 0x001fc80000000000 */
[----:B------:R-:W0:Y:S08]  /*8e10*/  I2F.RP R6, R9 ;  /* 0x0000000900067306 */ /* 0x000e300000209400 */
[----:B0-----:R-:W0:Y:S02]  /*8e20*/  MUFU.RCP R6, R6 ;  /* 0x0000000600067308 */ /* 0x001e240000001000 */
[----:B0-----:R-:W-:-:S06]  /*8e30*/  VIADD R2, R6, 0xffffffe ;  /* 0x0ffffffe06027836 */ /* 0x001fcc0000000000 */
[----:B------:R0:W1:Y:S01]  /*8e40*/  F2I.FTZ.U32.TRUNC.NTZ R3, R2 ;  /* 0x0000000200037305 */ /* 0x000062000021f000 */
[----:B------:R-:W-:Y:S05]  /*8e50*/  @!P0 BRA `(.L_x_446) ;  /* 0x0000000000088947 */ /* 0x000fea0003800000 */
[----:B------:R-:W-:-:S06]  /*8e60*/  VIADD R16, R19, 0xffffffff ;  /* 0xffffffff13107836 */ /* 0x000fcc0000000000 */
[----:B------:R2:W3:Y:S02]  /*8e70*/  SHFL.IDX PT, R16, R7, R16, 0x1f ;  /* 0x00001f1007107589 */ /* 0x0004e400000e0000 */
.L_x_446:
[----:B---3--:R-:W-:Y:S01]  /*8e80*/  IMAD R16, R16, UR5, R8 ;  /* 0x0000000510107c24 */ /* 0x008fe2000f8e0208 */
[----:B0-----:R-:W-:Y:S01]  /*8e90*/  IABS R2, R10 ;  /* 0x0000000a00027213 */ /* 0x001fe20000000000 */
[----:B-1----:R-:W-:Y:S02]  /*8ea0*/  IMAD.MOV R0, RZ, RZ, -R3 ;  /* 0x000000ffff007224 */ /* 0x002fe400078e0a03 */
[----:B------:R-:W-:Y:S01]  /*8eb0*/  VIADD R19, R19, UR4 ;  /* 0x0000000413137c36 */ /* 0x000fe20008000000 */
[----:B------:R-:W-:Y:S01]  /*8ec0*/  IADD3 R11, -R16, UR6, RZ ;  /* 0x00000006100b7c10 */ /* 0x000fe2000fffe1ff */
[----:B--2---:R-:W-:Y:S01]  /*8ed0*/  IMAD R7, R0, R9, RZ ;  /* 0x0000000900077224 */ /* 0x004fe200078e02ff */
[----:B------:R-:W-:Y:S01]  /*8ee0*/  IADD3 R4, RZ, -R2, RZ ;  /* 0x80000002ff047210 */ /* 0x000fe20007ffe0ff */
[----:B------:R-:W-:Y:S01]  /*8ef0*/  IMAD.MOV.U32 R2, RZ, RZ, RZ ;  /* 0x000000ffff027224 */ /* 0x000fe200078e00ff */
[----:B------:R-:W-:-:S03]  /*8f00*/  IABS R0, R11 ;  /* 0x0000000b00007213 */ /* 0x000fc60000000000 */
[----:B------:R-:W-:-:S04]  /*8f10*/  IMAD.HI.U32 R2, R3, R7, R2 ;  /* 0x0000000703027227 */ /* 0x000fc800078e0002 */
[----:B------:R-:W-:Y:S02]  /*8f20*/  IMAD.MOV.U32 R3, RZ, RZ, R0 ;  /* 0x000000ffff037224 */ /* 0x000fe400078e0000 */
[----:B------:R-:W-:Y:S02]  /*8f30*/  IMAD.MOV.U32 R0, RZ, RZ, R4 ;  /* 0x000000ffff007224 */ /* 0x000fe400078e0004 */
[----:B------:R-:W-:-:S04]  /*8f40*/  IMAD.HI.U32 R2, R2, R3, RZ ;  /* 0x0000000302027227 */ /* 0x000fc800078e00ff */
[----:B------:R-:W-:-:S05]  /*8f50*/  IMAD R0, R2, R0, R3 ;  /* 0x0000000002007224 */ /* 0x000fca00078e0203 */
[----:B------:R-:W-:-:S13]  /*8f60*/  ISETP.GT.U32.AND P1, PT, R9, R0, PT ;  /* 0x000000000900720c */ /* 0x000fda0003f24070 */
[----:B------:R-:W-:Y:S02]  /*8f70*/  @!P1 IMAD.IADD R0, R0, 0x1, -R9 ;  /* 0x0000000100009824 */ /* 0x000fe400078e0a09 */
[----:B------:R-:W-:Y:S01]  /*8f80*/  @!P1 VIADD R2, R2, 0x1 ;  /* 0x0000000102029836 */ /* 0x000fe20000000000 */
[----:B------:R-:W-:Y:S02]  /*8f90*/  ISETP.NE.AND P1, PT, R10, RZ, PT ;  /* 0x000000ff0a00720c */ /* 0x000fe40003f25270 */
[----:B------:R-:W-:Y:S02]  /*8fa0*/  ISETP.GE.U32.AND P0, PT, R0, R9, PT ;  /* 0x000000090000720c */ /* 0x000fe40003f06070 */
[----:B------:R-:W-:-:S04]  /*8fb0*/  LOP3.LUT R0, R11, R10, RZ, 0x3c, !PT ;  /* 0x0000000a0b007212 */ /* 0x000fc800078e3cff */
[----:B------:R-:W-:-:S07]  /*8fc0*/  ISETP.GE.AND P2, PT, R0, RZ, PT ;  /* 0x000000ff0000720c */ /* 0x000fce0003f46270 */
[----:B------:R-:W-:-:S06]  /*8fd0*/  @P0 VIADD R2, R2, 0x1 ;  /* 0x0000000102020836 */ /* 0x000fcc0000000000 */
[----:B------:R-:W-:Y:S01]  /*8fe0*/  @!P2 IMAD.MOV R2, RZ, RZ, -R2 ;  /* 0x000000ffff02a224 */ /* 0x000fe200078e0a02 */
[----:B------:R-:W-:-:S05]  /*8ff0*/  @!P1 LOP3.LUT R2, RZ, R10, RZ, 0x33, !PT ;  /* 0x0000000aff029212 */ /* 0x000fca00078e33ff */
[--C-:B------:R-:W-:Y:S02]  /*9000*/  IMAD.MOV R17, RZ, RZ, -R2.reuse ;  /* 0x000000ffff117224 */ /* 0x100fe400078e0a02 */
[----:B------:R-:W-:Y:S02]  /*9010*/  IMAD.MOV.U32 R18, RZ, RZ, R2 ;  /* 0x000000ffff127224 */ /* 0x000fe400078e0002 */
[----:B------:R-:W-:Y:S01]  /*9020*/  IMAD R17, R10, R17, R11 ;  /* 0x000000110a117224 */ /* 0x000fe200078e020b */
[----:B------:R-:W-:Y:S06]  /*9030*/  BRA `(.L_x_447) ;  /* 0x0000000000147947 */ /* 0x000fec0003800000 */
.L_x_442:
[----:B------:R-:W-:Y:S01]  /*9040*/  ULDC UR4, c[0x0][0xc3c] ;  /* 0x00030f0000047ab9 */ /* 0x000fe20000000800 */
[----:B------:R-:W-:Y:S02]  /*9050*/  IMAD.MOV.U32 R17, RZ, RZ, RZ ;  /* 0x000000ffff117224 */ /* 0x000fe400078e00ff */
[----:B------:R-:W-:Y:S02]  /*9060*/  IMAD.U32 R16, RZ, RZ, UR6 ;  /* 0x00000006ff107e24 */ /* 0x000fe4000f8e00ff */
[----:B------:R-:W-:Y:S02]  /*9070*/  IMAD.MOV.U32 R18, RZ, RZ, RZ ;  /* 0x000000ffff127224 */ /* 0x000fe400078e00ff */
[----:B------:R-:W-:-:S07]  /*9080*/  IMAD.U32 R19, RZ, RZ, UR4 ;  /* 0x00000004ff137e24 */ /* 0x000fce000f8e00ff */
.L_x_447:
[----:B------:R-:W-:-:S13]  /*9090*/  ISETP.NE.AND P0, PT, R5, RZ, PT ;  /* 0x000000ff0500720c */ /* 0x000fda0003f05270 */
[----:B------:R-:W0:Y:S01]  /*90a0*/  @!P0 S2R R3, SR_CgaCtaId ;  /* 0x0000000000038919 */ /* 0x000e220000008800 */
[----:B------:R-:W-:-:S04]  /*90b0*/  @!P0 MOV R0, 0x400 ;  /* 0x0000040000008802 */ /* 0x000fc80000000f00 */
[----:B0-----:R-:W-:-:S05]  /*90c0*/  @!P0 LEA R0, R3, R0, 0x18 ;  /* 0x0000000003008211 */ /* 0x001fca00078ec0ff */
[----:B------:R0:W-:Y:S01]  /*90d0*/  @!P0 STS.128 [R0+0x228d0], R16 ;  /* 0x0228d01000008388 */ /* 0x0001e20000000c00 */
[----:B------:R-:W-:Y:S06]  /*90e0*/  BAR.ARV 0x5, 0x180 ;  /* 0x0146000000007b1d */ /* 0x000fec0000002000 */
.L_x_440:
[----:B------:R2:W-:Y:S01]  /*90f0*/  STL [R1+0x24], RZ ;  /* 0x000024ff01007387 */ /* 0x0005e20000100800 */
[----:B------:R-:W-:Y:S01]  /*9100*/  ULDC UR4, c[0x0][0xc3c] ;  /* 0x00030f0000047ab9 */ /* 0x000fe20000000800 */
[----:B------:R-:W-:Y:S01]  /*9110*/  IMAD.MOV.U32 R26, RZ, RZ, 0x1 ;  /* 0x00000001ff1a7424 */ /* 0x000fe200078e00ff */
[----:B-1----:R-:W-:Y:S01]  /*9120*/  ISETP.GE.AND P0, PT, R19, UR4, PT ;  /* 0x0000000413007c0c */ /* 0x002fe2000bf06270 */
[----:B------:R-:W-:-:S12]  /*9130*/  IMAD.MOV.U32 R24, RZ, RZ, RZ ;  /* 0x000000ffff187224 */ /* 0x000fd800078e00ff */
[----:B--2---:R-:W-:Y:S05]  /*9140*/  @P0 BRA `(.L_x_448) ;  /* 0x0000004400540947 */ /* 0x004fea0003800000 */
[----:B------:R-:W1:Y:S01]  /*9150*/  S2R R4, SR_TID.X ;  /* 0x0000000000047919 */ /* 0x000e620000002100 */
[----:B------:R-:W2:Y:S01]  /*9160*/  S2UR UR5, SR_CgaCtaId ;  /* 0x00000000000579c3 */ /* 0x000ea20000008800 */
[----:B------:R-:W-:Y:S01]  /*9170*/  UMOV UR4, 0x400 ;  /* 0x0000040000047882 */ /* 0x000fe20000000000 */
[----:B------:R-:W-:Y:S01]  /*9180*/  BSSY B8, `(.L_x_448) ;  /* 0x0000451000087945 */ /* 0x000fe20003800000 */
[----:B------:R3:W-:Y:S01]  /*9190*/  STL [R1+0x24], RZ ;  /* 0x000024ff01007387 */ /* 0x0007e20000100800 */
[----:B------:R-:W-:Y:S01]  /*91a0*/  IMAD.MOV.U32 R26, RZ, RZ, 0x1 ;  /* 0x00000001ff1a7424 */ /* 0x000fe200078e00ff */
[----:B------:R-:W-:Y:S01]  /*91b0*/  ULOP3.LUT UR36, UR37, 0x2, URZ, 0xfc, !UPT ;  /* 0x0000000225247892 */ /* 0x000fe2000f8efc3f */
[----:B------:R-:W-:Y:S01]  /*91c0*/  IMAD.MOV.U32 R24, RZ, RZ, RZ ;  /* 0x000000ffff187224 */ /* 0x000fe200078e00ff */
[----:B------:R-:W-:Y:S01]  /*91d0*/  ULDC UR38, c[0x0][0xc] ;  /* 0x0000030000267ab9 */ /* 0x000fe20000000800 */
[----:B--2---:R-:W-:-:S06]  /*91e0*/  ULEA UR4, UR5, UR4, 0x18 ;  /* 0x0000000405047291 */ /* 0x004fcc000f8ec03f */
[----:B------:R-:W-:Y:S01]  /*91f0*/  IMAD.U32 R22, RZ, RZ, UR4 ;  /* 0x00000004ff167e24 */ /* 0x000fe2000f8e00ff */
[C---:B-1----:R-:W-:Y:S01]  /*9200*/  LOP3.LUT R3, R4.reuse, 0x7f, RZ, 0xc0, !PT ;  /* 0x0000007f04037812 */ /* 0x042fe200078ec0ff */
[----:B0-----:R-:W-:-:S05]  /*9210*/  IMAD.SHL.U32 R0, R4, 0x8, RZ ;  /* 0x0000000804007824 */ /* 0x001fca00078e00ff */
[----:B------:R-:W-:-:S04]  /*9220*/  LOP3.LUT R2, R0, 0x1f8, RZ, 0xc0, !PT ;  /* 0x000001f800027812 */ /* 0x000fc800078ec0ff */
[----:B------:R-:W-:Y:S01]  /*9230*/  LOP3.LUT R29, R2, 0x38, R4, 0x78, !PT ;  /* 0x00000038021d7812 */ /* 0x000fe200078e7804 */
[----:B------:R-:W-:Y:S01]  /*9240*/  IMAD.SHL.U32 R2, R4, 0x10, RZ ;  /* 0x0000001004027824 */ /* 0x000fe200078e00ff */
[----:B------:R-:W-:Y:S02]  /*9250*/  SHF.R.U32.HI R4, RZ, 0x3, R3 ;  /* 0x00000003ff047819 */ /* 0x000fe40000011603 */
[----:B------:R-:W-:Y:S02]  /*9260*/  LOP3.LUT R29, R29, 0x200, R0, 0xf8, !PT ;  /* 0x000002001d1d7812 */ /* 0x000fe400078ef800 */
[----:B------:R-:W-:Y:S02]  /*9270*/  LOP3.LUT R3, R0, 0x38, RZ, 0xc0, !PT ;  /* 0x0000003800037812 */ /* 0x000fe400078ec0ff */
[----:B------:R-:W-:Y:S01]  /*9280*/  LOP3.LUT R0, R4, 0x70, R2, 0xf8, !PT ;  /* 0x0000007004007812 */ /* 0x000fe200078ef802 */
[----:B------:R-:W-:Y:S01]  /*9290*/  IMAD R37, R29, 0x2, R22 ;  /* 0x000000021d257824 */ /* 0x000fe200078e0216 */
[----:B------:R-:W-:-:S02]  /*92a0*/  LOP3.LUT R4, R3, 0x40, RZ, 0xfc, !PT ;  /* 0x0000004003047812 */ /* 0x000fc400078efcff */
[C---:B------:R-:W-:Y:S02]  /*92b0*/  LOP3.LUT R2, R3.reuse, 0x80, RZ, 0xfc, !PT ;  /* 0x0000008003027812 */ /* 0x040fe400078efcff */
[----:B---3--:R-:W-:-:S07]  /*92c0*/  LOP3.LUT R0, R3, 0xc0, RZ, 0xfc, !PT ;  /* 0x000000c003007812 */ /* 0x008fce00078efcff */
.L_x_509:
[----:B0-----:R-:W0:Y:S02]  /*92d0*/  LDC.64 R2, c[0x0][0xc88] ;  /* 0x00032200ff027b82 */ /* 0x001e240000000a00 */
[----:B0-----:R-:W-:-:S05]  /*92e0*/  IMAD.WIDE R2, R19, 0x4, R2 ;  /* 0x0000000413027825 */ /* 0x001fca00078e0202 */
[----:B--2---:R-:W2:Y:S01]  /*92f0*/  LDG.E R25, desc[UR50][R2.64] ;  /* 0x0000003202197981 */ /* 0x004ea2000c1e1900 */
[----:B------:R-:W-:Y:S05]  /*9300*/  YIELD ;  /* 0x0000000000007946 */ /* 0x000fea0003800000 */
[----:B------:R-:W-:Y:S01]  /*9310*/  ULDC.64 UR4, c[0x0][0xa28] ;  /* 0x00028a0000047ab9 */ /* 0x000fe20000000a00 */
[----:B------:R-:W-:Y:S01]  /*9320*/  IMAD.MOV.U32 R30, RZ, RZ, RZ ;  /* 0x000000ffff1e7224 */ /* 0x000fe200078e00ff */
[----:B------:R-:W-:Y:S01]  /*9330*/  ISETP.NE.U32.AND P0, PT, RZ, UR4, PT ;  /* 0x00000004ff007c0c */ /* 0x000fe2000bf05070 */
[----:B------:R-:W-:-:S03]  /*9340*/  ULDC.64 UR6, c[0x0][0xa18] ;  /* 0x0002860000067ab9 */ /* 0x000fc60000000a00 */
[----:B------:R-:W-:Y:S02]  /*9350*/  ISETP.NE.AND.EX P0, PT, RZ, UR5, PT, P0 ;  /* 0x00000005ff007c0c */ /* 0x000fe4000bf05300 */
[----:B--2---:R-:W-:-:S11]  /*9360*/  SHF.R.S32.HI R0, RZ, 0x1f, R25 ;  /* 0x0000001fff007819 */ /* 0x004fd60000011419 */
[C---:B------:R-:W-:Y:S01]  /*9370*/  @P0 LEA R2, P1, R25.reuse, UR4, 0x2 ;  /* 0x0000000419020c11 */ /* 0x040fe2000f8210ff */
[C---:B------:R-:W-:Y:S01]  /*9380*/  IMAD.SHL.U32 R27, R25.reuse, 0x4, RZ ;  /* 0x00000004191b7824 */ /* 0x040fe200078e00ff */
[C-C-:B------:R-:W-:Y:S01]  /*9390*/  SHF.L.U64.HI R31, R25.reuse, 0x2, R0.reuse ;  /* 0x00000002191f7819 */ /* 0x140fe20000010200 */
[----:B------:R0:W-:Y:S01]  /*93a0*/  STL [R1+0x4], R0 ;  /* 0x0000040001007387 */ /* 0x0001e20000100800 */
[----:B------:R-:W-:Y:S01]  /*93b0*/  @P0 LEA.HI.X R3, R25, UR5, R0, 0x2, P1 ;  /* 0x0000000519030c11 */ /* 0x000fe200088f1400 */
[----:B------:R-:W-:-:S04]  /*93c0*/  ULDC.64 UR4, c[0x0][0xa00] ;  /* 0x0002800000047ab9 */ /* 0x000fc80000000a00 */
[----:B-1----:R1:W5:Y:S01]  /*93d0*/  @P0 LDG.E R30, desc[UR50][R2.64] ;  /* 0x00000032021e0981 */ /* 0x002362000c1e1900 */
[----:B------:R-:W-:Y:S02]  /*93e0*/  ISETP.NE.U32.AND P0, PT, RZ, UR4, PT ;  /* 0x00000004ff007c0c */ /* 0x000fe4000bf05070 */
[----:B------:R-:W-:Y:S01]  /*93f0*/  LOP3.LUT R23, R23, 0xfffffeff, RZ, 0xc0, !PT ;  /* 0xfffffeff17177812 */ /* 0x000fe200078ec0ff */
[----:B0-----:R-:W-:Y:S01]  /*9400*/  IMAD.MOV.U32 R0, RZ, RZ, RZ ;  /* 0x000000ffff007224 */ /* 0x001fe200078e00ff */
[----:B------:R-:W-:Y:S02]  /*9410*/  ISETP.NE.AND.EX P2, PT, RZ, UR5, PT, P0 ;  /* 0x00000005ff007c0c */ /* 0x000fe4000bf45300 */
[----:B------:R-:W-:Y:S02]  /*9420*/  ISETP.NE.U32.AND P0, PT, RZ, UR6, PT ;  /* 0x00000006ff007c0c */ /* 0x000fe4000bf05070 */
[----:B-1----:R-:W-:Y:S02]  /*9430*/  IADD3 R2, P1, R27, UR4, RZ ;  /* 0x000000041b027c10 */ /* 0x002fe4000ff3e0ff */
[----:B------:R-:W-:-:S02]  /*9440*/  ISETP.NE.AND.EX P0, PT, RZ, UR7, PT, P0 ;  /* 0x00000007ff007c0c */ /* 0x000fc4000bf05300 */
[----:B------:R-:W-:Y:S01]  /*9450*/  IADD3.X R3, R31, UR5, RZ, P1, !PT ;  /* 0x000000051f037c10 */ /* 0x000fe20008ffe4ff */
[----:B------:R-:W-:-:S04]  /*9460*/  ULDC.64 UR4, c[0x0][0x418] ;  /* 0x0001060000047ab9 */ /* 0x000fc80000000a00 */
[----:B------:R-:W-:Y:S01]  /*9470*/  @P2 LOP3.LUT R23, R23, 0x100, RZ, 0xfc, !PT ;  /* 0x0000010017172812 */ /* 0x000fe200078efcff */
[----:B------:R-:W2:Y:S05]  /*9480*/  @P2 LDG.E R0, desc[UR50][R2.64] ;  /* 0x0000003202002981 */ /* 0x000eaa000c1e1900 */
[----:B------:R-:W-:-:S04]  /*9490*/  @P0 IADD3 R4, P1, R27, UR6, RZ ;  /* 0x000000061b040c10 */ /* 0x000fc8000ff3e0ff */
[----:B------:R-:W-:Y:S01]  /*94a0*/  @P0 IADD3.X R5, R31, UR7, RZ, P1, !PT ;  /* 0x000000071f050c10 */ /* 0x000fe20008ffe4ff */
[----:B--2---:R0:W-:Y:S04]  /*94b0*/  STL [R1], R0 ;  /* 0x0000000001007387 */ /* 0x0041e80000100800 */
[----:B0-----:R-:W2:Y:S01]  /*94c0*/  @P0 LDG.E R0, desc[UR50][R4.64] ;  /* 0x0000003204000981 */ /* 0x001ea2000c1e1900 */
[----:B------:R-:W-:-:S03]  /*94d0*/  UISETP.NE.U32.AND UP0, UPT, UR4, URZ, UPT ;  /* 0x0000003f0400728c */ /* 0x000fc6000bf05070 */
[----:B------:R-:W-:Y:S01]  /*94e0*/  ULDC UR4, c[0x0][0x424] ;  /* 0x0001090000047ab9 */ /* 0x000fe20000000800 */
[----:B------:R-:W-:-:S03]  /*94f0*/  UISETP.NE.AND.EX UP0, UPT, UR5, URZ, UPT, UP0 ;  /* 0x0000003f0500728c */ /* 0x000fc6000bf05300 */
[----:B------:R-:W-:Y:S01]  /*9500*/  ULDC UR5, c[0x0][0x2f0] ;  /* 0x0000bc0000057ab9 */ /* 0x000fe20000000800 */
[----:B------:R-:W-:-:S04]  /*9510*/  USEL UR4, UR4, 0x1, UP0 ;  /* 0x0000000104047887 */ /* 0x000fc80008000000 */
[----:B------:R-:W-:-:S06]  /*9520*/  UIMAD UR4, UR4, UR5, URZ ;  /* 0x00000005040472a4 */ /* 0x000fcc000f8e023f */
[----:B------:R-:W-:Y:S01]  /*9530*/  IMAD.U32 R7, RZ, RZ, UR4 ;  /* 0x00000004ff077e24 */ /* 0x000fe2000f8e00ff */
[----:B--2---:R0:W-:Y:S01]  /*9540*/  @P0 STL [R1+0x8], R0 ;  /* 0x0000080001000387 */ /* 0x0041e20000100800 */
[----:B---3--:R-:W-:Y:S05]  /*9550*/  @P0 BRA `(.L_x_449) ;  /* 0x0000000000200947 */ /* 0x008fea0003800000 */
[----:B------:R-:W-:Y:S02]  /*9560*/  ULDC UR4, c[0x0][0x288] ;  /* 0x0000a20000047ab9 */ /* 0x000fe40000000800 */
[----:B0-----:R-:W-:-:S05]  /*9570*/  IMAD.U32 R0, RZ, RZ, UR4 ;  /* 0x00000004ff007e24 */ /* 0x001fca000f8e00ff */
[----:B------:R1:W-:Y:S01]  /*9580*/  STL [R1+0x8], R0 ;  /* 0x0000080001007387 */ /* 0x0003e20000100800 */
[----:B------:R-:W-:Y:S05]  /*9590*/  @!P2 BRA `(.L_x_449) ;  /* 0x000000000010a947 */ /* 0x000fea0003800000 */
[----:B------:R-:W2:Y:S04]  /*95a0*/  LDG.E R5, desc[UR50][R2.64] ;  /* 0x0000003202057981 */ /* 0x000ea8000c1e1900 */
[----:B-1----:R-:W2:Y:S02]  /*95b0*/  LDG.E R0, desc[UR50][R2.64+0x4] ;  /* 0x0000043202007981 */ /* 0x002ea4000c1e1900 */
[----:B--2---:R-:W-:-:S05]  /*95c0*/  IMAD.IADD R0, R0, 0x1, -R5 ;  /* 0x0000000100007824 */ /* 0x004fca00078e0a05 */
[----:B------:R2:W-:Y:S02]  /*95d0*/  STL [R1+0x8], R0 ;  /* 0x0000080001007387 */ /* 0x0005e40000100800 */
.L_x_449:
[----:B------:R-:W-:Y:S01]  /*95e0*/  ULDC.64 UR4, c[0x0][0xa20] ;  /* 0x0002880000047ab9 */ /* 0x000fe20000000a00 */
[----:B------:R-:W-:Y:S01]  /*95f0*/  IMAD.MOV.U32 R28, RZ, RZ, R25 ;  /* 0x000000ffff1c7224 */ /* 0x000fe200078e0019 */
[----:B------:R-:W-:-:S04]  /*9600*/  ISETP.NE.U32.AND P0, PT, RZ, UR4, PT ;  /* 0x00000004ff007c0c */ /* 0x000fc8000bf05070 */
[----:B------:R-:W-:-:S13]  /*9610*/  ISETP.NE.AND.EX P0, PT, RZ, UR5, PT, P0 ;  /* 0x00000005ff007c0c */ /* 0x000fda000bf05300 */
[----:B------:R-:W-:Y:S05]  /*9620*/  @!P0 BRA `(.L_x_450) ;  /* 0x0000000000108947 */ /* 0x000fea0003800000 */
[----:B------:R-:W-:-:S04]  /*9630*/  IADD3 R2, P0, R27, UR4, RZ ;  /* 0x000000041b027c10 */ /* 0x000fc8000ff1e0ff */
[----:B------:R-:W-:-:S05]  /*9640*/  IADD3.X R3, R31, UR5, RZ, P0, !PT ;  /* 0x000000051f037c10 */ /* 0x000fca00087fe4ff */
[----:B------:R3:W5:Y:S01]  /*9650*/  LDG.E R7, desc[UR50][R2.64] ;  /* 0x0000003202077981 */ /* 0x000762000c1e1900 */
[----:B------:R-:W-:Y:S05]  /*9660*/  BRA `(.L_x_451) ;  /* 0x0000000000247947 */ /* 0x000fea0003800000 */
.L_x_450:
[----:B------:R-:W-:Y:S02]  /*9670*/  ULDC.64 UR4, c[0x0][0xa08] ;  /* 0x0002820000047ab9 */ /* 0x000fe40000000a00 */
[----:B------:R-:W-:-:S04]  /*9680*/  ISETP.NE.U32.AND P0, PT, RZ, UR4, PT ;  /* 0x00000004ff007c0c */ /* 0x000fc8000bf05070 */
[----:B------:R-:W-:-:S13]  /*9690*/  ISETP.NE.AND.EX P0, PT, RZ, UR5, PT, P0 ;  /* 0x00000005ff007c0c */ /* 0x000fda000bf05300 */
[----:B------:R-:W-:Y:S05]  /*96a0*/  @!P0 BRA `(.L_x_451) ;  /* 0x0000000000148947 */ /* 0x000fea0003800000 */
[----:B------:R-:W3:Y:S02]  /*96b0*/  LDC.64 R2, c[0x0][0xa08] ;  /* 0x00028200ff027b82 */ /* 0x000ee40000000a00 */
[----:B---3--:R-:W-:-:S05]  /*96c0*/  IMAD.WIDE R2, R28, 0x4, R2 ;  /* 0x000000041c027825 */ /* 0x008fca00078e0202 */
[----:B------:R-:W3:Y:S04]  /*96d0*/  LDG.E R7, desc[UR50][R2.64] ;  /* 0x0000003202077981 */ /* 0x000ee8000c1e1900 */
[----:B012---:R-:W3:Y:S02]  /*96e0*/  LDG.E R0, desc[UR50][R2.64+0x4] ;  /* 0x0000043202007981 */ /* 0x007ee4000c1e1900 */
[----:B---3--:R-:W-:-:S07]  /*96f0*/  IMAD.IADD R7, R0, 0x1, -R7 ;  /* 0x0000000100077824 */ /* 0x008fce00078e0a07 */
.L_x_451:
[----:B-----5:R-:W-:Y:S01]  /*9700*/  IMAD.IADD R36, R7, 0x1, -R30 ;  /* 0x0000000107247824 */ /* 0x020fe200078e0a1e */
[----:B------:R-:W-:Y:S03]  /*9710*/  BSSY B7, `(.L_x_452) ;  /* 0x0000359000077945 */ /* 0x000fe60003800000 */
[C---:B012---:R-:W-:Y:S01]  /*9720*/  VIADD R0, R36.reuse, 0x5f ;  /* 0x0000005f24007836 */ /* 0x047fe20000000000 */
[----:B------:R-:W-:-:S03]  /*9730*/  ISETP.GT.AND P0, PT, R36, RZ, PT ;  /* 0x000000ff2400720c */ /* 0x000fc60003f04270 */
[----:B------:R-:W-:-:S05]  /*9740*/  IMAD.HI R0, R0, 0x2aaaaaab, RZ ;  /* 0x2aaaaaab00007827 */ /* 0x000fca00078e02ff */
[----:B---3--:R-:W-:-:S04]  /*9750*/  SHF.R.U32.HI R3, RZ, 0x1f, R0 ;  /* 0x0000001fff037819 */ /* 0x008fc80000011600 */
[----:B------:R-:W-:-:S05]  /*9760*/  LEA.HI.SX32 R33, R0, R3, 0x1c ;  /* 0x0000000300217211 */ /* 0x000fca00078fe2ff */
[----:B------:R0:W-:Y:S01]  /*9770*/  STL [R1+0x28], R33 ;  /* 0x0000282101007387 */ /* 0x0001e20000100800 */
[----:B------:R-:W-:Y:S05]  /*9780*/  @P0 BRA `(.L_x_453) ;  /* 0x0000000000440947 */ /* 0x000fea0003800000 */
[----:B------:R-:W1:Y:S02]  /*9790*/  S2R R2, SR_TID.X ;  /* 0x0000000000027919 */ /* 0x000e640000002100 */
[----:B-1----:R-:W-:-:S04]  /*97a0*/  LOP3.LUT R2, R2, 0x7f, RZ, 0xc0, !PT ;  /* 0x0000007f02027812 */ /* 0x002fc800078ec0ff */
[----:B------:R-:W-:-:S13]  /*97b0*/  ISETP.NE.AND P0, PT, R2, RZ, PT ;  /* 0x000000ff0200720c */ /* 0x000fda0003f05270 */
[----:B------:R-:W-:Y:S05]  /*97c0*/  @P0 BRA `(.L_x_454) ;  /* 0x0000003400340947 */ /* 0x000fea0003800000 */
[----:B------:R-:W1:Y:S01]  /*97d0*/  S2R R5, SR_LANEID ;  /* 0x0000000000057919 */ /* 0x000e620000000000 */
[----:B------:R-:W-:Y:S01]  /*97e0*/  VOTEU.ANY UR4, UPT, PT ;  /* 0x0000000000047886 */ /* 0x000fe200038e0100 */
[----:B------:R-:W2:Y:S01]  /*97f0*/  LDC.64 R2, c[0x0][0xc60] ;  /* 0x00031800ff027b82 */ /* 0x000ea20000000a00 */
[----:B------:R-:W1:Y:S02]  /*9800*/  FLO.U32 R0, UR4 ;  /* 0x0000000400007d00 */ /* 0x000e6400080e0000 */
[----:B-1----:R-:W-:-:S06]  /*9810*/  ISETP.EQ.U32.AND P0, PT, R0, R5, PT ;  /* 0x000000050000720c */ /* 0x002fcc0003f02070 */
[----:B------:R-:W2:Y:S07]  /*9820*/  POPC R5, UR4 ;  /* 0x0000000400057d09 */ /* 0x000eae0008000000 */
[----:B--2---:R-:W2:Y:S01]  /*9830*/  @P0 ATOMG.E.ADD.STRONG.GPU PT, R3, desc[UR50][R2.64], R5 ;  /* 0x00000005020309a8 */ /* 0x004ea200081ee1f2 */
[----:B------:R-:W1:Y:S02]  /*9840*/  S2R R4, SR_LTMASK ;  /* 0x0000000000047919 */ /* 0x000e640000003900 */
[----:B-1----:R-:W-:-:S04]  /*9850*/  LOP3.LUT R4, R4, UR4, RZ, 0xc0, !PT ;  /* 0x0000000404047c12 */ /* 0x002fc8000f8ec0ff */
[----:B------:R-:W1:Y:S01]  /*9860*/  POPC R7, R4 ;  /* 0x0000000400077309 */ /* 0x000e620000000000 */
[----:B--2---:R-:W1:Y:S02]  /*9870*/  SHFL.IDX PT, R0, R3, R0, 0x1f ;  /* 0x00001f0003007589 */ /* 0x004e6400000e0000 */
[----:B-1----:R-:W-:Y:S01]  /*9880*/  IADD3 R16, R0, UR38, R7 ;  /* 0x0000002600107c10 */ /* 0x002fe2000fffe007 */
[----:B------:R-:W-:Y:S06]  /*9890*/  BRA `(.L_x_454) ;  /* 0x0000003400007947 */ /* 0x000fec0003800000 */
.L_x_453:
[----:B------:R-:W-:Y:S01]  /*98a0*/  VIADD R0, R22, 0x1c400 ;  /* 0x0001c40016007836 */ /* 0x000fe20000000000 */
[----:B------:R-:W-:Y:S04]  /*98b0*/  BSSY B6, `(.L_x_455) ;  /* 0x0000013000067945 */ /* 0x000fe80003800000 */
[----:B------:R-:W-:-:S13]  /*98c0*/  LOP3.LUT P0, RZ, R0, 0x3ff, RZ, 0xc0, !PT ;  /* 0x000003ff00ff7812 */ /* 0x000fda000780c0ff */
[----:B------:R-:W-:Y:S05]  /*98d0*/  @!P0 BRA `(.L_x_456) ;  /* 0x0000000000408947 */ /* 0x000fea0003800000 */
[----:B------:R-:W-:Y:S01]  /*98e0*/  MOV R2, 0x0 ;  /* 0x0000000000027802 */ /* 0x000fe20000000f00 */
[----:B------:R-:W-:Y:S01]  /*98f0*/  ULDC.64 UR6, c[0x4][0x98] ;  /* 0x0100260000067ab9 */ /* 0x000fe20000000a00 */
[----:B------:R-:W-:Y:S01]  /*9900*/  ULDC.64 UR8, c[0x4][0xa0] ;  /* 0x0100280000087ab9 */ /* 0x000fe20000000a00 */
[----:B------:R-:W-:Y:S01]  /*9910*/  ULDC.64 UR4, c[0x4][0x8] ;  /* 0x0100020000047ab9 */ /* 0x000fe20000000a00 */
[----:B------:R-:W-:Y:S01]  /*9920*/  IMAD.U32 R4, RZ, RZ, UR6 ;  /* 0x00000006ff047e24 */ /* 0x000fe2000f8e00ff */
[----:B------:R-:W-:Y:S01]  /*9930*/  MOV R5, UR7 ;  /* 0x0000000700057c02 */ /* 0x000fe20008000f00 */
[----:B------:R-:W1:Y:S01]  /*9940*/  LDC.64 R2, c[0x4][R2] ;  /* 0x0100000002027b82 */ /* 0x000e620000000a00 */
[----:B------:R-:W-:Y:S02]  /*9950*/  IMAD.U32 R6, RZ, RZ, UR8 ;  /* 0x00000008ff067e24 */ /* 0x000fe4000f8e00ff */
[----:B------:R-:W-:Y:S02]  /*9960*/  IMAD.U32 R7, RZ, RZ, UR9 ;  /* 0x00000009ff077e24 */ /* 0x000fe4000f8e00ff */
[----:B------:R-:W-:-:S02]  /*9970*/  IMAD.U32 R10, RZ, RZ, UR4 ;  /* 0x00000004ff0a7e24 */ /* 0x000fc4000f8e00ff */
[----:B------:R-:W-:Y:S02]  /*9980*/  IMAD.U32 R11, RZ, RZ, UR5 ;  /* 0x00000005ff0b7e24 */ /* 0x000fe4000f8e00ff */
[----:B------:R-:W-:Y:S02]  /*9990*/  IMAD.MOV.U32 R8, RZ, RZ, 0x70 ;  /* 0x00000070ff087424 */ /* 0x000fe400078e00ff */
[----:B------:R-:W-:Y:S02]  /*99a0*/  IMAD.MOV.U32 R12, RZ, RZ, 0x1 ;  /* 0x00000001ff0c7424 */ /* 0x000fe400078e00ff */
[----:B------:R-:W-:-:S07]  /*99b0*/  IMAD.MOV.U32 R13, RZ, RZ, RZ ;  /* 0x000000ffff0d7224 */ /* 0x000fce00078e00ff */
[----:B------:R-:W-:-:S07]  /*99c0*/  LEPC R20, `(.L_x_456) ;  /* 0x000000001014794e */ /* 0x000fce0000000000 */
[----:B01----:R-:W-:Y:S05]  /*99d0*/  CALL.ABS.NOINC R2 ;  /* 0x0000000002007343 */ /* 0x003fea0003c00000 */
.L_x_456:
[----:B------:R-:W-:Y:S05]  /*99e0*/  BSYNC B6 ;  /* 0x0000000000067941 */ /* 0x000fea0003800000 */
.L_x_455:
        /* <DEDUP_REMOVED lines=8> */
[----:B------:R1:W2:Y:S01]  /*9a70*/  LDC.64 R2, c[0x4][R32] ;  /* 0x0100000020027b82 */ /* 0x0002a20000000a00 */
[----:B------:R-:W-:Y:S02]  /*9a80*/  IMAD.U32 R4, RZ, RZ, UR6 ;  /* 0x00000006ff047e24 */ /* 0x000fe4000f8e00ff */
[----:B------:R-:W-:Y:S02]  /*9a90*/  IMAD.U32 R5, RZ, RZ, UR7 ;  /* 0x00000007ff057e24 */ /* 0x000fe4000f8e00ff */
[----:B------:R-:W-:Y:S02]  /*9aa0*/  IMAD.U32 R6, RZ, RZ, UR8 ;  /* 0x00000008ff067e24 */ /* 0x000fe4000f8e00ff */
[----:B------:R-:W-:-:S02]  /*9ab0*/  IMAD.U32 R7, RZ, RZ, UR9 ;  /* 0x00000009ff077e24 */ /* 0x000fc4000f8e00ff */
[----:B------:R-:W-:Y:S02]  /*9ac0*/  IMAD.U32 R10, RZ, RZ, UR4 ;  /* 0x00000004ff0a7e24 */ /* 0x000fe4000f8e00ff */
[----:B------:R-:W-:Y:S02]  /*9ad0*/  IMAD.U32 R11, RZ, RZ, UR5 ;  /* 0x00000005ff0b7e24 */ /* 0x000fe4000f8e00ff */
[----:B------:R-:W-:Y:S02]  /*9ae0*/  IMAD.MOV.U32 R8, RZ, RZ, 0x70 ;  /* 0x00000070ff087424 */ /* 0x000fe400078e00ff */
[----:B------:R-:W-:Y:S02]  /*9af0*/  IMAD.MOV.U32 R12, RZ, RZ, 0x1 ;  /* 0x00000001ff0c7424 */ /* 0x000fe400078e00ff */
[----:B-1----:R-:W-:-:S07]  /*9b00*/  IMAD.MOV.U32 R13, RZ, RZ, RZ ;  /* 0x000000ffff0d7224 */ /* 0x002fce00078e00ff */
[----:B------:R-:W-:-:S07]  /*9b10*/  LEPC R20, `(.L_x_459) ;  /* 0x000000001014794e */ /* 0x000fce0000000000 */
[----:B0-2---:R-:W-:Y:S05]  /*9b20*/  CALL.ABS.NOINC R2 ;  /* 0x0000000002007343 */ /* 0x005fea0003c00000 */
.L_x_459:
[----:B------:R0:W1:Y:S01]  /*9b30*/  LDC.64 R2, c[0x4][R32] ;  /* 0x0100000020027b82 */ /* 0x0000620000000a00 */
[----:B------:R-:W-:Y:S01]  /*9b40*/  ULDC.64 UR6, c[0x4][0x98] ;  /* 0x0100260000067ab9 */ /* 0x000fe20000000a00 */
[----:B------:R-:W-:Y:S01]  /*9b50*/  ULDC.64 UR8, c[0x4][0xa0] ;  /* 0x0100280000087ab9 */ /* 0x000fe20000000a00 */
[----:B------:R-:W-:Y:S01]  /*9b60*/  ULDC.64 UR4, c[0x4][0x18] ;  /* 0x0100060000047ab9 */ /* 0x000fe20000000a00 */
        /* <DEDUP_REMOVED lines=8> */
[----:B0-----:R-:W-:-:S07]  /*9bf0*/  IMAD.MOV.U32 R13, RZ, RZ, RZ ;  /* 0x000000ffff0d7224 */ /* 0x001fce00078e00ff */
[----:B------:R-:W-:-:S07]  /*9c00*/  LEPC R20, `(.L_x_458) ;  /* 0x000000001014794e */ /* 0x000fce0000000000 */
[----:B-1----:R-:W-:Y:S05]  /*9c10*/  CALL.ABS.NOINC R2 ;  /* 0x0000000002007343 */ /* 0x002fea0003c00000 */
.L_x_458:
[----:B------:R-:W-:Y:S05]  /*9c20*/  BSYNC B6 ;  /* 0x0000000000067941 */ /* 0x000fea0003800000 */
.L_x_457:
[----:B------:R-:W-:Y:S01]  /*9c30*/  ULDC.64 UR4, c[0x0][0x9f8] ;  /* 0x00027e0000047ab9 */ /* 0x000fe20000000a00 */
[----:B------:R-:W1:Y:S01]  /*9c40*/  S2R R20, SR_TID.X ;  /* 0x0000000000147919 */ /* 0x000e620000002100 */
[----:B------:R-:W-:Y:S01]  /*9c50*/  ISETP.NE.U32.AND P0, PT, RZ, UR4, PT ;  /* 0x00000004ff007c0c */ /* 0x000fe2000bf05070 */
[----:B------:R-:W2:Y:S03]  /*9c60*/  LDC R9, c[0x0][0x430] ;  /* 0x00010c00ff097b82 */ /* 0x000ea60000000800 */
[----:B------:R-:W-:-:S13]  /*9c70*/  ISETP.NE.AND.EX P0, PT, RZ, UR5, PT, P0 ;  /* 0x00000005ff007c0c */ /* 0x000fda000bf05300 */
[----:B------:R-:W-:Y:S01]  /*9c80*/  @P0 IADD3 R2, P1, R27, UR4, RZ ;  /* 0x000000041b020c10 */ /* 0x000fe2000ff3e0ff */
[----:B------:R-:W3:Y:S01]  /*9c90*/  S2R R21, SR_TID.X ;  /* 0x0000000000157919 */ /* 0x000ee20000002100 */
[----:B------:R-:W-:Y:S01]  /*9ca0*/  VIADD R8, R33, 0xffffffff ;  /* 0xffffffff21087836 */ /* 0x000fe20000000000 */
[----:B------:R-:W-:Y:S01]  /*9cb0*/  ULDC UR4, c[0x0][0x320] ;  /* 0x0000c80000047ab9 */ /* 0x000fe20000000800 */
[----:B------:R-:W-:-:S05]  /*9cc0*/  @P0 IADD3.X R3, R31, UR5, RZ, P1, !PT ;  /* 0x000000051f030c10 */ /* 0x000fca0008ffe4ff */
[----:B------:R4:W4:Y:S01]  /*9cd0*/  @P0 LDG.E R28, desc[UR50][R2.64] ;  /* 0x00000032021c0981 */ /* 0x000922000c1e1900 */
[----:B--2---:R-:W-:Y:S01]  /*9ce0*/  ISETP.NE.AND P2, PT, R9, 0x1, PT ;  /* 0x000000010900780c */ /* 0x004fe20003f45270 */
[----:B------:R-:W-:Y:S01]  /*9cf0*/  IMAD.MOV.U32 R34, RZ, RZ, RZ ;  /* 0x000000ffff227224 */ /* 0x000fe200078e00ff */
[----:B------:R-:W-:Y:S02]  /*9d00*/  LOP3.LUT R23, R23, 0xffffff7f, RZ, 0xc0, !PT ;  /* 0xffffff7f17177812 */ /* 0x000fe400078ec0ff */
[----:B-1----:R-:W-:-:S04]  /*9d10*/  LOP3.LUT R20, R20, 0x7f, RZ, 0xc0, !PT ;  /* 0x0000007f14147812 */ /* 0x002fc800078ec0ff */
[----:B------:R-:W-:-:S05]  /*9d20*/  SHF.R.U32.HI R32, RZ, 0x3, R20 ;  /* 0x00000003ff207819 */ /* 0x000fca0000011614 */
[----:B------:R-:W1:Y:S01]  /*9d30*/  @P2 LDC R4, c[0x0][0x434] ;  /* 0x00010d00ff042b82 */ /* 0x000e620000000800 */
[----:B------:R-:W-:-:S07]  /*9d40*/  @P2 LOP3.LUT R23, R23, 0x80, RZ, 0xfc, !PT ;  /* 0x0000008017172812 */ /* 0x000fce00078efcff */
[----:B------:R-:W2:Y:S01]  /*9d50*/  @P2 LDC R5, c[0x0][0x438] ;  /* 0x00010e00ff052b82 */ /* 0x000ea20000000800 */
[----:B---3--:R-:W-:-:S05]  /*9d60*/  IMAD.SHL.U32 R20, R21, 0x10, RZ ;  /* 0x0000001015147824 */ /* 0x008fca00078e00ff */
[----:B------:R-:W-:Y:S02]  /*9d70*/  LOP3.LUT R20, R32, 0x70, R20, 0xf8, !PT ;  /* 0x0000007020147812 */ /* 0x000fe400078ef814 */
[----:B------:R-:W3:Y:S03]  /*9d80*/  S2R R32, SR_TID.X ;  /* 0x0000000000207919 */ /* 0x000ee60000002100 */
[----:B------:R-:W-:-:S05]  /*9d90*/  IMAD R35, R8, 0x60, R20 ;  /* 0x0000006008237824 */ /* 0x000fca00078e0214 */
[C---:B------:R-:W-:Y:S01]  /*9da0*/  ISETP.GE.AND P0, PT, R35.reuse, R36, PT ;  /* 0x000000242300720c */ /* 0x040fe20003f06270 */
[----:B------:R-:W-:-:S03]  /*9db0*/  IMAD.IADD R35, R35, 0x1, R30 ;  /* 0x0000000123237824 */ /* 0x000fc600078e021e */
[----:B------:R-:W-:Y:S01]  /*9dc0*/  ISETP.GT.U32.OR P0, PT, R20, 0x5f, P0 ;  /* 0x0000005f1400780c */ /* 0x000fe20000704470 */
[----:B-1----:R-:W-:-:S04]  /*9dd0*/  @P2 IMAD.HI.U32 R4, R35, R4, RZ ;  /* 0x0000000423042227 */ /* 0x002fc800078e00ff */
[----:B------:R-:W-:Y:S01]  /*9de0*/  IMAD.MOV.U32 R0, RZ, RZ, R35 ;  /* 0x000000ffff007224 */ /* 0x000fe200078e0023 */
[----:B--2---:R-:W-:-:S07]  /*9df0*/  @P2 SHF.R.U32.HI R0, RZ, R5, R4 ;  /* 0x00000005ff002219 */ /* 0x004fce0000011604 */
[----:B------:R-:W1:Y:S01]  /*9e00*/  @!P0 LDC.64 R4, c[0x0][0x428] ;  /* 0x00010a00ff048b82 */ /* 0x000e620000000a00 */
[--C-:B----4-:R-:W-:Y:S01]  /*9e10*/  @!P0 SHF.R.S32.HI R3, RZ, 0x1f, R0.reuse ;  /* 0x0000001fff038819 */ /* 0x110fe20000011400 */
[----:B------:R-:W-:-:S06]  /*9e20*/  @!P0 IMAD.MOV.U32 R2, RZ, RZ, R0 ;  /* 0x000000ffff028224 */ /* 0x000fcc00078e0000 */
[----:B------:R-:W2:Y:S01]  /*9e30*/  @!P0 LDC.64 R6, c[0x0][0x418] ;  /* 0x00010600ff068b82 */ /* 0x000ea20000000a00 */
[----:B---3--:R-:W-:-:S04]  /*9e40*/  SHF.L.U32 R32, R32, 0x3, RZ ;  /* 0x0000000320207819 */ /* 0x008fc800000006ff */
[----:B------:R-:W-:-:S04]  /*9e50*/  LOP3.LUT R32, R32, 0x38, RZ, 0xc0, !PT ;  /* 0x0000003820207812 */ /* 0x000fc800078ec0ff */
[----:B------:R-:W-:-:S04]  /*9e60*/  LOP3.LUT R11, R32, 0x40, RZ, 0xfc, !PT ;  /* 0x00000040200b7812 */ /* 0x000fc800078efcff */
[----:B------:R-:W-:Y:S02]  /*9e70*/  ISETP.GE.AND P3, PT, R11, UR4, PT ;  /* 0x000000040b007c0c */ /* 0x000fe4000bf66270 */
[C---:B------:R-:W-:Y:S02]  /*9e80*/  LOP3.LUT R10, R32.reuse, 0x80, RZ, 0xfc, !PT ;  /* 0x00000080200a7812 */ /* 0x040fe400078efcff */
[----:B------:R-:W-:Y:S01]  /*9e90*/  LOP3.LUT R23, R23, 0xfffffff7, RZ, 0xc0, !PT ;  /* 0xfffffff717177812 */ /* 0x000fe200078ec0ff */
[----:B------:R-:W-:Y:S01]  /*9ea0*/  IMAD.MOV R0, RZ, RZ, -R0 ;  /* 0x000000ffff007224 */ /* 0x000fe200078e0a00 */
[----:B------:R-:W-:-:S07]  /*9eb0*/  ISETP.GE.AND P2, PT, R32, UR4, PT ;  /* 0x0000000420007c0c */ /* 0x000fce000bf46270 */
[----:B------:R-:W-:Y:S01]  /*9ec0*/  @P3 LOP3.LUT R23, R23, 0x8, RZ, 0xfc, !PT ;  /* 0x0000000817173812 */ /* 0x000fe200078efcff */
[----:B------:R-:W-:-:S03]  /*9ed0*/  IMAD R35, R9, R0, R35 ;  /* 0x0000000009237224 */ /* 0x000fc600078e0223 */
[----:B------:R-:W-:Y:S02]  /*9ee0*/  LOP3.LUT R23, R23, 0xffffffef, RZ, 0xc0, !PT ;  /* 0xffffffef17177812 */ /* 0x000fe400078ec0ff */
[----:B------:R-:W-:Y:S02]  /*9ef0*/  LOP3.LUT R9, R32, 0xc0, RZ, 0xfc, !PT ;  /* 0x000000c020097812 */ /* 0x000fe400078efcff */
[----:B------:R-:W-:Y:S01]  /*9f00*/  LOP3.LUT R23, R23, 0xfffffffb, RZ, 0xc0, !PT ;  /* 0xfffffffb17177812 */ /* 0x000fe200078ec0ff */
[----:B------:R-:W-:Y:S01]  /*9f10*/  UMOV UR5, 0xffffffff ;  /* 0xffffffff00057882 */ /* 0x000fe20000000000 */
[----:B------:R-:W-:Y:S01]  /*9f20*/  SHF.R.S32.HI R31, RZ, 0x1f, R28 ;  /* 0x0000001fff1f7819 */ /* 0x000fe2000001141c */
[----:B-1----:R-:W-:-:S04]  /*9f30*/  @!P0 IMAD.WIDE.U32 R2, R28, R4, R2 ;  /* 0x000000041c028225 */ /* 0x002fc800078e0002 */
[----:B------:R-:W-:Y:S01]  /*9f40*/  @!P0 IMAD R4, R31, R4, RZ ;  /* 0x000000041f048224 */ /* 0x000fe200078e02ff */
[----:B--2---:R-:W-:-:S03]  /*9f50*/  @!P0 LEA R6, P1, R2, R6, 0x2 ;  /* 0x0000000602068211 */ /* 0x004fc600078210ff */
[----:B------:R-:W-:-:S04]  /*9f60*/  @!P0 IMAD R5, R28, R5, R4 ;  /* 0x000000051c058224 */ /* 0x000fc800078e0204 */
[----:B------:R-:W-:-:S05]  /*9f70*/  @!P0 IMAD.IADD R5, R3, 0x1, R5 ;  /* 0x0000000103058824 */ /* 0x000fca00078e0205 */
[----:B------:R-:W-:Y:S02]  /*9f80*/  @!P0 LEA.HI.X R7, R2, R7, R5, 0x2, P1 ;  /* 0x0000000702078211 */ /* 0x000fe400008f1405 */
[----:B------:R-:W-:-:S03]  /*9f90*/  ISETP.GE.AND P1, PT, R10, UR4, PT ;  /* 0x000000040a007c0c */ /* 0x000fc6000bf26270 */
[----:B------:R1:W5:Y:S01]  /*9fa0*/  @!P0 LDG.E R34, desc[UR50][R6.64] ;  /* 0x0000003206228981 */ /* 0x000362000c1e1900 */
[----:B------:R-:W-:-:S09]  /*9fb0*/  ISETP.GE.AND P0, PT, R9, UR4, PT ;  /* 0x0000000409007c0c */ /* 0x000fd2000bf06270 */
[----:B------:R-:W-:-:S04]  /*9fc0*/  @P1 LOP3.LUT R23, R23, 0x4, RZ, 0xfc, !PT ;  /* 0x0000000417171812 */ /* 0x000fc800078efcff */
[----:B------:R-:W-:-:S04]  /*9fd0*/  @P2 LOP3.LUT R23, R23, 0x10, RZ, 0xfc, !PT ;  /* 0x0000001017172812 */ /* 0x000fc800078efcff */
[----:B------:R-:W-:-:S04]  /*9fe0*/  LOP3.LUT R23, R23, 0xfffffffd, RZ, 0xc0, !PT ;  /* 0xfffffffd17177812 */ /* 0x000fc800078ec0ff */
[----:B------:R-:W-:Y:S01]  /*9ff0*/  @P0 LOP3.LUT R23, R23, 0x2, RZ, 0xfc, !PT ;  /* 0x0000000217170812 */ /* 0x000fe200078efcff */
[----:B-1----:R-:W-:Y:S06]  /*a000*/  BRA.DIV UR5, `(.L_x_460) ;  /* 0x0000003e05047947 */ /* 0x002fec000b800000 */
.L_x_526:
[----:B------:R-:W-:Y:S01]  /*a010*/  IMAD.U32 R0, RZ, RZ, UR36 ;  /* 0x00000024ff007e24 */ /* 0x000fe2000f8e00ff */
[----:B------:R-:W-:Y:S02]  /*a020*/  ISETP.GT.U32.AND P1, PT, R20, 0x5f, PT ;  /* 0x0000005f1400780c */ /* 0x000fe40003f24070 */
[----:B------:R-:W-:Y:S02]  /*a030*/  LOP3.LUT R23, R23, 0xffffffbf, RZ, 0xc0, !PT ;  /* 0xffffffbf17177812 */ /* 0x000fe400078ec0ff */
[----:B------:R-:W-:Y:S02]  /*a040*/  ISETP.NE.AND P0, PT, R0, 0x3, PT ;  /* 0x000000030000780c */ /* 0x000fe40003f05270 */
[----:B------:R-:W-:Y:S02]  /*a050*/  SHF.R.S32.HI R27, RZ, 0x1f, R18 ;  /* 0x0000001fff1b7819 */ /* 0x000fe40000011412 */
[----:B------:R-:W-:-:S09]  /*a060*/  SEL R6, RZ, 0x1, P2 ;  /* 0x00000001ff067807 */ /* 0x000fd20001000000 */
[----:B------:R-:W-:-:S04]  /*a070*/  @P0 LOP3.LUT R23, R23, 0x40, RZ, 0xfc, !PT ;  /* 0x0000004017170812 */ /* 0x000fc800078efcff */
[----:B------:R-:W-:-:S04]  /*a080*/  LOP3.LUT R23, R23, 0xffffffdf, RZ, 0xc0, !PT ;  /* 0xffffffdf17177812 */ /* 0x000fc800078ec0ff */
[----:B------:R-:W-:Y:S01]  /*a090*/  @P1 LOP3.LUT R23, R23, 0x20, RZ, 0xfc, !PT ;  /* 0x0000002017171812 */ /* 0x000fe200078efcff */
[----:B------:R-:W-:Y:S06]  /*a0a0*/  @!P0 BRA `(.L_x_461) ;  /* 0x0000000000048947 */ /* 0x000fec0003800000 */
[----:B------:R-:W-:Y:S01]  /*a0b0*/  BPT.TRAP 0x1 ;  /* 0x000000040000795c */ /* 0x000fe20000300000 */
.L_x_461:
[----:B0-----:R-:W-:Y:S01]  /*a0c0*/  IMAD R33, R24, 0x8, R22 ;  /* 0x0000000818217824 */ /* 0x001fe200078e0216 */
[----:B------:R-:W-:Y:S01]  /*a0d0*/  SHF.L.U32 R0, R26, 0x1f, RZ ;  /* 0x0000001f1a007819 */ /* 0x000fe200000006ff */
[----:B------:R-:W-:Y:S03]  /*a0e0*/  BSSY B0, `(.L_x_462) ;  /* 0x0000003000007945 */ /* 0x000fe60003800000 */
[----:B------:R-:W0:Y:S02]  /*a0f0*/  SYNCS.PHASECHK.TRANS64.TRYWAIT P0, [R33+URZ+0x22840], R0 ;  /* 0x02284000210075a7 */ /* 0x000e24000800017f */
[----:B0-----:R-:W-:Y:S05]  /*a100*/  @!P0 BRA `(.L_x_463) ;  /* 0x0000003800f48947 */ /* 0x001fea0003800000 */
.L_x_527:
[----:B------:R-:W-:Y:S05]  /*a110*/  BSYNC B0 ;  /* 0x0000000000007941 */ /* 0x000fea0003800000 */
.L_x_462:
[----:B0-----:R-:W-:Y:S01]  /*a120*/  SHF.R.S32.HI R0, RZ, 0x1f, R35 ;  /* 0x0000001fff007819 */ /* 0x001fe20000011423 */
[----:B------:R-:W-:Y:S01]  /*a130*/  ULDC.64 UR4, c[0x0][0x300] ;  /* 0x0000c00000047ab9 */ /* 0x000fe20000000a00 */
[----:B-----5:R-:W-:Y:S01]  /*a140*/  SHF.R.S32.HI R4, RZ, 0x1f, R34 ;  /* 0x0000001fff047819 */ /* 0x020fe20000011422 */
[----:B------:R-:W-:Y:S01]  /*a150*/  IMAD.WIDE.U32 R2, R35, UR4, RZ ;  /* 0x0000000423027c25 */ /* 0x000fe2000f8e00ff */
[----:B------:R-:W-:Y:S01]  /*a160*/  LOP3.LUT R23, R23, 0xfffffffe, RZ, 0xc0, !PT ;  /* 0xfffffffe17177812 */ /* 0x000fe200078ec0ff */
[----:B------:R0:W-:Y:S02]  /*a170*/  STL [R1+0x1c], R0 ;  /* 0x00001c0001007387 */ /* 0x0001e40000100800 */
[----:B------:R-:W-:Y:S02]  /*a180*/  IMAD R32, R8, -0x60, R36 ;  /* 0xffffffa008207824 */ /* 0x000fe400078e0224 */
[----:B------:R1:W-:Y:S01]  /*a190*/  STL [R1+0x20], R4 ;  /* 0x0000200401007387 */ /* 0x0003e20000100800 */
[----:B0-----:R-:W-:-:S04]  /*a1a0*/  IMAD R0, R0, UR4, RZ ;  /* 0x0000000400007c24 */ /* 0x001fc8000f8e02ff */
[----:B------:R-:W-:Y:S01]  /*a1b0*/  IMAD R0, R35, UR5, R0 ;  /* 0x0000000523007c24 */ /* 0x000fe2000f8e0200 */
[----:B------:R-:W-:-:S03]  /*a1c0*/  ULDC.64 UR4, c[0x0][0x310] ;  /* 0x0000c40000047ab9 */ /* 0x000fc60000000a00 */
[----:B------:R-:W-:Y:S02]  /*a1d0*/  IMAD.IADD R3, R3, 0x1, R0 ;  /* 0x0000000103037824 */ /* 0x000fe400078e0200 */
[----:B------:R-:W-:Y:S02]  /*a1e0*/  IMAD R0, R4, UR4, RZ ;  /* 0x0000000404007c24 */ /* 0x000fe4000f8e02ff */
[----:B-1----:R-:W0:Y:S01]  /*a1f0*/  S2R R4, SR_TID.X ;  /* 0x0000000000047919 */ /* 0x002e220000002100 */
[----:B------:R-:W-:-:S04]  /*a200*/  IMAD.WIDE.U32 R2, R34, UR4, R2 ;  /* 0x0000000422027c25 */ /* 0x000fc8000f8e0002 */
[----:B------:R-:W-:Y:S01]  /*a210*/  IMAD R0, R34, UR5, R0 ;  /* 0x0000000522007c24 */ /* 0x000fe2000f8e0200 */
[----:B------:R-:W-:-:S03]  /*a220*/  ULDC.64 UR4, c[0x0][0x308] ;  /* 0x0000c20000047ab9 */ /* 0x000fc60000000a00 */
[----:B------:R-:W-:Y:S02]  /*a230*/  IMAD.IADD R3, R3, 0x1, R0 ;  /* 0x0000000103037824 */ /* 0x000fe400078e0200 */
[----:B------:R-:W-:Y:S02]  /*a240*/  IMAD R0, R27, UR4, RZ ;  /* 0x000000041b007c24 */ /* 0x000fe4000f8e02ff */
[----:B------:R-:W-:-:S04]  /*a250*/  IMAD.WIDE.U32 R2, R18, UR4, R2 ;  /* 0x0000000412027c25 */ /* 0x000fc8000f8e0002 */
[----:B------:R-:W-:Y:S01]  /*a260*/  IMAD R0, R18, UR5, R0 ;  /* 0x0000000512007c24 */ /* 0x000fe2000f8e0200 */
[----:B------:R-:W-:Y:S01]  /*a270*/  ULDC.64 UR4, c[0x0][0x2e8] ;  /* 0x0000ba0000047ab9 */ /* 0x000fe20000000a00 */
[----:B0-----:R-:W-:Y:S02]  /*a280*/  LOP3.LUT R5, R4, 0x7f, RZ, 0xc0, !PT ;  /* 0x0000007f04057812 */ /* 0x001fe400078ec0ff */
[----:B------:R-:W-:Y:S01]  /*a290*/  IMAD.IADD R4, R3, 0x1, R0 ;  /* 0x0000000103047824 */ /* 0x000fe200078e0200 */
[C---:B------:R-:W-:Y:S01]  /*a2a0*/  LEA R0, P0, R2.reuse, UR4, 0x1 ;  /* 0x0000000402007c11 */ /* 0x040fe2000f8008ff */
[----:B------:R-:W-:Y:S01]  /*a2b0*/  ULDC UR4, c[0x0][0x2f4] ;  /* 0x0000bd0000047ab9 */ /* 0x000fe20000000800 */
[----:B------:R-:W-:Y:S02]  /*a2c0*/  SHF.R.U32.HI R7, RZ, 0x3, R5 ;  /* 0x00000003ff077819 */ /* 0x000fe40000011605 */
[----:B------:R-:W0:Y:S01]  /*a2d0*/  S2R R5, SR_TID.X ;  /* 0x0000000000057919 */ /* 0x000e220000002100 */
[----:B------:R-:W-:Y:S01]  /*a2e0*/  LEA.HI.X R4, R2, UR5, R4, 0x1, P0 ;  /* 0x0000000502047c11 */ /* 0x000fe200080f0c04 */
[----:B------:R-:W-:Y:S01]  /*a2f0*/  UMOV UR5, 0xffffffff ;  /* 0xffffffff00057882 */ /* 0x000fe20000000000 */
[----:B------:R-:W-:-:S05]  /*a300*/  IMAD.IADD R32, R32, 0x1, -R7 ;  /* 0x0000000120207824 */ /* 0x000fca00078e0a07 */
[----:B------:R-:W-:Y:S01]  /*a310*/  ISETP.GE.AND P0, PT, R32, 0x1, PT ;  /* 0x000000012000780c */ /* 0x000fe20003f06270 */
[----:B0-----:R-:W-:Y:S02]  /*a320*/  IMAD.SHL.U32 R9, R5, 0x8, RZ ;  /* 0x0000000805097824 */ /* 0x001fe400078e00ff */
[----:B------:R-:W-:-:S03]  /*a330*/  IMAD R5, R24, 0x1800, R29 ;  /* 0x0000180018057824 */ /* 0x000fc600078e021d */
[----:B------:R-:W-:-:S04]  /*a340*/  LOP3.LUT R9, R9, 0x38, RZ, 0xc0, !PT ;  /* 0x0000003809097812 */ /* 0x000fc800078ec0ff */
[----:B------:R-:W-:-:S13]  /*a350*/  ISETP.GE.AND P2, PT, R9, UR4, PT ;  /* 0x0000000409007c0c */ /* 0x000fda000bf46270 */
[----:B------:R-:W-:Y:S01]  /*a360*/  @P2 LOP3.LUT R23, R23, 0x1, RZ, 0xfc, !PT ;  /* 0x0000000117172812 */ /* 0x000fe200078efcff */
[----:B------:R-:W-:Y:S06]  /*a370*/  BRA.DIV UR5, `(.L_x_464) ;  /* 0x0000003a056c7947 */ /* 0x000fec000b800000 */
[----:B------:R-:W0:Y:S01]  /*a380*/  SHFL.IDX PT, R3, R0, RZ, 0x181f ;  /* 0x00181fff00037589 */ /* 0x000e2200000e0000 */
[----:B------:R-:W-:-:S03]  /*a390*/  @P0 IMAD R7, R5, 0x2, R22 ;  /* 0x0000000205070824 */ /* 0x000fc600078e0216 */
[----:B------:R-:W1:Y:S01]  /*a3a0*/  SHFL.IDX PT, R2, R4, RZ, 0x181f ;  /* 0x00181fff04027589 */ /* 0x000e6200000e0000 */
[----:B0-----:R-:W-:-:S05]  /*a3b0*/  @P0 LEA R3, P1, R9, R3, 0x1 ;  /* 0x0000000309030211 */ /* 0x001fca00078208ff */
[----:B-1----:R-:W-:-:S05]  /*a3c0*/  @P0 IMAD.X R2, RZ, RZ, R2, P1 ;  /* 0x000000ffff020224 */ /* 0x002fca00008e0602 */
[----:B------:R-:W-:-:S04]  /*a3d0*/  @P0 LOP3.LUT R3, R3, R2, RZ, 0x3c, !PT ;  /* 0x0000000203030212 */ /* 0x000fc800078e3cff */
[----:B------:R-:W-:-:S04]  /*a3e0*/  @P0 LOP3.LUT R2, R3, R2, RZ, 0x3c, !PT ;  /* 0x0000000203020212 */ /* 0x000fc800078e3cff */
[----:B------:R-:W-:-:S05]  /*a3f0*/  @P0 LOP3.LUT R3, R3, R2, RZ, 0x3c, !PT ;  /* 0x0000000203030212 */ /* 0x000fca00078e3cff */
[----:B------:R-:W-:Y:S01]  /*a400*/  @!PT LDS RZ, [RZ] ;  /* 0x00000000fffff984 */ /* 0x000fe20000000800 */
[----:B------:R0:W-:Y:S01]  /*a410*/  @P0 LDGSTS.E.BYPASS.LTC128B.128 [R7+0x1c400], desc[UR50][R2.64], !P2 ;  /* 0x1c40000002070fae */ /* 0x0001e2000d101d72 */
[----:B------:R-:W-:-:S03]  /*a420*/  ISETP.GE.AND P0, PT, R32, 0x11, PT ;  /* 0x000000112000780c */ /* 0x000fc60003f06270 */
[----:B0-----:R-:W0:Y:S10]  /*a430*/  SHFL.IDX PT, R3, R0, 0x1, 0x181f ;  /* 0x00381f0000037f89 */ /* 0x001e3400000e0000 */
[----:B------:R-:W-:Y:S01]  /*a440*/  @P0 IMAD R7, R5, 0x2, R22 ;  /* 0x0000000205070824 */ /* 0x000fe200078e0216 */
[----:B------:R-:W1:Y:S01]  /*a450*/  SHFL.IDX PT, R2, R4, 0x1, 0x181f ;  /* 0x00381f0004027f89 */ /* 0x000e6200000e0000 */
[----:B0-----:R-:W-:-:S05]  /*a460*/  @P0 LEA R3, P1, R9, R3, 0x1 ;  /* 0x0000000309030211 */ /* 0x001fca00078208ff */
[----:B-1----:R-:W-:-:S05]  /*a470*/  @P0 IMAD.X R2, RZ, RZ, R2, P1 ;  /* 0x000000ffff020224 */ /* 0x002fca00008e0602 */
[----:B------:R-:W-:-:S04]  /*a480*/  @P0 LOP3.LUT R3, R3, R2, RZ, 0x3c, !PT ;  /* 0x0000000203030212 */ /* 0x000fc800078e3cff */
[----:B------:R-:W-:-:S04]  /*a490*/  @P0 LOP3.LUT R2, R3, R2, RZ, 0x3c, !PT ;  /* 0x0000000203020212 */ /* 0x000fc800078e3cff */
[----:B------:R-:W-:-:S05]  /*a4a0*/  @P0 LOP3.LUT R3, R3, R2, RZ, 0x3c, !PT ;  /* 0x0000000203030212 */ /* 0x000fca00078e3cff */
        /* <DEDUP_REMOVED lines=24> */
[----:B------:R-:W1:Y:S04]  /*a630*/  SHFL.IDX PT, R2, R4, 0x4, 0x181f ;  /* 0x00981f0004027f89 */ /* 0x000e6800000e0000 */
[----:B------:R-:W2:Y:S04]  /*a640*/  SHFL.IDX PT, R4, R4, 0x5, 0x181f ;  /* 0x00b81f0004047f89 */ /* 0x000ea800000e0000 */
[----:B------:R-:W3:Y:S01]  /*a650*/  SHFL.IDX PT, R0, R0, 0x5, 0x181f ;  /* 0x00b81f0000007f89 */ /* 0x000ee200000e0000 */
[----:B0-----:R-:W-:-:S05]  /*a660*/  @P0 LEA R3, P1, R9, R3, 0x1 ;  /* 0x0000000309030211 */ /* 0x001fca00078208ff */
[----:B-1----:R-:W-:-:S05]  /*a670*/  @P0 IMAD.X R2, RZ, RZ, R2, P1 ;  /* 0x000000ffff020224 */ /* 0x002fca00008e0602 */
[----:B------:R-:W-:-:S04]  /*a680*/  @P0 LOP3.LUT R3, R3, R2, RZ, 0x3c, !PT ;  /* 0x0000000203030212 */ /* 0x000fc800078e3cff */
[----:B------:R-:W-:-:S04]  /*a690*/  @P0 LOP3.LUT R2, R3, R2, RZ, 0x3c, !PT ;  /* 0x0000000203020212 */ /* 0x000fc800078e3cff */
[----:B------:R-:W-:-:S05]  /*a6a0*/  @P0 LOP3.LUT R3, R3, R2, RZ, 0x3c, !PT ;  /* 0x0000000203030212 */ /* 0x000fca00078e3cff */
[----:B--23--:R1:W-:Y:S02]  /*a6b0*/  @P0 LDGSTS.E.BYPASS.LTC128B.128 [R7+0x1e400], desc[UR50][R2.64], !P2 ;  /* 0x1e40000002070fae */ /* 0x00c3e4000d101d72 */
.L_x_541:
[----:B------:R-:W-:-:S13]  /*a6c0*/  ISETP.GE.AND P0, PT, R32, 0x51, PT ;  /* 0x000000512000780c */ /* 0x000fda0003f06270 */
[----:B01----:R-:W-:Y:S01]  /*a6d0*/  @P0 LEA R2, P1, R9, R0, 0x1 ;  /* 0x0000000009020211 */ /* 0x003fe200078208ff */
[----:B------:R-:W-:-:S04]  /*a6e0*/  @P0 IMAD R5, R5, 0x2, R22 ;  /* 0x0000000205050824 */ /* 0x000fc800078e0216 */
[----:B------:R-:W-:-:S05]  /*a6f0*/  @P0 IMAD.X R3, RZ, RZ, R4, P1 ;  /* 0x000000ffff030224 */ /* 0x000fca00008e0604 */
[----:B------:R-:W-:Y:S01]  /*a700*/  @!PT LDS RZ, [RZ] ;  /* 0x00000000fffff984 */ /* 0x000fe20000000800 */
[----:B------:R-:W-:Y:S01]  /*a710*/  @!PT LDS RZ, [RZ] ;  /* 0x00000000fffff984 */ /* 0x000fe20000000800 */
[----:B------:R-:W-:Y:S01]  /*a720*/  @!PT LDS RZ, [RZ] ;  /* 0x00000000fffff984 */ /* 0x000fe20000000800 */
[----:B------:R0:W-:Y:S01]  /*a730*/  @P0 LDGSTS.E.BYPASS.LTC128B.128 [R5+0x1ec00], desc[UR50][R2.64], !P2 ;  /* 0x1ec0000002050fae */ /* 0x0001e2000d101d72 */
[----:B------:R-:W-:Y:S01]  /*a740*/  PLOP3.LUT P0, PT, PT, PT, PT, 0x80, 0x0 ;  /* 0x000000000000781c */ /* 0x000fe20003f0f070 */
[----:B------:R-:W-:-:S12]  /*a750*/  NOP ;  /* 0x0000000000007918 */ /* 0x000fd80000000000 */
.L_x_465:
        /* <DEDUP_REMOVED lines=11> */
.L_x_466:
[----:B------:R1:W5:Y:S01]  /*a810*/  LDL.LU R4, [R1+0x4] ;  /* 0x0000040001047983 */ /* 0x0003620000300800 */
[C---:B------:R-:W-:Y:S01]  /*a820*/  LOP3.LUT P3, RZ, R23.reuse, 0x8, RZ, 0xc0, !PT ;  /* 0x0000000817ff7812 */ /* 0x040fe2000786c0ff */
[----:B------:R1:W-:Y:S02]  /*a830*/  SYNCS.ARRIVE.TRANS64.A1T0 RZ, [R33+URZ+0x22830], RZ ;  /* 0x022830ff21ff79a7 */ /* 0x0003e4000810003f */
[----:B0-----:R1:W5:Y:S01]  /*a840*/  LDL.LU R3, [R1] ;  /* 0x0000000001037983 */ /* 0x0013620000300800 */
[----:B------:R-:W-:-:S13]  /*a850*/  LOP3.LUT P2, RZ, R23, 0x4, RZ, 0xc0, !PT ;  /* 0x0000000417ff7812 */ /* 0x000fda000784c0ff */
[----:B------:R-:W-:Y:S05]  /*a860*/  WARPSYNC.ALL ;  /* 0x0000000000007948 */ /* 0x000fea0003800000 */
[----:B------:R-:W-:Y:S01]  /*a870*/  BAR.SYNC.DEFER_BLOCKING 0x8, 0x180 ;  /* 0x0206000000007b1d */ /* 0x000fe20000010000 */
[C---:B------:R-:W-:Y:S02]  /*a880*/  LOP3.LUT P1, RZ, R23.reuse, 0x100, RZ, 0xc0, !PT ;  /* 0x0000010017ff7812 */ /* 0x040fe4000782c0ff */
[----:B------:R-:W-:Y:S02]  /*a890*/  LOP3.LUT P0, RZ, R23, 0x2, RZ, 0xc0, !PT ;  /* 0x0000000217ff7812 */ /* 0x000fe4000780c0ff */
[----:B------:R-:W-:Y:S01]  /*a8a0*/  SEL R0, RZ, 0x2, P3 ;  /* 0x00000002ff007807 */ /* 0x000fe20001800000 */
[----:B------:R-:W-:Y:S01]  /*a8b0*/  ULDC.64 UR4, c[0x0][0x298] ;  /* 0x0000a60000047ab9 */ /* 0x000fe20000000a00 */
[----:B------:R-:W-:Y:S01]  /*a8c0*/  SEL R2, RZ, 0x4, P2 ;  /* 0x00000004ff027807 */ /* 0x000fe20001000000 */
[----:B------:R-:W-:Y:S01]  /*a8d0*/  BSSY B6, `(.L_x_467) ;  /* 0x0000022000067945 */ /* 0x000fe20003800000 */
[----:B------:R-:W-:-:S02]  /*a8e0*/  SEL R5, R25, RZ, !P1 ;  /* 0x000000ff19057207 */ /* 0x000fc40004800000 */
[----:B------:R-:W-:Y:S02]  /*a8f0*/  IADD3 R0, R2, R0, R6 ;  /* 0x0000000002007210 */ /* 0x000fe40007ffe006 */
[----:B------:R-:W-:Y:S01]  /*a900*/  SEL R25, RZ, 0x8, P0 ;  /* 0x00000008ff197807 */ /* 0x000fe20000000000 */
[----:B------:R0:W-:Y:S04]  /*a910*/  STL [R1+0x18], R5 ;  /* 0x0000180501007387 */ /* 0x0001e80000100800 */
[----:B------:R-:W-:Y:S01]  /*a920*/  IMAD.IADD R25, R0, 0x1, R25 ;  /* 0x0000000100197824 */ /* 0x000fe200078e0219 */
[----:B-----5:R-:W-:Y:S02]  /*a930*/  SEL R2, R4, RZ, !P1 ;  /* 0x000000ff04027207 */ /* 0x020fe40004800000 */
[----:B------:R-:W-:Y:S01]  /*a940*/  SHF.R.S32.HI R0, RZ, 0x1f, R3 ;  /* 0x0000001fff007819 */ /* 0x000fe20000011403 */
[----:B0-----:R-:W-:-:S02]  /*a950*/  IMAD.WIDE.U32 R4, R3, UR4, RZ ;  /* 0x0000000403047c25 */ /* 0x001fc4000f8e00ff */
[----:B------:R0:W-:Y:S02]  /*a960*/  STL [R1+0x4], R2 ;  /* 0x0000040201007387 */ /* 0x0001e40000100800 */
[----:B------:R-:W-:Y:S02]  /*a970*/  IMAD R0, R0, UR4, RZ ;  /* 0x0000000400007c24 */ /* 0x000fe4000f8e02ff */
[----:B------:R2:W-:Y:S02]  /*a980*/  STL.64 [R1+0x10], R4 ;  /* 0x0000100401007387 */ /* 0x0005e40000100a00 */
[----:B------:R-:W-:Y:S02]  /*a990*/  IMAD R0, R3, UR5, R0 ;  /* 0x0000000503007c24 */ /* 0x000fe4000f8e0200 */
[----:B0-----:R-:W-:Y:S02]  /*a9a0*/  VIADD R2, R22, 0x18400 ;  /* 0x0001840016027836 */ /* 0x001fe40000000000 */
[----:B------:R-:W-:-:S03]  /*a9b0*/  IMAD.IADD R0, R5, 0x1, R0 ;  /* 0x0000000105007824 */ /* 0x000fc600078e0200 */
[----:B------:R-:W-:Y:S02]  /*a9c0*/  LOP3.LUT P0, RZ, R2, 0x3ff, RZ, 0xc0, !PT ;  /* 0x000003ff02ff7812 */ /* 0x000fe4000780c0ff */
[----:B------:R2:W-:Y:S11]  /*a9d0*/  STL [R1], R0 ;  /* 0x0000000001007387 */ /* 0x0005f60000100800 */
[----:B--2---:R-:W-:Y:S05]  /*a9e0*/  @!P0 BRA `(.L_x_468) ;  /* 0x0000000000408947 */ /* 0x004fea0003800000 */
[----:B------:R-:W-:Y:S01]  /*a9f0*/  MOV R2, 0x0 ;  /* 0x0000000000027802 */ /* 0x000fe20000000f00 */
        /* <DEDUP_REMOVED lines=15> */
.L_x_468:
[----:B------:R-:W-:Y:S05]  /*aaf0*/  BSYNC B6 ;  /* 0x0000000000067941 */ /* 0x000fea0003800000 */
.L_x_467:
[----:B------:R-:W2:Y:S01]  /*ab00*/  LDL.LU R20, [R1] ;  /* 0x0000000001147983 */ /* 0x000ea20000300800 */
[----:B------:R-:W0:Y:S01]  /*ab10*/  LDC R7, c[0x0][0x448] ;  /* 0x00011200ff077b82 */ /* 0x000e220000000800 */
[----:B------:R-:W-:Y:S02]  /*ab20*/  ULDC.64 UR4, c[0x0][0x2d8] ;  /* 0x0000b60000047ab9 */ /* 0x000fe40000000a00 */
[----:B------:R-:W2:Y:S04]  /*ab30*/  LDL.LU.64 R2, [R1+0x10] ;  /* 0x0000100001027983 */ /* 0x000ea80000300a00 */
[----:B------:R-:W3:Y:S04]  /*ab40*/  LDL.LU R4, [R1+0x4] ;  /* 0x0000040001047983 */ /* 0x000ee80000300800 */
[----:B------:R-:W4:Y:S01]  /*ab50*/  LDL.LU R21, [R1+0x18] ;  /* 0x0000180001157983 */ /* 0x000f220000300800 */
[----:B------:R-:W-:-:S02]  /*ab60*/  IMAD R0, R27, UR4, RZ ;  /* 0x000000041b007c24 */ /* 0x000fc4000f8e02ff */
[----:B------:R-:W-:Y:S01]  /*ab70*/  IMAD.SHL.U32 R17, R17, 0x80, RZ ;  /* 0x0000008011117824 */ /* 0x000fe200078e00ff */
[----:B------:R0:W5:Y:S01]  /*ab80*/  LDL R10, [R1+0x8] ;  /* 0x00000800010a7983 */ /* 0x0001620000100800 */
[----:B------:R-:W-:Y:S01]  /*ab90*/  IMAD R0, R18, UR5, R0 ;  /* 0x0000000512007c24 */ /* 0x000fe2000f8e0200 */
[----:B0-----:R-:W-:Y:S01]  /*aba0*/  ISETP.NE.AND P0, PT, R7, 0x1, PT ;  /* 0x000000010700780c */ /* 0x001fe20003f05270 */
[----:B------:R-:W0:Y:S02]  /*abb0*/  S2R R9, SR_TID.X ;  /* 0x0000000000097919 */ /* 0x000e240000002100 */
[----:B0-----:R-:W-:-:S05]  /*abc0*/  IMAD.SHL.U32 R8, R9, 0x8, RZ ;  /* 0x0000000809087824 */ /* 0x001fca00078e00ff */
[----:B------:R-:W-:Y:S01]  /*abd0*/  LOP3.LUT R8, R8, 0x38, RZ, 0xc0, !PT ;  /* 0x0000003808087812 */ /* 0x000fe200078ec0ff */
[----:B--2---:R-:W-:Y:S02]  /*abe0*/  IMAD.MOV.U32 R3, RZ, RZ, R20 ;  /* 0x000000ffff037224 */ /* 0x004fe400078e0014 */
[----:B------:R-:W0:Y:S01]  /*abf0*/  S2R R20, SR_TID.X ;  /* 0x0000000000147919 */ /* 0x000e220000002100 */
[----:B------:R-:W-:Y:S01]  /*ac00*/  IMAD.WIDE.U32 R2, R18, UR4, R2 ;  /* 0x0000000412027c25 */ /* 0x000fe2000f8e0002 */
[----:B------:R-:W-:-:S03]  /*ac10*/  ULDC.64 UR4, c[0x0][0x2e0] ;  /* 0x0000b80000047ab9 */ /* 0x000fc60000000a00 */
[----:B------:R-:W-:Y:S02]  /*ac20*/  IMAD.IADD R3, R3, 0x1, R0 ;  /* 0x0000000103037824 */ /* 0x000fe400078e0200 */
[----:B---3--:R-:W-:Y:S02]  /*ac30*/  IMAD R0, R4, UR4, RZ ;  /* 0x0000000404007c24 */ /* 0x008fe4000f8e02ff */
[C---:B----4-:R-:W-:Y:S01]  /*ac40*/  IMAD.WIDE.U32 R2, R21.reuse, UR4, R2 ;  /* 0x0000000415027c25 */ /* 0x050fe2000f8e0002 */
[----:B------:R-:W2:Y:S03]  /*ac50*/  @P0 LDC R4, c[0x0][0x44c] ;  /* 0x00011300ff040b82 */ /* 0x000ea60000000800 */
[----:B------:R-:W-:Y:S01]  /*ac60*/  IMAD R0, R21, UR5, R0 ;  /* 0x0000000515007c24 */ /* 0x000fe2000f8e0200 */
[----:B------:R-:W-:-:S04]  /*ac70*/  ULDC.64 UR4, c[0x0][0x2d0] ;  /* 0x0000b40000047ab9 */ /* 0x000fc80000000a00 */
[----:B------:R-:W-:Y:S02]  /*ac80*/  IADD3 R3, R3, R0, RZ ;  /* 0x0000000003037210 */ /* 0x000fe40007ffe0ff */
[----:B------:R-:W3:Y:S01]  /*ac90*/  @P0 LDC R0, c[0x0][0x450] ;  /* 0x00011400ff000b82 */ /* 0x000ee20000000800 */
[C---:B0-----:R-:W-:Y:S01]  /*aca0*/  LOP3.LUT R21, R20.reuse, 0x7f, RZ, 0xc0, !PT ;  /* 0x0000007f14157812 */ /* 0x041fe200078ec0ff */
[----:B------:R-:W-:-:S03]  /*acb0*/  IMAD.SHL.U32 R20, R20, 0x10, RZ ;  /* 0x0000001014147824 */ /* 0x000fc600078e00ff */
[----:B------:R-:W-:-:S04]  /*acc0*/  SHF.R.U32.HI R21, RZ, 0x3, R21 ;  /* 0x00000003ff157819 */ /* 0x000fc80000011615 */
[----:B------:R-:W-:-:S04]  /*acd0*/  LOP3.LUT R20, R21, 0x70, R20, 0xf8, !PT ;  /* 0x0000007015147812 */ /* 0x000fc800078ef814 */
[----:B------:R-:W-:-:S05]  /*ace0*/  LOP3.LUT R5, R20, R17, RZ, 0xfc, !PT ;  /* 0x0000001114057212 */ /* 0x000fca00078efcff */
[----:B--2---:R-:W-:-:S04]  /*acf0*/  @P0 IMAD.HI.U32 R6, R5, R4, RZ ;  /* 0x0000000405060227 */ /* 0x004fc800078e00ff */
[----:B------:R-:W-:Y:S01]  /*ad00*/  IMAD.MOV.U32 R4, RZ, RZ, R5 ;  /* 0x000000ffff047224 */ /* 0x000fe200078e0005 */
[----:B---3--:R-:W-:-:S05]  /*ad10*/  @P0 SHF.R.U32.HI R4, RZ, R0, R6 ;  /* 0x00000000ff040219 */ /* 0x008fca0000011606 */
[----:B------:R-:W-:-:S04]  /*ad20*/  IMAD.MOV R0, RZ, RZ, -R4 ;  /* 0x000000ffff007224 */ /* 0x000fc800078e0a04 */
[----:B------:R-:W-:Y:S01]  /*ad30*/  IMAD R0, R7, R0, R5 ;  /* 0x0000000007007224 */ /* 0x000fe200078e0205 */
[----:B------:R-:W-:Y:S01]  /*ad40*/  SHF.R.S32.HI R5, RZ, 0x1f, R4 ;  /* 0x0000001fff057819 */ /* 0x000fe20000011404 */
[----:B------:R-:W-:-:S04]  /*ad50*/  IMAD.WIDE.U32 R2, R4, UR4, R2 ;  /* 0x0000000404027c25 */ /* 0x000fc8000f8e0002 */
        /* <DEDUP_REMOVED lines=11> */
[----:B------:R-:W-:Y:S01]  /*ae10*/  ULDC UR4, c[0x0][0x2b8] ;  /* 0x0000ae0000047ab9 */ /* 0x000fe20000000800 */
[----:B------:R-:W-:-:S03]  /*ae20*/  LOP3.LUT R20, R9, 0x7f, RZ, 0xc0, !PT ;  /* 0x0000007f09147812 */ /* 0x000fc600078ec0ff */
[----:B------:R-:W-:Y:S01]  /*ae30*/  LEA.HI.X R4, R2, UR5, R4, 0x1, P0 ;  /* 0x0000000502047c11 */ /* 0x000fe200080f0c04 */
[----:B------:R-:W-:Y:S01]  /*ae40*/  UMOV UR5, 0xffffffff ;  /* 0xffffffff00057882 */ /* 0x000fe20000000000 */
[----:B------:R-:W-:Y:S02]  /*ae50*/  ISETP.GE.AND P1, PT, R8, UR4, PT ;  /* 0x0000000408007c0c */ /* 0x000fe4000bf26270 */
[----:B------:R-:W-:Y:S01]  /*ae60*/  SHF.R.U32.HI R9, RZ, 0x3, R20 ;  /* 0x00000003ff097819 */ /* 0x000fe20000011614 */
[----:B------:R-:W-:Y:S10]  /*ae70*/  BRA.DIV UR5, `(.L_x_469) ;  /* 0x0000003605ac7947 */ /* 0x000ff4000b800000 */
[----:B------:R-:W0:Y:S01]  /*ae80*/  SHFL.IDX PT, R3, R0, RZ, 0x181f ;  /* 0x00181fff00037589 */ /* 0x000e2200000e0000 */
[----:B-----5:R-:W-:Y:S02]  /*ae90*/  IMAD R5, R10, R7, RZ ;  /* 0x000000070a057224 */ /* 0x020fe400078e02ff */
[----:B------:R-:W-:Y:S01]  /*aea0*/  IMAD.IADD R17, R9, 0x1, R17 ;  /* 0x0000000109117824 */ /* 0x000fe200078e0211 */
[----:B------:R-:W2:Y:S03]  /*aeb0*/  SHFL.IDX PT, R2, R4, RZ, 0x181f ;  /* 0x00181fff04027589 */ /* 0x000ea600000e0000 */
[C---:B------:R-:W-:Y:S01]  /*aec0*/  VIADD R6, R17.reuse, 0x10 ;  /* 0x0000001011067836 */ /* 0x040fe20000000000 */
[----:B------:R-:W-:-:S13]  /*aed0*/  ISETP.GE.AND P0, PT, R17, R5, PT ;  /* 0x000000051100720c */ /* 0x000fda0003f06270 */
[----:B0-----:R-:W-:-:S05]  /*aee0*/  @!P0 LEA R3, P2, R8, R3, 0x1 ;  /* 0x0000000308038211 */ /* 0x001fca00078408ff */
[----:B--2---:R-:W-:-:S05]  /*aef0*/  @!P0 IMAD.X R2, RZ, RZ, R2, P2 ;  /* 0x000000ffff028224 */ /* 0x004fca00010e0602 */
[----:B------:R-:W-:-:S04]  /*af00*/  @!P0 LOP3.LUT R3, R3, R2, RZ, 0x3c, !PT ;  /* 0x0000000203038212 */ /* 0x000fc800078e3cff */
[----:B------:R-:W-:-:S04]  /*af10*/  @!P0 LOP3.LUT R2, R3, R2, RZ, 0x3c, !PT ;  /* 0x0000000203028212 */ /* 0x000fc800078e3cff */
[----:B------:R-:W-:-:S05]  /*af20*/  @!P0 LOP3.LUT R3, R3, R2, RZ, 0x3c, !PT ;  /* 0x0000000203038212 */ /* 0x000fca00078e3cff */
[----:B------:R-:W-:Y:S01]  /*af30*/  @!PT LDS RZ, [RZ] ;  /* 0x00000000fffff984 */ /* 0x000fe20000000800 */
[----:B------:R0:W-:Y:S01]  /*af40*/  @!P0 LDGSTS.E.BYPASS.LTC128B.128 [R37+0x18400], desc[UR50][R2.64], !P1 ;  /* 0x1840000002258fae */ /* 0x0001e2000c901d72 */
[----:B------:R-:W-:Y:S01]  /*af50*/  ISETP.GE.AND P0, PT, R6, R5, PT ;  /* 0x000000050600720c */ /* 0x000fe20003f06270 */
[----:B------:R-:W-:Y:S02]  /*af60*/  VIADD R6, R17, 0x20 ;  /* 0x0000002011067836 */ /* 0x000fe40000000000 */
[----:B0-----:R-:W0:Y:S04]  /*af70*/  SHFL.IDX PT, R3, R0, 0x1, 0x181f ;  /* 0x00381f0000037f89 */ /* 0x001e2800000e0000 */
[----:B------:R-:W2:Y:S06]  /*af80*/  SHFL.IDX PT, R2, R4, 0x1, 0x181f ;  /* 0x00381f0004027f89 */ /* 0x000eac00000e0000 */
[----:B0-----:R-:W-:-:S05]  /*af90*/  @!P0 LEA R3, P2, R8, R3, 0x1 ;  /* 0x0000000308038211 */ /* 0x001fca00078408ff */
[----:B--2---:R-:W-:-:S05]  /*afa0*/  @!P0 IMAD.X R2, RZ, RZ, R2, P2 ;  /* 0x000000ffff028224 */ /* 0x004fca00010e0602 */
[----:B------:R-:W-:-:S04]  /*afb0*/  @!P0 LOP3.LUT R3, R3, R2, RZ, 0x3c, !PT ;  /* 0x0000000203038212 */ /* 0x000fc800078e3cff */
[----:B------:R-:W-:-:S04]  /*afc0*/  @!P0 LOP3.LUT R2, R3, R2, RZ, 0x3c, !PT ;  /* 0x0000000203028212 */ /* 0x000fc800078e3cff */
[----:B------:R-:W-:-:S05]  /*afd0*/  @!P0 LOP3.LUT R3, R3, R2, RZ, 0x3c, !PT ;  /* 0x0000000203038212 */ /* 0x000fca00078e3cff */
        /* <DEDUP_REMOVED lines=41> */
[----:B------:R-:W-:-:S03]  /*b270*/  ISETP.GE.AND P0, PT, R6, R5, PT ;  /* 0x000000050600720c */ /* 0x000fc60003f06270 */
[----:B0-----:R-:W0:Y:S04]  /*b280*/  SHFL.IDX PT, R3, R0, 0x6, 0x181f ;  /* 0x00d81f0000037f89 */ /* 0x001e2800000e0000 */
[----:B------:R-:W2:Y:S04]  /*b290*/  SHFL.IDX PT, R2, R4, 0x6, 0x181f ;  /* 0x00d81f0004027f89 */ /* 0x000ea800000e0000 */
[----:B------:R-:W3:Y:S04]  /*b2a0*/  SHFL.IDX PT, R4, R4, 0x7, 0x181f ;  /* 0x00f81f0004047f89 */ /* 0x000ee800000e0000 */
[----:B------:R-:W4:Y:S01]  /*b2b0*/  SHFL.IDX PT, R0, R0, 0x7, 0x181f ;  /* 0x00f81f0000007f89 */ /* 0x000f2200000e0000 */
[----:B0-----:R-:W-:-:S05]  /*b2c0*/  @!P0 LEA R3, P2, R8, R3, 0x1 ;  /* 0x0000000308038211 */ /* 0x001fca00078408ff */
[----:B--2---:R-:W-:-:S05]  /*b2d0*/  @!P0 IMAD.X R2, RZ, RZ, R2, P2 ;  /* 0x000000ffff028224 */ /* 0x004fca00010e0602 */
[----:B------:R-:W-:-:S04]  /*b2e0*/  @!P0 LOP3.LUT R3, R3, R2, RZ, 0x3c, !PT ;  /* 0x0000000203038212 */ /* 0x000fc800078e3cff */
[----:B------:R-:W-:-:S04]  /*b2f0*/  @!P0 LOP3.LUT R2, R3, R2, RZ, 0x3c, !PT ;  /* 0x0000000203028212 */ /* 0x000fc800078e3cff */
[----:B------:R-:W-:-:S05]  /*b300*/  @!P0 LOP3.LUT R3, R3, R2, RZ, 0x3c, !PT ;  /* 0x0000000203038212 */ /* 0x000fca00078e3cff */
[----:B---34-:R0:W-:Y:S02]  /*b310*/  @!P0 LDGSTS.E.BYPASS.LTC128B.128 [R37+0x1b400], desc[UR50][R2.64], !P1 ;  /* 0x1b40000002258fae */ /* 0x0181e4000c901d72 */
.L_x_558:
[----:B------:R-:W-:-:S05]  /*b320*/  VIADD R17, R17, 0x70 ;  /* 0x0000007011117836 */ /* 0x000fca0000000000 */
[----:B------:R-:W-:-:S13]  /*b330*/  ISETP.GE.AND P0, PT, R17, R5, PT ;  /* 0x000000051100720c */ /* 0x000fda0003f06270 */
[----:B0-2---:R-:W-:-:S05]  /*b340*/  @!P0 LEA R2, P2, R8, R0, 0x1 ;  /* 0x0000000008028211 */ /* 0x005fca00078408ff */
[----:B------:R-:W-:-:S05]  /*b350*/  @!P0 IMAD.X R3, RZ, RZ, R4, P2 ;  /* 0x000000ffff038224 */ /* 0x000fca00010e0604 */
[----:B------:R-:W-:Y:S01]  /*b360*/  @!PT LDS RZ, [RZ] ;  /* 0x00000000fffff984 */ /* 0x000fe20000000800 */
[----:B------:R-:W-:Y:S01]  /*b370*/  @!PT LDS RZ, [RZ] ;  /* 0x00000000fffff984 */ /* 0x000fe20000000800 */
[----:B------:R-:W-:Y:S01]  /*b380*/  @!PT LDS RZ, [RZ] ;  /* 0x00000000fffff984 */ /* 0x000fe20000000800 */
[----:B------:R0:W-:Y:S01]  /*b390*/  @!P0 LDGSTS.E.BYPASS.LTC128B.128 [R37+0x1bc00], desc[UR50][R2.64], !P1 ;  /* 0x1bc0000002258fae */ /* 0x0001e2000c901d72 */
[----:B------:R-:W-:Y:S01]  /*b3a0*/  PLOP3.LUT P0, PT, PT, PT, PT, 0x80, 0x0 ;  /* 0x000000000000781c */ /* 0x000fe20003f0f070 */
[----:B------:R-:W-:-:S12]  /*b3b0*/  NOP ;  /* 0x0000000000007918 */ /* 0x000fd80000000000 */
.L_x_470:
[----:B------:R-:W-:Y:S02]  /*b3c0*/  PLOP3.LUT P1, PT, P1, P0, PT, 0xa2, 0x0 ;  /* 0x000000000000781c */ /* 0x000fe40000f21472 */
[----:B------:R-:W-:-:S08]  /*b3d0*/  @P0 R2UR P1, UR4, R22 ;  /* 0x00000000160402ca */ /* 0x000fd00000020000 */
[----:B------:R-:W-:-:S05]  /*b3e0*/  @P0 PLOP3.LUT P0, PT, P1, PT, PT, 0x80, 0x0 ;  /* 0x000000000000081c */ /* 0x000fca0000f0f070 */
[----:B------:R-:W-:Y:S01]  /*b3f0*/  @!P1 SYNCS.ARRIVE.TRANS64.RED.A0T1 RZ, [UR4+0x22800], RZ ;  /* 0x022800ffffff99a7 */ /* 0x000fe20008200404 */
[----:B------:R-:W-:Y:S07]  /*b400*/  @!P1 ARRIVES.LDGSTSBAR.64.TRANSCNT [UR4+0x22800] ;  /* 0x02280000ff0099b0 */ /* 0x000fee0008000a84 */
[----:B------:R-:W-:Y:S05]  /*b410*/  @P0 BRA.U.ANY `(.L_x_470) ;  /* 0xfffffffd00e80947 */ /* 0x000fea000393ffff */
[----:B0-----:R-:W2:Y:S02]  /*b420*/  LDL.LU R2, [R1+0x24] ;  /* 0x0000240001027983 */ /* 0x001ea40000300800 */
[----:B--2---:R-:W-:-:S05]  /*b430*/  VIADD R2, R2, 0x1 ;  /* 0x0000000102027836 */ /* 0x004fca0000000000 */
[----:B------:R0:W-:Y:S01]  /*b440*/  STL [R1+0x24], R2 ;  /* 0x0000240201007387 */ /* 0x0001e20000100800 */
[----:B------:R-:W-:-:S04]  /*b450*/  LEA.HI R0, R2, R2, RZ, 0x1 ;  /* 0x0000000202007211 */ /* 0x000fc800078f08ff */
[----:B------:R-:W-:-:S05]  /*b460*/  LOP3.LUT R0, R0, 0xfffffffe, RZ, 0xc0, !PT ;  /* 0xfffffffe00007812 */ /* 0x000fca00078ec0ff */
[----:B------:R-:W-:-:S05]  /*b470*/  IMAD.IADD R0, R2, 0x1, -R0 ;  /* 0x0000000102007824 */ /* 0x000fca00078e0a00 */
[----:B------:R-:W-:Y:S01]  /*b480*/  SHF.L.U32 R3, R0, 0x1f, RZ ;  /* 0x0000001f00037819 */ /* 0x000fe200000006ff */
[----:B------:R-:W-:Y:S01]  /*b490*/  NOP ;  /* 0x0000000000007918 */ /* 0x000fe20000000000 */
[----:B------:R0:W-:Y:S01]  /*b4a0*/  SYNCS.ARRIVE.TRANS64.A1T0 RZ, [R22+URZ+0x22800], RZ ;  /* 0x022800ff16ff79a7 */ /* 0x0001e2000810003f */
[----:B------:R-:W-:Y:S01]  /*b4b0*/  BSSY B0, `(.L_x_471) ;  /* 0x0000003000007945 */ /* 0x000fe20003800000 */
[----:B------:R-:W2:Y:S03]  /*b4c0*/  SYNCS.PHASECHK.TRANS64.TRYWAIT P0, [R22+URZ+0x22820], R3 ;  /* 0x02282003160075a7 */ /* 0x000ea6000800017f */
[----:B0-2---:R-:W-:Y:S05]  /*b4d0*/  @!P0 BRA `(.L_x_472) ;  /* 0x0000003800b88947 */ /* 0x005fea0003800000 */
.L_x_559:
[----:B------:R-:W-:Y:S05]  /*b4e0*/  BSYNC B0 ;  /* 0x0000000000007941 */ /* 0x000fea0003800000 */
.L_x_471:
[----:B------:R-:W-:-:S05]  /*b4f0*/  IMAD.U32 R0, RZ, RZ, UR36 ;  /* 0x00000024ff007e24 */ /* 0x000fca000f8e00ff */
[----:B------:R-:W-:-:S13]  /*b500*/  ISETP.NE.AND P0, PT, R0, 0x3, PT ;  /* 0x000000030000780c */ /* 0x000fda0003f05270 */
[----:B------:R-:W-:Y:S05]  /*b510*/  @!P0 BRA `(.L_x_473) ;  /* 0x0000000000048947 */ /* 0x000fea0003800000 */
[----:B------:R-:W-:Y:S01]  /*b520*/  BPT.TRAP 0x1 ;  /* 0x000000040000795c */ /* 0x000fe20000300000 */
.L_x_473:
[----:B------:R-:W-:Y:S01]  /*b530*/  SHF.L.U32 R0, R26, 0x1f, RZ ;  /* 0x0000001f1a007819 */ /* 0x000fe200000006ff */
[----:B------:R-:W-:Y:S03]  /*b540*/  BSSY B0, `(.L_x_474) ;  /* 0x0000003000007945 */ /* 0x000fe60003800000 */
[----:B------:R-:W2:Y:S02]  /*b550*/  SYNCS.PHASECHK.TRANS64.TRYWAIT P0, [R33+URZ+0x22860], R0 ;  /* 0x02286000210075a7 */ /* 0x000ea4000800017f */
[----:B--2---:R-:W-:Y:S05]  /*b560*/  @!P0 BRA `(.L_x_475) ;  /* 0x0000003800a88947 */ /* 0x004fea0003800000 */
.L_x_560:
[----:B------:R-:W-:Y:S05]  /*b570*/  BSYNC B0 ;  /* 0x0000000000007941 */ /* 0x000fea0003800000 */
.L_x_474:
[----:B------:R-:W2:Y:S01]  /*b580*/  LDL.LU R2, [R1+0x1c] ;  /* 0x00001c0001027983 */ /* 0x000ea20000300800 */
[----:B------:R-:W-:-:S03]  /*b590*/  ULDC.64 UR4, c[0x0][0x328] ;  /* 0x0000ca0000047ab9 */ /* 0x000fc60000000a00 */
[----:B------:R-:W3:Y:S01]  /*b5a0*/  LDL.LU R4, [R1+0x20] ;  /* 0x0000200001047983 */ /* 0x000ee20000300800 */
[----:B--2---:R-:W-:Y:S02]  /*b5b0*/  IMAD R0, R2, UR4, RZ ;  /* 0x0000000402007c24 */ /* 0x004fe4000f8e02ff */
[----:B0-----:R-:W-:-:S04]  /*b5c0*/  IMAD.WIDE.U32 R2, R35, UR4, RZ ;  /* 0x0000000423027c25 */ /* 0x001fc8000f8e00ff */
[----:B------:R-:W-:Y:S01]  /*b5d0*/  IMAD R5, R35, UR5, R0 ;  /* 0x0000000523057c24 */ /* 0x000fe2000f8e0200 */
[----:B------:R-:W-:-:S03]  /*b5e0*/  ULDC.64 UR4, c[0x0][0x338] ;  /* 0x0000ce0000047ab9 */ /* 0x000fc60000000a00 */
[----:B------:R-:W-:Y:S02]  /*b5f0*/  IMAD.IADD R3, R3, 0x1, R5 ;  /* 0x0000000103037824 */ /* 0x000fe400078e0205 */
[----:B---3--:R-:W-:Y:S02]  /*b600*/  IMAD R5, R4, UR4, RZ ;  /* 0x0000000404057c24 */ /* 0x008fe4000f8e02ff */
[----:B------:R-:W-:-:S04]  /*b610*/  IMAD.WIDE.U32 R2, R34, UR4, R2 ;  /* 0x0000000422027c25 */ /* 0x000fc8000f8e0002 */
[----:B------:R-:W-:Y:S01]  /*b620*/  IMAD R5, R34, UR5, R5 ;  /* 0x0000000522057c24 */ /* 0x000fe2000f8e0205 */
[----:B------:R-:W-:Y:S01]  /*b630*/  ULDC.64 UR4, c[0x0][0x330] ;  /* 0x0000cc0000047ab9 */ /* 0x000fe20000000a00 */
[----:B------:R-:W-:Y:S02]  /*b640*/  IMAD R4, R24, 0x6000, R29 ;  /* 0x0000600018047824 */ /* 0x000fe400078e021d */
[----:B------:R-:W-:Y:S02]  /*b650*/  IMAD.IADD R3, R3, 0x1, R5 ;  /* 0x0000000103037824 */ /* 0x000fe400078e0205 */
[----:B------:R-:W-:Y:S02]  /*b660*/  IMAD R5, R27, UR4, RZ ;  /* 0x000000041b057c24 */ /* 0x000fe4000f8e02ff */
[----:B------:R-:W-:-:S04]  /*b670*/  IMAD.WIDE.U32 R2, R18, UR4, R2 ;  /* 0x0000000412027c25 */ /* 0x000fc8000f8e0002 */
[----:B------:R-:W-:Y:S01]  /*b680*/  IMAD R5, R18, UR5, R5 ;  /* 0x0000000512057c24 */ /* 0x000fe2000f8e0205 */
[----:B------:R-:W-:-:S03]  /*b690*/  ULDC.64 UR4, c[0x0][0x318] ;  /* 0x0000c60000047ab9 */ /* 0x000fc60000000a00 */
[----:B------:R-:W-:Y:S01]  /*b6a0*/  IMAD.IADD R3, R3, 0x1, R5 ;  /* 0x0000000103037824 */ /* 0x000fe200078e0205 */
[----:B------:R-:W-:Y:S01]  /*b6b0*/  LEA R5, P0, R2, UR4, 0x1 ;  /* 0x0000000402057c11 */ /* 0x000fe2000f8008ff */
[----:B------:R-:W-:-:S03]  /*b6c0*/  UMOV UR4, 0xffffffff ;  /* 0xffffffff00047882 */ /* 0x000fc60000000000 */
[----:B------:R-:W-:Y:S01]  /*b6d0*/  LEA.HI.X R6, R2, UR5, R3, 0x1, P0 ;  /* 0x0000000502067c11 */ /* 0x000fe200080f0c03 */
[----:B------:R-:W-:Y:S08]  /*b6e0*/  BRA.DIV UR4, `(.L_x_476) ;  /* 0x0000003a045c7947 */ /* 0x000ff0000b800000 */
[----:B------:R-:W0:Y:S01]  /*b6f0*/  S2R R2, SR_TID.X ;  /* 0x0000000000027919 */ /* 0x000e220000002100 */
[C---:B------:R-:W-:Y:S01]  /*b700*/  LOP3.LUT R7, R25.reuse, 0x1, RZ, 0xc0, !PT ;  /* 0x0000000119077812 */ /* 0x040fe200078ec0ff */
[----:B------:R-:W-:Y:S01]  /*b710*/  IMAD R4, R4, 0x2, R22 ;  /* 0x0000000204047824 */ /* 0x000fe200078e0216 */
[----:B------:R-:W-:Y:S01]  /*b720*/  LOP3.LUT P2, RZ, R25, 0x2, RZ, 0xc0, !PT ;  /* 0x0000000219ff7812 */ /* 0x000fe2000784c0ff */
[----:B------:R-:W2:Y:S01]  /*b730*/  SHFL.IDX PT, R14, R5, RZ, 0x181f ;  /* 0x00181fff050e7589 */ /* 0x000ea200000e0000 */
[----:B------:R-:W-:Y:S02]  /*b740*/  ISETP.NE.U32.AND P3, PT, R7, 0x1, PT ;  /* 0x000000010700780c */ /* 0x000fe40003f65070 */
[----:B------:R-:W-:Y:S01]  /*b750*/  LOP3.LUT P1, RZ, R25, 0x4, RZ, 0xc0, !PT ;  /* 0x0000000419ff7812 */ /* 0x000fe2000782c0ff */
[----:B------:R-:W3:Y:S01]  /*b760*/  SHFL.IDX PT, R3, R6, RZ, 0x181f ;  /* 0x00181fff06037589 */ /* 0x000ee200000e0000 */
[----:B0-----:R-:W-:-:S05]  /*b770*/  IMAD.SHL.U32 R2, R2, 0x8, RZ ;  /* 0x0000000802027824 */ /* 0x001fca00078e00ff */
[----:B------:R-:W-:-:S05]  /*b780*/  LOP3.LUT R2, R2, 0x38, RZ, 0xc0, !PT ;  /* 0x0000003802027812 */ /* 0x000fca00078ec0ff */
[----:B------:R-:W-:-:S05]  /*b790*/  IMAD.SHL.U32 R0, R2, 0x2, RZ ;  /* 0x0000000202007824 */ /* 0x000fca00078e00ff */
[----:B--2---:R-:W-:Y:S02]  /*b7a0*/  IADD3 R2, P0, R14, R0, RZ ;  /* 0x000000000e027210 */ /* 0x004fe40007f1e0ff */
[----:B------:R-:W0:Y:S03]  /*b7b0*/  SHFL.IDX PT, R14, R5, 0x1, 0x181f ;  /* 0x00381f00050e7f89 */ /* 0x000e2600000e0000 */
[----:B---3--:R-:W-:Y:S01]  /*b7c0*/  IMAD.X R3, RZ, RZ, R3, P0 ;  /* 0x000000ffff037224 */ /* 0x008fe200000e0603 */
[----:B------:R-:W-:-:S13]  /*b7d0*/  ISETP.LT.OR P0, PT, R32, 0x1, P3 ;  /* 0x000000012000780c */ /* 0x000fda0001f01670 */
[----:B------:R-:W-:Y:S01]  /*b7e0*/  LDGSTS.E.BYPASS.LTC128B.128 [R4+0x400], desc[UR50][R2.64], !P0 ;  /* 0x0040000002047fae */ /* 0x000fe2000c101d72 */
[----:B------:R-:W-:-:S13]  /*b7f0*/  ISETP.LT.OR P0, PT, R32, 0x1, !P2 ;  /* 0x000000012000780c */ /* 0x000fda0005701670 */
[----:B------:R-:W-:Y:S01]  /*b800*/  LDGSTS.E.BYPASS.LTC128B.128 [R4+0x3400], desc[UR50][R2.64+0x80], !P0 ;  /* 0x0340008002047fae */ /* 0x000fe2000c101d72 */
[----:B------:R-:W-:-:S13]  /*b810*/  ISETP.LT.OR P0, PT, R32, 0x1, !P1 ;  /* 0x000000012000780c */ /* 0x000fda0004f01670 */
[----:B------:R-:W-:Y:S01]  /*b820*/  LDGSTS.E.BYPASS.LTC128B.128 [R4+0x6400], desc[UR50][R2.64+0x100], !P0 ;  /* 0x0640010002047fae */ /* 0x000fe2000c101d72 */
[----:B------:R-:W-:-:S04]  /*b830*/  LOP3.LUT P0, RZ, R25, 0x8, RZ, 0xc0, !PT ;  /* 0x0000000819ff7812 */ /* 0x000fc8000780c0ff */
[----:B------:R-:W-:-:S13]  /*b840*/  ISETP.LT.OR P4, PT, R32, 0x1, !P0 ;  /* 0x000000012000780c */ /* 0x000fda0004781670 */
[----:B------:R2:W-:Y:S04]  /*b850*/  LDGSTS.E.BYPASS.LTC128B.128 [R4+0x9400], desc[UR50][R2.64+0x180], !P4 ;  /* 0x0940018002047fae */ /* 0x0005e8000e101d72 */
[----:B--2---:R-:W2:Y:S01]  /*b860*/  SHFL.IDX PT, R3, R6, 0x1, 0x181f ;  /* 0x00381f0006037f89 */ /* 0x004ea200000e0000 */
[----:B0-----:R-:W-:-:S03]  /*b870*/  IADD3 R2, P4, R14, R0, RZ ;  /* 0x000000000e027210 */ /* 0x001fc60007f9e0ff */
[----:B------:R-:W0:Y:S02]  /*b880*/  SHFL.IDX PT, R14, R5, 0x2, 0x181f ;  /* 0x00581f00050e7f89 */ /* 0x000e2400000e0000 */
[----:B--2---:R-:W-:Y:S01]  /*b890*/  IMAD.X R3, RZ, RZ, R3, P4 ;  /* 0x000000ffff037224 */ /* 0x004fe200020e0603 */
[----:B------:R-:W-:-:S13]  /*b8a0*/  ISETP.LT.OR P4, PT, R32, 0x11, P3 ;  /* 0x000000112000780c */ /* 0x000fda0001f81670 */
[----:B------:R-:W-:Y:S01]  /*b8b0*/  LDGSTS.E.BYPASS.LTC128B.128 [R4+0xc00], desc[UR50][R2.64], !P4 ;  /* 0x00c0000002047fae */ /* 0x000fe2000e101d72 */
[----:B------:R-:W-:-:S13]  /*b8c0*/  ISETP.LT.OR P4, PT, R32, 0x11, !P2 ;  /* 0x000000112000780c */ /* 0x000fda0005781670 */
[----:B------:R-:W-:Y:S01]  /*b8d0*/  LDGSTS.E.BYPASS.LTC128B.128 [R4+0x3c00], desc[UR50][R2.64+0x80], !P4 ;  /* 0x03c0008002047fae */ /* 0x000fe2000e101d72 */
[----:B------:R-:W-:-:S13]  /*b8e0*/  ISETP.LT.OR P4, PT, R32, 0x11, !P1 ;  /* 0x000000112000780c */ /* 0x000fda0004f81670 */
[----:B------:R-:W-:Y:S01]  /*b8f0*/  LDGSTS.E.BYPASS.LTC128B.128 [R4+0x6c00], desc[UR50][R2.64+0x100], !P4 ;  /* 0x06c0010002047fae */ /* 0x000fe2000e101d72 */
[----:B------:R-:W-:-:S13]  /*b900*/  ISETP.LT.OR P4, PT, R32, 0x11, !P0 ;  /* 0x000000112000780c */ /* 0x000fda0004781670 */
[----:B------:R2:W-:Y:S01]  /*b910*/  LDGSTS.E.BYPASS.LTC128B.128 [R4+0x9c00], desc[UR50][R2.64+0x180], !P4 ;  /* 0x09c0018002047fae */ /* 0x0005e2000e101d72 */
[----:B0-----:R-:W-:-:S03]  /*b920*/  IADD3 R8, P4, R14, R0, RZ ;  /* 0x000000000e087210 */ /* 0x001fc60007f9e0ff */
[----:B------:R-:W-:Y:S04]  /*b930*/  SHFL.IDX PT, R14, R5, 0x3, 0x181f ;  /* 0x00781f00050e7f89 */ /* 0x000fe800000e0000 */
[----:B--2---:R-:W0:Y:S02]  /*b940*/  SHFL.IDX PT, R3, R6, 0x2, 0x181f ;  /* 0x00581f0006037f89 */ /* 0x004e2400000e0000 */
[----:B0-----:R-:W-:Y:S02]  /*b950*/  IADD3.X R9, RZ, R3, RZ, P4, !PT ;  /* 0x00000003ff097210 */ /* 0x001fe400027fe4ff */
[----:B------:R-:W-:Y:S01]  /*b960*/  ISETP.LT.OR P4, PT, R32, 0x21, P3 ;  /* 0x000000212000780c */ /* 0x000fe20001f81670 */
[----:B------:R-:W0:-:S12]  /*b970*/  SHFL.IDX PT, R3, R6, 0x3, 0x181f ;  /* 0x00781f0006037f89 */ /* 0x000e1800000e0000 */
[----:B------:R-:W-:Y:S01]  /*b980*/  LDGSTS.E.BYPASS.LTC128B.128 [R4+0x1400], desc[UR50][R8.64], !P4 ;  /* 0x0140000008047fae */ /* 0x000fe2000e101d72 */
[----:B------:R-:W-:-:S13]  /*b990*/  ISETP.LT.OR P4, PT, R32, 0x21, !P2 ;  /* 0x000000212000780c */ /* 0x000fda0005781670 */
[----:B------:R-:W-:Y:S01]  /*b9a0*/  LDGSTS.E.BYPASS.LTC128B.128 [R4+0x4400], desc[UR50][R8.64+0x80], !P4 ;  /* 0x0440008008047fae */ /* 0x000fe2000e101d72 */
[----:B------:R-:W-:-:S13]  /*b9b0*/  ISETP.LT.OR P4, PT, R32, 0x21, !P1 ;  /* 0x000000212000780c */ /* 0x000fda0004f81670 */
[----:B------:R-:W-:Y:S01]  /*b9c0*/  LDGSTS.E.BYPASS.LTC128B.128 [R4+0x7400], desc[UR50][R8.64+0x100], !P4 ;  /* 0x0740010008047fae */ /* 0x000fe2000e101d72 */
[----:B------:R-:W-:-:S13]  /*b9d0*/  ISETP.LT.OR P4, PT, R32, 0x21, !P0 ;  /* 0x000000212000780c */ /* 0x000fda0004781670 */
[----:B------:R-:W-:Y:S01]  /*b9e0*/  LDGSTS.E.BYPASS.LTC128B.128 [R4+0xa400], desc[UR50][R8.64+0x180], !P4 ;  /* 0x0a40018008047fae */ /* 0x000fe2000e101d72 */
[----:B------:R-:W-:-:S03]  /*b9f0*/  IADD3 R2, P4, R14, R0, RZ ;  /* 0x000000000e027210 */ /* 0x000fc60007f9e0ff */
[----:B------:R-:W2:Y:S02]  /*ba00*/  SHFL.IDX PT, R14, R5, 0x4, 0x181f ;  /* 0x00981f00050e7f89 */ /* 0x000ea400000e0000 */
[----:B0-----:R-:W-:Y:S01]  /*ba10*/  IMAD.X R3, RZ, RZ, R3, P4 ;  /* 0x000000ffff037224 */ /* 0x001fe200020e0603 */
[----:B------:R-:W-:-:S13]  /*ba20*/  ISETP.LT.OR P4, PT, R32, 0x31, P3 ;  /* 0x000000312000780c */ /* 0x000fda0001f81670 */
[----:B------:R-:W-:Y:S01]  /*ba30*/  LDGSTS.E.BYPASS.LTC128B.128 [R4+0x1c00], desc[UR50][R2.64], !P4 ;  /* 0x01c0000002047fae */ /* 0x000fe2000e101d72 */
[----:B------:R-:W-:-:S13]  /*ba40*/  ISETP.LT.OR P4, PT, R32, 0x31, !P2 ;  /* 0x000000312000780c */ /* 0x000fda0005781670 */
[----:B------:R-:W-:Y:S01]  /*ba50*/  LDGSTS.E.BYPASS.LTC128B.128 [R4+0x4c00], desc[UR50][R2.64+0x80], !P4 ;  /* 0x04c0008002047fae */ /* 0x000fe2000e101d72 */
[----:B------:R-:W-:-:S13]  /*ba60*/  ISETP.LT.OR P4, PT, R32, 0x31, !P1 ;  /* 0x000000312000780c */ /* 0x000fda0004f81670 */
[----:B------:R-:W-:Y:S01]  /*ba70*/  LDGSTS.E.BYPASS.LTC128B.128 [R4+0x7c00], desc[UR50][R2.64+0x100], !P4 ;  /* 0x07c0010002047fae */ /* 0x000fe2000e101d72 */
[----:B------:R-:W-:-:S13]  /*ba80*/  ISETP.LT.OR P4, PT, R32, 0x31, !P0 ;  /* 0x000000312000780c */ /* 0x000fda0004781670 */
[----:B------:R0:W-:Y:S04]  /*ba90*/  LDGSTS.E.BYPASS.LTC128B.128 [R4+0xac00], desc[UR50][R2.64+0x180], !P4 ;  /* 0x0ac0018002047fae */ /* 0x0001e8000e101d72 */
[----:B0-----:R-:W0:Y:S01]  /*baa0*/  SHFL.IDX PT, R3, R6, 0x4, 0x181f ;  /* 0x00981f0006037f89 */ /* 0x001e2200000e0000 */
[----:B--2---:R-:W-:-:S03]  /*bab0*/  IADD3 R2, P4, R14, R0, RZ ;  /* 0x000000000e027210 */ /* 0x004fc60007f9e0ff */
[----:B------:R-:W2:Y:S04]  /*bac0*/  SHFL.IDX PT, R6, R6, 0x5, 0x181f ;  /* 0x00b81f0006067f89 */ /* 0x000ea800000e0000 */
[----:B------:R3:W4:Y:S01]  /*bad0*/  SHFL.IDX PT, R14, R5, 0x5, 0x181f ;  /* 0x00b81f00050e7f89 */ /* 0x00072200000e0000 */
[----:B0-----:R-:W-:Y:S01]  /*bae0*/  IMAD.X R3, RZ, RZ, R3, P4 ;  /* 0x000000ffff037224 */ /* 0x001fe200020e0603 */
[----:B------:R-:W-:-:S13]  /*baf0*/  ISETP.LT.OR P4, PT, R32, 0x41, P3 ;  /* 0x000000412000780c */ /* 0x000fda0001f81670 */
[----:B------:R3:W-:Y:S01]  /*bb00*/  LDGSTS.E.BYPASS.LTC128B.128 [R4+0x2400], desc[UR50][R2.64], !P4 ;  /* 0x0240000002047fae */ /* 0x0007e2000e101d72 */
[----:B------:R-:W-:-:S13]  /*bb10*/  ISETP.LT.OR P4, PT, R32, 0x41, !P2 ;  /* 0x000000412000780c */ /* 0x000fda0005781670 */
[----:B------:R3:W-:Y:S01]  /*bb20*/  LDGSTS.E.BYPASS.LTC128B.128 [R4+0x5400], desc[UR50][R2.64+0x80], !P4 ;  /* 0x0540008002047fae */ /* 0x0007e2000e101d72 */
[----:B------:R-:W-:-:S13]  /*bb30*/  ISETP.LT.OR P4, PT, R32, 0x41, !P1 ;  /* 0x000000412000780c */ /* 0x000fda0004f81670 */
[----:B------:R3:W-:Y:S01]  /*bb40*/  LDGSTS.E.BYPASS.LTC128B.128 [R4+0x8400], desc[UR50][R2.64+0x100], !P4 ;  /* 0x0840010002047fae */ /* 0x0007e2000e101d72 */
[----:B------:R-:W-:-:S13]  /*bb50*/  ISETP.LT.OR P4, PT, R32, 0x41, !P0 ;  /* 0x000000412000780c */ /* 0x000fda0004781670 */
[----:B--2-4-:R3:W-:Y:S02]  /*bb60*/  LDGSTS.E.BYPASS.LTC128B.128 [R4+0xb400], desc[UR50][R2.64+0x180], !P4 ;  /* 0x0b40018002047fae */ /* 0x0147e4000e101d72 */
.L_x_574:
[C---:B------:R-:W-:Y:S02]  /*bb70*/  ISETP.LT.OR P3, PT, R32.reuse, 0x51, P3 ;  /* 0x000000512000780c */ /* 0x040fe40001f61670 */
[C---:B------:R-:W-:Y:S02]  /*bb80*/  ISETP.LT.OR P2, PT, R32.reuse, 0x51, !P2 ;  /* 0x000000512000780c */ /* 0x040fe40005741670 */
[----:B------:R-:W-:Y:S02]  /*bb90*/  ISETP.LT.OR P1, PT, R32, 0x51, !P1 ;  /* 0x000000512000780c */ /* 0x000fe40004f21670 */
[----:B0--3--:R-:W-:Y:S02]  /*bba0*/  IADD3 R2, P4, R14, R0, RZ ;  /* 0x000000000e027210 */ /* 0x009fe40007f9e0ff */
[----:B------:R-:W-:-:S03]  /*bbb0*/  ISETP.LT.OR P0, PT, R32, 0x51, !P0 ;  /* 0x000000512000780c */ /* 0x000fc60004701670 */
[----:B------:R-:W-:-:S05]  /*bbc0*/  IMAD.X R3, RZ, RZ, R6, P4 ;  /* 0x000000ffff037224 */ /* 0x000fca00020e0606 */
[----:B------:R-:W-:Y:S01]  /*bbd0*/  @!PT LDS RZ, [RZ] ;  /* 0x00000000fffff984 */ /* 0x000fe20000000800 */
[----:B------:R-:W-:Y:S01]  /*bbe0*/  @!PT LDS RZ, [RZ] ;  /* 0x00000000fffff984 */ /* 0x000fe20000000800 */
[----:B------:R-:W-:Y:S01]  /*bbf0*/  @!PT LDS RZ, [RZ] ;  /* 0x00000000fffff984 */ /* 0x000fe20000000800 */
[----:B------:R0:W-:Y:S04]  /*bc00*/  LDGSTS.E.BYPASS.LTC128B.128 [R4+0x2c00], desc[UR50][R2.64], !P3 ;  /* 0x02c0000002047fae */ /* 0x0001e8000d901d72 */
[----:B------:R0:W-:Y:S04]  /*bc10*/  LDGSTS.E.BYPASS.LTC128B.128 [R4+0x5c00], desc[UR50][R2.64+0x80], !P2 ;  /* 0x05c0008002047fae */ /* 0x0001e8000d101d72 */
[----:B------:R0:W-:Y:S04]  /*bc20*/  LDGSTS.E.BYPASS.LTC128B.128 [R4+0x8c00], desc[UR50][R2.64+0x100], !P1 ;  /* 0x08c0010002047fae */ /* 0x0001e8000c901d72 */
[----:B------:R0:W-:Y:S01]  /*bc30*/  LDGSTS.E.BYPASS.LTC128B.128 [R4+0xbc00], desc[UR50][R2.64+0x180], !P0 ;  /* 0x0bc0018002047fae */ /* 0x0001e2000c101d72 */
[----:B------:R-:W-:Y:S01]  /*bc40*/  PLOP3.LUT P0, PT, PT, PT, PT, 0x80, 0x0 ;  /* 0x000000000000781c */ /* 0x000fe20003f0f070 */
[----:B------:R-:W-:-:S12]  /*bc50*/  NOP ;  /* 0x0000000000007918 */ /* 0x000fd80000000000 */
.L_x_477:
        /* <DEDUP_REMOVED lines=11> */
.L_x_478:
[----:B------:R-:W-:Y:S01]  /*bd10*/  ISETP.GE.AND P0, PT, R36, 0x61, PT ;  /* 0x000000612400780c */ /* 0x000fe20003f06270 */
[----:B------:R0:W-:Y:S01]  /*bd20*/  SYNCS.ARRIVE.TRANS64.A1T0 RZ, [R33+URZ+0x22850], RZ ;  /* 0x022850ff21ff79a7 */ /* 0x0001e2000810003f */
[----:B------:R-:W-:Y:S11]  /*bd30*/  BSSY B0, `(.L_x_479) ;  /* 0x00000df000007945 */ /* 0x000ff60003800000 */
[----:B0-----:R-:W-:Y:S05]  /*bd40*/  @!P0 BRA `(.L_x_480) ;  /* 0x0000000c00748947 */ /* 0x001fea0003800000 */
[----:B------:R-:W2:Y:S02]  /*bd50*/  LDL.LU R2, [R1+0x28] ;  /* 0x0000280001027983 */ /* 0x000ea40000300800 */
[----:B--2---:R-:W-:-:S07]  /*bd60*/  VIADD R21, R2, 0xfffffffe ;  /* 0xfffffffe02157836 */ /* 0x004fce0000000000 */
.L_x_493:
[----:B0-----:R-:W0:Y:S01]  /*bd70*/  S2R R2, SR_TID.X ;  /* 0x0000000000027919 */ /* 0x001e220000002100 */
[----:B------:R-:W-:Y:S02]  /*bd80*/  IMAD R8, R21, 0x60, R30 ;  /* 0x0000006015087824 */ /* 0x000fe400078e021e */
[----:B------:R-:W-:Y:S01]  /*bd90*/  VIADD R24, R24, 0x1 ;  /* 0x0000000118187836 */ /* 0x000fe20000000000 */
[C---:B0-----:R-:W-:Y:S01]  /*bda0*/  LOP3.LUT R3, R2.reuse, 0x7f, RZ, 0xc0, !PT ;  /* 0x0000007f02037812 */ /* 0x041fe200078ec0ff */
[----:B------:R-:W-:-:S03]  /*bdb0*/  IMAD.SHL.U32 R2, R2, 0x10, RZ ;  /* 0x0000001002027824 */ /* 0x000fc600078e00ff */
[----:B------:R-:W-:Y:S02]  /*bdc0*/  SHF.R.U32.HI R4, RZ, 0x3, R3 ;  /* 0x00000003ff047819 */ /* 0x000fe40000011603 */
[----:B------:R-:W0:Y:S02]  /*bdd0*/  LDC R3, c[0x0][0x430] ;  /* 0x00010c00ff037b82 */ /* 0x000e240000000800 */
[----:B------:R-:W-:-:S04]  /*bde0*/  LOP3.LUT R2, R4, 0x70, R2, 0xf8, !PT ;  /* 0x0000007004027812 */ /* 0x000fc800078ef802 */
[C---:B------:R-:W-:Y:S01]  /*bdf0*/  ISETP.GT.U32.AND P1, PT, R2.reuse, 0x5f, PT ;  /* 0x0000005f0200780c */ /* 0x040fe20003f24070 */
[----:B------:R-:W-:-:S04]  /*be00*/  IMAD.IADD R8, R2, 0x1, R8 ;  /* 0x0000000102087824 */ /* 0x000fc800078e0208 */
[----:B------:R-:W-:-:S08]  /*be10*/  IMAD.MOV.U32 R9, RZ, RZ, R8 ;  /* 0x000000ffff097224 */ /* 0x000fd000078e0008 */
[----:B--2---:R-:W2:Y:S01]  /*be20*/  @!P1 LDC.64 R4, c[0x0][0x428] ;  /* 0x00010a00ff049b82 */ /* 0x004ea20000000a00 */
[----:B0-----:R-:W-:-:S13]  /*be30*/  ISETP.NE.AND P0, PT, R3, 0x1, PT ;  /* 0x000000010300780c */ /* 0x001fda0003f05270 */
[----:B------:R-:W0:Y:S08]  /*be40*/  @P0 LDC R3, c[0x0][0x434] ;  /* 0x00010d00ff030b82 */ /* 0x000e300000000800 */
[----:B------:R-:W3:Y:S01]  /*be50*/  @P0 LDC R7, c[0x0][0x438] ;  /* 0x00010e00ff070b82 */ /* 0x000ee20000000800 */
[----:B0-----:R-:W-:-:S05]  /*be60*/  @P0 IMAD.HI.U32 R2, R8, R3, RZ ;  /* 0x0000000308020227 */ /* 0x001fca00078e00ff */
[----:B---3--:R-:W-:Y:S01]  /*be70*/  @P0 SHF.R.U32.HI R9, RZ, R7, R2 ;  /* 0x00000007ff090219 */ /* 0x008fe20000011602 */
[----:B--2---:R-:W-:Y:S01]  /*be80*/  @!P1 IMAD R2, R31, R4, RZ ;  /* 0x000000041f029224 */ /* 0x004fe200078e02ff */
[----:B------:R-:W0:Y:S02]  /*be90*/  @!P1 LDC.64 R6, c[0x0][0x418] ;  /* 0x00010600ff069b82 */ /* 0x000e240000000a00 */
[--C-:B------:R-:W-:Y:S01]  /*bea0*/  @!P1 SHF.R.S32.HI R3, RZ, 0x1f, R9.reuse ;  /* 0x0000001fff039819 */ /* 0x100fe20000011409 */
[----:B------:R-:W-:Y:S02]  /*beb0*/  @!P1 IMAD R5, R28, R5, R2 ;  /* 0x000000051c059224 */ /* 0x000fe400078e0202 */
[----:B------:R-:W-:-:S04]  /*bec0*/  @!P1 IMAD.MOV.U32 R2, RZ, RZ, R9 ;  /* 0x000000ffff029224 */ /* 0x000fc800078e0009 */
[----:B------:R-:W-:-:S04]  /*bed0*/  @!P1 IMAD.WIDE.U32 R2, R28, R4, R2 ;  /* 0x000000041c029225 */ /* 0x000fc800078e0002 */
[----:B------:R-:W-:Y:S02]  /*bee0*/  @!P1 IMAD.IADD R3, R5, 0x1, R3 ;  /* 0x0000000105039824 */ /* 0x000fe400078e0203 */
[----:B------:R-:W-:Y:S02]  /*bef0*/  IMAD.MOV.U32 R4, RZ, RZ, RZ ;  /* 0x000000ffff047224 */ /* 0x000fe400078e00ff */
[----:B------:R-:W-:Y:S01]  /*bf00*/  IMAD.U32 R10, RZ, RZ, UR36 ;  /* 0x00000024ff0a7e24 */ /* 0x000fe2000f8e00ff */
[----:B0-----:R-:W-:-:S04]  /*bf10*/  @!P1 LEA R6, P0, R2, R6, 0x2 ;  /* 0x0000000602069211 */ /* 0x001fc800078010ff */
[----:B------:R-:W-:Y:S01]  /*bf20*/  @!P1 LEA.HI.X R7, R2, R7, R3, 0x2, P0 ;  /* 0x0000000702079211 */ /* 0x000fe200000f1403 */
[----:B------:R-:W-:Y:S01]  /*bf30*/  IMAD.MOV R5, RZ, RZ, -R9 ;  /* 0x000000ffff057224 */ /* 0x000fe200078e0a09 */
[----:B------:R-:W-:-:S03]  /*bf40*/  ISETP.NE.AND P0, PT, R24, 0x2, PT ;  /* 0x000000021800780c */ /* 0x000fc60003f05270 */
[----:B------:R0:W5:Y:S01]  /*bf50*/  @!P1 LDG.E R4, desc[UR50][R6.64] ;  /* 0x0000003206049981 */ /* 0x000162000c1e1900 */
[----:B------:R-:W-:Y:S01]  /*bf60*/  ISETP.NE.AND P1, PT, R10, 0x3, PT ;  /* 0x000000030a00780c */ /* 0x000fe20003f25270 */
[----:B------:R-:W-:Y:S05]  /*bf70*/  YIELD ;  /* 0x0000000000007946 */ /* 0x000fea0003800000 */
[----:B------:R-:W-:Y:S01]  /*bf80*/  ULDC UR4, c[0x0][0x430] ;  /* 0x00010c0000047ab9 */ /* 0x000fe20000000800 */
[----:B------:R-:W-:Y:S01]  /*bf90*/  IMAD.MOV.U32 R2, RZ, RZ, R21 ;  /* 0x000000ffff027224 */ /* 0x000fe200078e0015 */
[----:B------:R-:W-:Y:S01]  /*bfa0*/  SEL R3, RZ, 0x1, P0 ;  /* 0x00000001ff037807 */ /* 0x000fe20000000000 */
[----:B------:R-:W-:Y:S01]  /*bfb0*/  IMAD R5, R5, UR4, R8 ;  /* 0x0000000405057c24 */ /* 0x000fe2000f8e0208 */
[----:B------:R-:W-:Y:S01]  /*bfc0*/  SEL R24, R24, RZ, P0 ;  /* 0x000000ff18187207 */ /* 0x000fe20000000000 */
[----:B------:R-:W-:Y:S01]  /*bfd0*/  VIADD R21, R21, 0xffffffff ;  /* 0xffffffff15157836 */ /* 0x000fe20000000000 */
[----:B------:R-:W-:-:S02]  /*bfe0*/  LOP3.LUT R26, R26, R3, RZ, 0x3c, !PT ;  /* 0x000000031a1a7212 */ /* 0x000fc400078e3cff */
[----:B------:R-:W-:Y:S01]  /*bff0*/  ISETP.GT.AND P2, PT, R2, RZ, PT ;  /* 0x000000ff0200720c */ /* 0x000fe20003f44270 */
[----:B0-----:R-:W-:-:S12]  /*c000*/  @!P1 BRA `(.L_x_481) ;  /* 0x0000000000049947 */ /* 0x001fd80003800000 */
[----:B------:R-:W-:Y:S01]  /*c010*/  BPT.TRAP 0x1 ;  /* 0x000000040000795c */ /* 0x000fe20000300000 */
.L_x_481:
[----:B------:R-:W-:Y:S01]  /*c020*/  IMAD R10, R24, 0x8, R22 ;  /* 0x00000008180a7824 */ /* 0x000fe200078e0216 */
[----:B------:R-:W-:Y:S01]  /*c030*/  SHF.L.U32 R20, R26, 0x1f, RZ ;  /* 0x0000001f1a147819 */ /* 0x000fe200000006ff */
[----:B------:R-:W-:Y:S01]  /*c040*/  BSSY B1, `(.L_x_482) ;  /* 0x0000004000017945 */ /* 0x000fe20003800000 */
[----:B------:R-:W-:Y:S02]  /*c050*/  SHF.R.S32.HI R9, RZ, 0x1f, R5 ;  /* 0x0000001fff097819 */ /* 0x000fe40000011405 */
[----:B------:R-:W0:Y:S02]  /*c060*/  SYNCS.PHASECHK.TRANS64.TRYWAIT P0, [R10+URZ+0x22840], R20 ;  /* 0x022840140a0075a7 */ /* 0x000e24000800017f */
[----:B0-----:R-:W-:Y:S05]  /*c070*/  @!P0 BRA `(.L_x_483) ;  /* 0x0000003800408947 */ /* 0x001fea0003800000 */
.L_x_575:
[----:B------:R-:W-:Y:S05]  /*c080*/  BSYNC B1 ;  /* 0x0000000000017941 */ /* 0x000fea0003800000 */
.L_x_482:
[----:B------:R-:W-:Y:S01]  /*c090*/  ULDC.64 UR4, c[0x0][0x300] ;  /* 0x0000c00000047ab9 */ /* 0x000fe20000000a00 */
[----:B-----5:R-:W-:Y:S01]  /*c0a0*/  SHF.R.S32.HI R17, RZ, 0x1f, R4 ;  /* 0x0000001fff117819 */ /* 0x020fe20000011404 */
[----:B------:R-:W-:Y:S01]  /*c0b0*/  IMAD R2, R9, UR4, RZ ;  /* 0x0000000409027c24 */ /* 0x000fe2000f8e02ff */
[----:B------:R-:W-:-:S03]  /*c0c0*/  LOP3.LUT P1, RZ, R23, 0x1, RZ, 0xc0, !PT ;  /* 0x0000000117ff7812 */ /* 0x000fc6000782c0ff */
        /* <DEDUP_REMOVED lines=15> */
[----:B------:R-:W-:Y:S01]  /*c1c0*/  UMOV UR4, 0xffffffff ;  /* 0xffffffff00047882 */ /* 0x000fe20000000000 */
[----:B------:R-:W-:Y:S02]  /*c1d0*/  IMAD R7, R24, 0x1800, R29 ;  /* 0x0000180018077824 */ /* 0x000fe400078e021d */
[----:B------:R-:W-:Y:S01]  /*c1e0*/  LEA.HI.X R8, R2, UR5, R3, 0x1, P0 ;  /* 0x0000000502087c11 */ /* 0x000fe200080f0c03 */
[----:B------:R-:W-:Y:S08]  /*c1f0*/  BRA.DIV UR4, `(.L_x_484) ;  /* 0x0000003604f47947 */ /* 0x000ff0000b800000 */
[----:B------:R-:W2:Y:S01]  /*c200*/  SHFL.IDX PT, R2, R6, RZ, 0x181f ;  /* 0x00181fff06027589 */ /* 0x000ea200000e0000 */
[----:B------:R-:W-:-:S03]  /*c210*/  IMAD R7, R7, 0x2, R22 ;  /* 0x0000000207077824 */ /* 0x000fc600078e0216 */
[----:B------:R-:W3:Y:S04]  /*c220*/  SHFL.IDX PT, R3, R8, RZ, 0x181f ;  /* 0x00181fff08037589 */ /* 0x000ee800000e0000 */
[----:B------:R-:W-:Y:S01]  /*c230*/  SHFL.IDX PT, R14, R6, 0x5, 0x181f ;  /* 0x00b81f00060e7f89 */ /* 0x000fe200000e0000 */
[----:B--2---:R-:W-:-:S05]  /*c240*/  IADD3 R2, P0, R2, R0, RZ ;  /* 0x0000000002027210 */ /* 0x004fca0007f1e0ff */
[----:B---3--:R-:W-:-:S05]  /*c250*/  IMAD.X R3, RZ, RZ, R3, P0 ;  /* 0x000000ffff037224 */ /* 0x008fca00000e0603 */
[----:B------:R2:W-:Y:S04]  /*c260*/  LDGSTS.E.BYPASS.LTC128B.128 [R7+0x1c400], desc[UR50][R2.64], !P1 ;  /* 0x1c40000002077fae */ /* 0x0005e8000c901d72 */
[----:B--2---:R-:W2:Y:S04]  /*c270*/  SHFL.IDX PT, R2, R6, 0x1, 0x181f ;  /* 0x00381f0006027f89 */ /* 0x004ea800000e0000 */
[----:B------:R-:W3:Y:S01]  /*c280*/  SHFL.IDX PT, R3, R8, 0x1, 0x181f ;  /* 0x00381f0008037f89 */ /* 0x000ee200000e0000 */
        /* <DEDUP_REMOVED lines=14> */
[----:B------:R-:W3:Y:S04]  /*c370*/  SHFL.IDX PT, R3, R8, 0x4, 0x181f ;  /* 0x00981f0008037f89 */ /* 0x000ee800000e0000 */
[----:B------:R-:W4:Y:S01]  /*c380*/  SHFL.IDX PT, R8, R8, 0x5, 0x181f ;  /* 0x00b81f0008087f89 */ /* 0x000f2200000e0000 */
[----:B--2---:R-:W-:-:S05]  /*c390*/  IADD3 R2, P0, R2, R0, RZ ;  /* 0x0000000002027210 */ /* 0x004fca0007f1e0ff */
[----:B---3--:R-:W-:-:S05]  /*c3a0*/  IMAD.X R3, RZ, RZ, R3, P0 ;  /* 0x000000ffff037224 */ /* 0x008fca00000e0603 */
[----:B----4-:R2:W-:Y:S03]  /*c3b0*/  LDGSTS.E.BYPASS.LTC128B.128 [R7+0x1e400], desc[UR50][R2.64], !P1 ;  /* 0x1e40000002077fae */ /* 0x0105e6000c901d72 */
.L_x_589:
[----:B--2---:R-:W-:-:S05]  /*c3c0*/  IADD3 R2, P0, R14, R0, RZ ;  /* 0x000000000e027210 */ /* 0x004fca0007f1e0ff */
[----:B------:R-:W-:Y:S01]  /*c3d0*/  IMAD.X R3, RZ, RZ, R8, P0 ;  /* 0x000000ffff037224 */ /* 0x000fe200000e0608 */
[----:B------:R-:W-:-:S04]  /*c3e0*/  PLOP3.LUT P0, PT, PT, PT, PT, 0x80, 0x0 ;  /* 0x000000000000781c */ /* 0x000fc80003f0f070 */
[----:B------:R-:W-:Y:S01]  /*c3f0*/  @!PT LDS RZ, [RZ] ;  /* 0x00000000fffff984 */ /* 0x000fe20000000800 */
[----:B------:R-:W-:Y:S01]  /*c400*/  @!PT LDS RZ, [RZ] ;  /* 0x00000000fffff984 */ /* 0x000fe20000000800 */
[----:B------:R-:W-:Y:S01]  /*c410*/  @!PT LDS RZ, [RZ] ;  /* 0x00000000fffff984 */ /* 0x000fe20000000800 */
[----:B------:R2:W-:Y:S01]  /*c420*/  LDGSTS.E.BYPASS.LTC128B.128 [R7+0x1ec00], desc[UR50][R2.64], !P1 ;  /* 0x1ec0000002077fae */ /* 0x0005e2000c901d72 */
[----:B------:R-:W-:-:S08]  /*c430*/  NOP ;  /* 0x0000000000007918 */ /* 0x000fd00000000000 */
.L_x_485:
[----:B------:R-:W-:Y:S02]  /*c440*/  PLOP3.LUT P1, PT, P1, P0, PT, 0xa2, 0x0 ;  /* 0x000000000000781c */ /* 0x000fe40000f21472 */
[----:B------:R-:W-:-:S08]  /*c450*/  @P0 R2UR P1, UR4, R10 ;  /* 0x000000000a0402ca */ /* 0x000fd00000020000 */
[----:B------:R-:W-:-:S05]  /*c460*/  @P0 PLOP3.LUT P0, PT, P1, PT, PT, 0x80, 0x0 ;  /* 0x000000000000081c */ /* 0x000fca0000f0f070 */
[----:B------:R-:W-:Y:S01]  /*c470*/  @!P1 SYNCS.ARRIVE.TRANS64.RED.A0T1 RZ, [UR4+0x22830], RZ ;  /* 0x022830ffffff99a7 */ /* 0x000fe20008200404 */
[----:B------:R-:W-:Y:S07]  /*c480*/  @!P1 ARRIVES.LDGSTSBAR.64.TRANSCNT [UR4+0x22830] ;  /* 0x02283000ff0099b0 */ /* 0x000fee0008000a84 */
[----:B------:R-:W-:Y:S05]  /*c490*/  @P0 BRA.U.ANY `(.L_x_485) ;  /* 0xfffffffd00e80947 */ /* 0x000fea000393ffff */
[----:B------:R-:W-:Y:S01]  /*c4a0*/  NOP ;  /* 0x0000000000007918 */ /* 0x000fe20000000000 */
[----:B--2---:R-:W-:-:S05]  /*c4b0*/  IMAD.U32 R2, RZ, RZ, UR36 ;  /* 0x00000024ff027e24 */ /* 0x004fca000f8e00ff */
[----:B------:R-:W-:-:S13]  /*c4c0*/  ISETP.NE.AND P3, PT, R2, 0x3, PT ;  /* 0x000000030200780c */ /* 0x000fda0003f65270 */
[----:B------:R-:W-:Y:S05]  /*c4d0*/  @!P3 BRA `(.L_x_486) ;  /* 0x000000000004b947 */ /* 0x000fea0003800000 */
[----:B------:R-:W-:Y:S01]  /*c4e0*/  BPT.TRAP 0x1 ;  /* 0x000000040000795c */ /* 0x000fe20000300000 */
.L_x_486:
[----:B------:R2:W-:Y:S01]  /*c4f0*/  SYNCS.ARRIVE.TRANS64.A1T0 RZ, [R10+URZ+0x22830], RZ ;  /* 0x022830ff0aff79a7 */ /* 0x0005e2000810003f */
[----:B------:R-:W-:Y:S05]  /*c500*/  @!P3 BRA `(.L_x_487) ;  /* 0x000000000004b947 */ /* 0x000fea0003800000 */
[----:B------:R-:W-:Y:S01]  /*c510*/  BPT.TRAP 0x1 ;  /* 0x000000040000795c */ /* 0x000fe20000300000 */
.L_x_487:
[----:B------:R-:W3:Y:S01]  /*c520*/  SYNCS.PHASECHK.TRANS64.TRYWAIT P0, [R10+URZ+0x22860], R20 ;  /* 0x022860140a0075a7 */ /* 0x000ee2000800017f */
[----:B------:R-:W-:Y:S04]  /*c530*/  BSSY B1, `(.L_x_488) ;  /* 0x0000002000017945 */ /* 0x000fe80003800000 */
[----:B---3--:R-:W-:Y:S05]  /*c540*/  @!P0 BRA `(.L_x_489) ;  /* 0x0000003800c08947 */ /* 0x008fea0003800000 */
.L_x_590:
[----:B------:R-:W-:Y:S05]  /*c550*/  BSYNC B1 ;  /* 0x0000000000017941 */ /* 0x000fea0003800000 */
.L_x_488:
[----:B------:R-:W-:Y:S01]  /*c560*/  ULDC.64 UR4, c[0x0][0x328] ;  /* 0x0000ca0000047ab9 */ /* 0x000fe20000000a00 */
[----:B------:R-:W-:Y:S01]  /*c570*/  LOP3.LUT P5, RZ, R23, 0x10, RZ, 0xc0, !PT ;  /* 0x0000001017ff7812 */ /* 0x000fe200078ac0ff */
[----:B------:R-:W-:Y:S01]  /*c580*/  IMAD R2, R9, UR4, RZ ;  /* 0x0000000409027c24 */ /* 0x000fe2000f8e02ff */
[C---:B------:R-:W-:Y:S01]  /*c590*/  LOP3.LUT P4, RZ, R23.reuse, 0x8, RZ, 0xc0, !PT ;  /* 0x0000000817ff7812 */ /* 0x040fe2000788c0ff */
[----:B0--3--:R-:W-:Y:S01]  /*c5a0*/  IMAD R20, R24, 0x6000, R29 ;  /* 0x0000600018147824 */ /* 0x009fe200078e021d */
[----:B------:R-:W-:Y:S01]  /*c5b0*/  LOP3.LUT P3, RZ, R23, 0x4, RZ, 0xc0, !PT ;  /* 0x0000000417ff7812 */ /* 0x000fe2000786c0ff */
[----:B------:R-:W-:Y:S01]  /*c5c0*/  IMAD R7, R5, UR5, R2 ;  /* 0x0000000505077c24 */ /* 0x000fe2000f8e0202 */
        /* <DEDUP_REMOVED lines=18> */
[----:B------:R-:W0:Y:S01]  /*c6f0*/  SHFL.IDX PT, R14, R17, RZ, 0x181f ;  /* 0x00181fff110e7589 */ /* 0x000e2200000e0000 */
[----:B------:R-:W-:-:S03]  /*c700*/  LEA R20, R20, R22, 0x1 ;  /* 0x0000001614147211 */ /* 0x000fc600078e08ff */
[----:B------:R-:W3:Y:S04]  /*c710*/  SHFL.IDX PT, R3, R25, RZ, 0x181f ;  /* 0x00181fff19037589 */ /* 0x000ee800000e0000 */
[----:B------:R-:W-:Y:S04]  /*c720*/  SHFL.IDX PT, R4, R25, 0x1, 0x181f ;  /* 0x00381f0019047f89 */ /* 0x000fe800000e0000 */
[----:B------:R-:W-:Y:S04]  /*c730*/  SHFL.IDX PT, R8, R17, 0x2, 0x181f ;  /* 0x00581f0011087f89 */ /* 0x000fe800000e0000 */
[----:B------:R-:W-:Y:S01]  /*c740*/  SHFL.IDX PT, R5, R25, 0x3, 0x181f ;  /* 0x00781f0019057f89 */ /* 0x000fe200000e0000 */
[----:B0-----:R-:W-:-:S03]  /*c750*/  IADD3 R2, P0, R14, R0, RZ ;  /* 0x000000000e027210 */ /* 0x001fc60007f1e0ff */
[----:B------:R-:W0:Y:S02]  /*c760*/  SHFL.IDX PT, R14, R17, 0x1, 0x181f ;  /* 0x00381f00110e7f89 */ /* 0x000e2400000e0000 */
[----:B---3--:R-:W-:-:S05]  /*c770*/  IMAD.X R3, RZ, RZ, R3, P0 ;  /* 0x000000ffff037224 */ /* 0x008fca00000e0603 */
[----:B------:R-:W-:Y:S04]  /*c780*/  LDGSTS.E.BYPASS.LTC128B.128 [R20+0x400], desc[UR50][R2.64], !P5 ;  /* 0x0040000002147fae */ /* 0x000fe8000e901d72 */
[----:B------:R-:W-:Y:S04]  /*c790*/  LDGSTS.E.BYPASS.LTC128B.128 [R20+0x3400], desc[UR50][R2.64+0x80], !P4 ;  /* 0x0340008002147fae */ /* 0x000fe8000e101d72 */
[----:B------:R-:W-:Y:S04]  /*c7a0*/  LDGSTS.E.BYPASS.LTC128B.128 [R20+0x6400], desc[UR50][R2.64+0x100], !P3 ;  /* 0x0640010002147fae */ /* 0x000fe8000d901d72 */
[----:B------:R3:W-:Y:S01]  /*c7b0*/  LDGSTS.E.BYPASS.LTC128B.128 [R20+0x9400], desc[UR50][R2.64+0x180], !P1 ;  /* 0x0940018002147fae */ /* 0x0007e2000c901d72 */
[----:B0-----:R-:W-:-:S03]  /*c7c0*/  IADD3 R6, P0, R14, R0, RZ ;  /* 0x000000000e067210 */ /* 0x001fc60007f1e0ff */
[----:B------:R-:W-:Y:S02]  /*c7d0*/  SHFL.IDX PT, R14, R17, 0x3, 0x181f ;  /* 0x00781f00110e7f89 */ /* 0x000fe400000e0000 */
[----:B------:R-:W-:Y:S01]  /*c7e0*/  IMAD.X R7, RZ, RZ, R4, P0 ;  /* 0x000000ffff077224 */ /* 0x000fe200000e0604 */
[-C--:B------:R-:W-:Y:S01]  /*c7f0*/  IADD3 R8, P0, R8, R0.reuse, RZ ;  /* 0x0000000008087210 */ /* 0x080fe20007f1e0ff */
[----:B------:R-:W0:Y:S04]  /*c800*/  SHFL.IDX PT, R4, R25, 0x2, 0x181f ;  /* 0x00581f0019047f89 */ /* 0x000e2800000e0000 */
[----:B---3--:R-:W-:Y:S04]  /*c810*/  SHFL.IDX PT, R3, R25, 0x4, 0x181f ;  /* 0x00981f0019037f89 */ /* 0x008fe800000e0000 */
[----:B------:R3:W-:Y:S04]  /*c820*/  LDGSTS.E.BYPASS.LTC128B.128 [R20+0xc00], desc[UR50][R6.64], !P5 ;  /* 0x00c0000006147fae */ /* 0x0007e8000e901d72 */
[----:B------:R3:W-:Y:S04]  /*c830*/  LDGSTS.E.BYPASS.LTC128B.128 [R20+0x3c00], desc[UR50][R6.64+0x80], !P4 ;  /* 0x03c0008006147fae */ /* 0x0007e8000e101d72 */
[----:B------:R3:W-:Y:S04]  /*c840*/  LDGSTS.E.BYPASS.LTC128B.128 [R20+0x6c00], desc[UR50][R6.64+0x100], !P3 ;  /* 0x06c0010006147fae */ /* 0x0007e8000d901d72 */
[----:B------:R3:W-:Y:S01]  /*c850*/  LDGSTS.E.BYPASS.LTC128B.128 [R20+0x9c00], desc[UR50][R6.64+0x180], !P1 ;  /* 0x09c0018006147fae */ /* 0x0007e2000c901d72 */
[----:B0-----:R-:W-:Y:S01]  /*c860*/  IMAD.X R9, RZ, RZ, R4, P0 ;  /* 0x000000ffff097224 */ /* 0x001fe200000e0604 */
[----:B------:R-:W-:-:S02]  /*c870*/  IADD3 R4, P0, R14, R0, RZ ;  /* 0x000000000e047210 */ /* 0x000fc40007f1e0ff */
[----:B------:R-:W-:Y:S04]  /*c880*/  SHFL.IDX PT, R25, R25, 0x5, 0x181f ;  /* 0x00b81f0019197f89 */ /* 0x000fe800000e0000 */
[----:B------:R-:W0:Y:S01]  /*c890*/  SHFL.IDX PT, R14, R17, 0x4, 0x181f ;  /* 0x00981f00110e7f89 */ /* 0x000e2200000e0000 */
[----:B------:R-:W-:-:S03]  /*c8a0*/  IMAD.X R5, RZ, RZ, R5, P0 ;  /* 0x000000ffff057224 */ /* 0x000fc600000e0605 */
[----:B------:R3:W-:Y:S04]  /*c8b0*/  LDGSTS.E.BYPASS.LTC128B.128 [R20+0x1400], desc[UR50][R8.64], !P5 ;  /* 0x0140000008147fae */ /* 0x0007e8000e901d72 */
[----:B------:R3:W-:Y:S04]  /*c8c0*/  LDGSTS.E.BYPASS.LTC128B.128 [R20+0x4400], desc[UR50][R8.64+0x80], !P4 ;  /* 0x0440008008147fae */ /* 0x0007e8000e101d72 */
[----:B------:R3:W-:Y:S04]  /*c8d0*/  LDGSTS.E.BYPASS.LTC128B.128 [R20+0x7400], desc[UR50][R8.64+0x100], !P3 ;  /* 0x0740010008147fae */ /* 0x0007e8000d901d72 */
[----:B------:R3:W-:Y:S04]  /*c8e0*/  LDGSTS.E.BYPASS.LTC128B.128 [R20+0xa400], desc[UR50][R8.64+0x180], !P1 ;  /* 0x0a40018008147fae */ /* 0x0007e8000c901d72 */
[----:B------:R3:W-:Y:S01]  /*c8f0*/  LDGSTS.E.BYPASS.LTC128B.128 [R20+0x1c00], desc[UR50][R4.64], !P5 ;  /* 0x01c0000004147fae */ /* 0x0007e2000e901d72 */
[----:B0-----:R-:W-:-:S03]  /*c900*/  IADD3 R2, P0, R14, R0, RZ ;  /* 0x000000000e027210 */ /* 0x001fc60007f1e0ff */
[----:B------:R3:W-:Y:S02]  /*c910*/  LDGSTS.E.BYPASS.LTC128B.128 [R20+0x4c00], desc[UR50][R4.64+0x80], !P4 ;  /* 0x04c0008004147fae */ /* 0x0007e4000e101d72 */
[----:B------:R-:W-:Y:S02]  /*c920*/  IMAD.X R3, RZ, RZ, R3, P0 ;  /* 0x000000ffff037224 */ /* 0x000fe400000e0603 */
[----:B------:R3:W-:Y:S04]  /*c930*/  LDGSTS.E.BYPASS.LTC128B.128 [R20+0x7c00], desc[UR50][R4.64+0x100], !P3 ;  /* 0x07c0010004147fae */ /* 0x0007e8000d901d72 */
[----:B------:R3:W-:Y:S04]  /*c940*/  LDGSTS.E.BYPASS.LTC128B.128 [R20+0xac00], desc[UR50][R4.64+0x180], !P1 ;  /* 0x0ac0018004147fae */ /* 0x0007e8000c901d72 */
[----:B------:R3:W-:Y:S04]  /*c950*/  LDGSTS.E.BYPASS.LTC128B.128 [R20+0x2400], desc[UR50][R2.64], !P5 ;  /* 0x0240000002147fae */ /* 0x0007e8000e901d72 */
[----:B------:R3:W-:Y:S04]  /*c960*/  LDGSTS.E.BYPASS.LTC128B.128 [R20+0x5400], desc[UR50][R2.64+0x80], !P4 ;  /* 0x0540008002147fae */ /* 0x0007e8000e101d72 */
[----:B------:R3:W-:Y:S04]  /*c970*/  LDGSTS.E.BYPASS.LTC128B.128 [R20+0x8400], desc[UR50][R2.64+0x100], !P3 ;  /* 0x0840010002147fae */ /* 0x0007e8000d901d72 */
[----:B------:R3:W-:Y:S04]  /*c980*/  LDGSTS.E.BYPASS.LTC128B.128 [R20+0xb400], desc[UR50][R2.64+0x180], !P1 ;  /* 0x0b40018002147fae */ /* 0x0007e8000c901d72 */
[----:B------:R3:W0:Y:S02]  /*c990*/  SHFL.IDX PT, R14, R17, 0x5, 0x181f ;  /* 0x00b81f00110e7f89 */ /* 0x00062400000e0000 */
.L_x_604:
[----:B0--3--:R-:W-:-:S05]  /*c9a0*/  IADD3 R2, P0, R14, R0, RZ ;  /* 0x000000000e027210 */ /* 0x009fca0007f1e0ff */
        /* <DEDUP_REMOVED lines=10> */
.L_x_491:
        /* <DEDUP_REMOVED lines=11> */
.L_x_492:
[----:B------:R0:W-:Y:S01]  /*cb00*/  SYNCS.ARRIVE.TRANS64.A1T0 RZ, [R10+URZ+0x22850], RZ ;  /* 0x022850ff0aff79a7 */ /* 0x0001e2000810003f */
[----:B------:R-:W-:Y:S05]  /*cb10*/  @P2 BRA `(.L_x_493) ;  /* 0xfffffff000942947 */ /* 0x000fea000383ffff */
.L_x_480:
[----:B------:R-:W-:Y:S05]  /*cb20*/  BSYNC B0 ;  /* 0x0000000000007941 */ /* 0x000fea0003800000 */
.L_x_479:
[----:B------:R-:W3:Y:S01]  /*cb30*/  S2R R2, SR_TID.X ;  /* 0x0000000000027919 */ /* 0x000ee20000002100 */
[----:B------:R-:W-:Y:S01]  /*cb40*/  VIADD R24, R24, 0x1 ;  /* 0x0000000118187836 */ /* 0x000fe20000000000 */
[----:B------:R-:W-:Y:S04]  /*cb50*/  BSSY B0, `(.L_x_494) ;  /* 0x0000012000007945 */ /* 0x000fe80003800000 */
[----:B------:R-:W-:-:S04]  /*cb60*/  ISETP.NE.AND P0, PT, R24, 0x2, PT ;  /* 0x000000021800780c */ /* 0x000fc80003f05270 */
[----:B------:R-:W-:Y:S02]  /*cb70*/  SEL R5, RZ, 0x1, P0 ;  /* 0x00000001ff057807 */ /* 0x000fe40000000000 */
[----:B---3--:R-:W-:-:S04]  /*cb80*/  LOP3.LUT R2, R2, 0x7f, RZ, 0xc0, !PT ;  /* 0x0000007f02027812 */ /* 0x008fc800078ec0ff */
[----:B------:R-:W-:-:S13]  /*cb90*/  ISETP.NE.AND P1, PT, R2, RZ, PT ;  /* 0x000000ff0200720c */ /* 0x000fda0003f25270 */
[----:B------:R-:W-:Y:S05]  /*cba0*/  @P1 BRA `(.L_x_495) ;  /* 0x0000000000301947 */ /* 0x000fea0003800000 */
[----:B------:R-:W3:Y:S01]  /*cbb0*/  S2R R7, SR_LANEID ;  /* 0x0000000000077919 */ /* 0x000ee20000000000 */
[----:B------:R-:W-:Y:S01]  /*cbc0*/  VOTEU.ANY UR4, UPT, PT ;  /* 0x0000000000047886 */ /* 0x000fe200038e0100 */
[----:B------:R-:W4:Y:S01]  /*cbd0*/  LDC.64 R2, c[0x0][0xc60] ;  /* 0x00031800ff027b82 */ /* 0x000f220000000a00 */
[----:B------:R-:W3:Y:S02]  /*cbe0*/  FLO.U32 R0, UR4 ;  /* 0x0000000400007d00 */ /* 0x000ee400080e0000 */
[----:B---3--:R-:W-:-:S06]  /*cbf0*/  ISETP.EQ.U32.AND P1, PT, R0, R7, PT ;  /* 0x000000070000720c */ /* 0x008fcc0003f22070 */
[----:B------:R-:W4:Y:S07]  /*cc00*/  POPC R7, UR4 ;  /* 0x0000000400077d09 */ /* 0x000f2e0008000000 */
[----:B----4-:R-:W3:Y:S01]  /*cc10*/  @P1 ATOMG.E.ADD.STRONG.GPU PT, R3, desc[UR50][R2.64], R7 ;  /* 0x00000007020319a8 */ /* 0x010ee200081ee1f2 */
[----:B------:R-:W4:Y:S02]  /*cc20*/  S2R R4, SR_LTMASK ;  /* 0x0000000000047919 */ /* 0x000f240000003900 */
[----:B----4-:R-:W-:-:S04]  /*cc30*/  LOP3.LUT R4, R4, UR4, RZ, 0xc0, !PT ;  /* 0x0000000404047c12 */ /* 0x010fc8000f8ec0ff */
[----:B------:R-:W4:Y:S01]  /*cc40*/  POPC R9, R4 ;  /* 0x0000000400097309 */ /* 0x000f220000000000 */
[----:B---3--:R-:W4:Y:S02]  /*cc50*/  SHFL.IDX PT, R0, R3, R0, 0x1f ;  /* 0x00001f0003007589 */ /* 0x008f2400000e0000 */
[----:B----4-:R-:W-:-:S07]  /*cc60*/  IADD3 R16, R0, UR38, R9 ;  /* 0x0000002600107c10 */ /* 0x010fce000fffe009 */
.L_x_495:
[----:B------:R-:W-:Y:S05]  /*cc70*/  BSYNC B0 ;  /* 0x0000000000007941 */ /* 0x000fea0003800000 */
.L_x_494:
[----:B------:R-:W-:Y:S02]  /*cc80*/  SEL R24, R24, RZ, P0 ;  /* 0x000000ff18187207 */ /* 0x000fe40000000000 */
[----:B------:R-:W-:-:S07]  /*cc90*/  LOP3.LUT R26, R26, R5, RZ, 0x3c, !PT ;  /* 0x000000051a1a7212 */ /* 0x000fce00078e3cff */
.L_x_454:
[----:B------:R-:W-:Y:S05]  /*cca0*/  BSYNC B7 ;  /* 0x0000000000077941 */ /* 0x000fea0003800000 */
.L_x_452:
[----:B------:R-:W-:-:S13]  /*ccb0*/  LOP3.LUT P0, RZ, R23, 0x200, RZ, 0xc0, !PT ;  /* 0x0000020017ff7812 */ /* 0x000fda000780c0ff */
[----:B------:R-:W-:Y:S05]  /*ccc0*/  @!P0 BRA `(.L_x_496) ;  /* 0x0000000000248947 */ /* 0x000fea0003800000 */
[----:B------:R-:W-:Y:S05]  /*ccd0*/  WARPSYNC.ALL ;  /* 0x0000000000007948 */ /* 0x000fea0003800000 */
[----:B------:R-:W3:Y:S08]  /*cce0*/  S2UR UR5, SR_CgaCtaId ;  /* 0x00000000000579c3 */ /* 0x000ef00000008800 */
[----:B------:R-:W-:Y:S06]  /*ccf0*/  BAR.SYNC.DEFER_BLOCKING 0x5, 0x180 ;  /* 0x0146000000007b1d */ /* 0x000fec0000010000 */
[----:B------:R-:W-:-:S02]  /*cd00*/  UMOV UR4, 0x400 ;  /* 0x0000040000047882 */ /* 0x000fc40000000000 */
[----:B---3--:R-:W-:-:S06]  /*cd10*/  ULEA UR4, UR5, UR4, 0x18 ;  /* 0x0000000405047291 */ /* 0x008fcc000f8ec03f */
[----:B------:R-:W-:-:S05]  /*cd20*/  IMAD.U32 R22, RZ, RZ, UR4 ;  /* 0x00000004ff167e24 */ /* 0x000fca000f8e00ff */
[----:B------:R3:W4:Y:S01]  /*cd30*/  LDS.128 R16, [R22+0x228d0] ;  /* 0x0228d00016107984 */ /* 0x0007220000000c00 */
[----:B------:R-:W-:Y:S06]  /*cd40*/  BAR.ARV 0x4, 0x180 ;  /* 0x0106000000007b1d */ /* 0x000fec0000002000 */
[----:B------:R-:W-:Y:S05]  /*cd50*/  BRA `(.L_x_497) ;  /* 0x0000000800407947 */ /* 0x000fea0003800000 */
.L_x_496:
[----:B------:R-:W3:Y:S01]  /*cd60*/  S2R R0, SR_TID.X ;  /* 0x0000000000007919 */ /* 0x000ee20000002100 */
[----:B------:R-:W-:Y:S01]  /*cd70*/  UMOV UR4, 0xffffffff ;  /* 0xffffffff00047882 */ /* 0x000fe20000000000 */
[----:B---3--:R-:W-:-:S04]  /*cd80*/  LOP3.LUT R8, R0, 0x1f, RZ, 0xc0, !PT ;  /* 0x0000001f00087812 */ /* 0x008fc800078ec0ff */
[----:B------:R-:W-:Y:S01]  /*cd90*/  ISETP.NE.AND P0, PT, R8, 0x1f, PT ;  /* 0x0000001f0800780c */ /* 0x000fe20003f05270 */
[----:B------:R-:W-:-:S12]  /*cda0*/  BRA.DIV UR4, `(.L_x_498) ;  /* 0x0000003a04887947 */ /* 0x000fd8000b800000 */
[----:B------:R-:W-:Y:S01]  /*cdb0*/  IMAD.IADD R5, R19, 0x1, R8 ;  /* 0x0000000113057824 */ /* 0x000fe200078e0208 */
[----:B------:R-:W-:-:S04]  /*cdc0*/  ULDC UR4, c[0x0][0xc3c] ;  /* 0x00030f0000047ab9 */ /* 0x000fc80000000800 */
[----:B------:R-:W-:-:S13]  /*cdd0*/  ISETP.GE.OR P1, PT, R5, UR4, !P0 ;  /* 0x0000000405007c0c */ /* 0x000fda000c726670 */
[----:B------:R-:W3:Y:S02]  /*cde0*/  @!P1 LDC.64 R2, c[0x0][0xc80] ;  /* 0x00032000ff029b82 */ /* 0x000ee40000000a00 */
[----:B---3--:R-:W-:-:S06]  /*cdf0*/  @!P1 IMAD.WIDE R2, R5, 0x4, R2 ;  /* 0x0000000405029825 */ /* 0x008fcc00078e0202 */
[----:B------:R-:W3:Y:S01]  /*ce00*/  @!P1 LDG.E R2, desc[UR50][R2.64] ;  /* 0x0000003202029981 */ /* 0x000ee2000c1e1900 */
[----:B------:R-:W-:Y:S01]  /*ce10*/  IMAD.MOV.U32 R4, RZ, RZ, RZ ;  /* 0x000000ffff047224 */ /* 0x000fe200078e00ff */
[C---:B------:R-:W-:Y:S02]  /*ce20*/  ISETP.GE.U32.AND P2, PT, R8.reuse, 0x2, PT ;  /* 0x000000020800780c */ /* 0x040fe40003f46070 */
[C---:B------:R-:W-:Y:S01]  /*ce30*/  ISETP.GE.U32.AND P3, PT, R8.reuse, 0x4, PT ;  /* 0x000000040800780c */ /* 0x040fe20003f66070 */
[----:B------:R-:W-:Y:S01]  /*ce40*/  SHFL.IDX PT, R0, R16, 0x1, 0x1f ;  /* 0x00201f0010007f89 */ /* 0x000fe200000e0000 */
[C---:B------:R-:W-:Y:S02]  /*ce50*/  ISETP.GE.U32.AND P4, PT, R8.reuse, 0x8, PT ;  /* 0x000000080800780c */ /* 0x040fe40003f86070 */
[C---:B------:R-:W-:Y:S01]  /*ce60*/  ISETP.GE.U32.AND P5, PT, R8.reuse, 0x10, PT ;  /* 0x000000100800780c */ /* 0x040fe20003fa6070 */
[----:B---3--:R-:W-:Y:S01]  /*ce70*/  @!P1 IMAD.MOV.U32 R4, RZ, RZ, R2 ;  /* 0x000000ffff049224 */ /* 0x008fe200078e0002 */
[----:B------:R-:W-:-:S04]  /*ce80*/  ISETP.NE.AND P1, PT, R8, RZ, PT ;  /* 0x000000ff0800720c */ /* 0x000fc80003f25270 */
[----:B------:R-:W3:Y:S02]  /*ce90*/  SHFL.UP PT, R14, R4, 0x1, RZ ;  /* 0x04200000040e7989 */ /* 0x000ee400000e00ff */
[----:B---3--:R-:W-:-:S05]  /*cea0*/  SEL R5, R14, RZ, P1 ;  /* 0x000000ff0e057207 */ /* 0x008fca0000800000 */
[----:B------:R-:W-:Y:S02]  /*ceb0*/  IMAD.IADD R6, R4, 0x1, R5 ;  /* 0x0000000104067824 */ /* 0x000fe400078e0205 */
[----:B------:R-:W-:Y:S04]  /*cec0*/  SHFL.IDX PT, R5, R16, RZ, 0x1f ;  /* 0x00001fff10057589 */ /* 0x000fe800000e0000 */
[----:B------:R-:W3:Y:S02]  /*ced0*/  SHFL.UP PT, R14, R6, 0x2, RZ ;  /* 0x04400000060e7989 */ /* 0x000ee400000e00ff */
[----:B---3--:R-:W-:-:S05]  /*cee0*/  SEL R7, R14, RZ, P2 ;  /* 0x000000ff0e077207 */ /* 0x008fca0001000000 */
[----:B------:R-:W-:-:S05]  /*cef0*/  IMAD.IADD R7, R6, 0x1, R7 ;  /* 0x0000000106077824 */ /* 0x000fca00078e0207 */
        /* <DEDUP_REMOVED lines=9> */
[----:B------:R3:W4:Y:S02]  /*cf90*/  SHFL.IDX PT, R14, R6, 0x1f, 0x1f ;  /* 0x03e01f00060e7f89 */ /* 0x00072400000e0000 */
.L_x_614:
[----:B------:R-:W-:Y:S02]  /*cfa0*/  ULDC UR4, c[0x0][0xc38] ;  /* 0x00030e0000047ab9 */ /* 0x000fe40000000800 */
[----:B------:R-:W-:-:S04]  /*cfb0*/  IMAD.U32 R7, RZ, RZ, UR4 ;  /* 0x00000004ff077e24 */ /* 0x000fc8000f8e00ff */
[----:B----4-:R-:W-:-:S04]  /*cfc0*/  IMAD R3, R14, R7, RZ ;  /* 0x000000070e037224 */ /* 0x010fc800078e02ff */
[----:B------:R-:W-:-:S05]  /*cfd0*/  IMAD.IADD R8, R0, 0x1, R3 ;  /* 0x0000000100087824 */ /* 0x000fca00078e0203 */
[----:B------:R-:W-:-:S13]  /*cfe0*/  ISETP.GT.AND P6, PT, R8, R5, PT ;  /* 0x000000050800720c */ /* 0x000fda0003fc4270 */
[----:B------:R-:W-:Y:S05]  /*cff0*/  @P6 BRA `(.L_x_499) ;  /* 0x00000000009c6947 */ /* 0x000fea0003800000 */
.L_x_504:
[----:B------:R-:W4:Y:S01]  /*d000*/  LDC R0, c[0x0][0xc3c] ;  /* 0x00030f00ff007b82 */ /* 0x000f220000000800 */
[----:B------:R-:W-:-:S05]  /*d010*/  VIADD R19, R19, 0x1f ;  /* 0x0000001f13137836 */ /* 0x000fca0000000000 */
[----:B----4-:R-:W-:-:S13]  /*d020*/  ISETP.GE.AND P6, PT, R19, R0, PT ;  /* 0x000000001300720c */ /* 0x010fda0003fc6270 */
[----:B0-----:R-:W-:Y:S05]  /*d030*/  @P6 BRA `(.L_x_500) ;  /* 0x0000000400446947 */ /* 0x001fea0003800000 */
[----:B------:R-:W4:Y:S01]  /*d040*/  S2R R2, SR_TID.X ;  /* 0x0000000000027919 */ /* 0x000f220000002100 */
[----:B------:R-:W-:Y:S01]  /*d050*/  BSSY B0, `(.L_x_501) ;  /* 0x0000009000007945 */ /* 0x000fe20003800000 */
[----:B------:R-:W-:Y:S01]  /*d060*/  IMAD.MOV.U32 R4, RZ, RZ, RZ ;  /* 0x000000ffff047224 */ /* 0x000fe200078e00ff */
[----:B----4-:R-:W-:-:S05]  /*d070*/  LOP3.LUT R2, R2, 0x1f, RZ, 0xc0, !PT ;  /* 0x0000001f02027812 */ /* 0x010fca00078ec0ff */
[----:B------:R-:W-:-:S05]  /*d080*/  IMAD.IADD R7, R19, 0x1, R2 ;  /* 0x0000000113077824 */ /* 0x000fca00078e0202 */
[----:B------:R-:W-:-:S13]  /*d090*/  ISETP.GE.OR P6, PT, R7, R0, !P0 ;  /* 0x000000000700720c */ /* 0x000fda00047c6670 */
[----:B------:R-:W-:Y:S05]  /*d0a0*/  @P6 BRA `(.L_x_502) ;  /* 0x00000000000c6947 */ /* 0x000fea0003800000 */
[----:B------:R-:W4:Y:S02]  /*d0b0*/  LDC.64 R2, c[0x0][0xc80] ;  /* 0x00032000ff027b82 */ /* 0x000f240000000a00 */
[----:B----4-:R-:W-:-:S05]  /*d0c0*/  IMAD.WIDE R2, R7, 0x4, R2 ;  /* 0x0000000407027825 */ /* 0x010fca00078e0202 */
[----:B------:R4:W5:Y:S02]  /*d0d0*/  LDG.E R4, desc[UR50][R2.64] ;  /* 0x0000003202047981 */ /* 0x000964000c1e1900 */
.L_x_502:
[----:B------:R-:W-:Y:S05]  /*d0e0*/  BSYNC B0 ;  /* 0x0000000000007941 */ /* 0x000fea0003800000 */
.L_x_501:
[----:B------:R-:W-:-:S03]  /*d0f0*/  UMOV UR4, 0xffffffff ;  /* 0xffffffff00047882 */ /* 0x000fc60000000000 */
[----:B------:R-:W-:Y:S05]  /*d100*/  BRA.DIV UR4, `(.L_x_503) ;  /* 0x0000003a04d47947 */ /* 0x000fea000b800000 */
[----:B-----5:R-:W0:Y:S02]  /*d110*/  SHFL.UP PT, R14, R4, 0x1, RZ ;  /* 0x04200000040e7989 */ /* 0x020e2400000e00ff */
[----:B0-----:R-:W-:-:S05]  /*d120*/  SEL R13, R14, RZ, P1 ;  /* 0x000000ff0e0d7207 */ /* 0x001fca0000800000 */
[----:B------:R-:W-:-:S05]  /*d130*/  IMAD.IADD R13, R4, 0x1, R13 ;  /* 0x00000001040d7824 */ /* 0x000fca00078e020d */
[----:B------:R-:W0:Y:S02]  /*d140*/  SHFL.UP PT, R14, R13, 0x2, RZ ;  /* 0x044000000d0e7989 */ /* 0x000e2400000e00ff */
[----:B0-----:R-:W-:-:S05]  /*d150*/  SEL R0, R14, RZ, P2 ;  /* 0x000000ff0e007207 */ /* 0x001fca0001000000 */
[----:B------:R-:W-:-:S05]  /*d160*/  IMAD.IADD R0, R13, 0x1, R0 ;  /* 0x000000010d007824 */ /* 0x000fca00078e0200 */
[----:B------:R-:W4:Y:S02]  /*d170*/  SHFL.UP PT, R14, R0, 0x4, RZ ;  /* 0x04800000000e7989 */ /* 0x000f2400000e00ff */
[----:B----4-:R-:W-:-:S05]  /*d180*/  SEL R3, R14, RZ, P3 ;  /* 0x000000ff0e037207 */ /* 0x010fca0001800000 */
[----:B------:R-:W-:-:S05]  /*d190*/  IMAD.IADD R2, R0, 0x1, R3 ;  /* 0x0000000100027824 */ /* 0x000fca00078e0203 */
[----:B------:R-:W0:Y:S02]  /*d1a0*/  SHFL.UP PT, R14, R2, 0x8, RZ ;  /* 0x05000000020e7989 */ /* 0x000e2400000e00ff */
[----:B0-----:R-:W-:-:S05]  /*d1b0*/  SEL R3, R14, RZ, P4 ;  /* 0x000000ff0e037207 */ /* 0x001fca0002000000 */
[----:B------:R-:W-:-:S05]  /*d1c0*/  IMAD.IADD R3, R2, 0x1, R3 ;  /* 0x0000000102037824 */ /* 0x000fca00078e0203 */
[----:B------:R-:W3:Y:S02]  /*d1d0*/  SHFL.UP PT, R14, R3, 0x10, RZ ;  /* 0x06000000030e7989 */ /* 0x000ee400000e00ff */
[----:B---3--:R-:W-:-:S05]  /*d1e0*/  SEL R6, R14, RZ, P5 ;  /* 0x000000ff0e067207 */ /* 0x008fca0002800000 */
[----:B------:R-:W-:-:S05]  /*d1f0*/  IMAD.IADD R6, R3, 0x1, R6 ;  /* 0x0000000103067824 */ /* 0x000fca00078e0206 */
[----:B------:R0:W3:Y:S02]  /*d200*/  SHFL.IDX PT, R14, R6, 0x1f, 0x1f ;  /* 0x03e01f00060e7f89 */ /* 0x0000e400000e0000 */
.L_x_622:
[----:B------:R-:W-:Y:S02]  /*d210*/  ULDC UR4, c[0x0][0xc38] ;  /* 0x00030e0000047ab9 */ /* 0x000fe40000000800 */
[----:B------:R-:W-:-:S04]  /*d220*/  IMAD.U32 R7, RZ, RZ, UR4 ;  /* 0x00000004ff077e24 */ /* 0x000fc8000f8e00ff */
[----:B---3--:R-:W-:-:S04]  /*d230*/  IMAD R3, R14, R7, RZ ;  /* 0x000000070e037224 */ /* 0x008fc800078e02ff */
[----:B------:R-:W-:-:S05]  /*d240*/  IMAD.IADD R8, R3, 0x1, R8 ;  /* 0x0000000103087824 */ /* 0x000fca00078e0208 */
[----:B------:R-:W-:-:S13]  /*d250*/  ISETP.GT.AND P6, PT, R8, R5, PT ;  /* 0x000000050800720c */ /* 0x000fda0003fc4270 */
[----:B------:R-:W-:Y:S05]  /*d260*/  @!P6 BRA `(.L_x_504) ;  /* 0xfffffffc0064e947 */ /* 0x000fea000383ffff */
.L_x_499:
[----:B------:R-:W-:Y:S01]  /*d270*/  IMAD.IADD R8, R8, 0x1, -R3 ;  /* 0x0000000108087824 */ /* 0x000fe200078e0a03 */
[----:B------:R-:W-:-:S03]  /*d280*/  UMOV UR4, 0xffffffff ;  /* 0xffffffff00047882 */ /* 0x000fc60000000000 */
[----:B------:R-:W-:-:S05]  /*d290*/  IMAD R0, R6, R7, R8 ;  /* 0x0000000706007224 */ /* 0x000fca00078e0208 */
[----:B------:R-:W-:Y:S01]  /*d2a0*/  ISETP.GT.AND P6, PT, R0, R5, PT ;  /* 0x000000050000720c */ /* 0x000fe20003fc4270 */
[----:B------:R-:W-:-:S12]  /*d2b0*/  BRA.DIV UR4, `(.L_x_505) ;  /* 0x0000003e04247947 */ /* 0x000fd8000b800000 */
[----:B------:R-:W-:-:S04]  /*d2c0*/  VOTE.ANY R2, PT, !P6 ;  /* 0x0000000000027806 */ /* 0x000fc800070e0100 */
[----:B------:R-:W4:Y:S02]  /*d2d0*/  POPC R0, R2 ;  /* 0x0000000200007309 */ /* 0x000f240000000000 */
[----:B----4-:R4:W0:Y:S02]  /*d2e0*/  SHFL.IDX PT, R4, R4, R0, 0x1f ;  /* 0x00001f0004047589 */ /* 0x01082400000e0000 */
.L_x_626:
[----:B------:R-:W-:Y:S01]  /*d2f0*/  ISETP.NE.AND P0, PT, R2, RZ, PT ;  /* 0x000000ff0200720c */ /* 0x000fe20003f05270 */
[----:B------:R-:W-:-:S12]  /*d300*/  IMAD.MOV.U32 R14, RZ, RZ, RZ ;  /* 0x000000ffff0e7224 */ /* 0x000fd800078e00ff */
[----:B------:R-:W-:Y:S05]  /*d310*/  @!P0 BRA `(.L_x_506) ;  /* 0x0000000000108947 */ /* 0x000fea0003800000 */
[----:B------:R-:W-:Y:S01]  /*d320*/  UMOV UR4, 0xffffffff ;  /* 0xffffffff00047882 */ /* 0x000fe20000000000 */
[----:B------:R-:W-:Y:S02]  /*d330*/  VIADD R12, R0, 0xffffffff ;  /* 0xffffffff000c7836 */ /* 0x000fe40000000000 */
[----:B------:R-:W-:Y:S05]  /*d340*/  BRA.DIV UR4, `(.L_x_507) ;  /* 0x0000003e04487947 */ /* 0x000fea000b800000 */
[----:B------:R0:W0:Y:S02]  /*d350*/  SHFL.IDX PT, R14, R6, R12, 0x1f ;  /* 0x00001f0c060e7589 */ /* 0x00002400000e0000 */
.L_x_506:
[----:B0--3--:R-:W-:Y:S01]  /*d360*/  IABS R6, R4 ;  /* 0x0000000400067213 */ /* 0x009fe20000000000 */
[----:B------:R-:W-:Y:S02]  /*d370*/  IMAD R16, R14, R7, R8 ;  /* 0x000000070e107224 */ /* 0x000fe400078e0208 */
[----:B------:R-:W-:Y:S01]  /*d380*/  IMAD.IADD R19, R0, 0x1, R19 ;  /* 0x0000000100137824 */ /* 0x000fe200078e0213 */
[----:B------:R-:W0:Y:S08]  /*d390*/  I2F.RP R9, R6 ;  /* 0x0000000600097306 */ /* 0x000e300000209400 */
[----:B0-----:R-:W0:Y:S02]  /*d3a0*/  MUFU.RCP R9, R9 ;  /* 0x0000000900097308 */ /* 0x001e240000001000 */
[----:B0-----:R-:W-:-:S06]  /*d3b0*/  VIADD R2, R9, 0xffffffe ;  /* 0x0ffffffe09027836 */ /* 0x001fcc0000000000 */
[----:B------:R0:W3:Y:S02]  /*d3c0*/  F2I.FTZ.U32.TRUNC.NTZ R3, R2 ;  /* 0x0000000200037305 */ /* 0x0000e4000021f000 */
[----:B0-----:R-:W-:Y:S02]  /*d3d0*/  IMAD.MOV.U32 R2, RZ, RZ, RZ ;  /* 0x000000ffff027224 */ /* 0x001fe400078e00ff */
[----:B---3--:R-:W-:-:S04]  /*d3e0*/  IMAD.MOV R7, RZ, RZ, -R3 ;  /* 0x000000ffff077224 */ /* 0x008fc800078e0a03 */
[----:B------:R-:W-:-:S04]  /*d3f0*/  IMAD R7, R7, R6, RZ ;  /* 0x0000000607077224 */ /* 0x000fc800078e02ff */
[----:B------:R-:W-:-:S04]  /*d400*/  IMAD.HI.U32 R3, R3, R7, R2 ;  /* 0x0000000703037227 */ /* 0x000fc800078e0002 */
[----:B------:R-:W-:Y:S01]  /*d410*/  IMAD.IADD R7, R5, 0x1, -R16 ;  /* 0x0000000105077824 */ /* 0x000fe200078e0a10 */
[----:B------:R-:W-:-:S04]  /*d420*/  IABS R5, R4 ;  /* 0x0000000400057213 */ /* 0x000fc80000000000 */
[----:B------:R-:W-:Y:S01]  /*d430*/  IABS R2, R7 ;  /* 0x0000000700027213 */ /* 0x000fe20000000000 */
[----:B------:R-:W-:-:S04]  /*d440*/  IMAD.MOV R5, RZ, RZ, -R5 ;  /* 0x000000ffff057224 */ /* 0x000fc800078e0a05 */
[----:B------:R-:W-:-:S04]  /*d450*/  IMAD.HI.U32 R3, R3, R2, RZ ;  /* 0x0000000203037227 */ /* 0x000fc800078e00ff */
[----:B------:R-:W-:Y:S01]  /*d460*/  IMAD R5, R3, R5, R2 ;  /* 0x0000000503057224 */ /* 0x000fe200078e0202 */
[----:B------:R-:W-:-:S04]  /*d470*/  LOP3.LUT R2, R7, R4, RZ, 0x3c, !PT ;  /* 0x0000000407027212 */ /* 0x000fc800078e3cff */
[----:B------:R-:W-:Y:S02]  /*d480*/  ISETP.GT.U32.AND P1, PT, R6, R5, PT ;  /* 0x000000050600720c */ /* 0x000fe40003f24070 */
[----:B------:R-:W-:-:S11]  /*d490*/  ISETP.GE.AND P2, PT, R2, RZ, PT ;  /* 0x000000ff0200720c */ /* 0x000fd60003f46270 */
[-C--:B------:R-:W-:Y:S01]  /*d4a0*/  @!P1 IADD3 R5, R5, -R6.reuse, RZ ;  /* 0x8000000605059210 */ /* 0x080fe20007ffe0ff */
[----:B------:R-:W-:Y:S01]  /*d4b0*/  @!P1 VIADD R3, R3, 0x1 ;  /* 0x0000000103039836 */ /* 0x000fe20000000000 */
[----:B------:R-:W-:Y:S02]  /*d4c0*/  ISETP.NE.AND P1, PT, R4, RZ, PT ;  /* 0x000000ff0400720c */ /* 0x000fe40003f25270 */
[----:B------:R-:W-:-:S13]  /*d4d0*/  ISETP.GE.U32.AND P0, PT, R5, R6, PT ;  /* 0x000000060500720c */ /* 0x000fda0003f06070 */
[----:B------:R-:W-:-:S04]  /*d4e0*/  @P0 VIADD R3, R3, 0x1 ;  /* 0x0000000103030836 */ /* 0x000fc80000000000 */
[----:B------:R-:W-:Y:S01]  /*d4f0*/  @!P2 IMAD.MOV R3, RZ, RZ, -R3 ;  /* 0x000000ffff03a224 */ /* 0x000fe200078e0a03 */
[----:B------:R-:W-:-:S05]  /*d500*/  @!P1 LOP3.LUT R3, RZ, R4, RZ, 0x33, !PT ;  /* 0x00000004ff039212 */ /* 0x000fca00078e33ff */
[--C-:B------:R-:W-:Y:S02]  /*d510*/  IMAD.MOV R17, RZ, RZ, -R3.reuse ;  /* 0x000000ffff117224 */ /* 0x100fe400078e0a03 */
[----:B------:R-:W-:Y:S02]  /*d520*/  IMAD.MOV.U32 R18, RZ, RZ, R3 ;  /* 0x000000ffff127224 */ /* 0x000fe400078e0003 */
[----:B------:R-:W-:Y:S01]  /*d530*/  IMAD R17, R4, R17, R7 ;  /* 0x0000001104117224 */ /* 0x000fe200078e0207 */
[----:B------:R-:W-:Y:S06]  /*d540*/  BRA `(.L_x_508) ;  /* 0x00000000001c7947 */ /* 0x000fec0003800000 */
.L_x_500:
[----:B------:R-:W-:Y:S01]  /*d550*/  UMOV UR4, URZ ;  /* 0x0000003f00047c82 */ /* 0x000fe20008000000 */
[----:B------:R-:W-:Y:S01]  /*d560*/  UMOV UR5, URZ ;  /* 0x0000003f00057c82 */ /* 0x000fe20008000000 */
[----:B------:R-:W-:Y:S01]  /*d570*/  ULDC UR6, c[0x0][0xc3c] ;  /* 0x00030f0000067ab9 */ /* 0x000fe20000000800 */
[----:B------:R-:W-:Y:S02]  /*d580*/  IMAD.MOV.U32 R16, RZ, RZ, R5 ;  /* 0x000000ffff107224 */ /* 0x000fe400078e0005 */
[----:B------:R-:W-:Y:S02]  /*d590*/  IMAD.U32 R17, RZ, RZ, UR4 ;  /* 0x00000004ff117e24 */ /* 0x000fe4000f8e00ff */
[----:B------:R-:W-:Y:S02]  /*d5a0*/  IMAD.U32 R18, RZ, RZ, UR5 ;  /* 0x00000005ff127e24 */ /* 0x000fe4000f8e00ff */
[----:B------:R-:W-:-:S07]  /*d5b0*/  IMAD.U32 R19, RZ, RZ, UR6 ;  /* 0x00000006ff137e24 */ /* 0x000fce000f8e00ff */
.L_x_508:
[----:B----4-:R-:W4:Y:S01]  /*d5c0*/  S2R R0, SR_TID.X ;  /* 0x0000000000007919 */ /* 0x010f220000002100 */
[----:B------:R-:W-:Y:S05]  /*d5d0*/  WARPSYNC.ALL ;  /* 0x0000000000007948 */ /* 0x000fea0003800000 */
[----:B------:R-:W-:Y:S01]  /*d5e0*/  BAR.SYNC.DEFER_BLOCKING 0x4, 0x180 ;  /* 0x0106000000007b1d */ /* 0x000fe20000010000 */
[----:B----4-:R-:W-:-:S04]  /*d5f0*/  LOP3.LUT R0, R0, 0x1f, RZ, 0xc0, !PT ;  /* 0x0000001f00007812 */ /* 0x010fc800078ec0ff */
[----:B------:R-:W-:-:S13]  /*d600*/  ISETP.NE.AND P0, PT, R0, RZ, PT ;  /* 0x000000ff0000720c */ /* 0x000fda0003f05270 */
[----:B------:R-:W4:Y:S01]  /*d610*/  @!P0 S2R R3, SR_CgaCtaId ;  /* 0x0000000000038919 */ /* 0x000f220000008800 */
[----:B------:R-:W-:-:S04]  /*d620*/  @!P0 MOV R0, 0x400 ;  /* 0x0000040000008802 */ /* 0x000fc80000000f00 */
[----:B----4-:R-:W-:-:S05]  /*d630*/  @!P0 LEA R22, R3, R0, 0x18 ;  /* 0x0000000003168211 */ /* 0x010fca00078ec0ff */
[----:B------:R4:W-:Y:S01]  /*d640*/  @!P0 STS.128 [R22+0x228d0], R16 ;  /* 0x0228d01016008388 */ /* 0x0009e20000000c00 */
[----:B------:R-:W-:Y:S06]  /*d650*/  BAR.ARV 0x5, 0x180 ;  /* 0x0146000000007b1d */ /* 0x000fec0000002000 */
.L_x_497:
[----:B------:R-:W-:Y:S02]  /*d660*/  ULDC UR4, c[0x0][0xc3c] ;  /* 0x00030f0000047ab9 */ /* 0x000fe40000000800 */
[----:B----4-:R-:W-:-:S13]  /*d670*/  ISETP.GE.AND P0, PT, R19, UR4, PT ;  /* 0x0000000413007c0c */ /* 0x010fda000bf06270 */
[----:B------:R-:W-:Y:S05]  /*d680*/  @!P0 BRA `(.L_x_509) ;  /* 0xffffffbc00108947 */ /* 0x000fea000383ffff */
[----:B------:R-:W-:Y:S05]  /*d690*/  BSYNC B8 ;  /* 0x0000000000087941 */ /* 0x000fea0003800000 */
.L_x_448:
[----:B0-----:R-:W4:Y:S01]  /*d6a0*/  LDL.LU R0, [R1+0x24] ;  /* 0x0000240001007983 */ /* 0x001f220000300800 */
[----:B------:R-:W-:Y:S01]  /*d6b0*/  BSSY B0, `(.L_x_510) ;  /* 0x000000b000007945 */ /* 0x000fe20003800000 */
[----:B------:R-:W0:Y:S01]  /*d6c0*/  S2R R5, SR_CgaCtaId ;  /* 0x0000000000057919 */ /* 0x000e220000008800 */
[----:B----4-:R-:W-:-:S05]  /*d6d0*/  VIADD R0, R0, 0x1 ;  /* 0x0000000100007836 */ /* 0x010fca0000000000 */
[----:B------:R-:W-:-:S04]  /*d6e0*/  LEA.HI R2, R0, R0, RZ, 0x1 ;  /* 0x0000000000027211 */ /* 0x000fc800078f08ff */
[----:B------:R-:W-:Y:S02]  /*d6f0*/  LOP3.LUT R3, R2, 0xfffffffe, RZ, 0xc0, !PT ;  /* 0xfffffffe02037812 */ /* 0x000fe400078ec0ff */
[----:B------:R-:W-:-:S03]  /*d700*/  MOV R2, 0x400 ;  /* 0x0000040000027802 */ /* 0x000fc60000000f00 */
[----:B------:R-:W-:Y:S01]  /*d710*/  IMAD.IADD R0, R0, 0x1, -R3 ;  /* 0x0000000100007824 */ /* 0x000fe200078e0a03 */
[----:B0-----:R-:W-:-:S04]  /*d720*/  LEA R7, R5, R2, 0x18 ;  /* 0x0000000205077211 */ /* 0x001fc800078ec0ff */
[----:B------:R-:W-:-:S04]  /*d730*/  SHF.L.U32 R0, R0, 0x1f, RZ ;  /* 0x0000001f00007819 */ /* 0x000fc800000006ff */
[----:B------:R-:W0:Y:S02]  /*d740*/  SYNCS.PHASECHK.TRANS64.TRYWAIT P0, [R7+URZ+0x22820], R0 ;  /* 0x02282000070075a7 */ /* 0x000e24000800017f */
[----:B0-----:R-:W-:Y:S05]  /*d750*/  @!P0 BRA `(.L_x_511) ;  /* 0x0000003800688947 */ /* 0x001fea0003800000 */
.L_x_629:
[----:B------:R-:W-:Y:S05]  /*d760*/  BSYNC B0 ;  /* 0x0000000000007941 */ /* 0x000fea0003800000 */
.L_x_510:
[----:B------:R-:W-:-:S03]  /*d770*/  UMOV UR4, 0xffffffff ;  /* 0xffffffff00047882 */ /* 0x000fc60000000000 */
[----:B------:R-:W-:Y:S05]  /*d780*/  BRA.DIV UR4, `(.L_x_512) ;  /* 0x0000003a04707947 */ /* 0x000fea000b800000 */
[----:B0-----:R-:W0:Y:S02]  /*d790*/  S2R R0, SR_TID.X ;  /* 0x0000000000007919 */ /* 0x001e240000002100 */
[----:B0-----:R-:W-:-:S04]  /*d7a0*/  SHF.R.U32.HI R0, RZ, 0x5, R0 ;  /* 0x00000005ff007819 */ /* 0x001fc80000011600 */
[----:B------:R-:W-:-:S05]  /*d7b0*/  LOP3.LUT R0, R0, 0x3, RZ, 0xc0, !PT ;  /* 0x0000000300007812 */ /* 0x000fca00078ec0ff */
[----:B------:R0:W4:Y:S02]  /*d7c0*/  SHFL.IDX PT, R14, R0, RZ, 0x1f ;  /* 0x00001fff000e7589 */ /* 0x00012400000e0000 */
.L_x_632:
[----:B----4-:R-:W-:Y:S01]  /*d7d0*/  ISETP.NE.AND P0, PT, R14, RZ, PT ;  /* 0x000000ff0e00720c */ /* 0x010fe20003f05270 */
[----:B------:R-:W-:-:S12]  /*d7e0*/  BSSY B0, `(.L_x_513) ;  /* 0x0000024000007945 */ /* 0x000fd80003800000 */
[----:B------:R-:W-:Y:S05]  /*d7f0*/  @P0 BRA `(.L_x_514) ;  /* 0x0000000000880947 */ /* 0x000fea0003800000 */
[----:B------:R-:W-:-:S03]  /*d800*/  UMOV UR4, 0xffffffff ;  /* 0xffffffff00047882 */ /* 0x000fc60000000000 */
[----:B------:R-:W-:Y:S05]  /*d810*/  BRA.DIV UR4, `(.L_x_515) ;  /* 0x0000003a04807947 */ /* 0x000fea000b800000 */
[----:B------:R-:W-:-:S13]  /*d820*/  ELECT P6, URZ, PT ;  /* 0x00000000003f782f */ /* 0x000fda00038c0000 */
.L_x_635:
[----:B------:R-:W-:Y:S05]  /*d830*/  @!P6 BRA `(.L_x_514) ;  /* 0x000000000078e947 */ /* 0x000fea0003800000 */
[----:B------:R-:W-:-:S06]  /*d840*/  ULOP3.LUT UR4, UR37, 0x2, URZ, 0xfc, !UPT ;  /* 0x0000000225047892 */ /* 0x000fcc000f8efc3f */
[----:B0-----:R-:W-:-:S05]  /*d850*/  IMAD.U32 R0, RZ, RZ, UR4 ;  /* 0x00000004ff007e24 */ /* 0x001fca000f8e00ff */
[----:B------:R-:W-:-:S13]  /*d860*/  ISETP.NE.AND P0, PT, R0, 0x3, PT ;  /* 0x000000030000780c */ /* 0x000fda0003f05270 */
[----:B------:R-:W-:Y:S05]  /*d870*/  @!P0 BRA `(.L_x_516) ;  /* 0x0000000000048947 */ /* 0x000fea0003800000 */
[----:B------:R-:W-:Y:S01]  /*d880*/  BPT.TRAP 0x1 ;  /* 0x000000040000795c */ /* 0x000fe20000300000 */
.L_x_516:
[----:B------:R-:W-:Y:S01]  /*d890*/  IMAD R5, R24, 0x8, R7 ;  /* 0x0000000818057824 */ /* 0x000fe200078e0207 */
[----:B------:R-:W-:Y:S01]  /*d8a0*/  SHF.L.U32 R0, R26, 0x1f, RZ ;  /* 0x0000001f1a007819 */ /* 0x000fe200000006ff */
[----:B------:R-:W-:-:S03]  /*d8b0*/  VIADD R24, R24, 0x1 ;  /* 0x0000000118187836 */ /* 0x000fc60000000000 */
[----:B------:R-:W0:Y:S02]  /*d8c0*/  SYNCS.PHASECHK.TRANS64.TRYWAIT P1, [R5+URZ+0x22840], R0 ;  /* 0x02284000050075a7 */ /* 0x000e24000802017f */
[----:B------:R-:W-:-:S04]  /*d8d0*/  ISETP.NE.AND P2, PT, R24, 0x2, PT ;  /* 0x000000021800780c */ /* 0x000fc80003f45270 */
[----:B------:R-:W-:Y:S01]  /*d8e0*/  SEL R3, RZ, 0x1, P2 ;  /* 0x00000001ff037807 */ /* 0x000fe20001000000 */
[----:B0-----:R-:W-:Y:S08]  /*d8f0*/  @!P1 BRA `(.L_x_517) ;  /* 0x0000003800689947 */ /* 0x001ff00003800000 */
.L_x_636:
[----:B------:R-:W-:Y:S02]  /*d900*/  SEL R24, R24, RZ, P2 ;  /* 0x000000ff18187207 */ /* 0x000fe40001000000 */
[----:B------:R-:W-:Y:S01]  /*d910*/  LOP3.LUT R2, R26, R3, RZ, 0x3c, !PT ;  /* 0x000000031a027212 */ /* 0x000fe200078e3cff */
[----:B------:R-:W-:Y:S06]  /*d920*/  @!P0 BRA `(.L_x_518) ;  /* 0x0000000000048947 */ /* 0x000fec0003800000 */
[----:B------:R-:W-:Y:S01]  /*d930*/  BPT.TRAP 0x1 ;  /* 0x000000040000795c */ /* 0x000fe20000300000 */
.L_x_518:
[----:B------:R-:W-:Y:S01]  /*d940*/  IMAD R3, R24, 0x8, R7 ;  /* 0x0000000818037824 */ /* 0x000fe200078e0207 */
[----:B------:R-:W-:-:S04]  /*d950*/  SHF.L.U32 R2, R2, 0x1f, RZ ;  /* 0x0000001f02027819 */ /* 0x000fc800000006ff */
[----:B------:R-:W4:Y:S02]  /*d960*/  SYNCS.PHASECHK.TRANS64.TRYWAIT P1, [R3+URZ+0x22840], R2 ;  /* 0x02284002030075a7 */ /* 0x000f24000802017f */
[----:B----4-:R-:W-:Y:S05]  /*d970*/  @!P1 BRA `(.L_x_519) ;  /* 0x00000038005c9947 */ /* 0x010fea0003800000 */
.L_x_637:
[----:B------:R-:W-:Y:S05]  /*d980*/  @!P0 BRA `(.L_x_520) ;  /* 0x0000000000048947 */ /* 0x000fea0003800000 */
[----:B------:R-:W-:Y:S01]  /*d990*/  BPT.TRAP 0x1 ;  /* 0x000000040000795c */ /* 0x000fe20000300000 */
.L_x_520:
[----:B------:R-:W5:Y:S02]  /*d9a0*/  SYNCS.PHASECHK.TRANS64.TRYWAIT P1, [R5+URZ+0x22860], R0 ;  /* 0x02286000050075a7 */ /* 0x000f64000802017f */
[----:B-----5:R-:W-:Y:S05]  /*d9b0*/  @!P1 BRA `(.L_x_521) ;  /* 0x0000003800609947 */ /* 0x020fea0003800000 */
.L_x_638:
[----:B------:R-:W-:Y:S05]  /*d9c0*/  @!P0 BRA `(.L_x_522) ;  /* 0x0000000000048947 */ /* 0x000fea0003800000 */
[----:B------:R-:W-:Y:S01]  /*d9d0*/  BPT.TRAP 0x1 ;  /* 0x000000040000795c */ /* 0x000fe20000300000 */
.L_x_522:
[----:B------:R0:W0:Y:S02]  /*d9e0*/  SYNCS.PHASECHK.TRANS64.TRYWAIT P0, [R3+URZ+0x22860], R2 ;  /* 0x02286002030075a7 */ /* 0x000024000800017f */
[----:B0-----:R-:W-:Y:S05]  /*d9f0*/  @!P0 NANOSLEEP.SYNCS 0x989680 ;  /* 0x009896800000895d */ /* 0x001fea0003900000 */
[----:B------:R-:W0:Y:S02]  /*da00*/  @!P0 SYNCS.PHASECHK.TRANS64 P0, [R3+URZ+0x22860], R2 ;  /* 0x02286002030085a7 */ /* 0x000e24000800007f */
[----:B0-----:R-:W-:Y:S05]  /*da10*/  @!P0 BRA `(.L_x_522) ;  /* 0xfffffffc00f08947 */ /* 0x001fea000383ffff */
.L_x_514:
[----:B------:R-:W-:Y:S05]  /*da20*/  BSYNC B0 ;  /* 0x0000000000007941 */ /* 0x000fea0003800000 */
.L_x_513:
[----:B------:R-:W-:Y:S05]  /*da30*/  EXIT ;  /* 0x000000000000794d */ /* 0x000fea0003800000 */
.L_x_396:
[----:B0-----:R-:W-:-:S04]  /*da40*/  IMAD.U32 R3, RZ, RZ, UR45 ;  /* 0x0000002dff037e24 */ /* 0x001fc8000f8e00ff */
[----:B------:R0:W1:Y:S03]  /*da50*/  SYNCS.PHASECHK.TRANS64.TRYWAIT P0, [R3+URZ+0x22800], R0 ;  /* 0x02280000030075a7 */ /* 0x000066000800017f */
[----:B-1----:R-:W-:Y:S05]  /*da60*/  @!P0 NANOSLEEP.SYNCS 0x989680 ;  /* 0x009896800000895d */ /* 0x002fea0003900000 */
[----:B------:R-:W1:Y:S02]  /*da70*/  @!P0 SYNCS.PHASECHK.TRANS64 P0, [R3+URZ+0x22800], R0 ;  /* 0x02280000030085a7 */ /* 0x000e64000800007f */
[----:B-1----:R-:W-:Y:S05]  /*da80*/  @!P0 BRA `(.L_x_396) ;  /* 0xfffffffc00ec8947 */ /* 0x002fea000383ffff */
[----:B------:R-:W-:Y:S05]  /*da90*/  BRA `(.L_x_523) ;  /* 0xffffff3c005c7947 */ /* 0x000fea000383ffff */
.L_x_400:
[----:B-1----:R-:W-:-:S04]  /*daa0*/  IMAD.U32 R3, RZ, RZ, UR22 ;  /* 0x00000016ff037e24 */ /* 0x002fc8000f8e00ff */
[----:B------:R1:W2:Y:S03]  /*dab0*/  SYNCS.PHASECHK.TRANS64.TRYWAIT P1, [R3+URZ+0x22830], R8 ;  /* 0x02283008030075a7 */ /* 0x0002a6000802017f */
[----:B--2---:R-:W-:Y:S05]  /*dac0*/  @!P1 NANOSLEEP.SYNCS 0x989680 ;  /* 0x009896800000995d */ /* 0x004fea0003900000 */
[----:B------:R-:W2:Y:S02]  /*dad0*/  @!P1 SYNCS.PHASECHK.TRANS64 P1, [R3+URZ+0x22830], R8 ;  /* 0x02283008030095a7 */ /* 0x000ea4000802007f */
[----:B--2---:R-:W-:Y:S05]  /*dae0*/  @!P1 BRA `(.L_x_400) ;  /* 0xfffffffc00ec9947 */ /* 0x004fea000383ffff */
[----:B------:R-:W-:Y:S05]  /*daf0*/  BRA `(.L_x_399) ;  /* 0xffffff3c00807947 */ /* 0x000fea000383ffff */
.L_x_405:
[----:B---3--:R-:W-:-:S04]  /*db00*/  IMAD.U32 R9, RZ, RZ, UR22 ;  /* 0x00000016ff097e24 */ /* 0x008fc8000f8e00ff */
[----:B------:R3:W4:Y:S03]  /*db10*/  SYNCS.PHASECHK.TRANS64.TRYWAIT P1, [R9+URZ+0x22850], R8 ;  /* 0x02285008090075a7 */ /* 0x000726000802017f */
[----:B----4-:R-:W-:Y:S05]  /*db20*/  @!P1 NANOSLEEP.SYNCS 0x989680 ;  /* 0x009896800000995d */ /* 0x010fea0003900000 */
[----:B------:R-:W4:Y:S02]  /*db30*/  @!P1 SYNCS.PHASECHK.TRANS64 P1, [R9+URZ+0x22850], R8 ;  /* 0x02285008090095a7 */ /* 0x000f24000802007f */
[----:B----4-:R-:W-:Y:S05]  /*db40*/  @!P1 BRA `(.L_x_405) ;  /* 0xfffffffc00ec9947 */ /* 0x010fea000383ffff */
[----:B------:R-:W-:Y:S05]  /*db50*/  BRA `(.L_x_404) ;  /* 0xffffff5000f07947 */ /* 0x000fea000383ffff */
.L_x_411:
[----:B-1----:R-:W-:-:S04]  /*db60*/  IMAD.U32 R3, RZ, RZ, UR24 ;  /* 0x00000018ff037e24 */ /* 0x002fc8000f8e00ff */
[----:B------:R1:W2:Y:S03]  /*db70*/  SYNCS.PHASECHK.TRANS64.TRYWAIT P2, [R3+URZ+0x22830], R8 ;  /* 0x02283008030075a7 */ /* 0x0002a6000804017f */
[----:B--2---:R-:W-:Y:S05]  /*db80*/  @!P2 NANOSLEEP.SYNCS 0x989680 ;  /* 0x009896800000a95d */ /* 0x004fea0003900000 */
[----:B------:R-:W2:Y:S02]  /*db90*/  @!P2 SYNCS.PHASECHK.TRANS64 P2, [R3+URZ+0x22830], R8 ;  /* 0x022830080300a5a7 */ /* 0x000ea4000804007f */
[----:B--2---:R-:W-:Y:S05]  /*dba0*/  @!P2 BRA `(.L_x_411) ;  /* 0xfffffffc00eca947 */ /* 0x004fea000383ffff */
[----:B------:R-:W-:Y:S05]  /*dbb0*/  BRA `(.L_x_410) ;  /* 0xffffff5800087947 */ /* 0x000fea000383ffff */
.L_x_416:
[----:B-1----:R-:W-:-:S04]  /*dbc0*/  IMAD.U32 R9, RZ, RZ, UR24 ;  /* 0x00000018ff097e24 */ /* 0x002fc8000f8e00ff */
[----:B------:R1:W2:Y:S03]  /*dbd0*/  SYNCS.PHASECHK.TRANS64.TRYWAIT P2, [R9+URZ+0x22850], R8 ;  /* 0x02285008090075a7 */ /* 0x0002a6000804017f */
[----:B--2---:R-:W-:Y:S05]  /*dbe0*/  @!P2 NANOSLEEP.SYNCS 0x989680 ;  /* 0x009896800000a95d */ /* 0x004fea0003900000 */
[----:B------:R-:W2:Y:S02]  /*dbf0*/  @!P2 SYNCS.PHASECHK.TRANS64 P2, [R9+URZ+0x22850], R8 ;  /* 0x022850080900a5a7 */ /* 0x000ea4000804007f */
[----:B--2---:R-:W-:Y:S05]  /*dc00*/  @!P2 BRA `(.L_x_416) ;  /* 0xfffffffc00eca947 */ /* 0x004fea000383ffff */
[----:B------:R-:W-:Y:S05]  /*dc10*/  BRA `(.L_x_415) ;  /* 0xffffff70002c7947 */ /* 0x000fea000383ffff */
.L_x_460:
[----:B------:R-:W-:Y:S01]  /*dc20*/  SHF.R.U32.HI R9, RZ, 0x5, R21 ;  /* 0x00000005ff097819 */ /* 0x000fe20000011615 */
[----:B------:R-:W-:Y:S01]  /*dc30*/  BSSY B0, `(.L_x_524) ;  /* 0x0000009000007945 */ /* 0x000fe20003800000 */
[----:B------:R-:W-:Y:S02]  /*dc40*/  IMAD.MOV.U32 R12, RZ, RZ, RZ ;  /* 0x000000ffff0c7224 */ /* 0x000fe400078e00ff */
[----:B------:R-:W-:Y:S01]  /*dc50*/  LOP3.LUT R9, R9, 0x3, RZ, 0xc0, !PT ;  /* 0x0000000309097812 */ /* 0x000fe200078ec0ff */
[----:B------:R-:W-:Y:S02]  /*dc60*/  IMAD.MOV.U32 R11, RZ, RZ, 0x1f ;  /* 0x0000001fff0b7424 */ /* 0x000fe400078e00ff */
[----:B------:R-:W-:Y:S02]  /*dc70*/  IMAD.MOV.U32 R15, RZ, RZ, -0x1 ;  /* 0xffffffffff0f7424 */ /* 0x000fe400078e00ff */
[----:B------:R-:W-:-:S07]  /*dc80*/  IMAD.MOV.U32 R13, RZ, RZ, R9 ;  /* 0x000000ffff0d7224 */ /* 0x000fce00078e0009 */
[----:B0----5:R-:W-:Y:S05]  /*dc90*/  WARPSYNC.COLLECTIVE R15, `(.L_x_525) ;  /* 0x000000000f087348 */ /* 0x021fea0003c00000 */
[----:B------:R1:W2:Y:S02]  /*dca0*/  SHFL.IDX P6, R14, R13, R12, R11 ;  /* 0x0000000c0d0e7389 */ /* 0x0002a400000c000b */
[----:B012--5:R-:W-:Y:S01]  /*dcb0*/  ENDCOLLECTIVE ;  /* 0x000000000000791b */ /* 0x027fe20003800000 */
.L_x_525:
[----:B------:R-:W-:Y:S05]  /*dcc0*/  BSYNC B0 ;  /* 0x0000000000007941 */ /* 0x000fea0003800000 */
.L_x_524:
[----:B------:R-:W-:Y:S05]  /*dcd0*/  BRA `(.L_x_526) ;  /* 0xffffffc000cc7947 */ /* 0x000fea000383ffff */
.L_x_463:
[----:B0-----:R0:W1:Y:S02]  /*dce0*/  SYNCS.PHASECHK.TRANS64.TRYWAIT P0, [R33+URZ+0x22840], R0 ;  /* 0x02284000210075a7 */ /* 0x001064000800017f */
[----:B-1----:R-:W-:Y:S05]  /*dcf0*/  @!P0 NANOSLEEP.SYNCS 0x989680 ;  /* 0x009896800000895d */ /* 0x002fea0003900000 */
[----:B------:R-:W1:Y:S02]  /*dd00*/  @!P0 SYNCS.PHASECHK.TRANS64 P0, [R33+URZ+0x22840], R0 ;  /* 0x02284000210085a7 */ /* 0x000e64000800007f */
[----:B-1----:R-:W-:Y:S05]  /*dd10*/  @!P0 BRA `(.L_x_463) ;  /* 0xfffffffc00f08947 */ /* 0x002fea000383ffff */
[----:B------:R-:W-:Y:S05]  /*dd20*/  BRA `(.L_x_527) ;  /* 0xffffffc000f87947 */ /* 0x000fea000383ffff */
.L_x_464:
        /* <DEDUP_REMOVED lines=8> */
.L_x_529:
[----:B------:R-:W-:Y:S05]  /*ddb0*/  BSYNC B0 ;  /* 0x0000000000007941 */ /* 0x000fea0003800000 */
.L_x_528:
[----:B------:R-:W-:Y:S02]  /*ddc0*/  IMAD.MOV.U32 R13, RZ, RZ, R0 ;  /* 0x000000ffff0d7224 */ /* 0x000fe400078e0000 */
[----:B------:R-:W-:Y:S02]  /*ddd0*/  IMAD.MOV.U32 R12, RZ, RZ, RZ ;  /* 0x000000ffff0c7224 */ /* 0x000fe400078e00ff */
[----:B------:R-:W-:Y:S02]  /*dde0*/  IMAD.MOV.U32 R11, RZ, RZ, 0x181f ;  /* 0x0000181fff0b7424 */ /* 0x000fe400078e00ff */
[----:B------:R-:W-:Y:S02]  /*ddf0*/  IMAD.MOV.U32 R15, RZ, RZ, -0x1 ;  /* 0xffffffffff0f7424 */ /* 0x000fe400078e00ff */
[----:B------:R-:W-:Y:S02]  /*de00*/  IMAD.MOV.U32 R2, RZ, RZ, R14 ;  /* 0x000000ffff027224 */ /* 0x000fe400078e000e */
[----:B------:R-:W-:-:S07]  /*de10*/  @P0 IMAD R7, R5, 0x2, R22 ;  /* 0x0000000205070824 */ /* 0x000fce00078e0216 */
[----:B------:R-:W-:Y:S05]  /*de20*/  WARPSYNC.COLLECTIVE R15, `(.L_x_530) ;  /* 0x000000000f087348 */ /* 0x000fea0003c00000 */
[----:B------:R0:W1:Y:S02]  /*de30*/  SHFL.IDX P6, R14, R13, R12, R11 ;  /* 0x0000000c0d0e7389 */ /* 0x00006400000c000b */
[----:B01----:R-:W-:Y:S01]  /*de40*/  ENDCOLLECTIVE ;  /* 0x000000000000791b */ /* 0x003fe20003800000 */
.L_x_530:
[----:B------:R-:W-:Y:S02]  /*de50*/  IMAD.MOV.U32 R13, RZ, RZ, R4 ;  /* 0x000000ffff0d7224 */ /* 0x000fe400078e0004 */
[----:B------:R-:W-:Y:S01]  /*de60*/  IMAD.MOV.U32 R12, RZ, RZ, 0x1 ;  /* 0x00000001ff0c7424 */ /* 0x000fe200078e00ff */
[----:B------:R-:W-:-:S07]  /*de70*/  MOV R3, R14 ;  /* 0x0000000e00037202 */ /* 0x000fce0000000f00 */
[----:B------:R-:W-:Y:S05]  /*de80*/  WARPSYNC.COLLECTIVE R15, `(.L_x_531) ;  /* 0x000000000f087348 */ /* 0x000fea0003c00000 */
[----:B------:R0:W1:Y:S02]  /*de90*/  SHFL.IDX P6, R14, R13, R12, R11 ;  /* 0x0000000c0d0e7389 */ /* 0x00006400000c000b */
[----:B01----:R-:W-:Y:S01]  /*dea0*/  ENDCOLLECTIVE ;  /* 0x000000000000791b */ /* 0x003fe20003800000 */
.L_x_531:
[----:B------:R-:W-:-:S05]  /*deb0*/  @P0 LEA R3, P1, R9, R3, 0x1 ;  /* 0x0000000309030211 */ /* 0x000fca00078208ff */
[----:B------:R-:W-:-:S05]  /*dec0*/  @P0 IMAD.X R2, RZ, RZ, R2, P1 ;  /* 0x000000ffff020224 */ /* 0x000fca00008e0602 */
[----:B------:R-:W-:Y:S01]  /*ded0*/  @P0 LOP3.LUT R3, R3, R2, RZ, 0x3c, !PT ;  /* 0x0000000203030212 */ /* 0x000fe200078e3cff */
[----:B------:R-:W-:-:S03]  /*dee0*/  IMAD.MOV.U32 R13, RZ, RZ, R0 ;  /* 0x000000ffff0d7224 */ /* 0x000fc600078e0000 */
[----:B------:R-:W-:-:S04]  /*def0*/  @P0 LOP3.LUT R2, R3, R2, RZ, 0x3c, !PT ;  /* 0x0000000203020212 */ /* 0x000fc800078e3cff */
[----:B------:R-:W-:-:S05]  /*df00*/  @P0 LOP3.LUT R3, R3, R2, RZ, 0x3c, !PT ;  /* 0x0000000203030212 */ /* 0x000fca00078e3cff */
[----:B------:R-:W-:Y:S01]  /*df10*/  @!PT LDS RZ, [RZ] ;  /* 0x00000000fffff984 */ /* 0x000fe20000000800 */
[----:B------:R-:W-:Y:S01]  /*df20*/  @!PT LDS RZ, [RZ] ;  /* 0x00000000fffff984 */ /* 0x000fe20000000800 */
[----:B------:R-:W-:Y:S01]  /*df30*/  @!PT LDS RZ, [RZ] ;  /* 0x00000000fffff984 */ /* 0x000fe20000000800 */
[----:B------:R0:W-:Y:S01]  /*df40*/  @P0 LDGSTS.E.BYPASS.LTC128B.128 [R7+0x1c400], desc[UR50][R2.64], !P2 ;  /* 0x1c40000002070fae */ /* 0x0001e2000d101d72 */
[----:B------:R-:W-:Y:S01]  /*df50*/  ISETP.GE.AND P0, PT, R32, 0x11, PT ;  /* 0x000000112000780c */ /* 0x000fe20003f06270 */
[----:B0-----:R-:W-:-:S12]  /*df60*/  IMAD.MOV.U32 R2, RZ, RZ, R14 ;  /* 0x000000ffff027224 */ /* 0x001fd800078e000e */
[----:B------:R-:W-:Y:S05]  /*df70*/  WARPSYNC.COLLECTIVE R15, `(.L_x_532) ;  /* 0x000000000f087348 */ /* 0x000fea0003c00000 */
[----:B------:R0:W1:Y:S02]  /*df80*/  SHFL.IDX P6, R14, R13, R12, R11 ;  /* 0x0000000c0d0e7389 */ /* 0x00006400000c000b */
[----:B01----:R-:W-:Y:S01]  /*df90*/  ENDCOLLECTIVE ;  /* 0x000000000000791b */ /* 0x003fe20003800000 */
.L_x_532:
[----:B------:R-:W-:Y:S02]  /*dfa0*/  @P0 IMAD R7, R5, 0x2, R22 ;  /* 0x0000000205070824 */ /* 0x000fe400078e0216 */
[----:B------:R-:W-:Y:S02]  /*dfb0*/  IMAD.MOV.U32 R13, RZ, RZ, R4 ;  /* 0x000000ffff0d7224 */ /* 0x000fe400078e0004 */
[----:B------:R-:W-:Y:S02]  /*dfc0*/  IMAD.MOV.U32 R12, RZ, RZ, 0x2 ;  /* 0x00000002ff0c7424 */ /* 0x000fe400078e00ff */
[----:B------:R-:W-:-:S07]  /*dfd0*/  IMAD.MOV.U32 R3, RZ, RZ, R14 ;  /* 0x000000ffff037224 */ /* 0x000fce00078e000e */
[----:B------:R-:W-:Y:S05]  /*dfe0*/  WARPSYNC.COLLECTIVE R15, `(.L_x_533) ;  /* 0x000000000f087348 */ /* 0x000fea0003c00000 */
[----:B------:R0:W1:Y:S02]  /*dff0*/  SHFL.IDX P6, R14, R13, R12, R11 ;  /* 0x0000000c0d0e7389 */ /* 0x00006400000c000b */
[----:B01----:R-:W-:Y:S01]  /*e000*/  ENDCOLLECTIVE ;  /* 0x000000000000791b */ /* 0x003fe20003800000 */
.L_x_533:
        /* <DEDUP_REMOVED lines=15> */
.L_x_534:
[----:B------:R-:W-:Y:S02]  /*e100*/  @P0 IMAD R7, R5, 0x2, R22 ;  /* 0x0000000205070824 */ /* 0x000fe400078e0216 */
[----:B------:R-:W-:Y:S02]  /*e110*/  IMAD.MOV.U32 R13, RZ, RZ, R4 ;  /* 0x000000ffff0d7224 */ /* 0x000fe400078e0004 */
[----:B------:R-:W-:Y:S02]  /*e120*/  IMAD.MOV.U32 R12, RZ, RZ, 0x3 ;  /* 0x00000003ff0c7424 */ /* 0x000fe400078e00ff */
[----:B------:R-:W-:-:S07]  /*e130*/  IMAD.MOV.U32 R3, RZ, RZ, R14 ;  /* 0x000000ffff037224 */ /* 0x000fce00078e000e */
[----:B------:R-:W-:Y:S05]  /*e140*/  WARPSYNC.COLLECTIVE R15, `(.L_x_535) ;  /* 0x000000000f087348 */ /* 0x000fea0003c00000 */
[----:B------:R0:W1:Y:S02]  /*e150*/  SHFL.IDX P6, R14, R13, R12, R11 ;  /* 0x0000000c0d0e7389 */ /* 0x00006400000c000b */
[----:B01----:R-:W-:Y:S01]  /*e160*/  ENDCOLLECTIVE ;  /* 0x000000000000791b */ /* 0x003fe20003800000 */
.L_x_535:
        /* <DEDUP_REMOVED lines=15> */
.L_x_536:
[----:B------:R-:W-:Y:S02]  /*e260*/  @P0 IMAD R7, R5, 0x2, R22 ;  /* 0x0000000205070824 */ /* 0x000fe400078e0216 */
[----:B------:R-:W-:Y:S02]  /*e270*/  IMAD.MOV.U32 R13, RZ, RZ, R4 ;  /* 0x000000ffff0d7224 */ /* 0x000fe400078e0004 */
[----:B------:R-:W-:Y:S02]  /*e280*/  IMAD.MOV.U32 R12, RZ, RZ, 0x4 ;  /* 0x00000004ff0c7424 */ /* 0x000fe400078e00ff */
[----:B------:R-:W-:-:S07]  /*e290*/  IMAD.MOV.U32 R3, RZ, RZ, R14 ;  /* 0x000000ffff037224 */ /* 0x000fce00078e000e */
[----:B------:R-:W-:Y:S05]  /*e2a0*/  WARPSYNC.COLLECTIVE R15, `(.L_x_537) ;  /* 0x000000000f087348 */ /* 0x000fea0003c00000 */
[----:B------:R0:W1:Y:S02]  /*e2b0*/  SHFL.IDX P6, R14, R13, R12, R11 ;  /* 0x0000000c0d0e7389 */ /* 0x00006400000c000b */
[----:B01----:R-:W-:Y:S01]  /*e2c0*/  ENDCOLLECTIVE ;  /* 0x000000000000791b */ /* 0x003fe20003800000 */
.L_x_537:
        /* <DEDUP_REMOVED lines=15> */
.L_x_538:
[----:B------:R-:W-:Y:S02]  /*e3c0*/  @P0 IMAD R7, R5, 0x2, R22 ;  /* 0x0000000205070824 */ /* 0x000fe400078e0216 */
[----:B------:R-:W-:Y:S02]  /*e3d0*/  IMAD.MOV.U32 R13, RZ, RZ, R4 ;  /* 0x000000ffff0d7224 */ /* 0x000fe400078e0004 */
[----:B------:R-:W-:Y:S02]  /*e3e0*/  IMAD.MOV.U32 R12, RZ, RZ, 0x5 ;  /* 0x00000005ff0c7424 */ /* 0x000fe400078e00ff */
[----:B------:R-:W-:-:S07]  /*e3f0*/  IMAD.MOV.U32 R3, RZ, RZ, R14 ;  /* 0x000000ffff037224 */ /* 0x000fce00078e000e */
[----:B------:R-:W-:Y:S05]  /*e400*/  WARPSYNC.COLLECTIVE R15, `(.L_x_539) ;  /* 0x000000000f087348 */ /* 0x000fea0003c00000 */
[----:B------:R0:W1:Y:S02]  /*e410*/  SHFL.IDX P6, R14, R13, R12, R11 ;  /* 0x0000000c0d0e7389 */ /* 0x00006400000c000b */
[----:B01----:R-:W-:Y:S01]  /*e420*/  ENDCOLLECTIVE ;  /* 0x000000000000791b */ /* 0x003fe20003800000 */
.L_x_539:
[----:B------:R-:W-:-:S05]  /*e430*/  @P0 LEA R3, P1, R9, R3, 0x1 ;  /* 0x0000000309030211 */ /* 0x000fca00078208ff */
[----:B------:R-:W-:-:S05]  /*e440*/  @P0 IMAD.X R2, RZ, RZ, R2, P1 ;  /* 0x000000ffff020224 */ /* 0x000fca00008e0602 */
[----:B------:R-:W-:Y:S01]  /*e450*/  @P0 LOP3.LUT R3, R3, R2, RZ, 0x3c, !PT ;  /* 0x0000000203030212 */ /* 0x000fe200078e3cff */
[----:B------:R-:W-:-:S03]  /*e460*/  IMAD.MOV.U32 R13, RZ, RZ, R0 ;  /* 0x000000ffff0d7224 */ /* 0x000fc600078e0000 */
[----:B------:R-:W-:-:S04]  /*e470*/  @P0 LOP3.LUT R2, R3, R2, RZ, 0x3c, !PT ;  /* 0x0000000203020212 */ /* 0x000fc800078e3cff */
[----:B------:R-:W-:Y:S01]  /*e480*/  @P0 LOP3.LUT R3, R3, R2, RZ, 0x3c, !PT ;  /* 0x0000000203030212 */ /* 0x000fe200078e3cff */
[----:B------:R-:W-:-:S07]  /*e490*/  IMAD.MOV.U32 R4, RZ, RZ, R14 ;  /* 0x000000ffff047224 */ /* 0x000fce00078e000e */
[----:B------:R-:W-:Y:S05]  /*e4a0*/  WARPSYNC.COLLECTIVE R15, `(.L_x_540) ;  /* 0x000000000f087348 */ /* 0x000fea0003c00000 */
[----:B------:R0:W1:Y:S02]  /*e4b0*/  SHFL.IDX P6, R14, R13, R12, R11 ;  /* 0x0000000c0d0e7389 */ /* 0x00006400000c000b */
[----:B01----:R-:W-:Y:S01]  /*e4c0*/  ENDCOLLECTIVE ;  /* 0x000000000000791b */ /* 0x003fe20003800000 */
.L_x_540:
[----:B------:R-:W-:Y:S01]  /*e4d0*/  @!PT LDS RZ, [RZ] ;  /* 0x00000000fffff984 */ /* 0x000fe20000000800 */
[----:B------:R-:W-:Y:S01]  /*e4e0*/  @!PT LDS RZ, [RZ] ;  /* 0x00000000fffff984 */ /* 0x000fe20000000800 */
[----:B------:R-:W-:Y:S01]  /*e4f0*/  @!PT LDS RZ, [RZ] ;  /* 0x00000000fffff984 */ /* 0x000fe20000000800 */
[----:B------:R0:W-:Y:S01]  /*e500*/  @P0 LDGSTS.E.BYPASS.LTC128B.128 [R7+0x1e400], desc[UR50][R2.64], !P2 ;  /* 0x1e40000002070fae */ /* 0x0001e2000d101d72 */
[----:B------:R-:W-:Y:S01]  /*e510*/  MOV R0, R14 ;  /* 0x0000000e00007202 */ /* 0x000fe20000000f00 */
[----:B------:R-:W-:Y:S06]  /*e520*/  BRA `(.L_x_541) ;  /* 0xffffffc000647947 */ /* 0x000fec000383ffff */
.L_x_469:
[----:B------:R-:W-:Y:S02]  /*e530*/  IMAD.MOV.U32 R13, RZ, RZ, R4 ;  /* 0x000000ffff0d7224 */ /* 0x000fe400078e0004 */
[----:B------:R-:W-:Y:S02]  /*e540*/  IMAD.MOV.U32 R12, RZ, RZ, RZ ;  /* 0x000000ffff0c7224 */ /* 0x000fe400078e00ff */
[----:B------:R-:W-:Y:S02]  /*e550*/  IMAD.MOV.U32 R11, RZ, RZ, 0x181f ;  /* 0x0000181fff0b7424 */ /* 0x000fe400078e00ff */
[----:B------:R-:W-:Y:S02]  /*e560*/  IMAD.MOV.U32 R15, RZ, RZ, -0x1 ;  /* 0xffffffffff0f7424 */ /* 0x000fe400078e00ff */
[----:B-----5:R-:W-:Y:S02]  /*e570*/  IMAD R5, R10, R7, RZ ;  /* 0x000000070a057224 */ /* 0x020fe400078e02ff */
[----:B------:R-:W-:-:S07]  /*e580*/  IMAD.IADD R17, R9, 0x1, R17 ;  /* 0x0000000109117824 */ /* 0x000fce00078e0211 */
[----:B-1----:R-:W-:Y:S05]  /*e590*/  WARPSYNC.COLLECTIVE R15, `(.L_x_542) ;  /* 0x000000000f087348 */ /* 0x002fea0003c00000 */
[----:B------:R0:W2:Y:S02]  /*e5a0*/  SHFL.IDX P6, R14, R13, R12, R11 ;  /* 0x0000000c0d0e7389 */ /* 0x0000a400000c000b */
[----:B012---:R-:W-:Y:S01]  /*e5b0*/  ENDCOLLECTIVE ;  /* 0x000000000000791b */ /* 0x007fe20003800000 */
.L_x_542:
[C---:B------:R-:W-:Y:S01]  /*e5c0*/  VIADD R6, R17.reuse, 0x10 ;  /* 0x0000001011067836 */ /* 0x040fe20000000000 */
[----:B------:R-:W-:Y:S01]  /*e5d0*/  ISETP.GE.AND P0, PT, R17, R5, PT ;  /* 0x000000051100720c */ /* 0x000fe20003f06270 */
[----:B------:R-:W-:Y:S02]  /*e5e0*/  IMAD.MOV.U32 R13, RZ, RZ, R0 ;  /* 0x000000ffff0d7224 */ /* 0x000fe400078e0000 */
[----:B------:R-:W-:-:S10]  /*e5f0*/  IMAD.MOV.U32 R2, RZ, RZ, R14 ;  /* 0x000000ffff027224 */ /* 0x000fd400078e000e */
[----:B------:R-:W-:Y:S05]  /*e600*/  WARPSYNC.COLLECTIVE R15, `(.L_x_543) ;  /* 0x000000000f087348 */ /* 0x000fea0003c00000 */
[----:B------:R0:W1:Y:S02]  /*e610*/  SHFL.IDX P6, R14, R13, R12, R11 ;  /* 0x0000000c0d0e7389 */ /* 0x00006400000c000b */
[----:B01----:R-:W-:Y:S01]  /*e620*/  ENDCOLLECTIVE ;  /* 0x000000000000791b */ /* 0x003fe20003800000 */
.L_x_543:
[----:B------:R-:W-:Y:S02]  /*e630*/  IMAD.MOV.U32 R13, RZ, RZ, R4 ;  /* 0x000000ffff0d7224 */ /* 0x000fe400078e0004 */
[----:B------:R-:W-:Y:S02]  /*e640*/  IMAD.MOV.U32 R12, RZ, RZ, 0x1 ;  /* 0x00000001ff0c7424 */ /* 0x000fe400078e00ff */
[----:B------:R-:W-:-:S07]  /*e650*/  IMAD.MOV.U32 R3, RZ, RZ, R14 ;  /* 0x000000ffff037224 */ /* 0x000fce00078e000e */
[----:B------:R-:W-:Y:S05]  /*e660*/  WARPSYNC.COLLECTIVE R15, `(.L_x_544) ;  /* 0x000000000f087348 */ /* 0x000fea0003c00000 */
[----:B------:R0:W1:Y:S02]  /*e670*/  SHFL.IDX P6, R14, R13, R12, R11 ;  /* 0x0000000c0d0e7389 */ /* 0x00006400000c000b */
[----:B01----:R-:W-:Y:S01]  /*e680*/  ENDCOLLECTIVE ;  /* 0x000000000000791b */ /* 0x003fe20003800000 */
.L_x_544:
[----:B------:R-:W-:-:S05]  /*e690*/  @!P0 LEA R3, P2, R8, R3, 0x1 ;  /* 0x0000000308038211 */ /* 0x000fca00078408ff */
[----:B------:R-:W-:-:S05]  /*e6a0*/  @!P0 IMAD.X R2, RZ, RZ, R2, P2 ;  /* 0x000000ffff028224 */ /* 0x000fca00010e0602 */
[----:B------:R-:W-:Y:S01]  /*e6b0*/  @!P0 LOP3.LUT R3, R3, R2, RZ, 0x3c, !PT ;  /* 0x0000000203038212 */ /* 0x000fe200078e3cff */
[----:B------:R-:W-:-:S03]  /*e6c0*/  IMAD.MOV.U32 R13, RZ, RZ, R0 ;  /* 0x000000ffff0d7224 */ /* 0x000fc600078e0000 */
[----:B------:R-:W-:-:S04]  /*e6d0*/  @!P0 LOP3.LUT R2, R3, R2, RZ, 0x3c, !PT ;  /* 0x0000000203028212 */ /* 0x000fc800078e3cff */
[----:B------:R-:W-:-:S05]  /*e6e0*/  @!P0 LOP3.LUT R3, R3, R2, RZ, 0x3c, !PT ;  /* 0x0000000203038212 */ /* 0x000fca00078e3cff */
[----:B------:R-:W-:Y:S01]  /*e6f0*/  @!PT LDS RZ, [RZ] ;  /* 0x00000000fffff984 */ /* 0x000fe20000000800 */
[----:B------:R-:W-:Y:S01]  /*e700*/  @!PT LDS RZ, [RZ] ;  /* 0x00000000fffff984 */ /* 0x000fe20000000800 */
[----:B------:R-:W-:Y:S01]  /*e710*/  @!PT LDS RZ, [RZ] ;  /* 0x00000000fffff984 */ /* 0x000fe20000000800 */
[----:B------:R0:W-:Y:S01]  /*e720*/  @!P0 LDGSTS.E.BYPASS.LTC128B.128 [R37+0x18400], desc[UR50][R2.64], !P1 ;  /* 0x1840000002258fae */ /* 0x0001e2000c901d72 */
[----:B------:R-:W-:Y:S01]  /*e730*/  ISETP.GE.AND P0, PT, R6, R5, PT ;  /* 0x000000050600720c */ /* 0x000fe20003f06270 */
[----:B0-----:R-:W-:-:S12]  /*e740*/  IMAD.MOV.U32 R2, RZ, RZ, R14 ;  /* 0x000000ffff027224 */ /* 0x001fd800078e000e */
[----:B------:R-:W-:Y:S05]  /*e750*/  WARPSYNC.COLLECTIVE R15, `(.L_x_545) ;  /* 0x000000000f087348 */ /* 0x000fea0003c00000 */
[----:B------:R0:W1:Y:S02]  /*e760*/  SHFL.IDX P6, R14, R13, R12, R11 ;  /* 0x0000000c0d0e7389 */ /* 0x00006400000c000b */
[----:B01----:R-:W-:Y:S01]  /*e770*/  ENDCOLLECTIVE ;  /* 0x000000000000791b */ /* 0x003fe20003800000 */
.L_x_545:
[----:B------:R-:W-:Y:S02]  /*e780*/  IMAD.MOV.U32 R13, RZ, RZ, R4 ;  /* 0x000000ffff0d7224 */ /* 0x000fe400078e0004 */
[----:B------:R-:W-:Y:S02]  /*e790*/  IMAD.MOV.U32 R12, RZ, RZ, 0x2 ;  /* 0x00000002ff0c7424 */ /* 0x000fe400078e00ff */
[----:B------:R-:W-:-:S07]  /*e7a0*/  IMAD.MOV.U32 R3, RZ, RZ, R14 ;  /* 0x000000ffff037224 */ /* 0x000fce00078e000e */
[----:B------:R-:W-:Y:S05]  /*e7b0*/  WARPSYNC.COLLECTIVE R15, `(.L_x_546) ;  /* 0x000000000f087348 */ /* 0x000fea0003c00000 */
[----:B------:R0:W1:Y:S02]  /*e7c0*/  SHFL.IDX P6, R14, R13, R12, R11 ;  /* 0x0000000c0d0e7389 */ /* 0x00006400000c000b */
[----:B01----:R-:W-:Y:S01]  /*e7d0*/  ENDCOLLECTIVE ;  /* 0x000000000000791b */ /* 0x003fe20003800000 */
.L_x_546:
        /* <DEDUP_REMOVED lines=9> */
[----:B------:R0:W-:Y:S02]  /*e870*/  @!P0 LDGSTS.E.BYPASS.LTC128B.128 [R37+0x18c00], desc[UR50][R2.64], !P1 ;  /* 0x18c0000002258fae */ /* 0x0001e4000c901d72 */
[----:B0-----:R-:W-:-:S05]  /*e880*/  VIADD R2, R17, 0x20 ;  /* 0x0000002011027836 */ /* 0x001fca0000000000 */
[----:B------:R-:W-:Y:S01]  /*e890*/  ISETP.GE.AND P0, PT, R2, R5, PT ;  /* 0x000000050200720c */ /* 0x000fe20003f06270 */
[----:B------:R-:W-:-:S12]  /*e8a0*/  IMAD.MOV.U32 R2, RZ, RZ, R14 ;  /* 0x000000ffff027224 */ /* 0x000fd800078e000e */
[----:B------:R-:W-:Y:S05]  /*e8b0*/  WARPSYNC.COLLECTIVE R15, `(.L_x_547) ;  /* 0x000000000f087348 */ /* 0x000fea0003c00000 */
[----:B------:R0:W1:Y:S02]  /*e8c0*/  SHFL.IDX P6, R14, R13, R12, R11 ;  /* 0x0000000c0d0e7389 */ /* 0x00006400000c000b */
[----:B01----:R-:W-:Y:S01]  /*e8d0*/  ENDCOLLECTIVE ;  /* 0x000000000000791b */ /* 0x003fe20003800000 */
.L_x_547:
[----:B------:R-:W-:Y:S02]  /*e8e0*/  IMAD.MOV.U32 R13, RZ, RZ, R4 ;  /* 0x000000ffff0d7224 */ /* 0x000fe400078e0004 */
[----:B------:R-:W-:Y:S02]  /*e8f0*/  IMAD.MOV.U32 R12, RZ, RZ, 0x3 ;  /* 0x00000003ff0c7424 */ /* 0x000fe400078e00ff */
[----:B------:R-:W-:-:S07]  /*e900*/  IMAD.MOV.U32 R3, RZ, RZ, R14 ;  /* 0x000000ffff037224 */ /* 0x000fce00078e000e */
[----:B------:R-:W-:Y:S05]  /*e910*/  WARPSYNC.COLLECTIVE R15, `(.L_x_548) ;  /* 0x000000000f087348 */ /* 0x000fea0003c00000 */
[----:B------:R0:W1:Y:S02]  /*e920*/  SHFL.IDX P6, R14, R13, R12, R11 ;  /* 0x0000000c0d0e7389 */ /* 0x00006400000c000b */
[----:B01----:R-:W-:Y:S01]  /*e930*/  ENDCOLLECTIVE ;  /* 0x000000000000791b */ /* 0x003fe20003800000 */
.L_x_548:
        /* <DEDUP_REMOVED lines=16> */
.L_x_549:
[----:B------:R-:W-:Y:S02]  /*ea40*/  IMAD.MOV.U32 R13, RZ, RZ, R4 ;  /* 0x000000ffff0d7224 */ /* 0x000fe400078e0004 */
[----:B------:R-:W-:Y:S02]  /*ea50*/  IMAD.MOV.U32 R12, RZ, RZ, 0x4 ;  /* 0x00000004ff0c7424 */ /* 0x000fe400078e00ff */
[----:B------:R-:W-:-:S07]  /*ea60*/  IMAD.MOV.U32 R3, RZ, RZ, R14 ;  /* 0x000000ffff037224 */ /* 0x000fce00078e000e */
[----:B------:R-:W-:Y:S05]  /*ea70*/  WARPSYNC.COLLECTIVE R15, `(.L_x_550) ;  /* 0x000000000f087348 */ /* 0x000fea0003c00000 */
[----:B------:R0:W1:Y:S02]  /*ea80*/  SHFL.IDX P6, R14, R13, R12, R11 ;  /* 0x0000000c0d0e7389 */ /* 0x00006400000c000b */
[----:B01----:R-:W-:Y:S01]  /*ea90*/  ENDCOLLECTIVE ;  /* 0x000000000000791b */ /* 0x003fe20003800000 */
.L_x_550:
        /* <DEDUP_REMOVED lines=11> */
[----:B------:R-:W-:Y:S02]  /*eb50*/  ISETP.GE.AND P0, PT, R2, R5, PT ;  /* 0x000000050200720c */ /* 0x000fe40003f06270 */
[----:B------:R-:W-:-:S11]  /*eb60*/  MOV R2, R14 ;  /* 0x0000000e00027202 */ /* 0x000fd60000000f00 */
[----:B------:R-:W-:Y:S05]  /*eb70*/  WARPSYNC.COLLECTIVE R15, `(.L_x_551) ;  /* 0x000000000f087348 */ /* 0x000fea0003c00000 */
[----:B------:R0:W1:Y:S02]  /*eb80*/  SHFL.IDX P6, R14, R13, R12, R11 ;  /* 0x0000000c0d0e7389 */ /* 0x00006400000c000b */
[----:B01----:R-:W-:Y:S01]  /*eb90*/  ENDCOLLECTIVE ;  /* 0x000000000000791b */ /* 0x003fe20003800000 */
.L_x_551:
[----:B------:R-:W-:Y:S02]  /*eba0*/  IMAD.MOV.U32 R13, RZ, RZ, R4 ;  /* 0x000000ffff0d7224 */ /* 0x000fe400078e0004 */
[----:B------:R-:W-:Y:S02]  /*ebb0*/  IMAD.MOV.U32 R12, RZ, RZ, 0x5 ;  /* 0x00000005ff0c7424 */ /* 0x000fe400078e00ff */
[----:B------:R-:W-:-:S07]  /*ebc0*/  IMAD.MOV.U32 R3, RZ, RZ, R14 ;  /* 0x000000ffff037224 */ /* 0x000fce00078e000e */
[----:B------:R-:W-:Y:S05]  /*ebd0*/  WARPSYNC.COLLECTIVE R15, `(.L_x_552) ;  /* 0x000000000f087348 */ /* 0x000fea0003c00000 */
[----:B------:R0:W1:Y:S02]  /*ebe0*/  SHFL.IDX P6, R14, R13, R12, R11 ;  /* 0x0000000c0d0e7389 */ /* 0x00006400000c000b */
[----:B01----:R-:W-:Y:S01]  /*ebf0*/  ENDCOLLECTIVE ;  /* 0x000000000000791b */ /* 0x003fe20003800000 */
.L_x_552:
        /* <DEDUP_REMOVED lines=16> */
.L_x_553:
[----:B------:R-:W-:Y:S02]  /*ed00*/  IMAD.MOV.U32 R13, RZ, RZ, R4 ;  /* 0x000000ffff0d7224 */ /* 0x000fe400078e0004 */
[----:B------:R-:W-:Y:S02]  /*ed10*/  IMAD.MOV.U32 R12, RZ, RZ, 0x6 ;  /* 0x00000006ff0c7424 */ /* 0x000fe400078e00ff */
[----:B------:R-:W-:-:S07]  /*ed20*/  IMAD.MOV.U32 R3, RZ, RZ, R14 ;  /* 0x000000ffff037224 */ /* 0x000fce00078e000e */
[----:B------:R-:W-:Y:S05]  /*ed30*/  WARPSYNC.COLLECTIVE R15, `(.L_x_554) ;  /* 0x000000000f087348 */ /* 0x000fea0003c00000 */
[----:B------:R0:W1:Y:S02]  /*ed40*/  SHFL.IDX P6, R14, R13, R12, R11 ;  /* 0x0000000c0d0e7389 */ /* 0x00006400000c000b */
[----:B01----:R-:W-:Y:S01]  /*ed50*/  ENDCOLLECTIVE ;  /* 0x000000000000791b */ /* 0x003fe20003800000 */
.L_x_554:
        /* <DEDUP_REMOVED lines=16> */
.L_x_555:
[----:B------:R-:W-:Y:S02]  /*ee60*/  IMAD.MOV.U32 R13, RZ, RZ, R4 ;  /* 0x000000ffff0d7224 */ /* 0x000fe400078e0004 */
[----:B------:R-:W-:Y:S02]  /*ee70*/  IMAD.MOV.U32 R12, RZ, RZ, 0x7 ;  /* 0x00000007ff0c7424 */ /* 0x000fe400078e00ff */
[----:B------:R-:W-:-:S07]  /*ee80*/  IMAD.MOV.U32 R3, RZ, RZ, R14 ;  /* 0x000000ffff037224 */ /* 0x000fce00078e000e */
[----:B------:R-:W-:Y:S05]  /*ee90*/  WARPSYNC.COLLECTIVE R15, `(.L_x_556) ;  /* 0x000000000f087348 */ /* 0x000fea0003c00000 */
[----:B------:R0:W1:Y:S02]  /*eea0*/  SHFL.IDX P6, R14, R13, R12, R11 ;  /* 0x0000000c0d0e7389 */ /* 0x00006400000c000b */
[----:B01----:R-:W-:Y:S01]  /*eeb0*/  ENDCOLLECTIVE ;  /* 0x000000000000791b */ /* 0x003fe20003800000 */
.L_x_556:
[----:B------:R-:W-:-:S05]  /*eec0*/  @!P0 LEA R3, P2, R8, R3, 0x1 ;  /* 0x0000000308038211 */ /* 0x000fca00078408ff */
[----:B------:R-:W-:-:S05]  /*eed0*/  @!P0 IMAD.X R2, RZ, RZ, R2, P2 ;  /* 0x000000ffff028224 */ /* 0x000fca00010e0602 */
[----:B------:R-:W-:Y:S01]  /*eee0*/  @!P0 LOP3.LUT R3, R3, R2, RZ, 0x3c, !PT ;  /* 0x0000000203038212 */ /* 0x000fe200078e3cff */
[----:B------:R-:W-:-:S03]  /*eef0*/  IMAD.MOV.U32 R13, RZ, RZ, R0 ;  /* 0x000000ffff0d7224 */ /* 0x000fc600078e0000 */
[----:B------:R-:W-:-:S04]  /*ef00*/  @!P0 LOP3.LUT R2, R3, R2, RZ, 0x3c, !PT ;  /* 0x0000000203028212 */ /* 0x000fc800078e3cff */
[----:B------:R-:W-:Y:S01]  /*ef10*/  @!P0 LOP3.LUT R3, R3, R2, RZ, 0x3c, !PT ;  /* 0x0000000203038212 */ /* 0x000fe200078e3cff */
[----:B------:R-:W-:-:S07]  /*ef20*/  IMAD.MOV.U32 R4, RZ, RZ, R14 ;  /* 0x000000ffff047224 */ /* 0x000fce00078e000e */
[----:B------:R-:W-:Y:S05]  /*ef30*/  WARPSYNC.COLLECTIVE R15, `(.L_x_557) ;  /* 0x000000000f087348 */ /* 0x000fea0003c00000 */
[----:B------:R0:W1:Y:S02]  /*ef40*/  SHFL.IDX P6, R14, R13, R12, R11 ;  /* 0x0000000c0d0e7389 */ /* 0x00006400000c000b */
[----:B01----:R-:W-:Y:S01]  /*ef50*/  ENDCOLLECTIVE ;  /* 0x000000000000791b */ /* 0x003fe20003800000 */
.L_x_557:
[----:B------:R-:W-:Y:S01]  /*ef60*/  @!PT LDS RZ, [RZ] ;  /* 0x00000000fffff984 */ /* 0x000fe20000000800 */
[----:B------:R-:W-:Y:S01]  /*ef70*/  @!PT LDS RZ, [RZ] ;  /* 0x00000000fffff984 */ /* 0x000fe20000000800 */
[----:B------:R-:W-:Y:S01]  /*ef80*/  @!PT LDS RZ, [RZ] ;  /* 0x00000000fffff984 */ /* 0x000fe20000000800 */
[----:B------:R2:W-:Y:S01]  /*ef90*/  @!P0 LDGSTS.E.BYPASS.LTC128B.128 [R37+0x1b400], desc[UR50][R2.64], !P1 ;  /* 0x1b40000002258fae */ /* 0x0005e2000c901d72 */
[----:B------:R-:W-:Y:S01]  /*efa0*/  IMAD.MOV.U32 R0, RZ, RZ, R14 ;  /* 0x000000ffff007224 */ /* 0x000fe200078e000e */
[----:B------:R-:W-:Y:S06]  /*efb0*/  BRA `(.L_x_558) ;  /* 0xffffffc000d87947 */ /* 0x000fec000383ffff */
.L_x_472:
[----:B0-----:R0:W2:Y:S02]  /*efc0*/  SYNCS.PHASECHK.TRANS64.TRYWAIT P0, [R22+URZ+0x22820], R3 ;  /* 0x02282003160075a7 */ /* 0x0010a4000800017f */
[----:B--2---:R-:W-:Y:S05]  /*efd0*/  @!P0 NANOSLEEP.SYNCS 0x989680 ;  /* 0x009896800000895d */ /* 0x004fea0003900000 */
[----:B------:R-:W2:Y:S02]  /*efe0*/  @!P0 SYNCS.PHASECHK.TRANS64 P0, [R22+URZ+0x22820], R3 ;  /* 0x02282003160085a7 */ /* 0x000ea4000800007f */
[----:B--2---:R-:W-:Y:S05]  /*eff0*/  @!P0 BRA `(.L_x_472) ;  /* 0xfffffffc00f08947 */ /* 0x004fea000383ffff */
[----:B------:R-:W-:Y:S05]  /*f000*/  BRA `(.L_x_559) ;  /* 0xffffffc400347947 */ /* 0x000fea000383ffff */
.L_x_475:
[----:B--2---:R2:W3:Y:S02]  /*f010*/  SYNCS.PHASECHK.TRANS64.TRYWAIT P0, [R33+URZ+0x22860], R0 ;  /* 0x02286000210075a7 */ /* 0x0044e4000800017f */
[----:B---3--:R-:W-:Y:S05]  /*f020*/  @!P0 NANOSLEEP.SYNCS 0x989680 ;  /* 0x009896800000895d */ /* 0x008fea0003900000 */
[----:B------:R-:W3:Y:S02]  /*f030*/  @!P0 SYNCS.PHASECHK.TRANS64 P0, [R33+URZ+0x22860], R0 ;  /* 0x02286000210085a7 */ /* 0x000ee4000800007f */
[----:B---3--:R-:W-:Y:S05]  /*f040*/  @!P0 BRA `(.L_x_475) ;  /* 0xfffffffc00f08947 */ /* 0x008fea000383ffff */
[----:B------:R-:W-:Y:S05]  /*f050*/  BRA `(.L_x_560) ;  /* 0xffffffc400447947 */ /* 0x000fea000383ffff */
.L_x_476:
        /* <DEDUP_REMOVED lines=8> */
.L_x_562:
[----:B------:R-:W-:Y:S05]  /*f0e0*/  BSYNC B0 ;  /* 0x0000000000007941 */ /* 0x000fea0003800000 */
.L_x_561:
[----:B------:R-:W0:Y:S01]  /*f0f0*/  S2R R7, SR_TID.X ;  /* 0x0000000000077919 */ /* 0x000e220000002100 */
[----:B------:R-:W-:Y:S01]  /*f100*/  IMAD.MOV.U32 R13, RZ, RZ, R5 ;  /* 0x000000ffff0d7224 */ /* 0x000fe200078e0005 */
[C---:B------:R-:W-:Y:S01]  /*f110*/  LOP3.LUT P2, RZ, R25.reuse, 0x2, RZ, 0xc0, !PT ;  /* 0x0000000219ff7812 */ /* 0x040fe2000784c0ff */
[----:B------:R-:W-:Y:S01]  /*f120*/  IMAD.MOV.U32 R12, RZ, RZ, RZ ;  /* 0x000000ffff0c7224 */ /* 0x000fe200078e00ff */
[----:B------:R-:W-:Y:S01]  /*f130*/  LOP3.LUT P1, RZ, R25, 0x4, RZ, 0xc0, !PT ;  /* 0x0000000419ff7812 */ /* 0x000fe2000782c0ff */
[----:B------:R-:W-:Y:S02]  /*f140*/  IMAD.MOV.U32 R11, RZ, RZ, 0x181f ;  /* 0x0000181fff0b7424 */ /* 0x000fe400078e00ff */
[----:B------:R-:W-:Y:S01]  /*f150*/  IMAD.MOV.U32 R15, RZ, RZ, -0x1 ;  /* 0xffffffffff0f7424 */ /* 0x000fe200078e00ff */
[----:B------:R-:W-:Y:S01]  /*f160*/  ISETP.LT.OR P4, PT, R32, 0x1, !P1 ;  /* 0x000000012000780c */ /* 0x000fe20004f81670 */
[----:B------:R-:W-:Y:S02]  /*f170*/  IMAD.MOV.U32 R3, RZ, RZ, R14 ;  /* 0x000000ffff037224 */ /* 0x000fe400078e000e */
[----:B------:R-:W-:-:S10]  /*f180*/  IMAD R4, R4, 0x2, R22 ;  /* 0x0000000204047824 */ /* 0x000fd400078e0216 */
[----:B0-----:R-:W-:Y:S05]  /*f190*/  WARPSYNC.COLLECTIVE R15, `(.L_x_563) ;  /* 0x000000000f087348 */ /* 0x001fea0003c00000 */
[----:B------:R1:W2:Y:S02]  /*f1a0*/  SHFL.IDX P6, R14, R13, R12, R11 ;  /* 0x0000000c0d0e7389 */ /* 0x0002a400000c000b */
[----:B012---:R-:W-:Y:S01]  /*f1b0*/  ENDCOLLECTIVE ;  /* 0x000000000000791b */ /* 0x007fe20003800000 */
.L_x_563:
[----:B------:R-:W-:Y:S02]  /*f1c0*/  IMAD.MOV.U32 R13, RZ, RZ, R6 ;  /* 0x000000ffff0d7224 */ /* 0x000fe400078e0006 */
[----:B------:R-:W-:Y:S02]  /*f1d0*/  IMAD.MOV.U32 R12, RZ, RZ, 0x1 ;  /* 0x00000001ff0c7424 */ /* 0x000fe400078e00ff */
[----:B------:R-:W-:Y:S01]  /*f1e0*/  IMAD.SHL.U32 R0, R7, 0x8, RZ ;  /* 0x0000000807007824 */ /* 0x000fe200078e00ff */
[----:B------:R-:W-:-:S04]  /*f1f0*/  LOP3.LUT R7, R25, 0x1, RZ, 0xc0, !PT ;  /* 0x0000000119077812 */ /* 0x000fc800078ec0ff */
[----:B------:R-:W-:Y:S02]  /*f200*/  LOP3.LUT R0, R0, 0x38, RZ, 0xc0, !PT ;  /* 0x0000003800007812 */ /* 0x000fe400078ec0ff */
[----:B------:R-:W-:-:S03]  /*f210*/  ISETP.NE.U32.AND P3, PT, R7, 0x1, PT ;  /* 0x000000010700780c */ /* 0x000fc60003f65070 */
[----:B------:R-:W-:-:S05]  /*f220*/  IMAD.SHL.U32 R0, R0, 0x2, RZ ;  /* 0x0000000200007824 */ /* 0x000fca00078e00ff */
[----:B------:R-:W-:-:S13]  /*f230*/  IADD3 R2, P0, R14, R0, RZ ;  /* 0x000000000e027210 */ /* 0x000fda0007f1e0ff */
[----:B------:R-:W-:Y:S05]  /*f240*/  WARPSYNC.COLLECTIVE R15, `(.L_x_564) ;  /* 0x000000000f087348 */ /* 0x000fea0003c00000 */
[----:B------:R0:W1:Y:S02]  /*f250*/  SHFL.IDX P6, R14, R13, R12, R11 ;  /* 0x0000000c0d0e7389 */ /* 0x00006400000c000b */
[----:B01----:R-:W-:Y:S01]  /*f260*/  ENDCOLLECTIVE ;  /* 0x000000000000791b */ /* 0x003fe20003800000 */
.L_x_564:
[----:B------:R-:W-:Y:S02]  /*f270*/  IADD3.X R3, RZ, R3, RZ, P0, !PT ;  /* 0x00000003ff037210 */ /* 0x000fe400007fe4ff */
[----:B------:R-:W-:Y:S01]  /*f280*/  ISETP.LT.OR P0, PT, R32, 0x1, P3 ;  /* 0x000000012000780c */ /* 0x000fe20001f01670 */
[----:B------:R-:W-:-:S12]  /*f290*/  IMAD.MOV.U32 R13, RZ, RZ, R5 ;  /* 0x000000ffff0d7224 */ /* 0x000fd800078e0005 */
[----:B------:R-:W-:Y:S01]  /*f2a0*/  @!PT LDS RZ, [RZ] ;  /* 0x00000000fffff984 */ /* 0x000fe20000000800 */
[----:B------:R-:W-:Y:S01]  /*f2b0*/  @!PT LDS RZ, [RZ] ;  /* 0x00000000fffff984 */ /* 0x000fe20000000800 */
[----:B------:R-:W-:Y:S01]  /*f2c0*/  @!PT LDS RZ, [RZ] ;  /* 0x00000000fffff984 */ /* 0x000fe20000000800 */
[----:B------:R-:W-:Y:S01]  /*f2d0*/  LDGSTS.E.BYPASS.LTC128B.128 [R4+0x400], desc[UR50][R2.64], !P0 ;  /* 0x0040000002047fae */ /* 0x000fe2000c101d72 */
[----:B------:R-:W-:-:S13]  /*f2e0*/  ISETP.LT.OR P0, PT, R32, 0x1, !P2 ;  /* 0x000000012000780c */ /* 0x000fda0005701670 */
[----:B------:R-:W-:Y:S01]  /*f2f0*/  LDGSTS.E.BYPASS.LTC128B.128 [R4+0x3400], desc[UR50][R2.64+0x80], !P0 ;  /* 0x0340008002047fae */ /* 0x000fe2000c101d72 */
[----:B------:R-:W-:-:S03]  /*f300*/  LOP3.LUT P0, RZ, R25, 0x8, RZ, 0xc0, !PT ;  /* 0x0000000819ff7812 */ /* 0x000fc6000780c0ff */
[----:B------:R-:W-:Y:S01]  /*f310*/  LDGSTS.E.BYPASS.LTC128B.128 [R4+0x6400], desc[UR50][R2.64+0x100], !P4 ;  /* 0x0640010002047fae */ /* 0x000fe2000e101d72 */
[----:B------:R-:W-:-:S13]  /*f320*/  ISETP.LT.OR P4, PT, R32, 0x1, !P0 ;  /* 0x000000012000780c */ /* 0x000fda0004781670 */
[----:B------:R0:W-:Y:S02]  /*f330*/  LDGSTS.E.BYPASS.LTC128B.128 [R4+0x9400], desc[UR50][R2.64+0x180], !P4 ;  /* 0x0940018002047fae */ /* 0x0001e4000e101d72 */
[----:B0-----:R-:W-:-:S07]  /*f340*/  IMAD.MOV.U32 R3, RZ, RZ, R14 ;  /* 0x000000ffff037224 */ /* 0x001fce00078e000e */
[----:B------:R-:W-:Y:S05]  /*f350*/  WARPSYNC.COLLECTIVE R15, `(.L_x_565) ;  /* 0x000000000f087348 */ /* 0x000fea0003c00000 */
[----:B------:R0:W1:Y:S02]  /*f360*/  SHFL.IDX P6, R14, R13, R12, R11 ;  /* 0x0000000c0d0e7389 */ /* 0x00006400000c000b */
[----:B01----:R-:W-:Y:S01]  /*f370*/  ENDCOLLECTIVE ;  /* 0x000000000000791b */ /* 0x003fe20003800000 */
.L_x_565:
[----:B------:R-:W-:Y:S02]  /*f380*/  IMAD.MOV.U32 R13, RZ, RZ, R6 ;  /* 0x000000ffff0d7224 */ /* 0x000fe400078e0006 */
[----:B------:R-:W-:Y:S01]  /*f390*/  IMAD.MOV.U32 R12, RZ, RZ, 0x2 ;  /* 0x00000002ff0c7424 */ /* 0x000fe200078e00ff */
[----:B------:R-:W-:-:S13]  /*f3a0*/  IADD3 R2, P4, R14, R0, RZ ;  /* 0x000000000e027210 */ /* 0x000fda0007f9e0ff */
[----:B------:R-:W-:Y:S05]  /*f3b0*/  WARPSYNC.COLLECTIVE R15, `(.L_x_566) ;  /* 0x000000000f087348 */ /* 0x000fea0003c00000 */
[----:B------:R0:W1:Y:S02]  /*f3c0*/  SHFL.IDX P6, R14, R13, R12, R11 ;  /* 0x0000000c0d0e7389 */ /* 0x00006400000c000b */
[----:B01----:R-:W-:Y:S01]  /*f3d0*/  ENDCOLLECTIVE ;  /* 0x000000000000791b */ /* 0x003fe20003800000 */
.L_x_566:
[----:B------:R-:W-:Y:S01]  /*f3e0*/  IMAD.X R3, RZ, RZ, R3, P4 ;  /* 0x000000ffff037224 */ /* 0x000fe200020e0603 */
        /* <DEDUP_REMOVED lines=8> */
[----:B------:R-:W-:-:S13]  /*f470*/  ISETP.LT.OR P4, PT, R32, 0x11, !P1 ;  /* 0x000000112000780c */ /* 0x000fda0004f81670 */
[----:B------:R-:W-:Y:S01]  /*f480*/  LDGSTS.E.BYPASS.LTC128B.128 [R4+0x6c00], desc[UR50][R2.64+0x100], !P4 ;  /* 0x06c0010002047fae */ /* 0x000fe2000e101d72 */
[----:B------:R-:W-:-:S13]  /*f490*/  ISETP.LT.OR P4, PT, R32, 0x11, !P0 ;  /* 0x000000112000780c */ /* 0x000fda0004781670 */
[----:B------:R0:W-:Y:S02]  /*f4a0*/  LDGSTS.E.BYPASS.LTC128B.128 [R4+0x9c00], desc[UR50][R2.64+0x180], !P4 ;  /* 0x09c0018002047fae */ /* 0x0001e4000e101d72 */
[----:B0-----:R-:W-:-:S07]  /*f4b0*/  IMAD.MOV.U32 R3, RZ, RZ, R14 ;  /* 0x000000ffff037224 */ /* 0x001fce00078e000e */
[----:B------:R-:W-:Y:S05]  /*f4c0*/  WARPSYNC.COLLECTIVE R15, `(.L_x_567) ;  /* 0x000000000f087348 */ /* 0x000fea0003c00000 */
[----:B------:R0:W1:Y:S02]  /*f4d0*/  SHFL.IDX P6, R14, R13, R12, R11 ;  /* 0x0000000c0d0e7389 */ /* 0x00006400000c000b */
[----:B01----:R-:W-:Y:S01]  /*f4e0*/  ENDCOLLECTIVE ;  /* 0x000000000000791b */ /* 0x003fe20003800000 */
.L_x_567:
[----:B------:R-:W-:Y:S02]  /*f4f0*/  IMAD.MOV.U32 R13, RZ, RZ, R6 ;  /* 0x000000ffff0d7224 */ /* 0x000fe400078e0006 */
[----:B------:R-:W-:Y:S01]  /*f500*/  IMAD.MOV.U32 R12, RZ, RZ, 0x3 ;  /* 0x00000003ff0c7424 */ /* 0x000fe200078e00ff */
[----:B------:R-:W-:-:S13]  /*f510*/  IADD3 R2, P4, R14, R0, RZ ;  /* 0x000000000e027210 */ /* 0x000fda0007f9e0ff */
[----:B------:R-:W-:Y:S05]  /*f520*/  WARPSYNC.COLLECTIVE R15, `(.L_x_568) ;  /* 0x000000000f087348 */ /* 0x000fea0003c00000 */
[----:B------:R0:W1:Y:S02]  /*f530*/  SHFL.IDX P6, R14, R13, R12, R11 ;  /* 0x0000000c0d0e7389 */ /* 0x00006400000c000b */
[----:B01----:R-:W-:Y:S01]  /*f540*/  ENDCOLLECTIVE ;  /* 0x000000000000791b */ /* 0x003fe20003800000 */
.L_x_568:
        /* <DEDUP_REMOVED lines=17> */
.L_x_569:
[----:B------:R-:W-:Y:S02]  /*f660*/  IMAD.MOV.U32 R13, RZ, RZ, R6 ;  /* 0x000000ffff0d7224 */ /* 0x000fe400078e0006 */
[----:B------:R-:W-:Y:S01]  /*f670*/  IMAD.MOV.U32 R12, RZ, RZ, 0x4 ;  /* 0x00000004ff0c7424 */ /* 0x000fe200078e00ff */
[----:B------:R-:W-:-:S13]  /*f680*/  IADD3 R2, P4, R14, R0, RZ ;  /* 0x000000000e027210 */ /* 0x000fda0007f9e0ff */
[----:B------:R-:W-:Y:S05]  /*f690*/  WARPSYNC.COLLECTIVE R15, `(.L_x_570) ;  /* 0x000000000f087348 */ /* 0x000fea0003c00000 */
[----:B------:R0:W1:Y:S02]  /*f6a0*/  SHFL.IDX P6, R14, R13, R12, R11 ;  /* 0x0000000c0d0e7389 */ /* 0x00006400000c000b */
[----:B01----:R-:W-:Y:S01]  /*f6b0*/  ENDCOLLECTIVE ;  /* 0x000000000000791b */ /* 0x003fe20003800000 */
.L_x_570:
        /* <DEDUP_REMOVED lines=17> */
.L_x_571:
[----:B------:R-:W-:Y:S02]  /*f7d0*/  IMAD.MOV.U32 R13, RZ, RZ, R6 ;  /* 0x000000ffff0d7224 */ /* 0x000fe400078e0006 */
[----:B------:R-:W-:Y:S01]  /*f7e0*/  IMAD.MOV.U32 R12, RZ, RZ, 0x5 ;  /* 0x00000005ff0c7424 */ /* 0x000fe200078e00ff */
[----:B------:R-:W-:-:S13]  /*f7f0*/  IADD3 R2, P4, R14, R0, RZ ;  /* 0x000000000e027210 */ /* 0x000fda0007f9e0ff */
[----:B------:R-:W-:Y:S05]  /*f800*/  WARPSYNC.COLLECTIVE R15, `(.L_x_572) ;  /* 0x000000000f087348 */ /* 0x000fea0003c00000 */
[----:B------:R0:W1:Y:S02]  /*f810*/  SHFL.IDX P6, R14, R13, R12, R11 ;  /* 0x0000000c0d0e7389 */ /* 0x00006400000c000b */
[----:B01----:R-:W-:Y:S01]  /*f820*/  ENDCOLLECTIVE ;  /* 0x000000000000791b */ /* 0x003fe20003800000 */
.L_x_572:
[----:B------:R-:W-:Y:S01]  /*f830*/  IMAD.X R3, RZ, RZ, R3, P4 ;  /* 0x000000ffff037224 */ /* 0x000fe200020e0603 */
[----:B------:R-:W-:Y:S01]  /*f840*/  ISETP.LT.OR P4, PT, R32, 0x41, P3 ;  /* 0x000000412000780c */ /* 0x000fe20001f81670 */
[----:B------:R-:W-:-:S12]  /*f850*/  IMAD.MOV.U32 R13, RZ, RZ, R5 ;  /* 0x000000ffff0d7224 */ /* 0x000fd800078e0005 */
[----:B------:R-:W-:Y:S01]  /*f860*/  @!PT LDS RZ, [RZ] ;  /* 0x00000000fffff984 */ /* 0x000fe20000000800 */
[----:B------:R-:W-:Y:S01]  /*f870*/  @!PT LDS RZ, [RZ] ;  /* 0x00000000fffff984 */ /* 0x000fe20000000800 */
[----:B------:R-:W-:Y:S01]  /*f880*/  @!PT LDS RZ, [RZ] ;  /* 0x00000000fffff984 */ /* 0x000fe20000000800 */
[----:B------:R0:W-:Y:S01]  /*f890*/  LDGSTS.E.BYPASS.LTC128B.128 [R4+0x2400], desc[UR50][R2.64], !P4 ;  /* 0x0240000002047fae */ /* 0x0001e2000e101d72 */
[----:B------:R-:W-:Y:S01]  /*f8a0*/  ISETP.LT.OR P4, PT, R32, 0x41, !P2 ;  /* 0x000000412000780c */ /* 0x000fe20005781670 */
[----:B------:R-:W-:-:S12]  /*f8b0*/  IMAD.MOV.U32 R6, RZ, RZ, R14 ;  /* 0x000000ffff067224 */ /* 0x000fd800078e000e */
[----:B0-----:R-:W-:Y:S05]  /*f8c0*/  WARPSYNC.COLLECTIVE R15, `(.L_x_573) ;  /* 0x000000000f087348 */ /* 0x001fea0003c00000 */
[----:B------:R1:W2:Y:S02]  /*f8d0*/  SHFL.IDX P6, R14, R13, R12, R11 ;  /* 0x0000000c0d0e7389 */ /* 0x0002a400000c000b */
[----:B012---:R-:W-:Y:S01]  /*f8e0*/  ENDCOLLECTIVE ;  /* 0x000000000000791b */ /* 0x007fe20003800000 */
.L_x_573:
[----:B------:R-:W-:Y:S01]  /*f8f0*/  @!PT LDS RZ, [RZ] ;  /* 0x00000000fffff984 */ /* 0x000fe20000000800 */
[----:B------:R-:W-:Y:S01]  /*f900*/  @!PT LDS RZ, [RZ] ;  /* 0x00000000fffff984 */ /* 0x000fe20000000800 */
[----:B------:R-:W-:Y:S01]  /*f910*/  @!PT LDS RZ, [RZ] ;  /* 0x00000000fffff984 */ /* 0x000fe20000000800 */
[----:B------:R0:W-:Y:S01]  /*f920*/  LDGSTS.E.BYPASS.LTC128B.128 [R4+0x5400], desc[UR50][R2.64+0x80], !P4 ;  /* 0x0540008002047fae */ /* 0x0001e2000e101d72 */
[----:B------:R-:W-:-:S13]  /*f930*/  ISETP.LT.OR P4, PT, R32, 0x41, !P1 ;  /* 0x000000412000780c */ /* 0x000fda0004f81670 */
[----:B------:R0:W-:Y:S01]  /*f940*/  LDGSTS.E.BYPASS.LTC128B.128 [R4+0x8400], desc[UR50][R2.64+0x100], !P4 ;  /* 0x0840010002047fae */ /* 0x0001e2000e101d72 */
[----:B------:R-:W-:-:S13]  /*f950*/  ISETP.LT.OR P4, PT, R32, 0x41, !P0 ;  /* 0x000000412000780c */ /* 0x000fda0004781670 */
[----:B------:R0:W-:Y:S01]  /*f960*/  LDGSTS.E.BYPASS.LTC128B.128 [R4+0xb400], desc[UR50][R2.64+0x180], !P4 ;  /* 0x0b40018002047fae */ /* 0x0001e2000e101d72 */
[----:B------:R-:W-:Y:S05]  /*f970*/  BRA `(.L_x_574) ;  /* 0xffffffc0007c7947 */ /* 0x000fea000383ffff */
.L_x_483:
[----:B0-----:R0:W2:Y:S02]  /*f980*/  SYNCS.PHASECHK.TRANS64.TRYWAIT P0, [R10+URZ+0x22840], R20 ;  /* 0x022840140a0075a7 */ /* 0x0010a4000800017f */
[----:B--2---:R-:W-:Y:S05]  /*f990*/  @!P0 NANOSLEEP.SYNCS 0x989680 ;  /* 0x009896800000895d */ /* 0x004fea0003900000 */
[----:B------:R-:W2:Y:S02]  /*f9a0*/  @!P0 SYNCS.PHASECHK.TRANS64 P0, [R10+URZ+0x22840], R20 ;  /* 0x022840140a0085a7 */ /* 0x000ea4000800007f */
[----:B--2---:R-:W-:Y:S05]  /*f9b0*/  @!P0 BRA `(.L_x_483) ;  /* 0xfffffffc00f08947 */ /* 0x004fea000383ffff */
[----:B------:R-:W-:Y:S05]  /*f9c0*/  BRA `(.L_x_575) ;  /* 0xffffffc400ac7947 */ /* 0x000fea000383ffff */
.L_x_484:
[----:B------:R-:W-:Y:S01]  /*f9d0*/  BSSY B1, `(.L_x_576) ;  /* 0x0000008000017945 */ /* 0x000fe20003800000 */
[----:B------:R-:W-:Y:S02]  /*f9e0*/  IMAD.MOV.U32 R13, RZ, RZ, R8 ;  /* 0x000000ffff0d7224 */ /* 0x000fe400078e0008 */
[----:B------:R-:W-:Y:S02]  /*f9f0*/  IMAD.MOV.U32 R12, RZ, RZ, RZ ;  /* 0x000000ffff0c7224 */ /* 0x000fe400078e00ff */
[----:B------:R-:W-:Y:S02]  /*fa00*/  IMAD.MOV.U32 R11, RZ, RZ, 0x181f ;  /* 0x0000181fff0b7424 */ /* 0x000fe400078e00ff */
[----:B------:R-:W-:-:S07]  /*fa10*/  IMAD.MOV.U32 R15, RZ, RZ, -0x1 ;  /* 0xffffffffff0f7424 */ /* 0x000fce00078e00ff */
[----:B01----:R-:W-:Y:S05]  /*fa20*/  WARPSYNC.COLLECTIVE R15, `(.L_x_577) ;  /* 0x000000000f087348 */ /* 0x003fea0003c00000 */
[----:B------:R2:W3:Y:S02]  /*fa30*/  SHFL.IDX P6, R14, R13, R12, R11 ;  /* 0x0000000c0d0e7389 */ /* 0x0004e400000c000b */
[----:B0123--:R-:W-:Y:S01]  /*fa40*/  ENDCOLLECTIVE ;  /* 0x000000000000791b */ /* 0x00ffe20003800000 */
.L_x_577:
[----:B------:R-:W-:Y:S05]  /*fa50*/  BSYNC B1 ;  /* 0x0000000000017941 */ /* 0x000fea0003800000 */
.L_x_576:
[----:B------:R-:W-:Y:S01]  /*fa60*/  IMAD.MOV.U32 R13, RZ, RZ, R6 ;  /* 0x000000ffff0d7224 */ /* 0x000fe200078e0006 */
[----:B------:R-:W-:Y:S01]  /*fa70*/  MOV R15, 0xffffffff ;  /* 0xffffffff000f7802 */ /* 0x000fe20000000f00 */
[----:B------:R-:W-:Y:S02]  /*fa80*/  IMAD.MOV.U32 R12, RZ, RZ, RZ ;  /* 0x000000ffff0c7224 */ /* 0x000fe400078e00ff */
[----:B------:R-:W-:Y:S02]  /*fa90*/  IMAD.MOV.U32 R11, RZ, RZ, 0x181f ;  /* 0x0000181fff0b7424 */ /* 0x000fe400078e00ff */
[----:B------:R-:W-:Y:S02]  /*faa0*/  IMAD.MOV.U32 R3, RZ, RZ, R14 ;  /* 0x000000ffff037224 */ /* 0x000fe400078e000e */
[----:B------:R-:W-:-:S07]  /*fab0*/  IMAD R7, R7, 0x2, R22 ;  /* 0x0000000207077824 */ /* 0x000fce00078e0216 */
[----:B------:R-:W-:Y:S05]  /*fac0*/  WARPSYNC.COLLECTIVE R15, `(.L_x_578) ;  /* 0x000000000f087348 */ /* 0x000fea0003c00000 */
[----:B------:R0:W1:Y:S02]  /*fad0*/  SHFL.IDX P6, R14, R13, R12, R11 ;  /* 0x0000000c0d0e7389 */ /* 0x00006400000c000b */
[----:B01----:R-:W-:Y:S01]  /*fae0*/  ENDCOLLECTIVE ;  /* 0x000000000000791b */ /* 0x003fe20003800000 */
.L_x_578:
[----:B------:R-:W-:Y:S02]  /*faf0*/  IMAD.MOV.U32 R13, RZ, RZ, R8 ;  /* 0x000000ffff0d7224 */ /* 0x000fe400078e0008 */
[----:B------:R-:W-:Y:S02]  /*fb00*/  IMAD.MOV.U32 R12, RZ, RZ, 0x1 ;  /* 0x00000001ff0c7424 */ /* 0x000fe400078e00ff */
[----:B------:R-:W-:-:S07]  /*fb10*/  IMAD.MOV.U32 R2, RZ, RZ, R14 ;  /* 0x000000ffff027224 */ /* 0x000fce00078e000e */
[----:B------:R-:W-:Y:S05]  /*fb20*/  WARPSYNC.COLLECTIVE R15, `(.L_x_579) ;  /* 0x000000000f087348 */ /* 0x000fea0003c00000 */
[----:B------:R0:W1:Y:S02]  /*fb30*/  SHFL.IDX P6, R14, R13, R12, R11 ;  /* 0x0000000c0d0e7389 */ /* 0x00006400000c000b */
[----:B01----:R-:W-:Y:S01]  /*fb40*/  ENDCOLLECTIVE ;  /* 0x000000000000791b */ /* 0x003fe20003800000 */
.L_x_579:
        /* <DEDUP_REMOVED lines=11> */
.L_x_580:
[----:B------:R-:W-:Y:S02]  /*fc00*/  IMAD.MOV.U32 R13, RZ, RZ, R8 ;  /* 0x000000ffff0d7224 */ /* 0x000fe400078e0008 */
[----:B------:R-:W-:Y:S02]  /*fc10*/  IMAD.MOV.U32 R12, RZ, RZ, 0x2 ;  /* 0x00000002ff0c7424 */ /* 0x000fe400078e00ff */
[----:B------:R-:W-:-:S07]  /*fc20*/  IMAD.MOV.U32 R2, RZ, RZ, R14 ;  /* 0x000000ffff027224 */ /* 0x000fce00078e000e */
[----:B------:R-:W-:Y:S05]  /*fc30*/  WARPSYNC.COLLECTIVE R15, `(.L_x_581) ;  /* 0x000000000f087348 */ /* 0x000fea0003c00000 */
[----:B------:R0:W1:Y:S02]  /*fc40*/  SHFL.IDX P6, R14, R13, R12, R11 ;  /* 0x0000000c0d0e7389 */ /* 0x00006400000c000b */
[----:B01----:R-:W-:Y:S01]  /*fc50*/  ENDCOLLECTIVE ;  /* 0x000000000000791b */ /* 0x003fe20003800000 */
.L_x_581:
        /* <DEDUP_REMOVED lines=11> */
.L_x_582:
[----:B------:R-:W-:Y:S02]  /*fd10*/  IMAD.MOV.U32 R13, RZ, RZ, R8 ;  /* 0x000000ffff0d7224 */ /* 0x000fe400078e0008 */
[----:B------:R-:W-:Y:S02]  /*fd20*/  IMAD.MOV.U32 R12, RZ, RZ, 0x3 ;  /* 0x00000003ff0c7424 */ /* 0x000fe400078e00ff */
[----:B------:R-:W-:-:S07]  /*fd30*/  IMAD.MOV.U32 R2, RZ, RZ, R14 ;  /* 0x000000ffff027224 */ /* 0x000fce00078e000e */
[----:B------:R-:W-:Y:S05]  /*fd40*/  WARPSYNC.COLLECTIVE R15, `(.L_x_583) ;  /* 0x000000000f087348 */ /* 0x000fea0003c00000 */
[----:B------:R0:W1:Y:S02]  /*fd50*/  SHFL.IDX P6, R14, R13, R12, R11 ;  /* 0x0000000c0d0e7389 */ /* 0x00006400000c000b */
[----:B01----:R-:W-:Y:S01]  /*fd60*/  ENDCOLLECTIVE ;  /* 0x000000000000791b */ /* 0x003fe20003800000 */
.L_x_583:
        /* <DEDUP_REMOVED lines=11> */
.L_x_584:
[----:B------:R-:W-:Y:S02]  /*fe20*/  IMAD.MOV.U32 R13, RZ, RZ, R8 ;  /* 0x000000ffff0d7224 */ /* 0x000fe400078e0008 */
[----:B------:R-:W-:Y:S02]  /*fe30*/  IMAD.MOV.U32 R12, RZ, RZ, 0x4 ;  /* 0x00000004ff0c7424 */ /* 0x000fe400078e00ff */
[----:B------:R-:W-:-:S07]  /*fe40*/  IMAD.MOV.U32 R2, RZ, RZ, R14 ;  /* 0x000000ffff027224 */ /* 0x000fce00078e000e */
[----:B------:R-:W-:Y:S05]  /*fe50*/  WARPSYNC.COLLECTIVE R15, `(.L_x_585) ;  /* 0x000000000f087348 */ /* 0x000fea0003c00000 */
[----:B------:R0:W1:Y:S02]  /*fe60*/  SHFL.IDX P6, R14, R13, R12, R11 ;  /* 0x0000000c0d0e7389 */ /* 0x00006400000c000b */
[----:B01----:R-:W-:Y:S01]  /*fe70*/  ENDCOLLECTIVE ;  /* 0x000000000000791b */ /* 0x003fe20003800000 */
.L_x_585:
        /* <DEDUP_REMOVED lines=11> */
.L_x_586:
[----:B------:R-:W-:Y:S02]  /*ff30*/  IMAD.MOV.U32 R13, RZ, RZ, R8 ;  /* 0x000000ffff0d7224 */ /* 0x000fe400078e0008 */
[----:B------:R-:W-:Y:S02]  /*ff40*/  IMAD.MOV.U32 R12, RZ, RZ, 0x5 ;  /* 0x00000005ff0c7424 */ /* 0x000fe400078e00ff */
[----:B------:R-:W-:-:S07]  /*ff50*/  IMAD.MOV.U32 R2, RZ, RZ, R14 ;  /* 0x000000ffff027224 */ /* 0x000fce00078e000e */
[----:B------:R-:W-:Y:S05]  /*ff60*/  WARPSYNC.COLLECTIVE R15, `(.L_x_587) ;  /* 0x000000000f087348 */ /* 0x000fea0003c00000 */
[----:B------:R0:W1:Y:S02]  /*ff70*/  SHFL.IDX P6, R14, R13, R12, R11 ;  /* 0x0000000c0d0e7389 */ /* 0x00006400000c000b */
[----:B01----:R-:W-:Y:S01]  /*ff80*/  ENDCOLLECTIVE ;  /* 0x000000000000791b */ /* 0x003fe20003800000 */
.L_x_587:
        /* <DEDUP_REMOVED lines=11> */
.L_x_588:
[----:B------:R-:W-:Y:S05]  /*10040*/  BRA `(.L_x_589) ;  /* 0xffffffc000dc7947 */ /* 0x000fea000383ffff */
.L_x_489:
[----:B---3--:R3:W4:Y:S02]  /*10050*/  SYNCS.PHASECHK.TRANS64.TRYWAIT P0, [R10+URZ+0x22860], R20 ;  /* 0x022860140a0075a7 */ /* 0x008724000800017f */
[----:B----4-:R-:W-:Y:S05]  /*10060*/  @!P0 NANOSLEEP.SYNCS 0x989680 ;  /* 0x009896800000895d */ /* 0x010fea0003900000 */
[----:B------:R-:W4:Y:S02]  /*10070*/  @!P0 SYNCS.PHASECHK.TRANS64 P0, [R10+URZ+0x22860], R20 ;  /* 0x022860140a0085a7 */ /* 0x000f24000800007f */
[----:B----4-:R-:W-:Y:S05]  /*10080*/  @!P0 BRA `(.L_x_489) ;  /* 0xfffffffc00f08947 */ /* 0x010fea000383ffff */
[----:B------:R-:W-:Y:S05]  /*10090*/  BRA `(.L_x_590) ;  /* 0xffffffc4002c7947 */ /* 0x000fea000383ffff */
.L_x_490:
[----:B------:R-:W-:Y:S01]  /*100a0*/  BSSY B1, `(.L_x_591) ;  /* 0x0000008000017945 */ /* 0x000fe20003800000 */
[----:B------:R-:W-:Y:S01]  /*100b0*/  IMAD.MOV.U32 R13, RZ, RZ, R25 ;  /* 0x000000ffff0d7224 */ /* 0x000fe200078e0019 */
[----:B------:R-:W-:Y:S01]  /*100c0*/  MOV R11, 0x181f ;  /* 0x0000181f000b7802 */ /* 0x000fe20000000f00 */
[----:B------:R-:W-:Y:S02]  /*100d0*/  IMAD.MOV.U32 R12, RZ, RZ, RZ ;  /* 0x000000ffff0c7224 */ /* 0x000fe400078e00ff */
[----:B------:R-:W-:-:S07]  /*100e0*/  IMAD.MOV.U32 R15, RZ, RZ, -0x1 ;  /* 0xffffffffff0f7424 */ /* 0x000fce00078e00ff */
[----:B-12---:R-:W-:Y:S05]  /*100f0*/  WARPSYNC.COLLECTIVE R15, `(.L_x_592) ;  /* 0x000000000f087348 */ /* 0x006fea0003c00000 */
[----:B------:R0:W3:Y:S02]  /*10100*/  SHFL.IDX P6, R14, R13, R12, R11 ;  /* 0x0000000c0d0e7389 */ /* 0x0000e400000c000b */
[----:B0123--:R-:W-:Y:S01]  /*10110*/  ENDCOLLECTIVE ;  /* 0x000000000000791b */ /* 0x00ffe20003800000 */
.L_x_592:
[----:B------:R-:W-:Y:S05]  /*10120*/  BSYNC B1 ;  /* 0x0000000000017941 */ /* 0x000fea0003800000 */
.L_x_591:
[----:B------:R-:W-:Y:S02]  /*10130*/  IMAD.MOV.U32 R13, RZ, RZ, R17 ;  /* 0x000000ffff0d7224 */ /* 0x000fe400078e0011 */
[----:B------:R-:W-:Y:S02]  /*10140*/  IMAD.MOV.U32 R12, RZ, RZ, RZ ;  /* 0x000000ffff0c7224 */ /* 0x000fe400078e00ff */
[----:B------:R-:W-:Y:S02]  /*10150*/  IMAD.MOV.U32 R11, RZ, RZ, 0x181f ;  /* 0x0000181fff0b7424 */ /* 0x000fe400078e00ff */
[----:B------:R-:W-:Y:S02]  /*10160*/  IMAD.MOV.U32 R15, RZ, RZ, -0x1 ;  /* 0xffffffffff0f7424 */ /* 0x000fe400078e00ff */
[----:B------:R-:W-:Y:S02]  /*10170*/  IMAD.MOV.U32 R3, RZ, RZ, R14 ;  /* 0x000000ffff037224 */ /* 0x000fe400078e000e */
[----:B------:R-:W-:-:S07]  /*10180*/  IMAD R20, R20, 0x2, R22 ;  /* 0x0000000214147824 */ /* 0x000fce00078e0216 */
[----:B------:R-:W-:Y:S05]  /*10190*/  WARPSYNC.COLLECTIVE R15, `(.L_x_593) ;  /* 0x000000000f087348 */ /* 0x000fea0003c00000 */
[----:B------:R0:W1:Y:S02]  /*101a0*/  SHFL.IDX P6, R14, R13, R12, R11 ;  /* 0x0000000c0d0e7389 */ /* 0x00006400000c000b */
[----:B01----:R-:W-:Y:S01]  /*101b0*/  ENDCOLLECTIVE ;  /* 0x000000000000791b */ /* 0x003fe20003800000 */
.L_x_593:
[----:B------:R-:W-:Y:S02]  /*101c0*/  IMAD.MOV.U32 R13, RZ, RZ, R25 ;  /* 0x000000ffff0d7224 */ /* 0x000fe400078e0019 */
[----:B------:R-:W-:Y:S01]  /*101d0*/  IMAD.MOV.U32 R12, RZ, RZ, 0x1 ;  /* 0x00000001ff0c7424 */ /* 0x000fe200078e00ff */
[----:B------:R-:W-:-:S13]  /*101e0*/  IADD3 R2, P0, R14, R0, RZ ;  /* 0x000000000e027210 */ /* 0x000fda0007f1e0ff */
[----:B------:R-:W-:Y:S05]  /*101f0*/  WARPSYNC.COLLECTIVE R15, `(.L_x_594) ;  /* 0x000000000f087348 */ /* 0x000fea0003c00000 */
[----:B------:R0:W1:Y:S02]  /*10200*/  SHFL.IDX P6, R14, R13, R12, R11 ;  /* 0x0000000c0d0e7389 */ /* 0x00006400000c000b */
[----:B01----:R-:W-:Y:S01]  /*10210*/  ENDCOLLECTIVE ;  /* 0x000000000000791b */ /* 0x003fe20003800000 */
.L_x_594:
[----:B------:R-:W-:-:S05]  /*10220*/  IMAD.X R3, RZ, RZ, R3, P0 ;  /* 0x000000ffff037224 */ /* 0x000fca00000e0603 */
[----:B------:R-:W-:Y:S01]  /*10230*/  @!PT LDS RZ, [RZ] ;  /* 0x00000000fffff984 */ /* 0x000fe20000000800 */
[----:B------:R-:W-:Y:S01]  /*10240*/  @!PT LDS RZ, [RZ] ;  /* 0x00000000fffff984 */ /* 0x000fe20000000800 */
[----:B------:R-:W-:Y:S01]  /*10250*/  @!PT LDS RZ, [RZ] ;  /* 0x00000000fffff984 */ /* 0x000fe20000000800 */
[----:B------:R0:W-:Y:S04]  /*10260*/  LDGSTS.E.BYPASS.LTC128B.128 [R20+0x400], desc[UR50][R2.64], !P5 ;  /* 0x0040000002147fae */ /* 0x0001e8000e901d72 */
[----:B------:R0:W-:Y:S01]  /*10270*/  LDGSTS.E.BYPASS.LTC128B.128 [R20+0x3400], desc[UR50][R2.64+0x80], !P4 ;  /* 0x0340008002147fae */ /* 0x0001e2000e101d72 */
[----:B------:R-:W-:-:S03]  /*10280*/  IMAD.MOV.U32 R13, RZ, RZ, R17 ;  /* 0x000000ffff0d7224 */ /* 0x000fc600078e0011 */
[----:B------:R0:W-:Y:S04]  /*10290*/  LDGSTS.E.BYPASS.LTC128B.128 [R20+0x6400], desc[UR50][R2.64+0x100], !P3 ;  /* 0x0640010002147fae */ /* 0x0001e8000d901d72 */
[----:B------:R0:W-:Y:S01]  /*102a0*/  LDGSTS.E.BYPASS.LTC128B.128 [R20+0x9400], desc[UR50][R2.64+0x180], !P1 ;  /* 0x0940018002147fae */ /* 0x0001e2000c901d72 */
[----:B------:R-:W-:-:S07]  /*102b0*/  IMAD.MOV.U32 R4, RZ, RZ, R14 ;  /* 0x000000ffff047224 */ /* 0x000fce00078e000e */
[----:B0-----:R-:W-:Y:S05]  /*102c0*/  WARPSYNC.COLLECTIVE R15, `(.L_x_595) ;  /* 0x000000000f087348 */ /* 0x001fea0003c00000 */
[----:B------:R1:W2:Y:S02]  /*102d0*/  SHFL.IDX P6, R14, R13, R12, R11 ;  /* 0x0000000c0d0e7389 */ /* 0x0002a400000c000b */
[----:B012---:R-:W-:Y:S01]  /*102e0*/  ENDCOLLECTIVE ;  /* 0x000000000000791b */ /* 0x007fe20003800000 */
.L_x_595:
[----:B------:R-:W-:Y:S02]  /*102f0*/  IMAD.MOV.U32 R13, RZ, RZ, R25 ;  /* 0x000000ffff0d7224 */ /* 0x000fe400078e0019 */
[----:B------:R-:W-:Y:S01]  /*10300*/  IMAD.MOV.U32 R12, RZ, RZ, 0x2 ;  /* 0x00000002ff0c7424 */ /* 0x000fe200078e00ff */
[----:B------:R-:W-:-:S13]  /*10310*/  IADD3 R2, P0, R14, R0, RZ ;  /* 0x000000000e027210 */ /* 0x000fda0007f1e0ff */
[----:B------:R-:W-:Y:S05]  /*10320*/  WARPSYNC.COLLECTIVE R15, `(.L_x_596) ;  /* 0x000000000f087348 */ /* 0x000fea0003c00000 */
[----:B------:R0:W1:Y:S02]  /*10330*/  SHFL.IDX P6, R14, R13, R12, R11 ;  /* 0x0000000c0d0e7389 */ /* 0x00006400000c000b */
[----:B01----:R-:W-:Y:S01]  /*10340*/  ENDCOLLECTIVE ;  /* 0x000000000000791b */ /* 0x003fe20003800000 */
.L_x_596:
        /* <DEDUP_REMOVED lines=13> */
.L_x_597:
[----:B------:R-:W-:Y:S02]  /*10420*/  IMAD.MOV.U32 R13, RZ, RZ, R25 ;  /* 0x000000ffff0d7224 */ /* 0x000fe400078e0019 */
[----:B------:R-:W-:Y:S02]  /*10430*/  IMAD.MOV.U32 R12, RZ, RZ, 0x3 ;  /* 0x00000003ff0c7424 */ /* 0x000fe400078e00ff */
[----:B------:R-:W-:-:S07]  /*10440*/  IMAD.MOV.U32 R8, RZ, RZ, R14 ;  /* 0x000000ffff087224 */ /* 0x000fce00078e000e */
[----:B------:R-:W-:Y:S05]  /*10450*/  WARPSYNC.COLLECTIVE R15, `(.L_x_598) ;  /* 0x000000000f087348 */ /* 0x000fea0003c00000 */
[----:B------:R0:W1:Y:S02]  /*10460*/  SHFL.IDX P6, R14, R13, R12, R11 ;  /* 0x0000000c0d0e7389 */ /* 0x00006400000c000b */
[----:B01----:R-:W-:Y:S01]  /*10470*/  ENDCOLLECTIVE ;  /* 0x000000000000791b */ /* 0x003fe20003800000 */
.L_x_598:
        /* <DEDUP_REMOVED lines=14> */
.L_x_599:
[----:B------:R-:W-:Y:S02]  /*10560*/  IMAD.MOV.U32 R13, RZ, RZ, R25 ;  /* 0x000000ffff0d7224 */ /* 0x000fe400078e0019 */
[----:B------:R-:W-:Y:S01]  /*10570*/  IMAD.MOV.U32 R12, RZ, RZ, 0x4 ;  /* 0x00000004ff0c7424 */ /* 0x000fe200078e00ff */
[----:B------:R-:W-:-:S13]  /*10580*/  IADD3 R2, P0, R14, R0, RZ ;  /* 0x000000000e027210 */ /* 0x000fda0007f1e0ff */
[----:B------:R-:W-:Y:S05]  /*10590*/  WARPSYNC.COLLECTIVE R15, `(.L_x_600) ;  /* 0x000000000f087348 */ /* 0x000fea0003c00000 */
[----:B------:R0:W1:Y:S02]  /*105a0*/  SHFL.IDX P6, R14, R13, R12, R11 ;  /* 0x0000000c0d0e7389 */ /* 0x00006400000c000b */
[----:B01----:R-:W-:Y:S01]  /*105b0*/  ENDCOLLECTIVE ;  /* 0x000000000000791b */ /* 0x003fe20003800000 */
.L_x_600:
        /* <DEDUP_REMOVED lines=13> */
.L_x_601:
[----:B------:R-:W-:Y:S02]  /*10690*/  IMAD.MOV.U32 R13, RZ, RZ, R25 ;  /* 0x000000ffff0d7224 */ /* 0x000fe400078e0019 */
[----:B------:R-:W-:Y:S01]  /*106a0*/  IMAD.MOV.U32 R12, RZ, RZ, 0x5 ;  /* 0x00000005ff0c7424 */ /* 0x000fe200078e00ff */
[----:B------:R-:W-:-:S13]  /*106b0*/  IADD3 R2, P0, R14, R0, RZ ;  /* 0x000000000e027210 */ /* 0x000fda0007f1e0ff */
[----:B------:R-:W-:Y:S05]  /*106c0*/  WARPSYNC.COLLECTIVE R15, `(.L_x_602) ;  /* 0x000000000f087348 */ /* 0x000fea0003c00000 */
[----:B------:R0:W1:Y:S02]  /*106d0*/  SHFL.IDX P6, R14, R13, R12, R11 ;  /* 0x0000000c0d0e7389 */ /* 0x00006400000c000b */
[----:B01----:R-:W-:Y:S01]  /*106e0*/  ENDCOLLECTIVE ;  /* 0x000000000000791b */ /* 0x003fe20003800000 */
.L_x_602:
        /* <DEDUP_REMOVED lines=13> */
.L_x_603:
[----:B------:R-:W-:Y:S05]  /*107c0*/  BRA `(.L_x_604) ;  /* 0xffffffc000747947 */ /* 0x000fea000383ffff */
.L_x_498:
[----:B------:R-:W-:Y:S01]  /*107d0*/  BSSY B0, `(.L_x_605) ;  /* 0x0000008000007945 */ /* 0x000fe20003800000 */
[----:B------:R-:W-:Y:S01]  /*107e0*/  MOV R13, R16 ;  /* 0x00000010000d7202 */ /* 0x000fe20000000f00 */
[----:B------:R-:W-:Y:S02]  /*107f0*/  IMAD.MOV.U32 R12, RZ, RZ, RZ ;  /* 0x000000ffff0c7224 */ /* 0x000fe400078e00ff */
[----:B------:R-:W-:Y:S02]  /*10800*/  IMAD.MOV.U32 R11, RZ, RZ, 0x1f ;  /* 0x0000001fff0b7424 */ /* 0x000fe400078e00ff */
[----:B------:R-:W-:-:S07]  /*10810*/  IMAD.MOV.U32 R15, RZ, RZ, -0x1 ;  /* 0xffffffffff0f7424 */ /* 0x000fce00078e00ff */
[----:B012---:R-:W-:Y:S05]  /*10820*/  WARPSYNC.COLLECTIVE R15, `(.L_x_606) ;  /* 0x000000000f087348 */ /* 0x007fea0003c00000 */
[----:B------:R3:W4:Y:S02]  /*10830*/  SHFL.IDX P6, R14, R13, R12, R11 ;  /* 0x0000000c0d0e7389 */ /* 0x00072400000c000b */
[----:B01234-:R-:W-:Y:S01]  /*10840*/  ENDCOLLECTIVE ;  /* 0x000000000000791b */ /* 0x01ffe20003800000 */
.L_x_606:
[----:B------:R-:W-:Y:S05]  /*10850*/  BSYNC B0 ;  /* 0x0000000000007941 */ /* 0x000fea0003800000 */
.L_x_605:
[----:B------:R-:W-:Y:S02]  /*10860*/  IMAD.MOV.U32 R13, RZ, RZ, R16 ;  /* 0x000000ffff0d7224 */ /* 0x000fe400078e0010 */
[----:B------:R-:W-:Y:S02]  /*10870*/  IMAD.MOV.U32 R12, RZ, RZ, 0x1 ;  /* 0x00000001ff0c7424 */ /* 0x000fe400078e00ff */
[----:B------:R-:W-:Y:S02]  /*10880*/  IMAD.MOV.U32 R11, RZ, RZ, 0x1f ;  /* 0x0000001fff0b7424 */ /* 0x000fe400078e00ff */
[----:B------:R-:W-:Y:S02]  /*10890*/  IMAD.MOV.U32 R15, RZ, RZ, -0x1 ;  /* 0xffffffffff0f7424 */ /* 0x000fe400078e00ff */
[----:B------:R-:W-:Y:S02]  /*108a0*/  IMAD.IADD R7, R19, 0x1, R8 ;  /* 0x0000000113077824 */ /* 0x000fe400078e0208 */
[----:B------:R-:W-:-:S07]  /*108b0*/  IMAD.MOV.U32 R5, RZ, RZ, R14 ;  /* 0x000000ffff057224 */ /* 0x000fce00078e000e */
[----:B------:R-:W-:Y:S05]  /*108c0*/  WARPSYNC.COLLECTIVE R15, `(.L_x_607) ;  /* 0x000000000f087348 */ /* 0x000fea0003c00000 */
[----:B------:R0:W1:Y:S02]  /*108d0*/  SHFL.IDX P6, R14, R13, R12, R11 ;  /* 0x0000000c0d0e7389 */ /* 0x00006400000c000b */
[----:B01----:R-:W-:Y:S01]  /*108e0*/  ENDCOLLECTIVE ;  /* 0x000000000000791b */ /* 0x003fe20003800000 */
.L_x_607:
[----:B------:R-:W-:Y:S02]  /*108f0*/  ULDC UR4, c[0x0][0xc3c] ;  /* 0x00030f0000047ab9 */ /* 0x000fe40000000800 */
[----:B------:R-:W-:-:S13]  /*10900*/  ISETP.GE.OR P1, PT, R7, UR4, !P0 ;  /* 0x0000000407007c0c */ /* 0x000fda000c726670 */
[----:B------:R-:W0:Y:S01]  /*10910*/  @!P1 LDC.64 R2, c[0x0][0xc80] ;  /* 0x00032000ff029b82 */ /* 0x000e220000000a00 */
[----:B------:R-:W-:Y:S02]  /*10920*/  IMAD.MOV.U32 R4, RZ, RZ, RZ ;  /* 0x000000ffff047224 */ /* 0x000fe400078e00ff */
[----:B------:R-:W-:Y:S02]  /*10930*/  IMAD.MOV.U32 R11, RZ, RZ, RZ ;  /* 0x000000ffff0b7224 */ /* 0x000fe400078e00ff */
[----:B------:R-:W-:Y:S02]  /*10940*/  IMAD.MOV.U32 R0, RZ, RZ, R14 ;  /* 0x000000ffff007224 */ /* 0x000fe400078e000e */
[----:B0-----:R-:W-:-:S06]  /*10950*/  @!P1 IMAD.WIDE R2, R7, 0x4, R2 ;  /* 0x0000000407029825 */ /* 0x001fcc00078e0202 */
[----:B------:R-:W2:Y:S01]  /*10960*/  @!P1 LDG.E R2, desc[UR50][R2.64] ;  /* 0x0000003202029981 */ /* 0x000ea2000c1e1900 */
[C---:B------:R-:W-:Y:S02]  /*10970*/  ISETP.GE.U32.AND P2, PT, R8.reuse, 0x2, PT ;  /* 0x000000020800780c */ /* 0x040fe40003f46070 */
[C---:B------:R-:W-:Y:S02]  /*10980*/  ISETP.GE.U32.AND P3, PT, R8.reuse, 0x4, PT ;  /* 0x000000040800780c */ /* 0x040fe40003f66070 */
[C---:B------:R-:W-:Y:S02]  /*10990*/  ISETP.GE.U32.AND P4, PT, R8.reuse, 0x8, PT ;  /* 0x000000080800780c */ /* 0x040fe40003f86070 */
[C---:B------:R-:W-:Y:S01]  /*109a0*/  ISETP.GE.U32.AND P5, PT, R8.reuse, 0x10, PT ;  /* 0x000000100800780c */ /* 0x040fe20003fa6070 */
[----:B--2---:R-:W-:Y:S01]  /*109b0*/  @!P1 IMAD.MOV.U32 R4, RZ, RZ, R2 ;  /* 0x000000ffff049224 */ /* 0x004fe200078e0002 */
[----:B------:R-:W-:-:S03]  /*109c0*/  ISETP.NE.AND P1, PT, R8, RZ, PT ;  /* 0x000000ff0800720c */ /* 0x000fc60003f25270 */
[----:B------:R-:W-:-:S10]  /*109d0*/  IMAD.MOV.U32 R13, RZ, RZ, R4 ;  /* 0x000000ffff0d7224 */ /* 0x000fd400078e0004 */
[----:B------:R-:W-:Y:S05]  /*109e0*/  WARPSYNC.COLLECTIVE R15, `(.L_x_608) ;  /* 0x000000000f087348 */ /* 0x000fea0003c00000 */
[----:B------:R0:W1:Y:S02]  /*109f0*/  SHFL.UP P6, R14, R13, R12, R11 ;  /* 0x0400000c0d0e7389 */ /* 0x00006400000c000b */
[----:B01----:R-:W-:Y:S01]  /*10a00*/  ENDCOLLECTIVE ;  /* 0x000000000000791b */ /* 0x003fe20003800000 */
.L_x_608:
[----:B------:R-:W-:Y:S01]  /*10a10*/  IMAD.MOV.U32 R12, RZ, RZ, 0x2 ;  /* 0x00000002ff0c7424 */ /* 0x000fe200078e00ff */
[----:B------:R-:W-:-:S05]  /*10a20*/  SEL R7, R14, RZ, P1 ;  /* 0x000000ff0e077207 */ /* 0x000fca0000800000 */
[----:B------:R-:W-:-:S04]  /*10a30*/  IMAD.IADD R6, R4, 0x1, R7 ;  /* 0x0000000104067824 */ /* 0x000fc800078e0207 */
[----:B------:R-:W-:-:S07]  /*10a40*/  IMAD.MOV.U32 R13, RZ, RZ, R6 ;  /* 0x000000ffff0d7224 */ /* 0x000fce00078e0006 */
[----:B------:R-:W-:Y:S05]  /*10a50*/  WARPSYNC.COLLECTIVE R15, `(.L_x_609) ;  /* 0x000000000f087348 */ /* 0x000fea0003c00000 */
[----:B------:R0:W1:Y:S02]  /*10a60*/  SHFL.UP P6, R14, R13, R12, R11 ;  /* 0x0400000c0d0e7389 */ /* 0x00006400000c000b */
[----:B01----:R-:W-:Y:S01]  /*10a70*/  ENDCOLLECTIVE ;  /* 0x000000000000791b */ /* 0x003fe20003800000 */
.L_x_609:
[----:B------:R-:W-:Y:S01]  /*10a80*/  IMAD.MOV.U32 R12, RZ, RZ, 0x4 ;  /* 0x00000004ff0c7424 */ /* 0x000fe200078e00ff */
[----:B------:R-:W-:-:S05]  /*10a90*/  SEL R7, R14, RZ, P2 ;  /* 0x000000ff0e077207 */ /* 0x000fca0001000000 */
[----:B------:R-:W-:-:S04]  /*10aa0*/  IMAD.IADD R7, R6, 0x1, R7 ;  /* 0x0000000106077824 */ /* 0x000fc800078e0207 */
[----:B------:R-:W-:-:S07]  /*10ab0*/  IMAD.MOV.U32 R13, RZ, RZ, R7 ;  /* 0x000000ffff0d7224 */ /* 0x000fce00078e0007 */
[----:B------:R-:W-:Y:S05]  /*10ac0*/  WARPSYNC.COLLECTIVE R15, `(.L_x_610) ;  /* 0x000000000f087348 */ /* 0x000fea0003c00000 */
[----:B------:R0:W1:Y:S02]  /*10ad0*/  SHFL.UP P6, R14, R13, R12, R11 ;  /* 0x0400000c0d0e7389 */ /* 0x00006400000c000b */
[----:B01----:R-:W-:Y:S01]  /*10ae0*/  ENDCOLLECTIVE ;  /* 0x000000000000791b */ /* 0x003fe20003800000 */
.L_x_610:
[----:B------:R-:W-:Y:S01]  /*10af0*/  IMAD.MOV.U32 R12, RZ, RZ, 0x8 ;  /* 0x00000008ff0c7424 */ /* 0x000fe200078e00ff */
[----:B------:R-:W-:-:S05]  /*10b00*/  SEL R2, R14, RZ, P3 ;  /* 0x000000ff0e027207 */ /* 0x000fca0001800000 */
[----:B------:R-:W-:-:S04]  /*10b10*/  IMAD.IADD R2, R7, 0x1, R2 ;  /* 0x0000000107027824 */ /* 0x000fc800078e0202 */
[----:B------:R-:W-:-:S07]  /*10b20*/  IMAD.MOV.U32 R13, RZ, RZ, R2 ;  /* 0x000000ffff0d7224 */ /* 0x000fce00078e0002 */
[----:B------:R-:W-:Y:S05]  /*10b30*/  WARPSYNC.COLLECTIVE R15, `(.L_x_611) ;  /* 0x000000000f087348 */ /* 0x000fea0003c00000 */
[----:B------:R0:W1:Y:S02]  /*10b40*/  SHFL.UP P6, R14, R13, R12, R11 ;  /* 0x0400000c0d0e7389 */ /* 0x00006400000c000b */
[----:B01----:R-:W-:Y:S01]  /*10b50*/  ENDCOLLECTIVE ;  /* 0x000000000000791b */ /* 0x003fe20003800000 */
.L_x_611:
[----:B------:R-:W-:Y:S01]  /*10b60*/  IMAD.MOV.U32 R12, RZ, RZ, 0x10 ;  /* 0x00000010ff0c7424 */ /* 0x000fe200078e00ff */
[----:B------:R-:W-:-:S05]  /*10b70*/  SEL R3, R14, RZ, P4 ;  /* 0x000000ff0e037207 */ /* 0x000fca0002000000 */
[----:B------:R-:W-:-:S04]  /*10b80*/  IMAD.IADD R3, R2, 0x1, R3 ;  /* 0x0000000102037824 */ /* 0x000fc800078e0203 */
[----:B------:R-:W-:-:S07]  /*10b90*/  IMAD.MOV.U32 R13, RZ, RZ, R3 ;  /* 0x000000ffff0d7224 */ /* 0x000fce00078e0003 */
[----:B------:R-:W-:Y:S05]  /*10ba0*/  WARPSYNC.COLLECTIVE R15, `(.L_x_612) ;  /* 0x000000000f087348 */ /* 0x000fea0003c00000 */
[----:B------:R0:W1:Y:S02]  /*10bb0*/  SHFL.UP P6, R14, R13, R12, R11 ;  /* 0x0400000c0d0e7389 */ /* 0x00006400000c000b */
[----:B01----:R-:W-:Y:S01]  /*10bc0*/  ENDCOLLECTIVE ;  /* 0x000000000000791b */ /* 0x003fe20003800000 */
.L_x_612:
[----:B------:R-:W-:Y:S02]  /*10bd0*/  IMAD.MOV.U32 R12, RZ, RZ, 0x1f ;  /* 0x0000001fff0c7424 */ /* 0x000fe400078e00ff */
[----:B------:R-:W-:Y:S01]  /*10be0*/  IMAD.MOV.U32 R11, RZ, RZ, 0x1f ;  /* 0x0000001fff0b7424 */ /* 0x000fe200078e00ff */
[----:B------:R-:W-:-:S05]  /*10bf0*/  SEL R6, R14, RZ, P5 ;  /* 0x000000ff0e067207 */ /* 0x000fca0002800000 */
[----:B------:R-:W-:-:S04]  /*10c00*/  IMAD.IADD R6, R3, 0x1, R6 ;  /* 0x0000000103067824 */ /* 0x000fc800078e0206 */
[----:B------:R-:W-:-:S07]  /*10c10*/  IMAD.MOV.U32 R13, RZ, RZ, R6 ;  /* 0x000000ffff0d7224 */ /* 0x000fce00078e0006 */
[----:B------:R-:W-:Y:S05]  /*10c20*/  WARPSYNC.COLLECTIVE R15, `(.L_x_613) ;  /* 0x000000000f087348 */ /* 0x000fea0003c00000 */
[----:B------:R0:W1:Y:S02]  /*10c30*/  SHFL.IDX P6, R14, R13, R12, R11 ;  /* 0x0000000c0d0e7389 */ /* 0x00006400000c000b */
[----:B01----:R-:W-:Y:S01]  /*10c40*/  ENDCOLLECTIVE ;  /* 0x000000000000791b */ /* 0x003fe20003800000 */
.L_x_613:
[----:B------:R-:W-:Y:S05]  /*10c50*/  BRA `(.L_x_614) ;  /* 0xffffffc000d07947 */ /* 0x000fea000383ffff */
.L_x_503:
[----:B------:R-:W-:Y:S01]  /*10c60*/  BSSY B0, `(.L_x_615) ;  /* 0x0000008000007945 */ /* 0x000fe20003800000 */
[----:B-----5:R-:W-:Y:S01]  /*10c70*/  IMAD.MOV.U32 R13, RZ, RZ, R4 ;  /* 0x000000ffff0d7224 */ /* 0x020fe200078e0004 */
[----:B------:R-:W-:Y:S01]  /*10c80*/  MOV R15, 0xffffffff ;  /* 0xffffffff000f7802 */ /* 0x000fe20000000f00 */
[----:B------:R-:W-:Y:S02]  /*10c90*/  IMAD.MOV.U32 R12, RZ, RZ, 0x1 ;  /* 0x00000001ff0c7424 */ /* 0x000fe400078e00ff */
[----:B------:R-:W-:-:S07]  /*10ca0*/  IMAD.MOV.U32 R11, RZ, RZ, RZ ;  /* 0x000000ffff0b7224 */ /* 0x000fce00078e00ff */
[----:B01234-:R-:W-:Y:S05]  /*10cb0*/  WARPSYNC.COLLECTIVE R15, `(.L_x_616) ;  /* 0x000000000f087348 */ /* 0x01ffea0003c00000 */
[----:B------:R0:W0:Y:S02]  /*10cc0*/  SHFL.UP P6, R14, R13, R12, R11 ;  /* 0x0400000c0d0e7389 */ /* 0x00002400000c000b */
[----:B01234-:R-:W-:Y:S01]  /*10cd0*/  ENDCOLLECTIVE ;  /* 0x000000000000791b */ /* 0x01ffe20003800000 */
.L_x_616:
[----:B------:R-:W-:Y:S05]  /*10ce0*/  BSYNC B0 ;  /* 0x0000000000007941 */ /* 0x000fea0003800000 */
.L_x_615:
[----:B------:R-:W-:Y:S01]  /*10cf0*/  SEL R13, R14, RZ, P1 ;  /* 0x000000ff0e0d7207 */ /* 0x000fe20000800000 */
[----:B------:R-:W-:Y:S02]  /*10d00*/  IMAD.MOV.U32 R12, RZ, RZ, 0x2 ;  /* 0x00000002ff0c7424 */ /* 0x000fe400078e00ff */
[----:B------:R-:W-:Y:S02]  /*10d10*/  IMAD.MOV.U32 R11, RZ, RZ, RZ ;  /* 0x000000ffff0b7224 */ /* 0x000fe400078e00ff */
[----:B------:R-:W-:Y:S02]  /*10d20*/  IMAD.IADD R13, R4, 0x1, R13 ;  /* 0x00000001040d7824 */ /* 0x000fe400078e020d */
[----:B------:R-:W-:-:S07]  /*10d30*/  IMAD.MOV.U32 R15, RZ, RZ, -0x1 ;  /* 0xffffffffff0f7424 */ /* 0x000fce00078e00ff */
[----:B------:R-:W-:Y:S05]  /*10d40*/  WARPSYNC.COLLECTIVE R15, `(.L_x_617) ;  /* 0x000000000f087348 */ /* 0x000fea0003c00000 */
[----:B------:R0:W1:Y:S02]  /*10d50*/  SHFL.UP P6, R14, R13, R12, R11 ;  /* 0x0400000c0d0e7389 */ /* 0x00006400000c000b */
[----:B01----:R-:W-:Y:S01]  /*10d60*/  ENDCOLLECTIVE ;  /* 0x000000000000791b */ /* 0x003fe20003800000 */
.L_x_617:
[----:B------:R-:W-:Y:S01]  /*10d70*/  IMAD.MOV.U32 R12, RZ, RZ, 0x4 ;  /* 0x00000004ff0c7424 */ /* 0x000fe200078e00ff */
[----:B------:R-:W-:-:S05]  /*10d80*/  SEL R0, R14, RZ, P2 ;  /* 0x000000ff0e007207 */ /* 0x000fca0001000000 */
[----:B------:R-:W-:-:S04]  /*10d90*/  IMAD.IADD R0, R13, 0x1, R0 ;  /* 0x000000010d007824 */ /* 0x000fc800078e0200 */
[----:B------:R-:W-:-:S07]  /*10da0*/  IMAD.MOV.U32 R13, RZ, RZ, R0 ;  /* 0x000000ffff0d7224 */ /* 0x000fce00078e0000 */
[----:B------:R-:W-:Y:S05]  /*10db0*/  WARPSYNC.COLLECTIVE R15, `(.L_x_618) ;  /* 0x000000000f087348 */ /* 0x000fea0003c00000 */
[----:B------:R0:W1:Y:S02]  /*10dc0*/  SHFL.UP P6, R14, R13, R12, R11 ;  /* 0x0400000c0d0e7389 */ /* 0x00006400000c000b */
[----:B01----:R-:W-:Y:S01]  /*10dd0*/  ENDCOLLECTIVE ;  /* 0x000000000000791b */ /* 0x003fe20003800000 */
.L_x_618:
[----:B------:R-:W-:Y:S01]  /*10de0*/  IMAD.MOV.U32 R12, RZ, RZ, 0x8 ;  /* 0x00000008ff0c7424 */ /* 0x000fe200078e00ff */
[----:B------:R-:W-:-:S05]  /*10df0*/  SEL R3, R14, RZ, P3 ;  /* 0x000000ff0e037207 */ /* 0x000fca0001800000 */
[----:B------:R-:W-:-:S04]  /*10e00*/  IMAD.IADD R2, R0, 0x1, R3 ;  /* 0x0000000100027824 */ /* 0x000fc800078e0203 */
[----:B------:R-:W-:-:S07]  /*10e10*/  IMAD.MOV.U32 R13, RZ, RZ, R2 ;  /* 0x000000ffff0d7224 */ /* 0x000fce00078e0002 */
[----:B------:R-:W-:Y:S05]  /*10e20*/  WARPSYNC.COLLECTIVE R15, `(.L_x_619) ;  /* 0x000000000f087348 */ /* 0x000fea0003c00000 */
[----:B------:R0:W1:Y:S02]  /*10e30*/  SHFL.UP P6, R14, R13, R12, R11 ;  /* 0x0400000c0d0e7389 */ /* 0x00006400000c000b */
[----:B01----:R-:W-:Y:S01]  /*10e40*/  ENDCOLLECTIVE ;  /* 0x000000000000791b */ /* 0x003fe20003800000 */
.L_x_619:
[----:B------:R-:W-:Y:S01]  /*10e50*/  IMAD.MOV.U32 R12, RZ, RZ, 0x10 ;  /* 0x00000010ff0c7424 */ /* 0x000fe200078e00ff */
[----:B------:R-:W-:-:S05]  /*10e60*/  SEL R3, R14, RZ, P4 ;  /* 0x000000ff0e037207 */ /* 0x000fca0002000000 */
[----:B------:R-:W-:-:S04]  /*10e70*/  IMAD.IADD R3, R2, 0x1, R3 ;  /* 0x0000000102037824 */ /* 0x000fc800078e0203 */
[----:B------:R-:W-:-:S07]  /*10e80*/  IMAD.MOV.U32 R13, RZ, RZ, R3 ;  /* 0x000000ffff0d7224 */ /* 0x000fce00078e0003 */
[----:B------:R-:W-:Y:S05]  /*10e90*/  WARPSYNC.COLLECTIVE R15, `(.L_x_620) ;  /* 0x000000000f087348 */ /* 0x000fea0003c00000 */
[----:B------:R0:W1:Y:S02]  /*10ea0*/  SHFL.UP P6, R14, R13, R12, R11 ;  /* 0x0400000c0d0e7389 */ /* 0x00006400000c000b */
[----:B01----:R-:W-:Y:S01]  /*10eb0*/  ENDCOLLECTIVE ;  /* 0x000000000000791b */ /* 0x003fe20003800000 */
.L_x_620:
        /* <DEDUP_REMOVED lines=8> */
.L_x_621:
[----:B------:R-:W-:Y:S05]  /*10f40*/  BRA `(.L_x_622) ;  /* 0xffffffc000b07947 */ /* 0x000fea000383ffff */
.L_x_505:
[----:B------:R-:W-:Y:S01]  /*10f50*/  BSSY B0, `(.L_x_623) ;  /* 0x0000006000007945 */ /* 0x000fe20003800000 */
[----:B------:R-:W-:Y:S01]  /*10f60*/  PLOP3.LUT P6, PT, P6, PT, PT, 0x8, 0x0 ;  /* 0x000000000000781c */ /* 0x000fe200037ce170 */
[----:B------:R-:W-:-:S12]  /*10f70*/  IMAD.MOV.U32 R15, RZ, RZ, -0x1 ;  /* 0xffffffffff0f7424 */ /* 0x000fd800078e00ff */
[----:B0123--:R-:W-:Y:S05]  /*10f80*/  WARPSYNC.COLLECTIVE R15, `(.L_x_624) ;  /* 0x000000000f087348 */ /* 0x00ffea0003c00000 */
[----:B------:R-:W-:Y:S01]  /*10f90*/  VOTE.ANY R14, PT, P6 ;  /* 0x00000000000e7806 */ /* 0x000fe200030e0100 */
[----:B0123--:R-:W-:Y:S06]  /*10fa0*/  ENDCOLLECTIVE ;  /* 0x000000000000791b */ /* 0x00ffec0003800000 */
.L_x_624:
[----:B------:R-:W-:Y:S05]  /*10fb0*/  BSYNC B0 ;  /* 0x0000000000007941 */ /* 0x000fea0003800000 */
.L_x_623:
[----:B------:R-:W-:Y:S02]  /*10fc0*/  IMAD.MOV.U32 R2, RZ, RZ, R14 ;  /* 0x000000ffff027224 */ /* 0x000fe400078e000e */
[----:B------:R-:W-:Y:S02]  /*10fd0*/  IMAD.MOV.U32 R13, RZ, RZ, R4 ;  /* 0x000000ffff0d7224 */ /* 0x000fe400078e0004 */
[----:B------:R-:W0:Y:S01]  /*10fe0*/  POPC R0, R2 ;  /* 0x0000000200007309 */ /* 0x000e220000000000 */
[----:B------:R-:W-:Y:S02]  /*10ff0*/  IMAD.MOV.U32 R11, RZ, RZ, 0x1f ;  /* 0x0000001fff0b7424 */ /* 0x000fe400078e00ff */
[----:B------:R-:W-:Y:S02]  /*11000*/  IMAD.MOV.U32 R15, RZ, RZ, -0x1 ;  /* 0xffffffffff0f7424 */ /* 0x000fe400078e00ff */
[----:B0-----:R-:W-:-:S07]  /*11010*/  IMAD.MOV.U32 R12, RZ, RZ, R0 ;  /* 0x000000ffff0c7224 */ /* 0x001fce00078e0000 */
[----:B------:R-:W-:Y:S05]  /*11020*/  WARPSYNC.COLLECTIVE R15, `(.L_x_625) ;  /* 0x000000000f087348 */ /* 0x000fea0003c00000 */
[----:B------:R0:W1:Y:S02]  /*11030*/  SHFL.IDX P6, R14, R13, R12, R11 ;  /* 0x0000000c0d0e7389 */ /* 0x00006400000c000b */
[----:B01----:R-:W-:Y:S01]  /*11040*/  ENDCOLLECTIVE ;  /* 0x000000000000791b */ /* 0x003fe20003800000 */
.L_x_625:
[----:B------:R-:W-:Y:S01]  /*11050*/  IMAD.MOV.U32 R4, RZ, RZ, R14 ;  /* 0x000000ffff047224 */ /* 0x000fe200078e000e */
[----:B------:R-:W-:Y:S06]  /*11060*/  BRA `(.L_x_626) ;  /* 0xffffffc000a07947 */ /* 0x000fec000383ffff */
.L_x_507:
[----:B------:R-:W-:Y:S01]  /*11070*/  BSSY B0, `(.L_x_627) ;  /* 0x0000007000007945 */ /* 0x000fe20003800000 */
[----:B------:R-:W-:Y:S02]  /*11080*/  IMAD.MOV.U32 R13, RZ, RZ, R6 ;  /* 0x000000ffff0d7224 */ /* 0x000fe400078e0006 */
[----:B------:R-:W-:Y:S02]  /*11090*/  IMAD.MOV.U32 R11, RZ, RZ, 0x1f ;  /* 0x0000001fff0b7424 */ /* 0x000fe400078e00ff */
[----:B------:R-:W-:-:S07]  /*110a0*/  IMAD.MOV.U32 R15, RZ, RZ, -0x1 ;  /* 0xffffffffff0f7424 */ /* 0x000fce00078e00ff */
[----:B01234-:R-:W-:Y:S05]  /*110b0*/  WARPSYNC.COLLECTIVE R15, `(.L_x_628) ;  /* 0x000000000f087348 */ /* 0x01ffea0003c00000 */
[----:B------:R0:W0:Y:S02]  /*110c0*/  SHFL.IDX P6, R14, R13, R12, R11 ;  /* 0x0000000c0d0e7389 */ /* 0x00002400000c000b */
[----:B01234-:R-:W-:Y:S01]  /*110d0*/  ENDCOLLECTIVE ;  /* 0x000000000000791b */ /* 0x01ffe20003800000 */
.L_x_628:
[----:B------:R-:W-:Y:S05]  /*110e0*/  BSYNC B0 ;  /* 0x0000000000007941 */ /* 0x000fea0003800000 */
.L_x_627:
[----:B------:R-:W-:Y:S05]  /*110f0*/  BRA `(.L_x_506) ;  /* 0xffffffc000987947 */ /* 0x000fea000383ffff */
.L_x_511:
[----:B0-----:R0:W4:Y:S02]  /*11100*/  SYNCS.PHASECHK.TRANS64.TRYWAIT P0, [R7+URZ+0x22820], R0 ;  /* 0x02282000070075a7 */ /* 0x001124000800017f */
[----:B----4-:R-:W-:Y:S05]  /*11110*/  @!P0 NANOSLEEP.SYNCS 0x989680 ;  /* 0x009896800000895d */ /* 0x010fea0003900000 */
[----:B------:R-:W4:Y:S02]  /*11120*/  @!P0 SYNCS.PHASECHK.TRANS64 P0, [R7+URZ+0x22820], R0 ;  /* 0x02282000070085a7 */ /* 0x000f24000800007f */
[----:B----4-:R-:W-:Y:S05]  /*11130*/  @!P0 BRA `(.L_x_511) ;  /* 0xfffffffc00f08947 */ /* 0x010fea000383ffff */
[----:B------:R-:W-:Y:S05]  /*11140*/  BRA `(.L_x_629) ;  /* 0xffffffc400847947 */ /* 0x000fea000383ffff */
.L_x_512:
[----:B------:R-:W4:Y:S01]  /*11150*/  S2R R2, SR_TID.X ;  /* 0x0000000000027919 */ /* 0x000f220000002100 */
[----:B------:R-:W-:Y:S01]  /*11160*/  BSSY B0, `(.L_x_630) ;  /* 0x000000a000007945 */ /* 0x000fe20003800000 */
[----:B------:R-:W-:Y:S02]  /*11170*/  IMAD.MOV.U32 R12, RZ, RZ, RZ ;  /* 0x000000ffff0c7224 */ /* 0x000fe400078e00ff */
[----:B------:R-:W-:Y:S02]  /*11180*/  IMAD.MOV.U32 R11, RZ, RZ, 0x1f ;  /* 0x0000001fff0b7424 */ /* 0x000fe400078e00ff */
[----:B------:R-:W-:Y:S01]  /*11190*/  IMAD.MOV.U32 R15, RZ, RZ, -0x1 ;  /* 0xffffffffff0f7424 */ /* 0x000fe200078e00ff */
[----:B----4-:R-:W-:-:S04]  /*111a0*/  SHF.R.U32.HI R2, RZ, 0x5, R2 ;  /* 0x00000005ff027819 */ /* 0x010fc80000011602 */
[----:B------:R-:W-:-:S05]  /*111b0*/  LOP3.LUT R2, R2, 0x3, RZ, 0xc0, !PT ;  /* 0x0000000302027812 */ /* 0x000fca00078ec0ff */
[----:B------:R-:W-:-:S07]  /*111c0*/  IMAD.MOV.U32 R13, RZ, RZ, R2 ;  /* 0x000000ffff0d7224 */ /* 0x000fce00078e0002 */
[----:B0123--:R-:W-:Y:S05]  /*111d0*/  WARPSYNC.COLLECTIVE R15, `(.L_x_631) ;  /* 0x000000000f087348 */ /* 0x00ffea0003c00000 */
[----:B------:R4:W0:Y:S02]  /*111e0*/  SHFL.IDX P6, R14, R13, R12, R11 ;  /* 0x0000000c0d0e7389 */ /* 0x00082400000c000b */
[----:B01234-:R-:W-:Y:S01]  /*111f0*/  ENDCOLLECTIVE ;  /* 0x000000000000791b */ /* 0x01ffe20003800000 */
.L_x_631:
[----:B------:R-:W-:Y:S05]  /*11200*/  BSYNC B0 ;  /* 0x0000000000007941 */ /* 0x000fea0003800000 */
.L_x_630:
[----:B------:R-:W-:Y:S05]  /*11210*/  BRA `(.L_x_632) ;  /* 0xffffffc4006c7947 */ /* 0x000fea000383ffff */
.L_x_515:
[----:B------:R-:W-:Y:S01]  /*11220*/  BSSY B1, `(.L_x_633) ;  /* 0x0000006000017945 */ /* 0x000fe20003800000 */
[----:B------:R-:W-:-:S07]  /*11230*/  IMAD.MOV.U32 R15, RZ, RZ, -0x1 ;  /* 0xffffffffff0f7424 */ /* 0x000fce00078e00ff */
[----:B0123--:R-:W-:Y:S05]  /*11240*/  WARPSYNC.COLLECTIVE R15, `(.L_x_634) ;  /* 0x000000000f0c7348 */ /* 0x00ffea0003c00000 */
[----:B------:R-:W-:Y:S02]  /*11250*/  ELECT P6, UR62, PT ;  /* 0x00000000003e782f */ /* 0x000fe400038c0000 */
[----:B------:R-:W-:Y:S01]  /*11260*/  MOV R14, UR62 ;  /* 0x0000003e000e7c02 */ /* 0x000fe20008000f00 */
[----:B0123--:R-:W-:Y:S10]  /*11270*/  ENDCOLLECTIVE ;  /* 0x000000000000791b */ /* 0x00fff40003800000 */
.L_x_634:
[----:B------:R-:W-:Y:S05]  /*11280*/  BSYNC B1 ;  /* 0x0000000000017941 */ /* 0x000fea0003800000 */
.L_x_633:
[----:B------:R-:W-:Y:S05]  /*11290*/  BRA `(.L_x_635) ;  /* 0xffffffc400647947 */ /* 0x000fea000383ffff */
.L_x_517:
[----:B0-----:R0:W4:Y:S02]  /*112a0*/  SYNCS.PHASECHK.TRANS64.TRYWAIT P1, [R5+URZ+0x22840], R0 ;  /* 0x02284000050075a7 */ /* 0x001124000802017f */
[----:B----4-:R-:W-:Y:S05]  /*112b0*/  @!P1 NANOSLEEP.SYNCS 0x989680 ;  /* 0x009896800000995d */ /* 0x010fea0003900000 */
[----:B------:R-:W4:Y:S02]  /*112c0*/  @!P1 SYNCS.PHASECHK.TRANS64 P1, [R5+URZ+0x22840], R0 ;  /* 0x02284000050095a7 */ /* 0x000f24000802007f */
[----:B----4-:R-:W-:Y:S05]  /*112d0*/  @!P1 BRA `(.L_x_517) ;  /* 0xfffffffc00f09947 */ /* 0x010fea000383ffff */
[----:B------:R-:W-:Y:S05]  /*112e0*/  BRA `(.L_x_636) ;  /* 0xffffffc400847947 */ /* 0x000fea000383ffff */
.L_x_519:
[----:B----4-:R4:W0:Y:S02]  /*112f0*/  SYNCS.PHASECHK.TRANS64.TRYWAIT P1, [R3+URZ+0x22840], R2 ;  /* 0x02284002030075a7 */ /* 0x010824000802017f */
[----:B0-----:R-:W-:Y:S05]  /*11300*/  @!P1 NANOSLEEP.SYNCS 0x989680 ;  /* 0x009896800000995d */ /* 0x001fea0003900000 */
[----:B------:R-:W0:Y:S02]  /*11310*/  @!P1 SYNCS.PHASECHK.TRANS64 P1, [R3+URZ+0x22840], R2 ;  /* 0x02284002030095a7 */ /* 0x000e24000802007f */
[----:B0-----:R-:W-:Y:S05]  /*11320*/  @!P1 BRA `(.L_x_519) ;  /* 0xfffffffc00f09947 */ /* 0x001fea000383ffff */
[----:B------:R-:W-:Y:S05]  /*11330*/  BRA `(.L_x_637) ;  /* 0xffffffc400907947 */ /* 0x000fea000383ffff */
.L_x_521:
[----:B------:R0:W0:Y:S02]  /*11340*/  SYNCS.PHASECHK.TRANS64.TRYWAIT P1, [R5+URZ+0x22860], R0 ;  /* 0x02286000050075a7 */ /* 0x000024000802017f */
[----:B0-----:R-:W-:Y:S05]  /*11350*/  @!P1 NANOSLEEP.SYNCS 0x989680 ;  /* 0x009896800000995d */ /* 0x001fea0003900000 */
[----:B------:R-:W0:Y:S02]  /*11360*/  @!P1 SYNCS.PHASECHK.TRANS64 P1, [R5+URZ+0x22860], R0 ;  /* 0x02286000050095a7 */ /* 0x000e24000802007f */
[----:B0-----:R-:W-:Y:S05]  /*11370*/  @!P1 BRA `(.L_x_521) ;  /* 0xfffffffc00f09947 */ /* 0x001fea000383ffff */
[----:B------:R-:W-:Y:S05]  /*11380*/  BRA `(.L_x_638) ;  /* 0xffffffc4008c7947 */ /* 0x000fea000383ffff */
.L_x_639:
        /* <DEDUP_REMOVED lines=15> */
.L_x_6450:


//--------------------- .text._ZN7cutlass13device_kernelIN5flash11enable_sm90INS1_16FlashAttnFwdSm90INS1_25CollectiveMainloopFwdSm90ILi2EN4cute5tupleIJNS5_1CILi1EEES8_S8_EEENS6_IJNS7_ILi128EEENS7_ILi96EEENS7_ILi64EEEEEELi256ENS_6half_tEfNS_4arch4Sm90ELb0ELb0ELb0ELb1ELb1ELb1ELb0ELb1ELb0ELb1ELb0ELb0EEENS1_21CollectiveEpilogueFwdINS6_IJSA_NS7_ILi256EEESB_EEES9_SE_SG_Li256ELb1ELb1ELb0ELb0EEENS1_36VarlenDynamicPersistentTileSchedulerILi128ELi96ELi256ELi128ELb0ELb1ELb1ELb0ELb1ELb1EEEEEEEEEvNT_6ParamsE --------------------------
	.section	.text._ZN7cutlass13device_kernelIN5flash11enable_sm90INS1_16FlashAttnFwdSm90INS1_25CollectiveMainloopFwdSm90ILi2EN4cute5tupleIJNS5_1CILi1EEES8_S8_EEENS6_IJNS7_ILi128EEENS7_ILi96EEENS7_ILi64EEEEEELi256ENS_6half_tEfNS_4arch4Sm90ELb0ELb0ELb0ELb1ELb1ELb1ELb0ELb1ELb0ELb1ELb0ELb0EEENS1_21CollectiveEpilogueFwdINS6_IJSA_NS7_ILi256EEESB_EEES9_SE_SG_Li256ELb1ELb1ELb0ELb0EEENS1_36VarlenDynamicPersistentTileSchedulerILi128ELi96ELi256ELi128ELb0ELb1ELb1ELb0ELb1ELb1EEEEEEEEEvNT_6ParamsE,"ax",@progbits
	.align	128
.text._ZN7cutlass13device_kernelIN5flash11enable_sm90INS1_16FlashAttnFwdSm90INS1_25CollectiveMainloopFwdSm90ILi2EN4cute5tupleIJNS5_1CILi1EEES8_S8_EEENS6_IJNS7_ILi128EEENS7_ILi96EEENS7_ILi64EEEEEELi256ENS_6half_tEfNS_4arch4Sm90ELb0ELb0ELb0ELb1ELb1ELb1ELb0ELb1ELb0ELb1ELb0ELb0EEENS1_21CollectiveEpilogueFwdINS6_IJSA_NS7_ILi256EEESB_EEES9_SE_SG_Li256ELb1ELb1ELb0ELb0EEENS1_36VarlenDynamicPersistentTileSchedulerILi128ELi96ELi256ELi128ELb0ELb1ELb1ELb0ELb1ELb1EEEEEEEEEvNT_6ParamsE:
        .type           _ZN7cutlass13device_kernelIN5flash11enable_sm90INS1_16FlashAttnFwdSm90INS1_25CollectiveMainloopFwdSm90ILi2EN4cute5tupleIJNS5_1CILi1EEES8_S8_EEENS6_IJNS7_ILi128EEENS7_ILi96EEENS7_ILi64EEEEEELi256ENS_6half_tEfNS_4arch4Sm90ELb0ELb0ELb0ELb1ELb1ELb1ELb0ELb1ELb0ELb1ELb0ELb0EEENS1_21CollectiveEpilogueFwdINS6_IJSA_NS7_ILi256EEESB_EEES9_SE_SG_Li256ELb1ELb1ELb0ELb0EEENS1_36VarlenDynamicPersistentTileSchedulerILi128ELi96ELi256ELi128ELb0ELb1ELb1ELb0ELb1ELb1EEEEEEEEEvNT_6ParamsE,@function
        .size           _ZN7cutlass13device_kernelIN5flash11enable_sm90INS1_16FlashAttnFwdSm90INS1_25CollectiveMainloopFwdSm90ILi2EN4cute5tupleIJNS5_1CILi1EEES8_S8_EEENS6_IJNS7_ILi128EEENS7_ILi96EEENS7_ILi64EEEEEELi256ENS_6half_tEfNS_4arch4Sm90ELb0ELb0ELb0ELb1ELb1ELb1ELb0ELb1ELb0ELb1ELb0ELb0EEENS1_21CollectiveEpilogueFwdINS6_IJSA_NS7_ILi256EEESB_EEES9_SE_SG_Li256ELb1ELb1ELb0ELb0EEENS1_36VarlenDynamicPersistentTileSchedulerILi128ELi96ELi256ELi128ELb0ELb1ELb1ELb0ELb1ELb1EEEEEEEEEvNT_6ParamsE,(.L_x_6451 - _ZN7cutlass13device_kernelIN5flash11enable_sm90INS1_16FlashAttnFwdSm90INS1_25CollectiveMainloopFwdSm90ILi2EN4cute5tupleIJNS5_1CILi1EEES8_S8_EEENS6_IJNS7_ILi128EEENS7_ILi96EEENS7_ILi64EEEEEELi256ENS_6half_tEfNS_4arch4Sm90ELb0ELb0ELb0ELb1ELb1ELb1ELb0ELb1ELb0ELb1ELb0ELb0EEENS1_21CollectiveEpilogueFwdINS6_IJSA_NS7_ILi256EEESB_EEES9_SE_SG_Li256ELb1ELb1ELb0ELb0EEENS1_36VarlenDynamicPersistentTileSchedulerILi128ELi96ELi256ELi128ELb0ELb1ELb1ELb0ELb1ELb1EEEEEEEEEvNT_6ParamsE)
        .other          _ZN7cutlass13device_kernelIN5flash11enable_sm90INS1_16FlashAttnFwdSm90INS1_25CollectiveMainloopFwdSm90ILi2EN4cute5tupleIJNS5_1CILi1EEES8_S8_EEENS6_IJNS7_ILi128EEENS7_ILi96EEENS7_ILi64EEEEEELi256ENS_6half_tEfNS_4arch4Sm90ELb0ELb0ELb0ELb1ELb1ELb1ELb0ELb1ELb0ELb1ELb0ELb0EEENS1_21CollectiveEpilogueFwdINS6_IJSA_NS7_ILi256EEESB_EEES9_SE_SG_Li256ELb1ELb1ELb0ELb0EEENS1_36VarlenDynamicPersistentTileSchedulerILi128ELi96ELi256ELi128ELb0ELb1ELb1ELb0ELb1ELb1EEEEEEEEEvNT_6ParamsE,@"STO_CUDA_ENTRY STV_DEFAULT"
_ZN7cutlass13device_kernelIN5flash11enable_sm90INS1_16FlashAttnFwdSm90INS1_25CollectiveMainloopFwdSm90ILi2EN4cute5tupleIJNS5_1CILi1EEES8_S8_EEENS6_IJNS7_ILi128EEENS7_ILi96EEENS7_ILi64EEEEEELi256ENS_6half_tEfNS_4arch4Sm90ELb0ELb0ELb0ELb1ELb1ELb1ELb0ELb1ELb0ELb1ELb0ELb0EEENS1_21CollectiveEpilogueFwdINS6_IJSA_NS7_ILi256EEESB_EEES9_SE_SG_Li256ELb1ELb1ELb0ELb0EEENS1_36VarlenDynamicPersistentTileSchedulerILi128ELi96ELi256ELi128ELb0ELb1ELb1ELb0ELb1ELb1EEEEEEEEEvNT_6ParamsE:
[----:B------:R-:W0:Y:S02]  /*0000*/  LDC R1, c[0x0][0x28] ;  /* 0x00000a00ff017b82 */ /* 0x000e240000000800 */
[----:B0-----:R-:W-:Y:S01]  /*0010*/  VIADD R1, R1, 0xffffffa8 ;  /* 0xffffffa801017836 */ /* 0x001fe20000000000 */
[----:B------:R-:W0:Y:S01]  /*0020*/  S2R R0, SR_TID.X ;  /* 0x0000000000007919 */ /* 0x000e220000002100 */
[----:B------:R-:W-:Y:S01]  /*0030*/  ELECT P0, URZ, PT ;  /* 0x00000000003f782f */ /* 0x000fe20003800000 */
[----:B------:R-:W-:Y:S01]  /*0040*/  BSSY B0, `(.L_x_640) ;  /* 0x000000d000007945 */ /* 0x000fe20003800000 */
[----:B0-----:R-:W-:-:S05]  /*0050*/  SHF.R.U32.HI R2, RZ, 0x5, R0 ;  /* 0x00000005ff027819 */ /* 0x001fca0000011600 */
[----:B------:R-:W0:Y:S02]  /*0060*/  SHFL.IDX PT, R3, R2, RZ, 0x1f ;  /* 0x00001fff02037589 */ /* 0x000e2400000e0000 */
[----:B0-----:R-:W-:-:S13]  /*0070*/  ISETP.EQ.AND P0, PT, R3, RZ, P0 ;  /* 0x000000ff0300720c */ /* 0x001fda0000702270 */
[----:B------:R-:W-:Y:S05]  /*0080*/  @!P0 BRA `(.L_x_641) ;  /* 0x0000000000208947 */ /* 0x000fea0003800000 */
[----:B------:R-:W-:Y:S02]  /*0090*/  ULDC.64 UR4, c[0x0][0x198] ;  /* 0x0000660000047ab9 */ /* 0x000fe40000000a00 */
[----:B------:R-:W-:Y:S02]  /*00a0*/  UIADD3 UR6, UP0, UR4, 0x570, URZ ;  /* 0x0000057004067890 */ /* 0x000fe4000ff1e03f */
[----:B------:R-:W-:Y:S02]  /*00b0*/  UIADD3 UR4, UP1, UR4, 0x670, URZ ;  /* 0x0000067004047890 */ /* 0x000fe4000ff3e03f */
[----:B------:R-:W-:Y:S02]  /*00c0*/  UIADD3.X UR7, URZ, UR5, URZ, UP0, !UPT ;  /* 0x000000053f077290 */ /* 0x000fe400087fe43f */
[----:B------:R-:W-:-:S07]  /*00d0*/  UIADD3.X UR5, URZ, UR5, URZ, UP1, !UPT ;  /* 0x000000053f057290 */ /* 0x000fce0008ffe43f */
[----:B------:R0:W-:Y:S02]  /*00e0*/  UTMACCTL.PF [UR6] ;  /* 0x00000000060079b9 */ /* 0x0001e40008040000 */
[----:B------:R0:W-:Y:S02]  /*00f0*/  UTMACCTL.PF [UR4] ;  /* 0x00000000040079b9 */ /* 0x0001e40008040000 */
[----:B0-----:R-:W-:Y:S01]  /*0100*/  NOP ;  /* 0x0000000000007918 */ /* 0x001fe20000000000 */
.L_x_641:
[----:B------:R-:W-:Y:S05]  /*0110*/  BSYNC B0 ;  /* 0x0000000000007941 */ /* 0x000fea0003800000 */
.L_x_640:
[----:B------:R-:W-:Y:S01]  /*0120*/  VOTEU.ANY UP0, P0 ;  /* 0x00000000003f7886 */ /* 0x000fe20000000100 */
[----:B------:R-:W0:Y:S01]  /*0130*/  SHFL.IDX PT, R3, R2, RZ, 0x1f ;  /* 0x00001fff02037589 */ /* 0x000e2200000e0000 */
[----:B------:R-:W-:Y:S01]  /*0140*/  UMOV UR4, 0x80 ;  /* 0x0000008000047882 */ /* 0x000fe20000000000 */
[----:B------:R-:W-:Y:S01]  /*0150*/  UMOV UR7, 0x100 ;  /* 0x0000010000077882 */ /* 0x000fe20000000000 */
[----:B------:R-:W-:Y:S01]  /*0160*/  SHF.R.U32.HI R4, RZ, 0x7, R0 ;  /* 0x00000007ff047819 */ /* 0x000fe20000011600 */
[----:B------:R-:W1:Y:S01]  /*0170*/  @UP0 S2UR UR8, SR_CgaCtaId ;  /* 0x00000000000809c3 */ /* 0x000e620000008800 */
[----:B------:R-:W-:Y:S01]  /*0180*/  @UP0 UMOV UR6, 0x400 ;  /* 0x0000040000060882 */ /* 0x000fe20000000000 */
[----:B------:R-:W-:-:S04]  /*0190*/  @UP0 UIADD3 UR4, -UR4, 0x100000, URZ ;  /* 0x0010000004040890 */ /* 0x000fc8000fffe13f */
[----:B------:R-:W-:Y:S02]  /*01a0*/  @UP0 USHF.L.U32 UR5, UR4, 0xb, URZ ;  /* 0x0000000b04050899 */ /* 0x000fe4000800063f */
[----:B------:R-:W-:Y:S01]  /*01b0*/  @UP0 USHF.L.U32 UR4, UR4, 0x1, URZ ;  /* 0x0000000104040899 */ /* 0x000fe2000800063f */
[----:B------:R-:W-:Y:S01]  /*01c0*/  VOTEU.ANY UP1, P0 ;  /* 0x00000000003f7886 */ /* 0x000fe20000020100 */
[----:B0-----:R-:W-:Y:S02]  /*01d0*/  ISETP.NE.AND P1, PT, R3, RZ, PT ;  /* 0x000000ff0300720c */ /* 0x001fe40003f25270 */
[----:B------:R0:W2:Y:S01]  /*01e0*/  SHFL.IDX PT, R3, R4, RZ, 0x1f ;  /* 0x00001fff04037589 */ /* 0x0000a200000e0000 */
[----:B-1----:R-:W-:Y:S02]  /*01f0*/  @UP0 ULEA UR8, UR8, UR6, 0x18 ;  /* 0x0000000608080291 */ /* 0x002fe4000f8ec03f */
[----:B------:R-:W-:-:S04]  /*0200*/  @UP0 UIADD3 UR6, -UR7, 0x100000, URZ ;  /* 0x0010000007060890 */ /* 0x000fc8000fffe13f */
[----:B------:R-:W-:Y:S02]  /*0210*/  @UP0 USHF.L.U32 UR7, UR6, 0xb, URZ ;  /* 0x0000000b06070899 */ /* 0x000fe4000800063f */
[----:B------:R-:W-:Y:S01]  /*0220*/  @UP0 USHF.L.U32 UR6, UR6, 0x1, URZ ;  /* 0x0000000106060899 */ /* 0x000fe2000800063f */
[----:B------:R-:W-:Y:S01]  /*0230*/  VOTEU.ANY UP0, P0 ;  /* 0x00000000003f7886 */ /* 0x000fe20000000100 */
[----:B------:R-:W1:Y:S04]  /*0240*/  FENCE.VIEW.ASYNC.S ;  /* 0x00000000000073c6 */ /* 0x000e680000000000 */
[----:B-1----:R0:W1:Y:S06]  /*0250*/  @UP0 SYNCS.EXCH.64 URZ, [UR8+0x22800], UR4 ;  /* 0x02280004083f05b2 */ /* 0x00206c0008000100 */
[----:B------:R0:W3:Y:S02]  /*0260*/  @UP1 SYNCS.EXCH.64 URZ, [UR8+0x22820], UR6 ;  /* 0x02282006083f15b2 */ /* 0x0000e40008000100 */
[----:B0-----:R-:W-:Y:S05]  /*0270*/  @P1 BRA `(.L_x_642) ;  /* 0x0000000000481947 */ /* 0x001fea0003800000 */
        /* <DEDUP_REMOVED lines=13> */
[----:B0-----:R0:W4:Y:S08]  /*0350*/  SYNCS.EXCH.64 URZ, [UR8+0x22830], UR4 ;  /* 0x02283004083f75b2 */ /* 0x0011300008000100 */
[----:B------:R0:W0:Y:S01]  /*0360*/  SYNCS.EXCH.64 URZ, [UR8+0x22840], UR6 ;  /* 0x02284006083f75b2 */ /* 0x0000220008000100 */
[----:B------:R0:W0:Y:S01]  /*0370*/  SYNCS.EXCH.64 URZ, [UR8+0x22838], UR4 ;  /* 0x02283804083f75b2 */ /* 0x0000220008000100 */
[----:B------:R0:W0:Y:S01]  /*0380*/  SYNCS.EXCH.64 URZ, [UR8+0x22848], UR6 ;  /* 0x02284806083f75b2 */ /* 0x0000220008000100 */
[----:B------:R-:W-:Y:S01]  /*0390*/  NOP ;  /* 0x0000000000007918 */ /* 0x000fe20000000000 */
.L_x_642:
        /* <DEDUP_REMOVED lines=22> */
.L_x_643:
        /* <DEDUP_REMOVED lines=18> */
.L_x_644:
        /* <DEDUP_REMOVED lines=22> */
.L_x_645:
        /* <DEDUP_REMOVED lines=22> */
.L_x_646:
[----:B--2---:R-:W-:Y:S01]  /*08e0*/  ISETP.NE.AND P0, PT, R3, RZ, PT ;  /* 0x000000ff0300720c */ /* 0x004fe20003f05270 */
[----:B------:R-:W-:Y:S01]  /*08f0*/  IMAD.MOV.U32 R3, RZ, RZ, 0x1 ;  /* 0x00000001ff037424 */ /* 0x000fe200078e00ff */
[----:B------:R-:W-:Y:S01]  /*0900*/  NOP ;  /* 0x0000000000007918 */ /* 0x000fe20000000000 */
[----:B------:R-:W-:Y:S01]  /*0910*/  ULDC.64 UR40, c[0x0][0x208] ;  /* 0x0000820000287ab9 */ /* 0x000fe20000000a00 */
[----:B------:R-:W-:Y:S02]  /*0920*/  BSSY B9, `(.L_x_647) ;  /* 0x00015c0000097945 */ /* 0x000fe40003800000 */
[----:B------:R-:W-:-:S05]  /*0930*/  SEL R3, R3, 0x2, !P0 ;  /* 0x0000000203037807 */ /* 0x000fca0004000000 */
[----:B------:R2:W-:Y:S01]  /*0940*/  STL [R1], R3 ;  /* 0x0000000301007387 */ /* 0x0005e20000100800 */
[----:B01-34-:R-:W-:Y:S06]  /*0950*/  BAR.SYNC.DEFER_BLOCKING 0x0 ;  /* 0x0000000000007b1d */ /* 0x01bfec0000010000 */
[----:B------:R-:W-:Y:S05]  /*0960*/  @!P0 BRA `(.L_x_648) ;  /* 0x000000f400308947 */ /* 0x000fea0003800000 */
.L_x_649:
[----:B------:R-:W-:-:S08]  /*0970*/  NOP ;  /* 0x0000000000007918 */ /* 0x000fd00000000000 */
[----:B------:R-:W0:Y:S02]  /*0980*/  USETMAXREG.TRY_ALLOC.CTAPOOL UP0, 0xe8 ;  /* 0x000000e8000079c8 */ /* 0x000e240008000600 */
[----:B0-----:R-:W-:-:S13]  /*0990*/  PLOP3.LUT P0, PT, PT, PT, UP0, 0x80, 0x0 ;  /* 0x000000000000781c */ /* 0x001fda0003f0f008 */
[----:B------:R-:W-:Y:S05]  /*09a0*/  @!P0 BRA `(.L_x_649) ;  /* 0xfffffffc00f08947 */ /* 0x000fea000383ffff */
[----:B--2---:R-:W-:Y:S01]  /*09b0*/  SHF.R.U32.HI R3, RZ, 0x7, R0 ;  /* 0x00000007ff037819 */ /* 0x004fe20000011600 */
[----:B------:R-:W0:Y:S01]  /*09c0*/  S2R R2, SR_CgaCtaId ;  /* 0x0000000000027919 */ /* 0x000e220000008800 */
[----:B------:R-:W-:Y:S01]  /*09d0*/  MOV R19, 0x400 ;  /* 0x0000040000137802 */ /* 0x000fe20000000f00 */
[----:B------:R-:W-:Y:S01]  /*09e0*/  ULDC UR4, c[0x0][0xc3c] ;  /* 0x00030f0000047ab9 */ /* 0x000fe20000000800 */
[----:B------:R-:W-:Y:S06]  /*09f0*/  BAR.ARV 0x8, 0x180 ;  /* 0x0206000000007b1d */ /* 0x000fec0000002000 */
[----:B------:R-:W-:-:S13]  /*0a00*/  ISETP.NE.AND P0, PT, R3, 0x1, PT ;  /* 0x000000010300780c */ /* 0x000fda0003f05270 */
[----:B------:R-:W-:Y:S08]  /*0a10*/  @!P0 BAR.ARV 0x9, 0x100 ;  /* 0x0244000000008b1d */ /* 0x000ff00000002000 */
[----:B------:R-:W-:Y:S01]  /*0a20*/  BAR.SYNC.DEFER_BLOCKING 0x5, 0x180 ;  /* 0x0146000000007b1d */ /* 0x000fe20000010000 */
[----:B0-----:R-:W-:-:S05]  /*0a30*/  LEA R19, R2, R19, 0x18 ;  /* 0x0000001302137211 */ /* 0x001fca00078ec0ff */
[----:B------:R-:W0:Y:S02]  /*0a40*/  LDS.128 R32, [R19+0x228d0] ;  /* 0x0228d00013207984 */ /* 0x000e240000000c00 */
[----:B------:R-:W-:Y:S06]  /*0a50*/  BAR.ARV 0x4, 0x180 ;  /* 0x0106000000007b1d */ /* 0x000fec0000002000 */
[----:B0-----:R-:W-:-:S13]  /*0a60*/  ISETP.GE.AND P0, PT, R35, UR4, PT ;  /* 0x0000000423007c0c */ /* 0x001fda000bf06270 */
[----:B------:R-:W-:Y:S05]  /*0a70*/  @P0 BRA `(.L_x_650) ;  /* 0x0000015800a80947 */ /* 0x000fea0003800000 */
[----:B------:R-:W2:Y:S01]  /*0a80*/  LDL.LU R12, [R1] ;  /* 0x00000000010c7983 */ /* 0x000ea20000300800 */
[----:B------:R-:W-:Y:S01]  /*0a90*/  VIADD R11, R0, 0xffffff80 ;  /* 0xffffff80000b7836 */ /* 0x000fe20000000000 */
[----:B------:R-:W-:Y:S01]  /*0aa0*/  CS2R R206, SRZ ;  /* 0x0000000000ce7805 */ /* 0x000fe2000001ff00 */
[----:B------:R-:W-:Y:S02]  /*0ab0*/  IMAD.MOV.U32 R18, RZ, RZ, RZ ;  /* 0x000000ffff127224 */ /* 0x000fe400078e00ff */
[----:B------:R-:W-:Y:S01]  /*0ac0*/  IMAD.MOV.U32 R216, RZ, RZ, RZ ;  /* 0x000000ffffd87224 */ /* 0x000fe200078e00ff */
[----:B------:R-:W-:-:S04]  /*0ad0*/  SHF.R.S32.HI R0, RZ, 0x1f, R11 ;  /* 0x0000001fff007819 */ /* 0x000fc8000001140b */
[CC--:B------:R-:W-:Y:S02]  /*0ae0*/  LEA.HI R2, R0.reuse, R11.reuse, RZ, 0x7 ;  /* 0x0000000b00027211 */ /* 0x0c0fe400078f38ff */
[----:B------:R-:W-:Y:S02]  /*0af0*/  LEA.HI R229, R0, R11, RZ, 0x5 ;  /* 0x0000000b00e57211 */ /* 0x000fe400078f28ff */
[C---:B------:R-:W-:Y:S02]  /*0b00*/  LOP3.LUT R3, R2.reuse, 0xffffff80, RZ, 0xc0, !PT ;  /* 0xffffff8002037812 */ /* 0x040fe400078ec0ff */
[----:B------:R-:W-:Y:S02]  /*0b10*/  SHF.R.S32.HI R13, RZ, 0x7, R2 ;  /* 0x00000007ff0d7819 */ /* 0x000fe40000011402 */
[----:B------:R-:W-:Y:S01]  /*0b20*/  SHF.R.S32.HI R229, RZ, 0x5, R229 ;  /* 0x00000005ffe57819 */ /* 0x000fe200000114e5 */
[----:B------:R-:W-:Y:S01]  /*0b30*/  IMAD.IADD R10, R11, 0x1, -R3 ;  /* 0x000000010b0a7824 */ /* 0x000fe200078e0a03 */
[----:B------:R-:W-:-:S04]  /*0b40*/  LEA.HI R2, R2, R13, RZ, 0x1 ;  /* 0x0000000d02027211 */ /* 0x000fc800078f08ff */
[----:B------:R-:W-:Y:S02]  /*0b50*/  SHF.R.S32.HI R5, RZ, 0x1f, R10 ;  /* 0x0000001fff057819 */ /* 0x000fe4000001140a */
[----:B------:R-:W-:Y:S02]  /*0b60*/  LOP3.LUT R2, R2, 0x3fffffe, RZ, 0xc0, !PT ;  /* 0x03fffffe02027812 */ /* 0x000fe400078ec0ff */
[CC--:B------:R-:W-:Y:S02]  /*0b70*/  LEA.HI R7, R5.reuse, R10.reuse, RZ, 0x2 ;  /* 0x0000000a05077211 */ /* 0x0c0fe400078f10ff */
[----:B------:R-:W-:Y:S01]  /*0b80*/  LEA.HI R5, R5, R10, RZ, 0x5 ;  /* 0x0000000a05057211 */ /* 0x000fe200078f28ff */
[----:B------:R-:W-:Y:S01]  /*0b90*/  IMAD.IADD R2, R13, 0x1, -R2 ;  /* 0x000000010d027824 */ /* 0x000fe200078e0a02 */
[--C-:B------:R-:W-:Y:S02]  /*0ba0*/  SHF.R.S32.HI R4, RZ, 0x2, R7.reuse ;  /* 0x00000002ff047819 */ /* 0x100fe40000011407 */
        /* <DEDUP_REMOVED lines=9> */
[----:B------:R-:W-:Y:S01]  /*0c40*/  LEA.HI R3, R3, R6, RZ, 0x1 ;  /* 0x0000000603037211 */ /* 0x000fe200078f08ff */
[----:B------:R-:W-:Y:S02]  /*0c50*/  IMAD R5, R5, 0x10, R8 ;  /* 0x0000001005057824 */ /* 0x000fe400078e0208 */
[----:B------:R-:W-:Y:S01]  /*0c60*/  IMAD.IADD R4, R11, 0x1, -R4 ;  /* 0x000000010b047824 */ /* 0x000fe200078e0a04 */
[----:B------:R-:W-:Y:S01]  /*0c70*/  LOP3.LUT R3, R3, 0x1ffffffe, RZ, 0xc0, !PT ;  /* 0x1ffffffe03037812 */ /* 0x000fe200078ec0ff */
[----:B------:R-:W-:Y:S01]  /*0c80*/  IMAD R8, R2, 0x40, R5 ;  /* 0x0000004002087824 */ /* 0x000fe200078e0205 */
[-C--:B------:R-:W-:Y:S02]  /*0c90*/  LEA.HI R2, R0, R11.reuse, RZ, 0x2 ;  /* 0x0000000b00027211 */ /* 0x080fe400078f10ff */
[----:B------:R-:W-:Y:S01]  /*0ca0*/  LEA R4, R229, R4, 0x4 ;  /* 0x00000004e5047211 */ /* 0x000fe200078e20ff */
[----:B------:R-:W-:Y:S01]  /*0cb0*/  IMAD.IADD R3, R6, 0x1, -R3 ;  /* 0x0000000106037824 */ /* 0x000fe200078e0a03 */
[----:B------:R-:W-:Y:S01]  /*0cc0*/  LEA.HI R0, R0, R11, RZ, 0x3 ;  /* 0x0000000b00007211 */ /* 0x000fe200078f18ff */
[----:B------:R-:W-:Y:S01]  /*0cd0*/  STL [R1+0x48], R8 ;  /* 0x0000480801007387 */ /* 0x000fe20000100800 */
[--C-:B------:R-:W-:Y:S01]  /*0ce0*/  SHF.R.S32.HI R204, RZ, 0x2, R2.reuse ;  /* 0x00000002ffcc7819 */ /* 0x100fe20000011402 */
[----:B------:R-:W-:Y:S01]  /*0cf0*/  IMAD R6, R4, 0x8, R3 ;  /* 0x0000000804067824 */ /* 0x000fe200078e0203 */
[----:B------:R-:W-:Y:S01]  /*0d00*/  SHF.R.S32.HI R3, RZ, 0x1f, R2 ;  /* 0x0000001fff037819 */ /* 0x000fe20000011402 */
[----:B------:R-:W-:Y:S01]  /*0d10*/  STL [R1+0x28], RZ ;  /* 0x000028ff01007387 */ /* 0x000fe20000100800 */
[----:B------:R-:W-:Y:S01]  /*0d20*/  SHF.R.S32.HI R4, RZ, 0x3, R0 ;  /* 0x00000003ff047819 */ /* 0x000fe20000011400 */
[----:B------:R-:W-:Y:S01]  /*0d30*/  IMAD.SHL.U32 R6, R6, 0x8, RZ ;  /* 0x0000000806067824 */ /* 0x000fe200078e00ff */
[----:B------:R-:W-:-:S02]  /*0d40*/  LOP3.LUT R0, R0, 0xfffffff8, RZ, 0xc0, !PT ;  /* 0xfffffff800007812 */ /* 0x000fc400078ec0ff */
[----:B------:R-:W-:Y:S02]  /*0d50*/  LOP3.LUT R2, R2, 0xfffffffc, RZ, 0xc0, !PT ;  /* 0xfffffffc02027812 */ /* 0x000fe400078ec0ff */
[----:B------:R-:W-:Y:S01]  /*0d60*/  LEA.HI R3, R3, R204, RZ, 0x3 ;  /* 0x000000cc03037211 */ /* 0x000fe200078f18ff */
[C---:B------:R-:W-:Y:S01]  /*0d70*/  IMAD.IADD R9, R11.reuse, 0x1, -R0 ;  /* 0x000000010b097824 */ /* 0x040fe200078e0a00 */
[----:B------:R-:W-:Y:S01]  /*0d80*/  IADD3 R5, R204, 0x40, RZ ;  /* 0x00000040cc057810 */ /* 0x000fe20007ffe0ff */
[----:B------:R-:W-:Y:S01]  /*0d90*/  IMAD.IADD R4, R11, 0x1, -R2 ;  /* 0x000000010b047824 */ /* 0x000fe200078e0a02 */
[----:B------:R-:W-:Y:S01]  /*0da0*/  LOP3.LUT R3, R3, 0xfffffff8, RZ, 0xc0, !PT ;  /* 0xfffffff803037812 */ /* 0x000fe200078ec0ff */
[----:B------:R-:W-:Y:S01]  /*0db0*/  IMAD.SHL.U32 R217, R9, 0x8, RZ ;  /* 0x0000000809d97824 */ /* 0x000fe200078e00ff */
[----:B------:R-:W-:Y:S01]  /*0dc0*/  SHF.R.S32.HI R2, RZ, 0x1f, R5 ;  /* 0x0000001fff027819 */ /* 0x000fe20000011405 */
[----:B------:R-:W-:Y:S01]  /*0dd0*/  IMAD.SHL.U32 R227, R5, 0x40, RZ ;  /* 0x0000004005e37824 */ /* 0x000fe200078e00ff */
[----:B------:R-:W-:Y:S01]  /*0de0*/  LEA.HI R0, R4, R4, RZ, 0x1 ;  /* 0x0000000404007211 */ /* 0x000fe200078f08ff */
[----:B------:R-:W-:Y:S01]  /*0df0*/  IMAD.IADD R9, R204, 0x1, -R3 ;  /* 0x00000001cc097824 */ /* 0x000fe200078e0a03 */
[----:B------:R-:W-:Y:S01]  /*0e00*/  LEA.HI R3, R2, R5, RZ, 0x3 ;  /* 0x0000000502037211 */ /* 0x000fe200078f18ff */
[----:B------:R-:W-:Y:S01]  /*0e10*/  IMAD.SHL.U32 R16, R4, 0x8, RZ ;  /* 0x0000000804107824 */ /* 0x000fe200078e00ff */
[----:B------:R-:W-:Y:S01]  /*0e20*/  LOP3.LUT R0, R0, 0x1ffffffe, RZ, 0xc0, !PT ;  /* 0x1ffffffe00007812 */ /* 0x000fe200078ec0ff */
[C---:B------:R-:W-:Y:S01]  /*0e30*/  IMAD.SHL.U32 R22, R4.reuse, 0x4, RZ ;  /* 0x0000000404167824 */ /* 0x040fe200078e00ff */
[----:B------:R-:W-:Y:S01]  /*0e40*/  LOP3.LUT R227, R227, 0x1c0, RZ, 0xc0, !PT ;  /* 0x000001c0e3e37812 */ /* 0x000fe200078ec0ff */
[----:B------:R-:W-:Y:S01]  /*0e50*/  IMAD.SHL.U32 R3, R3, 0x40, RZ ;  /* 0x0000004003037824 */ /* 0x000fe200078e00ff */
[----:B------:R0:W-:Y:S01]  /*0e60*/  STL [R1+0x30], R9 ;  /* 0x0000300901007387 */ /* 0x0001e20000100800 */
[C---:B------:R-:W-:Y:S01]  /*0e70*/  VIADD R13, R217.reuse, 0x40 ;  /* 0x00000040d90d7836 */ /* 0x040fe20000000000 */
[----:B------:R-:W-:Y:S01]  /*0e80*/  SHF.R.S32.HI R5, RZ, 0x1f, R217 ;  /* 0x0000001fff057819 */ /* 0x000fe200000114d9 */
[----:B------:R-:W-:Y:S01]  /*0e90*/  VIADD R11, R217, 0xc0 ;  /* 0x000000c0d90b7836 */ /* 0x000fe20000000000 */
[----:B------:R-:W-:Y:S01]  /*0ea0*/  LOP3.LUT R3, R3, 0xfffffe00, RZ, 0xc0, !PT ;  /* 0xfffffe0003037812 */ /* 0x000fe200078ec0ff */
[----:B------:R-:W-:Y:S01]  /*0eb0*/  IMAD.IADD R0, R4, 0x1, -R0 ;  /* 0x0000000104007824 */ /* 0x000fe200078e0a00 */
[----:B------:R-:W-:Y:S01]  /*0ec0*/  LOP3.LUT R4, R227, 0x38, R16, 0xf8, !PT ;  /* 0x00000038e3047812 */ /* 0x000fe200078ef810 */
[----:B------:R-:W-:Y:S01]  /*0ed0*/  VIADD R208, R22, 0x10 ;  /* 0x0000001016d07836 */ /* 0x000fe20000000000 */
[----:B------:R-:W-:Y:S01]  /*0ee0*/  SHF.R.S32.HI R14, RZ, 0x1f, R13 ;  /* 0x0000001fff0e7819 */ /* 0x000fe2000001140d */
[----:B------:R1:W-:Y:S01]  /*0ef0*/  STL [R1+0x4], R3 ;  /* 0x0000040301007387 */ /* 0x0003e20000100800 */
[----:B0-----:R-:W-:Y:S01]  /*0f00*/  SHF.R.U32.HI R9, RZ, 0x3, R227 ;  /* 0x00000003ff097819 */ /* 0x001fe200000116e3 */
[C---:B------:R-:W-:Y:S01]  /*0f10*/  VIADD R213, R16.reuse, 0x40 ;  /* 0x0000004010d57836 */ /* 0x040fe20000000000 */
[----:B------:R-:W-:Y:S01]  /*0f20*/  SHF.R.S32.HI R5, RZ, 0x1f, R208 ;  /* 0x0000001fff057819 */ /* 0x000fe200000114d0 */
[C---:B------:R-:W-:Y:S01]  /*0f30*/  VIADD R212, R16.reuse, 0x60 ;  /* 0x0000006010d47836 */ /* 0x040fe20000000000 */
[----:B------:R-:W-:Y:S01]  /*0f40*/  LOP3.LUT R4, R3, R4, R9, 0xf6, !PT ;  /* 0x0000000403047212 */ /* 0x000fe200078ef609 */
[----:B------:R-:W-:Y:S01]  /*0f50*/  VIADD R211, R16, 0x80 ;  /* 0x0000008010d37836 */ /* 0x000fe20000000000 */
[----:B------:R-:W-:Y:S01]  /*0f60*/  SHF.L.U64.HI R5, R208, 0x1, R5 ;  /* 0x00000001d0057819 */ /* 0x000fe20000010205 */
[----:B------:R-:W-:Y:S01]  /*0f70*/  VIADD R210, R16, 0xa0 ;  /* 0x000000a010d27836 */ /* 0x000fe20000000000 */
[----:B------:R-:W-:Y:S01]  /*0f80*/  LEA R0, R0, R8, 0x3 ;  /* 0x0000000800007211 */ /* 0x000fe200078e18ff */
[----:B-1----:R-:W-:Y:S01]  /*0f90*/  IMAD.IADD R3, R10, 0x1, -R7 ;  /* 0x000000010a037824 */ /* 0x002fe200078e0a07 */
[C---:B------:R-:W-:Y:S01]  /*0fa0*/  IADD3 R2, R16.reuse, 0x20, RZ ;  /* 0x0000002010027810 */ /* 0x040fe20007ffe0ff */
[C---:B------:R-:W-:Y:S01]  /*0fb0*/  VIADD R215, R16.reuse, 0xc0 ;  /* 0x000000c010d77836 */ /* 0x040fe20000000000 */
[----:B------:R-:W-:Y:S01]  /*0fc0*/  SHF.R.S32.HI R17, RZ, 0x1f, R16 ;  /* 0x0000001fff117819 */ /* 0x000fe20000011410 */
[----:B------:R-:W-:Y:S01]  /*0fd0*/  VIADD R214, R16, 0xe0 ;  /* 0x000000e010d67836 */ /* 0x000fe20000000000 */
[----:B------:R-:W-:-:S02]  /*0fe0*/  SHF.R.S32.HI R205, RZ, 0x1f, R2 ;  /* 0x0000001fffcd7819 */ /* 0x000fc40000011402 */
[----:B------:R-:W-:Y:S02]  /*0ff0*/  SHF.R.S32.HI R223, RZ, 0x1f, R213 ;  /* 0x0000001fffdf7819 */ /* 0x000fe400000114d5 */
[----:B------:R-:W-:Y:S02]  /*1000*/  SHF.R.S32.HI R222, RZ, 0x1f, R212 ;  /* 0x0000001fffde7819 */ /* 0x000fe400000114d4 */
[----:B------:R-:W-:Y:S02]  /*1010*/  SHF.R.S32.HI R221, RZ, 0x1f, R211 ;  /* 0x0000001fffdd7819 */ /* 0x000fe400000114d3 */
[----:B------:R-:W-:Y:S02]  /*1020*/  SHF.R.S32.HI R220, RZ, 0x1f, R210 ;  /* 0x0000001fffdc7819 */ /* 0x000fe400000114d2 */
[----:B------:R-:W-:Y:S02]  /*1030*/  SHF.R.S32.HI R219, RZ, 0x1f, R215 ;  /* 0x0000001fffdb7819 */ /* 0x000fe400000114d7 */
[----:B------:R-:W-:-:S02]  /*1040*/  SHF.R.S32.HI R218, RZ, 0x1f, R214 ;  /* 0x0000001fffda7819 */ /* 0x000fc400000114d6 */
[----:B--2---:R-:W-:Y:S02]  /*1050*/  LOP3.LUT R209, R12, 0x1, RZ, 0xfc, !PT ;  /* 0x000000010cd17812 */ /* 0x004fe400078efcff */
[----:B------:R-:W-:-:S04]  /*1060*/  IADD3 R12, R217, 0x80, RZ ;  /* 0x00000080d90c7810 */ /* 0x000fc80007ffe0ff */
[----:B------:R-:W-:Y:S02]  /*1070*/  SHF.R.S32.HI R13, RZ, 0x1f, R12 ;  /* 0x0000001fff0d7819 */ /* 0x000fe4000001140c */
[----:B------:R-:W-:Y:S01]  /*1080*/  SHF.R.S32.HI R12, RZ, 0x1f, R11 ;  /* 0x0000001fff0c7819 */ /* 0x000fe2000001140b */
[----:B------:R-:W-:-:S05]  /*1090*/  IMAD.SHL.U32 R11, R208, 0x2, RZ ;  /* 0x00000002d00b7824 */ /* 0x000fca00078e00ff */
[----:B------:R-:W-:Y:S04]  /*10a0*/  STL [R1+0x40], R11 ;  /* 0x0000400b01007387 */ /* 0x000fe80000100800 */
[----:B------:R0:W-:Y:S04]  /*10b0*/  STL [R1+0x4c], R3 ;  /* 0x00004c0301007387 */ /* 0x0001e80000100800 */
[----:B------:R1:W-:Y:S04]  /*10c0*/  STL [R1+0x54], R6 ;  /* 0x0000540601007387 */ /* 0x0003e80000100800 */
[----:B------:R1:W-:Y:S01]  /*10d0*/  STL [R1+0x3c], R5 ;  /* 0x00003c0501007387 */ /* 0x0003e20000100800 */
[----:B0-----:R-:W-:-:S03]  /*10e0*/  IMAD R3, R4, 0x2, R19 ;  /* 0x0000000204037824 */ /* 0x001fc600078e0213 */
[----:B------:R1:W-:Y:S04]  /*10f0*/  STL [R1+0x50], R0 ;  /* 0x0000500001007387 */ /* 0x0003e80000100800 */
[----:B------:R1:W-:Y:S02]  /*1100*/  STL [R1+0x44], R3 ;  /* 0x0000440301007387 */ /* 0x0003e40000100800 */
.L_x_793:
[----:B012---:R-:W0:Y:S02]  /*1110*/  LDC.64 R4, c[0x0][0xc88] ;  /* 0x00032200ff047b82 */ /* 0x007e240000000a00 */
[----:B0-----:R-:W-:-:S05]  /*1120*/  IMAD.WIDE R4, R35, 0x4, R4 ;  /* 0x0000000423047825 */ /* 0x001fca00078e0204 */
[----:B------:R-:W2:Y:S01]  /*1130*/  LDG.E R0, desc[UR40][R4.64] ;  /* 0x0000002804007981 */ /* 0x000ea2000c1e1900 */
[----:B------:R-:W-:Y:S05]  /*1140*/  YIELD ;  /* 0x0000000000007946 */ /* 0x000fea0003800000 */
[----:B------:R-:W-:Y:S01]  /*1150*/  ULDC.64 UR4, c[0x0][0xa28] ;  /* 0x00028a0000047ab9 */ /* 0x000fe20000000a00 */
[----:B------:R-:W-:Y:S01]  /*1160*/  ULDC.64 UR8, c[0x0][0xa18] ;  /* 0x0002860000087ab9 */ /* 0x000fe20000000a00 */
[----:B------:R-:W-:Y:S01]  /*1170*/  ISETP.NE.U32.AND P1, PT, RZ, UR4, PT ;  /* 0x00000004ff007c0c */ /* 0x000fe2000bf25070 */
[----:B------:R-:W-:Y:S01]  /*1180*/  ULDC.64 UR6, c[0x0][0xa08] ;  /* 0x0002820000067ab9 */ /* 0x000fe20000000a00 */
[----:B------:R-:W-:Y:S01]  /*1190*/  IMAD.MOV.U32 R35, RZ, RZ, RZ ;  /* 0x000000ffff237224 */ /* 0x000fe200078e00ff */
[----:B------:R-:W-:-:S02]  /*11a0*/  ISETP.NE.U32.AND P0, PT, RZ, UR6, PT ;  /* 0x00000006ff007c0c */ /* 0x000fc4000bf05070 */
[----:B------:R-:W-:Y:S02]  /*11b0*/  ISETP.NE.AND.EX P1, PT, RZ, UR5, PT, P1 ;  /* 0x00000005ff007c0c */ /* 0x000fe4000bf25310 */
[----:B------:R-:W-:Y:S02]  /*11c0*/  ISETP.NE.AND.EX P0, PT, RZ, UR7, PT, P0 ;  /* 0x00000007ff007c0c */ /* 0x000fe4000bf05300 */
[----:B--2---:R-:W-:Y:S01]  /*11d0*/  SHF.R.S32.HI R3, RZ, 0x1f, R0 ;  /* 0x0000001fff037819 */ /* 0x004fe20000011400 */
[----:B------:R-:W-:Y:S08]  /*11e0*/  STL [R1+0x24], R0 ;  /* 0x0000240001007387 */ /* 0x000ff00000100800 */
[C---:B------:R-:W-:Y:S01]  /*11f0*/  @P1 LEA R6, P2, R0.reuse, UR4, 0x2 ;  /* 0x0000000400061c11 */ /* 0x040fe2000f8410ff */
[C---:B------:R-:W-:Y:S01]  /*1200*/  IMAD.SHL.U32 R37, R0.reuse, 0x4, RZ ;  /* 0x0000000400257824 */ /* 0x040fe200078e00ff */
[C-C-:B------:R-:W-:Y:S01]  /*1210*/  SHF.L.U64.HI R36, R0.reuse, 0x2, R3.reuse ;  /* 0x0000000200247819 */ /* 0x140fe20000010203 */
[----:B------:R0:W-:Y:S01]  /*1220*/  STL [R1+0x38], R3 ;  /* 0x0000380301007387 */ /* 0x0001e20000100800 */
[----:B------:R-:W-:-:S02]  /*1230*/  @P1 LEA.HI.X R7, R0, UR5, R3, 0x2, P2 ;  /* 0x0000000500071c11 */ /* 0x000fc400090f1403 */
[----:B------:R-:W-:Y:S01]  /*1240*/  ISETP.NE.U32.AND P2, PT, RZ, UR8, PT ;  /* 0x00000008ff007c0c */ /* 0x000fe2000bf45070 */
[----:B------:R-:W-:Y:S01]  /*1250*/  ULDC UR4, c[0x0][0x288] ;  /* 0x0000a20000047ab9 */ /* 0x000fe20000000800 */
[C---:B------:R-:W-:Y:S01]  /*1260*/  IADD3 R8, P3, R37.reuse, UR6, RZ ;  /* 0x0000000625087c10 */ /* 0x040fe2000ff7e0ff */
[----:B------:R1:W-:Y:S01]  /*1270*/  STL [R1+0x1c], R37 ;  /* 0x00001c2501007387 */ /* 0x0003e20000100800 */
[----:B------:R-:W-:Y:S01]  /*1280*/  ISETP.NE.AND.EX P2, PT, RZ, UR9, PT, P2 ;  /* 0x00000009ff007c0c */ /* 0x000fe2000bf45320 */
[----:B0-----:R-:W-:Y:S01]  /*1290*/  IMAD.MOV.U32 R3, RZ, RZ, RZ ;  /* 0x000000ffff037224 */ /* 0x001fe200078e00ff */
[C---:B------:R-:W-:Y:S01]  /*12a0*/  IADD3.X R9, R36.reuse, UR7, RZ, P3, !PT ;  /* 0x0000000724097c10 */ /* 0x040fe20009ffe4ff */
[----:B------:R-:W-:Y:S01]  /*12b0*/  IMAD.U32 R31, RZ, RZ, UR4 ;  /* 0x00000004ff1f7e24 */ /* 0x000fe2000f8e00ff */
[----:B------:R-:W-:Y:S01]  /*12c0*/  ULDC.64 UR4, c[0x0][0x418] ;  /* 0x0001060000047ab9 */ /* 0x000fe20000000a00 */
[----:B------:R1:W-:Y:S04]  /*12d0*/  STL [R1+0x20], R36 ;  /* 0x0000202401007387 */ /* 0x0003e80000100800 */
[----:B------:R1:W5:Y:S04]  /*12e0*/  @P1 LDG.E R3, desc[UR40][R6.64] ;  /* 0x0000002806031981 */ /* 0x000368000c1e1900 */
[----:B------:R-:W-:Y:S01]  /*12f0*/  @P2 IADD3 R4, P1, R37, UR8, RZ ;  /* 0x0000000825042c10 */ /* 0x000fe2000ff3e0ff */
[----:B------:R1:W5:Y:S03]  /*1300*/  @P0 LDG.E R35, desc[UR40][R8.64] ;  /* 0x0000002808230981 */ /* 0x000366000c1e1900 */
[----:B------:R-:W-:-:S05]  /*1310*/  @P2 IADD3.X R5, R36, UR9, RZ, P1, !PT ;  /* 0x0000000924052c10 */ /* 0x000fca0008ffe4ff */
[----:B------:R1:W5:Y:S01]  /*1320*/  @P2 LDG.E R31, desc[UR40][R4.64] ;  /* 0x00000028041f2981 */ /* 0x000362000c1e1900 */
[----:B------:R-:W-:Y:S01]  /*1330*/  UISETP.NE.U32.AND UP0, UPT, UR4, URZ, UPT ;  /* 0x0000003f0400728c */ /* 0x000fe2000bf05070 */
[----:B------:R-:W-:Y:S02]  /*1340*/  IMAD.MOV.U32 R29, RZ, RZ, R0 ;  /* 0x000000ffff1d7224 */ /* 0x000fe400078e0000 */
[----:B------:R-:W-:Y:S01]  /*1350*/  ULDC UR4, c[0x0][0x424] ;  /* 0x0001090000047ab9 */ /* 0x000fe20000000800 */
[----:B------:R-:W-:-:S03]  /*1360*/  UISETP.NE.AND.EX UP0, UPT, UR5, URZ, UPT, UP0 ;  /* 0x0000003f0500728c */ /* 0x000fc6000bf05300 */
[----:B------:R-:W-:Y:S01]  /*1370*/  ULDC UR5, c[0x0][0x2f0] ;  /* 0x0000bc0000057ab9 */ /* 0x000fe20000000800 */
[----:B------:R-:W-:-:S04]  /*1380*/  USEL UR4, UR4, 0x1, UP0 ;  /* 0x0000000104047887 */ /* 0x000fc80008000000 */
[----:B------:R-:W-:-:S03]  /*1390*/  UIMAD UR4, UR4, UR5, URZ ;  /* 0x00000005040472a4 */ /* 0x000fc6000f8e023f */
[----:B------:R-:W-:Y:S02]  /*13a0*/  ULDC UR5, c[0x0][0x348] ;  /* 0x0000d20000057ab9 */ /* 0x000fe40000000800 */
[----:B----4-:R-:W-:Y:S02]  /*13b0*/  IMAD.U32 R30, RZ, RZ, UR5 ;  /* 0x00000005ff1e7e24 */ /* 0x010fe4000f8e00ff */
[----:B------:R-:W-:Y:S01]  /*13c0*/  IMAD.U32 R32, RZ, RZ, UR4 ;  /* 0x00000004ff207e24 */ /* 0x000fe2000f8e00ff */
[----:B-1-3--:R-:W-:Y:S06]  /*13d0*/  @P2 BRA `(.L_x_651) ;  /* 0x0000000000242947 */ /* 0x00afec0003800000 */
[----:B------:R-:W-:Y:S02]  /*13e0*/  ULDC.64 UR4, c[0x0][0xa00] ;  /* 0x0002800000047ab9 */ /* 0x000fe40000000a00 */
[----:B------:R-:W-:-:S04]  /*13f0*/  ISETP.NE.U32.AND P1, PT, RZ, UR4, PT ;  /* 0x00000004ff007c0c */ /* 0x000fc8000bf25070 */
[----:B------:R-:W-:-:S13]  /*1400*/  ISETP.NE.AND.EX P1, PT, RZ, UR5, PT, P1 ;  /* 0x00000005ff007c0c */ /* 0x000fda000bf25310 */
[----:B------:R-:W-:Y:S05]  /*1410*/  @!P1 BRA `(.L_x_651) ;  /* 0x0000000000149947 */ /* 0x000fea0003800000 */
[----:B------:R-:W0:Y:S02]  /*1420*/  LDC.64 R4, c[0x0][0xa00] ;  /* 0x00028000ff047b82 */ /* 0x000e240000000a00 */
[----:B0-----:R-:W-:-:S05]  /*1430*/  IMAD.WIDE R4, R29, 0x4, R4 ;  /* 0x000000041d047825 */ /* 0x001fca00078e0204 */
[----:B-----5:R-:W2:Y:S04]  /*1440*/  LDG.E R31, desc[UR40][R4.64] ;  /* 0x00000028041f7981 */ /* 0x020ea8000c1e1900 */
[----:B------:R-:W2:Y:S02]  /*1450*/  LDG.E R0, desc[UR40][R4.64+0x4] ;  /* 0x0000042804007981 */ /* 0x000ea4000c1e1900 */
[----:B--2---:R-:W-:-:S07]  /*1460*/  IADD3 R31, -R31, R0, RZ ;  /* 0x000000001f1f7210 */ /* 0x004fce0007ffe1ff */
.L_x_651:
[----:B------:R-:W-:Y:S01]  /*1470*/  ULDC.64 UR4, c[0x0][0xa20] ;  /* 0x0002880000047ab9 */ /* 0x000fe20000000a00 */
[----:B------:R0:W-:Y:S01]  /*1480*/  STL [R1+0x2c], R33 ;  /* 0x00002c2101007387 */ /* 0x0001e20000100800 */
[----:B------:R-:W-:-:S03]  /*1490*/  ISETP.NE.U32.AND P1, PT, RZ, UR4, PT ;  /* 0x00000004ff007c0c */ /* 0x000fc6000bf25070 */
[----:B------:R0:W-:Y:S01]  /*14a0*/  STL [R1+0x18], R34 ;  /* 0x0000182201007387 */ /* 0x0001e20000100800 */
[----:B------:R-:W-:-:S13]  /*14b0*/  ISETP.NE.AND.EX P1, PT, RZ, UR5, PT, P1 ;  /* 0x00000005ff007c0c */ /* 0x000fda000bf25310 */
[----:B0-----:R-:W-:Y:S05]  /*14c0*/  @!P1 BRA `(.L_x_652) ;  /* 0x0000000000109947 */ /* 0x001fea0003800000 */
[----:B------:R-:W-:-:S04]  /*14d0*/  IADD3 R4, P0, R37, UR4, RZ ;  /* 0x0000000425047c10 */ /* 0x000fc8000ff1e0ff */
[----:B------:R-:W-:-:S05]  /*14e0*/  IADD3.X R5, R36, UR5, RZ, P0, !PT ;  /* 0x0000000524057c10 */ /* 0x000fca00087fe4ff */
[----:B------:R0:W5:Y:S01]  /*14f0*/  LDG.E R32, desc[UR40][R4.64] ;  /* 0x0000002804207981 */ /* 0x000162000c1e1900 */
[----:B------:R-:W-:Y:S05]  /*1500*/  BRA `(.L_x_653) ;  /* 0x0000000000107947 */ /* 0x000fea0003800000 */
.L_x_652:
[----:B------:R-:W-:Y:S05]  /*1510*/  @!P0 BRA `(.L_x_653) ;  /* 0x00000000000c8947 */ /* 0x000fea0003800000 */
[----:B------:R-:W2:Y:S04]  /*1520*/  LDG.E R5, desc[UR40][R8.64] ;  /* 0x0000002808057981 */ /* 0x000ea8000c1e1900 */
[----:B------:R-:W2:Y:S02]  /*1530*/  LDG.E R32, desc[UR40][R8.64+0x4] ;  /* 0x0000042808207981 */ /* 0x000ea4000c1e1900 */
[----:B--2---:R-:W-:-:S07]  /*1540*/  IMAD.IADD R32, R32, 0x1, -R5 ;  /* 0x0000000120207824 */ /* 0x004fce00078e0a05 */
.L_x_653:
[----:B------:R-:W-:Y:S02]  /*1550*/  ULDC.64 UR4, c[0x0][0xa10] ;  /* 0x0002840000047ab9 */ /* 0x000fe40000000a00 */
[----:B------:R-:W-:-:S04]  /*1560*/  ISETP.NE.U32.AND P0, PT, RZ, UR4, PT ;  /* 0x00000004ff007c0c */ /* 0x000fc8000bf05070 */
[----:B------:R-:W-:Y:S01]  /*1570*/  ISETP.NE.AND.EX P0, PT, RZ, UR5, PT, P0 ;  /* 0x00000005ff007c0c */ /* 0x000fe2000bf05300 */
[----:B-----5:R-:W-:Y:S01]  /*1580*/  IMAD.IADD R11, R32, 0x1, -R3 ;  /* 0x00000001200b7824 */ /* 0x020fe200078e0a03 */
[----:B------:R-:W-:-:S11]  /*1590*/  ULDC.64 UR4, c[0x0][0xa30] ;  /* 0x00028c0000047ab9 */ /* 0x000fd60000000a00 */
[----:B0-----:R-:W0:Y:S02]  /*15a0*/  @P0 LDC.64 R4, c[0x0][0xa10] ;  /* 0x00028400ff040b82 */ /* 0x001e240000000a00 */
[----:B0-----:R-:W-:-:S05]  /*15b0*/  @P0 IMAD.WIDE R4, R29, 0x4, R4 ;  /* 0x000000041d040825 */ /* 0x001fca00078e0204 */
[----:B------:R-:W2:Y:S04]  /*15c0*/  @P0 LDG.E R0, desc[UR40][R4.64] ;  /* 0x0000002804000981 */ /* 0x000ea8000c1e1900 */
[----:B------:R0:W2:Y:S01]  /*15d0*/  @P0 LDG.E R9, desc[UR40][R4.64+0x4] ;  /* 0x0000042804090981 */ /* 0x0000a2000c1e1900 */
[----:B------:R-:W-:Y:S01]  /*15e0*/  ISETP.NE.U32.AND P1, PT, RZ, UR4, PT ;  /* 0x00000004ff007c0c */ /* 0x000fe2000bf25070 */
[----:B------:R-:W-:-:S03]  /*15f0*/  IMAD.MOV.U32 R28, RZ, RZ, R32 ;  /* 0x000000ffff1c7224 */ /* 0x000fc600078e0020 */
[----:B------:R-:W-:Y:S01]  /*1600*/  ISETP.NE.AND.EX P1, PT, RZ, UR5, PT, P1 ;  /* 0x00000005ff007c0c */ /* 0x000fe2000bf25310 */
[----:B0-----:R-:W-:-:S05]  /*1610*/  IMAD.MOV R4, RZ, RZ, -R11 ;  /* 0x000000ffff047224 */ /* 0x001fca00078e0a0b */
[----:B------:R-:W-:-:S07]  /*1620*/  VIMNMX R4, RZ, R4, !PT ;  /* 0x00000004ff047248 */ /* 0x000fce0007fe0100 */
[----:B------:R-:W-:-:S04]  /*1630*/  @P1 IADD3 R6, P2, R37, UR4, RZ ;  /* 0x0000000425061c10 */ /* 0x000fc8000ff5e0ff */
[----:B------:R-:W-:-:S05]  /*1640*/  @P1 IADD3.X R7, R36, UR5, RZ, P2, !PT ;  /* 0x0000000524071c10 */ /* 0x000fca00097fe4ff */
[----:B------:R0:W5:Y:S01]  /*1650*/  @P1 LDG.E R28, desc[UR40][R6.64] ;  /* 0x00000028061c1981 */ /* 0x000162000c1e1900 */
[----:B--2---:R-:W-:-:S04]  /*1660*/  @P0 IMAD.IADD R30, R9, 0x1, -R0 ;  /* 0x00000001091e0824 */ /* 0x004fc800078e0a00 */
[----:B------:R-:W-:-:S04]  /*1670*/  IMAD.IADD R177, R11, 0x1, R30 ;  /* 0x000000010bb17824 */ /* 0x000fc800078e021e */
[----:B------:R-:W-:-:S04]  /*1680*/  VIADD R0, R177, 0x5f ;  /* 0x0000005fb1007836 */ /* 0x000fc80000000000 */
[----:B------:R-:W-:-:S05]  /*1690*/  IMAD.HI R0, R0, 0x2aaaaaab, RZ ;  /* 0x2aaaaaab00007827 */ /* 0x000fca00078e02ff */
[----:B------:R-:W-:-:S04]  /*16a0*/  SHF.R.U32.HI R3, RZ, 0x1f, R0 ;  /* 0x0000001fff037819 */ /* 0x000fc80000011600 */
[----:B------:R-:W-:-:S05]  /*16b0*/  LEA.HI.SX32 R178, R0, R3, 0x1c ;  /* 0x0000000300b27211 */ /* 0x000fca00078fe2ff */
[----:B------:R-:W-:-:S05]  /*16c0*/  IMAD R3, R178, 0x60, -R11 ;  /* 0x00000060b2037824 */ /* 0x000fca00078e0a0b */
[----:B------:R-:W-:-:S04]  /*16d0*/  VIMNMX R3, R3, R30, PT ;  /* 0x0000001e03037248 */ /* 0x000fc80003fe0100 */
[----:B------:R-:W-:Y:S01]  /*16e0*/  ISETP.GT.AND P0, PT, R3, R4, PT ;  /* 0x000000040300720c */ /* 0x000fe20003f04270 */
[----:B------:R-:W-:-:S05]  /*16f0*/  IMAD.WIDE.U32 R4, R4, -0x55555555, RZ ;  /* 0xaaaaaaab04047825 */ /* 0x000fca00078e00ff */
[----:B------:R-:W-:-:S05]  /*1700*/  SHF.R.U32.HI R27, RZ, 0x6, R5 ;  /* 0x00000006ff1b7819 */ /* 0x000fca0000011605 */
[----:B------:R-:W-:Y:S02]  /*1710*/  IMAD.MOV.U32 R26, RZ, RZ, R27 ;  /* 0x000000ffff1a7224 */ /* 0x000fe400078e001b */
[----:B------:R-:W-:-:S05]  /*1720*/  @P0 IADD3 R0, R3, 0x5f, RZ ;  /* 0x0000005f03000810 */ /* 0x000fca0007ffe0ff */
[----:B------:R-:W-:-:S05]  /*1730*/  @P0 IMAD.HI R0, R0, 0x2aaaaaab, RZ ;  /* 0x2aaaaaab00000827 */ /* 0x000fca00078e02ff */
[----:B------:R-:W-:-:S04]  /*1740*/  @P0 SHF.R.U32.HI R3, RZ, 0x1f, R0 ;  /* 0x0000001fff030819 */ /* 0x000fc80000011600 */
[----:B------:R-:W-:Y:S02]  /*1750*/  @P0 LEA.HI.SX32 R26, R0, R3, 0x1c ;  /* 0x00000003001a0211 */ /* 0x000fe400078fe2ff */
[----:B------:R-:W-:Y:S02]  /*1760*/  PLOP3.LUT P0, PT, PT, PT, PT, 0x80, 0x0 ;  /* 0x000000000000781c */ /* 0x000fe40003f0f070 */
[----:B------:R-:W-:-:S13]  /*1770*/  ISETP.GT.AND P1, PT, R26, R27, PT ;  /* 0x0000001b1a00720c */ /* 0x000fda0003f24270 */
[----:B0-----:R-:W-:Y:S05]  /*1780*/  @!P1 BRA `(.L_x_654) ;  /* 0x0000004400089947 */ /* 0x001fea0003800000 */
[----:B------:R-:W-:Y:S01]  /*1790*/  VIADD R25, R19, 0x1c400 ;  /* 0x0001c40013197836 */ /* 0x000fe20000000000 */
[----:B------:R-:W-:Y:S04]  /*17a0*/  BSSY B6, `(.L_x_655) ;  /* 0x0000013000067945 */ /* 0x000fe80003800000 */
[----:B------:R-:W-:-:S13]  /*17b0*/  LOP3.LUT P0, RZ, R25, 0x3ff, RZ, 0xc0, !PT ;  /* 0x000003ff19ff7812 */ /* 0x000fda000780c0ff */
        /* <DEDUP_REMOVED lines=17> */
.L_x_656:
[----:B------:R-:W-:Y:S05]  /*18d0*/  BSYNC B6 ;  /* 0x0000000000067941 */ /* 0x000fea0003800000 */
.L_x_655:
        /* <DEDUP_REMOVED lines=20> */
.L_x_658:
[----:B------:R-:W-:Y:S05]  /*1a20*/  BSYNC B6 ;  /* 0x0000000000067941 */ /* 0x000fea0003800000 */
.L_x_657:
[----:B------:R-:W-:Y:S01]  /*1a30*/  ULDC.64 UR4, c[0x0][0x9f8] ;  /* 0x00027e0000047ab9 */ /* 0x000fe20000000a00 */
[----:B------:R-:W0:Y:S01]  /*1a40*/  LDC.64 R56, c[0x0][0x3f8] ;  /* 0x0000fe00ff387b82 */ /* 0x000e220000000a00 */
[----:B------:R-:W-:Y:S01]  /*1a50*/  ISETP.NE.U32.AND P0, PT, RZ, UR4, PT ;  /* 0x00000004ff007c0c */ /* 0x000fe2000bf05070 */
[----:B------:R-:W2:Y:S03]  /*1a60*/  LDL R14, [R1+0x30] ;  /* 0x00003000010e7983 */ /* 0x000ea60000100800 */
[----:B------:R-:W-:-:S03]  /*1a70*/  ISETP.NE.AND.EX P0, PT, RZ, UR5, PT, P0 ;  /* 0x00000005ff007c0c */ /* 0x000fc6000bf05300 */
[----:B------:R-:W1:Y:S08]  /*1a80*/  LDC R67, c[0x0][0x3f4] ;  /* 0x0000fd00ff437b82 */ /* 0x000e700000000800 */
[----:B------:R-:W3:Y:S02]  /*1a90*/  LDC.64 R62, c[0x0][0x408] ;  /* 0x00010200ff3e7b82 */ /* 0x000ee40000000a00 */
[----:B------:R-:W-:Y:S01]  /*1aa0*/  @P0 IADD3 R4, P1, R37, UR4, RZ ;  /* 0x0000000425040c10 */ /* 0x000fe2000ff3e0ff */
[----:B------:R-:W-:-:S03]  /*1ab0*/  ULDC UR4, c[0x0][0x320] ;  /* 0x0000c80000047ab9 */ /* 0x000fc60000000800 */
[----:B------:R-:W-:Y:S02]  /*1ac0*/  @P0 IADD3.X R5, R36, UR5, RZ, P1, !PT ;  /* 0x0000000524050c10 */ /* 0x000fe40008ffe4ff */
[----:B------:R-:W-:-:S03]  /*1ad0*/  ISETP.GE.AND P1, PT, R2, UR4, PT ;  /* 0x0000000402007c0c */ /* 0x000fc6000bf26270 */
[----:B------:R4:W2:Y:S01]  /*1ae0*/  @P0 LDG.E R29, desc[UR40][R4.64] ;  /* 0x00000028041d0981 */ /* 0x0008a2000c1e1900 */
[----:B------:R-:W-:Y:S02]  /*1af0*/  SEL R3, RZ, 0xffffffff, P1 ;  /* 0xffffffffff037807 */ /* 0x000fe40000800000 */
[----:B------:R-:W-:-:S03]  /*1b00*/  ISETP.GE.AND P0, PT, R16, UR4, PT ;  /* 0x0000000410007c0c */ /* 0x000fc6000bf06270 */
[----:B------:R-:W-:Y:S01]  /*1b10*/  IMAD.SHL.U32 R3, R3, 0x2, RZ ;  /* 0x0000000203037824 */ /* 0x000fe200078e00ff */
[----:B------:R-:W-:Y:S02]  /*1b20*/  SEL R0, RZ, 0x1, P0 ;  /* 0x00000001ff007807 */ /* 0x000fe40000000000 */
[----:B------:R-:W-:Y:S02]  /*1b30*/  ISETP.GE.AND P0, PT, R213, UR4, PT ;  /* 0x00000004d5007c0c */ /* 0x000fe4000bf06270 */
[----:B------:R-:W-:Y:S02]  /*1b40*/  ISETP.GE.AND P1, PT, R212, UR4, PT ;  /* 0x00000004d4007c0c */ /* 0x000fe4000bf26270 */
[----:B------:R-:W-:Y:S02]  /*1b50*/  LOP3.LUT R0, R3, 0x2, R0, 0xe2, !PT ;  /* 0x0000000203007812 */ /* 0x000fe400078ee200 */
[----:B------:R-:W-:Y:S02]  /*1b60*/  SEL R3, RZ, 0x4, P0 ;  /* 0x00000004ff037807 */ /* 0x000fe40000000000 */
[----:B----4-:R-:W-:-:S02]  /*1b70*/  SEL R4, RZ, 0x8, P1 ;  /* 0x00000008ff047807 */ /* 0x010fc40000800000 */
[----:B------:R-:W-:Y:S02]  /*1b80*/  ISETP.GE.AND P0, PT, R211, UR4, PT ;  /* 0x00000004d3007c0c */ /* 0x000fe4000bf06270 */
[----:B------:R-:W-:Y:S02]  /*1b90*/  ISETP.GE.AND P1, PT, R210, UR4, PT ;  /* 0x00000004d2007c0c */ /* 0x000fe4000bf26270 */
[----:B------:R-:W-:Y:S02]  /*1ba0*/  LOP3.LUT R0, R4, R0, R3, 0xfe, !PT ;  /* 0x0000000004007212 */ /* 0x000fe400078efe03 */
[----:B------:R-:W-:Y:S02]  /*1bb0*/  SEL R3, RZ, 0x10, P0 ;  /* 0x00000010ff037807 */ /* 0x000fe40000000000 */
[----:B------:R-:W-:Y:S02]  /*1bc0*/  SEL R4, RZ, 0x20, P1 ;  /* 0x00000020ff047807 */ /* 0x000fe40000800000 */
[----:B------:R-:W-:-:S02]  /*1bd0*/  SHF.R.S32.HI R9, RZ, 0x1f, R204 ;  /* 0x0000001fff097819 */ /* 0x000fc400000114cc */
[----:B------:R-:W-:-:S03]  /*1be0*/  LOP3.LUT R3, R4, R0, R3, 0xfe, !PT ;  /* 0x0000000004037212 */ /* 0x000fc600078efe03 */
[-C--:B0-----:R-:W-:Y:S02]  /*1bf0*/  IMAD R0, R9, R56.reuse, RZ ;  /* 0x0000003809007224 */ /* 0x081fe400078e02ff */
[----:B------:R-:W-:-:S04]  /*1c00*/  IMAD.WIDE.U32 R10, R204, R56, R16 ;  /* 0x00000038cc0a7225 */ /* 0x000fc800078e0010 */
[----:B------:R-:W-:-:S04]  /*1c10*/  IMAD R15, R204, R57, R0 ;  /* 0x00000039cc0f7224 */ /* 0x000fc800078e0200 */
[----:B------:R-:W-:Y:S02]  /*1c20*/  IMAD.IADD R11, R15, 0x1, R11 ;  /* 0x000000010f0b7824 */ /* 0x000fe400078e020b */
[----:B-----5:R-:W-:-:S04]  /*1c30*/  IMAD.WIDE.U32 R20, R28, R56, R10 ;  /* 0x000000381c147225 */ /* 0x020fc800078e000a */
[----:B------:R-:W4:Y:S01]  /*1c40*/  LDL R11, [R1+0x4] ;  /* 0x00000400010b7983 */ /* 0x000f220000100800 */
[----:B------:R-:W0:Y:S01]  /*1c50*/  S2R R36, SR_TID.X ;  /* 0x0000000000247919 */ /* 0x000e220000002100 */
[----:B------:R-:W0:Y:S01]  /*1c60*/  S2R R38, SR_TID.X ;  /* 0x0000000000267919 */ /* 0x000e220000002100 */
[----:B------:R-:W-:-:S04]  /*1c70*/  ISETP.GE.AND P0, PT, R215, UR4, PT ;  /* 0x00000004d7007c0c */ /* 0x000fc8000bf06270 */
[----:B------:R-:W-:Y:S02]  /*1c80*/  SEL R6, RZ, 0x40, P0 ;  /* 0x00000040ff067807 */ /* 0x000fe40000000000 */
[----:B-1----:R-:W-:Y:S02]  /*1c90*/  ISETP.GE.AND P0, PT, R16, R67, PT ;  /* 0x000000431000720c */ /* 0x002fe40003f06270 */
[----:B------:R-:W-:Y:S02]  /*1ca0*/  ISETP.GE.AND P1, PT, R214, UR4, PT ;  /* 0x00000004d6007c0c */ /* 0x000fe4000bf26270 */
[----:B------:R-:W-:Y:S02]  /*1cb0*/  SEL R13, R67, RZ, P0 ;  /* 0x000000ff430d7207 */ /* 0x000fe40000000000 */
[----:B------:R-:W-:Y:S01]  /*1cc0*/  SHF.R.S32.HI R23, RZ, 0x1f, R22 ;  /* 0x0000001fff177819 */ /* 0x000fe20000011416 */
[----:B---3--:R-:W-:Y:S01]  /*1cd0*/  IMAD R8, R9, R62, RZ ;  /* 0x0000003e09087224 */ /* 0x008fe200078e02ff */
[----:B------:R-:W-:-:S02]  /*1ce0*/  SEL R7, RZ, 0x7fff80, P1 ;  /* 0x007fff80ff077807 */ /* 0x000fc40000800000 */
[----:B0-----:R-:W-:-:S04]  /*1cf0*/  SHF.R.U32.HI R36, RZ, 0x7, R36 ;  /* 0x00000007ff247819 */ /* 0x001fc80000011624 */
[----:B------:R-:W-:Y:S01]  /*1d00*/  ISETP.NE.AND P6, PT, R36, 0x1, PT ;  /* 0x000000012400780c */ /* 0x000fe20003fc5270 */
[----:B------:R-:W-:Y:S01]  /*1d10*/  IMAD.IADD R13, R16, 0x1, R13 ;  /* 0x00000001100d7824 */ /* 0x000fe200078e020d */
[----:B------:R-:W-:Y:S01]  /*1d20*/  LOP3.LUT R3, R7, R3, R6, 0xfe, !PT ;  /* 0x0000000307037212 */ /* 0x000fe200078efe06 */
[----:B------:R-:W-:-:S04]  /*1d30*/  IMAD.WIDE.U32 R4, R204, R56, R22 ;  /* 0x00000038cc047225 */ /* 0x000fc800078e0016 */
[----:B------:R-:W-:Y:S02]  /*1d40*/  VIADD R38, R38, 0xffffff80 ;  /* 0xffffff8026267836 */ /* 0x000fe40000000000 */
[----:B------:R-:W-:Y:S02]  /*1d50*/  IMAD.IADD R0, R35, 0x1, R32 ;  /* 0x0000000123007824 */ /* 0x000fe400078e0220 */
[CC--:B------:R-:W-:Y:S02]  /*1d60*/  IMAD.WIDE.U32 R6, R204.reuse, R62.reuse, R22 ;  /* 0x0000003ecc067225 */ /* 0x0c0fe400078e0016 */
[----:B------:R-:W-:Y:S05]  /*1d70*/  @!P6 WARPSYNC.ALL ;  /* 0x000000000000e948 */ /* 0x000fea0003800000 */
[C---:B------:R-:W-:Y:S01]  /*1d80*/  IMAD R61, R204.reuse, R63, R8 ;  /* 0x0000003fcc3d7224 */ /* 0x040fe200078e0208 */
[----:B------:R-:W-:Y:S01]  /*1d90*/  SHF.R.S32.HI R12, RZ, 0x1f, R13 ;  /* 0x0000001fff0c7819 */ /* 0x000fe2000001140d */
[----:B------:R-:W-:Y:S01]  /*1da0*/  IMAD.MOV.U32 R8, RZ, RZ, R4 ;  /* 0x000000ffff087224 */ /* 0x000fe200078e0004 */
[----:B------:R-:W-:Y:S01]  /*1db0*/  IADD3 R9, R5, R15, RZ ;  /* 0x0000000f05097210 */ /* 0x000fe20007ffe0ff */
[----:B------:R-:W-:Y:S01]  /*1dc0*/  IMAD.IADD R59, R7, 0x1, R61 ;  /* 0x00000001073b7824 */ /* 0x000fe200078e023d */
[----:B------:R-:W-:Y:S01]  /*1dd0*/  SHF.R.S32.HI R37, RZ, 0x1f, R38 ;  /* 0x0000001fff257819 */ /* 0x000fe20000011426 */
[----:B------:R-:W-:Y:S01]  /*1de0*/  IMAD.WIDE.U32 R4, R204, R62, R16 ;  /* 0x0000003ecc047225 */ /* 0x000fe200078e0010 */
[----:B------:R-:W-:Y:S01]  /*1df0*/  SHF.R.S32.HI R7, RZ, 0x1f, R28 ;  /* 0x0000001fff077819 */ /* 0x000fe2000001141c */
[----:B------:R-:W-:Y:S01]  /*1e00*/  ULDC UR4, c[0x0][0x2f4] ;  /* 0x0000bd0000047ab9 */ /* 0x000fe20000000800 */
[----:B------:R-:W-:Y:S01]  /*1e10*/  LEA.HI R12, R12, R13, RZ, 0x3 ;  /* 0x0000000d0c0c7211 */ /* 0x000fe200078f18ff */
[----:B------:R-:W-:Y:S01]  /*1e20*/  IMAD.IADD R61, R61, 0x1, R5 ;  /* 0x000000013d3d7824 */ /* 0x000fe200078e0205 */
[----:B------:R-:W-:Y:S01]  /*1e30*/  LEA.HI R37, R37, R38, RZ, 0x2 ;  /* 0x0000002625257211 */ /* 0x000fe200078f10ff */
[C---:B------:R-:W-:Y:S01]  /*1e40*/  IMAD R5, R7.reuse, R56, RZ ;  /* 0x0000003807057224 */ /* 0x040fe200078e02ff */
[----:B------:R-:W-:Y:S01]  /*1e50*/  SHF.R.S32.HI R76, RZ, 0x3, R12 ;  /* 0x00000003ff4c7819 */ /* 0x000fe2000001140c */
[----:B------:R-:W-:Y:S01]  /*1e60*/  IMAD R7, R7, R62, RZ ;  /* 0x0000003e07077224 */ /* 0x000fe200078e02ff */
[----:B------:R-:W-:Y:S01]  /*1e70*/  LOP3.LUT R77, R12, 0xfffffff8, RZ, 0xc0, !PT ;  /* 0xfffffff80c4d7812 */ /* 0x000fe200078ec0ff */
[----:B------:R-:W-:Y:S01]  /*1e80*/  IMAD.MOV.U32 R66, RZ, RZ, 0x20 ;  /* 0x00000020ff427424 */ /* 0x000fe200078e00ff */
[----:B------:R-:W-:Y:S01]  /*1e90*/  LOP3.LUT R37, R37, 0xfffffffc, RZ, 0xc0, !PT ;  /* 0xfffffffc25257812 */ /* 0x000fe200078ec0ff */
[----:B------:R-:W-:Y:S01]  /*1ea0*/  IMAD.MOV.U32 R58, RZ, RZ, R6 ;  /* 0x000000ffff3a7224 */ /* 0x000fe200078e0006 */
[----:B------:R-:W-:Y:S01]  /*1eb0*/  PRMT R88, R3, 0x8880, RZ ;  /* 0x0000888003587816 */ /* 0x000fe200000000ff */
[----:B------:R-:W-:Y:S01]  /*1ec0*/  IMAD.MOV.U32 R60, RZ, RZ, R4 ;  /* 0x000000ffff3c7224 */ /* 0x000fe200078e0004 */
[----:B------:R-:W-:Y:S01]  /*1ed0*/  SHF.R.U32.HI R15, RZ, 0x3, R227 ;  /* 0x00000003ff0f7819 */ /* 0x000fe200000116e3 */
[----:B------:R-:W-:Y:S01]  /*1ee0*/  IMAD R73, R28, R57, R5 ;  /* 0x000000391c497224 */ /* 0x000fe200078e0205 */
[----:B------:R-:W-:Y:S01]  /*1ef0*/  SHF.L.U64.HI R4, R56, 0x6, R57 ;  /* 0x0000000638047819 */ /* 0x000fe20000010239 */
[----:B------:R-:W-:Y:S01]  /*1f00*/  IMAD R75, R28, R63, R7 ;  /* 0x0000003f1c4b7224 */ /* 0x000fe200078e0207 */
[----:B------:R-:W-:Y:S01]  /*1f10*/  SHF.L.U32 R5, R56, 0x6, RZ ;  /* 0x0000000638057819 */ /* 0x000fe200000006ff */
[----:B------:R-:W-:Y:S01]  /*1f20*/  IMAD R13, R57, 0x60, RZ ;  /* 0x00000060390d7824 */ /* 0x000fe200078e02ff */
[----:B------:R-:W-:Y:S01]  /*1f30*/  SHF.L.U64.HI R6, R62, 0x6, R63 ;  /* 0x000000063e067819 */ /* 0x000fe2000001023f */
[----:B------:R-:W-:Y:S01]  /*1f40*/  IMAD.WIDE.U32 R8, R28, R56, R8 ;  /* 0x000000381c087225 */ /* 0x000fe200078e0008 */
[----:B------:R-:W-:-:S02]  /*1f50*/  PRMT R88, R88, 0x7710, RZ ;  /* 0x0000771058587816 */ /* 0x000fc400000000ff */
[----:B------:R-:W-:Y:S01]  /*1f60*/  ISETP.GE.AND P2, PT, R2, UR4, PT ;  /* 0x0000000402007c0c */ /* 0x000fe2000bf46270 */
[----:B------:R-:W-:Y:S02]  /*1f70*/  IMAD R69, R63, 0x60, RZ ;  /* 0x000000603f457824 */ /* 0x000fe400078e02ff */
[----:B------:R-:W-:Y:S02]  /*1f80*/  IMAD.SHL.U32 R7, R62, 0x40, RZ ;  /* 0x000000403e077824 */ /* 0x000fe400078e00ff */
[----:B------:R-:W-:-:S04]  /*1f90*/  IMAD.WIDE.U32 R58, R28, R62, R58 ;  /* 0x0000003e1c3a7225 */ /* 0x000fc800078e003a */
[----:B------:R-:W-:Y:S01]  /*1fa0*/  IMAD.WIDE.U32 R60, R28, R62, R60 ;  /* 0x0000003e1c3c7225 */ /* 0x000fe200078e003c */
[----:B------:R-:W-:-:S03]  /*1fb0*/  LOP3.LUT R82, R88, 0x1, RZ, 0xc0, !PT ;  /* 0x0000000158527812 */ /* 0x000fc600078ec0ff */
[----:B------:R-:W-:Y:S01]  /*1fc0*/  IMAD.WIDE.U32 R56, R56, 0x60, RZ ;  /* 0x0000006038387825 */ /* 0x000fe200078e00ff */
[----:B------:R-:W-:-:S03]  /*1fd0*/  LOP3.LUT R83, R88, 0x2, RZ, 0xc0, !PT ;  /* 0x0000000258537812 */ /* 0x000fc600078ec0ff */
[----:B------:R-:W-:Y:S01]  /*1fe0*/  IMAD.WIDE.U32 R62, R62, 0x60, RZ ;  /* 0x000000603e3e7825 */ /* 0x000fe200078e00ff */
[----:B------:R-:W-:-:S03]  /*1ff0*/  LOP3.LUT R84, R88, 0x4, RZ, 0xc0, !PT ;  /* 0x0000000458547812 */ /* 0x000fc600078ec0ff */
[----:B------:R-:W-:Y:S01]  /*2000*/  IMAD.IADD R37, R38, 0x1, -R37 ;  /* 0x0000000126257824 */ /* 0x000fe200078e0a25 */
[C---:B------:R-:W-:Y:S01]  /*2010*/  LOP3.LUT R85, R88.reuse, 0x8, RZ, 0xc0, !PT ;  /* 0x0000000858557812 */ /* 0x040fe200078ec0ff */
[----:B------:R-:W-:Y:S01]  /*2020*/  IMAD.IADD R72, R9, 0x1, R73 ;  /* 0x0000000109487824 */ /* 0x000fe200078e0249 */
[C---:B------:R-:W-:Y:S01]  /*2030*/  LOP3.LUT R86, R88.reuse, 0x10, RZ, 0xc0, !PT ;  /* 0x0000001058567812 */ /* 0x040fe200078ec0ff */
[----:B------:R-:W-:Y:S01]  /*2040*/  IMAD.IADD R74, R59, 0x1, R75 ;  /* 0x000000013b4a7824 */ /* 0x000fe200078e024b */
[----:B------:R-:W-:Y:S01]  /*2050*/  LOP3.LUT R87, R88, 0x20, RZ, 0xc0, !PT ;  /* 0x0000002058577812 */ /* 0x000fe200078ec0ff */
[----:B------:R-:W-:Y:S01]  /*2060*/  VIADD R64, R36, 0x8 ;  /* 0x0000000824407836 */ /* 0x000fe20000000000 */
[----:B------:R-:W-:Y:S01]  /*2070*/  SHF.R.S32.HI R32, RZ, 0x1f, R34 ;  /* 0x0000001fff207819 */ /* 0x000fe20000011422 */
[----:B------:R-:W-:Y:S01]  /*2080*/  IMAD R65, R37, 0x40, R204 ;  /* 0x0000004025417824 */ /* 0x000fe200078e02cc */
[----:B------:R-:W-:Y:S01]  /*2090*/  SHF.L.U32 R67, R67, 0x1, RZ ;  /* 0x0000000143437819 */ /* 0x000fe200000006ff */
[----:B------:R-:W-:Y:S01]  /*20a0*/  IMAD.IADD R68, R57, 0x1, R13 ;  /* 0x0000000139447824 */ /* 0x000fe200078e020d */
[----:B------:R-:W-:Y:S01]  /*20b0*/  IADD3 R75, R75, R61, RZ ;  /* 0x0000003d4b4b7210 */ /* 0x000fe20007ffe0ff */
[----:B------:R-:W-:Y:S01]  /*20c0*/  IMAD.IADD R69, R63, 0x1, R69 ;  /* 0x000000013f457824 */ /* 0x000fe200078e0245 */
[----:B------:R-:W-:Y:S01]  /*20d0*/  P2R R90, PR, RZ, 0x4 ;  /* 0x00000004ff5a7803 */ /* 0x000fe20000000000 */
[----:B------:R-:W-:Y:S01]  /*20e0*/  IMAD.IADD R73, R73, 0x1, R21 ;  /* 0x0000000149497824 */ /* 0x000fe200078e0215 */
[----:B------:R-:W-:-:S02]  /*20f0*/  SHF.R.S32.HI R79, RZ, 0x1f, R77 ;  /* 0x0000001fff4f7819 */ /* 0x000fc4000001144d */
[----:B------:R-:W-:Y:S01]  /*2100*/  LOP3.LUT R88, R88, 0x40, RZ, 0xc0, !PT ;  /* 0x0000004058587812 */ /* 0x000fe200078ec0ff */
[C---:B--2---:R-:W-:Y:S01]  /*2110*/  IMAD.SHL.U32 R10, R14.reuse, 0x40, RZ ;  /* 0x000000400e0a7824 */ /* 0x044fe200078e00ff */
[----:B------:R-:W-:Y:S01]  /*2120*/  @!P6 BAR.SYNC.DEFER_BLOCKING 0x9, 0x100 ;  /* 0x024400000000eb1d */ /* 0x000fe20000010000 */
[----:B------:R-:W-:-:S03]  /*2130*/  LOP3.LUT P1, RZ, R14, 0x4, RZ, 0xc0, !PT ;  /* 0x000000040eff7812 */ /* 0x000fc6000782c0ff */
[----:B------:R-:W-:-:S04]  /*2140*/  LOP3.LUT R10, R10, 0x1c0, RZ, 0xc0, !PT ;  /* 0x000001c00a0a7812 */ /* 0x000fc800078ec0ff */
[----:B------:R-:W-:Y:S02]  /*2150*/  SHF.R.U32.HI R35, RZ, 0x3, R10 ;  /* 0x00000003ff237819 */ /* 0x000fe4000001160a */
[----:B------:R-:W-:-:S04]  /*2160*/  LOP3.LUT R14, R10, 0x18, R16, 0xf8, !PT ;  /* 0x000000180a0e7812 */ /* 0x000fc800078ef810 */
[----:B------:R-:W-:-:S05]  /*2170*/  LOP3.LUT R14, R14, R35, RZ, 0x3c, !PT ;  /* 0x000000230e0e7212 */ /* 0x000fca00078e3cff */
[----:B------:R-:W-:Y:S01]  /*2180*/  IMAD R70, R229, 0x200, R14 ;  /* 0x00000200e5467824 */ /* 0x000fe200078e020e */
[--C-:B------:R-:W-:Y:S02]  /*2190*/  LOP3.LUT R14, R10, 0x38, R12.reuse, 0xf8, !PT ;  /* 0x000000380a0e7812 */ /* 0x100fe400078ef80c */
[----:B------:R-:W-:Y:S02]  /*21a0*/  LOP3.LUT R12, R227, 0x38, R12, 0xf8, !PT ;  /* 0x00000038e30c7812 */ /* 0x000fe400078ef80c */
[----:B------:R-:W-:Y:S02]  /*21b0*/  SEL R66, R66, 0xffffffe0, !P1 ;  /* 0xffffffe042427807 */ /* 0x000fe40004800000 */
[----:B------:R-:W-:Y:S02]  /*21c0*/  LOP3.LUT R14, R14, R35, RZ, 0x3c, !PT ;  /* 0x000000230e0e7212 */ /* 0x000fe400078e3cff */
[----:B------:R-:W-:Y:S01]  /*21d0*/  LOP3.LUT R12, R12, R15, RZ, 0x3c, !PT ;  /* 0x0000000f0c0c7212 */ /* 0x000fe200078e3cff */
[----:B------:R-:W-:Y:S01]  /*21e0*/  IMAD.IADD R71, R66, 0x1, R70 ;  /* 0x0000000142477824 */ /* 0x000fe200078e0246 */
[----:B------:R-:W-:Y:S01]  /*21f0*/  ISETP.GE.AND P1, PT, R16, UR4, PT ;  /* 0x0000000410007c0c */ /* 0x000fe2000bf26270 */
[----:B------:R-:W-:Y:S01]  /*2200*/  IMAD R80, R229, 0x200, R14 ;  /* 0x00000200e5507824 */ /* 0x000fe200078e020e */
[----:B------:R-:W-:Y:S01]  /*2210*/  SHF.R.S32.HI R78, RZ, 0x1f, R29 ;  /* 0x0000001fff4e7819 */ /* 0x000fe2000001141d */
[----:B----4-:R-:W-:-:S10]  /*2220*/  IMAD.IADD R81, R11, 0x1, R12 ;  /* 0x000000010b517824 */ /* 0x010fd400078e020c */
.L_x_712:
[----:B------:R-:W0:Y:S01]  /*2230*/  LDC R97, c[0x0][0x430] ;  /* 0x00010c00ff617b82 */ /* 0x000e220000000800 */
[----:B------:R-:W-:Y:S02]  /*2240*/  VIADD R26, R26, 0xffffffff ;  /* 0xffffffff1a1a7836 */ /* 0x000fe40000000000 */
[----:B------:R-:W-:Y:S02]  /*2250*/  IMAD.MOV.U32 R96, RZ, RZ, RZ ;  /* 0x000000ffff607224 */ /* 0x000fe400078e00ff */
[----:B------:R-:W-:-:S03]  /*2260*/  IMAD R13, R26, 0x60, R65 ;  /* 0x000000601a0d7824 */ /* 0x000fc600078e0241 */
[----:B------:R-:W1:Y:S01]  /*2270*/  LDC R54, c[0x0][0x3f4] ;  /* 0x0000fd00ff367b82 */ /* 0x000e620000000800 */
[----:B------:R-:W-:Y:S01]  /*2280*/  IMAD.IADD R40, R0, 0x1, R13 ;  /* 0x0000000100287824 */ /* 0x000fe200078e020d */
[----:B------:R-:W-:-:S03]  /*2290*/  ISETP.GE.AND P2, PT, R13, R30, PT ;  /* 0x0000001e0d00720c */ /* 0x000fc60003f46270 */
[----:B------:R-:W-:Y:S01]  /*22a0*/  IMAD.MOV.U32 R36, RZ, RZ, R40 ;  /* 0x000000ffff247224 */ /* 0x000fe200078e0028 */
[----:B------:R-:W-:Y:S02]  /*22b0*/  ISETP.GT.OR P2, PT, R65, 0x5f, P2 ;  /* 0x0000005f4100780c */ /* 0x000fe40001744670 */
[----:B0-----:R-:W-:-:S11]  /*22c0*/  ISETP.NE.AND P3, PT, R97, 0x1, PT ;  /* 0x000000016100780c */ /* 0x001fd60003f65270 */
[----:B------:R-:W0:Y:S08]  /*22d0*/  @!P2 LDC.64 R14, c[0x0][0x428] ;  /* 0x00010a00ff0eab82 */ /* 0x000e300000000a00 */
[----:B--2---:R-:W2:Y:S08]  /*22e0*/  @!P2 LDC.64 R12, c[0x0][0x418] ;  /* 0x00010600ff0cab82 */ /* 0x004eb00000000a00 */
[----:B---3--:R-:W3:Y:S08]  /*22f0*/  @P3 LDC R11, c[0x0][0x434] ;  /* 0x00010d00ff0b3b82 */ /* 0x008ef00000000800 */
[----:B------:R-:W4:Y:S01]  /*2300*/  @P3 LDC R38, c[0x0][0x438] ;  /* 0x00010e00ff263b82 */ /* 0x000f220000000800 */
[----:B---3--:R-:W-:-:S05]  /*2310*/  @P3 IMAD.HI.U32 R11, R40, R11, RZ ;  /* 0x0000000b280b3227 */ /* 0x008fca00078e00ff */
[----:B----4-:R-:W-:Y:S01]  /*2320*/  @P3 SHF.R.U32.HI R36, RZ, R38, R11 ;  /* 0x00000026ff243219 */ /* 0x010fe2000001160b */
[----:B0-----:R-:W-:-:S03]  /*2330*/  @!P2 IMAD R38, R78, R14, RZ ;  /* 0x0000000e4e26a224 */ /* 0x001fc600078e02ff */
[----:B------:R-:W-:Y:S01]  /*2340*/  @!P2 SHF.R.S32.HI R37, RZ, 0x1f, R36 ;  /* 0x0000001fff25a819 */ /* 0x000fe20000011424 */
[C---:B------:R-:W-:Y:S02]  /*2350*/  @!P2 IMAD R11, R29.reuse, R15, R38 ;  /* 0x0000000f1d0ba224 */ /* 0x040fe400078e0226 */
[----:B------:R-:W-:-:S04]  /*2360*/  @!P2 IMAD.WIDE.U32 R14, R29, R14, R36 ;  /* 0x0000000e1d0ea225 */ /* 0x000fc800078e0024 */
[----:B------:R-:W-:Y:S01]  /*2370*/  @!P2 IMAD.IADD R11, R15, 0x1, R11 ;  /* 0x000000010f0ba824 */ /* 0x000fe200078e020b */
[----:B--2---:R-:W-:-:S04]  /*2380*/  @!P2 LEA R12, P3, R14, R12, 0x2 ;  /* 0x0000000c0e0ca211 */ /* 0x004fc800078610ff */
[----:B------:R-:W-:-:S05]  /*2390*/  @!P2 LEA.HI.X R13, R14, R13, R11, 0x2, P3 ;  /* 0x0000000d0e0da211 */ /* 0x000fca00018f140b */
[----:B------:R0:W5:Y:S01]  /*23a0*/  @!P2 LDG.E R96, desc[UR40][R12.64] ;  /* 0x000000280c60a981 */ /* 0x000162000c1e1900 */
[----:B-1----:R-:W-:Y:S01]  /*23b0*/  ISETP.GE.AND P2, PT, R54, 0x1, PT ;  /* 0x000000013600780c */ /* 0x002fe20003f46270 */
[----:B------:R-:W-:Y:S01]  /*23c0*/  IMAD R94, R18, 0x1800, R70 ;  /* 0x00001800125e7824 */ /* 0x000fe200078e0246 */
[----:B------:R-:W-:Y:S01]  /*23d0*/  IADD3 R14, -R36, RZ, RZ ;  /* 0x000000ff240e7210 */ /* 0x000fe20007ffe1ff */
[----:B------:R-:W-:Y:S01]  /*23e0*/  IMAD R92, R18, 0x1800, R71 ;  /* 0x00001800125c7824 */ /* 0x000fe200078e0247 */
[----:B------:R-:W-:Y:S01]  /*23f0*/  ISETP.GT.AND P3, PT, R26, R27, PT ;  /* 0x0000001b1a00720c */ /* 0x000fe20003f64270 */
[----:B------:R-:W-:Y:S05]  /*2400*/  YIELD ;  /* 0x0000000000007946 */ /* 0x000fea0003800000 */
[----:B------:R-:W-:Y:S01]  /*2410*/  BSSY B0, `(.L_x_659) ;  /* 0x00002d8000007945 */ /* 0x000fe20003800000 */
[----:B------:R-:W-:Y:S01]  /*2420*/  IMAD R97, R97, R14, R40 ;  /* 0x0000000e61617224 */ /* 0x000fe200078e0228 */
[----:B------:R-:W-:Y:S01]  /*2430*/  P2R R91, PR, RZ, 0x8 ;  /* 0x00000008ff5b7803 */ /* 0x000fe20000000000 */
[----:B------:R-:W-:-:S02]  /*2440*/  IMAD R94, R94, 0x2, R25 ;  /* 0x000000025e5e7824 */ /* 0x000fc400078e0219 */
[----:B------:R-:W-:Y:S01]  /*2450*/  IMAD R92, R92, 0x2, R25 ;  /* 0x000000025c5c7824 */ /* 0x000fe200078e0219 */
[----:B0-----:R-:W-:Y:S06]  /*2460*/  @!P2 BRA `(.L_x_660) ;  /* 0x000000280038a947 */ /* 0x001fec0003800000 */
[----:B------:R-:W-:Y:S01]  /*2470*/  SHF.R.S32.HI R98, RZ, 0x1f, R97 ;  /* 0x0000001fff627819 */ /* 0x000fe20000011461 */
[----:B------:R-:W-:Y:S01]  /*2480*/  ULDC.64 UR4, c[0x0][0x300] ;  /* 0x0000c00000047ab9 */ /* 0x000fe20000000a00 */
[----:B-----5:R-:W-:Y:S01]  /*2490*/  SHF.R.S32.HI R99, RZ, 0x1f, R96 ;  /* 0x0000001fff637819 */ /* 0x020fe20000011460 */
[----:B------:R-:W-:Y:S01]  /*24a0*/  IMAD.WIDE.U32 R12, R97, UR4, RZ ;  /* 0x00000004610c7c25 */ /* 0x000fe2000f8e00ff */
[----:B------:R-:W-:Y:S02]  /*24b0*/  ULDC.U8 UR6, c[0x0][0x410] ;  /* 0x0001040000067ab9 */ /* 0x000fe40000000000 */
[----:B------:R-:W-:Y:S01]  /*24c0*/  ISETP.NE.AND P2, PT, RZ, UR6, PT ;  /* 0x00000006ff007c0c */ /* 0x000fe2000bf45270 */
[----:B------:R-:W-:Y:S02]  /*24d0*/  IMAD R14, R98, UR4, RZ ;  /* 0x00000004620e7c24 */ /* 0x000fe4000f8e02ff */
[-C--:B------:R-:W-:Y:S02]  /*24e0*/  IMAD R36, R69, R26.reuse, RZ ;  /* 0x0000001a45247224 */ /* 0x080fe400078e02ff */
[----:B------:R-:W-:Y:S01]  /*24f0*/  IMAD R11, R97, UR5, R14 ;  /* 0x00000005610b7c24 */ /* 0x000fe2000f8e020e */
[----:B------:R-:W-:Y:S01]  /*2500*/  ULDC.64 UR4, c[0x0][0x310] ;  /* 0x0000c40000047ab9 */ /* 0x000fe20000000a00 */
[----:B------:R-:W-:-:S02]  /*2510*/  IMAD R14, R68, R26, RZ ;  /* 0x0000001a440e7224 */ /* 0x000fc400078e02ff */
[----:B------:R-:W-:Y:S02]  /*2520*/  IMAD R15, R99, UR4, RZ ;  /* 0x00000004630f7c24 */ /* 0x000fe4000f8e02ff */
[----:B------:R-:W-:Y:S01]  /*2530*/  IMAD.IADD R13, R13, 0x1, R11 ;  /* 0x000000010d0d7824 */ /* 0x000fe200078e020b */
[----:B------:R-:W-:Y:S01]  /*2540*/  SHF.R.S32.HI R11, RZ, 0x1f, R26 ;  /* 0x0000001fff0b7819 */ /* 0x000fe2000001141a */
[C---:B------:R-:W-:Y:S02]  /*2550*/  IMAD R15, R96.reuse, UR5, R15 ;  /* 0x00000005600f7c24 */ /* 0x040fe4000f8e020f */
[----:B------:R-:W-:Y:S01]  /*2560*/  IMAD.WIDE.U32 R12, R96, UR4, R12 ;  /* 0x00000004600c7c25 */ /* 0x000fe2000f8e000c */
[----:B------:R-:W-:-:S03]  /*2570*/  ULDC.64 UR4, c[0x0][0x308] ;  /* 0x0000c20000047ab9 */ /* 0x000fc60000000a00 */
[----:B------:R-:W-:Y:S02]  /*2580*/  IMAD.IADD R13, R13, 0x1, R15 ;  /* 0x000000010d0d7824 */ /* 0x000fe400078e020f */
[----:B------:R-:W-:Y:S02]  /*2590*/  IMAD R15, R32, UR4, RZ ;  /* 0x00000004200f7c24 */ /* 0x000fe4000f8e02ff */
[C---:B------:R-:W-:Y:S02]  /*25a0*/  IMAD R39, R11.reuse, R56, R14 ;  /* 0x000000380b277224 */ /* 0x040fe400078e020e */
[----:B------:R-:W-:Y:S02]  /*25b0*/  IMAD R11, R11, R62, R36 ;  /* 0x0000003e0b0b7224 */ /* 0x000fe400078e0224 */
[C---:B------:R-:W-:Y:S02]  /*25c0*/  IMAD R103, R34.reuse, UR5, R15 ;  /* 0x0000000522677c24 */ /* 0x040fe4000f8e020f */
[----:B------:R-:W-:Y:S01]  /*25d0*/  IMAD.WIDE.U32 R36, R34, UR4, R12 ;  /* 0x0000000422247c25 */ /* 0x000fe2000f8e000c */
[----:B------:R-:W-:-:S03]  /*25e0*/  ULDC.64 UR4, c[0x0][0x2e8] ;  /* 0x0000ba0000047ab9 */ /* 0x000fc60000000a00 */
[----:B------:R-:W-:Y:S01]  /*25f0*/  IMAD.IADD R103, R37, 0x1, R103 ;  /* 0x0000000125677824 */ /* 0x000fe200078e0267 */
[----:B------:R-:W-:Y:S01]  /*2600*/  LEA R102, P3, R36, UR4, 0x1 ;  /* 0x0000000424667c11 */ /* 0x000fe2000f8608ff */
[----:B------:R-:W-:Y:S02]  /*2610*/  IMAD R100, R26, -0x60, R30 ;  /* 0xffffffa01a647824 */ /* 0x000fe400078e021e */
[-C--:B------:R-:W-:Y:S01]  /*2620*/  IMAD.WIDE.U32 R14, R56, R26.reuse, RZ ;  /* 0x0000001a380e7225 */ /* 0x080fe200078e00ff */
[----:B------:R-:W-:Y:S02]  /*2630*/  LEA.HI.X R103, R36, UR5, R103, 0x1, P3 ;  /* 0x0000000524677c11 */ /* 0x000fe400098f0c67 */
[----:B------:R-:W-:Y:S01]  /*2640*/  VIMNMX R100, R100, 0x60, PT ;  /* 0x0000006064647848 */ /* 0x000fe20003fe0100 */
[----:B------:R-:W-:-:S04]  /*2650*/  IMAD.WIDE.U32 R12, R62, R26, RZ ;  /* 0x0000001a3e0c7225 */ /* 0x000fc800078e00ff */
[----:B------:R-:W-:Y:S02]  /*2660*/  IMAD.IADD R53, R15, 0x1, R39 ;  /* 0x000000010f357824 */ /* 0x000fe400078e0227 */
[----:B------:R-:W-:Y:S01]  /*2670*/  IMAD.IADD R55, R13, 0x1, R11 ;  /* 0x000000010d377824 */ /* 0x000fe200078e020b */
[----:B------:R-:W-:Y:S06]  /*2680*/  @!P2 BRA `(.L_x_661) ;  /* 0x0000001000c4a947 */ /* 0x000fec0003800000 */
[----:B------:R-:W-:Y:S01]  /*2690*/  ISETP.GE.AND P2, PT, R204, R100, PT ;  /* 0x00000064cc00720c */ /* 0x000fe20003f46270 */
[----:B------:R-:W-:Y:S01]  /*26a0*/  BSSY B1, `(.L_x_662) ;  /* 0x000001b000017945 */ /* 0x000fe20003800000 */
[----:B------:R-:W-:Y:S02]  /*26b0*/  CS2R R36, SRZ ;  /* 0x0000000000247805 */ /* 0x000fe4000001ff00 */
[----:B------:R-:W-:Y:S02]  /*26c0*/  CS2R R44, SRZ ;  /* 0x00000000002c7805 */ /* 0x000fe4000001ff00 */
[----:B------:R-:W-:Y:S02]  /*26d0*/  CS2R R48, SRZ ;  /* 0x0000000000307805 */ /* 0x000fe4000001ff00 */
[----:B------:R-:W-:Y:S02]  /*26e0*/  CS2R R46, SRZ ;  /* 0x00000000002e7805 */ /* 0x000fe4000001ff00 */
[----:B------:R-:W-:-:S03]  /*26f0*/  CS2R R50, SRZ ;  /* 0x0000000000327805 */ /* 0x000fc6000001ff00 */
[----:B------:R-:W-:Y:S05]  /*2700*/  @P2 BRA `(.L_x_663) ;  /* 0x0000000000502947 */ /* 0x000fea0003800000 */
[----:B------:R-:W-:Y:S01]  /*2710*/  IADD3 R11, P3, R8, R14, RZ ;  /* 0x0000000e080b7210 */ /* 0x000fe20007f7e0ff */
[----:B------:R-:W-:Y:S01]  /*2720*/  ULDC.64 UR4, c[0x0][0x3e8] ;  /* 0x0000fa0000047ab9 */ /* 0x000fe20000000a00 */
[----:B------:R-:W-:Y:S02]  /*2730*/  CS2R R48, SRZ ;  /* 0x0000000000307805 */ /* 0x000fe4000001ff00 */
[----:B------:R-:W-:Y:S02]  /*2740*/  CS2R R50, SRZ ;  /* 0x0000000000327805 */ /* 0x000fe4000001ff00 */
[----:B------:R-:W-:Y:S02]  /*2750*/  IADD3.X R40, R53, R72, RZ, P3, !PT ;  /* 0x0000004835287210 */ /* 0x000fe40001ffe4ff */
[----:B------:R-:W-:-:S04]  /*2760*/  LEA R38, P3, R11, UR4, 0x1 ;  /* 0x000000040b267c11 */ /* 0x000fc8000f8608ff */
[----:B------:R-:W-:Y:S01]  /*2770*/  LEA.HI.X R39, R11, UR5, R40, 0x1, P3 ;  /* 0x000000050b277c11 */ /* 0x000fe200098f0c28 */
[----:B------:R-:W-:Y:S01]  /*2780*/  ULDC.64 UR4, c[0x0][0x400] ;  /* 0x0001000000047ab9 */ /* 0x000fe20000000a00 */
[----:B------:R-:W-:-:S05]  /*2790*/  IADD3 R11, P3, R58, R12, RZ ;  /* 0x0000000c3a0b7210 */ /* 0x000fca0007f7e0ff */
[----:B------:R-:W-:Y:S01]  /*27a0*/  IMAD.X R42, R55, 0x1, R74, P3 ;  /* 0x00000001372a7824 */ /* 0x000fe200018e064a */
[----:B------:R-:W-:-:S04]  /*27b0*/  LEA R40, P3, R11, UR4, 0x1 ;  /* 0x000000040b287c11 */ /* 0x000fc8000f8608ff */
[----:B------:R-:W-:Y:S02]  /*27c0*/  LEA.HI.X R41, R11, UR5, R42, 0x1, P3 ;  /* 0x000000050b297c11 */ /* 0x000fe400098f0c2a */
[----:B------:R-:W-:Y:S02]  /*27d0*/  ISETP.GE.AND P3, PT, R22, R54, PT ;  /* 0x000000361600720c */ /* 0x000fe40003f66270 */
[----:B------:R-:W-:Y:S02]  /*27e0*/  CS2R R44, SRZ ;  /* 0x00000000002c7805 */ /* 0x000fe4000001ff00 */
[----:B------:R-:W-:-:S09]  /*27f0*/  CS2R R46, SRZ ;  /* 0x00000000002e7805 */ /* 0x000fd2000001ff00 */
[----:B------:R0:W5:Y:S04]  /*2800*/  @!P3 LDG.E.64 R48, desc[UR40][R38.64] ;  /* 0x000000282630b981 */ /* 0x000168000c1e1b00 */
[----:B------:R0:W5:Y:S01]  /*2810*/  @!P3 LDG.E.64 R50, desc[UR40][R40.64] ;  /* 0x000000282832b981 */ /* 0x000162000c1e1b00 */
[----:B------:R-:W-:-:S13]  /*2820*/  ISETP.GE.AND P3, PT, R208, R54, PT ;  /* 0x00000036d000720c */ /* 0x000fda0003f66270 */
[----:B------:R0:W5:Y:S04]  /*2830*/  @!P3 LDG.E.64 R44, desc[UR40][R38.64+0x20] ;  /* 0x00002028262cb981 */ /* 0x000168000c1e1b00 */
[----:B------:R0:W5:Y:S02]  /*2840*/  @!P3 LDG.E.64 R46, desc[UR40][R40.64+0x20] ;  /* 0x00002028282eb981 */ /* 0x000164000c1e1b00 */
.L_x_663:
[----:B------:R-:W-:Y:S05]  /*2850*/  BSYNC B1 ;  /* 0x0000000000017941 */ /* 0x000fea0003800000 */
.L_x_662:
[----:B------:R-:W-:Y:S01]  /*2860*/  VIADD R11, R204, 0x40 ;  /* 0x00000040cc0b7836 */ /* 0x000fe20000000000 */
[----:B------:R-:W-:Y:S01]  /*2870*/  BSSY B1, `(.L_x_664) ;  /* 0x000001c000017945 */ /* 0x000fe20003800000 */
[----:B0-----:R-:W-:Y:S02]  /*2880*/  CS2R R40, SRZ ;  /* 0x0000000000287805 */ /* 0x001fe4000001ff00 */
[----:B------:R-:W-:Y:S01]  /*2890*/  CS2R R38, SRZ ;  /* 0x0000000000267805 */ /* 0x000fe2000001ff00 */
[----:B-----5:R-:W-:Y:S01]  /*28a0*/  IMAD.MOV.U32 R52, RZ, RZ, R44 ;  /* 0x000000ffff347224 */ /* 0x020fe200078e002c */
[----:B------:R-:W-:Y:S01]  /*28b0*/  ISETP.GE.AND P4, PT, R11, R100, PT ;  /* 0x000000640b00720c */ /* 0x000fe20003f86270 */
[----:B------:R-:W-:Y:S01]  /*28c0*/  IMAD.MOV.U32 R89, RZ, RZ, R45 ;  /* 0x000000ffff597224 */ /* 0x000fe200078e002d */
[----:B------:R-:W-:-:S11]  /*28d0*/  CS2R R42, SRZ ;  /* 0x00000000002a7805 */ /* 0x000fd6000001ff00 */
[----:B------:R-:W-:Y:S05]  /*28e0*/  @P4 BRA `(.L_x_665) ;  /* 0x0000000000504947 */ /* 0x000fea0003800000 */
[----:B------:R-:W-:Y:S01]  /*28f0*/  IADD3 R14, P3, P5, R8, R14, R5 ;  /* 0x0000000e080e7210 */ /* 0x000fe20007d7e005 */
[----:B------:R-:W-:Y:S01]  /*2900*/  ULDC.64 UR4, c[0x0][0x3e8] ;  /* 0x0000fa0000047ab9 */ /* 0x000fe20000000a00 */
[----:B------:R-:W-:Y:S02]  /*2910*/  CS2R R40, SRZ ;  /* 0x0000000000287805 */ /* 0x000fe4000001ff00 */
[----:B------:R-:W-:Y:S02]  /*2920*/  CS2R R42, SRZ ;  /* 0x00000000002a7805 */ /* 0x000fe4000001ff00 */
[----:B------:R-:W-:Y:S02]  /*2930*/  IADD3.X R13, R72, R53, R4, P3, P5 ;  /* 0x00000035480d7210 */ /* 0x000fe40001fea404 */
[----:B------:R-:W-:-:S04]  /*2940*/  IADD3 R11, P3, P5, R58, R12, R7 ;  /* 0x0000000c3a0b7210 */ /* 0x000fc80007d7e007 */
[----:B------:R-:W-:Y:S02]  /*2950*/  IADD3.X R36, R74, R55, R6, P3, P5 ;  /* 0x000000374a247210 */ /* 0x000fe40001fea406 */
[----:B------:R-:W-:-:S04]  /*2960*/  LEA R12, P3, R14, UR4, 0x1 ;  /* 0x000000040e0c7c11 */ /* 0x000fc8000f8608ff */
[----:B------:R-:W-:Y:S01]  /*2970*/  LEA.HI.X R13, R14, UR5, R13, 0x1, P3 ;  /* 0x000000050e0d7c11 */ /* 0x000fe200098f0c0d */
[----:B------:R-:W-:Y:S02]  /*2980*/  ULDC.64 UR4, c[0x0][0x400] ;  /* 0x0001000000047ab9 */ /* 0x000fe40000000a00 */
        /* <DEDUP_REMOVED lines=10> */
.L_x_665:
[----:B------:R-:W-:Y:S05]  /*2a30*/  BSYNC B1 ;  /* 0x0000000000017941 */ /* 0x000fea0003800000 */
.L_x_664:
[----:B------:R-:W-:Y:S01]  /*2a40*/  IMAD.MOV.U32 R11, RZ, RZ, R48 ;  /* 0x000000ffff0b7224 */ /* 0x000fe200078e0030 */
[----:B------:R-:W-:Y:S01]  /*2a50*/  ISETP.NE.AND P3, PT, R209, 0x3, PT ;  /* 0x00000003d100780c */ /* 0x000fe20003f65270 */
[----:B0-----:R-:W-:Y:S01]  /*2a60*/  IMAD.MOV.U32 R12, RZ, RZ, R49 ;  /* 0x000000ffff0c7224 */ /* 0x001fe200078e0031 */
[----:B------:R-:W-:Y:S01]  /*2a70*/  PRMT R107, R89, 0x5410, R52 ;  /* 0x00005410596b7816 */ /* 0x000fe20000000034 */
[----:B------:R-:W-:Y:S02]  /*2a80*/  IMAD.MOV.U32 R13, RZ, RZ, R50 ;  /* 0x000000ffff0d7224 */ /* 0x000fe400078e0032 */
[----:B------:R-:W-:Y:S01]  /*2a90*/  IMAD.MOV.U32 R14, RZ, RZ, R51 ;  /* 0x000000ffff0e7224 */ /* 0x000fe200078e0033 */
[----:B------:R-:W-:Y:S01]  /*2aa0*/  PRMT R113, R11, 0x5410, R12 ;  /* 0x000054100b717816 */ /* 0x000fe2000000000c */
[----:B------:R-:W-:Y:S01]  /*2ab0*/  IMAD.MOV.U32 R11, RZ, RZ, R46 ;  /* 0x000000ffff0b7224 */ /* 0x000fe200078e002e */
[----:B------:R-:W-:Y:S02]  /*2ac0*/  MOV R12, R47 ;  /* 0x0000002f000c7202 */ /* 0x000fe40000000f00 */
[----:B------:R-:W-:Y:S01]  /*2ad0*/  PRMT R115, R13, 0x5410, R14 ;  /* 0x000054100d737816 */ /* 0x000fe2000000000e */
[----:B-----5:R-:W-:Y:S01]  /*2ae0*/  IMAD.MOV.U32 R13, RZ, RZ, R40 ;  /* 0x000000ffff0d7224 */ /* 0x020fe200078e0028 */
[----:B------:R-:W-:Y:S01]  /*2af0*/  PRMT R108, R11, 0x5410, R12 ;  /* 0x000054100b6c7816 */ /* 0x000fe2000000000c */
[----:B------:R-:W-:-:S02]  /*2b00*/  IMAD.MOV.U32 R11, RZ, RZ, R36 ;  /* 0x000000ffff0b7224 */ /* 0x000fc400078e0024 */
[----:B------:R-:W-:Y:S02]  /*2b10*/  IMAD.MOV.U32 R12, RZ, RZ, R37 ;  /* 0x000000ffff0c7224 */ /* 0x000fe400078e0025 */
[----:B------:R-:W-:-:S03]  /*2b20*/  IMAD.MOV.U32 R14, RZ, RZ, R41 ;  /* 0x000000ffff0e7224 */ /* 0x000fc600078e0029 */
[----:B------:R-:W-:Y:S01]  /*2b30*/  PRMT R95, R11, 0x5410, R12 ;  /* 0x000054100b5f7816 */ /* 0x000fe2000000000c */
[----:B------:R-:W-:Y:S01]  /*2b40*/  IMAD.MOV.U32 R11, RZ, RZ, R38 ;  /* 0x000000ffff0b7224 */ /* 0x000fe200078e0026 */
[----:B------:R-:W-:Y:S01]  /*2b50*/  PRMT R105, R13, 0x5410, R14 ;  /* 0x000054100d697816 */ /* 0x000fe2000000000e */
[----:B------:R-:W-:Y:S01]  /*2b60*/  IMAD.MOV.U32 R13, RZ, RZ, R42 ;  /* 0x000000ffff0d7224 */ /* 0x000fe200078e002a */
[----:B------:R-:W-:Y:S01]  /*2b70*/  MOV R12, R39 ;  /* 0x00000027000c7202 */ /* 0x000fe20000000f00 */
[----:B------:R-:W-:-:S03]  /*2b80*/  IMAD.MOV.U32 R14, RZ, RZ, R43 ;  /* 0x000000ffff0e7224 */ /* 0x000fc600078e002b */
[----:B------:R-:W-:Y:S02]  /*2b90*/  PRMT R104, R11, 0x5410, R12 ;  /* 0x000054100b687816 */ /* 0x000fe4000000000c */
[----:B------:R-:W-:Y:S01]  /*2ba0*/  PRMT R106, R13, 0x5410, R14 ;  /* 0x000054100d6a7816 */ /* 0x000fe2000000000e */
[----:B------:R-:W-:Y:S06]  /*2bb0*/  @!P3 BRA `(.L_x_666) ;  /* 0x000000000004b947 */ /* 0x000fec0003800000 */
[----:B------:R-:W-:Y:S01]  /*2bc0*/  BPT.TRAP 0x1 ;  /* 0x000000040000795c */ /* 0x000fe20000300000 */
.L_x_666:
[----:B------:R-:W-:Y:S01]  /*2bd0*/  IMAD R89, R18, 0x8, R19 ;  /* 0x0000000812597824 */ /* 0x000fe200078e0213 */
[----:B------:R-:W-:Y:S01]  /*2be0*/  SHF.L.U32 R101, R207, 0x1f, RZ ;  /* 0x0000001fcf657819 */ /* 0x000fe200000006ff */
[----:B------:R-:W-:Y:S03]  /*2bf0*/  BSSY B1, `(.L_x_667) ;  /* 0x0000003000017945 */ /* 0x000fe60003800000 */
[----:B------:R-:W0:Y:S02]  /*2c00*/  SYNCS.PHASECHK.TRANS64.TRYWAIT P5, [R89+URZ+0x22890], R101 ;  /* 0x02289065590075a7 */ /* 0x000e2400080a017f */
[----:B0-----:R-:W-:Y:S05]  /*2c10*/  @!P5 BRA `(.L_x_668) ;  /* 0x000001380048d947 */ /* 0x001fea0003800000 */
.L_x_914:
[----:B------:R-:W-:Y:S05]  /*2c20*/  BSYNC B1 ;  /* 0x0000000000017941 */ /* 0x000fea0003800000 */
.L_x_667:
[----:B------:R-:W-:-:S03]  /*2c30*/  UMOV UR4, 0xffffffff ;  /* 0xffffffff00047882 */ /* 0x000fc60000000000 */
[----:B------:R-:W-:Y:S05]  /*2c40*/  BRA.DIV UR4, `(.L_x_669) ;  /* 0x0000013a04507947 */ /* 0x000fea000b800000 */
[----:B------:R1:W2:Y:S04]  /*2c50*/  SHFL.IDX PT, R55, R103, RZ, 0x1c1f ;  /* 0x001c1fff67377589 */ /* 0x0002a800000e0000 */
[----:B------:R1:W3:Y:S02]  /*2c60*/  SHFL.IDX PT, R93, R102, RZ, 0x1c1f ;  /* 0x001c1fff665d7589 */ /* 0x0002e400000e0000 */
.L_x_918:
[----:B------:R-:W-:Y:S04]  /*2c70*/  BSSY B1, `(.L_x_670) ;  /* 0x0000067000017945 */ /* 0x000fe80003800000 */
[----:B------:R-:W-:Y:S05]  /*2c80*/  @P2 BRA `(.L_x_671) ;  /* 0x0000000400942947 */ /* 0x000fea0003800000 */
[----:B------:R-:W-:Y:S04]  /*2c90*/  BSSY B2, `(.L_x_672) ;  /* 0x0000032000027945 */ /* 0x000fe80003800000 */
[----:B------:R-:W-:Y:S05]  /*2ca0*/  @P1 BRA `(.L_x_673) ;  /* 0x0000000000c01947 */ /* 0x000fea0003800000 */
[----:B------:R4:W0:Y:S01]  /*2cb0*/  LDS.128 R12, [R94] ;  /* 0x000000005e0c7984 */ /* 0x0008220000000c00 */
[C---:B---3--:R-:W-:Y:S01]  /*2cc0*/  LEA R52, P2, R16.reuse, R93, 0x1 ;  /* 0x0000005d10347211 */ /* 0x048fe200078408ff */
[----:B------:R-:W-:Y:S03]  /*2cd0*/  BSSY B3, `(.L_x_674) ;  /* 0x000002c000037945 */ /* 0x000fe60003800000 */
[----:B--2---:R-:W-:Y:S02]  /*2ce0*/  LEA.HI.X R53, R16, R55, R17, 0x1, P2 ;  /* 0x0000003710357211 */ /* 0x004fe400010f0c11 */
[----:B------:R-:W-:-:S13]  /*2cf0*/  ISETP.GE.AND P2, PT, R22, R54, PT ;  /* 0x000000361600720c */ /* 0x000fda0003f46270 */
[----:B----4-:R-:W-:Y:S05]  /*2d00*/  @P2 BRA `(.L_x_675) ;  /* 0x0000000000a02947 */ /* 0x010fea0003800000 */
[----:B------:R-:W-:Y:S01]  /*2d10*/  SHF.R.U64 R11, R48, 0x10, R49 ;  /* 0x00000010300b7819 */ /* 0x000fe20000001231 */
[--C-:B0-----:R-:W-:Y:S01]  /*2d20*/  HADD2.F32 R48, -RZ, R15.reuse.H1_H1 ;  /* 0x3000000fff307230 */ /* 0x101fe20000004100 */
[--C-:B------:R-:W-:Y:S01]  /*2d30*/  SHF.R.U64 R110, R50, 0x10, R51.reuse ;  /* 0x00000010326e7819 */ /* 0x100fe20000001233 */
[----:B------:R-:W-:Y:S01]  /*2d40*/  HADD2.F32 R15, -RZ, R15.H0_H0 ;  /* 0x2000000fff0f7230 */ /* 0x000fe20000004100 */
[----:B------:R-:W-:Y:S01]  /*2d50*/  SHF.R.U32.HI R51, RZ, 0x10, R51 ;  /* 0x00000010ff337819 */ /* 0x000fe20000011633 */
[----:B------:R-:W-:Y:S01]  /*2d60*/  HADD2.F32 R50, -RZ, R11.H0_H0 ;  /* 0x2000000bff327230 */ /* 0x000fe20000004100 */
[----:B------:R-:W-:Y:S01]  /*2d70*/  SHF.R.U32.HI R49, RZ, 0x10, R49 ;  /* 0x00000010ff317819 */ /* 0x000fe20000011631 */
[----:B------:R-:W-:Y:S02]  /*2d80*/  HADD2.F32 R110, -RZ, R110.H0_H0 ;  /* 0x2000006eff6e7230 */ /* 0x000fe40000004100 */
[----:B------:R-:W-:Y:S02]  /*2d90*/  HADD2.F32 R11, -RZ, R13.H1_H1 ;  /* 0x3000000dff0b7230 */ /* 0x000fe40000004100 */
[----:B------:R-:W-:-:S02]  /*2da0*/  HADD2.F32 R51, -RZ, R51.H0_H0 ;  /* 0x20000033ff337230 */ /* 0x000fc40000004100 */
[----:B------:R-:W-:Y:S02]  /*2db0*/  HADD2.F32 R13, -RZ, R13.H0_H0 ;  /* 0x2000000dff0d7230 */ /* 0x000fe40000004100 */
[-C--:B------:R-:W-:Y:S01]  /*2dc0*/  FMUL.FTZ R112, R11, R110.reuse ;  /* 0x0000006e0b707220 */ /* 0x080fe20000410000 */
[----:B------:R-:W-:Y:S02]  /*2dd0*/  HADD2.F32 R49, -RZ, R49.H0_H0 ;  /* 0x20000031ff317230 */ /* 0x000fe40000004100 */
[CC--:B------:R-:W-:Y:S01]  /*2de0*/  FMUL.FTZ R114, R48.reuse, R51.reuse ;  /* 0x0000003330727220 */ /* 0x0c0fe20000410000 */
[----:B------:R-:W-:Y:S01]  /*2df0*/  FMUL.FTZ R51, R15, R51 ;  /* 0x000000330f337220 */ /* 0x000fe20000410000 */
[C---:B------:R-:W-:Y:S01]  /*2e00*/  FMUL.FTZ R110, R13.reuse, R110 ;  /* 0x0000006e0d6e7220 */ /* 0x040fe20000410000 */
[-C--:B------:R-:W-:Y:S01]  /*2e10*/  FFMA.FTZ R112, R13, R50.reuse, -R112 ;  /* 0x000000320d707223 */ /* 0x080fe20000010870 */
[-C--:B------:R-:W-:Y:S01]  /*2e20*/  FFMA.FTZ R114, R15, R49.reuse, -R114 ;  /* 0x000000310f727223 */ /* 0x080fe20000010872 */
[----:B------:R-:W-:Y:S01]  /*2e30*/  FFMA.FTZ R111, R48, R49, R51 ;  /* 0x00000031306f7223 */ /* 0x000fe20000010033 */
[----:B------:R-:W-:Y:S01]  /*2e40*/  FFMA.FTZ R109, R11, R50, R110 ;  /* 0x000000320b6d7223 */ /* 0x000fe2000001006e */
[----:B------:R-:W-:-:S02]  /*2e50*/  HADD2.F32 R11, -RZ, R12.H1_H1 ;  /* 0x3000000cff0b7230 */ /* 0x000fc40000004100 */
[--C-:B------:R-:W-:Y:S02]  /*2e60*/  HADD2.F32 R49, -RZ, R115.reuse.H0_H0 ;  /* 0x20000073ff317230 */ /* 0x100fe40000004100 */
[----:B------:R-:W-:Y:S02]  /*2e70*/  HADD2.F32 R12, -RZ, R12.H0_H0 ;  /* 0x2000000cff0c7230 */ /* 0x000fe40000004100 */
[----:B------:R-:W-:Y:S02]  /*2e80*/  HADD2.F32 R50, -RZ, R115.H1_H1 ;  /* 0x30000073ff327230 */ /* 0x000fe40000004100 */
[-C--:B------:R-:W-:Y:S01]  /*2e90*/  FMUL.FTZ R51, R11, R49.reuse ;  /* 0x000000310b337220 */ /* 0x080fe20000410000 */
[--C-:B------:R-:W-:Y:S02]  /*2ea0*/  HADD2.F32 R13, -RZ, R14.reuse.H1_H1 ;  /* 0x3000000eff0d7230 */ /* 0x100fe40000004100 */
[----:B------:R-:W-:Y:S01]  /*2eb0*/  FMUL.FTZ R110, R12, R49 ;  /* 0x000000310c6e7220 */ /* 0x000fe20000410000 */
[----:B------:R-:W-:-:S02]  /*2ec0*/  HADD2.F32 R14, -RZ, R14.H0_H0 ;  /* 0x2000000eff0e7230 */ /* 0x000fc40000004100 */
[--C-:B------:R-:W-:Y:S02]  /*2ed0*/  HADD2.F32 R15, -RZ, R113.reuse.H0_H0 ;  /* 0x20000071ff0f7230 */ /* 0x100fe40000004100 */
[-C--:B------:R-:W-:Y:S01]  /*2ee0*/  FMUL.FTZ R49, R13, R50.reuse ;  /* 0x000000320d317220 */ /* 0x080fe20000410000 */
[----:B------:R-:W-:Y:S02]  /*2ef0*/  HADD2.F32 R48, -RZ, R113.H1_H1 ;  /* 0x30000071ff307230 */ /* 0x000fe40000004100 */
[----:B------:R-:W-:Y:S01]  /*2f00*/  FMUL.FTZ R50, R14, R50 ;  /* 0x000000320e327220 */ /* 0x000fe20000410000 */
[-C--:B------:R-:W-:Y:S01]  /*2f10*/  FFMA.FTZ R51, R12, R15.reuse, -R51 ;  /* 0x0000000f0c337223 */ /* 0x080fe20000010833 */
[----:B------:R-:W-:Y:S01]  /*2f20*/  FFMA.FTZ R110, R11, R15, R110 ;  /* 0x0000000f0b6e7223 */ /* 0x000fe2000001006e */
[-C--:B------:R-:W-:Y:S01]  /*2f30*/  FFMA.FTZ R49, R14, R48.reuse, -R49 ;  /* 0x000000300e317223 */ /* 0x080fe20000010831 */
[----:B------:R-:W-:Y:S01]  /*2f40*/  FFMA.FTZ R50, R13, R48, R50 ;  /* 0x000000300d327223 */ /* 0x000fe20000010032 */
[----:B------:R-:W-:-:S02]  /*2f50*/  F2FP.F16.F32.PACK_AB R13, R109, R112 ;  /* 0x000000706d0d723e */ /* 0x000fc400000000ff */
[----:B------:R-:W-:Y:S02]  /*2f60*/  F2FP.F16.F32.PACK_AB R15, R111, R114 ;  /* 0x000000726f0f723e */ /* 0x000fe400000000ff */
[----:B------:R-:W-:Y:S02]  /*2f70*/  F2FP.F16.F32.PACK_AB R12, R110, R51 ;  /* 0x000000336e0c723e */ /* 0x000fe400000000ff */
[----:B------:R-:W-:-:S07]  /*2f80*/  F2FP.F16.F32.PACK_AB R14, R50, R49 ;  /* 0x00000031320e723e */ /* 0x000fce00000000ff */
.L_x_675:
[----:B------:R-:W-:Y:S05]  /*2f90*/  BSYNC B3 ;  /* 0x0000000000037941 */ /* 0x000fea0003800000 */
.L_x_674:
[----:B0-----:R4:W-:Y:S02]  /*2fa0*/  ST.E.128 desc[UR40][R52.64], R12 ;  /* 0x0000000c34007985 */ /* 0x0019e4000c101d28 */
.L_x_673:
[----:B------:R-:W-:Y:S05]  /*2fb0*/  BSYNC B2 ;  /* 0x0000000000027941 */ /* 0x000fea0003800000 */
.L_x_672:
[----:B------:R-:W-:-:S13]  /*2fc0*/  ISETP.NE.AND P2, PT, R90, RZ, PT ;  /* 0x000000ff5a00720c */ /* 0x000fda0003f45270 */
[----:B------:R-:W-:Y:S05]  /*2fd0*/  @P2 BRA `(.L_x_671) ;  /* 0x0000000000c02947 */ /* 0x000fea0003800000 */
[----:B----4-:R4:W0:Y:S01]  /*2fe0*/  LDS.128 R12, [R92] ;  /* 0x000000005c0c7984 */ /* 0x0108220000000c00 */
        /* <DEDUP_REMOVED lines=13> */
[----:B------:R-:W-:Y:S02]  /*30c0*/  HADD2.F32 R47, -RZ, R47.H0_H0 ;  /* 0x2000002fff2f7230 */ /* 0x000fe40000004100 */
[----:B------:R-:W-:-:S02]  /*30d0*/  HADD2.F32 R11, -RZ, R13.H1_H1 ;  /* 0x3000000dff0b7230 */ /* 0x000fc40000004100 */
[----:B------:R-:W-:Y:S02]  /*30e0*/  HADD2.F32 R13, -RZ, R13.H0_H0 ;  /* 0x2000000dff0d7230 */ /* 0x000fe40000004100 */
[-C--:B------:R-:W-:Y:S01]  /*30f0*/  FMUL.FTZ R51, R15, R47.reuse ;  /* 0x0000002f0f337220 */ /* 0x080fe20000410000 */
[----:B------:R-:W-:Y:S02]  /*3100*/  HADD2.F32 R45, -RZ, R45.H0_H0 ;  /* 0x2000002dff2d7230 */ /* 0x000fe40000004100 */
[-C--:B------:R-:W-:Y:S01]  /*3110*/  FMUL.FTZ R52, R11, R50.reuse ;  /* 0x000000320b347220 */ /* 0x080fe20000410000 */
[C---:B------:R-:W-:Y:S01]  /*3120*/  FMUL.FTZ R110, R44.reuse, R47 ;  /* 0x0000002f2c6e7220 */ /* 0x040fe20000410000 */
[C---:B------:R-:W-:Y:S01]  /*3130*/  FMUL.FTZ R50, R13.reuse, R50 ;  /* 0x000000320d327220 */ /* 0x040fe20000410000 */
[----:B------:R-:W-:Y:S01]  /*3140*/  FFMA.FTZ R53, R44, R45, R51 ;  /* 0x0000002d2c357223 */ /* 0x000fe20000010033 */
[-C--:B------:R-:W-:Y:S02]  /*3150*/  FFMA.FTZ R52, R13, R46.reuse, -R52 ;  /* 0x0000002e0d347223 */ /* 0x080fe40000010834 */
[----:B------:R-:W-:Y:S01]  /*3160*/  FFMA.FTZ R47, R11, R46, R50 ;  /* 0x0000002e0b2f7223 */ /* 0x000fe20000010032 */
[----:B------:R-:W-:-:S02]  /*3170*/  HADD2.F32 R44, -RZ, R108.H0_H0 ;  /* 0x2000006cff2c7230 */ /* 0x000fc40000004100 */
[----:B------:R-:W-:Y:S01]  /*3180*/  FFMA.FTZ R110, R15, R45, -R110 ;  /* 0x0000002d0f6e7223 */ /* 0x000fe2000001086e */
[----:B------:R-:W-:Y:S02]  /*3190*/  HADD2.F32 R108, -RZ, R108.H1_H1 ;  /* 0x3000006cff6c7230 */ /* 0x000fe40000004100 */
[----:B------:R-:W-:Y:S02]  /*31a0*/  HADD2.F32 R11, -RZ, R12.H1_H1 ;  /* 0x3000000cff0b7230 */ /* 0x000fe40000004100 */
[----:B------:R-:W-:Y:S02]  /*31b0*/  HADD2.F32 R13, -RZ, R14.H1_H1 ;  /* 0x3000000eff0d7230 */ /* 0x000fe40000004100 */
[----:B------:R-:W-:Y:S02]  /*31c0*/  HADD2.F32 R12, -RZ, R12.H0_H0 ;  /* 0x2000000cff0c7230 */ /* 0x000fe40000004100 */
[----:B------:R-:W-:Y:S01]  /*31d0*/  FMUL.FTZ R45, R11, R44 ;  /* 0x0000002c0b2d7220 */ /* 0x000fe20000410000 */
[----:B------:R-:W-:-:S02]  /*31e0*/  HADD2.F32 R14, -RZ, R14.H0_H0 ;  /* 0x2000000eff0e7230 */ /* 0x000fc40000004100 */
[----:B------:R-:W-:Y:S01]  /*31f0*/  FMUL.FTZ R51, R13, R108 ;  /* 0x0000006c0d337220 */ /* 0x000fe20000410000 */
[--C-:B------:R-:W-:Y:S02]  /*3200*/  HADD2.F32 R15, -RZ, R107.reuse.H1_H1 ;  /* 0x3000006bff0f7230 */ /* 0x100fe40000004100 */
[----:B------:R-:W-:Y:S01]  /*3210*/  FMUL.FTZ R44, R12, R44 ;  /* 0x0000002c0c2c7220 */ /* 0x000fe20000410000 */
[----:B------:R-:W-:Y:S02]  /*3220*/  HADD2.F32 R107, -RZ, R107.H0_H0 ;  /* 0x2000006bff6b7230 */ /* 0x000fe40000004100 */
        /* <DEDUP_REMOVED lines=9> */
.L_x_677:
[----:B------:R-:W-:Y:S05]  /*32c0*/  BSYNC B2 ;  /* 0x0000000000027941 */ /* 0x000fea0003800000 */
.L_x_676:
[----:B0-----:R0:W-:Y:S02]  /*32d0*/  ST.E.128 desc[UR40][R48.64], R12 ;  /* 0x0000000c30007985 */ /* 0x0011e4000c101d28 */
.L_x_671:
[----:B------:R-:W-:Y:S05]  /*32e0*/  BSYNC B1 ;  /* 0x0000000000017941 */ /* 0x000fea0003800000 */
.L_x_670:
[----:B------:R-:W-:-:S03]  /*32f0*/  UMOV UR4, 0xffffffff ;  /* 0xffffffff00047882 */ /* 0x000fc60000000000 */
[----:B------:R-:W-:Y:S05]  /*3300*/  BRA.DIV UR4, `(.L_x_678) ;  /* 0x0000013204ec7947 */ /* 0x000fea000b800000 */
[----:B-1----:R-:W1:Y:S04]  /*3310*/  SHFL.IDX PT, R103, R103, 0x1, 0x1c1f ;  /* 0x003c1f0067677f89 */ /* 0x002e6800000e0000 */
[----:B------:R0:W0:Y:S02]  /*3320*/  SHFL.IDX PT, R47, R102, 0x1, 0x1c1f ;  /* 0x003c1f00662f7f89 */ /* 0x00002400000e0000 */
.L_x_922:
[----:B------:R-:W-:Y:S05]  /*3330*/  @P4 BRA `(.L_x_679) ;  /* 0x0000001c00944947 */ /* 0x000fea0003800000 */
[----:B------:R-:W-:Y:S04]  /*3340*/  BSSY B1, `(.L_x_680) ;  /* 0x0000032000017945 */ /* 0x000fe80003800000 */
[----:B------:R-:W-:Y:S05]  /*3350*/  @P1 BRA `(.L_x_681) ;  /* 0x0000000000c01947 */ /* 0x000fea0003800000 */
[----:B0---4-:R0:W4:Y:S01]  /*3360*/  LDS.128 R12, [R94+0x2000] ;  /* 0x002000005e0c7984 */ /* 0x0111220000000c00 */
[C---:B------:R-:W-:Y:S01]  /*3370*/  LEA R44, P2, R16.reuse, R47, 0x1 ;  /* 0x0000002f102c7211 */ /* 0x040fe200078408ff */
[----:B------:R-:W-:Y:S03]  /*3380*/  BSSY B2, `(.L_x_682) ;  /* 0x000002c000027945 */ /* 0x000fe60003800000 */
[----:B-1----:R-:W-:Y:S02]  /*3390*/  LEA.HI.X R45, R16, R103, R17, 0x1, P2 ;  /* 0x00000067102d7211 */ /* 0x002fe400010f0c11 */
[----:B------:R-:W-:-:S13]  /*33a0*/  ISETP.GE.AND P2, PT, R22, R54, PT ;  /* 0x000000361600720c */ /* 0x000fda0003f46270 */
[----:B0-----:R-:W-:Y:S05]  /*33b0*/  @P2 BRA `(.L_x_683) ;  /* 0x0000000000a02947 */ /* 0x001fea0003800000 */
[----:B------:R-:W-:Y:S01]  /*33c0*/  SHF.R.U64 R11, R40, 0x10, R41 ;  /* 0x00000010280b7819 */ /* 0x000fe20000001229 */
[--C-:B----4-:R-:W-:Y:S01]  /*33d0*/  HADD2.F32 R40, -RZ, R15.reuse.H1_H1 ;  /* 0x3000000fff287230 */ /* 0x110fe20000004100 */
        /* <DEDUP_REMOVED lines=26> */
[--C-:B------:R-:W-:Y:S02]  /*3580*/  HADD2.F32 R15, -RZ, R105.reuse.H0_H0 ;  /* 0x20000069ff0f7230 */ /* 0x100fe40000004100 */
[----:B------:R-:W-:Y:S01]  /*3590*/  FMUL.FTZ R40, R12, R40 ;  /* 0x000000280c287220 */ /* 0x000fe20000410000 */
        /* <DEDUP_REMOVED lines=10> */
.L_x_683:
[----:B------:R-:W-:Y:S05]  /*3640*/  BSYNC B2 ;  /* 0x0000000000027941 */ /* 0x000fea0003800000 */
.L_x_682:
[----:B----4-:R0:W-:Y:S02]  /*3650*/  ST.E.128 desc[UR40][R44.64], R12 ;  /* 0x0000000c2c007985 */ /* 0x0101e4000c101d28 */
.L_x_681:
[----:B------:R-:W-:Y:S05]  /*3660*/  BSYNC B1 ;  /* 0x0000000000017941 */ /* 0x000fea0003800000 */
.L_x_680:
[----:B------:R-:W-:-:S13]  /*3670*/  ISETP.NE.AND P2, PT, R90, RZ, PT ;  /* 0x000000ff5a00720c */ /* 0x000fda0003f45270 */
        /* <DEDUP_REMOVED lines=47> */
.L_x_685:
[----:B------:R-:W-:Y:S05]  /*3970*/  BSYNC B1 ;  /* 0x0000000000017941 */ /* 0x000fea0003800000 */
.L_x_684:
[----:B----4-:R0:W-:Y:S01]  /*3980*/  ST.E.128 desc[UR40][R40.64], R12 ;  /* 0x0000000c28007985 */ /* 0x0101e2000c101d28 */
[----:B------:R-:W-:Y:S05]  /*3990*/  BRA `(.L_x_679) ;  /* 0x0000001400fc7947 */ /* 0x000fea0003800000 */
.L_x_661:
[----:B------:R-:W-:Y:S01]  /*39a0*/  VIADD R11, R204, 0x40 ;  /* 0x00000040cc0b7836 */ /* 0x000fe20000000000 */
[----:B------:R-:W-:Y:S02]  /*39b0*/  CS2R R38, SRZ ;  /* 0x0000000000267805 */ /* 0x000fe4000001ff00 */
[----:B------:R-:W-:Y:S02]  /*39c0*/  CS2R R42, SRZ ;  /* 0x00000000002a7805 */ /* 0x000fe4000001ff00 */
[----:B------:R-:W-:Y:S02]  /*39d0*/  CS2R R40, SRZ ;  /* 0x0000000000287805 */ /* 0x000fe4000001ff00 */
[----:B------:R-:W-:-:S04]  /*39e0*/  ISETP.GE.AND P2, PT, R11, R100, PT ;  /* 0x000000640b00720c */ /* 0x000fc80003f46270 */
[----:B------:R-:W-:-:S13]  /*39f0*/  ISETP.GE.OR P2, PT, R16, R54, P2 ;  /* 0x000000361000720c */ /* 0x000fda0001746670 */
[----:B------:R-:W-:Y:S01]  /*3a00*/  @!P2 IADD3 R49, P3, P4, R20, R14, R5 ;  /* 0x0000000e1431a210 */ /* 0x000fe20007c7e005 */
[----:B------:R-:W0:Y:S03]  /*3a10*/  @!P2 LDC.64 R44, c[0x0][0x3e8] ;  /* 0x0000fa00ff2cab82 */ /* 0x000e260000000a00 */
[----:B------:R-:W-:Y:S02]  /*3a20*/  @!P2 IADD3.X R50, R73, R53, R4, P3, P4 ;  /* 0x000000354932a210 */ /* 0x000fe40001fe8404 */
[----:B------:R-:W-:-:S04]  /*3a30*/  @!P2 IADD3 R11, P3, P4, R60, R12, R7 ;  /* 0x0000000c3c0ba210 */ /* 0x000fc80007c7e007 */
[----:B------:R-:W-:Y:S02]  /*3a40*/  @!P2 IADD3.X R48, R75, R55, R6, P3, P4 ;  /* 0x000000374b30a210 */ /* 0x000fe40001fe8406 */
[----:B------:R-:W-:-:S04]  /*3a50*/  ISETP.GE.AND P3, PT, R204, R100, PT ;  /* 0x00000064cc00720c */ /* 0x000fc80003f66270 */
[----:B------:R-:W-:-:S13]  /*3a60*/  ISETP.GE.OR P3, PT, R16, R54, P3 ;  /* 0x000000361000720c */ /* 0x000fda0001f66670 */
[----:B------:R-:W-:Y:S01]  /*3a70*/  @!P3 IADD3 R13, P4, R20, R14, RZ ;  /* 0x0000000e140db210 */ /* 0x000fe20007f9e0ff */
[----:B------:R-:W1:Y:S04]  /*3a80*/  @!P3 LDC.64 R46, c[0x0][0x400] ;  /* 0x00010000ff2ebb82 */ /* 0x000e680000000a00 */
[----:B------:R-:W-:-:S04]  /*3a90*/  @!P3 IMAD.X R36, R53, 0x1, R73, P4 ;  /* 0x000000013524b824 */ /* 0x000fc800020e0649 */
[----:B------:R-:W2:Y:S02]  /*3aa0*/  @!P3 LDC.64 R14, c[0x0][0x3e8] ;  /* 0x0000fa00ff0ebb82 */ /* 0x000ea40000000a00 */
[----:B--2---:R-:W-:-:S04]  /*3ab0*/  @!P3 LEA R14, P4, R13, R14, 0x1 ;  /* 0x0000000e0d0eb211 */ /* 0x004fc800078808ff */
[----:B------:R-:W-:Y:S02]  /*3ac0*/  @!P3 LEA.HI.X R15, R13, R15, R36, 0x1, P4 ;  /* 0x0000000f0d0fb211 */ /* 0x000fe400020f0c24 */
[----:B------:R-:W-:Y:S02]  /*3ad0*/  CS2R R36, SRZ ;  /* 0x0000000000247805 */ /* 0x000fe4000001ff00 */
[----:B------:R-:W-:-:S05]  /*3ae0*/  @!P3 IADD3 R12, P4, R60, R12, RZ ;  /* 0x0000000c3c0cb210 */ /* 0x000fca0007f9e0ff */
[----:B------:R-:W-:Y:S01]  /*3af0*/  @!P3 IMAD.X R13, R55, 0x1, R75, P4 ;  /* 0x00000001370db824 */ /* 0x000fe200020e064b */
[C---:B-1----:R-:W-:Y:S01]  /*3b00*/  @!P3 LEA R46, P4, R12.reuse, R46, 0x1 ;  /* 0x0000002e0c2eb211 */ /* 0x042fe200078808ff */
[----:B------:R0:W2:Y:S03]  /*3b10*/  @!P3 LDG.E.128 R36, desc[UR40][R14.64] ;  /* 0x000000280e24b981 */ /* 0x0000a6000c1e1d00 */
[----:B------:R-:W-:Y:S02]  /*3b20*/  @!P3 LEA.HI.X R47, R12, R47, R13, 0x1, P4 ;  /* 0x0000002f0c2fb211 */ /* 0x000fe400020f0c0d */
[----:B------:R-:W1:Y:S03]  /*3b30*/  @!P2 LDC.64 R12, c[0x0][0x400] ;  /* 0x00010000ff0cab82 */ /* 0x000e660000000a00 */
[----:B------:R3:W4:Y:S01]  /*3b40*/  @!P3 LDG.E.128 R40, desc[UR40][R46.64] ;  /* 0x000000282e28b981 */ /* 0x000722000c1e1d00 */
[----:B0-----:R-:W-:-:S04]  /*3b50*/  @!P2 LEA R14, P3, R49, R44, 0x1 ;  /* 0x0000002c310ea211 */ /* 0x001fc800078608ff */
[----:B------:R-:W-:Y:S02]  /*3b60*/  @!P2 LEA.HI.X R15, R49, R45, R50, 0x1, P3 ;  /* 0x0000002d310fa211 */ /* 0x000fe400018f0c32 */
[----:B------:R-:W-:Y:S02]  /*3b70*/  CS2R R44, SRZ ;  /* 0x00000000002c7805 */ /* 0x000fe4000001ff00 */
[----:B---3--:R-:W-:Y:S02]  /*3b80*/  CS2R R46, SRZ ;  /* 0x00000000002e7805 */ /* 0x008fe4000001ff00 */
[----:B------:R-:W-:-:S04]  /*3b90*/  CS2R R50, SRZ ;  /* 0x0000000000327805 */ /* 0x000fc8000001ff00 */
[----:B------:R-:W3:Y:S01]  /*3ba0*/  @!P2 LDG.E.128 R44, desc[UR40][R14.64] ;  /* 0x000000280e2ca981 */ /* 0x000ee2000c1e1d00 */
[----:B-1----:R-:W-:-:S04]  /*3bb0*/  @!P2 LEA R12, P3, R11, R12, 0x1 ;  /* 0x0000000c0b0ca211 */ /* 0x002fc800078608ff */
[----:B------:R-:W-:Y:S02]  /*3bc0*/  @!P2 LEA.HI.X R13, R11, R13, R48, 0x1, P3 ;  /* 0x0000000d0b0da211 */ /* 0x000fe400018f0c30 */
[----:B------:R-:W-:-:S06]  /*3bd0*/  CS2R R48, SRZ ;  /* 0x0000000000307805 */ /* 0x000fcc000001ff00 */
[----:B------:R0:W5:Y:S01]  /*3be0*/  @!P2 LDG.E.128 R48, desc[UR40][R12.64] ;  /* 0x000000280c30a981 */ /* 0x000162000c1e1d00 */
[----:B------:R-:W-:Y:S02]  /*3bf0*/  ISETP.GE.AND P2, PT, R16, R54, PT ;  /* 0x000000361000720c */ /* 0x000fe40003f46270 */
[----:B------:R-:W-:Y:S01]  /*3c00*/  ISETP.NE.AND P3, PT, R209, 0x3, PT ;  /* 0x00000003d100780c */ /* 0x000fe20003f65270 */
[----:B--2---:R-:W-:Y:S02]  /*3c10*/  IMAD.MOV.U32 R11, RZ, RZ, R38 ;  /* 0x000000ffff0b7224 */ /* 0x004fe400078e0026 */
[----:B------:R-:W-:Y:S02]  /*3c20*/  IMAD.MOV.U32 R53, RZ, RZ, R36 ;  /* 0x000000ffff357224 */ /* 0x000fe400078e0024 */
[----:B------:R-:W-:Y:S01]  /*3c30*/  IMAD.MOV.U32 R54, RZ, RZ, R37 ;  /* 0x000000ffff367224 */ /* 0x000fe200078e0025 */
[----:B------:R-:W-:Y:S02]  /*3c40*/  MOV R52, R39 ;  /* 0x0000002700347202 */ /* 0x000fe40000000f00 */
[----:B------:R-:W-:Y:S01]  /*3c50*/  PRMT R111, R111, 0x5410, R11 ;  /* 0x000054106f6f7816 */ /* 0x000fe2000000000b */
[----:B----4-:R-:W-:Y:S01]  /*3c60*/  IMAD.MOV.U32 R11, RZ, RZ, R42 ;  /* 0x000000ffff0b7224 */ /* 0x010fe200078e002a */
[----:B------:R-:W-:Y:S01]  /*3c70*/  PRMT R121, R53, 0x7610, R121 ;  /* 0x0000761035797816 */ /* 0x000fe20000000079 */
[----:B0-----:R-:W-:Y:S01]  /*3c80*/  IMAD.MOV.U32 R13, RZ, RZ, R40 ;  /* 0x000000ffff0d7224 */ /* 0x001fe200078e0028 */
[----:B------:R-:W-:Y:S01]  /*3c90*/  PRMT R114, R54, 0x7610, R114 ;  /* 0x0000761036727816 */ /* 0x000fe20000000072 */
[----:B------:R-:W-:Y:S01]  /*3ca0*/  IMAD.MOV.U32 R14, RZ, RZ, R41 ;  /* 0x000000ffff0e7224 */ /* 0x000fe200078e0029 */
[----:B------:R-:W-:Y:S01]  /*3cb0*/  PRMT R117, R52, 0x7610, R117 ;  /* 0x0000761034757816 */ /* 0x000fe20000000075 */
[----:B------:R-:W-:Y:S01]  /*3cc0*/  IMAD.MOV.U32 R12, RZ, RZ, R43 ;  /* 0x000000ffff0c7224 */ /* 0x000fe200078e002b */
[----:B------:R-:W-:-:S02]  /*3cd0*/  PRMT R111, R11, 0x7610, R111 ;  /* 0x000076100b6f7816 */ /* 0x000fc4000000006f */
[----:B------:R-:W-:Y:S02]  /*3ce0*/  PRMT R121, R121, 0x5410, R13 ;  /* 0x0000541079797816 */ /* 0x000fe4000000000d */
[----:B------:R-:W-:Y:S02]  /*3cf0*/  PRMT R114, R114, 0x5410, R14 ;  /* 0x0000541072727816 */ /* 0x000fe4000000000e */
[----:B------:R-:W-:Y:S01]  /*3d00*/  PRMT R117, R117, 0x5410, R12 ;  /* 0x0000541075757816 */ /* 0x000fe2000000000c */
[----:B---3--:R-:W-:Y:S01]  /*3d10*/  IMAD.MOV.U32 R11, RZ, RZ, R46 ;  /* 0x000000ffff0b7224 */ /* 0x008fe200078e002e */
[----:B------:R-:W-:Y:S01]  /*3d20*/  MOV R12, R47 ;  /* 0x0000002f000c7202 */ /* 0x000fe20000000f00 */
[----:B------:R-:W-:Y:S02]  /*3d30*/  IMAD.MOV.U32 R13, RZ, RZ, R44 ;  /* 0x000000ffff0d7224 */ /* 0x000fe400078e002c */
[----:B------:R-:W-:Y:S01]  /*3d40*/  IMAD.MOV.U32 R14, RZ, RZ, R45 ;  /* 0x000000ffff0e7224 */ /* 0x000fe200078e002d */
[----:B------:R-:W-:-:S04]  /*3d50*/  PRMT R105, R11, 0x5410, R12 ;  /* 0x000054100b697816 */ /* 0x000fc8000000000c */
[----:B------:R-:W-:Y:S01]  /*3d60*/  PRMT R107, R13, 0x5410, R14 ;  /* 0x000054100d6b7816 */ /* 0x000fe2000000000e */
[----:B-----5:R-:W-:Y:S02]  /*3d70*/  IMAD.MOV.U32 R11, RZ, RZ, R50 ;  /* 0x000000ffff0b7224 */ /* 0x020fe400078e0032 */
[----:B------:R-:W-:Y:S02]  /*3d80*/  IMAD.MOV.U32 R12, RZ, RZ, R51 ;  /* 0x000000ffff0c7224 */ /* 0x000fe400078e0033 */
[----:B------:R-:W-:Y:S02]  /*3d90*/  IMAD.MOV.U32 R13, RZ, RZ, R48 ;  /* 0x000000ffff0d7224 */ /* 0x000fe400078e0030 */
[----:B------:R-:W-:Y:S01]  /*3da0*/  IMAD.MOV.U32 R14, RZ, RZ, R49 ;  /* 0x000000ffff0e7224 */ /* 0x000fe200078e0031 */
[----:B------:R-:W-:-:S04]  /*3db0*/  PRMT R108, R11, 0x5410, R12 ;  /* 0x000054100b6c7816 */ /* 0x000fc8000000000c */
[----:B------:R-:W-:Y:S01]  /*3dc0*/  PRMT R109, R13, 0x5410, R14 ;  /* 0x000054100d6d7816 */ /* 0x000fe2000000000e */
[----:B------:R-:W-:Y:S06]  /*3dd0*/  @!P3 BRA `(.L_x_686) ;  /* 0x000000000004b947 */ /* 0x000fec0003800000 */
[----:B------:R-:W-:Y:S01]  /*3de0*/  BPT.TRAP 0x1 ;  /* 0x000000040000795c */ /* 0x000fe20000300000 */
.L_x_686:
[----:B------:R-:W-:Y:S01]  /*3df0*/  IMAD R89, R18, 0x8, R19 ;  /* 0x0000000812597824 */ /* 0x000fe200078e0213 */
[----:B------:R-:W-:Y:S01]  /*3e00*/  SHF.L.U32 R101, R207, 0x1f, RZ ;  /* 0x0000001fcf657819 */ /* 0x000fe200000006ff */
[----:B------:R-:W0:Y:S01]  /*3e10*/  LDC R104, c[0x0][0x2f4] ;  /* 0x0000bd00ff687b82 */ /* 0x000e220000000800 */
[----:B------:R-:W-:Y:S02]  /*3e20*/  BSSY B1, `(.L_x_687) ;  /* 0x0000003000017945 */ /* 0x000fe40003800000 */
[----:B------:R-:W1:Y:S02]  /*3e30*/  SYNCS.PHASECHK.TRANS64.TRYWAIT P4, [R89+URZ+0x22890], R101 ;  /* 0x02289065590075a7 */ /* 0x000e64000808017f */
[----:B-1----:R-:W-:Y:S05]  /*3e40*/  @!P4 BRA `(.L_x_688) ;  /* 0x000001280068c947 */ /* 0x002fea0003800000 */
.L_x_923:
[----:B------:R-:W-:Y:S05]  /*3e50*/  BSYNC B1 ;  /* 0x0000000000017941 */ /* 0x000fea0003800000 */
.L_x_687:
[----:B------:R-:W-:Y:S01]  /*3e60*/  UMOV UR4, 0xffffffff ;  /* 0xffffffff00047882 */ /* 0x000fe20000000000 */
[----:B0-----:R-:W-:Y:S02]  /*3e70*/  IADD3 R106, -R67, R104, RZ ;  /* 0x00000068436a7210 */ /* 0x001fe40007ffe1ff */
[----:B------:R-:W-:Y:S05]  /*3e80*/  BRA.DIV UR4, `(.L_x_689) ;  /* 0x0000012a046c7947 */ /* 0x000fea000b800000 */
[----:B------:R0:W2:Y:S04]  /*3e90*/  SHFL.IDX PT, R95, R103, RZ, 0x1c1f ;  /* 0x001c1fff675f7589 */ /* 0x0000a800000e0000 */
[----:B------:R0:W3:Y:S02]  /*3ea0*/  SHFL.IDX PT, R94, R102, RZ, 0x1c1f ;  /* 0x001c1fff665e7589 */ /* 0x0000e400000e0000 */
.L_x_927:
[----:B------:R-:W-:Y:S01]  /*3eb0*/  ISETP.GE.OR P4, PT, R204, R100, P1 ;  /* 0x00000064cc00720c */ /* 0x000fe20000f86670 */
[----:B------:R-:W-:-:S12]  /*3ec0*/  BSSY B1, `(.L_x_690) ;  /* 0x000006e000017945 */ /* 0x000fd80003800000 */
[----:B------:R-:W-:Y:S05]  /*3ed0*/  @P4 BRA `(.L_x_691) ;  /* 0x0000000400b04947 */ /* 0x000fea0003800000 */
[----:B------:R-:W-:Y:S01]  /*3ee0*/  SEL R11, R67, R106, !P0 ;  /* 0x0000006a430b7207 */ /* 0x000fe20004000000 */
[----:B------:R-:W-:Y:S01]  /*3ef0*/  BSSY B2, `(.L_x_692) ;  /* 0x0000066000027945 */ /* 0x000fe20003800000 */
[C---:B---3--:R-:W-:Y:S02]  /*3f00*/  LEA R92, P4, R77.reuse, R94, 0x1 ;  /* 0x0000005e4d5c7211 */ /* 0x048fe400078808ff */
[----:B------:R-:W-:Y:S02]  /*3f10*/  SHF.R.S32.HI R12, RZ, 0x1f, R11 ;  /* 0x0000001fff0c7819 */ /* 0x000fe4000001140b */
[----:B--2---:R-:W-:Y:S02]  /*3f20*/  LEA.HI.X R93, R77, R95, R79, 0x1, P4 ;  /* 0x0000005f4d5d7211 */ /* 0x004fe400020f0c4f */
[----:B------:R-:W-:-:S04]  /*3f30*/  LEA.HI R11, R12, R11, RZ, 0x4 ;  /* 0x0000000b0c0b7211 */ /* 0x000fc800078f20ff */
[----:B------:R-:W-:-:S05]  /*3f40*/  LEA.HI.SX32 R11, R11, R76, 0x1c ;  /* 0x0000004c0b0b7211 */ /* 0x000fca00078fe2ff */
[----:B------:R-:W-:-:S05]  /*3f50*/  IMAD.SHL.U32 R11, R11, 0x8, RZ ;  /* 0x000000080b0b7824 */ /* 0x000fca00078e00ff */
[----:B------:R-:W-:-:S04]  /*3f60*/  LOP3.LUT R12, R10, 0x38, R11, 0xf8, !PT ;  /* 0x000000380a0c7812 */ /* 0x000fc800078ef80b */
[----:B------:R-:W-:-:S05]  /*3f70*/  LOP3.LUT R12, R12, R35, RZ, 0x3c, !PT ;  /* 0x000000230c0c7212 */ /* 0x000fca00078e3cff */
[----:B------:R-:W-:Y:S02]  /*3f80*/  IMAD R13, R229, 0x200, R12 ;  /* 0x00000200e50d7824 */ /* 0x000fe400078e020c */
[C---:B------:R-:W-:Y:S02]  /*3f90*/  IMAD R12, R18.reuse, 0x1800, R80 ;  /* 0x00001800120c7824 */ /* 0x040fe400078e0250 */
[----:B------:R-:W-:Y:S02]  /*3fa0*/  IMAD R14, R18, 0x1800, R13 ;  /* 0x00001800120e7824 */ /* 0x000fe400078e020d */
[--C-:B------:R-:W-:Y:S02]  /*3fb0*/  IMAD R12, R12, 0x2, R19.reuse ;  /* 0x000000020c0c7824 */ /* 0x100fe400078e0213 */
[----:B------:R-:W-:-:S04]  /*3fc0*/  IMAD R52, R14, 0x2, R19 ;  /* 0x000000020e347824 */ /* 0x000fc800078e0213 */
[----:B------:R-:W2:Y:S04]  /*3fd0*/  LDS.128 R12, [R12+0x1c400] ;  /* 0x01c400000c0c7984 */ /* 0x000ea80000000c00 */
[----:B------:R-:W3:Y:S01]  /*3fe0*/  LDS.128 R52, [R52+0x1c400] ;  /* 0x01c4000034347984 */ /* 0x000ee20000000c00 */
[----:B------:R-:W-:Y:S05]  /*3ff0*/  @P2 BRA `(.L_x_693) ;  /* 0x0000000400542947 */ /* 0x000fea0003800000 */
[----:B------:R-:W-:Y:S02]  /*4000*/  SHF.R.U32.HI R112, RZ, 0x10, R41 ;  /* 0x00000010ff707819 */ /* 0x000fe40000011629 */
[--C-:B------:R-:W-:Y:S02]  /*4010*/  SHF.R.U64 R110, R36, 0x10, R37.reuse ;  /* 0x00000010246e7819 */ /* 0x100fe40000001225 */
[----:B------:R-:W-:Y:S01]  /*4020*/  SHF.R.U32.HI R113, RZ, 0x10, R37 ;  /* 0x00000010ff717819 */ /* 0x000fe20000011625 */
[----:B------:R-:W-:Y:S01]  /*4030*/  HADD2.F32 R112, -RZ, R112.H0_H0 ;  /* 0x20000070ff707230 */ /* 0x000fe20000004100 */
[----:B------:R-:W-:Y:S01]  /*4040*/  SHF.R.U64 R119, R40, 0x10, R41 ;  /* 0x0000001028777819 */ /* 0x000fe20000001229 */
[--C-:B---3--:R-:W-:Y:S01]  /*4050*/  HADD2.F32 R40, -RZ, R53.reuse.H0_H0 ;  /* 0x20000035ff287230 */ /* 0x108fe20000004100 */
[----:B------:R-:W-:Y:S01]  /*4060*/  SHF.R.U64 R36, R38, 0x10, R39 ;  /* 0x0000001026247819 */ /* 0x000fe20000001227 */
[----:B--2---:R-:W-:Y:S01]  /*4070*/  IMAD.MOV.U32 R38, RZ, RZ, R12 ;  /* 0x000000ffff267224 */ /* 0x004fe200078e000c */
[--C-:B------:R-:W-:Y:S01]  /*4080*/  SHF.R.U64 R37, R42, 0x10, R43.reuse ;  /* 0x000000102a257819 */ /* 0x100fe2000000122b */
[----:B------:R-:W-:Y:S01]  /*4090*/  HADD2.F32 R53, -RZ, R53.H1_H1 ;  /* 0x30000035ff357230 */ /* 0x000fe20000004100 */
[----:B------:R-:W-:Y:S01]  /*40a0*/  SHF.R.U32.HI R115, RZ, 0x10, R43 ;  /* 0x00000010ff737819 */ /* 0x000fe2000001162b */
[----:B------:R-:W-:Y:S01]  /*40b0*/  HADD2.F32 R43, -RZ, R114.H1_H1 ;  /* 0x30000072ff2b7230 */ /* 0x000fe20000004100 */
[----:B------:R-:W-:Y:S01]  /*40c0*/  SHF.R.U32.HI R116, RZ, 0x10, R39 ;  /* 0x00000010ff747819 */ /* 0x000fe20000011627 */
[----:B------:R-:W-:-:S02]  /*40d0*/  IMAD.MOV.U32 R39, RZ, RZ, R15 ;  /* 0x000000ffff277224 */ /* 0x000fc400078e000f */
[--C-:B------:R-:W-:Y:S02]  /*40e0*/  HADD2.F32 R12, -RZ, R13.reuse.H0_H0 ;  /* 0x2000000dff0c7230 */ /* 0x100fe40000004100 */
[----:B------:R-:W-:Y:S02]  /*40f0*/  HADD2.F32 R15, -RZ, R13.H1_H1 ;  /* 0x3000000dff0f7230 */ /* 0x000fe40000004100 */
[-C--:B------:R-:W-:Y:S01]  /*4100*/  FMUL.FTZ R13, R40, R43.reuse ;  /* 0x0000002b280d7220 */ /* 0x080fe20000410000 */
[----:B------:R-:W-:Y:S02]  /*4110*/  HADD2.F32 R41, -RZ, R114.H0_H0 ;  /* 0x20000072ff297230 */ /* 0x000fe40000004100 */
[C---:B------:R-:W-:Y:S01]  /*4120*/  FMUL.FTZ R43, R12.reuse, R43 ;  /* 0x0000002b0c2b7220 */ /* 0x040fe20000410000 */
[----:B------:R-:W-:Y:S02]  /*4130*/  HADD2.F32 R42, -RZ, R113.H0_H0 ;  /* 0x20000071ff2a7230 */ /* 0x000fe40000004100 */
[-C--:B------:R-:W-:Y:S01]  /*4140*/  FMUL.FTZ R114, R53, R112.reuse ;  /* 0x0000007035727220 */ /* 0x080fe20000410000 */
[C---:B------:R-:W-:Y:S01]  /*4150*/  FMUL.FTZ R112, R15.reuse, R112 ;  /* 0x000000700f707220 */ /* 0x040fe20000410000 */
[-C--:B------:R-:W-:Y:S01]  /*4160*/  FFMA.FTZ R12, R12, R41.reuse, -R13 ;  /* 0x000000290c0c7223 */ /* 0x080fe2000001080d */
[----:B------:R-:W-:Y:S01]  /*4170*/  FFMA.FTZ R13, R40, R41, R43 ;  /* 0x00000029280d7223 */ /* 0x000fe2000001002b */
[-C--:B------:R-:W-:Y:S01]  /*4180*/  FFMA.FTZ R113, R15, R42.reuse, -R114 ;  /* 0x0000002a0f717223 */ /* 0x080fe20000010872 */
[----:B------:R-:W-:Y:S01]  /*4190*/  FFMA.FTZ R114, R53, R42, R112 ;  /* 0x0000002a35727223 */ /* 0x000fe20000010070 */
[----:B------:R-:W-:-:S02]  /*41a0*/  HADD2.F32 R40, -RZ, R55.H0_H0 ;  /* 0x20000037ff287230 */ /* 0x000fc40000004100 */
[----:B------:R-:W-:Y:S01]  /*41b0*/  HADD2.F32 R43, -RZ, R117.H1_H1 ;  /* 0x30000075ff2b7230 */ /* 0x000fe20000004100 */
[----:B------:R-:W-:Y:S01]  /*41c0*/  F2FP.F16.F32.PACK_AB R113, R113, R12 ;  /* 0x0000000c7171723e */ /* 0x000fe200000000ff */
[----:B------:R-:W-:Y:S01]  /*41d0*/  HADD2.F32 R55, -RZ, R55.H1_H1 ;  /* 0x30000037ff377230 */ /* 0x000fe20000004100 */
[----:B------:R-:W-:Y:S01]  /*41e0*/  F2FP.F16.F32.PACK_AB R114, R114, R13 ;  /* 0x0000000d7272723e */ /* 0x000fe200000000ff */
[----:B------:R-:W-:Y:S02]  /*41f0*/  HADD2.F32 R112, -RZ, R115.H0_H0 ;  /* 0x20000073ff707230 */ /* 0x000fe40000004100 */
[--C-:B------:R-:W-:Y:S02]  /*4200*/  HADD2.F32 R15, -RZ, R39.reuse.H0_H0 ;  /* 0x20000027ff0f7230 */ /* 0x100fe40000004100 */
[----:B------:R-:W-:Y:S02]  /*4210*/  HADD2.F32 R39, -RZ, R39.H1_H1 ;  /* 0x30000027ff277230 */ /* 0x000fe40000004100 */
[----:B------:R-:W-:Y:S01]  /*4220*/  FMUL.FTZ R118, R55, R112 ;  /* 0x0000007037767220 */ /* 0x000fe20000410000 */
[----:B------:R-:W-:-:S02]  /*4230*/  HADD2.F32 R42, -RZ, R116.H0_H0 ;  /* 0x20000074ff2a7230 */ /* 0x000fc40000004100 */
[CC--:B------:R-:W-:Y:S01]  /*4240*/  FMUL.FTZ R116, R40.reuse, R43.reuse ;  /* 0x0000002b28747220 */ /* 0x0c0fe20000410000 */
[----:B------:R-:W-:Y:S02]  /*4250*/  HADD2.F32 R41, -RZ, R117.H0_H0 ;  /* 0x20000075ff297230 */ /* 0x000fe40000004100 */
[----:B------:R-:W-:Y:S01]  /*4260*/  FMUL.FTZ R43, R15, R43 ;  /* 0x0000002b0f2b7220 */ /* 0x000fe20000410000 */
[C---:B------:R-:W-:Y:S01]  /*4270*/  FMUL.FTZ R120, R39.reuse, R112 ;  /* 0x0000007027787220 */ /* 0x040fe20000410000 */
[----:B------:R-:W-:Y:S01]  /*4280*/  FFMA.FTZ R115, R39, R42, -R118 ;  /* 0x0000002a27737223 */ /* 0x000fe20000010876 */
[----:B------:R-:W-:Y:S02]  /*4290*/  HADD2.F32 R39, -RZ, R52.H0_H0 ;  /* 0x20000034ff277230 */ /* 0x000fe40000004100 */
[-C--:B------:R-:W-:Y:S01]  /*42a0*/  FFMA.FTZ R116, R15, R41.reuse, -R116 ;  /* 0x000000290f747223 */ /* 0x080fe20000010874 */
[----:B------:R-:W-:Y:S01]  /*42b0*/  FFMA.FTZ R112, R40, R41, R43 ;  /* 0x0000002928707223 */ /* 0x000fe2000001002b */
[----:B------:R-:W-:-:S02]  /*42c0*/  HADD2.F32 R43, -RZ, R119.H0_H0 ;  /* 0x20000077ff2b7230 */ /* 0x000fc40000004100 */
[----:B------:R-:W-:Y:S01]  /*42d0*/  FFMA.FTZ R117, R55, R42, R120 ;  /* 0x0000002a37757223 */ /* 0x000fe20000010078 */
[----:B------:R-:W-:Y:S02]  /*42e0*/  HADD2.F32 R15, -RZ, R38.H0_H0 ;  /* 0x20000026ff0f7230 */ /* 0x000fe40000004100 */
[----:B------:R-:W-:Y:S02]  /*42f0*/  HADD2.F32 R52, -RZ, R52.H1_H1 ;  /* 0x30000034ff347230 */ /* 0x000fe40000004100 */
[----:B------:R-:W-:Y:S01]  /*4300*/  HADD2.F32 R38, -RZ, R38.H1_H1 ;  /* 0x30000026ff267230 */ /* 0x000fe20000004100 */
[----:B------:R-:W-:Y:S01]  /*4310*/  F2FP.F16.F32.PACK_AB R112, R117, R112 ;  /* 0x000000707570723e */ /* 0x000fe200000000ff */
[----:B------:R-:W-:Y:S02]  /*4320*/  HADD2.F32 R42, -RZ, R121.H1_H1 ;  /* 0x30000079ff2a7230 */ /* 0x000fe40000004100 */
[----:B------:R-:W-:Y:S01]  /*4330*/  FMUL.FTZ R53, R52, R43 ;  /* 0x0000002b34357220 */ /* 0x000fe20000410000 */
[----:B------:R-:W-:-:S02]  /*4340*/  HADD2.F32 R41, -RZ, R110.H0_H0 ;  /* 0x2000006eff297230 */ /* 0x000fc40000004100 */
[C---:B------:R-:W-:Y:S01]  /*4350*/  FMUL.FTZ R43, R38.reuse, R43 ;  /* 0x0000002b262b7220 */ /* 0x040fe20000410000 */
[----:B------:R-:W-:Y:S02]  /*4360*/  HADD2.F32 R40, -RZ, R121.H0_H0 ;  /* 0x20000079ff287230 */ /* 0x000fe40000004100 */
[-C--:B------:R-:W-:Y:S01]  /*4370*/  FMUL.FTZ R110, R39, R42.reuse ;  /* 0x0000002a276e7220 */ /* 0x080fe20000410000 */
[C---:B------:R-:W-:Y:S01]  /*4380*/  FMUL.FTZ R42, R15.reuse, R42 ;  /* 0x0000002a0f2a7220 */ /* 0x040fe20000410000 */
[-C--:B------:R-:W-:Y:S01]  /*4390*/  FFMA.FTZ R53, R38, R41.reuse, -R53 ;  /* 0x0000002926357223 */ /* 0x080fe20000010835 */
[----:B------:R-:W-:Y:S01]  /*43a0*/  FFMA.FTZ R43, R52, R41, R43 ;  /* 0x00000029342b7223 */ /* 0x000fe2000001002b */
[----:B------:R-:W-:Y:S02]  /*43b0*/  HADD2.F32 R41, -RZ, R37.H0_H0 ;  /* 0x20000025ff297230 */ /* 0x000fe40000004100 */
[-C--:B------:R-:W-:Y:S01]  /*43c0*/  FFMA.FTZ R110, R15, R40.reuse, -R110 ;  /* 0x000000280f6e7223 */ /* 0x080fe2000001086e */
[----:B------:R-:W-:Y:S01]  /*43d0*/  FFMA.FTZ R42, R39, R40, R42 ;  /* 0x00000028272a7223 */ /* 0x000fe2000001002a */
[----:B------:R-:W-:-:S02]  /*43e0*/  HADD2.F32 R37, -RZ, R54.H0_H0 ;  /* 0x20000036ff257230 */ /* 0x000fc40000004100 */
[--C-:B------:R-:W-:Y:S01]  /*43f0*/  HADD2.F32 R40, -RZ, R111.reuse.H0_H0 ;  /* 0x2000006fff287230 */ /* 0x100fe20000004100 */
[----:B------:R-:W-:Y:S01]  /*4400*/  F2FP.F16.F32.PACK_AB R12, R53, R110 ;  /* 0x0000006e350c723e */ /* 0x000fe200000000ff */
[----:B------:R-:W-:Y:S01]  /*4410*/  HADD2.F32 R15, -RZ, R14.H0_H0 ;  /* 0x2000000eff0f7230 */ /* 0x000fe20000004100 */
[----:B------:R-:W-:Y:S01]  /*4420*/  F2FP.F16.F32.PACK_AB R52, R43, R42 ;  /* 0x0000002a2b34723e */ /* 0x000fe200000000ff */
[----:B------:R-:W-:Y:S01]  /*4430*/  HADD2.F32 R54, -RZ, R54.H1_H1 ;  /* 0x30000036ff367230 */ /* 0x000fe20000004100 */
[----:B------:R-:W-:Y:S01]  /*4440*/  MOV R53, R114 ;  /* 0x0000007200357202 */ /* 0x000fe20000000f00 */
[----:B------:R-:W-:Y:S02]  /*4450*/  HADD2.F32 R14, -RZ, R14.H1_H1 ;  /* 0x3000000eff0e7230 */ /* 0x000fe40000004100 */
[----:B------:R-:W-:Y:S02]  /*4460*/  HADD2.F32 R38, -RZ, R111.H1_H1 ;  /* 0x3000006fff267230 */ /* 0x000fe40000004100 */
[----:B------:R-:W-:Y:S01]  /*4470*/  FMUL.FTZ R55, R54, R41 ;  /* 0x0000002936377220 */ /* 0x000fe20000410000 */
[----:B------:R-:W-:-:S02]  /*4480*/  HADD2.F32 R39, -RZ, R36.H0_H0 ;  /* 0x20000024ff277230 */ /* 0x000fc40000004100 */
[-C--:B------:R-:W-:Y:S01]  /*4490*/  FMUL.FTZ R36, R37, R40.reuse ;  /* 0x0000002825247220 */ /* 0x080fe20000410000 */
[C---:B------:R-:W-:Y:S01]  /*44a0*/  FMUL.FTZ R40, R15.reuse, R40 ;  /* 0x000000280f287220 */ /* 0x040fe20000410000 */
[C---:B------:R-:W-:Y:S01]  /*44b0*/  FMUL.FTZ R41, R14.reuse, R41 ;  /* 0x000000290e297220 */ /* 0x040fe20000410000 */
[----:B------:R-:W-:Y:S02]  /*44c0*/  IMAD.MOV.U32 R13, RZ, RZ, R113 ;  /* 0x000000ffff0d7224 */ /* 0x000fe400078e0071 */
[-C--:B------:R-:W-:Y:S01]  /*44d0*/  FFMA.FTZ R36, R15, R38.reuse, -R36 ;  /* 0x000000260f247223 */ /* 0x080fe20000010824 */
[-C--:B------:R-:W-:Y:S01]  /*44e0*/  FFMA.FTZ R55, R14, R39.reuse, -R55 ;  /* 0x000000270e377223 */ /* 0x080fe20000010837 */
[----:B------:R-:W-:Y:S01]  /*44f0*/  FFMA.FTZ R40, R37, R38, R40 ;  /* 0x0000002625287223 */ /* 0x000fe20000010028 */
[----:B------:R-:W-:Y:S01]  /*4500*/  FFMA.FTZ R41, R54, R39, R41 ;  /* 0x0000002736297223 */ /* 0x000fe20000010029 */
[----:B------:R-:W-:Y:S02]  /*4510*/  F2FP.F16.F32.PACK_AB R15, R115, R116 ;  /* 0x00000074730f723e */ /* 0x000fe400000000ff */
[----:B------:R-:W-:Y:S01]  /*4520*/  F2FP.F16.F32.PACK_AB R14, R55, R36 ;  /* 0x00000024370e723e */ /* 0x000fe200000000ff */
[----:B------:R-:W-:Y:S01]  /*4530*/  IMAD.MOV.U32 R55, RZ, RZ, R112 ;  /* 0x000000ffff377224 */ /* 0x000fe200078e0070 */
[----:B------:R-:W-:-:S07]  /*4540*/  F2FP.F16.F32.PACK_AB R54, R41, R40 ;  /* 0x000000282936723e */ /* 0x000fce00000000ff */
.L_x_693:
[----:B------:R-:W-:Y:S05]  /*4550*/  BSYNC B2 ;  /* 0x0000000000027941 */ /* 0x000fea0003800000 */
.L_x_692:
[----:B------:R-:W-:Y:S01]  /*4560*/  ISETP.GE.AND P4, PT, R11, R104, PT ;  /* 0x000000680b00720c */ /* 0x000fe20003f86270 */
[----:B--2---:R4:W-:-:S12]  /*4570*/  ST.E.128 desc[UR40][R92.64], R12 ;  /* 0x0000000c5c007985 */ /* 0x0049d8000c101d28 */
[----:B------:R-:W-:-:S05]  /*4580*/  @!P4 IMAD.WIDE R94, R11, 0x2, R94 ;  /* 0x000000020b5ec825 */ /* 0x000fca00078e025e */
[----:B---3--:R4:W-:Y:S02]  /*4590*/  @!P4 ST.E.128 desc[UR40][R94.64], R52 ;  /* 0x000000345e00c985 */ /* 0x0089e4000c101d28 */
.L_x_691:
[----:B------:R-:W-:Y:S05]  /*45a0*/  BSYNC B1 ;  /* 0x0000000000017941 */ /* 0x000fea0003800000 */
.L_x_690:
[----:B------:R-:W-:-:S03]  /*45b0*/  UMOV UR4, 0xffffffff ;  /* 0xffffffff00047882 */ /* 0x000fc60000000000 */
[----:B------:R-:W-:Y:S05]  /*45c0*/  BRA.DIV UR4, `(.L_x_694) ;  /* 0x0000012204e87947 */ /* 0x000fea000b800000 */
[----:B------:R1:W1:Y:S04]  /*45d0*/  SHFL.IDX PT, R42, R103, 0x1, 0x1c1f ;  /* 0x003c1f00672a7f89 */ /* 0x00026800000e0000 */
[----:B0-----:R-:W0:Y:S02]  /*45e0*/  SHFL.IDX PT, R102, R102, 0x1, 0x1c1f ;  /* 0x003c1f0066667f89 */ /* 0x001e2400000e0000 */
.L_x_931:
[----:B------:R-:W-:-:S05]  /*45f0*/  VIADD R11, R204, 0x40 ;  /* 0x00000040cc0b7836 */ /* 0x000fca0000000000 */
[----:B------:R-:W-:-:S13]  /*4600*/  ISETP.GE.OR P4, PT, R11, R100, P1 ;  /* 0x000000640b00720c */ /* 0x000fda0000f86670 */
[----:B------:R-:W-:Y:S05]  /*4610*/  @P4 BRA `(.L_x_679) ;  /* 0x0000000800dc4947 */ /* 0x000fea0003800000 */
[----:B----4-:R-:W4:Y:S01]  /*4620*/  LDL R13, [R1+0x4] ;  /* 0x00000400010d7983 */ /* 0x010f220000100800 */
[----:B------:R-:W-:Y:S01]  /*4630*/  SEL R106, R67, R106, !P0 ;  /* 0x0000006a436a7207 */ /* 0x000fe20004000000 */
[----:B------:R-:W-:Y:S01]  /*4640*/  BSSY B1, `(.L_x_695) ;  /* 0x0000068000017945 */ /* 0x000fe20003800000 */
[----:B------:R-:W-:Y:S02]  /*4650*/  SHF.R.U32.HI R14, RZ, 0x3, R227 ;  /* 0x00000003ff0e7819 */ /* 0x000fe400000116e3 */
[----:B------:R-:W-:Y:S02]  /*4660*/  SHF.R.S32.HI R11, RZ, 0x1f, R106 ;  /* 0x0000001fff0b7819 */ /* 0x000fe4000001146a */
[----:B0-----:R-:W-:Y:S02]  /*4670*/  LEA R40, P4, R77, R102, 0x1 ;  /* 0x000000664d287211 */ /* 0x001fe400078808ff */
[----:B------:R-:W-:Y:S02]  /*4680*/  LEA.HI R11, R11, R106, RZ, 0x4 ;  /* 0x0000006a0b0b7211 */ /* 0x000fe400078f20ff */
[----:B-1----:R-:W-:-:S02]  /*4690*/  LEA.HI.X R41, R77, R42, R79, 0x1, P4 ;  /* 0x0000002a4d297211 */ /* 0x002fc400020f0c4f */
[----:B------:R-:W-:-:S05]  /*46a0*/  LEA.HI.SX32 R11, R11, R76, 0x1c ;  /* 0x0000004c0b0b7211 */ /* 0x000fca00078fe2ff */
[----:B------:R-:W-:-:S05]  /*46b0*/  IMAD.SHL.U32 R11, R11, 0x8, RZ ;  /* 0x000000080b0b7824 */ /* 0x000fca00078e00ff */
[----:B------:R-:W-:-:S04]  /*46c0*/  LOP3.LUT R12, R227, 0x38, R11, 0xf8, !PT ;  /* 0x00000038e30c7812 */ /* 0x000fc800078ef80b */
[----:B------:R-:W-:-:S05]  /*46d0*/  LOP3.LUT R12, R12, R14, RZ, 0x3c, !PT ;  /* 0x0000000e0c0c7212 */ /* 0x000fca00078e3cff */
[----:B----4-:R-:W-:Y:S02]  /*46e0*/  IMAD.IADD R13, R13, 0x1, R12 ;  /* 0x000000010d0d7824 */ /* 0x010fe400078e020c */
[C---:B------:R-:W-:Y:S02]  /*46f0*/  IMAD R12, R18.reuse, 0x1800, R81 ;  /* 0x00001800120c7824 */ /* 0x040fe400078e0251 */
[----:B------:R-:W-:Y:S02]  /*4700*/  IMAD R14, R18, 0x1800, R13 ;  /* 0x00001800120e7824 */ /* 0x000fe400078e020d */
[--C-:B------:R-:W-:Y:S02]  /*4710*/  IMAD R12, R12, 0x2, R19.reuse ;  /* 0x000000020c0c7824 */ /* 0x100fe400078e0213 */
[----:B------:R-:W-:-:S04]  /*4720*/  IMAD R36, R14, 0x2, R19 ;  /* 0x000000020e247824 */ /* 0x000fc800078e0213 */
[----:B------:R-:W0:Y:S04]  /*4730*/  LDS.128 R12, [R12+0x1c400] ;  /* 0x01c400000c0c7984 */ /* 0x000e280000000c00 */
[----:B------:R-:W1:Y:S01]  /*4740*/  LDS.128 R36, [R36+0x1c400] ;  /* 0x01c4000024247984 */ /* 0x000e620000000c00 */
[----:B------:R-:W-:Y:S05]  /*4750*/  @P2 BRA `(.L_x_696) ;  /* 0x0000000400582947 */ /* 0x000fea0003800000 */
[--C-:B------:R-:W-:Y:S01]  /*4760*/  SHF.R.U64 R92, R48, 0x10, R49.reuse ;  /* 0x00000010305c7819 */ /* 0x100fe20000001231 */
[----:B-1----:R-:W-:Y:S01]  /*4770*/  IMAD.MOV.U32 R43, RZ, RZ, R36 ;  /* 0x000000ffff2b7224 */ /* 0x002fe200078e0024 */
[----:B------:R-:W-:Y:S02]  /*4780*/  SHF.R.U32.HI R48, RZ, 0x10, R49 ;  /* 0x00000010ff307819 */ /* 0x000fe40000011631 */
[----:B---3--:R-:W-:Y:S01]  /*4790*/  SHF.R.U64 R94, R44, 0x10, R45 ;  /* 0x000000102c5e7819 */ /* 0x008fe2000000122d */
[----:B------:R-:W-:Y:S01]  /*47a0*/  IMAD.MOV.U32 R44, RZ, RZ, R38 ;  /* 0x000000ffff2c7224 */ /* 0x000fe200078e0026 */
[--C-:B------:R-:W-:Y:S01]  /*47b0*/  SHF.R.U64 R93, R46, 0x10, R47.reuse ;  /* 0x000000102e5d7819 */ /* 0x100fe2000000122f */
[----:B------:R-:W-:Y:S01]  /*47c0*/  HADD2.F32 R38, -RZ, R37.H0_H0 ;  /* 0x20000025ff267230 */ /* 0x000fe20000004100 */
[----:B------:R-:W-:Y:S01]  /*47d0*/  SHF.R.U32.HI R52, RZ, 0x10, R47 ;  /* 0x00000010ff347819 */ /* 0x000fe2000001162f */
[----:B------:R-:W-:Y:S01]  /*47e0*/  HADD2.F32 R47, -RZ, R109.H1_H1 ;  /* 0x3000006dff2f7230 */ /* 0x000fe20000004100 */
[----:B0-----:R-:W-:Y:S01]  /*47f0*/  MOV R36, R14 ;  /* 0x0000000e00247202 */ /* 0x001fe20000000f00 */
[----:B------:R-:W-:Y:S01]  /*4800*/  HADD2.F32 R14, -RZ, R13.H0_H0 ;  /* 0x2000000dff0e7230 */ /* 0x000fe20000004100 */
[----:B------:R-:W-:Y:S01]  /*4810*/  SHF.R.U32.HI R53, RZ, 0x10, R45 ;  /* 0x00000010ff357819 */ /* 0x000fe2000001162d */
[----:B------:R-:W-:-:S02]  /*4820*/  HADD2.F32 R37, -RZ, R37.H1_H1 ;  /* 0x30000025ff257230 */ /* 0x000fc40000004100 */
[-C--:B------:R-:W-:Y:S01]  /*4830*/  FMUL.FTZ R49, R38, R47.reuse ;  /* 0x0000002f26317220 */ /* 0x080fe20000410000 */
[----:B------:R-:W-:Y:S01]  /*4840*/  HADD2.F32 R48, -RZ, R48.H0_H0 ;  /* 0x20000030ff307230 */ /* 0x000fe20000004100 */
[----:B------:R-:W-:Y:S01]  /*4850*/  SHF.R.U64 R55, R50, 0x10, R51 ;  /* 0x0000001032377819 */ /* 0x000fe20000001233 */
[----:B------:R-:W-:Y:S02]  /*4860*/  HADD2.F32 R45, -RZ, R107.H1_H1 ;  /* 0x3000006bff2d7230 */ /* 0x000fe40000004100 */
[C---:B------:R-:W-:Y:S01]  /*4870*/  FMUL.FTZ R47, R14.reuse, R47 ;  /* 0x0000002f0e2f7220 */ /* 0x040fe20000410000 */
[----:B------:R-:W-:Y:S02]  /*4880*/  HADD2.F32 R13, -RZ, R13.H1_H1 ;  /* 0x3000000dff0d7230 */ /* 0x000fe40000004100 */
[-C--:B------:R-:W-:Y:S01]  /*4890*/  FMUL.FTZ R50, R37, R48.reuse ;  /* 0x0000003025327220 */ /* 0x080fe20000410000 */
[----:B------:R-:W-:Y:S02]  /*48a0*/  HADD2.F32 R46, -RZ, R53.H0_H0 ;  /* 0x20000035ff2e7230 */ /* 0x000fe40000004100 */
[-C--:B------:R-:W-:Y:S01]  /*48b0*/  FFMA.FTZ R49, R14, R45.reuse, -R49 ;  /* 0x0000002d0e317223 */ /* 0x080fe20000010831 */
[----:B------:R-:W-:Y:S01]  /*48c0*/  FFMA.FTZ R47, R38, R45, R47 ;  /* 0x0000002d262f7223 */ /* 0x000fe2000001002f */
[----:B------:R-:W-:Y:S01]  /*48d0*/  SHF.R.U32.HI R51, RZ, 0x10, R51 ;  /* 0x00000010ff337819 */ /* 0x000fe20000011633 */
[C---:B------:R-:W-:Y:S01]  /*48e0*/  FMUL.FTZ R48, R13.reuse, R48 ;  /* 0x000000300d307220 */ /* 0x040fe20000410000 */
[----:B------:R-:W-:Y:S01]  /*48f0*/  FFMA.FTZ R50, R13, R46, -R50 ;  /* 0x0000002e0d327223 */ /* 0x000fe20000010832 */
[----:B------:R-:W-:-:S02]  /*4900*/  HADD2.F32 R45, -RZ, R108.H1_H1 ;  /* 0x3000006cff2d7230 */ /* 0x000fc40000004100 */
[----:B------:R-:W-:Y:S02]  /*4910*/  HADD2.F32 R14, -RZ, R39.H0_H0 ;  /* 0x20000027ff0e7230 */ /* 0x000fe40000004100 */
[----:B------:R-:W-:Y:S01]  /*4920*/  FFMA.FTZ R48, R37, R46, R48 ;  /* 0x0000002e25307223 */ /* 0x000fe20000010030 */
[----:B------:R-:W-:Y:S02]  /*4930*/  HADD2.F32 R13, -RZ, R15.H0_H0 ;  /* 0x2000000fff0d7230 */ /* 0x000fe40000004100 */
[----:B------:R-:W-:Y:S02]  /*4940*/  HADD2.F32 R38, -RZ, R52.H0_H0 ;  /* 0x20000034ff267230 */ /* 0x000fe40000004100 */
[-C--:B------:R-:W-:Y:S01]  /*4950*/  FMUL.FTZ R52, R14, R45.reuse ;  /* 0x0000002d0e347220 */ /* 0x080fe20000410000 */
[----:B------:R-:W-:Y:S02]  /*4960*/  HADD2.F32 R37, -RZ, R105.H1_H1 ;  /* 0x30000069ff257230 */ /* 0x000fe40000004100 */
[----:B------:R-:W-:Y:S01]  /*4970*/  FMUL.FTZ R45, R13, R45 ;  /* 0x0000002d0d2d7220 */ /* 0x000fe20000410000 */
[----:B------:R-:W-:Y:S01]  /*4980*/  HADD2.F32 R39, -RZ, R39.H1_H1 ;  /* 0x30000027ff277230 */ /* 0x000fe20000004100 */
[----:B------:R-:W-:Y:S01]  /*4990*/  F2FP.F16.F32.PACK_AB R47, R48, R47 ;  /* 0x0000002f302f723e */ /* 0x000fe200000000ff */
[----:B------:R-:W-:-:S02]  /*49a0*/  HADD2.F32 R46, -RZ, R51.H0_H0 ;  /* 0x20000033ff2e7230 */ /* 0x000fc40000004100 */
[-C--:B------:R-:W-:Y:S01]  /*49b0*/  FFMA.FTZ R51, R14, R37.reuse, R45 ;  /* 0x000000250e337223 */ /* 0x080fe2000001002d */
[----:B------:R-:W-:Y:S02]  /*49c0*/  HADD2.F32 R15, -RZ, R15.H1_H1 ;  /* 0x3000000fff0f7230 */ /* 0x000fe40000004100 */
[----:B------:R-:W-:Y:S01]  /*49d0*/  FFMA.FTZ R52, R13, R37, -R52 ;  /* 0x000000250d347223 */ /* 0x000fe20000010834 */
[----:B------:R-:W-:Y:S02]  /*49e0*/  HADD2.F32 R109, -RZ, R109.H0_H0 ;  /* 0x2000006dff6d7230 */ /* 0x000fe40000004100 */
[-C--:B------:R-:W-:Y:S01]  /*49f0*/  FMUL.FTZ R54, R39, R46.reuse ;  /* 0x0000002e27367220 */ /* 0x080fe20000410000 */
[----:B------:R-:W-:Y:S02]  /*4a00*/  HADD2.F32 R14, -RZ, R43.H0_H0 ;  /* 0x2000002bff0e7230 */ /* 0x000fe40000004100 */
[----:B------:R-:W-:Y:S01]  /*4a10*/  FMUL.FTZ R46, R15, R46 ;  /* 0x0000002e0f2e7220 */ /* 0x000fe20000410000 */
[----:B------:R-:W-:-:S02]  /*4a20*/  HADD2.F32 R37, -RZ, R92.H0_H0 ;  /* 0x2000005cff257230 */ /* 0x000fc40000004100 */
[-C--:B------:R-:W-:Y:S01]  /*4a30*/  FFMA.FTZ R53, R15, R38.reuse, -R54 ;  /* 0x000000260f357223 */ /* 0x080fe20000010836 */
[----:B------:R-:W-:Y:S02]  /*4a40*/  HADD2.F32 R43, -RZ, R43.H1_H1 ;  /* 0x3000002bff2b7230 */ /* 0x000fe40000004100 */
[----:B------:R-:W-:Y:S01]  /*4a50*/  FFMA.FTZ R54, R39, R38, R46 ;  /* 0x0000002627367223 */ /* 0x000fe2000001002e */
[----:B------:R-:W-:Y:S02]  /*4a60*/  HADD2.F32 R107, -RZ, R107.H0_H0 ;  /* 0x2000006bff6b7230 */ /* 0x000fe40000004100 */
[----:B------:R-:W-:Y:S01]  /*4a70*/  FMUL.FTZ R38, R14, R109 ;  /* 0x0000006d0e267220 */ /* 0x000fe20000410000 */
[--C-:B------:R-:W-:Y:S02]  /*4a80*/  HADD2.F32 R13, -RZ, R12.reuse.H0_H0 ;  /* 0x2000000cff0d7230 */ /* 0x100fe40000004100 */
[----:B------:R-:W-:Y:S01]  /*4a90*/  FMUL.FTZ R39, R43, R37 ;  /* 0x000000252b277220 */ /* 0x000fe20000410000 */
[----:B------:R-:W-:Y:S01]  /*4aa0*/  HADD2.F32 R12, -RZ, R12.H1_H1 ;  /* 0x3000000cff0c7230 */ /* 0x000fe20000004100 */
[----:B------:R-:W-:Y:S01]  /*4ab0*/  F2FP.F16.F32.PACK_AB R51, R54, R51 ;  /* 0x000000333633723e */ /* 0x000fe200000000ff */
[----:B------:R-:W-:-:S02]  /*4ac0*/  HADD2.F32 R15, -RZ, R94.H0_H0 ;  /* 0x2000005eff0f7230 */ /* 0x000fc40000004100 */
[C---:B------:R-:W-:Y:S01]  /*4ad0*/  FMUL.FTZ R109, R13.reuse, R109 ;  /* 0x0000006d0d6d7220 */ /* 0x040fe20000410000 */
[----:B------:R-:W-:Y:S01]  /*4ae0*/  FFMA.FTZ R38, R13, R107, -R38 ;  /* 0x0000006b0d267223 */ /* 0x000fe20000010826 */
[C---:B------:R-:W-:Y:S01]  /*4af0*/  FMUL.FTZ R46, R12.reuse, R37 ;  /* 0x000000250c2e7220 */ /* 0x040fe20000410000 */
[----:B------:R-:W-:Y:S02]  /*4b00*/  HADD2.F32 R13, -RZ, R44.H0_H0 ;  /* 0x2000002cff0d7230 */ /* 0x000fe40000004100 */
[-C--:B------:R-:W-:Y:S01]  /*4b10*/  FFMA.FTZ R39, R12, R15.reuse, -R39 ;  /* 0x0000000f0c277223 */ /* 0x080fe20000010827 */
[----:B------:R-:W-:Y:S02]  /*4b20*/  HADD2.F32 R108, -RZ, R108.H0_H0 ;  /* 0x2000006cff6c7230 */ /* 0x000fe40000004100 */
[----:B------:R-:W-:Y:S01]  /*4b30*/  FFMA.FTZ R46, R43, R15, R46 ;  /* 0x0000000f2b2e7223 */ /* 0x000fe2000001002e */
[----:B------:R-:W-:Y:S02]  /*4b40*/  HADD2.F32 R37, -RZ, R55.H0_H0 ;  /* 0x20000037ff257230 */ /* 0x000fe40000004100 */
[----:B------:R-:W-:Y:S01]  /*4b50*/  FFMA.FTZ R109, R14, R107, R109 ;  /* 0x0000006b0e6d7223 */ /* 0x000fe2000001006d */
[----:B------:R-:W-:-:S02]  /*4b60*/  HADD2.F32 R12, -RZ, R36.H0_H0 ;  /* 0x20000024ff0c7230 */ /* 0x000fc40000004100 */
[CC--:B------:R-:W-:Y:S01]  /*4b70*/  FMUL.FTZ R43, R13.reuse, R108.reuse ;  /* 0x0000006c0d2b7220 */ /* 0x0c0fe20000410000 */
[----:B------:R-:W-:Y:S02]  /*4b80*/  HADD2.F32 R44, -RZ, R44.H1_H1 ;  /* 0x3000002cff2c7230 */ /* 0x000fe40000004100 */
[----:B------:R-:W-:Y:S02]  /*4b90*/  HADD2.F32 R36, -RZ, R36.H1_H1 ;  /* 0x30000024ff247230 */ /* 0x000fe40000004100 */
[----:B------:R-:W-:Y:S01]  /*4ba0*/  FMUL.FTZ R108, R12, R108 ;  /* 0x0000006c0c6c7220 */ /* 0x000fe20000410000 */
[----:B------:R-:W-:Y:S02]  /*4bb0*/  HADD2.F32 R105, -RZ, R105.H0_H0 ;  /* 0x20000069ff697230 */ /* 0x000fe40000004100 */
[-C--:B------:R-:W-:Y:S01]  /*4bc0*/  FMUL.FTZ R45, R44, R37.reuse ;  /* 0x000000252c2d7220 */ /* 0x080fe20000410000 */
[----:B------:R-:W-:Y:S02]  /*4bd0*/  HADD2.F32 R15, -RZ, R93.H0_H0 ;  /* 0x2000005dff0f7230 */ /* 0x000fe40000004100 */
[----:B------:R-:W-:Y:S01]  /*4be0*/  FMUL.FTZ R37, R36, R37 ;  /* 0x0000002524257220 */ /* 0x000fe20000410000 */
[----:B------:R-:W-:Y:S01]  /*4bf0*/  F2FP.F16.F32.PACK_AB R46, R46, R109 ;  /* 0x0000006d2e2e723e */ /* 0x000fe200000000ff */
[-C--:B------:R-:W-:Y:S01]  /*4c00*/  FFMA.FTZ R43, R12, R105.reuse, -R43 ;  /* 0x000000690c2b7223 */ /* 0x080fe2000001082b */
[----:B------:R-:W-:Y:S01]  /*4c10*/  FFMA.FTZ R108, R13, R105, R108 ;  /* 0x000000690d6c7223 */ /* 0x000fe2000001006c */
[-C--:B------:R-:W-:Y:S01]  /*4c20*/  FFMA.FTZ R36, R36, R15.reuse, -R45 ;  /* 0x0000000f24247223 */ /* 0x080fe2000001082d */
[----:B------:R-:W-:Y:S01]  /*4c30*/  FFMA.FTZ R37, R44, R15, R37 ;  /* 0x0000000f2c257223 */ /* 0x000fe20000010025 */
[----:B------:R-:W-:Y:S01]  /*4c40*/  F2FP.F16.F32.PACK_AB R12, R39, R38 ;  /* 0x00000026270c723e */ /* 0x000fe200000000ff */
[----:B------:R-:W-:Y:S01]  /*4c50*/  IMAD.MOV.U32 R39, RZ, RZ, R51 ;  /* 0x000000ffff277224 */ /* 0x000fe200078e0033 */
[----:B------:R-:W-:-:S02]  /*4c60*/  F2FP.F16.F32.PACK_AB R13, R50, R49 ;  /* 0x00000031320d723e */ /* 0x000fc400000000ff */
[----:B------:R-:W-:Y:S01]  /*4c70*/  F2FP.F16.F32.PACK_AB R14, R36, R43 ;  /* 0x0000002b240e723e */ /* 0x000fe200000000ff */
[----:B------:R-:W-:Y:S01]  /*4c80*/  IMAD.MOV.U32 R36, RZ, RZ, R46 ;  /* 0x000000ffff247224 */ /* 0x000fe200078e002e */
[----:B------:R-:W-:Y:S01]  /*4c90*/  F2FP.F16.F32.PACK_AB R38, R37, R108 ;  /* 0x0000006c2526723e */ /* 0x000fe200000000ff */
[----:B------:R-:W-:Y:S01]  /*4ca0*/  IMAD.MOV.U32 R37, RZ, RZ, R47 ;  /* 0x000000ffff257224 */ /* 0x000fe200078e002f */
[----:B------:R-:W-:-:S07]  /*4cb0*/  F2FP.F16.F32.PACK_AB R15, R53, R52 ;  /* 0x00000034350f723e */ /* 0x000fce00000000ff */
.L_x_696:
[----:B------:R-:W-:Y:S05]  /*4cc0*/  BSYNC B1 ;  /* 0x0000000000017941 */ /* 0x000fea0003800000 */
.L_x_695:
[----:B------:R-:W-:Y:S01]  /*4cd0*/  ISETP.GE.AND P2, PT, R11, R104, PT ;  /* 0x000000680b00720c */ /* 0x000fe20003f46270 */
[----:B0-----:R0:W-:Y:S02]  /*4ce0*/  ST.E.128 desc[UR40][R40.64], R12 ;  /* 0x0000000c28007985 */ /* 0x0011e4000c101d28 */
[----:B0-----:R-:W-:Y:S02]  /*4cf0*/  IMAD.MOV.U32 R12, RZ, RZ, R102 ;  /* 0x000000ffff0c7224 */ /* 0x001fe400078e0066 */
[----:B------:R-:W-:-:S08]  /*4d00*/  IMAD.MOV.U32 R13, RZ, RZ, R42 ;  /* 0x000000ffff0d7224 */ /* 0x000fd000078e002a */
[----:B------:R-:W-:Y:S05]  /*4d10*/  @P2 BRA `(.L_x_679) ;  /* 0x00000004001c2947 */ /* 0x000fea0003800000 */
[----:B------:R-:W-:-:S05]  /*4d20*/  IMAD.WIDE R12, R11, 0x2, R12 ;  /* 0x000000020b0c7825 */ /* 0x000fca00078e020c */
[----:B-1----:R0:W-:Y:S01]  /*4d30*/  ST.E.128 desc[UR40][R12.64], R36 ;  /* 0x000000240c007985 */ /* 0x0021e2000c101d28 */
[----:B------:R-:W-:Y:S05]  /*4d40*/  BRA `(.L_x_679) ;  /* 0x0000000400107947 */ /* 0x000fea0003800000 */
.L_x_660:
[----:B------:R-:W-:-:S13]  /*4d50*/  ISETP.NE.AND P3, PT, R209, 0x3, PT ;  /* 0x00000003d100780c */ /* 0x000fda0003f65270 */
[----:B------:R-:W-:Y:S05]  /*4d60*/  @!P3 BRA `(.L_x_697) ;  /* 0x000000000004b947 */ /* 0x000fea0003800000 */
[----:B------:R-:W-:Y:S01]  /*4d70*/  BPT.TRAP 0x1 ;  /* 0x000000040000795c */ /* 0x000fe20000300000 */
.L_x_697:
[----:B------:R-:W-:Y:S01]  /*4d80*/  IMAD R89, R18, 0x8, R19 ;  /* 0x0000000812597824 */ /* 0x000fe200078e0213 */
[----:B------:R-:W-:Y:S01]  /*4d90*/  SHF.L.U32 R101, R207, 0x1f, RZ ;  /* 0x0000001fcf657819 */ /* 0x000fe200000006ff */
[----:B------:R-:W-:Y:S01]  /*4da0*/  BSSY B1, `(.L_x_698) ;  /* 0x0000004000017945 */ /* 0x000fe20003800000 */
[----:B------:R-:W-:Y:S02]  /*4db0*/  SHF.R.S32.HI R98, RZ, 0x1f, R97 ;  /* 0x0000001fff627819 */ /* 0x000fe40000011461 */
[----:B------:R-:W0:Y:S02]  /*4dc0*/  SYNCS.PHASECHK.TRANS64.TRYWAIT P2, [R89+URZ+0x22890], R101 ;  /* 0x02289065590075a7 */ /* 0x000e24000804017f */
[----:B0-----:R-:W-:Y:S05]  /*4dd0*/  @!P2 BRA `(.L_x_699) ;  /* 0x0000011c0030a947 */ /* 0x001fea0003800000 */
.L_x_932:
[----:B------:R-:W-:Y:S05]  /*4de0*/  BSYNC B1 ;  /* 0x0000000000017941 */ /* 0x000fea0003800000 */
.L_x_698:
[----:B------:R-:W-:Y:S01]  /*4df0*/  ULDC.64 UR4, c[0x0][0x300] ;  /* 0x0000c00000047ab9 */ /* 0x000fe20000000a00 */
[----:B-----5:R-:W-:Y:S01]  /*4e00*/  SHF.R.S32.HI R99, RZ, 0x1f, R96 ;  /* 0x0000001fff637819 */ /* 0x020fe20000011460 */
[----:B------:R-:W-:Y:S02]  /*4e10*/  IMAD R14, R98, UR4, RZ ;  /* 0x00000004620e7c24 */ /* 0x000fe4000f8e02ff */
[----:B------:R-:W-:-:S04]  /*4e20*/  IMAD.WIDE.U32 R12, R97, UR4, RZ ;  /* 0x00000004610c7c25 */ /* 0x000fc8000f8e00ff */
[----:B------:R-:W-:Y:S01]  /*4e30*/  IMAD R11, R97, UR5, R14 ;  /* 0x00000005610b7c24 */ /* 0x000fe2000f8e020e */
[----:B------:R-:W-:Y:S01]  /*4e40*/  ULDC.64 UR4, c[0x0][0x310] ;  /* 0x0000c40000047ab9 */ /* 0x000fe20000000a00 */
[----:B------:R-:W-:Y:S02]  /*4e50*/  IMAD R100, R26, -0x60, R30 ;  /* 0xffffffa01a647824 */ /* 0x000fe400078e021e */
[----:B------:R-:W-:Y:S01]  /*4e60*/  IMAD R15, R99, UR4, RZ ;  /* 0x00000004630f7c24 */ /* 0x000fe2000f8e02ff */
[----:B------:R-:W-:Y:S02]  /*4e70*/  IADD3 R13, R13, R11, RZ ;  /* 0x0000000b0d0d7210 */ /* 0x000fe40007ffe0ff */
[----:B------:R-:W-:Y:S01]  /*4e80*/  VIMNMX R100, R100, 0x60, PT ;  /* 0x0000006064647848 */ /* 0x000fe20003fe0100 */
[C---:B------:R-:W-:Y:S02]  /*4e90*/  IMAD R15, R96.reuse, UR5, R15 ;  /* 0x00000005600f7c24 */ /* 0x040fe4000f8e020f */
[----:B------:R-:W-:Y:S01]  /*4ea0*/  IMAD.WIDE.U32 R12, R96, UR4, R12 ;  /* 0x00000004600c7c25 */ /* 0x000fe2000f8e000c */
[----:B------:R-:W-:-:S03]  /*4eb0*/  ULDC.64 UR4, c[0x0][0x308] ;  /* 0x0000c20000047ab9 */ /* 0x000fc60000000a00 */
[----:B------:R-:W-:Y:S02]  /*4ec0*/  IMAD R11, R32, UR4, RZ ;  /* 0x00000004200b7c24 */ /* 0x000fe4000f8e02ff */
[----:B------:R-:W-:Y:S02]  /*4ed0*/  IMAD.IADD R13, R13, 0x1, R15 ;  /* 0x000000010d0d7824 */ /* 0x000fe400078e020f */
[C---:B------:R-:W-:Y:S02]  /*4ee0*/  IMAD R11, R34.reuse, UR5, R11 ;  /* 0x00000005220b7c24 */ /* 0x040fe4000f8e020b */
[----:B------:R-:W-:Y:S01]  /*4ef0*/  IMAD.WIDE.U32 R12, R34, UR4, R12 ;  /* 0x00000004220c7c25 */ /* 0x000fe2000f8e000c */
[----:B------:R-:W-:-:S03]  /*4f00*/  ULDC.64 UR4, c[0x0][0x2e8] ;  /* 0x0000ba0000047ab9 */ /* 0x000fc60000000a00 */
[----:B------:R-:W-:Y:S01]  /*4f10*/  IMAD.IADD R11, R13, 0x1, R11 ;  /* 0x000000010d0b7824 */ /* 0x000fe200078e020b */
[----:B------:R-:W-:Y:S01]  /*4f20*/  LEA R40, P2, R12, UR4, 0x1 ;  /* 0x000000040c287c11 */ /* 0x000fe2000f8408ff */
[----:B------:R-:W-:Y:S01]  /*4f30*/  IMAD.IADD R42, R100, 0x1, -R204 ;  /* 0x00000001642a7824 */ /* 0x000fe200078e0acc */
[----:B------:R-:W-:Y:S02]  /*4f40*/  UMOV UR4, 0xffffffff ;  /* 0xffffffff00047882 */ /* 0x000fe40000000000 */
[----:B------:R-:W-:Y:S02]  /*4f50*/  LEA.HI.X R41, R12, UR5, R11, 0x1, P2 ;  /* 0x000000050c297c11 */ /* 0x000fe400090f0c0b */
[----:B------:R-:W-:Y:S01]  /*4f60*/  ISETP.GE.AND P2, PT, R42, 0x1, PT ;  /* 0x000000012a00780c */ /* 0x000fe20003f46270 */
[----:B------:R-:W-:-:S12]  /*4f70*/  BRA.DIV UR4, `(.L_x_700) ;  /* 0x0000011a04dc7947 */ /* 0x000fd8000b800000 */
[----:B------:R1:W2:Y:S04]  /*4f80*/  SHFL.IDX PT, R37, R41, RZ, 0x1c1f ;  /* 0x001c1fff29257589 */ /* 0x0002a800000e0000 */
[----:B------:R1:W3:Y:S02]  /*4f90*/  SHFL.IDX PT, R14, R40, RZ, 0x1c1f ;  /* 0x001c1fff280e7589 */ /* 0x0002e400000e0000 */
.L_x_936:
[----:B------:R-:W-:Y:S04]  /*4fa0*/  BSSY B1, `(.L_x_701) ;  /* 0x000000d000017945 */ /* 0x000fe80003800000 */
[----:B------:R-:W-:Y:S05]  /*4fb0*/  @!P2 BRA `(.L_x_702) ;  /* 0x00000000002ca947 */ /* 0x000fea0003800000 */
[----:B------:R-:W-:Y:S02]  /*4fc0*/  ULDC UR4, c[0x0][0x2f4] ;  /* 0x0000bd0000047ab9 */ /* 0x000fe40000000800 */
[----:B------:R-:W-:-:S13]  /*4fd0*/  ISETP.GE.AND P2, PT, R16, UR4, PT ;  /* 0x0000000410007c0c */ /* 0x000fda000bf46270 */
[----:B---3--:R-:W-:-:S04]  /*4fe0*/  @!P2 LEA R38, P4, R16, R14, 0x1 ;  /* 0x0000000e1026a211 */ /* 0x008fc800078808ff */
[----:B--2---:R-:W-:Y:S02]  /*4ff0*/  @!P2 LEA.HI.X R39, R16, R37, R17, 0x1, P4 ;  /* 0x000000251027a211 */ /* 0x004fe400020f0c11 */
[----:B------:R-:W-:-:S13]  /*5000*/  ISETP.GE.AND P4, PT, R2, UR4, PT ;  /* 0x0000000402007c0c */ /* 0x000fda000bf86270 */
[C---:B------:R-:W-:Y:S02]  /*5010*/  @!P4 LEA R36, P5, R2.reuse, R14, 0x1 ;  /* 0x0000000e0224c211 */ /* 0x040fe400078a08ff */
[----:B------:R-:W2:Y:S02]  /*5020*/  @!P2 LDS.128 R12, [R94] ;  /* 0x000000005e0ca984 */ /* 0x000ea40000000c00 */
[----:B------:R-:W-:Y:S02]  /*5030*/  @!P4 LEA.HI.X R37, R2, R37, R205, 0x1, P5 ;  /* 0x000000250225c211 */ /* 0x000fe400028f0ccd */
[----:B--2---:R-:W-:Y:S04]  /*5040*/  @!P2 ST.E.128 desc[UR40][R38.64], R12 ;  /* 0x0000000c2600a985 */ /* 0x004fe8000c101d28 */
[----:B------:R-:W2:Y:S04]  /*5050*/  @!P4 LDS.128 R12, [R92] ;  /* 0x000000005c0cc984 */ /* 0x000ea80000000c00 */
[----:B--2---:R4:W-:Y:S02]  /*5060*/  @!P4 ST.E.128 desc[UR40][R36.64], R12 ;  /* 0x0000000c2400c985 */ /* 0x0049e4000c101d28 */
.L_x_702:
[----:B------:R-:W-:Y:S05]  /*5070*/  BSYNC B1 ;  /* 0x0000000000017941 */ /* 0x000fea0003800000 */
.L_x_701:
[----:B------:R-:W-:-:S03]  /*5080*/  UMOV UR4, 0xffffffff ;  /* 0xffffffff00047882 */ /* 0x000fc60000000000 */
[----:B------:R-:W-:Y:S05]  /*5090*/  BRA.DIV UR4, `(.L_x_703) ;  /* 0x0000011a04dc7947 */ /* 0x000fea000b800000 */
[----:B--2-4-:R2:W4:Y:S04]  /*50a0*/  SHFL.IDX PT, R37, R41, 0x1, 0x1c1f ;  /* 0x003c1f0029257f89 */ /* 0x01452800000e0000 */
[----:B---3--:R2:W3:Y:S02]  /*50b0*/  SHFL.IDX PT, R14, R40, 0x1, 0x1c1f ;  /* 0x003c1f00280e7f89 */ /* 0x0084e400000e0000 */
.L_x_940:
[----:B------:R-:W-:-:S13]  /*50c0*/  ISETP.GE.AND P2, PT, R42, 0x41, PT ;  /* 0x000000412a00780c */ /* 0x000fda0003f46270 */
[----:B------:R-:W-:Y:S05]  /*50d0*/  @!P2 BRA `(.L_x_679) ;  /* 0x00000000002ca947 */ /* 0x000fea0003800000 */
[----:B------:R-:W-:Y:S02]  /*50e0*/  ULDC UR4, c[0x0][0x2f4] ;  /* 0x0000bd0000047ab9 */ /* 0x000fe40000000800 */
[----:B------:R-:W-:-:S13]  /*50f0*/  ISETP.GE.AND P2, PT, R16, UR4, PT ;  /* 0x0000000410007c0c */ /* 0x000fda000bf46270 */
[----:B---3--:R-:W-:-:S04]  /*5100*/  @!P2 LEA R38, P4, R16, R14, 0x1 ;  /* 0x0000000e1026a211 */ /* 0x008fc800078808ff */
[----:B----4-:R-:W-:Y:S02]  /*5110*/  @!P2 LEA.HI.X R39, R16, R37, R17, 0x1, P4 ;  /* 0x000000251027a211 */ /* 0x010fe400020f0c11 */
[----:B------:R-:W-:-:S13]  /*5120*/  ISETP.GE.AND P4, PT, R2, UR4, PT ;  /* 0x0000000402007c0c */ /* 0x000fda000bf86270 */
[C---:B------:R-:W-:Y:S02]  /*5130*/  @!P4 LEA R36, P5, R2.reuse, R14, 0x1 ;  /* 0x0000000e0224c211 */ /* 0x040fe400078a08ff */
[----:B------:R-:W3:Y:S02]  /*5140*/  @!P2 LDS.128 R12, [R94+0x2000] ;  /* 0x002000005e0ca984 */ /* 0x000ee40000000c00 */
[----:B------:R-:W-:Y:S02]  /*5150*/  @!P4 LEA.HI.X R37, R2, R37, R205, 0x1, P5 ;  /* 0x000000250225c211 */ /* 0x000fe400028f0ccd */
[----:B---3--:R-:W-:Y:S04]  /*5160*/  @!P2 ST.E.128 desc[UR40][R38.64], R12 ;  /* 0x0000000c2600a985 */ /* 0x008fe8000c101d28 */
[----:B------:R-:W3:Y:S04]  /*5170*/  @!P4 LDS.128 R12, [R92+0x2000] ;  /* 0x002000005c0cc984 */ /* 0x000ee80000000c00 */
[----:B---3--:R3:W-:Y:S02]  /*5180*/  @!P4 ST.E.128 desc[UR40][R36.64], R12 ;  /* 0x0000000c2400c985 */ /* 0x0087e4000c101d28 */
.L_x_679:
[----:B------:R-:W-:Y:S05]  /*5190*/  BSYNC B0 ;  /* 0x0000000000007941 */ /* 0x000fea0003800000 */
.L_x_659:
[----:B------:R-:W5:Y:S01]  /*51a0*/  S2R R11, SR_TID.X ;  /* 0x00000000000b7919 */ /* 0x000f620000002100 */
[----:B------:R-:W-:Y:S01]  /*51b0*/  @!PT LDS RZ, [RZ] ;  /* 0x00000000fffff984 */ /* 0x000fe20000000800 */
[----:B------:R-:W-:Y:S01]  /*51c0*/  @!PT LDS RZ, [RZ] ;  /* 0x00000000fffff984 */ /* 0x000fe20000000800 */
[----:B------:R-:W-:Y:S01]  /*51d0*/  @!PT LDS RZ, [RZ] ;  /* 0x00000000fffff984 */ /* 0x000fe20000000800 */
[----:B------:R-:W-:Y:S01]  /*51e0*/  @!PT LDS RZ, [RZ] ;  /* 0x00000000fffff984 */ /* 0x000fe20000000800 */
[----:B------:R2:W-:Y:S06]  /*51f0*/  MEMBAR.ALL.CTA ;  /* 0x0000000000007992 */ /* 0x0005ec0000008000 */
[----:B--2---:R-:W2:Y:S01]  /*5200*/  FENCE.VIEW.ASYNC.S ;  /* 0x00000000000073c6 */ /* 0x004ea20000000000 */
[----:B------:R-:W-:Y:S05]  /*5210*/  WARPSYNC.ALL ;  /* 0x0000000000007948 */ /* 0x000fea0003800000 */
[----:B------:R-:W-:Y:S01]  /*5220*/  BSSY B0, `(.L_x_704) ;  /* 0x0000009000007945 */ /* 0x000fe20003800000 */
[----:B-----5:R-:W-:Y:S01]  /*5230*/  LOP3.LUT R11, R11, 0x7f, RZ, 0xc0, !PT ;  /* 0x0000007f0b0b7812 */ /* 0x020fe200078ec0ff */
[----:B--2---:R2:W-:Y:S03]  /*5240*/  BAR.SYNC.DEFER_BLOCKING R64, 0x80 ;  /* 0x000200400000751d */ /* 0x0045e60000010000 */
[----:B------:R-:W-:-:S13]  /*5250*/  ISETP.NE.AND P2, PT, R11, RZ, PT ;  /* 0x000000ff0b00720c */ /* 0x000fda0003f45270 */
[----:B------:R-:W-:-:S05]  /*5260*/  @!P2 VIADD R11, R89, 0x228a0 ;  /* 0x000228a0590ba836 */ /* 0x000fca0000000000 */
[----:B------:R-:W-:-:S04]  /*5270*/  @!P2 PRMT R11, RZ, 0x654, R11 ;  /* 0x00000654ff0ba816 */ /* 0x000fc8000000000b */
[----:B------:R2:W-:Y:S01]  /*5280*/  @!P2 SYNCS.ARRIVE.TRANS64.RED.A1T0 RZ, [R11+URZ], RZ ;  /* 0x000000ff0bffa9a7 */ /* 0x0005e2000810043f */
[----:B------:R-:W-:Y:S05]  /*5290*/  @!P3 BRA `(.L_x_705) ;  /* 0x000000000004b947 */ /* 0x000fea0003800000 */
[----:B------:R-:W-:Y:S01]  /*52a0*/  BPT.TRAP 0x1 ;  /* 0x000000040000795c */ /* 0x000fe20000300000 */
.L_x_705:
[----:B------:R-:W-:Y:S05]  /*52b0*/  BSYNC B0 ;  /* 0x0000000000007941 */ /* 0x000fea0003800000 */
.L_x_704:
[----:B------:R-:W5:Y:S01]  /*52c0*/  SYNCS.PHASECHK.TRANS64.TRYWAIT P3, [R89+URZ+0x228b0], R101 ;  /* 0x0228b065590075a7 */ /* 0x000f62000806017f */
[----:B------:R-:W-:Y:S04]  /*52d0*/  BSSY B0, `(.L_x_706) ;  /* 0x0000002000007945 */ /* 0x000fe80003800000 */
[----:B-----5:R-:W-:Y:S05]  /*52e0*/  @!P3 BRA `(.L_x_707) ;  /* 0x000001180090b947 */ /* 0x020fea0003800000 */
.L_x_941:
[----:B------:R-:W-:Y:S05]  /*52f0*/  BSYNC B0 ;  /* 0x0000000000007941 */ /* 0x000fea0003800000 */
.L_x_706:
[----:B------:R-:W-:Y:S01]  /*5300*/  ULDC.64 UR4, c[0x0][0x328] ;  /* 0x0000ca0000047ab9 */ /* 0x000fe20000000a00 */
[----:B------:R-:W-:Y:S01]  /*5310*/  IADD3 R100, -R204, R100, RZ ;  /* 0x00000064cc647210 */ /* 0x000fe20007ffe1ff */
[----:B------:R-:W-:Y:S01]  /*5320*/  IMAD R98, R98, UR4, RZ ;  /* 0x0000000462627c24 */ /* 0x000fe2000f8e02ff */
[----:B------:R-:W-:Y:S01]  /*5330*/  BSSY B0, `(.L_x_708) ;  /* 0x0000042000007945 */ /* 0x000fe20003800000 */
[----:B0--34-:R-:W-:-:S04]  /*5340*/  IMAD.WIDE.U32 R12, R97, UR4, RZ ;  /* 0x00000004610c7c25 */ /* 0x019fc8000f8e00ff */
[----:B------:R-:W-:Y:S01]  /*5350*/  IMAD R97, R97, UR5, R98 ;  /* 0x0000000561617c24 */ /* 0x000fe2000f8e0262 */
[----:B------:R-:W-:Y:S02]  /*5360*/  ULDC.64 UR4, c[0x0][0x338] ;  /* 0x0000ce0000047ab9 */ /* 0x000fe40000000a00 */
[----:B------:R-:W-:Y:S02]  /*5370*/  IMAD R99, R99, UR4, RZ ;  /* 0x0000000463637c24 */ /* 0x000fe4000f8e02ff */
[----:B------:R-:W-:Y:S02]  /*5380*/  IMAD.IADD R13, R13, 0x1, R97 ;  /* 0x000000010d0d7824 */ /* 0x000fe400078e0261 */
[C---:B------:R-:W-:Y:S02]  /*5390*/  IMAD R99, R96.reuse, UR5, R99 ;  /* 0x0000000560637c24 */ /* 0x040fe4000f8e0263 */
[----:B------:R-:W-:Y:S01]  /*53a0*/  IMAD.WIDE.U32 R12, R96, UR4, R12 ;  /* 0x00000004600c7c25 */ /* 0x000fe2000f8e000c */
[----:B------:R-:W-:-:S03]  /*53b0*/  ULDC.64 UR4, c[0x0][0x330] ;  /* 0x0000cc0000047ab9 */ /* 0x000fc60000000a00 */
[----:B--2---:R-:W-:Y:S02]  /*53c0*/  IMAD R11, R32, UR4, RZ ;  /* 0x00000004200b7c24 */ /* 0x004fe4000f8e02ff */
[----:B------:R-:W-:Y:S02]  /*53d0*/  IMAD.IADD R13, R13, 0x1, R99 ;  /* 0x000000010d0d7824 */ /* 0x000fe400078e0263 */
[C---:B------:R-:W-:Y:S02]  /*53e0*/  IMAD R11, R34.reuse, UR5, R11 ;  /* 0x00000005220b7c24 */ /* 0x040fe4000f8e020b */
[----:B------:R-:W-:Y:S01]  /*53f0*/  IMAD.WIDE.U32 R12, R34, UR4, R12 ;  /* 0x00000004220c7c25 */ /* 0x000fe2000f8e000c */
[----:B------:R-:W-:-:S03]  /*5400*/  ULDC.64 UR4, c[0x0][0x318] ;  /* 0x0000c60000047ab9 */ /* 0x000fc60000000a00 */
[----:B------:R-:W-:Y:S01]  /*5410*/  IMAD.IADD R13, R13, 0x1, R11 ;  /* 0x000000010d0d7824 */ /* 0x000fe200078e020b */
[----:B-1----:R-:W-:Y:S01]  /*5420*/  LEA R42, P3, R12, UR4, 0x1 ;  /* 0x000000040c2a7c11 */ /* 0x002fe2000f8608ff */
[----:B------:R-:W-:-:S03]  /*5430*/  IMAD R11, R18, 0x6000, R70 ;  /* 0x00006000120b7824 */ /* 0x000fc600078e0246 */
[----:B------:R-:W-:Y:S01]  /*5440*/  LEA.HI.X R43, R12, UR5, R13, 0x1, P3 ;  /* 0x000000050c2b7c11 */ /* 0x000fe200098f0c0d */
[----:B------:R-:W-:Y:S01]  /*5450*/  IMAD.IADD R13, R66, 0x1, R11 ;  /* 0x00000001420d7824 */ /* 0x000fe200078e020b */
[----:B------:R-:W-:Y:S01]  /*5460*/  ISETP.GE.AND P3, PT, R100, 0x1, PT ;  /* 0x000000016400780c */ /* 0x000fe20003f66270 */
[----:B------:R0:W1:Y:S01]  /*5470*/  SHFL.IDX PT, R47, R42, RZ, 0x1c1f ;  /* 0x001c1fff2a2f7589 */ /* 0x00006200000e0000 */
[--C-:B------:R-:W-:Y:S02]  /*5480*/  IMAD R44, R11, 0x2, R24.reuse ;  /* 0x000000020b2c7824 */ /* 0x100fe400078e0218 */
[----:B------:R-:W-:Y:S01]  /*5490*/  IMAD R46, R13, 0x2, R24 ;  /* 0x000000020d2e7824 */ /* 0x000fe200078e0218 */
[----:B------:R0:W2:Y:S08]  /*54a0*/  SHFL.IDX PT, R45, R43, RZ, 0x1c1f ;  /* 0x001c1fff2b2d7589 */ /* 0x0000b000000e0000 */
[----:B0-----:R-:W-:Y:S05]  /*54b0*/  @!P3 BRA `(.L_x_709) ;  /* 0x0000000000a4b947 */ /* 0x001fea0003800000 */
[----:B------:R-:W-:Y:S02]  /*54c0*/  ISETP.NE.AND P5, PT, R82, RZ, PT ;  /* 0x000000ff5200720c */ /* 0x000fe40003fa5270 */
[----:B------:R-:W-:Y:S02]  /*54d0*/  ISETP.NE.AND P4, PT, R83, RZ, PT ;  /* 0x000000ff5300720c */ /* 0x000fe40003f85270 */
[----:B------:R-:W-:-:S09]  /*54e0*/  PRMT R11, R3, 0x8880, RZ ;  /* 0x00008880030b7816 */ /* 0x000fd200000000ff */
[----:B------:R-:W0:Y:S01]  /*54f0*/  @P5 LDS.128 R12, [R44] ;  /* 0x000000002c0c5984 */ /* 0x000e220000000c00 */
[----:B-1----:R-:W-:-:S04]  /*5500*/  @P5 LEA R40, P3, R16, R47, 0x1 ;  /* 0x0000002f10285211 */ /* 0x002fc800078608ff */
[----:B--2---:R-:W-:Y:S02]  /*5510*/  @P5 LEA.HI.X R41, R16, R45, R17, 0x1, P3 ;  /* 0x0000002d10295211 */ /* 0x004fe400018f0c11 */
[----:B------:R-:W-:-:S04]  /*5520*/  @P4 LEA R38, P3, R2, R47, 0x1 ;  /* 0x0000002f02264211 */ /* 0x000fc800078608ff */
[----:B------:R-:W-:Y:S02]  /*5530*/  @P4 LEA.HI.X R39, R2, R45, R205, 0x1, P3 ;  /* 0x0000002d02274211 */ /* 0x000fe400018f0ccd */
[----:B------:R-:W-:-:S13]  /*5540*/  ISETP.NE.AND P3, PT, R84, RZ, PT ;  /* 0x000000ff5400720c */ /* 0x000fda0003f65270 */
[----:B------:R-:W-:-:S04]  /*5550*/  @P3 LEA R36, P6, R213, R47, 0x1 ;  /* 0x0000002fd5243211 */ /* 0x000fc800078c08ff */
[----:B------:R-:W-:Y:S01]  /*5560*/  @P3 LEA.HI.X R37, R213, R45, R223, 0x1, P6 ;  /* 0x0000002dd5253211 */ /* 0x000fe200030f0cdf */
[----:B0-----:R0:W-:Y:S01]  /*5570*/  @P5 ST.E.128 desc[UR40][R40.64], R12 ;  /* 0x0000000c28005985 */ /* 0x0011e2000c101d28 */
[----:B------:R-:W-:-:S03]  /*5580*/  ISETP.NE.AND P5, PT, R85, RZ, PT ;  /* 0x000000ff5500720c */ /* 0x000fc60003fa5270 */
[----:B------:R-:W1:Y:S10]  /*5590*/  @P4 LDS.128 R12, [R46] ;  /* 0x000000002e0c4984 */ /* 0x000e740000000c00 */
[----:B0-----:R-:W-:-:S04]  /*55a0*/  @P5 LEA R40, P6, R212, R47, 0x1 ;  /* 0x0000002fd4285211 */ /* 0x001fc800078c08ff */
[----:B------:R-:W-:Y:S01]  /*55b0*/  @P5 LEA.HI.X R41, R212, R45, R222, 0x1, P6 ;  /* 0x0000002dd4295211 */ /* 0x000fe200030f0cde */
[----:B-1----:R0:W-:Y:S01]  /*55c0*/  @P4 ST.E.128 desc[UR40][R38.64], R12 ;  /* 0x0000000c26004985 */ /* 0x0021e2000c101d28 */
[----:B------:R-:W-:-:S03]  /*55d0*/  ISETP.NE.AND P4, PT, R86, RZ, PT ;  /* 0x000000ff5600720c */ /* 0x000fc60003f85270 */
[----:B------:R-:W1:Y:S10]  /*55e0*/  @P3 LDS.128 R12, [R44+0x3000] ;  /* 0x003000002c0c3984 */ /* 0x000e740000000c00 */
        /* <DEDUP_REMOVED lines=13> */
[----:B------:R-:W-:-:S03]  /*56c0*/  ISETP.GT.AND P4, PT, R11, -0x1, PT ;  /* 0xffffffff0b00780c */ /* 0x000fc60003f84270 */
[----:B------:R-:W1:Y:S10]  /*56d0*/  @P3 LDS.128 R12, [R46+0x6000] ;  /* 0x006000002e0c3984 */ /* 0x000e740000000c00 */
[----:B0-----:R-:W-:-:S04]  /*56e0*/  @!P4 LEA R38, P6, R214, R47, 0x1 ;  /* 0x0000002fd626c211 */ /* 0x001fc800078c08ff */
[----:B------:R-:W-:Y:S01]  /*56f0*/  @!P4 LEA.HI.X R39, R214, R45, R218, 0x1, P6 ;  /* 0x0000002dd627c211 */ /* 0x000fe200030f0cda */
[----:B-1----:R-:W-:Y:S04]  /*5700*/  @P3 ST.E.128 desc[UR40][R36.64], R12 ;  /* 0x0000000c24003985 */ /* 0x002fe8000c101d28 */
[----:B------:R-:W0:Y:S04]  /*5710*/  @P5 LDS.128 R12, [R44+0x9000] ;  /* 0x009000002c0c5984 */ /* 0x000e280000000c00 */
[----:B0-----:R-:W-:Y:S04]  /*5720*/  @P5 ST.E.128 desc[UR40][R40.64], R12 ;  /* 0x0000000c28005985 */ /* 0x001fe8000c101d28 */
[----:B------:R-:W0:Y:S04]  /*5730*/  @!P4 LDS.128 R12, [R46+0x9000] ;  /* 0x009000002e0cc984 */ /* 0x000e280000000c00 */
[----:B0-----:R0:W-:Y:S02]  /*5740*/  @!P4 ST.E.128 desc[UR40][R38.64], R12 ;  /* 0x0000000c2600c985 */ /* 0x0011e4000c101d28 */
.L_x_709:
[----:B------:R-:W-:Y:S05]  /*5750*/  BSYNC B0 ;  /* 0x0000000000007941 */ /* 0x000fea0003800000 */
.L_x_708:
[----:B------:R-:W-:Y:S01]  /*5760*/  ISETP.GE.AND P3, PT, R100, 0x41, PT ;  /* 0x000000416400780c */ /* 0x000fe20003f66270 */
[----:B------:R-:W3:Y:S01]  /*5770*/  SHFL.IDX PT, R43, R43, 0x1, 0x1c1f ;  /* 0x003c1f002b2b7f89 */ /* 0x000ee200000e0000 */
[----:B------:R-:W-:Y:S03]  /*5780*/  BSSY B0, `(.L_x_710) ;  /* 0x000002c000007945 */ /* 0x000fe60003800000 */
[----:B------:R4:W0:Y:S08]  /*5790*/  SHFL.IDX PT, R11, R42, 0x1, 0x1c1f ;  /* 0x003c1f002a0b7f89 */ /* 0x00083000000e0000 */
[----:B----4-:R-:W-:Y:S05]  /*57a0*/  @!P3 BRA `(.L_x_711) ;  /* 0x0000000000a4b947 */ /* 0x010fea0003800000 */
[----:B------:R-:W-:Y:S02]  /*57b0*/  ISETP.NE.AND P5, PT, R82, RZ, PT ;  /* 0x000000ff5200720c */ /* 0x000fe40003fa5270 */
[----:B------:R-:W-:Y:S02]  /*57c0*/  ISETP.NE.AND P4, PT, R83, RZ, PT ;  /* 0x000000ff5300720c */ /* 0x000fe40003f85270 */
[----:B------:R-:W-:-:S09]  /*57d0*/  PRMT R42, R3, 0x8880, RZ ;  /* 0x00008880032a7816 */ /* 0x000fd200000000ff */
[----:B0-----:R-:W0:Y:S01]  /*57e0*/  @P5 LDS.128 R12, [R44+0x2000] ;  /* 0x002000002c0c5984 */ /* 0x001e220000000c00 */
[----:B------:R-:W-:-:S04]  /*57f0*/  @P5 LEA R40, P3, R16, R11, 0x1 ;  /* 0x0000000b10285211 */ /* 0x000fc800078608ff */
[----:B---3--:R-:W-:Y:S02]  /*5800*/  @P5 LEA.HI.X R41, R16, R43, R17, 0x1, P3 ;  /* 0x0000002b10295211 */ /* 0x008fe400018f0c11 */
[----:B------:R-:W-:-:S04]  /*5810*/  @P4 LEA R38, P3, R2, R11, 0x1 ;  /* 0x0000000b02264211 */ /* 0x000fc800078608ff */
[----:B------:R-:W-:Y:S02]  /*5820*/  @P4 LEA.HI.X R39, R2, R43, R205, 0x1, P3 ;  /* 0x0000002b02274211 */ /* 0x000fe400018f0ccd */
[----:B------:R-:W-:-:S13]  /*5830*/  ISETP.NE.AND P3, PT, R84, RZ, PT ;  /* 0x000000ff5400720c */ /* 0x000fda0003f65270 */
[----:B------:R-:W-:-:S04]  /*5840*/  @P3 LEA R36, P6, R213, R11, 0x1 ;  /* 0x0000000bd5243211 */ /* 0x000fc800078c08ff */
[----:B------:R-:W-:Y:S01]  /*5850*/  @P3 LEA.HI.X R37, R213, R43, R223, 0x1, P6 ;  /* 0x0000002bd5253211 */ /* 0x000fe200030f0cdf */
[----:B0-----:R0:W-:Y:S01]  /*5860*/  @P5 ST.E.128 desc[UR40][R40.64], R12 ;  /* 0x0000000c28005985 */ /* 0x0011e2000c101d28 */
[----:B------:R-:W-:-:S03]  /*5870*/  ISETP.NE.AND P5, PT, R85, RZ, PT ;  /* 0x000000ff5500720c */ /* 0x000fc60003fa5270 */
[----:B------:R-:W3:Y:S10]  /*5880*/  @P4 LDS.128 R12, [R46+0x2000] ;  /* 0x002000002e0c4984 */ /* 0x000ef40000000c00 */
[----:B0-----:R-:W-:-:S04]  /*5890*/  @P5 LEA R40, P6, R212, R11, 0x1 ;  /* 0x0000000bd4285211 */ /* 0x001fc800078c08ff */
[----:B------:R-:W-:Y:S01]  /*58a0*/  @P5 LEA.HI.X R41, R212, R43, R222, 0x1, P6 ;  /* 0x0000002bd4295211 */ /* 0x000fe200030f0cde */
[----:B---3--:R0:W-:Y:S01]  /*58b0*/  @P4 ST.E.128 desc[UR40][R38.64], R12 ;  /* 0x0000000c26004985 */ /* 0x0081e2000c101d28 */
        /* <DEDUP_REMOVED lines=15> */
[----:B------:R-:W-:-:S03]  /*59b0*/  ISETP.GT.AND P4, PT, R42, -0x1, PT ;  /* 0xffffffff2a00780c */ /* 0x000fc60003f84270 */
[----:B------:R-:W3:Y:S10]  /*59c0*/  @P3 LDS.128 R12, [R46+0x8000] ;  /* 0x008000002e0c3984 */ /* 0x000ef40000000c00 */
[----:B0-----:R-:W-:-:S04]  /*59d0*/  @!P4 LEA R38, P6, R214, R11, 0x1 ;  /* 0x0000000bd626c211 */ /* 0x001fc800078c08ff */
[----:B------:R-:W-:Y:S01]  /*59e0*/  @!P4 LEA.HI.X R39, R214, R43, R218, 0x1, P6 ;  /* 0x0000002bd627c211 */ /* 0x000fe200030f0cda */
[----:B---3--:R-:W-:Y:S04]  /*59f0*/  @P3 ST.E.128 desc[UR40][R36.64], R12 ;  /* 0x0000000c24003985 */ /* 0x008fe8000c101d28 */
[----:B------:R-:W0:Y:S04]  /*5a00*/  @P5 LDS.128 R12, [R44+0xb000] ;  /* 0x00b000002c0c5984 */ /* 0x000e280000000c00 */
[----:B0-----:R-:W-:Y:S04]  /*5a10*/  @P5 ST.E.128 desc[UR40][R40.64], R12 ;  /* 0x0000000c28005985 */ /* 0x001fe8000c101d28 */
[----:B------:R-:W0:Y:S04]  /*5a20*/  @!P4 LDS.128 R12, [R46+0xb000] ;  /* 0x00b000002e0cc984 */ /* 0x000e280000000c00 */
[----:B0-----:R4:W-:Y:S02]  /*5a30*/  @!P4 ST.E.128 desc[UR40][R38.64], R12 ;  /* 0x0000000c2600c985 */ /* 0x0019e4000c101d28 */
.L_x_711:
[----:B------:R-:W-:Y:S05]  /*5a40*/  BSYNC B0 ;  /* 0x0000000000007941 */ /* 0x000fea0003800000 */
.L_x_710:
[----:B------:R-:W-:Y:S01]  /*5a50*/  @!PT LDS RZ, [RZ] ;  /* 0x00000000fffff984 */ /* 0x000fe20000000800 */
[----:B------:R-:W-:Y:S01]  /*5a60*/  @!PT LDS RZ, [RZ] ;  /* 0x00000000fffff984 */ /* 0x000fe20000000800 */
[----:B------:R-:W-:Y:S01]  /*5a70*/  @!PT LDS RZ, [RZ] ;  /* 0x00000000fffff984 */ /* 0x000fe20000000800 */
[----:B------:R-:W-:Y:S01]  /*5a80*/  @!PT LDS RZ, [RZ] ;  /* 0x00000000fffff984 */ /* 0x000fe20000000800 */
[----:B------:R5:W-:Y:S06]  /*5a90*/  MEMBAR.ALL.CTA ;  /* 0x0000000000007992 */ /* 0x000bec0000008000 */
[----:B-----5:R-:W5:Y:S01]  /*5aa0*/  FENCE.VIEW.ASYNC.S ;  /* 0x00000000000073c6 */ /* 0x020f620000000000 */
[----:B------:R-:W-:Y:S01]  /*5ab0*/  @!P2 VIADD R89, R89, 0x228c0 ;  /* 0x000228c05959a836 */ /* 0x000fe20000000000 */
[----:B-----5:R0:W-:Y:S01]  /*5ac0*/  BAR.SYNC.DEFER_BLOCKING R64, 0x80 ;  /* 0x000200400000751d */ /* 0x0201e20000010000 */
[----:B------:R-:W-:Y:S01]  /*5ad0*/  ISETP.NE.AND P3, PT, R91, RZ, PT ;  /* 0x000000ff5b00720c */ /* 0x000fe20003f65270 */
[----:B------:R-:W-:-:S02]  /*5ae0*/  VIADD R18, R18, 0x1 ;  /* 0x0000000112127836 */ /* 0x000fc40000000000 */
[----:B------:R-:W-:-:S04]  /*5af0*/  @!P2 PRMT R89, RZ, 0x654, R89 ;  /* 0x00000654ff59a816 */ /* 0x000fc80000000059 */
[----:B------:R1:W-:Y:S01]  /*5b00*/  @!P2 SYNCS.ARRIVE.TRANS64.RED.A1T0 RZ, [R89+URZ], RZ ;  /* 0x000000ff59ffa9a7 */ /* 0x0003e2000810043f */
[----:B------:R-:W-:-:S04]  /*5b10*/  ISETP.NE.AND P2, PT, R18, 0x2, PT ;  /* 0x000000021200780c */ /* 0x000fc80003f45270 */
[----:B0---4-:R-:W-:Y:S02]  /*5b20*/  SEL R12, RZ, 0x1, P2 ;  /* 0x00000001ff0c7807 */ /* 0x011fe40001000000 */
[----:B------:R-:W-:Y:S02]  /*5b30*/  SEL R18, R18, RZ, P2 ;  /* 0x000000ff12127207 */ /* 0x000fe40001000000 */
[----:B------:R-:W-:Y:S01]  /*5b40*/  LOP3.LUT R207, R207, R12, RZ, 0x3c, !PT ;  /* 0x0000000ccfcf7212 */ /* 0x000fe200078e3cff */
[----:B-1----:R-:W-:Y:S06]  /*5b50*/  @P3 BRA `(.L_x_712) ;  /* 0xffffffc400b43947 */ /* 0x002fec000383ffff */
[----:B------:R-:W0:Y:S01]  /*5b60*/  S2R R11, SR_TID.X ;  /* 0x00000000000b7919 */ /* 0x000e220000002100 */
[----:B------:R-:W-:Y:S02]  /*5b70*/  PLOP3.LUT P0, PT, PT, PT, PT, 0x8, 0x0 ;  /* 0x000000000000781c */ /* 0x000fe40003f0e170 */
[----:B0-----:R-:W-:-:S04]  /*5b80*/  SHF.R.U32.HI R11, RZ, 0x7, R11 ;  /* 0x00000007ff0b7819 */ /* 0x001fc8000001160b */
[----:B------:R-:W-:-:S13]  /*5b90*/  ISETP.NE.AND P3, PT, R11, 0x1, PT ;  /* 0x000000010b00780c */ /* 0x000fda0003f65270 */
[----:B------:R-:W-:Y:S06]  /*5ba0*/  @!P3 BAR.ARV 0x9, 0x100 ;  /* 0x024400000000bb1d */ /* 0x000fec0000002000 */
.L_x_654:
[----:B------:R-:W-:Y:S02]  /*5bb0*/  ISETP.GE.AND P2, PT, R177, 0x1, PT ;  /* 0x00000001b100780c */ /* 0x000fe40003f46270 */
[----:B------:R-:W-:Y:S02]  /*5bc0*/  CS2R R20, SRZ ;  /* 0x0000000000147805 */ /* 0x000fe4000001ff00 */
[----:B------:R-:W-:Y:S02]  /*5bd0*/  PLOP3.LUT P1, PT, PT, PT, PT, 0x80, 0x0 ;  /* 0x000000000000781c */ /* 0x000fe40003f2f070 */
        /* <DEDUP_REMOVED lines=11> */
[----:B------:R-:W-:Y:S01]  /*5c90*/  CS2R R104, SRZ ;  /* 0x0000000000687805 */ /* 0x000fe2000001ff00 */
[----:B------:R-:W-:Y:S01]  /*5ca0*/  IMAD.MOV.U32 R176, RZ, RZ, RZ ;  /* 0x000000ffffb07224 */ /* 0x000fe200078e00ff */
        /* <DEDUP_REMOVED lines=9> */
[----:B------:R-:W-:Y:S01]  /*5d40*/  CS2R R92, SRZ ;  /* 0x00000000005c7805 */ /* 0x000fe2000001ff00 */
[----:B------:R-:W-:Y:S01]  /*5d50*/  IMAD.MOV.U32 R172, RZ, RZ, RZ ;  /* 0x000000ffffac7224 */ /* 0x000fe200078e00ff */
        /* <DEDUP_REMOVED lines=10> */
[----:B--2---:R-:W-:-:S02]  /*5e00*/  CS2R R44, SRZ ;  /* 0x00000000002c7805 */ /* 0x004fc4000001ff00 */
        /* <DEDUP_REMOVED lines=23> */
[----:B---3--:R-:W-:-:S02]  /*5f80*/  MOV R43, RZ ;  /* 0x000000ff002b7202 */ /* 0x008fc40000000f00 */
[----:B------:R-:W-:Y:S02]  /*5f90*/  CS2R R8, SRZ ;  /* 0x0000000000087805 */ /* 0x000fe4000001ff00 */
[----:B------:R-:W-:Y:S01]  /*5fa0*/  CS2R R40, SRZ ;  /* 0x0000000000287805 */ /* 0x000fe2000001ff00 */
[----:B------:R-:W-:Y:S01]  /*5fb0*/  IMAD.MOV.U32 R7, RZ, RZ, RZ ;  /* 0x000000ffff077224 */ /* 0x000fe200078e00ff */
[----:B------:R-:W-:Y:S01]  /*5fc0*/  CS2R R152, SRZ ;  /* 0x0000000000987805 */ /* 0x000fe2000001ff00 */
[----:B------:R-:W-:Y:S01]  /*5fd0*/  IMAD.MOV.U32 R0, RZ, RZ, RZ ;  /* 0x000000ffff007224 */ /* 0x000fe200078e00ff */
[----:B------:R-:W-:Y:S01]  /*5fe0*/  CS2R R4, SRZ ;  /* 0x0000000000047805 */ /* 0x000fe2000001ff00 */
[----:B------:R-:W-:Y:S01]  /*5ff0*/  IMAD.MOV.U32 R29, RZ, RZ, RZ ;  /* 0x000000ffff1d7224 */ /* 0x000fe200078e00ff */
[----:B------:R-:W-:Y:S06]  /*6000*/  @P0 BRA `(.L_x_713) ;  /* 0x00000000000c0947 */ /* 0x000fec0003800000 */
[----:B------:R-:W0:Y:S01]  /*6010*/  FENCE.VIEW.ASYNC.G ;  /* 0x00000000000073c6 */ /* 0x000e220000000100 */
[----:B------:R-:W-:Y:S05]  /*6020*/  WARPSYNC.ALL ;  /* 0x0000000000007948 */ /* 0x000fea0003800000 */
[----:B0-----:R-:W-:Y:S06]  /*6030*/  BAR.ARV 0xc, 0x180 ;  /* 0x0306000000007b1d */ /* 0x001fec0000002000 */
.L_x_713:
[----:B------:R-:W-:Y:S01]  /*6040*/  CS2R R24, SRZ ;  /* 0x0000000000187805 */ /* 0x000fe2000001ff00 */
[----:B------:R-:W-:Y:S06]  /*6050*/  @!P2 BRA `(.L_x_714) ;  /* 0x0000006800e4a947 */ /* 0x000fec0003800000 */
[----:B------:R-:W-:-:S03]  /*6060*/  UMOV UR4, 0xffffffff ;  /* 0xffffffff00047882 */ /* 0x000fc60000000000 */
[----:B------:R-:W-:Y:S05]  /*6070*/  BRA.DIV UR4, `(.L_x_715) ;  /* 0x0000010e04407947 */ /* 0x000fea000b800000 */
[----:B------:R-:W0:Y:S02]  /*6080*/  S2R R3, SR_TID.X ;  /* 0x0000000000037919 */ /* 0x000e240000002100 */
[----:B0-----:R-:W-:-:S05]  /*6090*/  VIADD R3, R3, 0xffffff80 ;  /* 0xffffff8003037836 */ /* 0x001fca0000000000 */
[----:B------:R-:W-:-:S04]  /*60a0*/  SHF.R.S32.HI R0, RZ, 0x1f, R3 ;  /* 0x0000001fff007819 */ /* 0x000fc80000011403 */
[----:B------:R-:W-:-:S04]  /*60b0*/  LEA.HI R0, R0, R3, RZ, 0x7 ;  /* 0x0000000300007211 */ /* 0x000fc800078f38ff */
[----:B------:R-:W-:-:S05]  /*60c0*/  SHF.R.S32.HI R0, RZ, 0x7, R0 ;  /* 0x00000007ff007819 */ /* 0x000fca0000011400 */
[----:B------:R0:W1:Y:S02]  /*60d0*/  SHFL.IDX PT, R14, R0, RZ, 0x1f ;  /* 0x00001fff000e7589 */ /* 0x00006400000e0000 */
.L_x_944:
[----:B01----:R-:W-:Y:S01]  /*60e0*/  LEA.HI R0, R14, R14, RZ, 0x1 ;  /* 0x0000000e0e007211 */ /* 0x003fe200078f08ff */
[----:B------:R-:W-:Y:S01]  /*60f0*/  VIADD R24, R19, 0x18400 ;  /* 0x0001840013187836 */ /* 0x000fe20000000000 */
[----:B------:R-:W-:Y:S02]  /*6100*/  BSSY B6, `(.L_x_716) ;  /* 0x0000018000067945 */ /* 0x000fe40003800000 */
[----:B------:R-:W-:Y:S02]  /*6110*/  LOP3.LUT R3, R0, 0x1e, RZ, 0xc0, !PT ;  /* 0x0000001e00037812 */ /* 0x000fe400078ec0ff */
[----:B------:R-:W-:-:S03]  /*6120*/  LOP3.LUT P0, RZ, R24, 0x1bf, RZ, 0xc0, !PT ;  /* 0x000001bf18ff7812 */ /* 0x000fc6000780c0ff */
[----:B------:R-:W-:-:S04]  /*6130*/  IMAD.IADD R3, R14, 0x1, -R3 ;  /* 0x000000010e037824 */ /* 0x000fc800078e0a03 */
[----:B------:R-:W-:-:S05]  /*6140*/  IMAD R3, R3, 0x2000, R24 ;  /* 0x0000200003037824 */ /* 0x000fca00078e0218 */
[----:B------:R-:W-:-:S04]  /*6150*/  SHF.R.U32.HI R3, RZ, 0x4, R3 ;  /* 0x00000004ff037819 */ /* 0x000fc80000011603 */
[----:B------:R-:W-:Y:S01]  /*6160*/  LOP3.LUT R29, R3, 0x3fff, RZ, 0xc0, !PT ;  /* 0x00003fff031d7812 */ /* 0x000fe200078ec0ff */
[----:B------:R-:W-:Y:S06]  /*6170*/  @!P0 BRA `(.L_x_717) ;  /* 0x0000000000408947 */ /* 0x000fec0003800000 */
[----:B------:R-:W-:Y:S01]  /*6180*/  MOV R0, 0x0 ;  /* 0x0000000000007802 */ /* 0x000fe20000000f00 */
[----:B------:R-:W-:Y:S01]  /*6190*/  ULDC.64 UR4, c[0x4][0x98] ;  /* 0x0100260000047ab9 */ /* 0x000fe20000000a00 */
[----:B------:R-:W-:Y:S01]  /*61a0*/  ULDC.64 UR6, c[0x4][0xa0] ;  /* 0x0100280000067ab9 */ /* 0x000fe20000000a00 */
[----:B------:R-:W-:Y:S01]  /*61b0*/  MOV R4, UR4 ;  /* 0x0000000400047c02 */ /* 0x000fe20008000f00 */
[----:B------:R0:W1:Y:S01]  /*61c0*/  LDC.64 R14, c[0x4][R0] ;  /* 0x01000000000e7b82 */ /* 0x0000620000000a00 */
[----:B------:R-:W-:Y:S01]  /*61d0*/  IMAD.U32 R5, RZ, RZ, UR5 ;  /* 0x00000005ff057e24 */ /* 0x000fe2000f8e00ff */
[----:B------:R-:W-:Y:S01]  /*61e0*/  ULDC.64 UR4, c[0x4][0x38] ;  /* 0x01000e0000047ab9 */ /* 0x000fe20000000a00 */
[----:B------:R-:W-:Y:S01]  /*61f0*/  IMAD.U32 R6, RZ, RZ, UR6 ;  /* 0x00000006ff067e24 */ /* 0x000fe2000f8e00ff */
[----:B------:R-:W-:Y:S01]  /*6200*/  MOV R13, RZ ;  /* 0x000000ff000d7202 */ /* 0x000fe20000000f00 */
[----:B------:R-:W-:Y:S02]  /*6210*/  IMAD.U32 R7, RZ, RZ, UR7 ;  /* 0x00000007ff077e24 */ /* 0x000fe4000f8e00ff */
[----:B------:R-:W-:-:S02]  /*6220*/  IMAD.U32 R10, RZ, RZ, UR4 ;  /* 0x00000004ff0a7e24 */ /* 0x000fc4000f8e00ff */
[----:B------:R-:W-:Y:S02]  /*6230*/  IMAD.U32 R11, RZ, RZ, UR5 ;  /* 0x00000005ff0b7e24 */ /* 0x000fe4000f8e00ff */
[----:B------:R-:W-:Y:S02]  /*6240*/  IMAD.MOV.U32 R8, RZ, RZ, 0x70 ;  /* 0x00000070ff087424 */ /* 0x000fe400078e00ff */
[----:B0-----:R-:W-:-:S07]  /*6250*/  IMAD.MOV.U32 R12, RZ, RZ, 0x1 ;  /* 0x00000001ff0c7424 */ /* 0x001fce00078e00ff */
[----:B------:R-:W-:-:S07]  /*6260*/  LEPC R20, `(.L_x_717) ;  /* 0x000000001014794e */ /* 0x000fce0000000000 */
[----:B-1---5:R-:W-:Y:S05]  /*6270*/  CALL.ABS.NOINC R14 ;  /* 0x000000000e007343 */ /* 0x022fea0003c00000 */
.L_x_717:
[----:B------:R-:W-:Y:S05]  /*6280*/  BSYNC B6 ;  /* 0x0000000000067941 */ /* 0x000fea0003800000 */
.L_x_716:
[----:B------:R-:W-:Y:S02]  /*6290*/  ULDC UR4, c[0x0][0x3f4] ;  /* 0x0000fd0000047ab9 */ /* 0x000fe40000000800 */
[----:B------:R-:W-:-:S13]  /*62a0*/  ISETP.LT.AND P0, PT, RZ, UR4, PT ;  /* 0x00000004ff007c0c */ /* 0x000fda000bf01270 */
[----:B------:R-:W-:Y:S05]  /*62b0*/  @P0 BRA `(.L_x_718) ;  /* 0x0000000000400947 */ /* 0x000fea0003800000 */
[----:B------:R-:W2:Y:S02]  /*62c0*/  LDL R20, [R1+0x28] ;  /* 0x0000280001147983 */ /* 0x000ea40000100800 */
[----:B--2---:R-:W-:-:S04]  /*62d0*/  LEA.HI R0, R20, R20, RZ, 0x1 ;  /* 0x0000001414007211 */ /* 0x004fc800078f08ff */
[----:B------:R-:W-:-:S05]  /*62e0*/  LOP3.LUT R0, R0, 0xfffffffe, RZ, 0xc0, !PT ;  /* 0xfffffffe00007812 */ /* 0x000fca00078ec0ff */
[----:B------:R-:W-:-:S05]  /*62f0*/  IMAD.IADD R0, R20, 0x1, -R0 ;  /* 0x0000000114007824 */ /* 0x000fca00078e0a00 */
[----:B------:R-:W-:-:S04]  /*6300*/  SHF.L.U32 R0, R0, 0x1f, RZ ;  /* 0x0000001f00007819 */ /* 0x000fc800000006ff */
[----:B------:R0:W1:Y:S03]  /*6310*/  SYNCS.PHASECHK.TRANS64.TRYWAIT P0, [R19+URZ+0x22800], R0 ;  /* 0x02280000130075a7 */ /* 0x000066000800017f */
[----:B-1----:R-:W-:Y:S05]  /*6320*/  @!P0 NANOSLEEP.SYNCS 0x989680 ;  /* 0x009896800000895d */ /* 0x002fea0003900000 */
[----:B------:R-:W1:Y:S01]  /*6330*/  @!P0 SYNCS.PHASECHK.TRANS64 P0, [R19+URZ+0x22800], R0 ;  /* 0x02280000130085a7 */ /* 0x000e62000800007f */
[----:B------:R-:W-:Y:S04]  /*6340*/  BSSY B0, `(.L_x_719) ;  /* 0x0000006000007945 */ /* 0x000fe80003800000 */
[----:B-1----:R-:W-:Y:S05]  /*6350*/  @P0 BRA `(.L_x_720) ;  /* 0x0000000000100947 */ /* 0x002fea0003800000 */
.L_x_721:
[----:B-1----:R1:W2:Y:S02]  /*6360*/  SYNCS.PHASECHK.TRANS64.TRYWAIT P0, [R19+URZ+0x22800], R0 ;  /* 0x02280000130075a7 */ /* 0x0022a4000800017f */
[----:B--2---:R-:W-:Y:S05]  /*6370*/  @!P0 NANOSLEEP.SYNCS 0x989680 ;  /* 0x009896800000895d */ /* 0x004fea0003900000 */
[----:B------:R-:W2:Y:S02]  /*6380*/  @!P0 SYNCS.PHASECHK.TRANS64 P0, [R19+URZ+0x22800], R0 ;  /* 0x02280000130085a7 */ /* 0x000ea4000800007f */
[----:B--2---:R-:W-:Y:S05]  /*6390*/  @!P0 BRA `(.L_x_721) ;  /* 0xfffffffc00f08947 */ /* 0x004fea000383ffff */
.L_x_720:
[----:B------:R-:W-:Y:S05]  /*63a0*/  BSYNC B0 ;  /* 0x0000000000007941 */ /* 0x000fea0003800000 */
.L_x_719:
[----:B------:R-:W-:Y:S05]  /*63b0*/  BRA `(.L_x_722) ;  /* 0x0000002000a47947 */ /* 0x000fea0003800000 */
.L_x_718:
[----:B-----5:R-:W-:Y:S01]  /*63c0*/  SHF.R.S32.HI R0, RZ, 0x1f, R28 ;  /* 0x0000001fff007819 */ /* 0x020fe2000001141c */
[----:B------:R-:W-:Y:S01]  /*63d0*/  ULDC.64 UR4, c[0x0][0x3f8] ;  /* 0x0000fe0000047ab9 */ /* 0x000fe20000000a00 */
[----:B------:R-:W-:Y:S01]  /*63e0*/  ULDC.64 UR6, c[0x0][0x408] ;  /* 0x0001020000067ab9 */ /* 0x000fe20000000a00 */
[----:B------:R-:W-:Y:S01]  /*63f0*/  LOP3.LUT P0, RZ, R24, 0x3ff, RZ, 0xc0, !PT ;  /* 0x000003ff18ff7812 */ /* 0x000fe2000780c0ff */
[----:B------:R-:W-:Y:S01]  /*6400*/  IMAD.WIDE.U32 R4, R28, UR4, RZ ;  /* 0x000000041c047c25 */ /* 0x000fe2000f8e00ff */
[----:B------:R-:W-:Y:S03]  /*6410*/  BSSY B6, `(.L_x_723) ;  /* 0x000001f000067945 */ /* 0x000fe60003800000 */
[C---:B------:R-:W-:Y:S02]  /*6420*/  IMAD R3, R0.reuse, UR4, RZ ;  /* 0x0000000400037c24 */ /* 0x040fe4000f8e02ff */
[----:B------:R-:W-:-:S02]  /*6430*/  IMAD R9, R0, UR6, RZ ;  /* 0x0000000600097c24 */ /* 0x000fc4000f8e02ff */
[C---:B------:R-:W-:Y:S01]  /*6440*/  IMAD R3, R28.reuse, UR5, R3 ;  /* 0x000000051c037c24 */ /* 0x040fe2000f8e0203 */
[----:B------:R-:W-:Y:S01]  /*6450*/  ULDC.64 UR4, c[0x0][0x3e8] ;  /* 0x0000fa0000047ab9 */ /* 0x000fe20000000a00 */
[----:B------:R-:W-:Y:S01]  /*6460*/  IMAD.WIDE.U32 R6, R28, UR6, RZ ;  /* 0x000000061c067c25 */ /* 0x000fe2000f8e00ff */
[----:B------:R-:W-:-:S03]  /*6470*/  LEA R24, P1, R4, UR4, 0x1 ;  /* 0x0000000404187c11 */ /* 0x000fc6000f8208ff */
[----:B------:R-:W-:Y:S01]  /*6480*/  IMAD R9, R28, UR7, R9 ;  /* 0x000000071c097c24 */ /* 0x000fe2000f8e0209 */
[----:B------:R-:W-:Y:S01]  /*6490*/  ULDC.64 UR6, c[0x0][0x400] ;  /* 0x0001000000067ab9 */ /* 0x000fe20000000a00 */
[----:B------:R-:W-:Y:S01]  /*64a0*/  IMAD.IADD R25, R3, 0x1, R5 ;  /* 0x0000000103197824 */ /* 0x000fe200078e0205 */
[----:B------:R-:W-:Y:S01]  /*64b0*/  LEA R26, P2, R6, UR6, 0x1 ;  /* 0x00000006061a7c11 */ /* 0x000fe2000f8408ff */
[----:B------:R-:W-:-:S03]  /*64c0*/  IMAD.IADD R27, R9, 0x1, R7 ;  /* 0x00000001091b7824 */ /* 0x000fc600078e0207 */
[----:B------:R-:W-:Y:S02]  /*64d0*/  LEA.HI.X R25, R4, UR5, R25, 0x1, P1 ;  /* 0x0000000504197c11 */ /* 0x000fe400088f0c19 */
[----:B------:R-:W-:Y:S01]  /*64e0*/  LEA.HI.X R27, R6, UR7, R27, 0x1, P2 ;  /* 0x00000007061b7c11 */ /* 0x000fe200090f0c1b */
[----:B------:R-:W-:Y:S06]  /*64f0*/  @!P0 BRA `(.L_x_724) ;  /* 0x0000000000408947 */ /* 0x000fec0003800000 */
        /* <DEDUP_REMOVED lines=15> */
[----:B-1----:R-:W-:Y:S05]  /*65f0*/  CALL.ABS.NOINC R14 ;  /* 0x000000000e007343 */ /* 0x002fea0003c00000 */
.L_x_724:
[----:B------:R-:W-:Y:S05]  /*6600*/  BSYNC B6 ;  /* 0x0000000000067941 */ /* 0x000fea0003800000 */
.L_x_723:
[----:B------:R-:W-:Y:S01]  /*6610*/  ULDC.U8 UR4, c[0x0][0x410] ;  /* 0x0001040000047ab9 */ /* 0x000fe20000000000 */
[----:B------:R-:W-:Y:S01]  /*6620*/  BSSY B0, `(.L_x_725) ;  /* 0x00001fa000007945 */ /* 0x000fe20003800000 */
[----:B------:R-:W-:Y:S01]  /*6630*/  ISETP.NE.AND P0, PT, RZ, UR4, PT ;  /* 0x00000004ff007c0c */ /* 0x000fe2000bf05270 */
[----:B------:R-:W-:-:S12]  /*6640*/  IMAD R4, R33, 0x80, R204 ;  /* 0x0000008021047824 */ /* 0x000fd800078e02cc */
[----:B------:R-:W-:Y:S05]  /*6650*/  @!P0 BRA `(.L_x_726) ;  /* 0x00000010000c8947 */ /* 0x000fea0003800000 */
[----:B------:R-:W-:-:S03]  /*6660*/  UMOV UR4, 0xffffffff ;  /* 0xffffffff00047882 */ /* 0x000fc60000000000 */
[----:B------:R-:W-:Y:S05]  /*6670*/  BRA.DIV UR4, `(.L_x_727) ;  /* 0x0000010604fc7947 */ /* 0x000fea000b800000 */
[----:B------:R0:W1:Y:S04]  /*6680*/  SHFL.IDX PT, R3, R25, RZ, 0x1c1f ;  /* 0x001c1fff19037589 */ /* 0x00006800000e0000 */
[----:B------:R0:W2:Y:S04]  /*6690*/  SHFL.IDX PT, R0, R24, RZ, 0x1c1f ;  /* 0x001c1fff18007589 */ /* 0x0000a800000e0000 */
[----:B------:R0:W3:Y:S04]  /*66a0*/  SHFL.IDX PT, R5, R27, RZ, 0x1c1f ;  /* 0x001c1fff1b057589 */ /* 0x0000e800000e0000 */
[----:B------:R0:W4:Y:S02]  /*66b0*/  SHFL.IDX PT, R14, R26, RZ, 0x1c1f ;  /* 0x001c1fff1a0e7589 */ /* 0x00012400000e0000 */
.L_x_950:
[----:B------:R-:W5:Y:S01]  /*66c0*/  LDL R30, [R1+0x30] ;  /* 0x00003000011e7983 */ /* 0x000f620000100800 */
[----:B------:R-:W-:-:S03]  /*66d0*/  ULDC UR4, c[0x0][0x448] ;  /* 0x0001120000047ab9 */ /* 0x000fc60000000800 */
[----:B------:R-:W2:Y:S01]  /*66e0*/  LDL R12, [R1+0x28] ;  /* 0x00002800010c7983 */ /* 0x000ea20000100800 */
[----:B0-----:R-:W-:-:S05]  /*66f0*/  IMAD R26, R31, UR4, RZ ;  /* 0x000000041f1a7c24 */ /* 0x001fca000f8e02ff */
[----:B------:R-:W-:Y:S01]  /*6700*/  ISETP.GE.AND P0, PT, R4, R26, PT ;  /* 0x0000001a0400720c */ /* 0x000fe20003f06270 */
[----:B------:R-:W-:Y:S01]  /*6710*/  BSSY B1, `(.L_x_728) ;  /* 0x0000025000017945 */ /* 0x000fe20003800000 */
[----:B------:R-:W-:Y:S01]  /*6720*/  IMAD R26, R33, -0x80, R26 ;  /* 0xffffff80211a7824 */ /* 0x000fe200078e021a */
[----:B------:R-:W-:Y:S01]  /*6730*/  CS2R R10, SRZ ;  /* 0x00000000000a7805 */ /* 0x000fe2000001ff00 */
[----:B-----5:R-:W-:-:S05]  /*6740*/  IMAD.SHL.U32 R6, R30, 0x40, RZ ;  /* 0x000000401e067824 */ /* 0x020fca00078e00ff */
[----:B------:R-:W-:Y:S02]  /*6750*/  LOP3.LUT R7, R6, 0x1c0, RZ, 0xc0, !PT ;  /* 0x000001c006077812 */ /* 0x000fe400078ec0ff */
[----:B--2---:R-:W-:Y:S02]  /*6760*/  LEA.HI R6, R12, R12, RZ, 0x1 ;  /* 0x0000000c0c067211 */ /* 0x004fe400078f08ff */
[----:B------:R-:W-:Y:S02]  /*6770*/  LOP3.LUT R8, R7, 0x18, R16, 0xf8, !PT ;  /* 0x0000001807087812 */ /* 0x000fe400078ef810 */
[----:B------:R-:W-:Y:S02]  /*6780*/  LOP3.LUT R4, R6, 0xfffffffe, RZ, 0xc0, !PT ;  /* 0xfffffffe06047812 */ /* 0x000fe400078ec0ff */
[----:B------:R-:W-:-:S03]  /*6790*/  SHF.R.U32.HI R7, RZ, 0x3, R7 ;  /* 0x00000003ff077819 */ /* 0x000fc60000011607 */
[----:B------:R-:W-:Y:S01]  /*67a0*/  IMAD.IADD R27, R12, 0x1, -R4 ;  /* 0x000000010c1b7824 */ /* 0x000fe200078e0a04 */
[----:B------:R-:W-:Y:S02]  /*67b0*/  LOP3.LUT R28, R8, R7, RZ, 0x3c, !PT ;  /* 0x00000007081c7212 */ /* 0x000fe400078e3cff */
[----:B------:R-:W-:Y:S02]  /*67c0*/  CS2R R6, SRZ ;  /* 0x0000000000067805 */ /* 0x000fe4000001ff00 */
[----:B------:R-:W-:Y:S02]  /*67d0*/  CS2R R8, SRZ ;  /* 0x0000000000087805 */ /* 0x000fe4000001ff00 */
[----:B------:R-:W-:Y:S01]  /*67e0*/  CS2R R12, SRZ ;  /* 0x00000000000c7805 */ /* 0x000fe2000001ff00 */
[----:B------:R-:W-:Y:S06]  /*67f0*/  @P0 BRA `(.L_x_729) ;  /* 0x0000000000580947 */ /* 0x000fec0003800000 */
[----:B------:R-:W2:Y:S01]  /*6800*/  LDL R34, [R1+0x40] ;  /* 0x0000400001227983 */ /* 0x000ea20000100800 */
[----:B------:R-:W-:-:S03]  /*6810*/  ULDC UR4, c[0x0][0x3f4] ;  /* 0x0000fd0000047ab9 */ /* 0x000fc60000000800 */
[----:B------:R-:W4:Y:S01]  /*6820*/  LDL R32, [R1+0x3c] ;  /* 0x00003c0001207983 */ /* 0x000f220000100800 */
[----:B------:R-:W-:Y:S01]  /*6830*/  ISETP.GE.AND P3, PT, R208, UR4, PT ;  /* 0x00000004d0007c0c */ /* 0x000fe2000bf66270 */
[----:B-1----:R-:W-:Y:S01]  /*6840*/  IMAD.MOV.U32 R7, RZ, RZ, R3 ;  /* 0x000000ffff077224 */ /* 0x002fe200078e0003 */
[----:B------:R-:W-:Y:S01]  /*6850*/  ISETP.GE.AND P2, PT, R22, UR4, PT ;  /* 0x0000000416007c0c */ /* 0x000fe2000bf46270 */
[----:B---3--:R-:W-:Y:S01]  /*6860*/  IMAD.MOV.U32 R15, RZ, RZ, R5 ;  /* 0x000000ffff0f7224 */ /* 0x008fe200078e0005 */
[----:B------:R-:W-:Y:S02]  /*6870*/  MOV R6, R0 ;  /* 0x0000000000067202 */ /* 0x000fe40000000f00 */
[----:B------:R-:W-:Y:S02]  /*6880*/  CS2R R10, SRZ ;  /* 0x00000000000a7805 */ /* 0x000fe4000001ff00 */
[----:B------:R-:W-:Y:S02]  /*6890*/  CS2R R12, SRZ ;  /* 0x00000000000c7805 */ /* 0x000fe4000001ff00 */
[----:B------:R-:W-:-:S05]  /*68a0*/  CS2R R8, SRZ ;  /* 0x0000000000087805 */ /* 0x000fca000001ff00 */
[----:B------:R-:W-:Y:S01]  /*68b0*/  @!P2 IMAD.WIDE R20, R22, 0x2, R6 ;  /* 0x000000021614a825 */ /* 0x000fe200078e0206 */
[----:B------:R-:W-:-:S04]  /*68c0*/  CS2R R6, SRZ ;  /* 0x0000000000067805 */ /* 0x000fc8000001ff00 */
[----:B------:R0:W5:Y:S01]  /*68d0*/  @!P2 LD.E.64 R10, desc[UR40][R20.64] ;  /* 0x00000028140aa980 */ /* 0x000162000c101b00 */
[-C--:B--2---:R-:W-:Y:S02]  /*68e0*/  @!P3 IADD3 R24, P0, R0, R34.reuse, RZ ;  /* 0x000000220018b210 */ /* 0x084fe40007f1e0ff */
[----:B----4-:R-:W-:Y:S01]  /*68f0*/  @!P3 IADD3 R4, P1, R14, R34, RZ ;  /* 0x000000220e04b210 */ /* 0x010fe20007f3e0ff */
[----:B------:R-:W-:-:S04]  /*6900*/  @!P2 IMAD.WIDE R14, R22, 0x2, R14 ;  /* 0x00000002160ea825 */ /* 0x000fc800078e020e */
[--C-:B------:R-:W-:Y:S01]  /*6910*/  @!P3 IMAD.X R25, R3, 0x1, R32.reuse, P0 ;  /* 0x000000010319b824 */ /* 0x100fe200000e0620 */
[----:B------:R0:W5:Y:S01]  /*6920*/  @!P2 LD.E.64 R6, desc[UR40][R14.64] ;  /* 0x000000280e06a980 */ /* 0x000162000c101b00 */
[----:B------:R-:W-:-:S03]  /*6930*/  @!P3 IMAD.X R5, R5, 0x1, R32, P1 ;  /* 0x000000010505b824 */ /* 0x000fc600008e0620 */
[----:B------:R0:W5:Y:S04]  /*6940*/  @!P3 LD.E.64 R12, desc[UR40][R24.64] ;  /* 0x00000028180cb980 */ /* 0x000168000c101b00 */
[----:B------:R0:W5:Y:S02]  /*6950*/  @!P3 LD.E.64 R8, desc[UR40][R4.64] ;  /* 0x000000280408b980 */ /* 0x000164000c101b00 */
.L_x_729:
[----:B------:R-:W-:Y:S05]  /*6960*/  BSYNC B1 ;  /* 0x0000000000017941 */ /* 0x000fea0003800000 */
.L_x_728:
[----:B0---4-:R-:W-:Y:S01]  /*6970*/  SHF.L.U32 R14, R27, 0x1f, RZ ;  /* 0x0000001f1b0e7819 */ /* 0x011fe200000006ff */
[----:B------:R-:W-:Y:S01]  /*6980*/  IMAD R28, R229, 0x200, R28 ;  /* 0x00000200e51c7824 */ /* 0x000fe200078e021c */
[----:B------:R-:W-:Y:S01]  /*6990*/  LOP3.LUT P1, RZ, R30, 0x4, RZ, 0xc0, !PT ;  /* 0x000000041eff7812 */ /* 0x000fe2000782c0ff */
[----:B-----5:R-:W-:Y:S01]  /*69a0*/  IMAD.MOV.U32 R31, RZ, RZ, R10 ;  /* 0x000000ffff1f7224 */ /* 0x020fe200078e000a */
[----:B------:R-:W0:Y:S01]  /*69b0*/  SYNCS.PHASECHK.TRANS64.TRYWAIT P0, [R19+URZ+0x22800], R14 ;  /* 0x0228000e130075a7 */ /* 0x000e22000800017f */
[----:B-1----:R-:W-:Y:S01]  /*69c0*/  IMAD R3, R28, 0x2, R19 ;  /* 0x000000021c037824 */ /* 0x002fe200078e0213 */
[--C-:B------:R-:W-:Y:S01]  /*69d0*/  SHF.R.U64 R33, R10, 0x10, R11.reuse ;  /* 0x000000100a217819 */ /* 0x100fe2000000120b */
[----:B------:R-:W-:Y:S01]  /*69e0*/  IMAD.MOV.U32 R15, RZ, RZ, R11 ;  /* 0x000000ffff0f7224 */ /* 0x000fe200078e000b */
[----:B------:R-:W-:Y:S01]  /*69f0*/  MOV R32, R12 ;  /* 0x0000000c00207202 */ /* 0x000fe20000000f00 */
[--C-:B------:R-:W-:Y:S01]  /*6a00*/  IMAD.MOV.U32 R10, RZ, RZ, R13.reuse ;  /* 0x000000ffff0a7224 */ /* 0x100fe200078e000d */
[----:B------:R-:W-:Y:S01]  /*6a10*/  SHF.R.U64 R34, R12, 0x10, R13 ;  /* 0x000000100c227819 */ /* 0x000fe2000000120d */
[----:B------:R-:W-:Y:S01]  /*6a20*/  IMAD.MOV.U32 R28, RZ, RZ, R6 ;  /* 0x000000ffff1c7224 */ /* 0x000fe200078e0006 */
[--C-:B------:R-:W-:Y:S01]  /*6a30*/  SHF.R.U64 R35, R6, 0x10, R7.reuse ;  /* 0x0000001006237819 */ /* 0x100fe20000001207 */
[----:B---3--:R-:W-:Y:S01]  /*6a40*/  IMAD.MOV.U32 R5, RZ, RZ, R7 ;  /* 0x000000ffff057224 */ /* 0x008fe200078e0007 */
[----:B------:R-:W-:Y:S01]  /*6a50*/  SHF.R.U32.HI R11, RZ, 0x10, R11 ;  /* 0x00000010ff0b7819 */ /* 0x000fe2000001160b */
[----:B------:R-:W-:Y:S01]  /*6a60*/  IMAD.MOV.U32 R30, RZ, RZ, R8 ;  /* 0x000000ffff1e7224 */ /* 0x000fe200078e0008 */
[----:B------:R-:W-:Y:S01]  /*6a70*/  SHF.R.U32.HI R12, RZ, 0x10, R13 ;  /* 0x00000010ff0c7819 */ /* 0x000fe2000001160d */
[C---:B------:R-:W-:Y:S01]  /*6a80*/  VIADD R4, R3.reuse, 0x18400 ;  /* 0x0001840003047836 */ /* 0x040fe20000000000 */
[----:B------:R-:W-:Y:S01]  /*6a90*/  SHF.R.U32.HI R7, RZ, 0x10, R7 ;  /* 0x00000010ff077819 */ /* 0x000fe20000011607 */
[----:B------:R-:W-:Y:S01]  /*6aa0*/  BSSY B1, `(.L_x_730) ;  /* 0x0000010000017945 */ /* 0x000fe20003800000 */
[----:B------:R-:W-:Y:S01]  /*6ab0*/  MOV R6, R9 ;  /* 0x0000000900067202 */ /* 0x000fe20000000f00 */
[----:B------:R-:W-:Y:S01]  /*6ac0*/  VIADD R0, R3, 0x18440 ;  /* 0x0001844003007836 */ /* 0x000fe20000000000 */
[----:B------:R-:W-:Y:S01]  /*6ad0*/  VIMNMX R27, R26, 0x80, PT ;  /* 0x000000801a1b7848 */ /* 0x000fe20003fe0100 */
[----:B------:R-:W-:Y:S01]  /*6ae0*/  @P1 VIADD R0, R4, 0xffffffc0 ;  /* 0xffffffc004001836 */ /* 0x000fe20000000000 */
[----:B------:R-:W-:-:S02]  /*6af0*/  SHF.R.U64 R36, R8, 0x10, R9 ;  /* 0x0000001008247819 */ /* 0x000fc40000001209 */
[----:B------:R-:W-:Y:S02]  /*6b00*/  SHF.R.U32.HI R8, RZ, 0x10, R9 ;  /* 0x00000010ff087819 */ /* 0x000fe40000011609 */
[----:B------:R-:W-:Y:S02]  /*6b10*/  PRMT R31, R31, 0x5410, R15 ;  /* 0x000054101f1f7816 */ /* 0x000fe4000000000f */
[----:B------:R-:W-:Y:S02]  /*6b20*/  PRMT R33, R33, 0x5410, R11 ;  /* 0x0000541021217816 */ /* 0x000fe4000000000b */
[----:B------:R-:W-:Y:S02]  /*6b30*/  PRMT R32, R32, 0x5410, R10 ;  /* 0x0000541020207816 */ /* 0x000fe4000000000a */
[----:B------:R-:W-:Y:S02]  /*6b40*/  PRMT R34, R34, 0x5410, R12 ;  /* 0x0000541022227816 */ /* 0x000fe4000000000c */
[----:B------:R-:W-:-:S02]  /*6b50*/  ISETP.GE.AND P1, PT, R204, R27, PT ;  /* 0x0000001bcc00720c */ /* 0x000fc40003f26270 */
[----:B------:R-:W-:Y:S02]  /*6b60*/  PRMT R28, R28, 0x5410, R5 ;  /* 0x000054101c1c7816 */ /* 0x000fe40000000005 */
[----:B------:R-:W-:Y:S02]  /*6b70*/  PRMT R35, R35, 0x5410, R7 ;  /* 0x0000541023237816 */ /* 0x000fe40000000007 */
[----:B------:R-:W-:Y:S01]  /*6b80*/  PRMT R30, R30, 0x5410, R6 ;  /* 0x000054101e1e7816 */ /* 0x000fe20000000006 */
[----:B0-----:R-:W-:Y:S06]  /*6b90*/  @!P0 BRA `(.L_x_731) ;  /* 0x0000010400248947 */ /* 0x001fec0003800000 */
.L_x_951:
[----:B------:R-:W-:Y:S05]  /*6ba0*/  BSYNC B1 ;  /* 0x0000000000017941 */ /* 0x000fea0003800000 */
.L_x_730:
[----:B------:R-:W-:Y:S01]  /*6bb0*/  BSSY B1, `(.L_x_732) ;  /* 0x0000056000017945 */ /* 0x000fe20003800000 */
[----:B------:R-:W-:-:S03]  /*6bc0*/  PRMT R36, R36, 0x5410, R8 ;  /* 0x0000541024247816 */ /* 0x000fc60000000008 */
[----:B------:R-:W-:Y:S05]  /*6bd0*/  @P1 BRA `(.L_x_733) ;  /* 0x00000004004c1947 */ /* 0x000fea0003800000 */
[----:B------:R-:W1:Y:S01]  /*6be0*/  LDC R5, c[0x0][0x3f4] ;  /* 0x0000fd00ff057b82 */ /* 0x000e620000000800 */
[----:B------:R-:W-:Y:S01]  /*6bf0*/  BSSY B2, `(.L_x_734) ;  /* 0x000002a000027945 */ /* 0x000fe20003800000 */
[-C--:B-1----:R-:W-:Y:S02]  /*6c00*/  ISETP.GE.AND P0, PT, R22, R5.reuse, PT ;  /* 0x000000051600720c */ /* 0x082fe40003f06270 */
[----:B------:R-:W-:-:S11]  /*6c10*/  ISETP.GE.AND P1, PT, R208, R5, PT ;  /* 0x00000005d000720c */ /* 0x000fd60003f26270 */
[----:B------:R-:W-:Y:S05]  /*6c20*/  @P0 BRA `(.L_x_735) ;  /* 0x0000000000980947 */ /* 0x000fea0003800000 */
[----:B------:R-:W1:Y:S01]  /*6c30*/  LDS.128 R4, [R3+0x18400] ;  /* 0x0184000003047984 */ /* 0x000e620000000c00 */
[----:B------:R-:W-:Y:S02]  /*6c40*/  HADD2.F32 R15, -RZ, R28.H0_H0 ;  /* 0x2000001cff0f7230 */ /* 0x000fe40000004100 */
[----:B------:R-:W-:Y:S02]  /*6c50*/  HADD2.F32 R13, -RZ, R31.H0_H0 ;  /* 0x2000001fff0d7230 */ /* 0x000fe40000004100 */
[----:B------:R-:W-:Y:S02]  /*6c60*/  HADD2.F32 R12, -RZ, R33.H0_H0 ;  /* 0x20000021ff0c7230 */ /* 0x000fe40000004100 */
[----:B0-----:R-:W-:Y:S02]  /*6c70*/  HADD2.F32 R14, -RZ, R35.H0_H0 ;  /* 0x20000023ff0e7230 */ /* 0x001fe40000004100 */
[--C-:B-1----:R-:W-:Y:S02]  /*6c80*/  HADD2.F32 R8, -RZ, R4.reuse.H0_H0 ;  /* 0x20000004ff087230 */ /* 0x102fe40000004100 */
[----:B------:R-:W-:-:S02]  /*6c90*/  HADD2.F32 R4, -RZ, R4.H1_H1 ;  /* 0x30000004ff047230 */ /* 0x000fc40000004100 */
[--C-:B------:R-:W-:Y:S02]  /*6ca0*/  HADD2.F32 R9, -RZ, R5.reuse.H0_H0 ;  /* 0x20000005ff097230 */ /* 0x100fe40000004100 */
[----:B------:R-:W-:Y:S02]  /*6cb0*/  HADD2.F32 R5, -RZ, R5.H1_H1 ;  /* 0x30000005ff057230 */ /* 0x000fe40000004100 */
[C---:B------:R-:W-:Y:S01]  /*6cc0*/  FMUL.FTZ R21, R4.reuse, R15 ;  /* 0x0000000f04157220 */ /* 0x040fe20000410000 */
[-C--:B------:R-:W-:Y:S01]  /*6cd0*/  FMUL.FTZ R4, R4, R13.reuse ;  /* 0x0000000d04047220 */ /* 0x080fe20000410000 */
[--C-:B------:R-:W-:Y:S02]  /*6ce0*/  HADD2.F32 R10, -RZ, R6.reuse.H0_H0 ;  /* 0x20000006ff0a7230 */ /* 0x100fe40000004100 */
[----:B------:R-:W-:Y:S02]  /*6cf0*/  HADD2.F32 R11, -RZ, R7.H0_H0 ;  /* 0x20000007ff0b7230 */ /* 0x000fe40000004100 */
[C---:B------:R-:W-:Y:S01]  /*6d00*/  FMUL.FTZ R24, R5.reuse, R14 ;  /* 0x0000000e05187220 */ /* 0x040fe20000410000 */
[C---:B------:R-:W-:Y:S01]  /*6d10*/  FFMA.FTZ R21, R8.reuse, R13, -R21 ;  /* 0x0000000d08157223 */ /* 0x040fe20000010815 */
[----:B------:R-:W-:Y:S01]  /*6d20*/  FFMA.FTZ R20, R8, R15, R4 ;  /* 0x0000000f08147223 */ /* 0x000fe20000010004 */
[----:B------:R-:W-:Y:S01]  /*6d30*/  FMUL.FTZ R26, R5, R12 ;  /* 0x0000000c051a7220 */ /* 0x000fe20000410000 */
[----:B------:R-:W-:-:S02]  /*6d40*/  HADD2.F32 R6, -RZ, R6.H1_H1 ;  /* 0x30000006ff067230 */ /* 0x000fc40000004100 */
[C---:B------:R-:W-:Y:S01]  /*6d50*/  FFMA.FTZ R24, R9.reuse, R12, -R24 ;  /* 0x0000000c09187223 */ /* 0x040fe20000010818 */
[----:B------:R-:W-:Y:S02]  /*6d60*/  HADD2.F32 R7, -RZ, R7.H1_H1 ;  /* 0x30000007ff077230 */ /* 0x000fe40000004100 */
[----:B------:R-:W-:Y:S01]  /*6d70*/  FFMA.FTZ R9, R9, R14, R26 ;  /* 0x0000000e09097223 */ /* 0x000fe2000001001a */
[----:B------:R-:W-:Y:S02]  /*6d80*/  HADD2.F32 R13, -RZ, R28.H1_H1 ;  /* 0x3000001cff0d7230 */ /* 0x000fe40000004100 */
[----:B------:R-:W-:Y:S02]  /*6d90*/  HADD2.F32 R5, -RZ, R31.H1_H1 ;  /* 0x3000001fff057230 */ /* 0x000fe40000004100 */
[----:B------:R-:W-:Y:S02]  /*6da0*/  HADD2.F32 R8, -RZ, R35.H1_H1 ;  /* 0x30000023ff087230 */ /* 0x000fe40000004100 */
[----:B------:R-:W-:Y:S01]  /*6db0*/  FMUL.FTZ R15, R6, R13 ;  /* 0x0000000d060f7220 */ /* 0x000fe20000410000 */
[----:B------:R-:W-:-:S02]  /*6dc0*/  HADD2.F32 R4, -RZ, R33.H1_H1 ;  /* 0x30000021ff047230 */ /* 0x000fc40000004100 */
[-C--:B------:R-:W-:Y:S01]  /*6dd0*/  FMUL.FTZ R12, R6, R5.reuse ;  /* 0x00000005060c7220 */ /* 0x080fe20000410000 */
[C---:B------:R-:W-:Y:S01]  /*6de0*/  FMUL.FTZ R14, R7.reuse, R8 ;  /* 0x00000008070e7220 */ /* 0x040fe20000410000 */
[C---:B------:R-:W-:Y:S01]  /*6df0*/  FFMA.FTZ R6, R10.reuse, R5, -R15 ;  /* 0x000000050a067223 */ /* 0x040fe2000001080f */
[-C--:B------:R-:W-:Y:S01]  /*6e00*/  FMUL.FTZ R25, R7, R4.reuse ;  /* 0x0000000407197220 */ /* 0x080fe20000410000 */
[----:B------:R-:W-:Y:S01]  /*6e10*/  FFMA.FTZ R13, R10, R13, R12 ;  /* 0x0000000d0a0d7223 */ /* 0x000fe2000001000c */
[C---:B------:R-:W-:Y:S01]  /*6e20*/  FFMA.FTZ R7, R11.reuse, R4, -R14 ;  /* 0x000000040b077223 */ /* 0x040fe2000001080e */
[----:B------:R-:W-:Y:S01]  /*6e30*/  F2FP.F16.F32.PACK_AB R4, R20, R21 ;  /* 0x000000151404723e */ /* 0x000fe200000000ff */
[----:B------:R-:W-:Y:S01]  /*6e40*/  FFMA.FTZ R8, R11, R8, R25 ;  /* 0x000000080b087223 */ /* 0x000fe20000010019 */
[----:B------:R-:W-:Y:S02]  /*6e50*/  F2FP.F16.F32.PACK_AB R5, R9, R24 ;  /* 0x000000180905723e */ /* 0x000fe400000000ff */
[----:B------:R-:W-:-:S02]  /*6e60*/  F2FP.F16.F32.PACK_AB R6, R13, R6 ;  /* 0x000000060d06723e */ /* 0x000fc400000000ff */
[----:B------:R-:W-:-:S05]  /*6e70*/  F2FP.F16.F32.PACK_AB R7, R8, R7 ;  /* 0x000000070807723e */ /* 0x000fca00000000ff */
[----:B------:R1:W-:Y:S02]  /*6e80*/  STS.128 [R3+0x18400], R4 ;  /* 0x0184000403007388 */ /* 0x0003e40000000c00 */
.L_x_735:
[----:B------:R-:W-:Y:S05]  /*6e90*/  BSYNC B2 ;  /* 0x0000000000027941 */ /* 0x000fea0003800000 */
.L_x_734:
[----:B------:R-:W-:Y:S05]  /*6ea0*/  @P1 BRA `(.L_x_733) ;  /* 0x0000000000981947 */ /* 0x000fea0003800000 */
[----:B-1----:R-:W1:Y:S01]  /*6eb0*/  LDS.128 R4, [R0] ;  /* 0x0000000000047984 */ /* 0x002e620000000c00 */
        /* <DEDUP_REMOVED lines=36> */
[----:B------:R2:W-:Y:S02]  /*7100*/  STS.128 [R0], R4 ;  /* 0x0000000400007388 */ /* 0x0005e40000000c00 */
.L_x_733:
[----:B------:R-:W-:Y:S05]  /*7110*/  BSYNC B1 ;  /* 0x0000000000017941 */ /* 0x000fea0003800000 */
.L_x_732:
[----:B-12---:R-:W-:-:S05]  /*7120*/  VIADD R4, R204, 0x40 ;  /* 0x00000040cc047836 */ /* 0x006fca0000000000 */
[----:B------:R-:W-:-:S13]  /*7130*/  ISETP.GE.AND P0, PT, R4, R27, PT ;  /* 0x0000001b0400720c */ /* 0x000fda0003f06270 */
[----:B------:R-:W-:Y:S05]  /*7140*/  @P0 BRA `(.L_x_736) ;  /* 0x00000014001c0947 */ /* 0x000fea0003800000 */
[----:B------:R-:W1:Y:S01]  /*7150*/  LDC R5, c[0x0][0x3f4] ;  /* 0x0000fd00ff057b82 */ /* 0x000e620000000800 */
[----:B------:R-:W-:Y:S01]  /*7160*/  BSSY B1, `(.L_x_737) ;  /* 0x000002a000017945 */ /* 0x000fe20003800000 */
[-C--:B-1----:R-:W-:Y:S02]  /*7170*/  ISETP.GE.AND P0, PT, R22, R5.reuse, PT ;  /* 0x000000051600720c */ /* 0x082fe40003f06270 */
[----:B------:R-:W-:-:S11]  /*7180*/  ISETP.GE.AND P1, PT, R208, R5, PT ;  /* 0x00000005d000720c */ /* 0x000fd60003f26270 */
[----:B------:R-:W-:Y:S05]  /*7190*/  @P0 BRA `(.L_x_738) ;  /* 0x0000000000980947 */ /* 0x000fea0003800000 */
[----:B------:R-:W1:Y:S01]  /*71a0*/  LDS.128 R4, [R3+0x1a400] ;  /* 0x01a4000003047984 */ /* 0x000e620000000c00 */
[----:B0-----:R-:W-:Y:S02]  /*71b0*/  HADD2.F32 R14, -RZ, R31.H0_H0 ;  /* 0x2000001fff0e7230 */ /* 0x001fe40000004100 */
[--C-:B------:R-:W-:Y:S02]  /*71c0*/  HADD2.F32 R20, -RZ, R28.reuse.H0_H0 ;  /* 0x2000001cff147230 */ /* 0x100fe40000004100 */
[----:B------:R-:W-:Y:S02]  /*71d0*/  HADD2.F32 R25, -RZ, R35.H0_H0 ;  /* 0x20000023ff197230 */ /* 0x000fe40000004100 */
[----:B------:R-:W-:Y:S02]  /*71e0*/  HADD2.F32 R21, -RZ, R33.H0_H0 ;  /* 0x20000021ff157230 */ /* 0x000fe40000004100 */
[----:B------:R-:W-:Y:S02]  /*71f0*/  HADD2.F32 R24, -RZ, R28.H1_H1 ;  /* 0x3000001cff187230 */ /* 0x000fe40000004100 */
[----:B------:R-:W-:-:S02]  /*7200*/  HADD2.F32 R27, -RZ, R35.H1_H1 ;  /* 0x30000023ff1b7230 */ /* 0x000fc40000004100 */
[--C-:B-1----:R-:W-:Y:S02]  /*7210*/  HADD2.F32 R8, -RZ, R4.reuse.H0_H0 ;  /* 0x20000004ff087230 */ /* 0x102fe40000004100 */
[----:B------:R-:W-:Y:S02]  /*7220*/  HADD2.F32 R4, -RZ, R4.H1_H1 ;  /* 0x30000004ff047230 */ /* 0x000fe40000004100 */
[--C-:B------:R-:W-:Y:S02]  /*7230*/  HADD2.F32 R9, -RZ, R5.reuse.H0_H0 ;  /* 0x20000005ff097230 */ /* 0x100fe40000004100 */
[----:B------:R-:W-:Y:S02]  /*7240*/  HADD2.F32 R5, -RZ, R5.H1_H1 ;  /* 0x30000005ff057230 */ /* 0x000fe40000004100 */
[-C--:B------:R-:W-:Y:S01]  /*7250*/  FMUL.FTZ R13, R20, R4.reuse ;  /* 0x00000004140d7220 */ /* 0x080fe20000410000 */
[----:B------:R-:W-:Y:S01]  /*7260*/  FMUL.FTZ R15, R14, R4 ;  /* 0x000000040e0f7220 */ /* 0x000fe20000410000 */
[----:B------:R-:W-:-:S02]  /*7270*/  HADD2.F32 R10, -RZ, R6.H0_H0 ;  /* 0x20000006ff0a7230 */ /* 0x000fc40000004100 */
[-C--:B------:R-:W-:Y:S01]  /*7280*/  FMUL.FTZ R12, R25, R5.reuse ;  /* 0x00000005190c7220 */ /* 0x080fe20000410000 */
[-C--:B------:R-:W-:Y:S01]  /*7290*/  FFMA.FTZ R4, R14, R8.reuse, -R13 ;  /* 0x000000080e047223 */ /* 0x080fe2000001080d */
[----:B------:R-:W-:Y:S01]  /*72a0*/  FFMA.FTZ R15, R20, R8, R15 ;  /* 0x00000008140f7223 */ /* 0x000fe2000001000f */
[C---:B------:R-:W-:Y:S01]  /*72b0*/  FMUL.FTZ R8, R21.reuse, R5 ;  /* 0x0000000515087220 */ /* 0x040fe20000410000 */
[--C-:B------:R-:W-:Y:S02]  /*72c0*/  HADD2.F32 R11, -RZ, R7.reuse.H0_H0 ;  /* 0x20000007ff0b7230 */ /* 0x100fe40000004100 */
[-C--:B------:R-:W-:Y:S01]  /*72d0*/  FFMA.FTZ R5, R21, R9.reuse, -R12 ;  /* 0x0000000915057223 */ /* 0x080fe2000001080c */
[----:B------:R-:W-:Y:S02]  /*72e0*/  HADD2.F32 R6, -RZ, R6.H1_H1 ;  /* 0x30000006ff067230 */ /* 0x000fe40000004100 */
[----:B------:R-:W-:Y:S01]  /*72f0*/  FFMA.FTZ R8, R25, R9, R8 ;  /* 0x0000000919087223 */ /* 0x000fe20000010008 */
[----:B------:R-:W-:Y:S01]  /*7300*/  HADD2.F32 R7, -RZ, R7.H1_H1 ;  /* 0x30000007ff077230 */ /* 0x000fe20000004100 */
[----:B------:R-:W-:Y:S01]  /*7310*/  F2FP.F16.F32.PACK_AB R4, R15, R4 ;  /* 0x000000040f04723e */ /* 0x000fe200000000ff */
[----:B------:R-:W-:-:S02]  /*7320*/  HADD2.F32 R20, -RZ, R31.H1_H1 ;  /* 0x3000001fff147230 */ /* 0x000fc40000004100 */
[-C--:B------:R-:W-:Y:S01]  /*7330*/  FMUL.FTZ R9, R24, R6.reuse ;  /* 0x0000000618097220 */ /* 0x080fe20000410000 */
[----:B------:R-:W-:Y:S02]  /*7340*/  HADD2.F32 R21, -RZ, R33.H1_H1 ;  /* 0x30000021ff157230 */ /* 0x000fe40000004100 */
[----:B------:R-:W-:Y:S01]  /*7350*/  FMUL.FTZ R12, R27, R7 ;  /* 0x000000071b0c7220 */ /* 0x000fe20000410000 */
[----:B------:R-:W-:Y:S01]  /*7360*/  F2FP.F16.F32.PACK_AB R5, R8, R5 ;  /* 0x000000050805723e */ /* 0x000fe200000000ff */
[C---:B------:R-:W-:Y:S01]  /*7370*/  FMUL.FTZ R13, R20.reuse, R6 ;  /* 0x00000006140d7220 */ /* 0x040fe20000410000 */
[-C--:B------:R-:W-:Y:S01]  /*7380*/  FFMA.FTZ R6, R20, R10.reuse, -R9 ;  /* 0x0000000a14067223 */ /* 0x080fe20000010809 */
[C---:B------:R-:W-:Y:S01]  /*7390*/  FMUL.FTZ R14, R21.reuse, R7 ;  /* 0x00000007150e7220 */ /* 0x040fe20000410000 */
[-C--:B------:R-:W-:Y:S01]  /*73a0*/  FFMA.FTZ R7, R21, R11.reuse, -R12 ;  /* 0x0000000b15077223 */ /* 0x080fe2000001080c */
[----:B------:R-:W-:Y:S02]  /*73b0*/  FFMA.FTZ R13, R24, R10, R13 ;  /* 0x0000000a180d7223 */ /* 0x000fe4000001000d */
[----:B------:R-:W-:-:S03]  /*73c0*/  FFMA.FTZ R14, R27, R11, R14 ;  /* 0x0000000b1b0e7223 */ /* 0x000fc6000001000e */
[----:B------:R-:W-:Y:S02]  /*73d0*/  F2FP.F16.F32.PACK_AB R6, R13, R6 ;  /* 0x000000060d06723e */ /* 0x000fe400000000ff */
[----:B------:R-:W-:-:S05]  /*73e0*/  F2FP.F16.F32.PACK_AB R7, R14, R7 ;  /* 0x000000070e07723e */ /* 0x000fca00000000ff */
[----:B------:R1:W-:Y:S02]  /*73f0*/  STS.128 [R3+0x1a400], R4 ;  /* 0x01a4000403007388 */ /* 0x0003e40000000c00 */
.L_x_738:
[----:B------:R-:W-:Y:S05]  /*7400*/  BSYNC B1 ;  /* 0x0000000000017941 */ /* 0x000fea0003800000 */
.L_x_737:
[----:B------:R-:W-:Y:S05]  /*7410*/  @P1 BRA `(.L_x_736) ;  /* 0x0000001000681947 */ /* 0x000fea0003800000 */
[----:B-1----:R-:W1:Y:S01]  /*7420*/  LDS.128 R4, [R0+0x2000] ;  /* 0x0020000000047984 */ /* 0x002e620000000c00 */
[----:B------:R-:W-:Y:S02]  /*7430*/  HADD2.F32 R15, -RZ, R30.H0_H0 ;  /* 0x2000001eff0f7230 */ /* 0x000fe40000004100 */
[----:B------:R-:W-:Y:S02]  /*7440*/  HADD2.F32 R13, -RZ, R32.H0_H0 ;  /* 0x20000020ff0d7230 */ /* 0x000fe40000004100 */
        /* <DEDUP_REMOVED lines=9> */
[----:B0-----:R-:W-:Y:S01]  /*74e0*/  FMUL.FTZ R14, R13, R4 ;  /* 0x000000040d0e7220 */ /* 0x001fe20000410000 */
[----:B------:R-:W-:-:S02]  /*74f0*/  HADD2.F32 R9, -RZ, R6.H0_H0 ;  /* 0x20000006ff097230 */ /* 0x000fc40000004100 */
[----:B------:R-:W-:Y:S01]  /*7500*/  FMUL.FTZ R11, R24, R5 ;  /* 0x00000005180b7220 */ /* 0x000fe20000410000 */
[----:B------:R-:W-:Y:S01]  /*7510*/  FFMA.FTZ R4, R13, R3, -R12 ;  /* 0x000000030d047223 */ /* 0x000fe2000001080c */
[--C-:B------:R-:W-:Y:S02]  /*7520*/  HADD2.F32 R10, -RZ, R7.reuse.H0_H0 ;  /* 0x20000007ff0a7230 */ /* 0x100fe40000004100 */
[C---:B------:R-:W-:Y:S01]  /*7530*/  FMUL.FTZ R13, R20.reuse, R5 ;  /* 0x00000005140d7220 */ /* 0x040fe20000410000 */
[----:B------:R-:W-:Y:S02]  /*7540*/  HADD2.F32 R6, -RZ, R6.H1_H1 ;  /* 0x30000006ff067230 */ /* 0x000fe40000004100 */
[----:B------:R-:W-:Y:S01]  /*7550*/  FFMA.FTZ R3, R15, R3, R14 ;  /* 0x000000030f037223 */ /* 0x000fe2000001000e */
[----:B------:R-:W-:Y:S02]  /*7560*/  HADD2.F32 R7, -RZ, R7.H1_H1 ;  /* 0x30000007ff077230 */ /* 0x000fe40000004100 */
[----:B------:R-:W-:Y:S01]  /*7570*/  FFMA.FTZ R5, R20, R8, -R11 ;  /* 0x0000000814057223 */ /* 0x000fe2000001080b */
[----:B------:R-:W-:-:S02]  /*7580*/  HADD2.F32 R15, -RZ, R32.H1_H1 ;  /* 0x30000020ff0f7230 */ /* 0x000fc40000004100 */
[----:B------:R-:W-:Y:S01]  /*7590*/  FFMA.FTZ R8, R24, R8, R13 ;  /* 0x0000000818087223 */ /* 0x000fe2000001000d */
[----:B------:R-:W-:Y:S02]  /*75a0*/  HADD2.F32 R20, -RZ, R34.H1_H1 ;  /* 0x30000022ff147230 */ /* 0x000fe40000004100 */
[-C--:B------:R-:W-:Y:S01]  /*75b0*/  FMUL.FTZ R12, R21, R6.reuse ;  /* 0x00000006150c7220 */ /* 0x080fe20000410000 */
[-C--:B------:R-:W-:Y:S01]  /*75c0*/  FMUL.FTZ R11, R26, R7.reuse ;  /* 0x000000071a0b7220 */ /* 0x080fe20000410000 */
[----:B------:R-:W-:Y:S01]  /*75d0*/  FMUL.FTZ R14, R15, R6 ;  /* 0x000000060f0e7220 */ /* 0x000fe20000410000 */
[----:B------:R-:W-:Y:S01]  /*75e0*/  F2FP.F16.F32.PACK_AB R4, R3, R4 ;  /* 0x000000040304723e */ /* 0x000fe200000000ff */
[C---:B------:R-:W-:Y:S01]  /*75f0*/  FMUL.FTZ R13, R20.reuse, R7 ;  /* 0x00000007140d7220 */ /* 0x040fe20000410000 */
[-C--:B------:R-:W-:Y:S01]  /*7600*/  FFMA.FTZ R6, R15, R9.reuse, -R12 ;  /* 0x000000090f067223 */ /* 0x080fe2000001080c */
[-C--:B------:R-:W-:Y:S01]  /*7610*/  FFMA.FTZ R7, R20, R10.reuse, -R11 ;  /* 0x0000000a14077223 */ /* 0x080fe2000001080b */
[----:B------:R-:W-:Y:S01]  /*7620*/  FFMA.FTZ R9, R21, R9, R14 ;  /* 0x0000000915097223 */ /* 0x000fe2000001000e */
[----:B------:R-:W-:Y:S01]  /*7630*/  FFMA.FTZ R10, R26, R10, R13 ;  /* 0x0000000a1a0a7223 */ /* 0x000fe2000001000d */
[----:B------:R-:W-:-:S03]  /*7640*/  F2FP.F16.F32.PACK_AB R5, R8, R5 ;  /* 0x000000050805723e */ /* 0x000fc600000000ff */
[----:B------:R-:W-:Y:S02]  /*7650*/  F2FP.F16.F32.PACK_AB R6, R9, R6 ;  /* 0x000000060906723e */ /* 0x000fe400000000ff */
[----:B------:R-:W-:-:S05]  /*7660*/  F2FP.F16.F32.PACK_AB R7, R10, R7 ;  /* 0x000000070a07723e */ /* 0x000fca00000000ff */
[----:B------:R2:W-:Y:S01]  /*7670*/  STS.128 [R0+0x2000], R4 ;  /* 0x0020000400007388 */ /* 0x0005e20000000c00 */
[----:B------:R-:W-:Y:S05]  /*7680*/  BRA `(.L_x_736) ;  /* 0x0000000c00cc7947 */ /* 0x000fea0003800000 */
.L_x_726:
[----:B------:R-:W-:-:S03]  /*7690*/  UMOV UR4, 0xffffffff ;  /* 0xffffffff00047882 */ /* 0x000fc60000000000 */
[----:B------:R-:W-:Y:S05]  /*76a0*/  BRA.DIV UR4, `(.L_x_739) ;  /* 0x000000fa04747947 */ /* 0x000fea000b800000 */
[----:B------:R0:W1:Y:S04]  /*76b0*/  SHFL.IDX PT, R0, R25, RZ, 0x1c1f ;  /* 0x001c1fff19007589 */ /* 0x00006800000e0000 */
[----:B------:R0:W2:Y:S04]  /*76c0*/  SHFL.IDX PT, R3, R24, RZ, 0x1c1f ;  /* 0x001c1fff18037589 */ /* 0x0000a800000e0000 */
[----:B------:R0:W3:Y:S04]  /*76d0*/  SHFL.IDX PT, R20, R27, RZ, 0x1c1f ;  /* 0x001c1fff1b147589 */ /* 0x0000e800000e0000 */
[----:B------:R0:W4:Y:S02]  /*76e0*/  SHFL.IDX PT, R14, R26, RZ, 0x1c1f ;  /* 0x001c1fff1a0e7589 */ /* 0x00012400000e0000 */
.L_x_957:
[----:B------:R-:W5:Y:S01]  /*76f0*/  LDL R6, [R1+0x28] ;  /* 0x0000280001067983 */ /* 0x000f620000100800 */
[----:B------:R-:W-:Y:S01]  /*7700*/  ULDC UR4, c[0x0][0x448] ;  /* 0x0001120000047ab9 */ /* 0x000fe20000000800 */
[----:B------:R-:W-:Y:S01]  /*7710*/  BSSY B1, `(.L_x_740) ;  /* 0x0000019000017945 */ /* 0x000fe20003800000 */
[----:B------:R-:W-:Y:S01]  /*7720*/  IMAD R21, R31, UR4, RZ ;  /* 0x000000041f157c24 */ /* 0x000fe2000f8e02ff */
[----:B------:R-:W-:Y:S02]  /*7730*/  CS2R R10, SRZ ;  /* 0x00000000000a7805 */ /* 0x000fe4000001ff00 */
[----:B------:R-:W-:Y:S02]  /*7740*/  CS2R R8, SRZ ;  /* 0x0000000000087805 */ /* 0x000fe4000001ff00 */
[----:B------:R-:W-:Y:S01]  /*7750*/  ISETP.GE.AND P0, PT, R4, R21, PT ;  /* 0x000000150400720c */ /* 0x000fe20003f06270 */
[----:B------:R-:W-:Y:S01]  /*7760*/  IMAD R21, R33, -0x80, R21 ;  /* 0xffffff8021157824 */ /* 0x000fe200078e0215 */
[----:B-----5:R-:W-:-:S04]  /*7770*/  LEA.HI R5, R6, R6, RZ, 0x1 ;  /* 0x0000000606057211 */ /* 0x020fc800078f08ff */
[----:B------:R-:W-:-:S05]  /*7780*/  LOP3.LUT R5, R5, 0xfffffffe, RZ, 0xc0, !PT ;  /* 0xfffffffe05057812 */ /* 0x000fca00078ec0ff */
[----:B0-----:R-:W-:Y:S01]  /*7790*/  IMAD.IADD R24, R6, 0x1, -R5 ;  /* 0x0000000106187824 */ /* 0x001fe200078e0a05 */
[----:B------:R-:W-:Y:S02]  /*77a0*/  CS2R R6, SRZ ;  /* 0x0000000000067805 */ /* 0x000fe4000001ff00 */
[----:B------:R-:W-:Y:S02]  /*77b0*/  CS2R R4, SRZ ;  /* 0x0000000000047805 */ /* 0x000fe4000001ff00 */
[----:B------:R-:W-:Y:S01]  /*77c0*/  SHF.L.U32 R24, R24, 0x1f, RZ ;  /* 0x0000001f18187819 */ /* 0x000fe200000006ff */
[----:B------:R-:W-:Y:S06]  /*77d0*/  @P0 BRA `(.L_x_741) ;  /* 0x0000000000300947 */ /* 0x000fec0003800000 */
[----:B------:R-:W-:Y:S01]  /*77e0*/  ULDC UR4, c[0x0][0x3f4] ;  /* 0x0000fd0000047ab9 */ /* 0x000fe20000000800 */
[C---:B------:R-:W-:Y:S01]  /*77f0*/  IMAD.SHL.U32 R15, R16.reuse, 0x2, RZ ;  /* 0x00000002100f7824 */ /* 0x040fe200078e00ff */
[C---:B------:R-:W-:Y:S02]  /*7800*/  ISETP.GE.AND P2, PT, R16.reuse, UR4, PT ;  /* 0x0000000410007c0c */ /* 0x040fe4000bf46270 */
[----:B------:R-:W-:Y:S02]  /*7810*/  SHF.L.U64.HI R7, R16, 0x1, R17 ;  /* 0x0000000110077819 */ /* 0x000fe40000010211 */
[-C--:B--2---:R-:W-:Y:S02]  /*7820*/  IADD3 R12, P0, R3, R15.reuse, RZ ;  /* 0x0000000f030c7210 */ /* 0x084fe40007f1e0ff */
[----:B----4-:R-:W-:-:S03]  /*7830*/  IADD3 R14, P1, R14, R15, RZ ;  /* 0x0000000f0e0e7210 */ /* 0x010fc60007f3e0ff */
[--C-:B-1----:R-:W-:Y:S02]  /*7840*/  IMAD.X R13, R0, 0x1, R7.reuse, P0 ;  /* 0x00000001000d7824 */ /* 0x102fe400000e0607 */
[----:B---3--:R-:W-:Y:S01]  /*7850*/  IMAD.X R15, R20, 0x1, R7, P1 ;  /* 0x00000001140f7824 */ /* 0x008fe200008e0607 */
[----:B------:R-:W-:Y:S01]  /*7860*/  CS2R R6, SRZ ;  /* 0x0000000000067805 */ /* 0x000fe2000001ff00 */
[----:B------:R-:W-:Y:S06]  /*7870*/  @P2 BRA `(.L_x_741) ;  /* 0x0000000000082947 */ /* 0x000fec0003800000 */
[----:B------:R0:W5:Y:S04]  /*7880*/  LD.E.128 R8, desc[UR40][R12.64] ;  /* 0x000000280c087980 */ /* 0x000168000c101d00 */
[----:B------:R0:W5:Y:S02]  /*7890*/  LD.E.128 R4, desc[UR40][R14.64] ;  /* 0x000000280e047980 */ /* 0x000164000c101d00 */
.L_x_741:
[----:B------:R-:W-:Y:S05]  /*78a0*/  BSYNC B1 ;  /* 0x0000000000017941 */ /* 0x000fea0003800000 */
.L_x_740:
[----:B------:R-:W3:Y:S01]  /*78b0*/  SYNCS.PHASECHK.TRANS64.TRYWAIT P1, [R19+URZ+0x22800], R24 ;  /* 0x02280018130075a7 */ /* 0x000ee2000802017f */
[----:B-----5:R-:W-:Y:S01]  /*78c0*/  IMAD.MOV.U32 R40, RZ, RZ, R8 ;  /* 0x000000ffff287224 */ /* 0x020fe200078e0008 */
[----:B0-----:R-:W-:Y:S01]  /*78d0*/  MOV R12, R9 ;  /* 0x00000009000c7202 */ /* 0x001fe20000000f00 */
[----:B-1----:R-:W-:Y:S01]  /*78e0*/  IMAD.MOV.U32 R0, RZ, RZ, R4 ;  /* 0x000000ffff007224 */ /* 0x002fe200078e0004 */
[--C-:B------:R-:W-:Y:S01]  /*78f0*/  SHF.R.U64 R41, R8, 0x10, R9.reuse ;  /* 0x0000001008297819 */ /* 0x100fe20000001209 */
[----:B------:R-:W-:Y:S01]  /*7900*/  IMAD.MOV.U32 R37, RZ, RZ, R6 ;  /* 0x000000ffff257224 */ /* 0x000fe200078e0006 */
[----:B------:R-:W-:Y:S01]  /*7910*/  SHF.R.U32.HI R13, RZ, 0x10, R9 ;  /* 0x00000010ff0d7819 */ /* 0x000fe20000011609 */
[----:B------:R-:W-:Y:S01]  /*7920*/  IMAD.MOV.U32 R39, RZ, RZ, R10 ;  /* 0x000000ffff277224 */ /* 0x000fe200078e000a */
[----:B------:R-:W-:Y:S01]  /*7930*/  SHF.R.U64 R43, R4, 0x10, R5 ;  /* 0x00000010042b7819 */ /* 0x000fe20000001205 */
[--C-:B------:R-:W-:Y:S01]  /*7940*/  IMAD.MOV.U32 R9, RZ, RZ, R11.reuse ;  /* 0x000000ffff097224 */ /* 0x100fe200078e000b */
[----:B------:R-:W-:Y:S01]  /*7950*/  SHF.R.U64 R42, R10, 0x10, R11 ;  /* 0x000000100a2a7819 */ /* 0x000fe2000000120b */
[--C-:B------:R-:W-:Y:S01]  /*7960*/  IMAD.MOV.U32 R8, RZ, RZ, R5.reuse ;  /* 0x000000ffff087224 */ /* 0x100fe200078e0005 */
[----:B------:R-:W-:Y:S01]  /*7970*/  SHF.R.U32.HI R4, RZ, 0x10, R5 ;  /* 0x00000010ff047819 */ /* 0x000fe20000011605 */
[----:B------:R-:W-:Y:S01]  /*7980*/  IMAD.MOV.U32 R38, RZ, RZ, R7 ;  /* 0x000000ffff267224 */ /* 0x000fe200078e0007 */
[----:B------:R-:W-:Y:S01]  /*7990*/  VIMNMX R21, R21, 0x80, PT ;  /* 0x0000008015157848 */ /* 0x000fe20003fe0100 */
[----:B----4-:R-:W-:Y:S01]  /*79a0*/  VIADD R14, R204, 0x40 ;  /* 0x00000040cc0e7836 */ /* 0x010fe20000000000 */
[----:B--2---:R-:W0:Y:S01]  /*79b0*/  LDC R3, c[0x0][0x3f4] ;  /* 0x0000fd00ff037b82 */ /* 0x004e220000000800 */
[----:B------:R-:W-:Y:S01]  /*79c0*/  SHF.R.U32.HI R10, RZ, 0x10, R11 ;  /* 0x00000010ff0a7819 */ /* 0x000fe2000001160b */
[----:B------:R-:W-:Y:S01]  /*79d0*/  BSSY B1, `(.L_x_742) ;  /* 0x0000010000017945 */ /* 0x000fe20003800000 */
[----:B------:R-:W-:-:S02]  /*79e0*/  SHF.R.U64 R44, R6, 0x10, R7 ;  /* 0x00000010062c7819 */ /* 0x000fc40000001207 */
[----:B------:R-:W-:Y:S02]  /*79f0*/  SHF.R.U32.HI R5, RZ, 0x10, R7 ;  /* 0x00000010ff057819 */ /* 0x000fe40000011607 */
[----:B------:R-:W-:Y:S02]  /*7a00*/  PRMT R37, R37, 0x5410, R0 ;  /* 0x0000541025257816 */ /* 0x000fe40000000000 */
[----:B------:R-:W-:Y:S02]  /*7a10*/  PRMT R40, R40, 0x5410, R12 ;  /* 0x0000541028287816 */ /* 0x000fe4000000000c */
[----:B------:R-:W-:Y:S02]  /*7a20*/  PRMT R41, R41, 0x5410, R13 ;  /* 0x0000541029297816 */ /* 0x000fe4000000000d */
[----:B------:R-:W-:Y:S02]  /*7a30*/  PRMT R39, R39, 0x5410, R9 ;  /* 0x0000541027277816 */ /* 0x000fe40000000009 */
[----:B------:R-:W-:-:S02]  /*7a40*/  PRMT R42, R42, 0x5410, R10 ;  /* 0x000054102a2a7816 */ /* 0x000fc4000000000a */
[----:B------:R-:W-:Y:S02]  /*7a50*/  PRMT R38, R38, 0x5410, R8 ;  /* 0x0000541026267816 */ /* 0x000fe40000000008 */
[----:B------:R-:W-:Y:S02]  /*7a60*/  PRMT R43, R43, 0x5410, R4 ;  /* 0x000054102b2b7816 */ /* 0x000fe40000000004 */
[----:B------:R-:W-:Y:S02]  /*7a70*/  PRMT R44, R44, 0x5410, R5 ;  /* 0x000054102c2c7816 */ /* 0x000fe40000000005 */
[CC--:B0-----:R-:W-:Y:S02]  /*7a80*/  ISETP.GE.AND P0, PT, R16.reuse, R3.reuse, PT ;  /* 0x000000031000720c */ /* 0x0c1fe40003f06270 */
[----:B------:R-:W-:Y:S02]  /*7a90*/  IADD3 R0, R16, R3, RZ ;  /* 0x0000000310007210 */ /* 0x000fe40007ffe0ff */
[----:B------:R-:W-:-:S02]  /*7aa0*/  ISETP.GE.OR P2, PT, R204, R21, P0 ;  /* 0x00000015cc00720c */ /* 0x000fc40000746670 */
[----:B------:R-:W-:Y:S01]  /*7ab0*/  ISETP.GE.OR P0, PT, R14, R21, P0 ;  /* 0x000000150e00720c */ /* 0x000fe20000706670 */
[----:B---3--:R-:W-:-:S12]  /*7ac0*/  @!P1 BRA `(.L_x_743) ;  /* 0x000000f400dc9947 */ /* 0x008fd80003800000 */
.L_x_958:
[----:B------:R-:W-:Y:S05]  /*7ad0*/  BSYNC B1 ;  /* 0x0000000000017941 */ /* 0x000fea0003800000 */
.L_x_742:
[----:B------:R-:W-:Y:S01]  /*7ae0*/  BSSY B1, `(.L_x_744) ;  /* 0x000005a000017945 */ /* 0x000fe20003800000 */
[----:B------:R-:W-:-:S03]  /*7af0*/  LOP3.LUT R0, R0, 0x38, RZ, 0xc0, !PT ;  /* 0x0000003800007812 */ /* 0x000fc600078ec0ff */
[----:B------:R-:W-:Y:S05]  /*7b00*/  @P2 BRA `(.L_x_745) ;  /* 0x00000004005c2947 */ /* 0x000fea0003800000 */
[----:B------:R-:W2:Y:S01]  /*7b10*/  LDL R3, [R1+0x30] ;  /* 0x0000300001037983 */ /* 0x000ea20000100800 */
[----:B------:R-:W-:Y:S02]  /*7b20*/  HADD2.F32 R26, -RZ, R40.H0_H0 ;  /* 0x20000028ff1a7230 */ /* 0x000fe40000004100 */
[----:B------:R-:W-:Y:S02]  /*7b30*/  HADD2.F32 R28, -RZ, R37.H1_H1 ;  /* 0x30000025ff1c7230 */ /* 0x000fe40000004100 */
[----:B------:R-:W-:Y:S02]  /*7b40*/  HADD2.F32 R25, -RZ, R43.H0_H0 ;  /* 0x2000002bff197230 */ /* 0x000fe40000004100 */
[----:B------:R-:W-:Y:S02]  /*7b50*/  HADD2.F32 R27, -RZ, R38.H1_H1 ;  /* 0x30000026ff1b7230 */ /* 0x000fe40000004100 */
[----:B--2---:R-:W-:-:S05]  /*7b60*/  IMAD.SHL.U32 R3, R3, 0x40, RZ ;  /* 0x0000004003037824 */ /* 0x004fca00078e00ff */
[----:B------:R-:W-:-:S04]  /*7b70*/  LOP3.LUT R5, R3, 0x1c0, RZ, 0xc0, !PT ;  /* 0x000001c003057812 */ /* 0x000fc800078ec0ff */
[----:B------:R-:W-:Y:S02]  /*7b80*/  LOP3.LUT R3, R5, 0x38, R16, 0xf8, !PT ;  /* 0x0000003805037812 */ /* 0x000fe400078ef810 */
[----:B------:R-:W-:-:S04]  /*7b90*/  SHF.R.U32.HI R8, RZ, 0x3, R5 ;  /* 0x00000003ff087819 */ /* 0x000fc80000011605 */
[----:B------:R-:W-:Y:S02]  /*7ba0*/  LOP3.LUT R4, R3, R8, RZ, 0x3c, !PT ;  /* 0x0000000803047212 */ /* 0x000fe400078e3cff */
[----:B------:R-:W-:-:S03]  /*7bb0*/  LOP3.LUT R8, R8, R0, R5, 0x1e, !PT ;  /* 0x0000000008087212 */ /* 0x000fc600078e1e05 */
[C---:B------:R-:W-:Y:S02]  /*7bc0*/  IMAD R4, R229.reuse, 0x200, R4 ;  /* 0x00000200e5047824 */ /* 0x040fe400078e0204 */
[----:B------:R-:W-:Y:S02]  /*7bd0*/  IMAD R8, R229, 0x200, R8 ;  /* 0x00000200e5087824 */ /* 0x000fe400078e0208 */
[--C-:B------:R-:W-:Y:S02]  /*7be0*/  IMAD R35, R4, 0x2, R19.reuse ;  /* 0x0000000204237824 */ /* 0x100fe400078e0213 */
[----:B------:R-:W-:-:S03]  /*7bf0*/  IMAD R36, R8, 0x2, R19 ;  /* 0x0000000208247824 */ /* 0x000fc600078e0213 */
[----:B------:R-:W1:Y:S04]  /*7c00*/  LDS.128 R4, [R35+0x18400] ;  /* 0x0184000023047984 */ /* 0x000e680000000c00 */
[----:B------:R-:W2:Y:S01]  /*7c10*/  LDS.128 R8, [R36+0x18400] ;  /* 0x0184000024087984 */ /* 0x000ea20000000c00 */
[--C-:B-1----:R-:W-:Y:S02]  /*7c20*/  HADD2.F32 R3, -RZ, R4.reuse.H0_H0 ;  /* 0x20000004ff037230 */ /* 0x102fe40000004100 */
[----:B------:R-:W-:Y:S02]  /*7c30*/  HADD2.F32 R4, -RZ, R4.H1_H1 ;  /* 0x30000004ff047230 */ /* 0x000fe40000004100 */
[--C-:B--2---:R-:W-:Y:S02]  /*7c40*/  HADD2.F32 R15, -RZ, R8.reuse.H0_H0 ;  /* 0x20000008ff0f7230 */ /* 0x104fe40000004100 */
[----:B------:R-:W-:-:S02]  /*7c50*/  HADD2.F32 R8, -RZ, R8.H1_H1 ;  /* 0x30000008ff087230 */ /* 0x000fc40000004100 */
[----:B------:R-:W-:Y:S02]  /*7c60*/  HADD2.F32 R20, -RZ, R9.H0_H0 ;  /* 0x20000009ff147230 */ /* 0x000fe40000004100 */
[C---:B------:R-:W-:Y:S01]  /*7c70*/  FMUL.FTZ R30, R15.reuse, R28 ;  /* 0x0000001c0f1e7220 */ /* 0x040fe20000410000 */
[-C--:B------:R-:W-:Y:S01]  /*7c80*/  FMUL.FTZ R32, R15, R26.reuse ;  /* 0x0000001a0f207220 */ /* 0x080fe20000410000 */
[----:B------:R-:W-:Y:S02]  /*7c90*/  HADD2.F32 R15, -RZ, R41.H0_H0 ;  /* 0x20000029ff0f7230 */ /* 0x000fe40000004100 */
[C---:B------:R-:W-:Y:S01]  /*7ca0*/  FMUL.FTZ R31, R8.reuse, R25 ;  /* 0x00000019081f7220 */ /* 0x040fe20000410000 */
[C---:B------:R-:W-:Y:S01]  /*7cb0*/  FFMA.FTZ R30, R3.reuse, R26, -R30 ;  /* 0x0000001a031e7223 */ /* 0x040fe2000001081e */
[----:B------:R-:W-:Y:S01]  /*7cc0*/  FFMA.FTZ R32, R3, R28, R32 ;  /* 0x0000001c03207223 */ /* 0x000fe20000010020 */
[----:B------:R-:W-:Y:S02]  /*7cd0*/  HADD2.F32 R3, -RZ, R40.H1_H1 ;  /* 0x30000028ff037230 */ /* 0x000fe40000004100 */
[-C--:B------:R-:W-:Y:S01]  /*7ce0*/  FMUL.FTZ R33, R8, R15.reuse ;  /* 0x0000000f08217220 */ /* 0x080fe20000410000 */
[----:B------:R-:W-:Y:S01]  /*7cf0*/  FFMA.FTZ R31, R4, R15, -R31 ;  /* 0x0000000f041f7223 */ /* 0x000fe2000001081f */
[----:B------:R-:W-:-:S02]  /*7d00*/  HADD2.F32 R12, -RZ, R5.H0_H0 ;  /* 0x20000005ff0c7230 */ /* 0x000fc40000004100 */
[C---:B------:R-:W-:Y:S01]  /*7d10*/  FMUL.FTZ R15, R20.reuse, R27 ;  /* 0x0000001b140f7220 */ /* 0x040fe20000410000 */
[----:B------:R-:W-:Y:S02]  /*7d20*/  HADD2.F32 R9, -RZ, R9.H1_H1 ;  /* 0x30000009ff097230 */ /* 0x000fe40000004100 */
[----:B------:R-:W-:Y:S01]  /*7d30*/  FMUL.FTZ R20, R20, R3 ;  /* 0x0000000314147220 */ /* 0x000fe20000410000 */
[----:B------:R-:W-:Y:S02]  /*7d40*/  HADD2.F32 R26, -RZ, R43.H1_H1 ;  /* 0x3000002bff1a7230 */ /* 0x000fe40000004100 */
[----:B------:R-:W-:Y:S01]  /*7d50*/  FFMA.FTZ R33, R4, R25, R33 ;  /* 0x0000001904217223 */ /* 0x000fe20000010021 */
[----:B------:R-:W-:Y:S02]  /*7d60*/  HADD2.F32 R4, -RZ, R41.H1_H1 ;  /* 0x30000029ff047230 */ /* 0x000fe40000004100 */
[----:B------:R-:W-:Y:S01]  /*7d70*/  FFMA.FTZ R15, R12, R3, -R15 ;  /* 0x000000030c0f7223 */ /* 0x000fe2000001080f */
[----:B------:R-:W-:-:S02]  /*7d80*/  HADD2.F32 R5, -RZ, R5.H1_H1 ;  /* 0x30000005ff057230 */ /* 0x000fc40000004100 */
[----:B------:R-:W-:Y:S01]  /*7d90*/  FFMA.FTZ R20, R12, R27, R20 ;  /* 0x0000001b0c147223 */ /* 0x000fe20000010014 */
[--C-:B------:R-:W-:Y:S02]  /*7da0*/  HADD2.F32 R21, -RZ, R10.reuse.H0_H0 ;  /* 0x2000000aff157230 */ /* 0x100fe40000004100 */
[C---:B------:R-:W-:Y:S01]  /*7db0*/  FMUL.FTZ R28, R9.reuse, R26 ;  /* 0x0000001a091c7220 */ /* 0x040fe20000410000 */
[----:B------:R-:W-:Y:S02]  /*7dc0*/  HADD2.F32 R8, -RZ, R39.H0_H0 ;  /* 0x20000027ff087230 */ /* 0x000fe40000004100 */
[-C--:B------:R-:W-:Y:S01]  /*7dd0*/  FMUL.FTZ R34, R9, R4.reuse ;  /* 0x0000000409227220 */ /* 0x080fe20000410000 */
[----:B------:R-:W-:Y:S02]  /*7de0*/  HADD2.F32 R12, -RZ, R37.H0_H0 ;  /* 0x20000025ff0c7230 */ /* 0x000fe40000004100 */
[----:B------:R-:W-:Y:S01]  /*7df0*/  FFMA.FTZ R28, R5, R4, -R28 ;  /* 0x00000004051c7223 */ /* 0x000fe2000001081c */
[----:B------:R-:W-:-:S02]  /*7e00*/  HADD2.F32 R10, -RZ, R10.H1_H1 ;  /* 0x3000000aff0a7230 */ /* 0x000fc40000004100 */
[C---:B------:R-:W-:Y:S01]  /*7e10*/  FMUL.FTZ R27, R21.reuse, R8 ;  /* 0x00000008151b7220 */ /* 0x040fe20000410000 */
[----:B------:R-:W-:Y:S02]  /*7e20*/  HADD2.F32 R9, -RZ, R44.H0_H0 ;  /* 0x2000002cff097230 */ /* 0x000fe40000004100 */
[----:B------:R-:W-:Y:S01]  /*7e30*/  FMUL.FTZ R4, R21, R12 ;  /* 0x0000000c15047220 */ /* 0x000fe20000410000 */
[----:B------:R-:W-:Y:S02]  /*7e40*/  HADD2.F32 R13, -RZ, R6.H0_H0 ;  /* 0x20000006ff0d7230 */ /* 0x000fe40000004100 */
[----:B------:R-:W-:Y:S01]  /*7e50*/  FFMA.FTZ R21, R5, R26, R34 ;  /* 0x0000001a05157223 */ /* 0x000fe20000010022 */
[----:B------:R-:W-:Y:S02]  /*7e60*/  HADD2.F32 R3, -RZ, R42.H0_H0 ;  /* 0x2000002aff037230 */ /* 0x000fe40000004100 */
[----:B------:R-:W-:Y:S01]  /*7e70*/  FMUL.FTZ R5, R10, R9 ;  /* 0x000000090a057220 */ /* 0x000fe20000410000 */
[----:B------:R-:W-:-:S02]  /*7e80*/  HADD2.F32 R6, -RZ, R6.H1_H1 ;  /* 0x30000006ff067230 */ /* 0x000fc40000004100 */
[C---:B------:R-:W-:Y:S01]  /*7e90*/  FFMA.FTZ R25, R13.reuse, R8, -R4 ;  /* 0x000000080d197223 */ /* 0x040fe20000010804 */
[----:B------:R-:W-:Y:S01]  /*7ea0*/  FFMA.FTZ R27, R13, R12, R27 ;  /* 0x0000000c0d1b7223 */ /* 0x000fe2000001001b */
[-C--:B------:R-:W-:Y:S01]  /*7eb0*/  FMUL.FTZ R13, R10, R3.reuse ;  /* 0x000000030a0d7220 */ /* 0x080fe20000410000 */
[----:B0-----:R-:W-:Y:S02]  /*7ec0*/  HADD2.F32 R24, -RZ, R11.H0_H0 ;  /* 0x2000000bff187230 */ /* 0x001fe40000004100 */
[C---:B------:R-:W-:Y:S01]  /*7ed0*/  FFMA.FTZ R10, R6.reuse, R3, -R5 ;  /* 0x00000003060a7223 */ /* 0x040fe20000010805 */
[----:B------:R-:W-:Y:S02]  /*7ee0*/  HADD2.F32 R5, -RZ, R38.H0_H0 ;  /* 0x20000026ff057230 */ /* 0x000fe40000004100 */
[----:B------:R-:W-:Y:S01]  /*7ef0*/  FFMA.FTZ R12, R6, R9, R13 ;  /* 0x00000009060c7223 */ /* 0x000fe2000001000d */
[----:B------:R-:W-:Y:S02]  /*7f00*/  HADD2.F32 R3, -RZ, R39.H1_H1 ;  /* 0x30000027ff037230 */ /* 0x000fe40000004100 */
[----:B------:R-:W-:-:S02]  /*7f10*/  HADD2.F32 R11, -RZ, R11.H1_H1 ;  /* 0x3000000bff0b7230 */ /* 0x000fc40000004100 */
[C---:B------:R-:W-:Y:S01]  /*7f20*/  FMUL.FTZ R9, R24.reuse, R5 ;  /* 0x0000000518097220 */ /* 0x040fe20000410000 */
[----:B------:R-:W-:Y:S02]  /*7f30*/  HADD2.F32 R8, -RZ, R44.H1_H1 ;  /* 0x3000002cff087230 */ /* 0x000fe40000004100 */
[-C--:B------:R-:W-:Y:S01]  /*7f40*/  FMUL.FTZ R24, R24, R3.reuse ;  /* 0x0000000318187220 */ /* 0x080fe20000410000 */
[----:B------:R-:W-:Y:S02]  /*7f50*/  HADD2.F32 R4, -RZ, R42.H1_H1 ;  /* 0x3000002aff047230 */ /* 0x000fe40000004100 */
[--C-:B------:R-:W-:Y:S02]  /*7f60*/  HADD2.F32 R14, -RZ, R7.reuse.H0_H0 ;  /* 0x20000007ff0e7230 */ /* 0x100fe40000004100 */
[C---:B------:R-:W-:Y:S01]  /*7f70*/  FMUL.FTZ R6, R11.reuse, R8 ;  /* 0x000000080b067220 */ /* 0x040fe20000410000 */
[----:B------:R-:W-:Y:S02]  /*7f80*/  HADD2.F32 R7, -RZ, R7.H1_H1 ;  /* 0x30000007ff077230 */ /* 0x000fe40000004100 */
[-C--:B------:R-:W-:Y:S01]  /*7f90*/  FMUL.FTZ R13, R11, R4.reuse ;  /* 0x000000040b0d7220 */ /* 0x080fe20000410000 */
[C---:B------:R-:W-:Y:S01]  /*7fa0*/  FFMA.FTZ R3, R14.reuse, R3, -R9 ;  /* 0x000000030e037223 */ /* 0x040fe20000010809 */
[----:B------:R-:W-:Y:S01]  /*7fb0*/  FFMA.FTZ R11, R14, R5, R24 ;  /* 0x000000050e0b7223 */ /* 0x000fe20000010018 */
[C---:B------:R-:W-:Y:S01]  /*7fc0*/  FFMA.FTZ R14, R7.reuse, R4, -R6 ;  /* 0x00000004070e7223 */ /* 0x040fe20000010806 */
[----:B------:R-:W-:Y:S01]  /*7fd0*/  FFMA.FTZ R24, R7, R8, R13 ;  /* 0x0000000807187223 */ /* 0x000fe2000001000d */
[----:B------:R-:W-:-:S02]  /*7fe0*/  F2FP.F16.F32.PACK_AB R4, R31, R30 ;  /* 0x0000001e1f04723e */ /* 0x000fc400000000ff */
[----:B------:R-:W-:Y:S02]  /*7ff0*/  F2FP.F16.F32.PACK_AB R5, R28, R15 ;  /* 0x0000000f1c05723e */ /* 0x000fe400000000ff */
[----:B------:R-:W-:Y:S02]  /*8000*/  F2FP.F16.F32.PACK_AB R6, R10, R25 ;  /* 0x000000190a06723e */ /* 0x000fe400000000ff */
[----:B------:R-:W-:Y:S02]  /*8010*/  F2FP.F16.F32.PACK_AB R7, R14, R3 ;  /* 0x000000030e07723e */ /* 0x000fe400000000ff */
[----:B------:R-:W-:Y:S02]  /*8020*/  F2FP.F16.F32.PACK_AB R8, R33, R32 ;  /* 0x000000202108723e */ /* 0x000fe400000000ff */
[----:B------:R-:W-:Y:S01]  /*8030*/  F2FP.F16.F32.PACK_AB R9, R21, R20 ;  /* 0x000000141509723e */ /* 0x000fe200000000ff */
[----:B------:R1:W-:Y:S01]  /*8040*/  STS.128 [R35+0x18400], R4 ;  /* 0x0184000423007388 */ /* 0x0003e20000000c00 */
[----:B------:R-:W-:-:S02]  /*8050*/  F2FP.F16.F32.PACK_AB R10, R12, R27 ;  /* 0x0000001b0c0a723e */ /* 0x000fc400000000ff */
[----:B------:R-:W-:-:S05]  /*8060*/  F2FP.F16.F32.PACK_AB R11, R24, R11 ;  /* 0x0000000b180b723e */ /* 0x000fca00000000ff */
[----:B------:R1:W-:Y:S02]  /*8070*/  STS.128 [R36+0x18400], R8 ;  /* 0x0184000824007388 */ /* 0x0003e40000000c00 */
.L_x_745:
[----:B------:R-:W-:Y:S05]  /*8080*/  BSYNC B1 ;  /* 0x0000000000017941 */ /* 0x000fea0003800000 */
.L_x_744:
[----:B------:R-:W-:Y:S05]  /*8090*/  @P0 BRA `(.L_x_736) ;  /* 0x0000000400480947 */ /* 0x000fea0003800000 */
[----:B------:R-:W2:Y:S01]  /*80a0*/  LDL R3, [R1+0x4] ;  /* 0x0000040001037983 */ /* 0x000ea20000100800 */
[----:B-1----:R-:W-:-:S03]  /*80b0*/  SHF.R.U32.HI R4, RZ, 0x3, R227 ;  /* 0x00000003ff047819 */ /* 0x002fc600000116e3 */
[----:B------:R-:W3:Y:S01]  /*80c0*/  LDL R45, [R1+0x44] ;  /* 0x00004400012d7983 */ /* 0x000ee20000100800 */
[----:B------:R-:W-:Y:S01]  /*80d0*/  LOP3.LUT R0, R4, R0, R227, 0x1e, !PT ;  /* 0x0000000004007212 */ /* 0x000fe200078e1ee3 */
[----:B------:R-:W-:Y:S02]  /*80e0*/  HADD2.F32 R25, -RZ, R40.H0_H0 ;  /* 0x20000028ff197230 */ /* 0x000fe40000004100 */
[----:B------:R-:W-:Y:S02]  /*80f0*/  HADD2.F32 R27, -RZ, R37.H1_H1 ;  /* 0x30000025ff1b7230 */ /* 0x000fe40000004100 */
[----:B------:R-:W-:Y:S02]  /*8100*/  HADD2.F32 R34, -RZ, R43.H0_H0 ;  /* 0x2000002bff227230 */ /* 0x000fe40000004100 */
[----:B------:R-:W-:Y:S02]  /*8110*/  HADD2.F32 R30, -RZ, R41.H0_H0 ;  /* 0x20000029ff1e7230 */ /* 0x000fe40000004100 */
[----:B------:R-:W-:-:S02]  /*8120*/  HADD2.F32 R36, -RZ, R38.H1_H1 ;  /* 0x30000026ff247230 */ /* 0x000fc40000004100 */
[----:B------:R-:W-:Y:S02]  /*8130*/  HADD2.F32 R32, -RZ, R40.H1_H1 ;  /* 0x30000028ff207230 */ /* 0x000fe40000004100 */
[----:B------:R-:W-:Y:S02]  /*8140*/  HADD2.F32 R35, -RZ, R43.H1_H1 ;  /* 0x3000002bff237230 */ /* 0x000fe40000004100 */
[----:B------:R-:W-:Y:S02]  /*8150*/  HADD2.F32 R31, -RZ, R41.H1_H1 ;  /* 0x30000029ff1f7230 */ /* 0x000fe40000004100 */
[----:B------:R-:W-:Y:S02]  /*8160*/  HADD2.F32 R37, -RZ, R37.H0_H0 ;  /* 0x20000025ff257230 */ /* 0x000fe40000004100 */
[----:B------:R-:W-:Y:S02]  /*8170*/  HADD2.F32 R33, -RZ, R39.H0_H0 ;  /* 0x20000027ff217230 */ /* 0x000fe40000004100 */
[----:B--2---:R-:W-:-:S04]  /*8180*/  IMAD.IADD R0, R3, 0x1, R0 ;  /* 0x0000000103007824 */ /* 0x004fc800078e0200 */
[----:B------:R-:W-:Y:S01]  /*8190*/  IMAD R0, R0, 0x2, R19 ;  /* 0x0000000200007824 */ /* 0x000fe200078e0213 */
[----:B---3--:R-:W1:Y:S04]  /*81a0*/  LDS.128 R4, [R45+0x18400] ;  /* 0x018400002d047984 */ /* 0x008e680000000c00 */
[----:B------:R-:W2:Y:S01]  /*81b0*/  LDS.128 R8, [R0+0x18400] ;  /* 0x0184000000087984 */ /* 0x000ea20000000c00 */
[----:B-1----:R-:W-:Y:S02]  /*81c0*/  HADD2.F32 R3, -RZ, R4.H0_H0 ;  /* 0x20000004ff037230 */ /* 0x002fe40000004100 */
[--C-:B--2---:R-:W-:Y:S02]  /*81d0*/  HADD2.F32 R15, -RZ, R8.reuse.H0_H0 ;  /* 0x20000008ff0f7230 */ /* 0x104fe40000004100 */
[----:B------:R-:W-:-:S03]  /*81e0*/  HADD2.F32 R8, -RZ, R8.H1_H1 ;  /* 0x30000008ff087230 */ /* 0x000fc60000004100 */
[-C--:B------:R-:W-:Y:S01]  /*81f0*/  FMUL.FTZ R26, R27, R15.reuse ;  /* 0x0000000f1b1a7220 */ /* 0x080fe20000410000 */
[C---:B------:R-:W-:Y:S01]  /*8200*/  FMUL.FTZ R28, R25.reuse, R15 ;  /* 0x0000000f191c7220 */ /* 0x040fe20000410000 */
[--C-:B------:R-:W-:Y:S02]  /*8210*/  HADD2.F32 R20, -RZ, R9.reuse.H0_H0 ;  /* 0x20000009ff147230 */ /* 0x100fe40000004100 */
[-C--:B------:R-:W-:Y:S01]  /*8220*/  FMUL.FTZ R15, R34, R8.reuse ;  /* 0x00000008220f7220 */ /* 0x080fe20000410000 */
[----:B------:R-:W-:Y:S02]  /*8230*/  HADD2.F32 R4, -RZ, R4.H1_H1 ;  /* 0x30000004ff047230 */ /* 0x000fe40000004100 */
[-C--:B------:R-:W-:Y:S01]  /*8240*/  FFMA.FTZ R26, R25, R3.reuse, -R26 ;  /* 0x00000003191a7223 */ /* 0x080fe2000001081a */
[----:B------:R-:W-:Y:S01]  /*8250*/  FFMA.FTZ R28, R27, R3, R28 ;  /* 0x000000031b1c7223 */ /* 0x000fe2000001001c */
[----:B------:R-:W-:Y:S02]  /*8260*/  HADD2.F32 R9, -RZ, R9.H1_H1 ;  /* 0x30000009ff097230 */ /* 0x000fe40000004100 */
[----:B------:R-:W-:Y:S01]  /*8270*/  FMUL.FTZ R3, R30, R8 ;  /* 0x000000081e037220 */ /* 0x000fe20000410000 */
[----:B------:R-:W-:-:S02]  /*8280*/  HADD2.F32 R12, -RZ, R5.H0_H0 ;  /* 0x20000005ff0c7230 */ /* 0x000fc40000004100 */
[----:B------:R-:W-:Y:S01]  /*8290*/  FMUL.FTZ R25, R36, R20 ;  /* 0x0000001424197220 */ /* 0x000fe20000410000 */
[----:B------:R-:W-:Y:S02]  /*82a0*/  HADD2.F32 R5, -RZ, R5.H1_H1 ;  /* 0x30000005ff057230 */ /* 0x000fe40000004100 */
[----:B------:R-:W-:Y:S01]  /*82b0*/  FFMA.FTZ R15, R30, R4, -R15 ;  /* 0x000000041e0f7223 */ /* 0x000fe2000001080f */
[--C-:B------:R-:W-:Y:S02]  /*82c0*/  HADD2.F32 R21, -RZ, R10.reuse.H0_H0 ;  /* 0x2000000aff157230 */ /* 0x100fe40000004100 */
[----:B------:R-:W-:Y:S01]  /*82d0*/  FMUL.FTZ R27, R32, R20 ;  /* 0x00000014201b7220 */ /* 0x000fe20000410000 */
[----:B------:R-:W-:Y:S01]  /*82e0*/  FFMA.FTZ R3, R34, R4, R3 ;  /* 0x0000000422037223 */ /* 0x000fe20000010003 */
[----:B------:R-:W-:Y:S02]  /*82f0*/  HADD2.F32 R10, -RZ, R10.H1_H1 ;  /* 0x3000000aff0a7230 */ /* 0x000fe40000004100 */
[-C--:B------:R-:W-:Y:S01]  /*8300*/  FMUL.FTZ R4, R35, R9.reuse ;  /* 0x0000000923047220 */ /* 0x080fe20000410000 */
[----:B------:R-:W-:Y:S01]  /*8310*/  FMUL.FTZ R8, R31, R9 ;  /* 0x000000091f087220 */ /* 0x000fe20000410000 */
[----:B------:R-:W-:-:S02]  /*8320*/  HADD2.F32 R34, -RZ, R44.H0_H0 ;  /* 0x2000002cff227230 */ /* 0x000fc40000004100 */
[-C--:B------:R-:W-:Y:S01]  /*8330*/  FFMA.FTZ R25, R32, R12.reuse, -R25 ;  /* 0x0000000c20197223 */ /* 0x080fe20000010819 */
[----:B------:R-:W-:Y:S02]  /*8340*/  HADD2.F32 R13, -RZ, R6.H0_H0 ;  /* 0x20000006ff0d7230 */ /* 0x000fe40000004100 */
[----:B------:R-:W-:Y:S01]  /*8350*/  FFMA.FTZ R27, R36, R12, R27 ;  /* 0x0000000c241b7223 */ /* 0x000fe2000001001b */
[----:B------:R-:W-:Y:S02]  /*8360*/  HADD2.F32 R32, -RZ, R42.H0_H0 ;  /* 0x2000002aff207230 */ /* 0x000fe40000004100 */
[-C--:B------:R-:W-:Y:S01]  /*8370*/  FFMA.FTZ R12, R31, R5.reuse, -R4 ;  /* 0x000000051f0c7223 */ /* 0x080fe20000010804 */
[----:B------:R-:W-:Y:S02]  /*8380*/  HADD2.F32 R6, -RZ, R6.H1_H1 ;  /* 0x30000006ff067230 */ /* 0x000fe40000004100 */
[----:B------:R-:W-:Y:S01]  /*8390*/  FFMA.FTZ R20, R35, R5, R8 ;  /* 0x0000000523147223 */ /* 0x000fe20000010008 */
[-C--:B------:R-:W-:Y:S01]  /*83a0*/  FMUL.FTZ R4, R37, R21.reuse ;  /* 0x0000001525047220 */ /* 0x080fe20000410000 */
[-C--:B------:R-:W-:Y:S01]  /*83b0*/  FMUL.FTZ R5, R34, R10.reuse ;  /* 0x0000000a22057220 */ /* 0x080fe20000410000 */
[----:B------:R-:W-:Y:S01]  /*83c0*/  FMUL.FTZ R30, R33, R21 ;  /* 0x00000015211e7220 */ /* 0x000fe20000410000 */
[----:B------:R-:W-:Y:S01]  /*83d0*/  FMUL.FTZ R9, R32, R10 ;  /* 0x0000000a20097220 */ /* 0x000fe20000410000 */
[----:B0-----:R-:W-:-:S02]  /*83e0*/  HADD2.F32 R24, -RZ, R11.H0_H0 ;  /* 0x2000000bff187230 */ /* 0x001fc40000004100 */
[----:B------:R-:W-:Y:S01]  /*83f0*/  FFMA.FTZ R21, R33, R13, -R4 ;  /* 0x0000000d21157223 */ /* 0x000fe20000010804 */
[----:B------:R-:W-:Y:S01]  /*8400*/  FFMA.FTZ R10, R32, R6, -R5 ;  /* 0x00000006200a7223 */ /* 0x000fe20000010805 */
[----:B------:R-:W-:Y:S02]  /*8410*/  HADD2.F32 R11, -RZ, R11.H1_H1 ;  /* 0x3000000bff0b7230 */ /* 0x000fe40000004100 */
[----:B------:R-:W-:Y:S02]  /*8420*/  HADD2.F32 R32, -RZ, R38.H0_H0 ;  /* 0x20000026ff207230 */ /* 0x000fe40000004100 */
[----:B------:R-:W-:Y:S02]  /*8430*/  HADD2.F32 R33, -RZ, R44.H1_H1 ;  /* 0x3000002cff217230 */ /* 0x000fe40000004100 */
[----:B------:R-:W-:Y:S02]  /*8440*/  HADD2.F32 R8, -RZ, R39.H1_H1 ;  /* 0x30000027ff087230 */ /* 0x000fe40000004100 */
[----:B------:R-:W-:-:S02]  /*8450*/  HADD2.F32 R31, -RZ, R42.H1_H1 ;  /* 0x3000002aff1f7230 */ /* 0x000fc40000004100 */
[----:B------:R-:W-:Y:S01]  /*8460*/  FFMA.FTZ R30, R37, R13, R30 ;  /* 0x0000000d251e7223 */ /* 0x000fe2000001001e */
[--C-:B------:R-:W-:Y:S02]  /*8470*/  HADD2.F32 R14, -RZ, R7.reuse.H0_H0 ;  /* 0x20000007ff0e7230 */ /* 0x100fe40000004100 */
[----:B------:R-:W-:Y:S01]  /*8480*/  FFMA.FTZ R13, R34, R6, R9 ;  /* 0x00000006220d7223 */ /* 0x000fe20000010009 */
[----:B------:R-:W-:Y:S02]  /*8490*/  HADD2.F32 R7, -RZ, R7.H1_H1 ;  /* 0x30000007ff077230 */ /* 0x000fe40000004100 */
[-C--:B------:R-:W-:Y:S01]  /*84a0*/  FMUL.FTZ R5, R32, R24.reuse ;  /* 0x0000001820057220 */ /* 0x080fe20000410000 */
[-C--:B------:R-:W-:Y:S01]  /*84b0*/  FMUL.FTZ R4, R33, R11.reuse ;  /* 0x0000000b21047220 */ /* 0x080fe20000410000 */
[C---:B------:R-:W-:Y:S01]  /*84c0*/  FMUL.FTZ R9, R8.reuse, R24 ;  /* 0x0000001808097220 */ /* 0x040fe20000410000 */
[C---:B------:R-:W-:Y:S01]  /*84d0*/  FMUL.FTZ R6, R31.reuse, R11 ;  /* 0x0000000b1f067220 */ /* 0x040fe20000410000 */
[-C--:B------:R-:W-:Y:S01]  /*84e0*/  FFMA.FTZ R11, R8, R14.reuse, -R5 ;  /* 0x0000000e080b7223 */ /* 0x080fe20000010805 */
[-C--:B------:R-:W-:Y:S01]  /*84f0*/  FFMA.FTZ R24, R31, R7.reuse, -R4 ;  /* 0x000000071f187223 */ /* 0x080fe20000010804 */
[----:B------:R-:W-:Y:S01]  /*8500*/  FFMA.FTZ R14, R32, R14, R9 ;  /* 0x0000000e200e7223 */ /* 0x000fe20000010009 */
[----:B------:R-:W-:Y:S01]  /*8510*/  FFMA.FTZ R31, R33, R7, R6 ;  /* 0x00000007211f7223 */ /* 0x000fe20000010006 */
[----:B------:R-:W-:-:S02]  /*8520*/  F2FP.F16.F32.PACK_AB R4, R15, R26 ;  /* 0x0000001a0f04723e */ /* 0x000fc400000000ff */
[----:B------:R-:W-:Y:S02]  /*8530*/  F2FP.F16.F32.PACK_AB R5, R12, R25 ;  /* 0x000000190c05723e */ /* 0x000fe400000000ff */
[----:B------:R-:W-:Y:S02]  /*8540*/  F2FP.F16.F32.PACK_AB R6, R10, R21 ;  /* 0x000000150a06723e */ /* 0x000fe400000000ff */
[----:B------:R-:W-:Y:S02]  /*8550*/  F2FP.F16.F32.PACK_AB R7, R24, R11 ;  /* 0x0000000b1807723e */ /* 0x000fe400000000ff */
[----:B------:R-:W-:Y:S02]  /*8560*/  F2FP.F16.F32.PACK_AB R8, R3, R28 ;  /* 0x0000001c0308723e */ /* 0x000fe400000000ff */
[----:B------:R-:W-:Y:S02]  /*8570*/  F2FP.F16.F32.PACK_AB R9, R20, R27 ;  /* 0x0000001b1409723e */ /* 0x000fe400000000ff */
[----:B------:R-:W-:-:S02]  /*8580*/  F2FP.F16.F32.PACK_AB R10, R13, R30 ;  /* 0x0000001e0d0a723e */ /* 0x000fc400000000ff */
[----:B------:R-:W-:Y:S01]  /*8590*/  F2FP.F16.F32.PACK_AB R11, R31, R14 ;  /* 0x0000000e1f0b723e */ /* 0x000fe200000000ff */
[----:B------:R3:W-:Y:S04]  /*85a0*/  STS.128 [R45+0x18400], R4 ;  /* 0x018400042d007388 */ /* 0x0007e80000000c00 */
[----:B------:R3:W-:Y:S02]  /*85b0*/  STS.128 [R0+0x18400], R8 ;  /* 0x0184000800007388 */ /* 0x0007e40000000c00 */
.L_x_736:
[----:B------:R-:W-:Y:S05]  /*85c0*/  BSYNC B0 ;  /* 0x0000000000007941 */ /* 0x000fea0003800000 */
.L_x_725:
[----:B------:R-:W-:Y:S01]  /*85d0*/  @!PT LDS RZ, [RZ] ;  /* 0x00000000fffff984 */ /* 0x000fe20000000800 */
[----:B------:R-:W-:Y:S01]  /*85e0*/  @!PT LDS RZ, [RZ] ;  /* 0x00000000fffff984 */ /* 0x000fe20000000800 */
[----:B------:R-:W-:Y:S01]  /*85f0*/  @!PT LDS RZ, [RZ] ;  /* 0x00000000fffff984 */ /* 0x000fe20000000800 */
[----:B------:R-:W-:Y:S01]  /*8600*/  @!PT LDS RZ, [RZ] ;  /* 0x00000000fffff984 */ /* 0x000fe20000000800 */
[----:B------:R4:W-:Y:S06]  /*8610*/  MEMBAR.ALL.CTA ;  /* 0x0000000000007992 */ /* 0x0009ec0000008000 */
[----:B----4-:R-:W4:Y:S01]  /*8620*/  FENCE.VIEW.ASYNC.S ;  /* 0x00000000000073c6 */ /* 0x010f220000000000 */
[----:B------:R-:W-:Y:S05]  /*8630*/  WARPSYNC.ALL ;  /* 0x0000000000007948 */ /* 0x000fea0003800000 */
[----:B----4-:R-:W-:Y:S06]  /*8640*/  BAR.SYNC.DEFER_BLOCKING 0xd, 0x100 ;  /* 0x0344000000007b1d */ /* 0x010fec0000010000 */
.L_x_722:
[----:B0123--:R-:W0:Y:S01]  /*8650*/  S2R R0, SR_TID.X ;  /* 0x0000000000007919 */ /* 0x00fe220000002100 */
[----:B------:R-:W-:Y:S01]  /*8660*/  ISETP.NE.AND P0, PT, R209, 0x3, PT ;  /* 0x00000003d100780c */ /* 0x000fe20003f05270 */
[----:B------:R-:W-:Y:S05]  /*8670*/  WARPSYNC.ALL ;  /* 0x0000000000007948 */ /* 0x000fea0003800000 */
[----:B0-----:R-:W-:-:S04]  /*8680*/  SHF.R.U32.HI R0, RZ, 0x7, R0 ;  /* 0x00000007ff007819 */ /* 0x001fc80000011600 */
[----:B------:R-:W-:-:S05]  /*8690*/  IADD3 R9, R0, 0x8, RZ ;  /* 0x0000000800097810 */ /* 0x000fca0007ffe0ff */
[----:B------:R0:W-:Y:S06]  /*86a0*/  BAR.SYNC.DEFER_BLOCKING R9, 0x100 ;  /* 0x000400090000751d */ /* 0x0001ec0000010000 */
[----:B------:R-:W-:Y:S05]  /*86b0*/  @!P0 BRA `(.L_x_746) ;  /* 0x0000000000048947 */ /* 0x000fea0003800000 */
[----:B------:R-:W-:Y:S01]  /*86c0*/  BPT.TRAP 0x1 ;  /* 0x000000040000795c */ /* 0x000fe20000300000 */
.L_x_746:
[----:B------:R-:W-:Y:S01]  /*86d0*/  IMAD R8, R206, 0x8, R19 ;  /* 0x00000008ce087824 */ /* 0x000fe200078e0213 */
[----:B------:R-:W-:-:S04]  /*86e0*/  SHF.L.U32 R73, R216, 0x1f, RZ ;  /* 0x0000001fd8497819 */ /* 0x000fc800000006ff */
[----:B------:R1:W2:Y:S01]  /*86f0*/  SYNCS.PHASECHK.TRANS64.TRYWAIT P1, [R8+URZ+0x22830], R73 ;  /* 0x02283049080075a7 */ /* 0x0002a2000802017f */
[----:B------:R-:W-:Y:S05]  /*8700*/  @!P0 BRA `(.L_x_747) ;  /* 0x0000000000048947 */ /* 0x000fea0003800000 */
[----:B------:R-:W-:Y:S01]  /*8710*/  BPT.TRAP 0x1 ;  /* 0x000000040000795c */ /* 0x000fe20000300000 */
.L_x_747:
[----:B------:R-:W-:Y:S01]  /*8720*/  VIADD R0, R19, 0x1c400 ;  /* 0x0001c40013007836 */ /* 0x000fe20000000000 */
[----:B------:R-:W-:Y:S01]  /*8730*/  LOP3.LUT R4, R29, 0x10000, RZ, 0xfc, !PT ;  /* 0x000100001d047812 */ /* 0x000fe200078efcff */
[----:B------:R-:W-:-:S03]  /*8740*/  IMAD.MOV.U32 R5, RZ, RZ, 0x40000040 ;  /* 0x40000040ff057424 */ /* 0x000fc600078e00ff */
[----:B------:R-:W-:-:S04]  /*8750*/  SHF.R.U32.HI R0, RZ, 0x4, R0 ;  /* 0x00000004ff007819 */ /* 0x000fc80000011600 */
[----:B------:R-:W-:-:S04]  /*8760*/  LOP3.LUT R0, R0, 0x3fff, RZ, 0xc0, !PT ;  /* 0x00003fff00007812 */ /* 0x000fc800078ec0ff */
[----:B------:R-:W-:-:S05]  /*8770*/  LOP3.LUT R0, R0, 0x10000, RZ, 0xfc, !PT ;  /* 0x0001000000007812 */ /* 0x000fca00078efcff */
[----:B------:R3:W-:Y:S01]  /*8780*/  STL [R1], R0 ;  /* 0x0000000001007387 */ /* 0x0007e20000100800 */
[----:B--2---:R-:W-:Y:S05]  /*8790*/  @P1 BRA `(.L_x_748) ;  /* 0x0000000000081947 */ /* 0x004fea0003800000 */
[----:B------:R-:W2:Y:S02]  /*87a0*/  SYNCS.PHASECHK.TRANS64.TRYWAIT P1, [R8+URZ+0x22830], R73 ;  /* 0x02283049080075a7 */ /* 0x000ea4000802017f */
[----:B--2---:R-:W-:Y:S05]  /*87b0*/  @!P1 BRA `(.L_x_749) ;  /* 0x000000e800b49947 */ /* 0x004fea0003800000 */
.L_x_748:
[----:B---3--:R-:W3:Y:S01]  /*87c0*/  LDL R0, [R1] ;  /* 0x0000000001007983 */ /* 0x008ee20000100800 */
[----:B------:R-:W-:Y:S01]  /*87d0*/  IMAD.MOV.U32 R7, RZ, RZ, 0x40000040 ;  /* 0x40000040ff077424 */ /* 0x000fe200078e00ff */
[----:B------:R-:W-:Y:S05]  /*87e0*/  WARPSYNC.ALL ;  /* 0x0000000000007948 */ /* 0x000fea0003800000 */
[C---:B------:R-:W-:Y:S01]  /*87f0*/  R2UR UR4, R4.reuse ;  /* 0x00000000040472ca */ /* 0x040fe200000e0000 */
[----:B-----5:R-:W-:Y:S01]  /*8800*/  WARPGROUP.ARRIVE ;  /* 0x00000000000079c5 */ /* 0x020fe20000000000 */
[----:B------:R-:W-:Y:S01]  /*8810*/  R2UR UR5, R5 ;  /* 0x00000000050572ca */ /* 0x000fe200000e0000 */
[C---:B------:R-:W-:Y:S01]  /*8820*/  VIADD R20, R4.reuse, 0x2 ;  /* 0x0000000204147836 */ /* 0x040fe20000000000 */
[----:B------:R-:W-:Y:S01]  /*8830*/  R2UR UR7, R7 ;  /* 0x00000000070772ca */ /* 0x000fe200000e0000 */
[----:B------:R-:W-:Y:S01]  /*8840*/  IMAD.MOV.U32 R21, RZ, RZ, 0x40000040 ;  /* 0x40000040ff157424 */ /* 0x000fe200078e00ff */
[----:B------:R-:W-:Y:S01]  /*8850*/  MOV R11, 0x40000040 ;  /* 0x40000040000b7802 */ /* 0x000fe20000000f00 */
[----:B------:R-:W-:Y:S01]  /*8860*/  VIADD R14, R4, 0x4 ;  /* 0x00000004040e7836 */ /* 0x000fe20000000000 */
[----:B------:R-:W-:Y:S01]  /*8870*/  MOV R7, 0x40000040 ;  /* 0x4000004000077802 */ /* 0x000fe20000000f00 */
[----:B------:R-:W-:-:S02]  /*8880*/  IMAD.MOV.U32 R15, RZ, RZ, 0x40000040 ;  /* 0x40000040ff0f7424 */ /* 0x000fc400078e00ff */
[----:B------:R-:W-:Y:S02]  /*8890*/  VIADD R12, R4, 0x6 ;  /* 0x00000006040c7836 */ /* 0x000fe40000000000 */
[----:B------:R-:W-:Y:S02]  /*88a0*/  IMAD.MOV.U32 R13, RZ, RZ, 0x40000040 ;  /* 0x40000040ff0d7424 */ /* 0x000fe400078e00ff */
[----:B---3--:R-:W-:Y:S02]  /*88b0*/  IMAD R6, R206, 0x300, R0 ;  /* 0x00000300ce067824 */ /* 0x008fe400078e0200 */
[----:B------:R-:W3:Y:S02]  /*88c0*/  S2R R0, SR_TID.X ;  /* 0x0000000000007919 */ /* 0x000ee40000002100 */
[C---:B------:R-:W-:Y:S01]  /*88d0*/  VIADD R10, R6.reuse, 0x2 ;  /* 0x00000002060a7836 */ /* 0x040fe20000000000 */
[----:B------:R-:W-:-:S13]  /*88e0*/  R2UR UR6, R6 ;  /* 0x00000000060672ca */ /* 0x000fda00000e0000 */
[----:B------:R-:W-:Y:S01]  /*88f0*/  HGMMA.64x96x16.F32 R24, gdesc[UR4], RZ, !UPT, gsb0 ;  /* 0x01600000041879f0 */ /* 0x000fe2000c0008ff */
[----:B------:R-:W-:Y:S02]  /*8900*/  R2UR UR4, R20 ;  /* 0x00000000140472ca */ /* 0x000fe400000e0000 */
[----:B------:R-:W-:Y:S02]  /*8910*/  R2UR UR5, R21 ;  /* 0x00000000150572ca */ /* 0x000fe400000e0000 */
[----:B------:R-:W-:Y:S01]  /*8920*/  R2UR UR6, R10 ;  /* 0x000000000a0672ca */ /* 0x000fe200000e0000 */
[C---:B------:R-:W-:Y:S01]  /*8930*/  VIADD R10, R6.reuse, 0x4 ;  /* 0x00000004060a7836 */ /* 0x040fe20000000000 */
[----:B------:R-:W-:Y:S01]  /*8940*/  R2UR UR7, R11 ;  /* 0x000000000b0772ca */ /* 0x000fe200000e0000 */
[----:B------:R-:W-:Y:S02]  /*8950*/  IMAD.MOV.U32 R11, RZ, RZ, 0x40000040 ;  /* 0x40000040ff0b7424 */ /* 0x000fe400078e00ff */
[----:B------:R-:W-:Y:S01]  /*8960*/  VIADD R6, R6, 0x6 ;  /* 0x0000000606067836 */ /* 0x000fe20000000000 */
[----:B---3--:R-:W-:Y:S01]  /*8970*/  SHF.R.U32.HI R0, RZ, 0x7, R0 ;  /* 0x00000007ff007819 */ /* 0x008fe20000011600 */
[----:B------:R-:W-:-:S02]  /*8980*/  WARPGROUP.DEPBAR.LE gsb0, 0x0 ;  /* 0x00008000000079c5 */ /* 0x000fc40000010000 */
[----:B------:R-:W-:-:S06]  /*8990*/  WARPGROUP.ARRIVE ;  /* 0x00000000000079c5 */ /* 0x000fcc0000000000 */
[----:B------:R-:W-:Y:S01]  /*89a0*/  HGMMA.64x96x16.F32 R24, gdesc[UR4], R24, gsb0 ;  /* 0x01600000041879f0 */ /* 0x000fe20008000818 */
[----:B------:R-:W-:Y:S02]  /*89b0*/  R2UR UR4, R14 ;  /* 0x000000000e0472ca */ /* 0x000fe400000e0000 */
[----:B------:R-:W-:Y:S02]  /*89c0*/  R2UR UR5, R15 ;  /* 0x000000000f0572ca */ /* 0x000fe400000e0000 */
[----:B------:R-:W-:Y:S02]  /*89d0*/  R2UR UR6, R10 ;  /* 0x000000000a0672ca */ /* 0x000fe400000e0000 */
[----:B------:R-:W-:Y:S02]  /*89e0*/  R2UR UR7, R11 ;  /* 0x000000000b0772ca */ /* 0x000fe400000e0000 */
[----:B------:R-:W-:Y:S01]  /*89f0*/  IADD3 R11, -R0, 0xb, RZ ;  /* 0x0000000b000b7810 */ /* 0x000fe20007ffe1ff */
[----:B------:R-:W-:-:S02]  /*8a00*/  WARPGROUP.DEPBAR.LE gsb0, 0x0 ;  /* 0x00008000000079c5 */ /* 0x000fc40000010000 */
[----:B------:R-:W-:-:S08]  /*8a10*/  WARPGROUP.ARRIVE ;  /* 0x00000000000079c5 */ /* 0x000fd00000000000 */
[----:B------:R-:W-:Y:S01]  /*8a20*/  HGMMA.64x96x16.F32 R24, gdesc[UR4], R24, gsb0 ;  /* 0x01600000041879f0 */ /* 0x000fe20008000818 */
[----:B------:R-:W-:Y:S02]  /*8a30*/  R2UR UR4, R12 ;  /* 0x000000000c0472ca */ /* 0x000fe400000e0000 */
[----:B------:R-:W-:Y:S02]  /*8a40*/  R2UR UR5, R13 ;  /* 0x000000000d0572ca */ /* 0x000fe400000e0000 */
[----:B------:R-:W-:Y:S02]  /*8a50*/  R2UR UR6, R6 ;  /* 0x00000000060672ca */ /* 0x000fe400000e0000 */
[----:B------:R-:W-:Y:S01]  /*8a60*/  R2UR UR7, R7 ;  /* 0x00000000070772ca */ /* 0x000fe200000e0000 */
[----:B------:R-:W-:Y:S02]  /*8a70*/  WARPGROUP.DEPBAR.LE gsb0, 0x0 ;  /* 0x00008000000079c5 */ /* 0x000fe40000010000 */
[----:B------:R-:W-:-:S10]  /*8a80*/  WARPGROUP.ARRIVE ;  /* 0x00000000000079c5 */ /* 0x000fd40000000000 */
[----:B------:R-:W-:Y:S03]  /*8a90*/  HGMMA.64x96x16.F32 R24, gdesc[UR4], R24, gsb0 ;  /* 0x01600000041879f0 */ /* 0x000fe60008000818 */
[----:B------:R-:W-:Y:S02]  /*8aa0*/  WARPGROUP.DEPBAR.LE gsb0, 0x0 ;  /* 0x00008000000079c5 */ /* 0x000fe40000010000 */
[----:B------:R3:W-:Y:S06]  /*8ab0*/  BAR.ARV R11, 0x100 ;  /* 0x0004000b0000751d */ /* 0x0007ec0000002000 */
[----:B------:R-:W-:Y:S05]  /*8ac0*/  @!P0 BRA `(.L_x_750) ;  /* 0x0000000000048947 */ /* 0x000fea0003800000 */
[----:B------:R-:W-:Y:S01]  /*8ad0*/  BPT.TRAP 0x1 ;  /* 0x000000040000795c */ /* 0x000fe20000300000 */
.L_x_750:
[----:B------:R-:W4:Y:S01]  /*8ae0*/  LDL R3, [R1+0x4c] ;  /* 0x00004c0001037983 */ /* 0x000f220000100800 */
[----:B------:R-:W-:Y:S01]  /*8af0*/  IMAD R0, R178, -0x60, R177 ;  /* 0xffffffa0b2007824 */ /* 0x000fe200078e02b1 */
[----:B------:R-:W-:Y:S01]  /*8b00*/  ULDC UR4, c[0x0][0x988] ;  /* 0x0002620000047ab9 */ /* 0x000fe20000000800 */
[----:B------:R-:W5:Y:S02]  /*8b10*/  S2R R72, SR_CgaCtaId ;  /* 0x0000000000487919 */ /* 0x000f640000008800 */
[----:B------:R-:W-:-:S04]  /*8b20*/  VIADD R0, R0, 0x60 ;  /* 0x0000006000007836 */ /* 0x000fc80000000000 */
[----:B----4-:R-:W-:-:S05]  /*8b30*/  IMAD R0, R3, -0x2, R0 ;  /* 0xfffffffe03007824 */ /* 0x010fca00078e0200 */
[C---:B------:R-:W-:Y:S02]  /*8b40*/  ISETP.GT.AND P2, PT, R0.reuse, RZ, PT ;  /* 0x000000ff0000720c */ /* 0x040fe40003f44270 */
[C---:B------:R-:W-:Y:S02]  /*8b50*/  ISETP.GT.AND P3, PT, R0.reuse, 0x1, PT ;  /* 0x000000010000780c */ /* 0x040fe40003f64270 */
[----:B------:R-:W-:Y:S02]  /*8b60*/  ISETP.GT.AND P4, PT, R0, 0x8, PT ;  /* 0x000000080000780c */ /* 0x000fe40003f84270 */
        /* <DEDUP_REMOVED lines=8> */
[----:B------:R-:W-:-:S02]  /*8bf0*/  FSEL R7, R26, -INF , P2 ;  /* 0xff8000001a077808 */ /* 0x000fc40001000000 */
[----:B------:R-:W-:Y:S02]  /*8c00*/  ISETP.GT.AND P2, PT, R0, 0x11, PT ;  /* 0x000000110000780c */ /* 0x000fe40003f44270 */
[----:B------:R-:W-:Y:S02]  /*8c10*/  FSEL R81, R32, -INF , P1 ;  /* 0xff80000020517808 */ /* 0x000fe40000800000 */
[----:B------:R-:W-:Y:S02]  /*8c20*/  FMNMX.FTZ R10, R79, R10, !PT ;  /* 0x0000000a4f0a7209 */ /* 0x000fe40007810000 */
[----:B------:R-:W-:Y:S02]  /*8c30*/  FSEL R27, R27, -INF , P3 ;  /* 0xff8000001b1b7808 */ /* 0x000fe40001800000 */
[----:B------:R-:W-:Y:S02]  /*8c40*/  ISETP.GT.AND P3, PT, R0, 0x18, PT ;  /* 0x000000180000780c */ /* 0x000fe40003f64270 */
[----:B------:R-:W-:-:S02]  /*8c50*/  FSEL R83, R33, -INF , P2 ;  /* 0xff80000021537808 */ /* 0x000fc40001000000 */
[----:B------:R-:W-:Y:S02]  /*8c60*/  FMNMX.FTZ R10, R81, R10, !PT ;  /* 0x0000000a510a7209 */ /* 0x000fe40007810000 */
[----:B------:R-:W-:Y:S02]  /*8c70*/  FSEL R25, R30, -INF , P4 ;  /* 0xff8000001e197808 */ /* 0x000fe40002000000 */
        /* <DEDUP_REMOVED lines=64> */
[----:B------:R-:W-:Y:S01]  /*9080*/  ISETP.GT.AND P5, PT, R0, 0x59, PT ;  /* 0x000000590000780c */ /* 0x000fe20003fa4270 */
[----:B------:R-:W-:Y:S01]  /*9090*/  IMAD.U32 R0, RZ, RZ, UR4 ;  /* 0x00000004ff007e24 */ /* 0x000fe2000f8e00ff */
[----:B------:R-:W-:Y:S02]  /*90a0*/  FSEL R117, R68, -INF , P4 ;  /* 0xff80000044757808 */ /* 0x000fe40002000000 */
[----:B------:R-:W-:Y:S02]  /*90b0*/  FMNMX.FTZ R10, R115, R10, !PT ;  /* 0x0000000a730a7209 */ /* 0x000fe40007810000 */
[----:B------:R-:W-:Y:S02]  /*90c0*/  FSEL R119, R69, -INF , P5 ;  /* 0xff80000045777808 */ /* 0x000fe40002800000 */
[----:B------:R-:W-:-:S04]  /*90d0*/  FMNMX.FTZ R10, R117, R10, !PT ;  /* 0x0000000a750a7209 */ /* 0x000fc80007810000 */
[----:B------:R-:W-:-:S05]  /*90e0*/  FMNMX.FTZ R24, R119, R10, !PT ;  /* 0x0000000a77187209 */ /* 0x000fca0007810000 */
[----:B------:R-:W4:Y:S02]  /*90f0*/  SHFL.BFLY PT, R3, R24, 0x2, 0x1f ;  /* 0x0c401f0018037f89 */ /* 0x000f2400000e0000 */
[----:B----4-:R-:W-:-:S05]  /*9100*/  FMNMX.FTZ R26, R24, R3, !PT ;  /* 0x00000003181a7209 */ /* 0x010fca0007810000 */
[----:B------:R-:W4:Y:S02]  /*9110*/  SHFL.BFLY PT, R3, R26, 0x1, 0x1f ;  /* 0x0c201f001a037f89 */ /* 0x000f2400000e0000 */
[----:B----4-:R-:W-:-:S04]  /*9120*/  FMNMX.FTZ R3, R26, R3, !PT ;  /* 0x000000031a037209 */ /* 0x010fc80007810000 */
[C---:B------:R-:W-:Y:S01]  /*9130*/  FSETP.NEU.FTZ.AND P6, PT, R3.reuse, -INF , PT ;  /* 0xff8000000300780b */ /* 0x040fe20003fdd000 */
[----:B------:R-:W-:-:S05]  /*9140*/  FMUL.FTZ R10, R3, R0 ;  /* 0x00000000030a7220 */ /* 0x000fca0000410000 */
[----:B------:R-:W-:Y:S02]  /*9150*/  FSEL R28, R10, RZ, P6 ;  /* 0x000000ff0a1c7208 */ /* 0x000fe40003000000 */
[----:B------:R-:W-:-:S03]  /*9160*/  FMNMX.FTZ R10, R7, R27, !PT ;  /* 0x0000001b070a7209 */ /* 0x000fc60007810000 */
[--C-:B------:R-:W-:Y:S01]  /*9170*/  FFMA.FTZ R200, R75, R0, -R28.reuse ;  /* 0x000000004bc87223 */ /* 0x100fe2000001081c */
[----:B------:R-:W-:Y:S01]  /*9180*/  FMNMX.FTZ R10, R25, R10, !PT ;  /* 0x0000000a190a7209 */ /* 0x000fe20007810000 */
[-CC-:B------:R-:W-:Y:S01]  /*9190*/  FFMA.FTZ R202, R77, R0.reuse, -R28.reuse ;  /* 0x000000004dca7223 */ /* 0x180fe2000001081c */
[----:B------:R-:W-:Y:S01]  /*91a0*/  FSEL R75, R63, -INF , P1 ;  /* 0xff8000003f4b7808 */ /* 0x000fe20000800000 */
        /* <DEDUP_REMOVED lines=10> */
[----:B------:R-:W-:Y:S01]  /*9250*/  MUFU.EX2 R200, R200 ;  /* 0x000000c800c87308 */ /* 0x000fe20000000800 */
[----:B------:R-:W-:Y:S01]  /*9260*/  FSEL R81, R70, -INF , P4 ;  /* 0xff80000046517808 */ /* 0x000fe20002000000 */
[--C-:B------:R-:W-:Y:S01]  /*9270*/  FFMA.FTZ R154, R85, R0, -R28.reuse ;  /* 0x00000000559a7223 */ /* 0x100fe2000001081c */
[----:B------:R-:W-:Y:S01]  /*9280*/  FMNMX.FTZ R10, R33, R10, !PT ;  /* 0x0000000a210a7209 */ /* 0x000fe20007810000 */
[-CC-:B------:R-:W-:Y:S01]  /*9290*/  FFMA.FTZ R87, R87, R0.reuse, -R28.reuse ;  /* 0x0000000057577223 */ /* 0x180fe2000001081c */
[----:B------:R-:W-:Y:S01]  /*92a0*/  FSEL R83, R71, -INF , P5 ;  /* 0xff80000047537808 */ /* 0x000fe20002800000 */
[--C-:B------:R-:W-:Y:S01]  /*92b0*/  FFMA.FTZ R67, R91, R0, -R28.reuse ;  /* 0x000000005b437223 */ /* 0x100fe2000001081c */
[----:B------:R-:W-:Y:S01]  /*92c0*/  FMNMX.FTZ R10, R39, R10, !PT ;  /* 0x0000000a270a7209 */ /* 0x000fe20007810000 */
[----:B------:R-:W4:Y:S01]  /*92d0*/  MUFU.EX2 R61, R61 ;  /* 0x0000003d003d7308 */ /* 0x000f220000000800 */
[-CC-:B------:R-:W-:Y:S01]  /*92e0*/  FFMA.FTZ R158, R93, R0.reuse, -R28.reuse ;  /* 0x000000005d9e7223 */ /* 0x180fe2000001081c */
[--C-:B------:R-:W-:Y:S01]  /*92f0*/  FFMA.FTZ R71, R95, R0, -R28.reuse ;  /* 0x000000005f477223 */ /* 0x100fe2000001081c */
[----:B------:R-:W-:Y:S01]  /*9300*/  FMNMX.FTZ R10, R37, R10, !PT ;  /* 0x0000000a250a7209 */ /* 0x000fe20007810000 */
[-CC-:B------:R-:W-:Y:S01]  /*9310*/  FFMA.FTZ R160, R97, R0.reuse, -R28.reuse ;  /* 0x0000000061a07223 */ /* 0x180fe2000001081c */
[-CC-:B------:R-:W-:Y:S01]  /*9320*/  FFMA.FTZ R85, R99, R0.reuse, -R28.reuse ;  /* 0x0000000063557223 */ /* 0x180fe2000001081c */
[--C-:B------:R-:W-:Y:S01]  /*9330*/  FFMA.FTZ R162, R101, R0, -R28.reuse ;  /* 0x0000000065a27223 */ /* 0x100fe2000001081c */
[----:B------:R-:W-:Y:S01]  /*9340*/  FMNMX.FTZ R10, R43, R10, !PT ;  /* 0x0000000a2b0a7209 */ /* 0x000fe20007810000 */
[----:B------:R-:W0:Y:S01]  /*9350*/  MUFU.EX2 R202, R202 ;  /* 0x000000ca00ca7308 */ /* 0x000e220000000800 */
[-CC-:B------:R-:W-:Y:S01]  /*9360*/  FFMA.FTZ R164, R105, R0.reuse, -R28.reuse ;  /* 0x0000000069a47223 */ /* 0x180fe2000001081c */
[--C-:B------:R-:W-:Y:S01]  /*9370*/  FFMA.FTZ R166, R109, R0, -R28.reuse ;  /* 0x000000006da67223 */ /* 0x100fe2000001081c */
[----:B------:R-:W-:Y:S01]  /*9380*/  FMNMX.FTZ R10, R41, R10, !PT ;  /* 0x0000000a290a7209 */ /* 0x000fe20007810000 */
[-CC-:B------:R-:W-:Y:S01]  /*9390*/  FFMA.FTZ R91, R111, R0.reuse, -R28.reuse ;  /* 0x000000006f5b7223 */ /* 0x180fe2000001081c */
[-CC-:B------:R-:W-:Y:S01]  /*93a0*/  FFMA.FTZ R168, R113, R0.reuse, -R28.reuse ;  /* 0x0000000071a87223 */ /* 0x180fe2000001081c */
[--C-:B------:R-:W-:Y:S01]  /*93b0*/  FFMA.FTZ R93, R115, R0, -R28.reuse ;  /* 0x00000000735d7223 */ /* 0x100fe2000001081c */
[----:B------:R-:W-:Y:S01]  /*93c0*/  FMNMX.FTZ R10, R47, R10, !PT ;  /* 0x0000000a2f0a7209 */ /* 0x000fe20007810000 */
[----:B------:R-:W1:Y:S01]  /*93d0*/  MUFU.EX2 R65, R65 ;  /* 0x0000004100417308 */ /* 0x000e620000000800 */
[-CC-:B------:R-:W-:Y:S01]  /*93e0*/  FFMA.FTZ R170, R117, R0.reuse, -R28.reuse ;  /* 0x0000000075aa7223 */ /* 0x180fe2000001081c */
[----:B------:R-:W-:Y:S01]  /*93f0*/  FFMA.FTZ R95, R119, R0, -R28 ;  /* 0x00000000775f7223 */ /* 0x000fe2000001081c */
[----:B------:R-:W-:-:S04]  /*9400*/  FMNMX.FTZ R10, R45, R10, !PT ;  /* 0x0000000a2d0a7209 */ /* 0x000fc80007810000 */
[----:B------:R-:W-:Y:S01]  /*9410*/  FMNMX.FTZ R10, R51, R10, !PT ;  /* 0x0000000a330a7209 */ /* 0x000fe20007810000 */
[----:B------:R-:W2:Y:S03]  /*9420*/  MUFU.EX2 R152, R152 ;  /* 0x0000009800987308 */ /* 0x000ea60000000800 */
[----:B------:R-:W-:-:S04]  /*9430*/  FMNMX.FTZ R10, R49, R10, !PT ;  /* 0x0000000a310a7209 */ /* 0x000fc80007810000 */
[----:B------:R-:W-:Y:S01]  /*9440*/  FMNMX.FTZ R10, R55, R10, !PT ;  /* 0x0000000a370a7209 */ /* 0x000fe20007810000 */
[----:B------:R-:W3:Y:S03]  /*9450*/  MUFU.EX2 R69, R69 ;  /* 0x0000004500457308 */ /* 0x000ee60000000800 */
[----:B------:R-:W-:-:S04]  /*9460*/  FMNMX.FTZ R10, R53, R10, !PT ;  /* 0x0000000a350a7209 */ /* 0x000fc80007810000 */
[----:B------:R-:W-:Y:S01]  /*9470*/  FMNMX.FTZ R10, R59, R10, !PT ;  /* 0x0000000a3b0a7209 */ /* 0x000fe20007810000 */
[----:B------:R-:W5:Y:S03]  /*9480*/  MUFU.EX2 R154, R154 ;  /* 0x0000009a009a7308 */ /* 0x000f660000000800 */
[----:B------:R-:W-:-:S04]  /*9490*/  FMNMX.FTZ R10, R57, R10, !PT ;  /* 0x0000000a390a7209 */ /* 0x000fc80007810000 */
[----:B------:R-:W-:Y:S01]  /*94a0*/  FMNMX.FTZ R10, R75, R10, !PT ;  /* 0x0000000a4b0a7209 */ /* 0x000fe20007810000 */
[----:B------:R4:W5:Y:S03]  /*94b0*/  MUFU.EX2 R63, R87 ;  /* 0x00000057003f7308 */ /* 0x0009660000000800 */
[----:B------:R-:W-:-:S04]  /*94c0*/  FMNMX.FTZ R10, R77, R10, !PT ;  /* 0x0000000a4d0a7209 */ /* 0x000fc80007810000 */
[----:B------:R-:W-:Y:S01]  /*94d0*/  FMNMX.FTZ R10, R79, R10, !PT ;  /* 0x0000000a4f0a7209 */ /* 0x000fe20007810000 */
[----:B------:R-:W-:Y:S01]  /*94e0*/  MUFU.EX2 R156, R156 ;  /* 0x0000009c009c7308 */ /* 0x000fe20000000800 */
[----:B----4-:R-:W-:Y:S02]  /*94f0*/  FFMA.FTZ R87, R103, R0, -R28 ;  /* 0x0000000067577223 */ /* 0x010fe4000001081c */
[----:B------:R-:W-:-:S04]  /*9500*/  FMNMX.FTZ R10, R81, R10, !PT ;  /* 0x0000000a510a7209 */ /* 0x000fc80007810000 */
[----:B------:R-:W-:Y:S01]  /*9510*/  FMNMX.FTZ R10, R83, R10, !PT ;  /* 0x0000000a530a7209 */ /* 0x000fe20007810000 */
[----:B------:R-:W-:Y:S04]  /*9520*/  MUFU.EX2 R67, R67 ;  /* 0x0000004300437308 */ /* 0x000fe80000000800 */
[----:B------:R-:W4:Y:S04]  /*9530*/  SHFL.BFLY PT, R89, R10, 0x2, 0x1f ;  /* 0x0c401f000a597f89 */ /* 0x000f2800000e0000 */
[----:B------:R-:W-:Y:S08]  /*9540*/  MUFU.EX2 R158, R158 ;  /* 0x0000009e009e7308 */ /* 0x000ff00000000800 */
[----:B------:R-:W-:Y:S08]  /*9550*/  MUFU.EX2 R71, R71 ;  /* 0x0000004700477308 */ /* 0x000ff00000000800 */
[----:B------:R-:W-:Y:S01]  /*9560*/  MUFU.EX2 R160, R160 ;  /* 0x000000a000a07308 */ /* 0x000fe20000000800 */
[----:B----4-:R-:W-:Y:S01]  /*9570*/  FMNMX.FTZ R6, R10, R89, !PT ;  /* 0x000000590a067209 */ /* 0x010fe20007810000 */
[----:B------:R-:W-:-:S06]  /*9580*/  FFMA.FTZ R89, R107, R0, -R28 ;  /* 0x000000006b597223 */ /* 0x000fcc000001081c */
[----:B------:R-:W-:Y:S01]  /*9590*/  MUFU.EX2 R85, R85 ;  /* 0x0000005500557308 */ /* 0x000fe20000000800 */
[----:B------:R-:W4:Y:S07]  /*95a0*/  SHFL.BFLY PT, R173, R6, 0x1, 0x1f ;  /* 0x0c201f0006ad7f89 */ /* 0x000f2e00000e0000 */
[----:B------:R-:W-:Y:S08]  /*95b0*/  MUFU.EX2 R162, R162 ;  /* 0x000000a200a27308 */ /* 0x000ff00000000800 */
[----:B------:R-:W-:Y:S08]  /*95c0*/  MUFU.EX2 R87, R87 ;  /* 0x0000005700577308 */ /* 0x000ff00000000800 */
[----:B------:R-:W-:Y:S01]  /*95d0*/  MUFU.EX2 R164, R164 ;  /* 0x000000a400a47308 */ /* 0x000fe20000000800 */
[----:B----4-:R-:W-:-:S04]  /*95e0*/  FMNMX.FTZ R173, R6, R173, !PT ;  /* 0x000000ad06ad7209 */ /* 0x010fc80007810000 */
[C---:B------:R-:W-:Y:S01]  /*95f0*/  FSETP.NEU.FTZ.AND P1, PT, R173.reuse, -INF , PT ;  /* 0xff800000ad00780b */ /* 0x040fe20003f3d000 */
[----:B------:R-:W-:Y:S02]  /*9600*/  FMUL.FTZ R6, R173, R0 ;  /* 0x00000000ad067220 */ /* 0x000fe40000410000 */
[----:B------:R-:W-:Y:S03]  /*9610*/  MUFU.EX2 R89, R89 ;  /* 0x0000005900597308 */ /* 0x000fe60000000800 */
[----:B------:R-:W-:-:S05]  /*9620*/  FSEL R24, R6, RZ, P1 ;  /* 0x000000ff06187208 */ /* 0x000fca0000800000 */
[-CC-:B------:R-:W-:Y:S01]  /*9630*/  FFMA.FTZ R201, R7, R0.reuse, -R24.reuse ;  /* 0x0000000007c97223 */ /* 0x180fe20000010818 */
[-CC-:B------:R-:W-:Y:S01]  /*9640*/  FFMA.FTZ R10, R27, R0.reuse, -R24.reuse ;  /* 0x000000001b0a7223 */ /* 0x180fe20000010818 */
[-CC-:B------:R-:W-:Y:S01]  /*9650*/  FFMA.FTZ R25, R25, R0.reuse, -R24.reuse ;  /* 0x0000000019197223 */ /* 0x180fe20000010818 */
[-CC-:B------:R-:W-:Y:S01]  /*9660*/  FFMA.FTZ R31, R31, R0.reuse, -R24.reuse ;  /* 0x000000001f1f7223 */ /* 0x180fe20000010818 */
[-CC-:B------:R-:W-:Y:S01]  /*9670*/  FFMA.FTZ R29, R29, R0.reuse, -R24.reuse ;  /* 0x000000001d1d7223 */ /* 0x180fe20000010818 */
[----:B------:R-:W-:Y:S01]  /*9680*/  FADD.FTZ R7, R200, R61 ;  /* 0x0000003dc8077221 */ /* 0x000fe20000010000 */
[----:B------:R-:W-:Y:S01]  /*9690*/  MUFU.EX2 R201, R201 ;  /* 0x000000c900c97308 */ /* 0x000fe20000000800 */
[-CC-:B------:R-:W-:Y:S01]  /*96a0*/  FFMA.FTZ R35, R35, R0.reuse, -R24.reuse ;  /* 0x0000000023237223 */ /* 0x180fe20000010818 */
[-CC-:B------:R-:W-:Y:S01]  /*96b0*/  FFMA.FTZ R33, R33, R0.reuse, -R24.reuse ;  /* 0x0000000021217223 */ /* 0x180fe20000010818 */
[----:B0-----:R-:W-:Y:S01]  /*96c0*/  FADD.FTZ R6, R202, R7 ;  /* 0x00000007ca067221 */ /* 0x001fe20000010000 */
[-CC-:B------:R-:W-:Y:S01]  /*96d0*/  FFMA.FTZ R39, R39, R0.reuse, -R24.reuse ;  /* 0x0000000027277223 */ /* 0x180fe20000010818 */
[-CC-:B------:R-:W-:Y:S01]  /*96e0*/  FFMA.FTZ R37, R37, R0.reuse, -R24.reuse ;  /* 0x0000000025257223 */ /* 0x180fe20000010818 */
[-C--:B------:R-:W-:Y:S01]  /*96f0*/  FFMA.FTZ R43, R43, R0.reuse, -R24 ;  /* 0x000000002b2b7223 */ /* 0x080fe20000010818 */
[----:B-1----:R-:W-:Y:S01]  /*9700*/  FADD.FTZ R7, R65, R6 ;  /* 0x0000000641077221 */ /* 0x002fe20000010000 */
[----:B------:R-:W0:Y:S01]  /*9710*/  MUFU.EX2 R10, R10 ;  /* 0x0000000a000a7308 */ /* 0x000e220000000800 */
[-CC-:B------:R-:W-:Y:S01]  /*9720*/  FFMA.FTZ R41, R41, R0.reuse, -R24.reuse ;  /* 0x0000000029297223 */ /* 0x180fe20000010818 */
[-CC-:B------:R-:W-:Y:S01]  /*9730*/  FFMA.FTZ R47, R47, R0.reuse, -R24.reuse ;  /* 0x000000002f2f7223 */ /* 0x180fe20000010818 */
[----:B--2---:R-:W-:Y:S01]  /*9740*/  FADD.FTZ R38, R152, R7 ;  /* 0x0000000798267221 */ /* 0x004fe20000010000 */
[-CC-:B------:R-:W-:Y:S01]  /*9750*/  FFMA.FTZ R45, R45, R0.reuse, -R24.reuse ;  /* 0x000000002d2d7223 */ /* 0x180fe20000010818 */
[-CC-:B------:R-:W-:Y:S01]  /*9760*/  FFMA.FTZ R51, R51, R0.reuse, -R24.reuse ;  /* 0x0000000033337223 */ /* 0x180fe20000010818 */
[-C--:B------:R-:W-:Y:S01]  /*9770*/  FFMA.FTZ R49, R49, R0.reuse, -R24 ;  /* 0x0000000031317223 */ /* 0x080fe20000010818 */
[----:B---3--:R-:W-:Y:S01]  /*9780*/  FADD.FTZ R27, R69, R38 ;  /* 0x00000026451b7221 */ /* 0x008fe20000010000 */
[----:B------:R-:W1:Y:S01]  /*9790*/  MUFU.EX2 R25, R25 ;  /* 0x0000001900197308 */ /* 0x000e620000000800 */
[-CC-:B------:R-:W-:Y:S01]  /*97a0*/  FFMA.FTZ R55, R55, R0.reuse, -R24.reuse ;  /* 0x0000000037377223 */ /* 0x180fe20000010818 */
[-CC-:B------:R-:W-:Y:S01]  /*97b0*/  FFMA.FTZ R53, R53, R0.reuse, -R24.reuse ;  /* 0x0000000035357223 */ /* 0x180fe20000010818 */
[----:B-----5:R-:W-:Y:S01]  /*97c0*/  FADD.FTZ R40, R154, R27 ;  /* 0x0000001b9a287221 */ /* 0x020fe20000010000 */
[-CC-:B------:R-:W-:Y:S01]  /*97d0*/  FFMA.FTZ R59, R59, R0.reuse, -R24.reuse ;  /* 0x000000003b3b7223 */ /* 0x180fe20000010818 */
[-CC-:B------:R-:W-:Y:S01]  /*97e0*/  FFMA.FTZ R57, R57, R0.reuse, -R24.reuse ;  /* 0x0000000039397223 */ /* 0x180fe20000010818 */
[-C--:B------:R-:W-:Y:S01]  /*97f0*/  FFMA.FTZ R75, R75, R0.reuse, -R24 ;  /* 0x000000004b4b7223 */ /* 0x080fe20000010818 */
[----:B------:R-:W-:Y:S01]  /*9800*/  FADD.FTZ R27, R63, R40 ;  /* 0x000000283f1b7221 */ /* 0x000fe20000010000 */
[----:B------:R-:W2:Y:S01]  /*9810*/  MUFU.EX2 R26, R31 ;  /* 0x0000001f001a7308 */ /* 0x000ea20000000800 */
[----:B0-----:R-:W-:Y:S01]  /*9820*/  FADD.FTZ R6, R201, R10 ;  /* 0x0000000ac9067221 */ /* 0x001fe20000010000 */
[-CC-:B------:R-:W-:Y:S01]  /*9830*/  FFMA.FTZ R77, R77, R0.reuse, -R24.reuse ;  /* 0x000000004d4d7223 */ /* 0x180fe20000010818 */
[-CC-:B------:R-:W-:Y:S01]  /*9840*/  FFMA.FTZ R79, R79, R0.reuse, -R24.reuse ;  /* 0x000000004f4f7223 */ /* 0x180fe20000010818 */
[-CC-:B------:R-:W-:Y:S01]  /*9850*/  FFMA.FTZ R81, R81, R0.reuse, -R24.reuse ;  /* 0x0000000051517223 */ /* 0x180fe20000010818 */
[----:B------:R-:W-:Y:S01]  /*9860*/  FFMA.FTZ R83, R83, R0, -R24 ;  /* 0x0000000053537223 */ /* 0x000fe20000010818 */
[----:B------:R-:W-:-:S02]  /*9870*/  F2FP.F16.F32.PACK_AB R201, R10, R201 ;  /* 0x000000c90ac9723e */ /* 0x000fc400000000ff */
[----:B------:R-:W0:Y:S01]  /*9880*/  MUFU.EX2 R29, R29 ;  /* 0x0000001d001d7308 */ /* 0x000e220000000800 */
[----:B-1----:R-:W-:Y:S01]  /*9890*/  FADD.FTZ R7, R25, R6 ;  /* 0x0000000619077221 */ /* 0x002fe20000010000 */
[----:B------:R-:W-:Y:S02]  /*98a0*/  F2FP.F16.F32.PACK_AB R200, R61, R200 ;  /* 0x000000c83dc8723e */ /* 0x000fe400000000ff */
[----:B------:R-:W-:Y:S02]  /*98b0*/  F2FP.F16.F32.PACK_AB R202, R65, R202 ;  /* 0x000000ca41ca723e */ /* 0x000fe400000000ff */
[----:B------:R-:W-:Y:S02]  /*98c0*/  F2FP.F16.F32.PACK_AB R152, R69, R152 ;  /* 0x000000984598723e */ /* 0x000fe400000000ff */
[----:B------:R-:W1:Y:S01]  /*98d0*/  MUFU.EX2 R28, R35 ;  /* 0x00000023001c7308 */ /* 0x000e620000000800 */
[----:B--2---:R-:W-:Y:S01]  /*98e0*/  FADD.FTZ R6, R26, R7 ;  /* 0x000000071a067221 */ /* 0x004fe20000010000 */
[----:B------:R-:W-:-:S02]  /*98f0*/  F2FP.F16.F32.PACK_AB R154, R63, R154 ;  /* 0x0000009a3f9a723e */ /* 0x000fc400000000ff */
[----:B------:R-:W-:-:S04]  /*9900*/  F2FP.F16.F32.PACK_AB R203, R26, R25 ;  /* 0x000000191acb723e */ /* 0x000fc800000000ff */
[----:B------:R-:W2:Y:S01]  /*9910*/  MUFU.EX2 R33, R33 ;  /* 0x0000002100217308 */ /* 0x000ea20000000800 */
[----:B0-----:R-:W-:Y:S01]  /*9920*/  FADD.FTZ R7, R29, R6 ;  /* 0x000000061d077221 */ /* 0x001fe20000010000 */
[----:B------:R-:W-:Y:S01]  /*9930*/  FADD.FTZ R6, R156, R27 ;  /* 0x0000001b9c067221 */ /* 0x000fe20000010000 */
[----:B------:R-:W-:-:S03]  /*9940*/  F2FP.F16.F32.PACK_AB R156, R67, R156 ;  /* 0x0000009c439c723e */ /* 0x000fc600000000ff */
[----:B------:R-:W-:Y:S01]  /*9950*/  FADD.FTZ R27, R67, R6 ;  /* 0x00000006431b7221 */ /* 0x000fe20000010000 */
[----:B------:R-:W-:Y:S01]  /*9960*/  VIADD R6, R8, 0x22840 ;  /* 0x0002284008067836 */ /* 0x000fe20000000000 */
[----:B------:R-:W0:Y:S01]  /*9970*/  MUFU.EX2 R30, R39 ;  /* 0x00000027001e7308 */ /* 0x000e220000000800 */
[----:B-1----:R-:W-:Y:S01]  /*9980*/  FADD.FTZ R40, R28, R7 ;  /* 0x000000071c287221 */ /* 0x002fe20000010000 */
[----:B------:R-:W-:Y:S01]  /*9990*/  FADD.FTZ R44, R158, R27 ;  /* 0x0000001b9e2c7221 */ /* 0x000fe20000010000 */
[C---:B------:R-:W-:Y:S02]  /*99a0*/  F2FP.F16.F32.PACK_AB R158, R71.reuse, R158 ;  /* 0x0000009e479e723e */ /* 0x040fe400000000ff */
[----:B------:R-:W-:Y:S01]  /*99b0*/  PRMT R6, R72, 0x654, R6 ;  /* 0x0000065448067816 */ /* 0x000fe20000000006 */
[----:B------:R-:W-:Y:S01]  /*99c0*/  FADD.FTZ R27, R71, R44 ;  /* 0x0000002c471b7221 */ /* 0x000fe20000010000 */
[----:B------:R-:W-:Y:S01]  /*99d0*/  F2FP.F16.F32.PACK_AB R153, R28, R29 ;  /* 0x0000001d1c99723e */ /* 0x000fe200000000ff */
[----:B------:R-:W1:Y:S01]  /*99e0*/  MUFU.EX2 R37, R37 ;  /* 0x0000002500257308 */ /* 0x000e620000000800 */
[----:B--2---:R-:W-:Y:S01]  /*99f0*/  FADD.FTZ R7, R33, R40 ;  /* 0x0000002821077221 */ /* 0x004fe20000010000 */
[----:B------:R2:W-:Y:S06]  /*9a00*/  SYNCS.ARRIVE.TRANS64.RED.A1T0 RZ, [R6+URZ], RZ ;  /* 0x000000ff06ff79a7 */ /* 0x0005ec000810043f */
[----:B------:R-:W2:Y:S01]  /*9a10*/  MUFU.EX2 R32, R43 ;  /* 0x0000002b00207308 */ /* 0x000ea20000000800 */
[C---:B0-----:R-:W-:Y:S01]  /*9a20*/  FADD.FTZ R42, R30.reuse, R7 ;  /* 0x000000071e2a7221 */ /* 0x041fe20000010000 */
[----:B------:R-:W-:-:S06]  /*9a30*/  F2FP.F16.F32.PACK_AB R155, R30, R33 ;  /* 0x000000211e9b723e */ /* 0x000fcc00000000ff */
[----:B------:R-:W0:Y:S01]  /*9a40*/  MUFU.EX2 R41, R41 ;  /* 0x0000002900297308 */ /* 0x000e220000000800 */
[----:B-1----:R-:W-:Y:S01]  /*9a50*/  FADD.FTZ R7, R37, R42 ;  /* 0x0000002a25077221 */ /* 0x002fe20000010000 */
[----:B------:R-:W-:Y:S01]  /*9a60*/  FADD.FTZ R42, R160, R27 ;  /* 0x0000001ba02a7221 */ /* 0x000fe20000010000 */
[----:B------:R-:W-:-:S03]  /*9a70*/  F2FP.F16.F32.PACK_AB R160, R85, R160 ;  /* 0x000000a055a0723e */ /* 0x000fc600000000ff */
[----:B------:R-:W-:Y:S02]  /*9a80*/  FADD.FTZ R27, R85, R42 ;  /* 0x0000002a551b7221 */ /* 0x000fe40000010000 */
[----:B------:R-:W1:Y:S01]  /*9a90*/  MUFU.EX2 R34, R47 ;  /* 0x0000002f00227308 */ /* 0x000e620000000800 */
[----:B--2---:R-:W-:Y:S01]  /*9aa0*/  FADD.FTZ R6, R32, R7 ;  /* 0x0000000720067221 */ /* 0x004fe20000010000 */
[----:B------:R-:W-:Y:S01]  /*9ab0*/  FADD.FTZ R44, R162, R27 ;  /* 0x0000001ba22c7221 */ /* 0x000fe20000010000 */
[C---:B------:R-:W-:Y:S02]  /*9ac0*/  F2FP.F16.F32.PACK_AB R162, R87.reuse, R162 ;  /* 0x000000a257a2723e */ /* 0x040fe400000000ff */
[----:B------:R-:W-:Y:S01]  /*9ad0*/  F2FP.F16.F32.PACK_AB R157, R32, R37 ;  /* 0x00000025209d723e */ /* 0x000fe200000000ff */
[----:B------:R-:W-:Y:S02]  /*9ae0*/  FADD.FTZ R27, R87, R44 ;  /* 0x0000002c571b7221 */ /* 0x000fe40000010000 */
[----:B------:R-:W2:Y:S01]  /*9af0*/  MUFU.EX2 R45, R45 ;  /* 0x0000002d002d7308 */ /* 0x000ea20000000800 */
[----:B0-----:R-:W-:Y:S01]  /*9b00*/  FADD.FTZ R7, R41, R6 ;  /* 0x0000000629077221 */ /* 0x001fe20000010000 */
[----:B------:R-:W-:Y:S01]  /*9b10*/  FADD.FTZ R24, R164, R27 ;  /* 0x0000001ba4187221 */ /* 0x000fe20000010000 */
[----:B------:R-:W-:-:S03]  /*9b20*/  F2FP.F16.F32.PACK_AB R164, R89, R164 ;  /* 0x000000a459a4723e */ /* 0x000fc600000000ff */
[----:B------:R-:W-:Y:S02]  /*9b30*/  FADD.FTZ R27, R89, R24 ;  /* 0x00000018591b7221 */ /* 0x000fe40000010000 */
[----:B------:R-:W0:Y:S01]  /*9b40*/  MUFU.EX2 R36, R51 ;  /* 0x0000003300247308 */ /* 0x000e220000000800 */
[C---:B-1----:R-:W-:Y:S01]  /*9b50*/  FADD.FTZ R6, R34.reuse, R7 ;  /* 0x0000000722067221 */ /* 0x042fe20000010000 */
[----:B------:R-:W-:-:S06]  /*9b60*/  F2FP.F16.F32.PACK_AB R159, R34, R41 ;  /* 0x00000029229f723e */ /* 0x000fcc00000000ff */
        /* <DEDUP_REMOVED lines=45> */
.L_x_751:
[----:B------:R0:W1:Y:S01]  /*9e40*/  SYNCS.PHASECHK.TRANS64.TRYWAIT P1, [R8+URZ+0x22850], R73 ;  /* 0x02285049080075a7 */ /* 0x000062000802017f */
[----:B------:R-:W-:Y:S05]  /*9e50*/  @!P0 BRA `(.L_x_752) ;  /* 0x0000000000048947 */ /* 0x000fea0003800000 */
[----:B------:R-:W-:Y:S01]  /*9e60*/  BPT.TRAP 0x1 ;  /* 0x000000040000795c */ /* 0x000fe20000300000 */
.L_x_752:
[----:B------:R-:W-:Y:S04]  /*9e70*/  BSSY B0, `(.L_x_753) ;  /* 0x0000004000007945 */ /* 0x000fe80003800000 */
[----:B-1----:R-:W-:Y:S05]  /*9e80*/  @P1 BRA `(.L_x_754) ;  /* 0x0000000000081947 */ /* 0x002fea0003800000 */
[----:B------:R-:W1:Y:S02]  /*9e90*/  SYNCS.PHASECHK.TRANS64.TRYWAIT P1, [R8+URZ+0x22850], R73 ;  /* 0x02285049080075a7 */ /* 0x000e64000802017f */
[----:B-1----:R-:W-:Y:S05]  /*9ea0*/  @!P1 BRA `(.L_x_755) ;  /* 0x000000d4000c9947 */ /* 0x002fea0003800000 */
.L_x_754:
[----:B------:R-:W-:Y:S05]  /*9eb0*/  BSYNC B0 ;  /* 0x0000000000007941 */ /* 0x000fea0003800000 */
.L_x_753:
[----:B------:R-:W-:Y:S05]  /*9ec0*/  WARPSYNC.ALL ;  /* 0x0000000000007948 */ /* 0x000fea0003800000 */
[----:B------:R-:W-:Y:S01]  /*9ed0*/  VIADD R10, R19, 0x400 ;  /* 0x00000400130a7836 */ /* 0x000fe20000000000 */
[----:B------:R2:W-:Y:S01]  /*9ee0*/  BAR.SYNC.DEFER_BLOCKING R9, 0x100 ;  /* 0x000400090000751d */ /* 0x0005e20000010000 */
[----:B------:R-:W-:Y:S01]  /*9ef0*/  IMAD.MOV.U32 R25, RZ, RZ, 0x40000040 ;  /* 0x40000040ff197424 */ /* 0x000fe200078e00ff */
[----:B------:R-:W-:Y:S01]  /*9f00*/  MOV R27, 0x40000040 ;  /* 0x40000040001b7802 */ /* 0x000fe20000000f00 */
[----:B------:R-:W-:Y:S01]  /*9f10*/  IMAD.MOV.U32 R29, RZ, RZ, 0x40000040 ;  /* 0x40000040ff1d7424 */ /* 0x000fe200078e00ff */
[----:B------:R-:W-:Y:S01]  /*9f20*/  SHF.R.U32.HI R10, RZ, 0x4, R10 ;  /* 0x00000004ff0a7819 */ /* 0x000fe2000001160a */
[----:B------:R-:W-:Y:S01]  /*9f30*/  IMAD.MOV.U32 R31, RZ, RZ, 0x40000040 ;  /* 0x40000040ff1f7424 */ /* 0x000fe200078e00ff */
[----:B------:R-:W-:-:S02]  /*9f40*/  R2UR UR7, R25 ;  /* 0x00000000190772ca */ /* 0x000fc400000e0000 */
[----:B------:R-:W-:Y:S02]  /*9f50*/  LOP3.LUT R10, R10, 0x3fff, RZ, 0xc0, !PT ;  /* 0x00003fff0a0a7812 */ /* 0x000fe400078ec0ff */
[----:B------:R-:W-:Y:S02]  /*9f60*/  R2UR UR11, R27 ;  /* 0x000000001b0b72ca */ /* 0x000fe400000e0000 */
[----:B------:R-:W-:Y:S02]  /*9f70*/  LOP3.LUT R228, R10, 0x3000000, RZ, 0xfc, !PT ;  /* 0x030000000ae47812 */ /* 0x000fe400078efcff */
[----:B------:R-:W-:Y:S02]  /*9f80*/  R2UR UR15, R29 ;  /* 0x000000001d0f72ca */ /* 0x000fe400000e0000 */
[----:B------:R-:W-:Y:S01]  /*9f90*/  R2UR UR19, R27 ;  /* 0x000000001b1372ca */ /* 0x000fe200000e0000 */
[----:B------:R-:W-:Y:S01]  /*9fa0*/  IMAD R24, R206, 0xc00, R228 ;  /* 0x00000c00ce187824 */ /* 0x000fe200078e02e4 */
[----:B------:R-:W-:-:S02]  /*9fb0*/  R2UR UR23, R31 ;  /* 0x000000001f1772ca */ /* 0x000fc400000e0000 */
[----:B------:R-:W-:Y:S01]  /*9fc0*/  R2UR UR27, R25 ;  /* 0x00000000191b72ca */ /* 0x000fe200000e0000 */
[C---:B------:R-:W-:Y:S01]  /*9fd0*/  VIADD R26, R24.reuse, 0x80 ;  /* 0x00000080181a7836 */ /* 0x040fe20000000000 */
[C---:B------:R-:W-:Y:S01]  /*9fe0*/  R2UR UR6, R24.reuse ;  /* 0x00000000180672ca */ /* 0x040fe200000e0000 */
[C---:B------:R-:W-:Y:S02]  /*9ff0*/  VIADD R28, R24.reuse, 0x100 ;  /* 0x00000100181c7836 */ /* 0x040fe40000000000 */
[----:B------:R-:W-:Y:S01]  /*a000*/  VIADD R30, R24, 0x200 ;  /* 0x00000200181e7836 */ /* 0x000fe20000000000 */
[----:B------:R-:W-:Y:S01]  /*a010*/  R2UR UR10, R26 ;  /* 0x000000001a0a72ca */ /* 0x000fe200000e0000 */
[----:B------:R-:W-:Y:S01]  /*a020*/  VIADD R26, R24, 0x180 ;  /* 0x00000180181a7836 */ /* 0x000fe20000000000 */
[----:B------:R-:W-:Y:S01]  /*a030*/  R2UR UR14, R28 ;  /* 0x000000001c0e72ca */ /* 0x000fe200000e0000 */
[----:B------:R-:W-:Y:S01]  /*a040*/  VIADD R24, R24, 0x280 ;  /* 0x0000028018187836 */ /* 0x000fe20000000000 */
[----:B------:R-:W-:-:S02]  /*a050*/  R2UR UR22, R30 ;  /* 0x000000001e1672ca */ /* 0x000fc400000e0000 */
[----:B------:R-:W-:Y:S02]  /*a060*/  R2UR UR18, R26 ;  /* 0x000000001a1272ca */ /* 0x000fe400000e0000 */
[----:B------:R-:W-:Y:S02]  /*a070*/  R2UR UR26, R24 ;  /* 0x00000000181a72ca */ /* 0x000fe400000e0000 */
[----:B01----:R-:W-:-:S06]  /*a080*/  WARPGROUP.ARRIVE ;  /* 0x00000000000079c5 */ /* 0x003fcc0000000000 */
[----:B------:R-:W-:Y:S03]  /*a090*/  HGMMA.64x256x16.F32 R24, R200, gdesc[UR4].tnspB, RZ, !UPT, gsb0 ;  /* 0x43e00004c8187df0 */ /* 0x000fe6000c0008ff */
[----:B------:R-:W-:Y:S02]  /*a0a0*/  WARPGROUP.DEPBAR.LE gsb0, 0x0 ;  /* 0x00008000000079c5 */ /* 0x000fe40000010000 */
[----:B------:R-:W-:-:S15]  /*a0b0*/  WARPGROUP.ARRIVE ;  /* 0x00000000000079c5 */ /* 0x000fde0000000000 */
[----:B------:R-:W-:-:S08]  /*a0c0*/  NOP ;  /* 0x0000000000007918 */ /* 0x000fd00000000000 */
[----:B------:R-:W-:Y:S03]  /*a0d0*/  HGMMA.64x256x16.F32 R24, R152, gdesc[UR8].tnspB, R24, gsb0 ;  /* 0x43e0000898187df0 */ /* 0x000fe60008000818 */
        /* <DEDUP_REMOVED lines=17> */
[----:B--2---:R-:W-:Y:S05]  /*a1f0*/  @!P0 BRA `(.L_x_756) ;  /* 0x0000000000048947 */ /* 0x004fea0003800000 */
[----:B------:R-:W-:Y:S01]  /*a200*/  BPT.TRAP 0x1 ;  /* 0x000000040000795c */ /* 0x000fe20000300000 */
.L_x_756:
[----:B------:R-:W0:Y:S01]  /*a210*/  S2R R9, SR_CgaCtaId ;  /* 0x0000000000097919 */ /* 0x000e220000008800 */
[----:B------:R-:W-:Y:S01]  /*a220*/  ISETP.GE.AND P1, PT, R177, 0x61, PT ;  /* 0x00000061b100780c */ /* 0x000fe20003f26270 */
[----:B------:R-:W-:-:S05]  /*a230*/  VIADD R8, R8, 0x22860 ;  /* 0x0002286008087836 */ /* 0x000fca0000000000 */
[----:B0-----:R-:W-:-:S04]  /*a240*/  PRMT R8, R9, 0x654, R8 ;  /* 0x0000065409087816 */ /* 0x001fc80000000008 */
[----:B------:R0:W-:Y:S03]  /*a250*/  SYNCS.ARRIVE.TRANS64.RED.A1T0 RZ, [R8+URZ], RZ ;  /* 0x000000ff08ff79a7 */ /* 0x0001e6000810043f */
[----:B------:R-:W-:Y:S05]  /*a260*/  @!P1 BRA `(.L_x_757) ;  /* 0x0000001c00d09947 */ /* 0x000fea0003800000 */
[----:B0-----:R-:W-:Y:S01]  /*a270*/  VIADD R8, R178, 0xfffffffe ;  /* 0xfffffffeb2087836 */ /* 0x001fe20000000000 */
[----:B------:R-:W-:Y:S01]  /*a280*/  MOV R201, R173 ;  /* 0x000000ad00c97202 */ /* 0x000fe20000000f00 */
[----:B------:R-:W-:-:S07]  /*a290*/  IMAD.MOV.U32 R200, RZ, RZ, R3 ;  /* 0x000000ffffc87224 */ /* 0x000fce00078e0003 */
.L_x_769:
[----:B------:R-:W-:Y:S01]  /*a2a0*/  VIADD R206, R206, 0x1 ;  /* 0x00000001cece7836 */ /* 0x000fe20000000000 */
[----:B------:R-:W-:Y:S05]  /*a2b0*/  YIELD ;  /* 0x0000000000007946 */ /* 0x000fea0003800000 */
[----:B------:R-:W-:Y:S02]  /*a2c0*/  ISETP.NE.AND P2, PT, R206, 0x2, PT ;  /* 0x00000002ce00780c */ /* 0x000fe40003f45270 */
[C---:B------:R-:W-:Y:S01]  /*a2d0*/  ISETP.GT.AND P1, PT, R8.reuse, RZ, PT ;  /* 0x000000ff0800720c */ /* 0x040fe20003f24270 */
[----:B------:R-:W-:Y:S01]  /*a2e0*/  VIADD R8, R8, 0xffffffff ;  /* 0xffffffff08087836 */ /* 0x000fe20000000000 */
[----:B------:R-:W-:-:S02]  /*a2f0*/  SEL R3, RZ, 0x1, P2 ;  /* 0x00000001ff037807 */ /* 0x000fc40001000000 */
[----:B------:R-:W-:Y:S02]  /*a300*/  SEL R206, R206, RZ, P2 ;  /* 0x000000ffcece7207 */ /* 0x000fe40001000000 */
[----:B------:R-:W-:Y:S01]  /*a310*/  LOP3.LUT R216, R216, R3, RZ, 0x3c, !PT ;  /* 0x00000003d8d87212 */ /* 0x000fe200078e3cff */
[----:B-12---:R-:W-:Y:S06]  /*a320*/  @!P0 BRA `(.L_x_758) ;  /* 0x0000000000048947 */ /* 0x006fec0003800000 */
[----:B------:R-:W-:Y:S01]  /*a330*/  BPT.TRAP 0x1 ;  /* 0x000000040000795c */ /* 0x000fe20000300000 */
.L_x_758:
[----:B------:R-:W-:Y:S01]  /*a340*/  IMAD R9, R206, 0x8, R19 ;  /* 0x00000008ce097824 */ /* 0x000fe200078e0213 */
[----:B------:R-:W-:-:S04]  /*a350*/  SHF.L.U32 R10, R216, 0x1f, RZ ;  /* 0x0000001fd80a7819 */ /* 0x000fc800000006ff */
[----:B------:R0:W1:Y:S01]  /*a360*/  SYNCS.PHASECHK.TRANS64.TRYWAIT P2, [R9+URZ+0x22830], R10 ;  /* 0x0228300a090075a7 */ /* 0x000062000804017f */
[----:B------:R-:W-:Y:S05]  /*a370*/  @!P0 BRA `(.L_x_759) ;  /* 0x0000000000048947 */ /* 0x000fea0003800000 */
[----:B------:R-:W-:Y:S01]  /*a380*/  BPT.TRAP 0x1 ;  /* 0x000000040000795c */ /* 0x000fe20000300000 */
.L_x_759:
[----:B------:R-:W2:Y:S01]  /*a390*/  LDL R0, [R1] ;  /* 0x0000000001007983 */ /* 0x000ea20000100800 */
[----:B------:R-:W-:Y:S02]  /*a3a0*/  IMAD.MOV.U32 R157, RZ, RZ, 0x40000040 ;  /* 0x40000040ff9d7424 */ /* 0x000fe400078e00ff */
[----:B--2---:R-:W-:Y:S01]  /*a3b0*/  IMAD R156, R206, 0x300, R0 ;  /* 0x00000300ce9c7824 */ /* 0x004fe200078e0200 */
[----:B-1----:R-:W-:Y:S06]  /*a3c0*/  @P2 BRA `(.L_x_760) ;  /* 0x0000000000082947 */ /* 0x002fec0003800000 */
[----:B------:R-:W1:Y:S02]  /*a3d0*/  SYNCS.PHASECHK.TRANS64.TRYWAIT P2, [R9+URZ+0x22830], R10 ;  /* 0x0228300a090075a7 */ /* 0x000e64000804017f */
[----:B-1----:R-:W-:Y:S05]  /*a3e0*/  @!P2 BRA `(.L_x_761) ;  /* 0x000000cc00d0a947 */ /* 0x002fea0003800000 */
.L_x_760:
[----:B------:R-:W-:Y:S05]  /*a3f0*/  WARPSYNC.ALL ;  /* 0x0000000000007948 */ /* 0x000fea0003800000 */
[C---:B------:R-:W-:Y:S01]  /*a400*/  R2UR UR6, R156.reuse ;  /* 0x000000009c0672ca */ /* 0x040fe200000e0000 */
[C---:B------:R-:W-:Y:S01]  /*a410*/  VIADD R154, R156.reuse, 0x2 ;  /* 0x000000029c9a7836 */ /* 0x040fe20000000000 */
[----:B------:R-:W-:Y:S01]  /*a420*/  R2UR UR7, R157 ;  /* 0x000000009d0772ca */ /* 0x000fe200000e0000 */
[----:B------:R-:W-:Y:S01]  /*a430*/  VIADD R152, R156, 0x4 ;  /* 0x000000049c987836 */ /* 0x000fe20000000000 */
[----:B------:R-:W-:Y:S01]  /*a440*/  R2UR UR4, R4 ;  /* 0x00000000040472ca */ /* 0x000fe200000e0000 */
[----:B------:R-:W-:Y:S01]  /*a450*/  IMAD.MOV.U32 R155, RZ, RZ, 0x40000040 ;  /* 0x40000040ff9b7424 */ /* 0x000fe200078e00ff */
[----:B------:R-:W-:Y:S01]  /*a460*/  R2UR UR5, R5 ;  /* 0x00000000050572ca */ /* 0x000fe200000e0000 */
[----:B------:R-:W-:Y:S01]  /*a470*/  IMAD.MOV.U32 R153, RZ, RZ, 0x40000040 ;  /* 0x40000040ff997424 */ /* 0x000fe200078e00ff */
[----:B------:R-:W-:Y:S01]  /*a480*/  IADD3 R156, R156, 0x6, RZ ;  /* 0x000000069c9c7810 */ /* 0x000fe20007ffe0ff */
[----:B------:R-:W-:Y:S01]  /*a490*/  IMAD.MOV.U32 R157, RZ, RZ, 0x40000040 ;  /* 0x40000040ff9d7424 */ /* 0x000fe200078e00ff */
[----:B------:R-:W-:Y:S01]  /*a4a0*/  R2UR UR10, R154 ;  /* 0x000000009a0a72ca */ /* 0x000fe200000e0000 */
[----:B------:R-:W2:Y:S01]  /*a4b0*/  S2R R0, SR_TID.X ;  /* 0x0000000000007919 */ /* 0x000ea20000002100 */
[----:B------:R-:W-:-:S02]  /*a4c0*/  R2UR UR11, R155 ;  /* 0x000000009b0b72ca */ /* 0x000fc400000e0000 */
[----:B------:R-:W-:Y:S02]  /*a4d0*/  R2UR UR14, R152 ;  /* 0x00000000980e72ca */ /* 0x000fe400000e0000 */
[----:B------:R-:W-:Y:S02]  /*a4e0*/  R2UR UR15, R153 ;  /* 0x00000000990f72ca */ /* 0x000fe400000e0000 */
[----:B------:R-:W-:Y:S02]  /*a4f0*/  R2UR UR18, R156 ;  /* 0x000000009c1272ca */ /* 0x000fe400000e0000 */
[----:B------:R-:W-:Y:S02]  /*a500*/  R2UR UR19, R157 ;  /* 0x000000009d1372ca */ /* 0x000fe400000e0000 */
[----:B------:R-:W-:Y:S01]  /*a510*/  WARPGROUP.ARRIVE ;  /* 0x00000000000079c5 */ /* 0x000fe20000000000 */
[----:B------:R-:W-:Y:S02]  /*a520*/  R2UR UR8, R20 ;  /* 0x00000000140872ca */ /* 0x000fe400000e0000 */
[----:B------:R-:W-:-:S02]  /*a530*/  R2UR UR9, R21 ;  /* 0x00000000150972ca */ /* 0x000fc400000e0000 */
[----:B------:R-:W-:Y:S01]  /*a540*/  R2UR UR12, R14 ;  /* 0x000000000e0c72ca */ /* 0x000fe200000e0000 */
[----:B------:R-:W-:Y:S01]  /*a550*/  HGMMA.64x96x16.F32 R152, gdesc[UR4], RZ, !UPT, gsb0 ;  /* 0x01600000049879f0 */ /* 0x000fe2000c0008ff */
[----:B------:R-:W-:Y:S02]  /*a560*/  R2UR UR13, R15 ;  /* 0x000000000f0d72ca */ /* 0x000fe400000e0000 */
[----:B------:R-:W-:Y:S02]  /*a570*/  R2UR UR16, R12 ;  /* 0x000000000c1072ca */ /* 0x000fe400000e0000 */
[----:B------:R-:W-:Y:S02]  /*a580*/  R2UR UR17, R13 ;  /* 0x000000000d1172ca */ /* 0x000fe400000e0000 */
        /* <DEDUP_REMOVED lines=15> */
.L_x_762:
        /* <DEDUP_REMOVED lines=24> */
[----:B------:R-:W3:Y:S02]  /*a800*/  SHFL.BFLY PT, R3, R0, 0x2, 0x1f ;  /* 0x0c401f0000037f89 */ /* 0x000ee400000e0000 */
[----:B---3--:R-:W-:-:S05]  /*a810*/  FMNMX.FTZ R3, R0, R3, !PT ;  /* 0x0000000300037209 */ /* 0x008fca0007810000 */
[----:B------:R-:W3:Y:S02]  /*a820*/  SHFL.BFLY PT, R0, R3, 0x1, 0x1f ;  /* 0x0c201f0003007f89 */ /* 0x000ee400000e0000 */
[----:B---3--:R-:W-:Y:S02]  /*a830*/  FMNMX.FTZ R3, R3, R0, !PT ;  /* 0x0000000003037209 */ /* 0x008fe40007810000 */
[----:B------:R-:W3:Y:S03]  /*a840*/  LDC R0, c[0x0][0x988] ;  /* 0x00026200ff007b82 */ /* 0x000ee60000000800 */
[C---:B------:R-:W-:Y:S01]  /*a850*/  FADD.FTZ R200, -R3.reuse, R200 ;  /* 0x000000c803c87221 */ /* 0x040fe20000010100 */
[----:B---3--:R-:W-:-:S04]  /*a860*/  FMUL.FTZ R203, R3, R0 ;  /* 0x0000000003cb7220 */ /* 0x008fc80000410000 */
[-CC-:B------:R-:W-:Y:S01]  /*a870*/  FFMA.FTZ R224, R172, R0.reuse, -R203.reuse ;  /* 0x00000000ace07223 */ /* 0x180fe200000108cb */
[-CC-:B------:R-:W-:Y:S01]  /*a880*/  FFMA.FTZ R152, R152, R0.reuse, -R203.reuse ;  /* 0x0000000098987223 */ /* 0x180fe200000108cb */
[-C--:B------:R-:W-:Y:S01]  /*a890*/  FMUL.FTZ R172, R200, R0.reuse ;  /* 0x00000000c8ac7220 */ /* 0x080fe20000410000 */
[-CC-:B------:R-:W-:Y:S01]  /*a8a0*/  FFMA.FTZ R153, R153, R0.reuse, -R203.reuse ;  /* 0x0000000099997223 */ /* 0x180fe200000108cb */
[-CC-:B------:R-:W-:Y:S01]  /*a8b0*/  FFMA.FTZ R156, R156, R0.reuse, -R203.reuse ;  /* 0x000000009c9c7223 */ /* 0x180fe200000108cb */
[-CC-:B------:R-:W-:Y:S01]  /*a8c0*/  FFMA.FTZ R157, R157, R0.reuse, -R203.reuse ;  /* 0x000000009d9d7223 */ /* 0x180fe200000108cb */
[-CC-:B------:R-:W-:Y:S01]  /*a8d0*/  FFMA.FTZ R160, R160, R0.reuse, -R203.reuse ;  /* 0x00000000a0a07223 */ /* 0x180fe200000108cb */
[----:B------:R-:W-:Y:S01]  /*a8e0*/  MUFU.EX2 R152, R152 ;  /* 0x0000009800987308 */ /* 0x000fe20000000800 */
[-CC-:B------:R-:W-:Y:S01]  /*a8f0*/  FFMA.FTZ R161, R161, R0.reuse, -R203.reuse ;  /* 0x00000000a1a17223 */ /* 0x180fe200000108cb */
[-CC-:B------:R-:W-:Y:S01]  /*a900*/  FFMA.FTZ R173, R173, R0.reuse, -R203.reuse ;  /* 0x00000000adad7223 */ /* 0x180fe200000108cb */
[-CC-:B------:R-:W-:Y:S01]  /*a910*/  FFMA.FTZ R164, R164, R0.reuse, -R203.reuse ;  /* 0x00000000a4a47223 */ /* 0x180fe200000108cb */
[-CC-:B------:R-:W-:Y:S01]  /*a920*/  FFMA.FTZ R165, R165, R0.reuse, -R203.reuse ;  /* 0x00000000a5a57223 */ /* 0x180fe200000108cb */
[-CC-:B------:R-:W-:Y:S01]  /*a930*/  FFMA.FTZ R168, R168, R0.reuse, -R203.reuse ;  /* 0x00000000a8a87223 */ /* 0x180fe200000108cb */
[-CC-:B------:R-:W-:Y:S01]  /*a940*/  FFMA.FTZ R169, R169, R0.reuse, -R203.reuse ;  /* 0x00000000a9a97223 */ /* 0x180fe200000108cb */
[-CC-:B------:R-:W-:Y:S01]  /*a950*/  FFMA.FTZ R176, R176, R0.reuse, -R203.reuse ;  /* 0x00000000b0b07223 */ /* 0x180fe200000108cb */
[----:B------:R-:W3:Y:S01]  /*a960*/  MUFU.EX2 R172, R172 ;  /* 0x000000ac00ac7308 */ /* 0x000ee20000000800 */
[-CC-:B------:R-:W-:Y:S01]  /*a970*/  FFMA.FTZ R177, R177, R0.reuse, -R203.reuse ;  /* 0x00000000b1b17223 */ /* 0x180fe200000108cb */
[-CC-:B------:R-:W-:Y:S01]  /*a980*/  FFMA.FTZ R180, R180, R0.reuse, -R203.reuse ;  /* 0x00000000b4b47223 */ /* 0x180fe200000108cb */
[-CC-:B------:R-:W-:Y:S01]  /*a990*/  FFMA.FTZ R181, R181, R0.reuse, -R203.reuse ;  /* 0x00000000b5b57223 */ /* 0x180fe200000108cb */
[-CC-:B------:R-:W-:Y:S01]  /*a9a0*/  FFMA.FTZ R184, R184, R0.reuse, -R203.reuse ;  /* 0x00000000b8b87223 */ /* 0x180fe200000108cb */
[-CC-:B------:R-:W-:Y:S01]  /*a9b0*/  FFMA.FTZ R185, R185, R0.reuse, -R203.reuse ;  /* 0x00000000b9b97223 */ /* 0x180fe200000108cb */
[-CC-:B------:R-:W-:Y:S01]  /*a9c0*/  FFMA.FTZ R188, R188, R0.reuse, -R203.reuse ;  /* 0x00000000bcbc7223 */ /* 0x180fe200000108cb */
[-CC-:B------:R-:W-:Y:S01]  /*a9d0*/  FFMA.FTZ R189, R189, R0.reuse, -R203.reuse ;  /* 0x00000000bdbd7223 */ /* 0x180fe200000108cb */
[----:B------:R-:W4:Y:S01]  /*a9e0*/  MUFU.EX2 R153, R153 ;  /* 0x0000009900997308 */ /* 0x000f220000000800 */
[-CC-:B------:R-:W-:Y:S01]  /*a9f0*/  FFMA.FTZ R192, R192, R0.reuse, -R203.reuse ;  /* 0x00000000c0c07223 */ /* 0x180fe200000108cb */
[-CC-:B------:R-:W-:Y:S01]  /*aa00*/  FFMA.FTZ R193, R193, R0.reuse, -R203.reuse ;  /* 0x00000000c1c17223 */ /* 0x180fe200000108cb */
[-CC-:B------:R-:W-:Y:S01]  /*aa10*/  FFMA.FTZ R196, R196, R0.reuse, -R203.reuse ;  /* 0x00000000c4c47223 */ /* 0x180fe200000108cb */
[----:B------:R-:W-:-:S02]  /*aa20*/  FFMA.FTZ R197, R197, R0, -R203 ;  /* 0x00000000c5c57223 */ /* 0x000fc400000108cb */
[----:B------:R-:W5:Y:S02]  /*aa30*/  S2R R203, SR_CgaCtaId ;  /* 0x0000000000cb7919 */ /* 0x000f640000008800 */
[----:B------:R-:W0:Y:S01]  /*aa40*/  MUFU.EX2 R156, R156 ;  /* 0x0000009c009c7308 */ /* 0x000e220000000800 */
[----:B---3--:R-:W-:Y:S01]  /*aa50*/  FFMA.FTZ R6, R172, R6, R152 ;  /* 0x00000006ac067223 */ /* 0x008fe20000010098 */
[-C--:B------:R-:W-:Y:S01]  /*aa60*/  FMUL.FTZ R24, R24, R172.reuse ;  /* 0x000000ac18187220 */ /* 0x080fe20000410000 */
[-C--:B------:R-:W-:Y:S01]  /*aa70*/  FMUL.FTZ R25, R25, R172.reuse ;  /* 0x000000ac19197220 */ /* 0x080fe20000410000 */
[-C--:B------:R-:W-:Y:S01]  /*aa80*/  FMUL.FTZ R28, R28, R172.reuse ;  /* 0x000000ac1c1c7220 */ /* 0x080fe20000410000 */
[-C--:B------:R-:W-:Y:S01]  /*aa90*/  FMUL.FTZ R29, R29, R172.reuse ;  /* 0x000000ac1d1d7220 */ /* 0x080fe20000410000 */
[-C--:B------:R-:W-:Y:S01]  /*aaa0*/  FMUL.FTZ R32, R32, R172.reuse ;  /* 0x000000ac20207220 */ /* 0x080fe20000410000 */
[----:B------:R-:W-:Y:S01]  /*aab0*/  FMUL.FTZ R33, R33, R172 ;  /* 0x000000ac21217220 */ /* 0x000fe20000410000 */
[----:B------:R-:W3:Y:S01]  /*aac0*/  MUFU.EX2 R157, R157 ;  /* 0x0000009d009d7308 */ /* 0x000ee20000000800 */
[C---:B----4-:R-:W-:Y:S01]  /*aad0*/  FADD.FTZ R6, R153.reuse, R6 ;  /* 0x0000000699067221 */ /* 0x050fe20000010000 */
[----:B------:R-:W-:Y:S01]  /*aae0*/  F2FP.F16.F32.PACK_AB R200, R153, R152 ;  /* 0x0000009899c8723e */ /* 0x000fe200000000ff */
[-C--:B------:R-:W-:Y:S01]  /*aaf0*/  FMUL.FTZ R36, R36, R172.reuse ;  /* 0x000000ac24247220 */ /* 0x080fe20000410000 */
[----:B------:R-:W-:Y:S01]  /*ab00*/  FMNMX.FTZ R153, R154, R201, !PT ;  /* 0x000000c99a997209 */ /* 0x000fe20007810000 */
[-C--:B------:R-:W-:Y:S01]  /*ab10*/  FMUL.FTZ R37, R37, R172.reuse ;  /* 0x000000ac25257220 */ /* 0x080fe20000410000 */
[-C--:B------:R-:W-:Y:S01]  /*ab20*/  FMUL.FTZ R40, R40, R172.reuse ;  /* 0x000000ac28287220 */ /* 0x080fe20000410000 */
[-C--:B------:R-:W-:Y:S01]  /*ab30*/  FMUL.FTZ R41, R41, R172.reuse ;  /* 0x000000ac29297220 */ /* 0x080fe20000410000 */
[----:B------:R-:W-:Y:S01]  /*ab40*/  FMNMX.FTZ R153, R155, R153, !PT ;  /* 0x000000999b997209 */ /* 0x000fe20007810000 */
[----:B0-----:R-:W-:Y:S01]  /*ab50*/  FADD.FTZ R6, R156, R6 ;  /* 0x000000069c067221 */ /* 0x001fe20000010000 */
[----:B------:R-:W0:Y:S01]  /*ab60*/  MUFU.EX2 R152, R160 ;  /* 0x000000a000987308 */ /* 0x000e220000000800 */
[-C--:B------:R-:W-:Y:S01]  /*ab70*/  FMUL.FTZ R44, R44, R172.reuse ;  /* 0x000000ac2c2c7220 */ /* 0x080fe20000410000 */
[----:B------:R-:W-:Y:S01]  /*ab80*/  FMNMX.FTZ R153, R158, R153, !PT ;  /* 0x000000999e997209 */ /* 0x000fe20007810000 */
[-C--:B------:R-:W-:Y:S01]  /*ab90*/  FMUL.FTZ R45, R45, R172.reuse ;  /* 0x000000ac2d2d7220 */ /* 0x080fe20000410000 */
[-C--:B------:R-:W-:Y:S01]  /*aba0*/  FMUL.FTZ R48, R48, R172.reuse ;  /* 0x000000ac30307220 */ /* 0x080fe20000410000 */
[----:B------:R-:W-:Y:S01]  /*abb0*/  FMUL.FTZ R49, R49, R172 ;  /* 0x000000ac31317220 */ /* 0x000fe20000410000 */
[----:B------:R-:W-:Y:S01]  /*abc0*/  FMNMX.FTZ R153, R159, R153, !PT ;  /* 0x000000999f997209 */ /* 0x000fe20007810000 */
[C---:B---3--:R-:W-:Y:S01]  /*abd0*/  FADD.FTZ R6, R157.reuse, R6 ;  /* 0x000000069d067221 */ /* 0x048fe20000010000 */
[----:B------:R-:W-:Y:S01]  /*abe0*/  F2FP.F16.F32.PACK_AB R202, R157, R156 ;  /* 0x0000009c9dca723e */ /* 0x000fe200000000ff */
[----:B------:R-:W3:Y:S01]  /*abf0*/  MUFU.EX2 R161, R161 ;  /* 0x000000a100a17308 */ /* 0x000ee20000000800 */
        /* <DEDUP_REMOVED lines=8> */
[----:B------:R-:W-:Y:S01]  /*ac80*/  FMNMX.FTZ R153, R166, R153, !PT ;  /* 0x00000099a6997209 */ /* 0x000fe20007810000 */
[----:B0-----:R-:W-:Y:S01]  /*ac90*/  FADD.FTZ R6, R152, R6 ;  /* 0x0000000698067221 */ /* 0x001fe20000010000 */
        /* <DEDUP_REMOVED lines=12> */
[-C--:B------:R-:W-:Y:S01]  /*ad60*/  FMUL.FTZ R73, R73, R172.reuse ;  /* 0x000000ac49497220 */ /* 0x080fe20000410000 */
[----:B------:R-:W0:Y:S01]  /*ad70*/  MUFU.EX2 R226, R164 ;  /* 0x000000a400e27308 */ /* 0x000e220000000800 */
[----:B------:R-:W-:Y:S01]  /*ad80*/  FMNMX.FTZ R153, R174, R153, !PT ;  /* 0x00000099ae997209 */ /* 0x000fe20007810000 */
[-C--:B------:R-:W-:Y:S01]  /*ad90*/  FMUL.FTZ R76, R76, R172.reuse ;  /* 0x000000ac4c4c7220 */ /* 0x080fe20000410000 */
[-C--:B------:R-:W-:Y:S01]  /*ada0*/  FMUL.FTZ R77, R77, R172.reuse ;  /* 0x000000ac4d4d7220 */ /* 0x080fe20000410000 */
[-C--:B------:R-:W-:Y:S01]  /*adb0*/  FMUL.FTZ R80, R80, R172.reuse ;  /* 0x000000ac50507220 */ /* 0x080fe20000410000 */
[----:B------:R-:W-:Y:S01]  /*adc0*/  FMNMX.FTZ R153, R175, R153, !PT ;  /* 0x00000099af997209 */ /* 0x000fe20007810000 */
[-C--:B------:R-:W-:Y:S01]  /*add0*/  FMUL.FTZ R81, R81, R172.reuse ;  /* 0x000000ac51517220 */ /* 0x080fe20000410000 */
[-C--:B------:R-:W-:Y:S01]  /*ade0*/  FMUL.FTZ R84, R84, R172.reuse ;  /* 0x000000ac54547220 */ /* 0x080fe20000410000 */
        /* <DEDUP_REMOVED lines=8> */
[----:B------:R-:W4:Y:S01]  /*ae70*/  MUFU.EX2 R225, R168 ;  /* 0x000000a800e17308 */ /* 0x000f220000000800 */
[----:B------:R-:W-:Y:S01]  /*ae80*/  FMNMX.FTZ R153, R182, R153, !PT ;  /* 0x00000099b6997209 */ /* 0x000fe20007810000 */
[----:B0-----:R-:W-:Y:S01]  /*ae90*/  FADD.FTZ R6, R226, R6 ;  /* 0x00000006e2067221 */ /* 0x001fe20000010000 */
[-C--:B------:R-:W-:Y:S01]  /*aea0*/  FMUL.FTZ R96, R96, R172.reuse ;  /* 0x000000ac60607220 */ /* 0x080fe20000410000 */
[-C--:B------:R-:W-:Y:S01]  /*aeb0*/  FMUL.FTZ R97, R97, R172.reuse ;  /* 0x000000ac61617220 */ /* 0x080fe20000410000 */
[----:B------:R-:W-:Y:S01]  /*aec0*/  FMNMX.FTZ R153, R183, R153, !PT ;  /* 0x00000099b7997209 */ /* 0x000fe20007810000 */
[-C--:B------:R-:W-:Y:S01]  /*aed0*/  FMUL.FTZ R100, R100, R172.reuse ;  /* 0x000000ac64647220 */ /* 0x080fe20000410000 */
[-C--:B------:R-:W-:Y:S01]  /*aee0*/  FMUL.FTZ R101, R101, R172.reuse ;  /* 0x000000ac65657220 */ /* 0x080fe20000410000 */
[----:B------:R-:W0:Y:S01]  /*aef0*/  MUFU.EX2 R224, R224 ;  /* 0x000000e000e07308 */ /* 0x000e220000000800 */
[----:B------:R-:W-:Y:S01]  /*af00*/  FMNMX.FTZ R153, R186, R153, !PT ;  /* 0x00000099ba997209 */ /* 0x000fe20007810000 */
[----:B---3--:R-:W-:Y:S01]  /*af10*/  FADD.FTZ R6, R165, R6 ;  /* 0x00000006a5067221 */ /* 0x008fe20000010000 */
[-C--:B------:R-:W-:Y:S01]  /*af20*/  FMUL.FTZ R104, R104, R172.reuse ;  /* 0x000000ac68687220 */ /* 0x080fe20000410000 */
[-C--:B------:R-:W-:Y:S01]  /*af30*/  FMUL.FTZ R105, R105, R172.reuse ;  /* 0x000000ac69697220 */ /* 0x080fe20000410000 */
[----:B------:R-:W-:Y:S01]  /*af40*/  FMNMX.FTZ R153, R187, R153, !PT ;  /* 0x00000099bb997209 */ /* 0x000fe20007810000 */
[-C--:B------:R-:W-:Y:S01]  /*af50*/  FMUL.FTZ R108, R108, R172.reuse ;  /* 0x000000ac6c6c7220 */ /* 0x080fe20000410000 */
[-C--:B------:R-:W-:Y:S01]  /*af60*/  FMUL.FTZ R109, R109, R172.reuse ;  /* 0x000000ac6d6d7220 */ /* 0x080fe20000410000 */
[----:B------:R-:W3:Y:S01]  /*af70*/  MUFU.EX2 R176, R176 ;  /* 0x000000b000b07308 */ /* 0x000ee20000000800 */
[----:B------:R-:W-:Y:S01]  /*af80*/  FMNMX.FTZ R153, R190, R153, !PT ;  /* 0x00000099be997209 */ /* 0x000fe20007810000 */
[----:B----4-:R-:W-:Y:S01]  /*af90*/  FADD.FTZ R6, R225, R6 ;  /* 0x00000006e1067221 */ /* 0x010fe20000010000 */
[-C--:B------:R-:W-:Y:S01]  /*afa0*/  FMUL.FTZ R112, R112, R172.reuse ;  /* 0x000000ac70707220 */ /* 0x080fe20000410000 */
[-C--:B------:R-:W-:Y:S01]  /*afb0*/  FMUL.FTZ R113, R113, R172.reuse ;  /* 0x000000ac71717220 */ /* 0x080fe20000410000 */
[----:B------:R-:W-:Y:S01]  /*afc0*/  FMNMX.FTZ R153, R191, R153, !PT ;  /* 0x00000099bf997209 */ /* 0x000fe20007810000 */
[C---:B------:R-:W-:Y:S01]  /*afd0*/  FADD.FTZ R6, R156.reuse, R6 ;  /* 0x000000069c067221 */ /* 0x040fe20000010000 */
[----:B------:R-:W-:Y:S01]  /*afe0*/  F2FP.F16.F32.PACK_AB R156, R156, R225 ;  /* 0x000000e19c9c723e */ /* 0x000fe200000000ff */
[----:B------:R-:W4:Y:S01]  /*aff0*/  MUFU.EX2 R177, R177 ;  /* 0x000000b100b17308 */ /* 0x000f220000000800 */
[----:B------:R-:W-:Y:S01]  /*b000*/  FMNMX.FTZ R153, R194, R153, !PT ;  /* 0x00000099c2997209 */ /* 0x000fe20007810000 */
[----:B0-----:R-:W-:Y:S01]  /*b010*/  FADD.FTZ R6, R224, R6 ;  /* 0x00000006e0067221 */ /* 0x001fe20000010000 */
[-C--:B------:R-:W-:Y:S01]  /*b020*/  FMUL.FTZ R116, R116, R172.reuse ;  /* 0x000000ac74747220 */ /* 0x080fe20000410000 */
[-C--:B------:R-:W-:Y:S01]  /*b030*/  FMUL.FTZ R117, R117, R172.reuse ;  /* 0x000000ac75757220 */ /* 0x080fe20000410000 */
[----:B------:R-:W-:Y:S01]  /*b040*/  FMNMX.FTZ R153, R195, R153, !PT ;  /* 0x00000099c3997209 */ /* 0x000fe20007810000 */
[----:B------:R-:W-:Y:S01]  /*b050*/  FADD.FTZ R6, R160, R6 ;  /* 0x00000006a0067221 */ /* 0x000fe20000010000 */
        /* <DEDUP_REMOVED lines=10> */
[----:B----4-:R-:W-:Y:S01]  /*b100*/  FADD.FTZ R6, R177, R6 ;  /* 0x00000006b1067221 */ /* 0x010fe20000010000 */
[----:B------:R-:W4:Y:S01]  /*b110*/  SHFL.BFLY PT, R153, R157, 0x2, 0x1f ;  /* 0x0c401f009d997f89 */ /* 0x000f2200000e0000 */
[-C--:B------:R-:W-:Y:S01]  /*b120*/  FMUL.FTZ R129, R129, R172.reuse ;  /* 0x000000ac81817220 */ /* 0x080fe20000410000 */
[-C--:B------:R-:W-:Y:S01]  /*b130*/  FMUL.FTZ R132, R132, R172.reuse ;  /* 0x000000ac84847220 */ /* 0x080fe20000410000 */
[-C--:B------:R-:W-:Y:S01]  /*b140*/  FMUL.FTZ R133, R133, R172.reuse ;  /* 0x000000ac85857220 */ /* 0x080fe20000410000 */
[-C--:B------:R-:W-:Y:S01]  /*b150*/  FMUL.FTZ R136, R136, R172.reuse ;  /* 0x000000ac88887220 */ /* 0x080fe20000410000 */
[-C--:B------:R-:W-:Y:S01]  /*b160*/  FMUL.FTZ R137, R137, R172.reuse ;  /* 0x000000ac89897220 */ /* 0x080fe20000410000 */
[----:B------:R-:W1:Y:S01]  /*b170*/  MUFU.EX2 R184, R184 ;  /* 0x000000b800b87308 */ /* 0x000e620000000800 */
        /* <DEDUP_REMOVED lines=8> */
[----:B---3--:R-:W-:-:S07]  /*b200*/  FADD.FTZ R6, R181, R6 ;  /* 0x00000006b5067221 */ /* 0x008fce0000010000 */
[----:B------:R-:W3:Y:S01]  /*b210*/  MUFU.EX2 R188, R188 ;  /* 0x000000bc00bc7308 */ /* 0x000ee20000000800 */
[----:B-1----:R-:W-:Y:S01]  /*b220*/  FADD.FTZ R6, R184, R6 ;  /* 0x00000006b8067221 */ /* 0x002fe20000010000 */
[----:B----4-:R-:W-:-:S05]  /*b230*/  FMNMX.FTZ R157, R157, R153, !PT ;  /* 0x000000999d9d7209 */ /* 0x010fca0007810000 */
[----:B------:R-:W1:Y:S01]  /*b240*/  SHFL.BFLY PT, R153, R157, 0x1, 0x1f ;  /* 0x0c201f009d997f89 */ /* 0x000e6200000e0000 */
[----:B------:R-:W4:Y:S01]  /*b250*/  MUFU.EX2 R189, R189 ;  /* 0x000000bd00bd7308 */ /* 0x000f220000000800 */
[C---:B0-----:R-:W-:Y:S01]  /*b260*/  FADD.FTZ R6, R164.reuse, R6 ;  /* 0x00000006a4067221 */ /* 0x041fe20000010000 */
[----:B------:R-:W-:-:S06]  /*b270*/  F2FP.F16.F32.PACK_AB R164, R164, R184 ;  /* 0x000000b8a4a4723e */ /* 0x000fcc00000000ff */
[----:B------:R-:W0:Y:S01]  /*b280*/  MUFU.EX2 R168, R192 ;  /* 0x000000c000a87308 */ /* 0x000e220000000800 */
[----:B---3--:R-:W-:-:S07]  /*b290*/  FADD.FTZ R6, R188, R6 ;  /* 0x00000006bc067221 */ /* 0x008fce0000010000 */
[----:B------:R-:W-:Y:S01]  /*b2a0*/  MUFU.EX2 R193, R193 ;  /* 0x000000c100c17308 */ /* 0x000fe20000000800 */
[----:B----4-:R-:W-:Y:S01]  /*b2b0*/  FADD.FTZ R6, R189, R6 ;  /* 0x00000006bd067221 */ /* 0x010fe20000010000 */
[----:B-1----:R-:W-:-:S06]  /*b2c0*/  FMNMX.FTZ R173, R157, R153, !PT ;  /* 0x000000999dad7209 */ /* 0x002fcc0007810000 */
[----:B------:R-:W-:Y:S01]  /*b2d0*/  MUFU.EX2 R196, R196 ;  /* 0x000000c400c47308 */ /* 0x000fe20000000800 */
[----:B0-----:R-:W-:Y:S01]  /*b2e0*/  FADD.FTZ R6, R168, R6 ;  /* 0x00000006a8067221 */ /* 0x001fe20000010000 */
[C---:B------:R-:W-:Y:S01]  /*b2f0*/  FMUL.FTZ R153, R173.reuse, R0 ;  /* 0x00000000ad997220 */ /* 0x040fe20000410000 */
[----:B------:R-:W-:-:S03]  /*b300*/  FADD.FTZ R157, -R173, R201 ;  /* 0x000000c9ad9d7221 */ /* 0x000fc60000010100 */
[-CC-:B------:R-:W-:Y:S01]  /*b310*/  FFMA.FTZ R154, R154, R0.reuse, -R153.reuse ;  /* 0x000000009a9a7223 */ /* 0x180fe20000010899 */
[-C--:B------:R-:W-:Y:S01]  /*b320*/  FMUL.FTZ R157, R157, R0.reuse ;  /* 0x000000009d9d7220 */ /* 0x080fe20000410000 */
[-CC-:B------:R-:W-:Y:S01]  /*b330*/  FFMA.FTZ R155, R155, R0.reuse, -R153.reuse ;  /* 0x000000009b9b7223 */ /* 0x180fe20000010899 */
[-CC-:B------:R-:W-:Y:S01]  /*b340*/  FFMA.FTZ R161, R174, R0.reuse, -R153.reuse ;  /* 0x00000000aea17223 */ /* 0x180fe20000010899 */
[-CC-:B------:R-:W-:Y:S01]  /*b350*/  FFMA.FTZ R158, R158, R0.reuse, -R153.reuse ;  /* 0x000000009e9e7223 */ /* 0x180fe20000010899 */
[----:B------:R0:W-:Y:S01]  /*b360*/  MUFU.EX2 R174, R157 ;  /* 0x0000009d00ae7308 */ /* 0x0001e20000000800 */
[-CC-:B------:R-:W-:Y:S01]  /*b370*/  FFMA.FTZ R159, R159, R0.reuse, -R153.reuse ;  /* 0x000000009f9f7223 */ /* 0x180fe20000010899 */
[-CC-:B------:R-:W-:Y:S01]  /*b380*/  FFMA.FTZ R162, R162, R0.reuse, -R153.reuse ;  /* 0x00000000a2a27223 */ /* 0x180fe20000010899 */
[-CC-:B------:R-:W-:Y:S01]  /*b390*/  FFMA.FTZ R163, R163, R0.reuse, -R153.reuse ;  /* 0x00000000a3a37223 */ /* 0x180fe20000010899 */
[-CC-:B------:R-:W-:Y:S01]  /*b3a0*/  FFMA.FTZ R166, R166, R0.reuse, -R153.reuse ;  /* 0x00000000a6a67223 */ /* 0x180fe20000010899 */
[-CC-:B------:R-:W-:Y:S01]  /*b3b0*/  FFMA.FTZ R167, R167, R0.reuse, -R153.reuse ;  /* 0x00000000a7a77223 */ /* 0x180fe20000010899 */
[-CC-:B------:R-:W-:Y:S01]  /*b3c0*/  FFMA.FTZ R169, R170, R0.reuse, -R153.reuse ;  /* 0x00000000aaa97223 */ /* 0x180fe20000010899 */
[-CC-:B------:R-:W-:Y:S01]  /*b3d0*/  FFMA.FTZ R171, R171, R0.reuse, -R153.reuse ;  /* 0x00000000abab7223 */ /* 0x180fe20000010899 */
[----:B------:R-:W1:Y:S01]  /*b3e0*/  MUFU.EX2 R154, R154 ;  /* 0x0000009a009a7308 */ /* 0x000e620000000800 */
        /* <DEDUP_REMOVED lines=13> */
[----:B------:R-:W-:Y:S01]  /*b4c0*/  FFMA.FTZ R199, R199, R0, -R153 ;  /* 0x00000000c7c77223 */ /* 0x000fe20000010899 */
[----:B0-----:R-:W-:Y:S01]  /*b4d0*/  VIADD R157, R9, 0x22840 ;  /* 0x00022840099d7836 */ /* 0x001fe20000000000 */
[----:B------:R-:W0:Y:S01]  /*b4e0*/  MUFU.EX2 R158, R158 ;  /* 0x0000009e009e7308 */ /* 0x000e220000000800 */
[----:B-1----:R-:W-:Y:S01]  /*b4f0*/  FFMA.FTZ R7, R174, R7, R154 ;  /* 0x00000007ae077223 */ /* 0x002fe2000001009a */
[C---:B------:R-:W-:Y:S01]  /*b500*/  FADD.FTZ R6, R193.reuse, R6 ;  /* 0x00000006c1067221 */ /* 0x040fe20000010000 */
[----:B------:R-:W-:Y:S01]  /*b510*/  F2FP.F16.F32.PACK_AB R168, R193, R168 ;  /* 0x000000a8c1a8723e */ /* 0x000fe200000000ff */
[-C--:B------:R-:W-:Y:S01]  /*b520*/  FMUL.FTZ R26, R26, R174.reuse ;  /* 0x000000ae1a1a7220 */ /* 0x080fe20000410000 */
[----:B-----5:R-:W-:Y:S01]  /*b530*/  PRMT R157, R203, 0x654, R157 ;  /* 0x00000654cb9d7816 */ /* 0x020fe2000000009d */
[----:B------:R-:W-:Y:S01]  /*b540*/  FADD.FTZ R6, R196, R6 ;  /* 0x00000006c4067221 */ /* 0x000fe20000010000 */
[----:B------:R-:W-:Y:S01]  /*b550*/  FMUL.FTZ R27, R27, R174 ;  /* 0x000000ae1b1b7220 */ /* 0x000fe20000410000 */
[----:B------:R-:W1:Y:S01]  /*b560*/  MUFU.EX2 R159, R159 ;  /* 0x0000009f009f7308 */ /* 0x000e620000000800 */
[C---:B---3--:R-:W-:Y:S01]  /*b570*/  FADD.FTZ R7, R155.reuse, R7 ;  /* 0x000000079b077221 */ /* 0x048fe20000010000 */
[----:B------:R3:W-:Y:S01]  /*b580*/  SYNCS.ARRIVE.TRANS64.RED.A1T0 RZ, [R157+URZ], RZ ;  /* 0x000000ff9dff79a7 */ /* 0x0007e2000810043f */
[----:B------:R-:W-:Y:S01]  /*b590*/  F2FP.F16.F32.PACK_AB R201, R155, R154 ;  /* 0x0000009a9bc9723e */ /* 0x000fe200000000ff */
[----:B------:R-:W-:Y:S01]  /*b5a0*/  FMUL.FTZ R30, R30, R174 ;  /* 0x000000ae1e1e7220 */ /* 0x000fe20000410000 */
[----:B------:R-:W-:Y:S01]  /*b5b0*/  F2FP.F16.F32.PACK_AB R154, R165, R226 ;  /* 0x000000e2a59a723e */ /* 0x000fe200000000ff */
[-C--:B------:R-:W-:Y:S01]  /*b5c0*/  FMUL.FTZ R31, R31, R174.reuse ;  /* 0x000000ae1f1f7220 */ /* 0x080fe20000410000 */
[-C--:B------:R-:W-:Y:S01]  /*b5d0*/  FMUL.FTZ R34, R34, R174.reuse ;  /* 0x000000ae22227220 */ /* 0x080fe20000410000 */
[----:B------:R-:W4:Y:S01]  /*b5e0*/  MUFU.EX2 R153, R162 ;  /* 0x000000a200997308 */ /* 0x000f220000000800 */
        /* <DEDUP_REMOVED lines=10> */
[----:B------:R-:W-:Y:S01]  /*b690*/  FMUL.FTZ R47, R47, R174 ;  /* 0x000000ae2f2f7220 */ /* 0x000fe20000410000 */
[----:B------:R-:W-:Y:S01]  /*b6a0*/  F2FP.F16.F32.PACK_AB R158, R160, R224 ;  /* 0x000000e0a09e723e */ /* 0x000fe200000000ff */
[----:B------:R-:W-:Y:S01]  /*b6b0*/  FMUL.FTZ R50, R50, R174 ;  /* 0x000000ae32327220 */ /* 0x000fe20000410000 */
[----:B------:R-:W-:Y:S01]  /*b6c0*/  F2FP.F16.F32.PACK_AB R160, R177, R176 ;  /* 0x000000b0b1a0723e */ /* 0x000fe200000000ff */
[----:B------:R-:W-:Y:S01]  /*b6d0*/  FMUL.FTZ R51, R51, R174 ;  /* 0x000000ae33337220 */ /* 0x000fe20000410000 */
[----:B------:R-:W1:Y:S01]  /*b6e0*/  MUFU.EX2 R166, R166 ;  /* 0x000000a600a67308 */ /* 0x000e620000000800 */
[----:B----4-:R-:W-:Y:S01]  /*b6f0*/  FADD.FTZ R7, R153, R7 ;  /* 0x0000000799077221 */ /* 0x010fe20000010000 */
[----:B------:R-:W-:Y:S01]  /*b700*/  F2FP.F16.F32.PACK_AB R162, R181, R180 ;  /* 0x000000b4b5a2723e */ /* 0x000fe200000000ff */
[-C--:B------:R-:W-:Y:S01]  /*b710*/  FMUL.FTZ R54, R54, R174.reuse ;  /* 0x000000ae36367220 */ /* 0x080fe20000410000 */
[-C--:B------:R-:W-:Y:S01]  /*b720*/  FMUL.FTZ R55, R55, R174.reuse ;  /* 0x000000ae37377220 */ /* 0x080fe20000410000 */
[-C--:B------:R-:W-:Y:S01]  /*b730*/  FMUL.FTZ R58, R58, R174.reuse ;  /* 0x000000ae3a3a7220 */ /* 0x080fe20000410000 */
[-C--:B------:R-:W-:Y:S01]  /*b740*/  FMUL.FTZ R59, R59, R174.reuse ;  /* 0x000000ae3b3b7220 */ /* 0x080fe20000410000 */
[-C--:B------:R-:W-:Y:S01]  /*b750*/  FMUL.FTZ R62, R62, R174.reuse ;  /* 0x000000ae3e3e7220 */ /* 0x080fe20000410000 */
[----:B------:R-:W4:Y:S01]  /*b760*/  MUFU.EX2 R167, R167 ;  /* 0x000000a700a77308 */ /* 0x000f220000000800 */
[C---:B0-----:R-:W-:Y:S01]  /*b770*/  FADD.FTZ R7, R163.reuse, R7 ;  /* 0x00000007a3077221 */ /* 0x041fe20000010000 */
[----:B------:R-:W-:Y:S01]  /*b780*/  F2FP.F16.F32.PACK_AB R153, R163, R153 ;  /* 0x00000099a399723e */ /* 0x000fe200000000ff */
[-C--:B------:R-:W-:Y:S01]  /*b790*/  FMUL.FTZ R63, R63, R174.reuse ;  /* 0x000000ae3f3f7220 */ /* 0x080fe20000410000 */
[-C--:B------:R-:W-:Y:S01]  /*b7a0*/  FMUL.FTZ R66, R66, R174.reuse ;  /* 0x000000ae42427220 */ /* 0x080fe20000410000 */
[-C--:B------:R-:W-:Y:S01]  /*b7b0*/  FMUL.FTZ R67, R67, R174.reuse ;  /* 0x000000ae43437220 */ /* 0x080fe20000410000 */
[-C--:B------:R-:W-:Y:S01]  /*b7c0*/  FMUL.FTZ R70, R70, R174.reuse ;  /* 0x000000ae46467220 */ /* 0x080fe20000410000 */
[-C--:B------:R-:W-:Y:S01]  /*b7d0*/  FMUL.FTZ R71, R71, R174.reuse ;  /* 0x000000ae47477220 */ /* 0x080fe20000410000 */
[----:B---3--:R-:W0:Y:S01]  /*b7e0*/  MUFU.EX2 R157, R169 ;  /* 0x000000a9009d7308 */ /* 0x008e220000000800 */
        /* <DEDUP_REMOVED lines=8> */
[C---:B----4-:R-:W-:Y:S01]  /*b870*/  FADD.FTZ R7, R167.reuse, R7 ;  /* 0x00000007a7077221 */ /* 0x050fe20000010000 */
[----:B------:R-:W-:Y:S01]  /*b880*/  F2FP.F16.F32.PACK_AB R155, R167, R166 ;  /* 0x000000a6a79b723e */ /* 0x000fe200000000ff */
[----:B------:R-:W-:Y:S01]  /*b890*/  FMUL.FTZ R86, R86, R174 ;  /* 0x000000ae56567220 */ /* 0x000fe20000410000 */
[----:B------:R-:W-:Y:S01]  /*b8a0*/  F2FP.F16.F32.PACK_AB R166, R189, R188 ;  /* 0x000000bcbda6723e */ /* 0x000fe200000000ff */
        /* <DEDUP_REMOVED lines=10> */
[-C--:B------:R-:W-:Y:S01]  /*b950*/  FMUL.FTZ R103, R103, R174.reuse ;  /* 0x000000ae67677220 */ /* 0x080fe20000410000 */
[----:B------:R-:W0:Y:S01]  /*b960*/  MUFU.EX2 R175, R175 ;  /* 0x000000af00af7308 */ /* 0x000e220000000800 */
[C---:B-1----:R-:W-:Y:S01]  /*b970*/  FADD.FTZ R7, R171.reuse, R7 ;  /* 0x00000007ab077221 */ /* 0x042fe20000010000 */
[----:B------:R-:W-:Y:S01]  /*b980*/  F2FP.F16.F32.PACK_AB R157, R171, R157 ;  /* 0x0000009dab9d723e */ /* 0x000fe200000000ff */
[-C--:B------:R-:W-:Y:S01]  /*b990*/  FMUL.FTZ R106, R106, R174.reuse ;  /* 0x000000ae6a6a7220 */ /* 0x080fe20000410000 */
[-C--:B------:R-:W-:Y:S01]  /*b9a0*/  FMUL.FTZ R107, R107, R174.reuse ;  /* 0x000000ae6b6b7220 */ /* 0x080fe20000410000 */
[-C--:B------:R-:W-:Y:S01]  /*b9b0*/  FMUL.FTZ R110, R110, R174.reuse ;  /* 0x000000ae6e6e7220 */ /* 0x080fe20000410000 */
[-C--:B------:R-:W-:Y:S01]  /*b9c0*/  FMUL.FTZ R111, R111, R174.reuse ;  /* 0x000000ae6f6f7220 */ /* 0x080fe20000410000 */
[-C--:B------:R-:W-:Y:S01]  /*b9d0*/  FMUL.FTZ R114, R114, R174.reuse ;  /* 0x000000ae72727220 */ /* 0x080fe20000410000 */
[----:B------:R-:W1:Y:S01]  /*b9e0*/  MUFU.EX2 R161, R178 ;  /* 0x000000b200a17308 */ /* 0x000e620000000800 */
[----:B---3--:R-:W-:Y:S01]  /*b9f0*/  FADD.FTZ R7, R159, R7 ;  /* 0x000000079f077221 */ /* 0x008fe20000010000 */
[-C--:B------:R-:W-:Y:S01]  /*ba00*/  FMUL.FTZ R115, R115, R174.reuse ;  /* 0x000000ae73737220 */ /* 0x080fe20000410000 */
[-C--:B------:R-:W-:Y:S01]  /*ba10*/  FMUL.FTZ R118, R118, R174.reuse ;  /* 0x000000ae76767220 */ /* 0x080fe20000410000 */
[-C--:B------:R-:W-:Y:S01]  /*ba20*/  FMUL.FTZ R119, R119, R174.reuse ;  /* 0x000000ae77777220 */ /* 0x080fe20000410000 */
[-C--:B------:R-:W-:Y:S01]  /*ba30*/  FMUL.FTZ R122, R122, R174.reuse ;  /* 0x000000ae7a7a7220 */ /* 0x080fe20000410000 */
[-C--:B------:R-:W-:Y:S01]  /*ba40*/  FMUL.FTZ R123, R123, R174.reuse ;  /* 0x000000ae7b7b7220 */ /* 0x080fe20000410000 */
[-C--:B------:R-:W-:Y:S01]  /*ba50*/  FMUL.FTZ R126, R126, R174.reuse ;  /* 0x000000ae7e7e7220 */ /* 0x080fe20000410000 */
[----:B------:R-:W3:Y:S01]  /*ba60*/  MUFU.EX2 R179, R179 ;  /* 0x000000b300b37308 */ /* 0x000ee20000000800 */
[C---:B0-----:R-:W-:Y:S01]  /*ba70*/  FADD.FTZ R7, R175.reuse, R7 ;  /* 0x00000007af077221 */ /* 0x041fe20000010000 */
[----:B------:R-:W-:Y:S01]  /*ba80*/  F2FP.F16.F32.PACK_AB R159, R175, R159 ;  /* 0x0000009faf9f723e */ /* 0x000fe200000000ff */
[-C--:B------:R-:W-:Y:S01]  /*ba90*/  FMUL.FTZ R127, R127, R174.reuse ;  /* 0x000000ae7f7f7220 */ /* 0x080fe20000410000 */
[-C--:B------:R-:W-:Y:S01]  /*baa0*/  FMUL.FTZ R130, R130, R174.reuse ;  /* 0x000000ae82827220 */ /* 0x080fe20000410000 */
[-C--:B------:R-:W-:Y:S01]  /*bab0*/  FMUL.FTZ R131, R131, R174.reuse ;  /* 0x000000ae83837220 */ /* 0x080fe20000410000 */
        /* <DEDUP_REMOVED lines=12> */
[----:B------:R-:W-:Y:S01]  /*bb80*/  F2FP.F16.F32.PACK_AB R161, R179, R161 ;  /* 0x000000a1b3a1723e */ /* 0x000fe200000000ff */
[-C--:B------:R-:W-:Y:S01]  /*bb90*/  FMUL.FTZ R150, R150, R174.reuse ;  /* 0x000000ae96967220 */ /* 0x080fe20000410000 */
[----:B------:R-:W-:-:S04]  /*bba0*/  FMUL.FTZ R151, R151, R174 ;  /* 0x000000ae97977220 */ /* 0x000fc80000410000 */
[----:B------:R-:W3:Y:S01]  /*bbb0*/  MUFU.EX2 R165, R186 ;  /* 0x000000ba00a57308 */ /* 0x000ee20000000800 */
[----:B0-----:R-:W-:-:S07]  /*bbc0*/  FADD.FTZ R7, R163, R7 ;  /* 0x00000007a3077221 */ /* 0x001fce0000010000 */
[----:B------:R-:W0:Y:S01]  /*bbd0*/  MUFU.EX2 R187, R187 ;  /* 0x000000bb00bb7308 */ /* 0x000e220000000800 */
[C---:B-1----:R-:W-:Y:S01]  /*bbe0*/  FADD.FTZ R7, R183.reuse, R7 ;  /* 0x00000007b7077221 */ /* 0x042fe20000010000 */
[----:B------:R-:W-:-:S06]  /*bbf0*/  F2FP.F16.F32.PACK_AB R163, R183, R163 ;  /* 0x000000a3b7a3723e */ /* 0x000fcc00000000ff */
[----:B------:R-:W1:Y:S01]  /*bc00*/  MUFU.EX2 R167, R190 ;  /* 0x000000be00a77308 */ /* 0x000e620000000800 */
[----:B---3--:R-:W-:-:S07]  /*bc10*/  FADD.FTZ R7, R165, R7 ;  /* 0x00000007a5077221 */ /* 0x008fce0000010000 */
[----:B------:R-:W3:Y:S01]  /*bc20*/  MUFU.EX2 R191, R191 ;  /* 0x000000bf00bf7308 */ /* 0x000ee20000000800 */
[C---:B0-----:R-:W-:Y:S01]  /*bc30*/  FADD.FTZ R7, R187.reuse, R7 ;  /* 0x00000007bb077221 */ /* 0x041fe20000010000 */
[----:B------:R-:W-:-:S06]  /*bc40*/  F2FP.F16.F32.PACK_AB R165, R187, R165 ;  /* 0x000000a5bba5723e */ /* 0x000fcc00000000ff */
[----:B------:R-:W0:Y:S01]  /*bc50*/  MUFU.EX2 R169, R194 ;  /* 0x000000c200a97308 */ /* 0x000e220000000800 */
[----:B-1----:R-:W-:-:S07]  /*bc60*/  FADD.FTZ R7, R167, R7 ;  /* 0x00000007a7077221 */ /* 0x002fce0000010000 */
[----:B------:R-:W1:Y:S01]  /*bc70*/  MUFU.EX2 R195, R195 ;  /* 0x000000c300c37308 */ /* 0x000e620000000800 */
[C---:B---3--:R-:W-:Y:S01]  /*bc80*/  FADD.FTZ R7, R191.reuse, R7 ;  /* 0x00000007bf077221 */ /* 0x048fe20000010000 */
[----:B------:R-:W-:-:S06]  /*bc90*/  F2FP.F16.F32.PACK_AB R167, R191, R167 ;  /* 0x000000a7bfa7723e */ /* 0x000fcc00000000ff */
[----:B------:R-:W3:Y:S01]  /*bca0*/  MUFU.EX2 R171, R198 ;  /* 0x000000c600ab7308 */ /* 0x000ee20000000800 */
[----:B0-----:R-:W-:-:S07]  /*bcb0*/  FADD.FTZ R7, R169, R7 ;  /* 0x00000007a9077221 */ /* 0x001fce0000010000 */
[----:B------:R-:W0:Y:S01]  /*bcc0*/  MUFU.EX2 R170, R197 ;  /* 0x000000c500aa7308 */ /* 0x000e220000000800 */
[C---:B-1----:R-:W-:Y:S01]  /*bcd0*/  FADD.FTZ R7, R195.reuse, R7 ;  /* 0x00000007c3077221 */ /* 0x042fe20000010000 */
[----:B------:R-:W-:-:S06]  /*bce0*/  F2FP.F16.F32.PACK_AB R169, R195, R169 ;  /* 0x000000a9c3a9723e */ /* 0x000fcc00000000ff */
        /* <DEDUP_REMOVED lines=8> */
.L_x_763:
[----:B------:R0:W1:Y:S01]  /*bd70*/  SYNCS.PHASECHK.TRANS64.TRYWAIT P2, [R9+URZ+0x22850], R10 ;  /* 0x0228500a090075a7 */ /* 0x000062000804017f */
[----:B------:R-:W-:Y:S05]  /*bd80*/  @!P0 BRA `(.L_x_764) ;  /* 0x0000000000048947 */ /* 0x000fea0003800000 */
[----:B------:R-:W-:Y:S01]  /*bd90*/  BPT.TRAP 0x1 ;  /* 0x000000040000795c */ /* 0x000fe20000300000 */
.L_x_764:
[----:B------:R-:W-:Y:S04]  /*bda0*/  BSSY B0, `(.L_x_765) ;  /* 0x0000004000007945 */ /* 0x000fe80003800000 */
[----:B-1----:R-:W-:Y:S05]  /*bdb0*/  @P2 BRA `(.L_x_766) ;  /* 0x0000000000082947 */ /* 0x002fea0003800000 */
[----:B------:R-:W1:Y:S02]  /*bdc0*/  SYNCS.PHASECHK.TRANS64.TRYWAIT P2, [R9+URZ+0x22850], R10 ;  /* 0x0228500a090075a7 */ /* 0x000e64000804017f */
[----:B-1----:R-:W-:Y:S05]  /*bdd0*/  @!P2 BRA `(.L_x_767) ;  /* 0x000000b40068a947 */ /* 0x002fea0003800000 */
.L_x_766:
[----:B------:R-:W-:Y:S05]  /*bde0*/  BSYNC B0 ;  /* 0x0000000000007941 */ /* 0x000fea0003800000 */
.L_x_765:
[----:B------:R-:W3:Y:S01]  /*bdf0*/  S2R R172, SR_TID.X ;  /* 0x0000000000ac7919 */ /* 0x000ee20000002100 */
[----:B------:R-:W-:Y:S05]  /*be00*/  WARPSYNC.ALL ;  /* 0x0000000000007948 */ /* 0x000fea0003800000 */
[----:B------:R-:W-:Y:S01]  /*be10*/  IMAD R174, R206, 0xc00, R228 ;  /* 0x00000c00ceae7824 */ /* 0x000fe200078e02e4 */
[----:B------:R-:W-:Y:S01]  /*be20*/  MOV R177, 0x40000040 ;  /* 0x4000004000b17802 */ /* 0x000fe20000000f00 */
[----:B------:R-:W-:Y:S02]  /*be30*/  IMAD.MOV.U32 R175, RZ, RZ, 0x40000040 ;  /* 0x40000040ffaf7424 */ /* 0x000fe400078e00ff */
[C---:B------:R-:W-:Y:S01]  /*be40*/  VIADD R176, R174.reuse, 0x80 ;  /* 0x00000080aeb07836 */ /* 0x040fe20000000000 */
[----:B------:R-:W-:-:S02]  /*be50*/  R2UR UR6, R174 ;  /* 0x00000000ae0672ca */ /* 0x000fc400000e0000 */
[----:B------:R-:W-:Y:S02]  /*be60*/  R2UR UR7, R175 ;  /* 0x00000000af0772ca */ /* 0x000fe400000e0000 */
[----:B------:R-:W-:Y:S02]  /*be70*/  MOV R175, 0x40000040 ;  /* 0x4000004000af7802 */ /* 0x000fe40000000f00 */
[----:B---3--:R-:W-:-:S05]  /*be80*/  SHF.R.U32.HI R172, RZ, 0x7, R172 ;  /* 0x00000007ffac7819 */ /* 0x008fca00000116ac */
[----:B01----:R-:W-:-:S05]  /*be90*/  VIADD R10, R172, 0x8 ;  /* 0x00000008ac0a7836 */ /* 0x003fca0000000000 */
[----:B------:R0:W-:Y:S06]  /*bea0*/  BAR.SYNC.DEFER_BLOCKING R10, 0x100 ;  /* 0x0004000a0000751d */ /* 0x0001ec0000010000 */
[----:B------:R-:W-:-:S06]  /*beb0*/  WARPGROUP.ARRIVE ;  /* 0x00000000000079c5 */ /* 0x000fcc0000000000 */
[----:B------:R-:W-:Y:S01]  /*bec0*/  HGMMA.64x256x16.F32 R24, R200, gdesc[UR4].tnspB, R24, gsb0 ;  /* 0x43e00004c8187df0 */ /* 0x000fe20008000818 */
[----:B------:R-:W-:Y:S02]  /*bed0*/  R2UR UR6, R176 ;  /* 0x00000000b00672ca */ /* 0x000fe400000e0000 */
[----:B------:R-:W-:Y:S01]  /*bee0*/  R2UR UR7, R177 ;  /* 0x00000000b10772ca */ /* 0x000fe200000e0000 */
[----:B------:R-:W-:Y:S02]  /*bef0*/  WARPGROUP.DEPBAR.LE gsb0, 0x0 ;  /* 0x00008000000079c5 */ /* 0x000fe40000010000 */
[----:B------:R-:W-:-:S15]  /*bf00*/  WARPGROUP.ARRIVE ;  /* 0x00000000000079c5 */ /* 0x000fde0000000000 */
[----:B------:R-:W-:-:S07]  /*bf10*/  NOP ;  /* 0x0000000000007918 */ /* 0x000fce0000000000 */
[----:B------:R-:W-:Y:S03]  /*bf20*/  HGMMA.64x256x16.F32 R24, R152, gdesc[UR4].tnspB, R24, gsb0 ;  /* 0x43e0000498187df0 */ /* 0x000fe60008000818 */
[----:B------:R-:W-:Y:S02]  /*bf30*/  WARPGROUP.DEPBAR.LE gsb0, 0x0 ;  /* 0x00008000000079c5 */ /* 0x000fe40000010000 */
[----:B------:R-:W-:Y:S01]  /*bf40*/  VIADD R152, R174, 0x100 ;  /* 0x00000100ae987836 */ /* 0x000fe20000000000 */
[----:B------:R-:W-:Y:S01]  /*bf50*/  WARPGROUP.ARRIVE ;  /* 0x00000000000079c5 */ /* 0x000fe20000000000 */
[----:B------:R-:W-:-:S03]  /*bf60*/  IMAD.MOV.U32 R153, RZ, RZ, 0x40000040 ;  /* 0x40000040ff997424 */ /* 0x000fc600078e00ff */
[----:B------:R-:W-:Y:S01]  /*bf70*/  R2UR UR6, R152 ;  /* 0x00000000980672ca */ /* 0x000fe200000e0000 */
[----:B------:R-:W-:Y:S01]  /*bf80*/  VIADD R152, R174, 0x180 ;  /* 0x00000180ae987836 */ /* 0x000fe20000000000 */
[----:B------:R-:W-:Y:S01]  /*bf90*/  R2UR UR7, R153 ;  /* 0x00000000990772ca */ /* 0x000fe200000e0000 */
[----:B------:R-:W-:-:S15]  /*bfa0*/  IMAD.MOV.U32 R153, RZ, RZ, 0x40000040 ;  /* 0x40000040ff997424 */ /* 0x000fde00078e00ff */
[----:B------:R-:W-:Y:S01]  /*bfb0*/  HGMMA.64x256x16.F32 R24, R156, gdesc[UR4].tnspB, R24, gsb0 ;  /* 0x43e000049c187df0 */ /* 0x000fe20008000818 */
[----:B------:R-:W-:Y:S01]  /*bfc0*/  R2UR UR6, R152 ;  /* 0x00000000980672ca */ /* 0x000fe200000e0000 */
[C---:B------:R-:W-:Y:S01]  /*bfd0*/  VIADD R152, R174.reuse, 0x200 ;  /* 0x00000200ae987836 */ /* 0x040fe20000000000 */
[----:B------:R-:W-:Y:S01]  /*bfe0*/  R2UR UR7, R153 ;  /* 0x00000000990772ca */ /* 0x000fe200000e0000 */
[----:B------:R-:W-:Y:S02]  /*bff0*/  IMAD.MOV.U32 R153, RZ, RZ, 0x40000040 ;  /* 0x40000040ff997424 */ /* 0x000fe400078e00ff */
[----:B------:R-:W-:Y:S01]  /*c000*/  VIADD R174, R174, 0x280 ;  /* 0x00000280aeae7836 */ /* 0x000fe20000000000 */
[----:B------:R-:W-:Y:S02]  /*c010*/  WARPGROUP.DEPBAR.LE gsb0, 0x0 ;  /* 0x00008000000079c5 */ /* 0x000fe40000010000 */
[----:B------:R-:W-:-:S15]  /*c020*/  WARPGROUP.ARRIVE ;  /* 0x00000000000079c5 */ /* 0x000fde0000000000 */
[----:B------:R-:W-:-:S04]  /*c030*/  NOP ;  /* 0x0000000000007918 */ /* 0x000fc80000000000 */
[----:B------:R-:W-:Y:S01]  /*c040*/  HGMMA.64x256x16.F32 R24, R160, gdesc[UR4].tnspB, R24, gsb0 ;  /* 0x43e00004a0187df0 */ /* 0x000fe20008000818 */
[----:B------:R-:W-:Y:S02]  /*c050*/  R2UR UR6, R152 ;  /* 0x00000000980672ca */ /* 0x000fe400000e0000 */
[----:B------:R-:W-:Y:S01]  /*c060*/  R2UR UR7, R153 ;  /* 0x00000000990772ca */ /* 0x000fe200000e0000 */
[----:B------:R-:W-:Y:S02]  /*c070*/  WARPGROUP.DEPBAR.LE gsb0, 0x0 ;  /* 0x00008000000079c5 */ /* 0x000fe40000010000 */
[----:B------:R-:W-:-:S15]  /*c080*/  WARPGROUP.ARRIVE ;  /* 0x00000000000079c5 */ /* 0x000fde0000000000 */
[----:B------:R-:W-:-:S07]  /*c090*/  NOP ;  /* 0x0000000000007918 */ /* 0x000fce0000000000 */
        /* <DEDUP_REMOVED lines=8> */
[----:B0-----:R-:W-:Y:S05]  /*c120*/  @!P0 BRA `(.L_x_768) ;  /* 0x0000000000048947 */ /* 0x001fea0003800000 */
[----:B------:R-:W-:Y:S01]  /*c130*/  BPT.TRAP 0x1 ;  /* 0x000000040000795c */ /* 0x000fe20000300000 */
.L_x_768:
[----:B------:R-:W0:Y:S01]  /*c140*/  S2R R10, SR_CgaCtaId ;  /* 0x00000000000a7919 */ /* 0x000e220000008800 */
[----:B------:R-:W-:Y:S02]  /*c150*/  VIADD R9, R9, 0x22860 ;  /* 0x0002286009097836 */ /* 0x000fe40000000000 */
[----:B------:R-:W-:Y:S02]  /*c160*/  IMAD.MOV.U32 R201, RZ, RZ, R173 ;  /* 0x000000ffffc97224 */ /* 0x000fe400078e00ad */
[----:B------:R-:W-:Y:S01]  /*c170*/  IMAD.MOV.U32 R200, RZ, RZ, R3 ;  /* 0x000000ffffc87224 */ /* 0x000fe200078e0003 */
[----:B0-----:R-:W-:-:S04]  /*c180*/  PRMT R9, R10, 0x654, R9 ;  /* 0x000006540a097816 */ /* 0x001fc80000000009 */
[----:B------:R1:W-:Y:S01]  /*c190*/  SYNCS.ARRIVE.TRANS64.RED.A1T0 RZ, [R9+URZ], RZ ;  /* 0x000000ff09ff79a7 */ /* 0x0003e2000810043f */
[----:B------:R-:W-:Y:S05]  /*c1a0*/  @P1 BRA `(.L_x_769) ;  /* 0xffffffe0003c1947 */ /* 0x000fea000383ffff */
.L_x_757:
[----:B------:R-:W3:Y:S01]  /*c1b0*/  LDL.LU R177, [R1+0x28] ;  /* 0x0000280001b17983 */ /* 0x000ee20000300800 */
[----:B------:R-:W-:Y:S05]  /*c1c0*/  WARPSYNC.ALL ;  /* 0x0000000000007948 */ /* 0x000fea0003800000 */
[----:B------:R-:W4:Y:S01]  /*c1d0*/  SHFL.BFLY PT, R5, R6, 0x2, 0x1f ;  /* 0x0c401f0006057f89 */ /* 0x000f2200000e0000 */
[----:B-1----:R-:W-:Y:S01]  /*c1e0*/  IMAD.MOV.U32 R9, RZ, RZ, RZ ;  /* 0x000000ffff097224 */ /* 0x002fe200078e00ff */
[----:B------:R-:W-:Y:S01]  /*c1f0*/  MOV R20, 0xff800000 ;  /* 0xff80000000147802 */ /* 0x000fe20000000f00 */
[----:B------:R-:W-:Y:S01]  /*c200*/  VIADD R206, R206, 0x1 ;  /* 0x00000001cece7836 */ /* 0x000fe20000000000 */
[----:B0-----:R-:W0:Y:S01]  /*c210*/  SHFL.BFLY PT, R8, R7, 0x2, 0x1f ;  /* 0x0c401f0007087f89 */ /* 0x001e2200000e0000 */
[----:B------:R-:W-:Y:S01]  /*c220*/  IMAD.MOV.U32 R21, RZ, RZ, -0x800000 ;  /* 0xff800000ff157424 */ /* 0x000fe200078e00ff */
[----:B------:R2:W-:Y:S08]  /*c230*/  BAR.ARV R11, 0x100 ;  /* 0x0004000b0000751d */ /* 0x0005f00000002000 */
[----:B------:R-:W-:Y:S06]  /*c240*/  BAR.ARV 0x8, 0x180 ;  /* 0x0206000000007b1d */ /* 0x000fec0000002000 */
[----:B------:R-:W-:Y:S01]  /*c250*/  ISETP.NE.AND P0, PT, R206, 0x2, PT ;  /* 0x00000002ce00780c */ /* 0x000fe20003f05270 */
[----:B----4-:R-:W-:Y:S01]  /*c260*/  FADD.FTZ R5, R5, R6 ;  /* 0x0000000605057221 */ /* 0x010fe20000010000 */
[----:B------:R-:W-:Y:S01]  /*c270*/  IMAD.MOV.U32 R6, RZ, RZ, RZ ;  /* 0x000000ffff067224 */ /* 0x000fe200078e00ff */
[----:B------:R-:W-:Y:S01]  /*c280*/  PLOP3.LUT P1, PT, PT, PT, PT, 0x8, 0x0 ;  /* 0x000000000000781c */ /* 0x000fe20003f2e170 */
[----:B0-----:R-:W-:-:S02]  /*c290*/  FADD.FTZ R10, R8, R7 ;  /* 0x00000007080a7221 */ /* 0x001fc40000010000 */
[----:B------:R-:W0:Y:S01]  /*c2a0*/  SHFL.BFLY PT, R4, R5, 0x1, 0x1f ;  /* 0x0c201f0005047f89 */ /* 0x000e2200000e0000 */
[----:B------:R-:W-:-:S03]  /*c2b0*/  SEL R206, R206, RZ, P0 ;  /* 0x000000ffcece7207 */ /* 0x000fc60000000000 */
[----:B------:R-:W1:Y:S01]  /*c2c0*/  SHFL.BFLY PT, R13, R10, 0x1, 0x1f ;  /* 0x0c201f000a0d7f89 */ /* 0x000e6200000e0000 */
[----:B0-----:R-:W-:Y:S01]  /*c2d0*/  FADD.FTZ R7, R5, R4 ;  /* 0x0000000405077221 */ /* 0x001fe20000010000 */
[----:B------:R-:W-:Y:S01]  /*c2e0*/  SEL R5, RZ, 0x1, P0 ;  /* 0x00000001ff057807 */ /* 0x000fe20000000000 */
[----:B-1----:R-:W-:-:S03]  /*c2f0*/  FADD.FTZ R8, R10, R13 ;  /* 0x0000000d0a087221 */ /* 0x002fc60000010000 */
[----:B------:R-:W-:Y:S02]  /*c300*/  FSETP.NE.FTZ.AND P2, PT, R7, RZ, PT ;  /* 0x000000ff0700720b */ /* 0x000fe40003f55000 */
[----:B------:R-:W-:Y:S02]  /*c310*/  LOP3.LUT R216, R216, R5, RZ, 0x3c, !PT ;  /* 0x00000005d8d87212 */ /* 0x000fe400078e3cff */
[----:B------:R-:W-:-:S09]  /*c320*/  FSETP.NE.FTZ.AND P3, PT, R8, RZ, PT ;  /* 0x000000ff0800720b */ /* 0x000fd20003f75000 */
[----:B------:R-:W0:Y:S08]  /*c330*/  @P2 MUFU.RCP R9, R7 ;  /* 0x0000000700092308 */ /* 0x000e300000001000 */
[----:B------:R-:W1:Y:S08]  /*c340*/  @P3 MUFU.LG2 R19, R8 ;  /* 0x0000000800133308 */ /* 0x000e700000000c00 */
[----:B------:R-:W-:Y:S01]  /*c350*/  @P3 MUFU.RCP R6, R8 ;  /* 0x0000000800063308 */ /* 0x000fe20000001000 */
[-C--:B0-----:R-:W-:Y:S01]  /*c360*/  FMUL.FTZ R4, R28, R9.reuse ;  /* 0x000000091c047220 */ /* 0x081fe20000410000 */
[-C--:B------:R-:W-:Y:S01]  /*c370*/  FMUL.FTZ R152, R32, R9.reuse ;  /* 0x0000000920987220 */ /* 0x080fe20000410000 */
[-C--:B------:R-:W-:Y:S01]  /*c380*/  FMUL.FTZ R5, R33, R9.reuse ;  /* 0x0000000921057220 */ /* 0x080fe20000410000 */
[C---:B------:R-:W-:Y:S01]  /*c390*/  @P2 FMUL.FTZ R33, R0.reuse, 0.69314718246459960938 ;  /* 0x3f31721800212820 */ /* 0x040fe20000410000 */
[----:B------:R-:W-:Y:S01]  /*c3a0*/  @P3 FMUL.FTZ R32, R0, 0.69314718246459960938 ;  /* 0x3f31721800203820 */ /* 0x000fe20000410000 */
[-C--:B------:R-:W-:Y:S01]  /*c3b0*/  FMUL.FTZ R166, R88, R9.reuse ;  /* 0x0000000958a67220 */ /* 0x080fe20000410000 */
[-C--:B------:R-:W-:Y:S01]  /*c3c0*/  FMUL.FTZ R167, R92, R9.reuse ;  /* 0x000000095ca77220 */ /* 0x080fe20000410000 */
[----:B------:R-:W0:Y:S01]  /*c3d0*/  @P2 MUFU.LG2 R28, R7 ;  /* 0x00000007001c2308 */ /* 0x000e220000000c00 */
[----:B-1----:R-:W-:Y:S01]  /*c3e0*/  @P3 FMUL.FTZ R19, R19, 0.69314718246459960938 ;  /* 0x3f31721813133820 */ /* 0x002fe20000410000 */
        /* <DEDUP_REMOVED lines=61> */
[-C--:B--2---:R-:W-:Y:S01]  /*c7c0*/  FMUL.FTZ R11, R46, R6.reuse ;  /* 0x000000062e0b7220 */ /* 0x084fe20000410000 */
        /* <DEDUP_REMOVED lines=64> */
[----:B---3--:R-:W-:-:S05]  /*cbd0*/  VIADD R177, R177, 0x1 ;  /* 0x00000001b1b17836 */ /* 0x008fca0000000000 */
[----:B------:R0:W-:Y:S02]  /*cbe0*/  STL [R1+0x28], R177 ;  /* 0x000028b101007387 */ /* 0x0001e40000100800 */
.L_x_714:
[----:B------:R-:W-:Y:S05]  /*cbf0*/  WARPSYNC.ALL ;  /* 0x0000000000007948 */ /* 0x000fea0003800000 */
[----:B------:R-:W1:Y:S01]  /*cc00*/  S2R R3, SR_CgaCtaId ;  /* 0x0000000000037919 */ /* 0x000e620000008800 */
[----:B------:R-:W-:Y:S01]  /*cc10*/  MOV R19, 0x400 ;  /* 0x0000040000137802 */ /* 0x000fe20000000f00 */
[----:B------:R-:W-:Y:S01]  /*cc20*/  BSSY B0, `(.L_x_770) ;  /* 0x000031c000007945 */ /* 0x000fe20003800000 */
[----:B------:R-:W-:Y:S02]  /*cc30*/  BAR.SYNC.DEFER_BLOCKING 0x5, 0x180 ;  /* 0x0146000000007b1d */ /* 0x000fe40000010000 */
[----:B-1----:R-:W-:-:S05]  /*cc40*/  LEA R19, R3, R19, 0x18 ;  /* 0x0000001303137211 */ /* 0x002fca00078ec0ff */
[----:B------:R1:W2:Y:S01]  /*cc50*/  LDS.128 R32, [R19+0x228d0] ;  /* 0x0228d00013207984 */ /* 0x0002a20000000c00 */
[----:B------:R-:W-:Y:S06]  /*cc60*/  BAR.ARV 0x4, 0x180 ;  /* 0x0106000000007b1d */ /* 0x000fec0000002000 */
[----:B------:R-:W-:Y:S05]  /*cc70*/  @P1 BRA `(.L_x_771) ;  /* 0x00000020002c1947 */ /* 0x000fea0003800000 */
[----:B------:R-:W3:Y:S01]  /*cc80*/  LDL R3, [R1+0x54] ;  /* 0x0000540001037983 */ /* 0x000ee20000100800 */
[----:B------:R-:W4:Y:S01]  /*cc90*/  S2R R6, SR_SWINHI ;  /* 0x0000000000067919 */ /* 0x000f220000002f00 */
[----:B------:R-:W-:Y:S05]  /*cca0*/  WARPSYNC.ALL ;  /* 0x0000000000007948 */ /* 0x000fea0003800000 */
[----:B------:R-:W3:Y:S01]  /*ccb0*/  LDL.LU R179, [R1+0x1c] ;  /* 0x00001c0001b37983 */ /* 0x000ee20000300800 */
[----:B------:R-:W-:Y:S01]  /*ccc0*/  F2FP.F16.F32.PACK_AB R24, R25, R24 ;  /* 0x000000181918723e */ /* 0x000fe200000000ff */
[----:B------:R-:W-:Y:S01]  /*ccd0*/  ULDC.64 UR4, c[0x0][0xc00] ;  /* 0x0003000000047ab9 */ /* 0x000fe20000000a00 */
[----:B------:R-:W-:Y:S01]  /*cce0*/  F2FP.F16.F32.PACK_AB R7, R39, R7 ;  /* 0x000000072707723e */ /* 0x000fe200000000ff */
[----:B------:R-:W3:Y:S01]  /*ccf0*/  LDL.LU R178, [R1+0x20] ;  /* 0x0000200001b27983 */ /* 0x000ee20000300800 */
[----:B------:R-:W-:Y:S01]  /*cd00*/  F2FP.F16.F32.PACK_AB R9, R43, R9 ;  /* 0x000000092b09723e */ /* 0x000fe200000000ff */
[----:B--2---:R-:W2:Y:S01]  /*cd10*/  LDC R32, c[0x0][0xbe8] ;  /* 0x0002fa00ff207b82 */ /* 0x004ea20000000800 */
[----:B------:R-:W-:-:S02]  /*cd20*/  MOV R94, R19 ;  /* 0x00000013005e7202 */ /* 0x000fc40000000f00 */
[----:B----4-:R-:W-:Y:S01]  /*cd30*/  MOV R95, R6 ;  /* 0x00000006005f7202 */ /* 0x010fe20000000f00 */
[----:B0-----:R-:W4:Y:S01]  /*cd40*/  LDL R177, [R1+0x50] ;  /* 0x0000500001b17983 */ /* 0x001f220000100800 */
[----:B------:R-:W-:Y:S02]  /*cd50*/  F2FP.F16.F32.PACK_AB R25, R40, R12 ;  /* 0x0000000c2819723e */ /* 0x000fe400000000ff */
[----:B------:R-:W-:Y:S01]  /*cd60*/  F2FP.F16.F32.PACK_AB R6, R37, R153 ;  /* 0x000000992506723e */ /* 0x000fe200000000ff */
[----:B------:R-:W4:Y:S01]  /*cd70*/  LDL R173, [R1+0x2c] ;  /* 0x00002c0001ad7983 */ /* 0x000f220000100800 */
[----:B------:R-:W-:Y:S02]  /*cd80*/  F2FP.F16.F32.PACK_AB R11, R47, R11 ;  /* 0x0000000b2f0b723e */ /* 0x000fe400000000ff */
[----:B------:R-:W-:Y:S02]  /*cd90*/  F2FP.F16.F32.PACK_AB R12, R49, R156 ;  /* 0x0000009c310c723e */ /* 0x000fe400000000ff */
[----:B------:R-:W-:-:S02]  /*cda0*/  F2FP.F16.F32.PACK_AB R13, R51, R13 ;  /* 0x0000000d330d723e */ /* 0x000fc400000000ff */
        /* <DEDUP_REMOVED lines=15> */
[----:B------:R-:W-:Y:S01]  /*cea0*/  F2FP.F16.F32.PACK_AB R147, R151, R150 ;  /* 0x000000969793723e */ /* 0x000fe200000000ff */
[----:B------:R-:W-:Y:S01]  /*ceb0*/  BAR.SYNC.DEFER_BLOCKING 0x1, 0x100 ;  /* 0x0044000000007b1d */ /* 0x000fe20000010000 */
[----:B---3--:R-:W-:-:S03]  /*cec0*/  IMAD.WIDE R116, R3, 0x2, R94 ;  /* 0x0000000203747825 */ /* 0x008fc600078e025e */
[C---:B------:R-:W-:Y:S02]  /*ced0*/  LOP3.LUT R27, R116.reuse, 0x380, RZ, 0xc0, !PT ;  /* 0x00000380741b7812 */ /* 0x040fe400078ec0ff */
[C---:B------:R-:W-:Y:S02]  /*cee0*/  IADD3 R3, P2, R116.reuse, 0x40, RZ ;  /* 0x0000004074037810 */ /* 0x040fe40007f5e0ff */
[----:B------:R-:W-:Y:S02]  /*cef0*/  IADD3 R115, P3, R116, 0x60, RZ ;  /* 0x0000006074737810 */ /* 0x000fe40007f7e0ff */
[----:B------:R-:W-:Y:S02]  /*cf00*/  SHF.R.U64 R27, R27, 0x3, RZ ;  /* 0x000000031b1b7819 */ /* 0x000fe400000012ff */
[----:B-----5:R-:W-:Y:S02]  /*cf10*/  LOP3.LUT R28, R3, 0x380, RZ, 0xc0, !PT ;  /* 0x00000380031c7812 */ /* 0x020fe400078ec0ff */
[----:B------:R-:W-:-:S02]  /*cf20*/  LOP3.LUT R114, R115, 0x380, RZ, 0xc0, !PT ;  /* 0x0000038073727812 */ /* 0x000fc400078ec0ff */
[----:B------:R-:W-:Y:S01]  /*cf30*/  LOP3.LUT R26, R27, R116, RZ, 0x3c, !PT ;  /* 0x000000741b1a7212 */ /* 0x000fe200078e3cff */
[--C-:B------:R-:W-:Y:S01]  /*cf40*/  IMAD.MOV.U32 R27, RZ, RZ, R117.reuse ;  /* 0x000000ffff1b7224 */ /* 0x100fe200078e0075 */
[----:B------:R-:W-:Y:S02]  /*cf50*/  SHF.R.U64 R28, R28, 0x3, RZ ;  /* 0x000000031c1c7819 */ /* 0x000fe400000012ff */
[----:B------:R-:W-:Y:S02]  /*cf60*/  SHF.R.U64 R114, R114, 0x3, RZ ;  /* 0x0000000372727819 */ /* 0x000fe400000012ff */
[----:B------:R-:W-:Y:S02]  /*cf70*/  LOP3.LUT R28, R28, R3, RZ, 0x3c, !PT ;  /* 0x000000031c1c7212 */ /* 0x000fe400078e3cff */
[----:B------:R-:W-:Y:S01]  /*cf80*/  LOP3.LUT R114, R114, R115, RZ, 0x3c, !PT ;  /* 0x0000007372727212 */ /* 0x000fe200078e3cff */
[----:B------:R-:W-:Y:S01]  /*cf90*/  IMAD.X R115, RZ, RZ, R117, P3 ;  /* 0x000000ffff737224 */ /* 0x000fe200018e0675 */
[----:B------:R-:W-:-:S02]  /*cfa0*/  MOV R3, R26 ;  /* 0x0000001a00037202 */ /* 0x000fc40000000f00 */
[----:B------:R-:W-:Y:S01]  /*cfb0*/  F2FP.F16.F32.PACK_AB R26, R29, R4 ;  /* 0x000000041d1a723e */ /* 0x000fe200000000ff */
[----:B------:R-:W-:Y:S01]  /*cfc0*/  IMAD.X R29, RZ, RZ, R117, P2 ;  /* 0x000000ffff1d7224 */ /* 0x000fe200010e0675 */
[C---:B------:R-:W-:Y:S02]  /*cfd0*/  IADD3 R121, P3, R116.reuse, 0x8020, RZ ;  /* 0x0000802074797810 */ /* 0x040fe40007f7e0ff */
[C---:B------:R-:W-:Y:S02]  /*cfe0*/  IADD3 R31, P1, R116.reuse, 0x20, RZ ;  /* 0x00000020741f7810 */ /* 0x040fe40007f3e0ff */
[----:B------:R-:W-:Y:S02]  /*cff0*/  IADD3 R119, P2, R116, 0x8000, RZ ;  /* 0x0000800074777810 */ /* 0x000fe40007f5e0ff */
[----:B------:R-:W-:Y:S02]  /*d000*/  LOP3.LUT R120, R121, 0x380, RZ, 0xc0, !PT ;  /* 0x0000038079787812 */ /* 0x000fe400078ec0ff */
[----:B------:R-:W-:-:S02]  /*d010*/  LOP3.LUT R30, R31, 0x380, RZ, 0xc0, !PT ;  /* 0x000003801f1e7812 */ /* 0x000fc400078ec0ff */
[----:B------:R-:W-:Y:S02]  /*d020*/  LOP3.LUT R118, R119, 0x380, RZ, 0xc0, !PT ;  /* 0x0000038077767812 */ /* 0x000fe400078ec0ff */
[----:B------:R-:W-:Y:S02]  /*d030*/  IADD3 R103, P4, R116, 0x4000, RZ ;  /* 0x0000400074677810 */ /* 0x000fe40007f9e0ff */
[----:B------:R-:W-:Y:S02]  /*d040*/  F2FP.F16.F32.PACK_AB R27, R14, R10 ;  /* 0x0000000a0e1b723e */ /* 0x000fe400000000ff */
[----:B------:R-:W-:Y:S02]  /*d050*/  SHF.R.U64 R120, R120, 0x3, RZ ;  /* 0x0000000378787819 */ /* 0x000fe400000012ff */
[----:B------:R-:W-:Y:S02]  /*d060*/  SHF.R.U64 R30, R30, 0x3, RZ ;  /* 0x000000031e1e7819 */ /* 0x000fe400000012ff */
[----:B------:R-:W-:Y:S01]  /*d070*/  SHF.R.U64 R118, R118, 0x3, RZ ;  /* 0x0000000376767819 */ /* 0x000fe200000012ff */
[----:B------:R0:W-:Y:S01]  /*d080*/  STSM.16.M88.4 [R3], R24 ;  /* 0x0000001803007844 */ /* 0x0001e20000000200 */
[----:B------:R-:W-:-:S02]  /*d090*/  LOP3.LUT R102, R103, 0x380, RZ, 0xc0, !PT ;  /* 0x0000038067667812 */ /* 0x000fc400078ec0ff */
[----:B------:R-:W-:Y:S01]  /*d0a0*/  LOP3.LUT R120, R120, R121, RZ, 0x3c, !PT ;  /* 0x0000007978787212 */ /* 0x000fe200078e3cff */
[--C-:B------:R-:W-:Y:S01]  /*d0b0*/  IMAD.X R121, RZ, RZ, R117.reuse, P3 ;  /* 0x000000ffff797224 */ /* 0x100fe200018e0675 */
[----:B------:R-:W-:Y:S01]  /*d0c0*/  LOP3.LUT R30, R30, R31, RZ, 0x3c, !PT ;  /* 0x0000001f1e1e7212 */ /* 0x000fe200078e3cff */
[--C-:B------:R-:W-:Y:S01]  /*d0d0*/  IMAD.X R31, RZ, RZ, R117.reuse, P1 ;  /* 0x000000ffff1f7224 */ /* 0x100fe200008e0675 */
[----:B------:R-:W-:Y:S02]  /*d0e0*/  IADD3 R113, P5, R116, 0x4020, RZ ;  /* 0x0000402074717810 */ /* 0x000fe40007fbe0ff */
[----:B------:R-:W-:Y:S01]  /*d0f0*/  LOP3.LUT R118, R118, R119, RZ, 0x3c, !PT ;  /* 0x0000007776767212 */ /* 0x000fe200078e3cff */
[----:B------:R-:W-:Y:S01]  /*d100*/  IMAD.X R119, RZ, RZ, R117, P2 ;  /* 0x000000ffff777224 */ /* 0x000fe200010e0675 */
[C---:B------:R-:W-:Y:S02]  /*d110*/  IADD3 R111, P0, R116.reuse, 0x4040, RZ ;  /* 0x00004040746f7810 */ /* 0x040fe40007f1e0ff */
[----:B------:R-:W-:-:S02]  /*d120*/  IADD3 R107, P1, R116, 0x4060, RZ ;  /* 0x00004060746b7810 */ /* 0x000fc40007f3e0ff */
[C---:B0-----:R-:W-:Y:S02]  /*d130*/  IADD3 R27, P3, R116.reuse, 0xc060, RZ ;  /* 0x0000c060741b7810 */ /* 0x041fe40007f7e0ff */
[----:B------:R-:W-:Y:S02]  /*d140*/  IADD3 R25, P2, R116, 0xc040, RZ ;  /* 0x0000c04074197810 */ /* 0x000fe40007f5e0ff */
[----:B------:R-:W-:Y:S02]  /*d150*/  SHF.R.U64 R102, R102, 0x3, RZ ;  /* 0x0000000366667819 */ /* 0x000fe400000012ff */
[----:B------:R-:W-:Y:S02]  /*d160*/  LOP3.LUT R112, R113, 0x380, RZ, 0xc0, !PT ;  /* 0x0000038071707812 */ /* 0x000fe400078ec0ff */
[----:B------:R-:W-:Y:S02]  /*d170*/  LOP3.LUT R110, R111, 0x380, RZ, 0xc0, !PT ;  /* 0x000003806f6e7812 */ /* 0x000fe400078ec0ff */
[----:B------:R-:W-:-:S02]  /*d180*/  LOP3.LUT R26, R27, 0x380, RZ, 0xc0, !PT ;  /* 0x000003801b1a7812 */ /* 0x000fc400078ec0ff */
[----:B------:R-:W-:Y:S02]  /*d190*/  LOP3.LUT R106, R107, 0x380, RZ, 0xc0, !PT ;  /* 0x000003806b6a7812 */ /* 0x000fe400078ec0ff */
[----:B------:R-:W-:Y:S02]  /*d1a0*/  LOP3.LUT R24, R25, 0x380, RZ, 0xc0, !PT ;  /* 0x0000038019187812 */ /* 0x000fe400078ec0ff */
[----:B------:R-:W-:Y:S01]  /*d1b0*/  LOP3.LUT R102, R102, R103, RZ, 0x3c, !PT ;  /* 0x0000006766667212 */ /* 0x000fe200078e3cff */
[----:B------:R-:W-:Y:S01]  /*d1c0*/  IMAD.X R103, RZ, RZ, R117, P4 ;  /* 0x000000ffff677224 */ /* 0x000fe200020e0675 */
[----:B------:R-:W-:Y:S02]  /*d1d0*/  SHF.R.U64 R112, R112, 0x3, RZ ;  /* 0x0000000370707819 */ /* 0x000fe400000012ff */
[----:B------:R-:W-:Y:S02]  /*d1e0*/  SHF.R.U64 R110, R110, 0x3, RZ ;  /* 0x000000036e6e7819 */ /* 0x000fe400000012ff */
[----:B------:R-:W-:-:S02]  /*d1f0*/  IADD3 R123, P4, R116, 0x8040, RZ ;  /* 0x00008040747b7810 */ /* 0x000fc40007f9e0ff */
[----:B------:R-:W-:Y:S02]  /*d200*/  SHF.R.U64 R26, R26, 0x3, RZ ;  /* 0x000000031a1a7819 */ /* 0x000fe400000012ff */
[----:B------:R-:W-:Y:S02]  /*d210*/  SHF.R.U64 R106, R106, 0x3, RZ ;  /* 0x000000036a6a7819 */ /* 0x000fe400000012ff */
[----:B------:R-:W-:Y:S02]  /*d220*/  SHF.R.U64 R24, R24, 0x3, RZ ;  /* 0x0000000318187819 */ /* 0x000fe400000012ff */
[----:B------:R-:W-:Y:S01]  /*d230*/  LOP3.LUT R112, R112, R113, RZ, 0x3c, !PT ;  /* 0x0000007170707212 */ /* 0x000fe200078e3cff */
[----:B------:R-:W-:Y:S01]  /*d240*/  IMAD.X R113, RZ, RZ, R117, P5 ;  /* 0x000000ffff717224 */ /* 0x000fe200028e0675 */
[----:B------:R-:W-:Y:S02]  /*d250*/  LOP3.LUT R110, R110, R111, RZ, 0x3c, !PT ;  /* 0x0000006f6e6e7212 */ /* 0x000fe400078e3cff */
[----:B------:R-:W-:-:S02]  /*d260*/  LOP3.LUT R122, R123, 0x380, RZ, 0xc0, !PT ;  /* 0x000003807b7a7812 */ /* 0x000fc400078ec0ff */
[----:B------:R-:W-:Y:S01]  /*d270*/  LOP3.LUT R26, R26, R27, RZ, 0x3c, !PT ;  /* 0x0000001b1a1a7212 */ /* 0x000fe200078e3cff */
[--C-:B------:R-:W-:Y:S01]  /*d280*/  IMAD.X R27, RZ, RZ, R117.reuse, P3 ;  /* 0x000000ffff1b7224 */ /* 0x100fe200018e0675 */
[----:B------:R-:W-:Y:S01]  /*d290*/  LOP3.LUT R106, R106, R107, RZ, 0x3c, !PT ;  /* 0x0000006b6a6a7212 */ /* 0x000fe200078e3cff */
[----:B------:R-:W-:Y:S01]  /*d2a0*/  IMAD.X R107, RZ, RZ, R117, P1 ;  /* 0x000000ffff6b7224 */ /* 0x000fe200008e0675 */
[----:B------:R-:W-:Y:S02]  /*d2b0*/  IADD3 R125, P5, R116, 0x8060, RZ ;  /* 0x00008060747d7810 */ /* 0x000fe40007fbe0ff */
[----:B------:R-:W-:Y:S02]  /*d2c0*/  IADD3.X R111, RZ, R117, RZ, P0, !PT ;  /* 0x00000075ff6f7210 */ /* 0x000fe400007fe4ff */
[----:B------:R-:W-:Y:S02]  /*d2d0*/  LOP3.LUT R24, R24, R25, RZ, 0x3c, !PT ;  /* 0x0000001918187212 */ /* 0x000fe400078e3cff */
[----:B------:R-:W-:-:S02]  /*d2e0*/  F2FP.F16.F32.PACK_AB R4, R5, R152 ;  /* 0x000000980504723e */ /* 0x000fc400000000ff */
[----:B------:R-:W-:Y:S02]  /*d2f0*/  IADD3 R127, P0, R116, 0xc000, RZ ;  /* 0x0000c000747f7810 */ /* 0x000fe40007f1e0ff */
[----:B------:R-:W-:Y:S02]  /*d300*/  MOV R30, R30 ;  /* 0x0000001e001e7202 */ /* 0x000fe40000000f00 */
[----:B------:R-:W-:Y:S02]  /*d310*/  IADD3.X R25, RZ, R117, RZ, P2, !PT ;  /* 0x00000075ff197210 */ /* 0x000fe400017fe4ff */
[----:B------:R-:W-:Y:S02]  /*d320*/  F2FP.F16.F32.PACK_AB R5, R8, R0 ;  /* 0x000000000805723e */ /* 0x000fe400000000ff */
[----:B------:R-:W-:Y:S02]  /*d330*/  IADD3 R129, P1, R116, 0xc020, RZ ;  /* 0x0000c02074817810 */ /* 0x000fe40007f3e0ff */
[----:B------:R-:W-:-:S02]  /*d340*/  SHF.R.U64 R122, R122, 0x3, RZ ;  /* 0x000000037a7a7819 */ /* 0x000fc400000012ff */
[----:B------:R-:W-:Y:S02]  /*d350*/  MOV R28, R28 ;  /* 0x0000001c001c7202 */ /* 0x000fe40000000f00 */
[----:B------:R-:W-:Y:S02]  /*d360*/  F2FP.F16.F32.PACK_AB R8, R41, R154 ;  /* 0x0000009a2908723e */ /* 0x000fe400000000ff */
[----:B------:R-:W-:Y:S02]  /*d370*/  F2FP.F16.F32.PACK_AB R10, R45, R155 ;  /* 0x0000009b2d0a723e */ /* 0x000fe400000000ff */
[----:B------:R-:W-:Y:S01]  /*d380*/  LOP3.LUT R124, R125, 0x380, RZ, 0xc0, !PT ;  /* 0x000003807d7c7812 */ /* 0x000fe200078ec0ff */
[----:B------:R0:W-:Y:S01]  /*d390*/  STSM.16.M88.4 [R30], R4 ;  /* 0x000000041e007844 */ /* 0x0001e20000000200 */
[----:B------:R-:W-:Y:S02]  /*d3a0*/  LOP3.LUT R126, R127, 0x380, RZ, 0xc0, !PT ;  /* 0x000003807f7e7812 */ /* 0x000fe400078ec0ff */
[----:B------:R-:W-:-:S02]  /*d3b0*/  MOV R114, R114 ;  /* 0x0000007200727202 */ /* 0x000fc40000000f00 */
[----:B------:R-:W-:Y:S02]  /*d3c0*/  MOV R0, R24 ;  /* 0x0000001800007202 */ /* 0x000fe40000000f00 */
[----:B------:R-:W-:Y:S02]  /*d3d0*/  MOV R3, R26 ;  /* 0x0000001a00037202 */ /* 0x000fe40000000f00 */
[----:B------:R-:W-:Y:S02]  /*d3e0*/  F2FP.F16.F32.PACK_AB R14, R53, R157 ;  /* 0x0000009d350e723e */ /* 0x000fe400000000ff */
[----:B------:R-:W-:Y:S02]  /*d3f0*/  LOP3.LUT R128, R129, 0x380, RZ, 0xc0, !PT ;  /* 0x0000038081807812 */ /* 0x000fe400078ec0ff */
[----:B------:R-:W-:Y:S02]  /*d400*/  MOV R102, R102 ;  /* 0x0000006600667202 */ /* 0x000fe40000000f00 */
[----:B------:R-:W-:-:S02]  /*d410*/  F2FP.F16.F32.PACK_AB R24, R57, R158 ;  /* 0x0000009e3918723e */ /* 0x000fc400000000ff */
[----:B------:R-:W-:Y:S02]  /*d420*/  F2FP.F16.F32.PACK_AB R25, R59, R58 ;  /* 0x0000003a3b19723e */ /* 0x000fe400000000ff */
[----:B------:R-:W-:Y:S02]  /*d430*/  F2FP.F16.F32.PACK_AB R26, R61, R159 ;  /* 0x0000009f3d1a723e */ /* 0x000fe400000000ff */
[----:B------:R-:W-:Y:S01]  /*d440*/  F2FP.F16.F32.PACK_AB R27, R63, R62 ;  /* 0x0000003e3f1b723e */ /* 0x000fe200000000ff */
[----:B------:R3:W-:Y:S01]  /*d450*/  STSM.16.M88.4 [R28], R8 ;  /* 0x000000081c007844 */ /* 0x0007e20000000200 */
[----:B------:R-:W-:Y:S01]  /*d460*/  LOP3.LUT R122, R122, R123, RZ, 0x3c, !PT ;  /* 0x0000007b7a7a7212 */ /* 0x000fe200078e3cff */
[----:B------:R-:W-:Y:S01]  /*d470*/  IMAD.X R123, RZ, RZ, R117, P4 ;  /* 0x000000ffff7b7224 */ /* 0x000fe200020e0675 */
[----:B------:R-:W-:Y:S02]  /*d480*/  MOV R112, R112 ;  /* 0x0000007000707202 */ /* 0x000fe40000000f00 */
[----:B0-----:R-:W-:-:S02]  /*d490*/  F2FP.F16.F32.PACK_AB R4, R65, R160 ;  /* 0x000000a04104723e */ /* 0x001fc400000000ff */
[----:B------:R-:W-:Y:S02]  /*d4a0*/  F2FP.F16.F32.PACK_AB R5, R67, R66 ;  /* 0x000000424305723e */ /* 0x000fe400000000ff */
[----:B------:R-:W-:Y:S02]  /*d4b0*/  F2FP.F16.F32.PACK_AB R6, R69, R161 ;  /* 0x000000a14506723e */ /* 0x000fe400000000ff */
[----:B------:R-:W-:Y:S02]  /*d4c0*/  F2FP.F16.F32.PACK_AB R7, R71, R70 ;  /* 0x000000464707723e */ /* 0x000fe400000000ff */
[----:B------:R-:W-:Y:S01]  /*d4d0*/  SHF.R.U64 R124, R124, 0x3, RZ ;  /* 0x000000037c7c7819 */ /* 0x000fe200000012ff */
[----:B------:R-:W-:Y:S01]  /*d4e0*/  STSM.16.M88.4 [R114], R12 ;  /* 0x0000000c72007844 */ /* 0x000fe20000000200 */
[----:B------:R-:W-:Y:S02]  /*d4f0*/  SHF.R.U64 R126, R126, 0x3, RZ ;  /* 0x000000037e7e7819 */ /* 0x000fe400000012ff */
[----:B------:R-:W-:-:S02]  /*d500*/  MOV R110, R110 ;  /* 0x0000006e006e7202 */ /* 0x000fc40000000f00 */
[----:B---3--:R-:W-:Y:S02]  /*d510*/  F2FP.F16.F32.PACK_AB R8, R73, R162 ;  /* 0x000000a24908723e */ /* 0x008fe400000000ff */
[----:B------:R-:W-:Y:S02]  /*d520*/  F2FP.F16.F32.PACK_AB R9, R75, R74 ;  /* 0x0000004a4b09723e */ /* 0x000fe400000000ff */
[----:B------:R-:W-:Y:S02]  /*d530*/  F2FP.F16.F32.PACK_AB R10, R77, R163 ;  /* 0x000000a34d0a723e */ /* 0x000fe400000000ff */
[----:B------:R-:W-:Y:S01]  /*d540*/  F2FP.F16.F32.PACK_AB R11, R79, R78 ;  /* 0x0000004e4f0b723e */ /* 0x000fe200000000ff */
[----:B------:R-:W-:Y:S01]  /*d550*/  STSM.16.M88.4 [R102], R24 ;  /* 0x0000001866007844 */ /* 0x000fe20000000200 */
[----:B------:R-:W-:Y:S02]  /*d560*/  SHF.R.U64 R128, R128, 0x3, RZ ;  /* 0x0000000380807819 */ /* 0x000fe400000012ff */
[----:B------:R-:W-:-:S02]  /*d570*/  MOV R106, R106 ;  /* 0x0000006a006a7202 */ /* 0x000fc40000000f00 */
[----:B------:R-:W-:Y:S02]  /*d580*/  F2FP.F16.F32.PACK_AB R28, R81, R164 ;  /* 0x000000a4511c723e */ /* 0x000fe400000000ff */
[----:B------:R-:W-:Y:S02]  /*d590*/  F2FP.F16.F32.PACK_AB R29, R83, R82 ;  /* 0x00000052531d723e */ /* 0x000fe400000000ff */
[----:B------:R-:W-:Y:S02]  /*d5a0*/  F2FP.F16.F32.PACK_AB R30, R85, R165 ;  /* 0x000000a5551e723e */ /* 0x000fe400000000ff */
[----:B------:R-:W-:Y:S01]  /*d5b0*/  F2FP.F16.F32.PACK_AB R31, R87, R86 ;  /* 0x00000056571f723e */ /* 0x000fe200000000ff */
[----:B------:R0:W-:Y:S01]  /*d5c0*/  STSM.16.M88.4 [R112], R4 ;  /* 0x0000000470007844 */ /* 0x0001e20000000200 */
[----:B------:R-:W-:Y:S02]  /*d5d0*/  MOV R118, R118 ;  /* 0x0000007600767202 */ /* 0x000fe40000000f00 */
[----:B------:R-:W-:-:S02]  /*d5e0*/  F2FP.F16.F32.PACK_AB R41, R91, R90 ;  /* 0x0000005a5b29723e */ /* 0x000fc400000000ff */
[----:B------:R-:W-:Y:S01]  /*d5f0*/  LOP3.LUT R124, R124, R125, RZ, 0x3c, !PT ;  /* 0x0000007d7c7c7212 */ /* 0x000fe200078e3cff */
[--C-:B------:R-:W-:Y:S01]  /*d600*/  IMAD.X R125, RZ, RZ, R117.reuse, P5 ;  /* 0x000000ffff7d7224 */ /* 0x100fe200028e0675 */
[----:B------:R-:W-:Y:S01]  /*d610*/  MOV R120, R120 ;  /* 0x0000007800787202 */ /* 0x000fe20000000f00 */
[----:B------:R3:W-:Y:S01]  /*d620*/  STSM.16.M88.4 [R110], R8 ;  /* 0x000000086e007844 */ /* 0x0007e20000000200 */
[----:B------:R-:W-:Y:S01]  /*d630*/  LOP3.LUT R126, R126, R127, RZ, 0x3c, !PT ;  /* 0x0000007f7e7e7212 */ /* 0x000fe200078e3cff */
[--C-:B------:R-:W-:Y:S01]  /*d640*/  IMAD.X R127, RZ, RZ, R117.reuse, P0 ;  /* 0x000000ffff7f7224 */ /* 0x100fe200000e0675 */
[----:B------:R-:W-:Y:S01]  /*d650*/  MOV R122, R122 ;  /* 0x0000007a007a7202 */ /* 0x000fe20000000f00 */
[----:B------:R-:W-:Y:S01]  /*d660*/  STSM.16.M88.4 [R106], R28 ;  /* 0x0000001c6a007844 */ /* 0x000fe20000000200 */
[----:B------:R-:W-:Y:S01]  /*d670*/  LOP3.LUT R128, R128, R129, RZ, 0x3c, !PT ;  /* 0x0000008180807212 */ /* 0x000fe200078e3cff */
[----:B------:R-:W-:Y:S01]  /*d680*/  IMAD.X R129, RZ, RZ, R117, P1 ;  /* 0x000000ffff817224 */ /* 0x000fe200008e0675 */
[----:B0-----:R-:W-:-:S02]  /*d690*/  F2FP.F16.F32.PACK_AB R4, R105, R170 ;  /* 0x000000aa6904723e */ /* 0x001fc400000000ff */
[----:B------:R-:W-:Y:S02]  /*d6a0*/  F2FP.F16.F32.PACK_AB R5, R50, R48 ;  /* 0x000000303205723e */ /* 0x000fe400000000ff */
[----:B------:R-:W-:Y:S02]  /*d6b0*/  F2FP.F16.F32.PACK_AB R6, R109, R108 ;  /* 0x0000006c6d06723e */ /* 0x000fe400000000ff */
[----:B------:R-:W-:Y:S01]  /*d6c0*/  F2FP.F16.F32.PACK_AB R7, R54, R52 ;  /* 0x000000343607723e */ /* 0x000fe200000000ff */
[----:B------:R-:W-:Y:S01]  /*d6d0*/  STSM.16.M88.4 [R118], R40 ;  /* 0x0000002876007844 */ /* 0x000fe20000000200 */
[----:B------:R-:W-:Y:S02]  /*d6e0*/  MOV R124, R124 ;  /* 0x0000007c007c7202 */ /* 0x000fe40000000f00 */
[----:B---3--:R-:W-:Y:S01]  /*d6f0*/  F2FP.F16.F32.PACK_AB R8, R88, R171 ;  /* 0x000000ab5808723e */ /* 0x008fe200000000ff */
[----:B------:R-:W-:Y:S01]  /*d700*/  STSM.16.M88.4 [R120], R36 ;  /* 0x0000002478007844 */ /* 0x000fe20000000200 */
[----:B------:R-:W-:-:S02]  /*d710*/  F2FP.F16.F32.PACK_AB R9, R60, R56 ;  /* 0x000000383c09723e */ /* 0x000fc400000000ff */
[----:B------:R-:W-:Y:S01]  /*d720*/  F2FP.F16.F32.PACK_AB R10, R92, R172 ;  /* 0x000000ac5c0a723e */ /* 0x000fe200000000ff */
[----:B------:R0:W-:Y:S01]  /*d730*/  STSM.16.M88.4 [R122], R4 ;  /* 0x000000047a007844 */ /* 0x0001e20000000200 */
[----:B------:R-:W-:Y:S02]  /*d740*/  F2FP.F16.F32.PACK_AB R11, R68, R64 ;  /* 0x00000040440b723e */ /* 0x000fe400000000ff */
[----:B------:R-:W-:Y:S02]  /*d750*/  MOV R126, R126 ;  /* 0x0000007e007e7202 */ /* 0x000fe40000000f00 */
[----:B------:R-:W-:Y:S02]  /*d760*/  F2FP.F16.F32.PACK_AB R12, R96, R174 ;  /* 0x000000ae600c723e */ /* 0x000fe400000000ff */
[----:B------:R-:W-:Y:S02]  /*d770*/  F2FP.F16.F32.PACK_AB R13, R76, R72 ;  /* 0x000000484c0d723e */ /* 0x000fe400000000ff */
[----:B------:R-:W-:-:S02]  /*d780*/  F2FP.F16.F32.PACK_AB R14, R100, R175 ;  /* 0x000000af640e723e */ /* 0x000fc400000000ff */
[----:B------:R-:W-:Y:S02]  /*d790*/  F2FP.F16.F32.PACK_AB R15, R84, R80 ;  /* 0x00000050540f723e */ /* 0x000fe400000000ff */
[----:B------:R-:W-:Y:S02]  /*d7a0*/  ISETP.NE.U32.AND P0, PT, RZ, UR4, PT ;  /* 0x00000004ff007c0c */ /* 0x000fe4000bf05070 */
[----:B------:R-:W-:Y:S02]  /*d7b0*/  MOV R128, R128 ;  /* 0x0000008000807202 */ /* 0x000fe40000000f00 */
[----:B0-----:R-:W-:Y:S02]  /*d7c0*/  IADD3 R6, P1, R179, UR4, RZ ;  /* 0x00000004b3067c10 */ /* 0x001fe4000ff3e0ff */
[----:B------:R-:W-:Y:S02]  /*d7d0*/  F2FP.F16.F32.PACK_AB R24, R104, R176 ;  /* 0x000000b06818723e */ /* 0x000fe400000000ff */
[----:B------:R-:W-:-:S02]  /*d7e0*/  F2FP.F16.F32.PACK_AB R25, R131, R130 ;  /* 0x000000828319723e */ /* 0x000fc400000000ff */
[----:B------:R-:W-:Y:S02]  /*d7f0*/  F2FP.F16.F32.PACK_AB R26, R133, R132 ;  /* 0x00000084851a723e */ /* 0x000fe400000000ff */
[----:B------:R-:W-:Y:S01]  /*d800*/  F2FP.F16.F32.PACK_AB R27, R135, R134 ;  /* 0x00000086871b723e */ /* 0x000fe200000000ff */
[----:B------:R0:W-:Y:S01]  /*d810*/  STSM.16.M88.4 [R124], R8 ;  /* 0x000000087c007844 */ /* 0x0001e20000000200 */
[----:B------:R-:W-:Y:S02]  /*d820*/  ISETP.NE.AND.EX P0, PT, RZ, UR5, PT, P0 ;  /* 0x00000005ff007c0c */ /* 0x000fe4000bf05300 */
[----:B------:R-:W-:Y:S01]  /*d830*/  IADD3.X R7, R178, UR5, RZ, P1, !PT ;  /* 0x00000005b2077c10 */ /* 0x000fe20008ffe4ff */
[----:B------:R-:W-:Y:S01]  /*d840*/  STSM.16.M88.4 [R126], R12 ;  /* 0x0000000c7e007844 */ /* 0x000fe20000000200 */
[----:B------:R-:W-:Y:S02]  /*d850*/  ULDC.64 UR4, c[0x0][0xc08] ;  /* 0x0003020000047ab9 */ /* 0x000fe40000000a00 */
[----:B------:R-:W-:Y:S01]  /*d860*/  ISETP.NE.U32.AND P2, PT, RZ, UR4, PT ;  /* 0x00000004ff007c0c */ /* 0x000fe2000bf45070 */
[----:B------:R4:W-:Y:S04]  /*d870*/  STSM.16.M88.4 [R128], R24 ;  /* 0x0000001880007844 */ /* 0x0009e80000000200 */
[----:B------:R3:W-:Y:S01]  /*d880*/  STSM.16.M88.4 [R0], R136 ;  /* 0x0000008800007844 */ /* 0x0007e20000000200 */
[----:B------:R-:W-:-:S03]  /*d890*/  ISETP.NE.AND.EX P2, PT, RZ, UR5, PT, P2 ;  /* 0x00000005ff007c0c */ /* 0x000fc6000bf45320 */
[----:B------:R3:W-:Y:S01]  /*d8a0*/  STSM.16.M88.4 [R3], R144 ;  /* 0x0000009003007844 */ /* 0x0007e20000000200 */
[----:B------:R-:W-:Y:S01]  /*d8b0*/  IMAD.MOV.U32 R80, RZ, RZ, RZ ;  /* 0x000000ffff507224 */ /* 0x000fe200078e00ff */
[----:B------:R-:W-:Y:S08]  /*d8c0*/  BAR.SYNC.DEFER_BLOCKING 0x1, 0x100 ;  /* 0x0044000000007b1d */ /* 0x000ff00000010000 */
[----:B------:R-:W-:Y:S01]  /*d8d0*/  @P2 IADD3 R4, P3, R179, UR4, RZ ;  /* 0x00000004b3042c10 */ /* 0x000fe2000ff7e0ff */
[----:B------:R-:W-:-:S02]  /*d8e0*/  ULDC UR4, c[0x0][0xa88] ;  /* 0x0002a20000047ab9 */ /* 0x000fc40000000800 */
[----:B0-----:R-:W-:Y:S01]  /*d8f0*/  IMAD.U32 R11, RZ, RZ, UR4 ;  /* 0x00000004ff0b7e24 */ /* 0x001fe2000f8e00ff */
[----:B------:R-:W-:Y:S01]  /*d900*/  @P2 IADD3.X R5, R178, UR5, RZ, P3, !PT ;  /* 0x00000005b2052c10 */ /* 0x000fe20009ffe4ff */
[----:B------:R3:W5:Y:S04]  /*d910*/  @P0 LDG.E R80, desc[UR40][R6.64] ;  /* 0x0000002806500981 */ /* 0x000768000c1e1900 */
[----:B------:R3:W5:Y:S01]  /*d920*/  @P2 LDG.E R11, desc[UR40][R4.64] ;  /* 0x00000028040b2981 */ /* 0x000762000c1e1900 */
[----:B--2---:R-:W-:-:S13]  /*d930*/  ISETP.NE.AND P1, PT, R32, 0x1, PT ;  /* 0x000000012000780c */ /* 0x004fda0003f25270 */
[----:B------:R-:W0:Y:S08]  /*d940*/  @P1 LDC R8, c[0x0][0xbec] ;  /* 0x0002fb00ff081b82 */ /* 0x000e300000000800 */
[----:B------:R-:W2:Y:S01]  /*d950*/  @P1 LDC R9, c[0x0][0xbf0] ;  /* 0x0002fc00ff091b82 */ /* 0x000ea20000000800 */
[----:B----4-:R-:W-:Y:S01]  /*d960*/  IMAD R25, R173, 0x80, R177 ;  /* 0x00000080ad197824 */ /* 0x010fe200078e02b1 */
[----:B---3--:R-:W-:Y:S06]  /*d970*/  @P2 BRA `(.L_x_772) ;  /* 0x0000000000102947 */ /* 0x008fec0003800000 */
[----:B------:R-:W-:Y:S05]  /*d980*/  @!P0 BRA `(.L_x_772) ;  /* 0x00000000000c8947 */ /* 0x000fea0003800000 */
[----:B------:R-:W3:Y:S04]  /*d990*/  LDG.E R0, desc[UR40][R6.64] ;  /* 0x0000002806007981 */ /* 0x000ee8000c1e1900 */
[----:B-----5:R-:W3:Y:S02]  /*d9a0*/  LDG.E R11, desc[UR40][R6.64+0x4] ;  /* 0x00000428060b7981 */ /* 0x020ee4000c1e1900 */
[----:B---3--:R-:W-:-:S07]  /*d9b0*/  IMAD.IADD R11, R11, 0x1, -R0 ;  /* 0x000000010b0b7824 */ /* 0x008fce00078e0a00 */
.L_x_772:
[----:B------:R-:W3:Y:S01]  /*d9c0*/  LDL.LU R10, [R1+0x38] ;  /* 0x00003800010a7983 */ /* 0x000ee20000300800 */
[----:B0-----:R-:W-:Y:S01]  /*d9d0*/  @P1 IMAD.HI.U32 R0, R25, R8, RZ ;  /* 0x0000000819001227 */ /* 0x001fe200078e00ff */
[----:B------:R-:W-:-:S03]  /*d9e0*/  ULDC.64 UR4, c[0x0][0xb90] ;  /* 0x0002e40000047ab9 */ /* 0x000fc60000000a00 */
[----:B------:R-:W-:Y:S01]  /*d9f0*/  IMAD.MOV.U32 R7, RZ, RZ, R25 ;  /* 0x000000ffff077224 */ /* 0x000fe200078e0019 */
[----:B------:R-:W4:Y:S01]  /*da00*/  LDL.LU R6, [R1+0x24] ;  /* 0x0000240001067983 */ /* 0x000f220000300800 */
[----:B-----5:R-:W-:Y:S01]  /*da10*/  SHF.R.S32.HI R81, RZ, 0x1f, R80 ;  /* 0x0000001fff517819 */ /* 0x020fe20000011450 */
[----:B------:R-:W0:Y:S02]  /*da20*/  @P1 LDC R85, c[0x0][0xbec] ;  /* 0x0002fb00ff551b82 */ /* 0x000e240000000800 */
[----:B------:R-:W3:Y:S01]  /*da30*/  LDL.LU R88, [R1+0x18] ;  /* 0x0000180001587983 */ /* 0x000ee20000300800 */
[----:B--2---:R-:W-:Y:S01]  /*da40*/  @P1 SHF.R.U32.HI R7, RZ, R9, R0 ;  /* 0x00000009ff071219 */ /* 0x004fe20000011600 */
[----:B------:R-:W2:Y:S04]  /*da50*/  S2R R87, SR_TID.X ;  /* 0x0000000000577919 */ /* 0x000ea80000002100 */
[----:B------:R-:W-:Y:S01]  /*da60*/  IMAD.MOV R15, RZ, RZ, -R7 ;  /* 0x000000ffff0f7224 */ /* 0x000fe200078e0a07 */
[----:B------:R-:W1:Y:S01]  /*da70*/  S2R R26, SR_TID.X ;  /* 0x00000000001a7919 */ /* 0x000e620000002100 */
[----:B--2---:R-:W-:-:S05]  /*da80*/  VIADD R87, R87, 0xffffff80 ;  /* 0xffffff8057577836 */ /* 0x004fca0000000000 */
[----:B------:R-:W-:-:S04]  /*da90*/  SHF.R.S32.HI R86, RZ, 0x1f, R87 ;  /* 0x0000001fff567819 */ /* 0x000fc80000011457 */
[----:B------:R-:W-:-:S04]  /*daa0*/  LEA.HI R86, R86, R87, RZ, 0x3 ;  /* 0x0000005756567211 */ /* 0x000fc800078f18ff */
[----:B------:R-:W-:-:S04]  /*dab0*/  SHF.R.S32.HI R86, RZ, 0x3, R86 ;  /* 0x00000003ff567819 */ /* 0x000fc80000011456 */
[----:B------:R-:W-:Y:S01]  /*dac0*/  LEA R13, R86, R217, 0x6 ;  /* 0x000000d9560d7211 */ /* 0x000fe200078e30ff */
[C---:B------:R-:W-:Y:S01]  /*dad0*/  VIADD R90, R217.reuse, 0xc0 ;  /* 0x000000c0d95a7836 */ /* 0x040fe20000000000 */
[C---:B------:R-:W-:Y:S01]  /*dae0*/  IADD3 R92, R217.reuse, 0x80, RZ ;  /* 0x00000080d95c7810 */ /* 0x040fe20007ffe0ff */
[----:B------:R-:W-:Y:S01]  /*daf0*/  BSSY B1, `(.L_x_773) ;  /* 0x00000df000017945 */ /* 0x000fe20003800000 */
[C---:B------:R-:W-:Y:S02]  /*db00*/  VIADD R89, R217.reuse, 0xc0 ;  /* 0x000000c0d9597836 */ /* 0x040fe40000000000 */
[C---:B------:R-:W-:Y:S02]  /*db10*/  VIADD R91, R217.reuse, 0x80 ;  /* 0x00000080d95b7836 */ /* 0x040fe40000000000 */
[----:B------:R-:W-:Y:S01]  /*db20*/  VIADD R93, R217, 0x40 ;  /* 0x00000040d95d7836 */ /* 0x000fe20000000000 */
[----:B----4-:R-:W-:Y:S02]  /*db30*/  SEL R82, R6, RZ, !P0 ;  /* 0x000000ff06527207 */ /* 0x010fe40004000000 */
[----:B---3--:R-:W-:Y:S01]  /*db40*/  SHF.R.S32.HI R83, RZ, 0x1f, R88 ;  /* 0x0000001fff537819 */ /* 0x008fe20000011458 */
[----:B------:R-:W-:-:S04]  /*db50*/  IMAD.WIDE.U32 R4, R88, UR4, R80 ;  /* 0x0000000458047c25 */ /* 0x000fc8000f8e0050 */
[----:B------:R-:W-:-:S04]  /*db60*/  IMAD R3, R83, UR4, RZ ;  /* 0x0000000453037c24 */ /* 0x000fc8000f8e02ff */
[----:B------:R-:W-:Y:S01]  /*db70*/  IMAD R9, R88, UR5, R3 ;  /* 0x0000000558097c24 */ /* 0x000fe2000f8e0203 */
[----:B------:R-:W-:Y:S01]  /*db80*/  SEL R3, R10, RZ, !P0 ;  /* 0x000000ff0a037207 */ /* 0x000fe20004000000 */
[----:B------:R-:W-:Y:S01]  /*db90*/  ULDC.64 UR4, c[0x0][0xb98] ;  /* 0x0002e60000047ab9 */ /* 0x000fe20000000a00 */
[----:B------:R-:W2:Y:S01]  /*dba0*/  LDL R10, [R1+0x48] ;  /* 0x00004800010a7983 */ /* 0x000ea20000100800 */
[----:B------:R-:W-:Y:S02]  /*dbb0*/  IMAD.IADD R5, R5, 0x1, R9 ;  /* 0x0000000105057824 */ /* 0x000fe400078e0209 */
[----:B------:R-:W-:Y:S02]  /*dbc0*/  IMAD R9, R32, R15, R25 ;  /* 0x0000000f20097224 */ /* 0x000fe400078e0219 */
[----:B------:R-:W-:Y:S02]  /*dbd0*/  IMAD R15, R3, UR4, RZ ;  /* 0x00000004030f7c24 */ /* 0x000fe4000f8e02ff */
[----:B------:R-:W-:Y:S01]  /*dbe0*/  IMAD.WIDE.U32 R4, R82, UR4, R4 ;  /* 0x0000000452047c25 */ /* 0x000fe2000f8e0004 */
[----:B------:R-:W-:-:S03]  /*dbf0*/  SHF.R.S32.HI R0, RZ, 0x1f, R9 ;  /* 0x0000001fff007819 */ /* 0x000fc60000011409 */
[----:B------:R-:W-:Y:S01]  /*dc00*/  IMAD.WIDE R94, R13, 0x2, R94 ;  /* 0x000000020d5e7825 */ /* 0x000fe200078e025e */
[----:B------:R-:W-:Y:S02]  /*dc10*/  SHF.R.S32.HI R13, RZ, 0x1f, R7 ;  /* 0x0000001fff0d7819 */ /* 0x000fe40000011407 */
[----:B------:R-:W-:Y:S01]  /*dc20*/  IADD3 R4, P0, R7, R4, RZ ;  /* 0x0000000407047210 */ /* 0x000fe20007f1e0ff */
[----:B------:R-:W-:Y:S01]  /*dc30*/  IMAD R15, R82, UR5, R15 ;  /* 0x00000005520f7c24 */ /* 0x000fe2000f8e020f */
[----:B------:R-:W-:Y:S02]  /*dc40*/  ULDC.64 UR4, c[0x0][0xb88] ;  /* 0x0002e20000047ab9 */ /* 0x000fe40000000a00 */
[----:B------:R-:W-:Y:S02]  /*dc50*/  IMAD R0, R0, UR4, RZ ;  /* 0x0000000400007c24 */ /* 0x000fe4000f8e02ff */
[----:B------:R-:W-:Y:S02]  /*dc60*/  IADD3.X R5, R13, R5, R15, P0, !PT ;  /* 0x000000050d057210 */ /* 0x000fe400007fe40f */
[----:B------:R-:W-:-:S02]  /*dc70*/  IMAD R13, R9, UR5, R0 ;  /* 0x00000005090d7c24 */ /* 0x000fc4000f8e0200 */
[----:B------:R-:W-:Y:S01]  /*dc80*/  IMAD.WIDE.U32 R4, R9, UR4, R4 ;  /* 0x0000000409047c25 */ /* 0x000fe2000f8e0004 */
[----:B------:R-:W-:-:S03]  /*dc90*/  ULDC.64 UR4, c[0x0][0xb50] ;  /* 0x0002d40000047ab9 */ /* 0x000fc60000000a00 */
[----:B------:R-:W-:Y:S01]  /*dca0*/  IMAD.IADD R5, R5, 0x1, R13 ;  /* 0x0000000105057824 */ /* 0x000fe200078e020d */
[----:B------:R-:W-:Y:S02]  /*dcb0*/  LEA R6, P0, R4, UR4, 0x2 ;  /* 0x0000000404067c11 */ /* 0x000fe4000f8010ff */
[----:B------:R-:W-:Y:S02]  /*dcc0*/  IADD3 R7, P2, R94, 0x1000, RZ ;  /* 0x000010005e077810 */ /* 0x000fe40007f5e0ff */
[----:B------:R-:W-:Y:S01]  /*dcd0*/  LEA.HI.X R4, R4, UR5, R5, 0x2, P0 ;  /* 0x0000000504047c11 */ /* 0x000fe200080f1405 */
[----:B-1----:R-:W-:Y:S01]  /*dce0*/  VIADD R26, R26, 0xffffff80 ;  /* 0xffffff801a1a7836 */ /* 0x002fe20000000000 */
[C---:B------:R-:W-:Y:S01]  /*dcf0*/  IADD3 R29, P0, R94.reuse, 0x4000, RZ ;  /* 0x000040005e1d7810 */ /* 0x040fe20007f1e0ff */
[----:B------:R-:W-:Y:S01]  /*dd00*/  IMAD.X R9, RZ, RZ, R95, P2 ;  /* 0x000000ffff097224 */ /* 0x000fe200010e065f */
[C---:B------:R-:W-:Y:S02]  /*dd10*/  IADD3 R41, P2, R94.reuse, 0x6000, RZ ;  /* 0x000060005e297810 */ /* 0x040fe40007f5e0ff */
[----:B------:R-:W-:Y:S01]  /*dd20*/  IADD3 R13, P3, R94, 0x2000, RZ ;  /* 0x000020005e0d7810 */ /* 0x000fe20007f7e0ff */
[----:B------:R-:W-:Y:S01]  /*dd30*/  SHFL.IDX PT, R54, R6, RZ, 0x1c1f ;  /* 0x001c1fff06367589 */ /* 0x000fe200000e0000 */
[----:B------:R-:W-:Y:S01]  /*dd40*/  LOP3.LUT R28, R29, 0x380, RZ, 0xc0, !PT ;  /* 0x000003801d1c7812 */ /* 0x000fe200078ec0ff */
[----:B------:R-:W-:Y:S01]  /*dd50*/  IMAD R0, R11, R32, RZ ;  /* 0x000000200b007224 */ /* 0x000fe200078e02ff */
[----:B------:R-:W-:Y:S01]  /*dd60*/  LOP3.LUT R40, R41, 0x380, RZ, 0xc0, !PT ;  /* 0x0000038029287812 */ /* 0x000fe200078ec0ff */
[----:B------:R-:W-:Y:S01]  /*dd70*/  SHFL.IDX PT, R58, R6, 0x1, 0x1c1f ;  /* 0x003c1f00063a7f89 */ /* 0x000fe200000e0000 */
[----:B------:R-:W-:Y:S01]  /*dd80*/  SHF.R.U64 R28, R28, 0x3, RZ ;  /* 0x000000031c1c7819 */ /* 0x000fe200000012ff */
[----:B------:R-:W-:Y:S01]  /*dd90*/  ULDC.64 UR4, c[0x0][0xaa0] ;  /* 0x0002a80000047ab9 */ /* 0x000fe20000000a00 */
[----:B------:R-:W-:-:S02]  /*dda0*/  SHF.R.S32.HI R14, RZ, 0x1f, R26 ;  /* 0x0000001fff0e7819 */ /* 0x000fc4000001141a */
[----:B------:R-:W-:Y:S01]  /*ddb0*/  LOP3.LUT R28, R28, R29, RZ, 0x3c, !PT ;  /* 0x0000001d1c1c7212 */ /* 0x000fe200078e3cff */
[--C-:B------:R-:W-:Y:S01]  /*ddc0*/  IMAD.X R29, RZ, RZ, R95.reuse, P0 ;  /* 0x000000ffff1d7224 */ /* 0x100fe200000e065f */
[----:B------:R-:W-:Y:S02]  /*ddd0*/  SHF.R.U64 R40, R40, 0x3, RZ ;  /* 0x0000000328287819 */ /* 0x000fe400000012ff */
[----:B------:R-:W-:Y:S02]  /*dde0*/  IADD3 R53, P0, R94, 0x9000, RZ ;  /* 0x000090005e357810 */ /* 0x000fe40007f1e0ff */
[----:B------:R-:W-:Y:S02]  /*ddf0*/  LEA.HI R14, R14, R26, RZ, 0x7 ;  /* 0x0000001a0e0e7211 */ /* 0x000fe400078f38ff */
[----:B------:R-:W-:Y:S01]  /*de00*/  LOP3.LUT R40, R40, R41, RZ, 0x3c, !PT ;  /* 0x0000002928287212 */ /* 0x000fe200078e3cff */
[----:B------:R-:W-:Y:S01]  /*de10*/  IMAD.X R41, RZ, RZ, R95, P2 ;  /* 0x000000ffff297224 */ /* 0x000fe200010e065f */
[----:B------:R-:W-:-:S02]  /*de20*/  LOP3.LUT R52, R53, 0x380, RZ, 0xc0, !PT ;  /* 0x0000038035347812 */ /* 0x000fc400078ec0ff */
[----:B------:R-:W-:Y:S02]  /*de30*/  IADD3 R61, P2, R94, 0xb000, RZ ;  /* 0x0000b0005e3d7810 */ /* 0x000fe40007f5e0ff */
[----:B------:R-:W-:Y:S01]  /*de40*/  LOP3.LUT R14, R14, 0xffffff80, RZ, 0xc0, !PT ;  /* 0xffffff800e0e7812 */ /* 0x000fe200078ec0ff */
[----:B------:R-:W1:Y:S01]  /*de50*/  SHFL.IDX PT, R55, R4, RZ, 0x1c1f ;  /* 0x001c1fff04377589 */ /* 0x000e6200000e0000 */
[----:B------:R-:W-:Y:S02]  /*de60*/  SHF.R.U64 R52, R52, 0x3, RZ ;  /* 0x0000000334347819 */ /* 0x000fe400000012ff */
[----:B------:R-:W-:Y:S01]  /*de70*/  LOP3.LUT R60, R61, 0x380, RZ, 0xc0, !PT ;  /* 0x000003803d3c7812 */ /* 0x000fe200078ec0ff */
[----:B------:R-:W-:Y:S01]  /*de80*/  IMAD.IADD R14, R26, 0x1, -R14 ;  /* 0x000000011a0e7824 */ /* 0x000fe200078e0a0e */
[----:B------:R-:W-:Y:S01]  /*de90*/  LOP3.LUT R12, R13, 0x380, RZ, 0xc0, !PT ;  /* 0x000003800d0c7812 */ /* 0x000fe200078ec0ff */
[----:B------:R3:W4:Y:S01]  /*dea0*/  SHFL.IDX PT, R59, R4, 0x1, 0x1c1f ;  /* 0x003c1f00043b7f89 */ /* 0x00072200000e0000 */
[----:B------:R-:W-:Y:S01]  /*deb0*/  LOP3.LUT R52, R52, R53, RZ, 0x3c, !PT ;  /* 0x0000003534347212 */ /* 0x000fe200078e3cff */
[----:B------:R-:W-:Y:S01]  /*dec0*/  IMAD.X R53, RZ, RZ, R95, P0 ;  /* 0x000000ffff357224 */ /* 0x000fe200000e065f */
[----:B------:R-:W-:-:S02]  /*ded0*/  SHF.R.U64 R60, R60, 0x3, RZ ;  /* 0x000000033c3c7819 */ /* 0x000fc400000012ff */
[----:B------:R-:W-:Y:S02]  /*dee0*/  SHF.R.U64 R12, R12, 0x3, RZ ;  /* 0x000000030c0c7819 */ /* 0x000fe400000012ff */
[----:B------:R-:W-:Y:S02]  /*def0*/  LOP3.LUT P0, RZ, R14, 0x3, RZ, 0xc0, !PT ;  /* 0x000000030eff7812 */ /* 0x000fe4000780c0ff */
[----:B------:R-:W-:Y:S02]  /*df00*/  SHF.R.S32.HI R84, RZ, 0x1f, R87 ;  /* 0x0000001fff547819 */ /* 0x000fe40000011457 */
[----:B------:R-:W-:Y:S01]  /*df10*/  LOP3.LUT R60, R60, R61, RZ, 0x3c, !PT ;  /* 0x0000003d3c3c7212 */ /* 0x000fe200078e3cff */
[--C-:B------:R-:W-:Y:S01]  /*df20*/  IMAD.X R61, RZ, RZ, R95.reuse, P2 ;  /* 0x000000ffff3d7224 */ /* 0x100fe200010e065f */
[----:B------:R-:W-:Y:S01]  /*df30*/  LOP3.LUT R12, R12, R13, RZ, 0x3c, !PT ;  /* 0x0000000d0c0c7212 */ /* 0x000fe200078e3cff */
[----:B------:R-:W-:Y:S01]  /*df40*/  IMAD.X R13, RZ, RZ, R95, P3 ;  /* 0x000000ffff0d7224 */ /* 0x000fe200018e065f */
[----:B------:R-:W-:-:S02]  /*df50*/  IADD3 R25, P5, R94, 0x3000, RZ ;  /* 0x000030005e197810 */ /* 0x000fc40007fbe0ff */
[----:B------:R-:W-:Y:S02]  /*df60*/  IADD3 R37, P4, R94, 0x5000, RZ ;  /* 0x000050005e257810 */ /* 0x000fe40007f9e0ff */
[----:B------:R-:W-:Y:S02]  /*df70*/  LEA.HI R84, R84, R87, RZ, 0x3 ;  /* 0x0000005754547211 */ /* 0x000fe400078f18ff */
[----:B------:R-:W-:Y:S02]  /*df80*/  IADD3 R45, P3, R94, 0x7000, RZ ;  /* 0x000070005e2d7810 */ /* 0x000fe40007f7e0ff */
[----:B------:R-:W-:Y:S02]  /*df90*/  LOP3.LUT R24, R25, 0x380, RZ, 0xc0, !PT ;  /* 0x0000038019187812 */ /* 0x000fe400078ec0ff */
[----:B------:R-:W-:Y:S02]  /*dfa0*/  LOP3.LUT R36, R37, 0x380, RZ, 0xc0, !PT ;  /* 0x0000038025247812 */ /* 0x000fe400078ec0ff */
[----:B------:R-:W-:-:S02]  /*dfb0*/  LOP3.LUT R84, R84, 0xfffffff8, RZ, 0xc0, !PT ;  /* 0xfffffff854547812 */ /* 0x000fc400078ec0ff */
[----:B------:R-:W-:Y:S02]  /*dfc0*/  LOP3.LUT R44, R45, 0x380, RZ, 0xc0, !PT ;  /* 0x000003802d2c7812 */ /* 0x000fe400078ec0ff */
[----:B------:R-:W-:Y:S01]  /*dfd0*/  SHF.R.U64 R24, R24, 0x3, RZ ;  /* 0x0000000318187819 */ /* 0x000fe200000012ff */
[----:B------:R-:W-:Y:S01]  /*dfe0*/  IMAD.IADD R84, R87, 0x1, -R84 ;  /* 0x0000000157547824 */ /* 0x000fe200078e0a54 */
[----:B------:R-:W-:Y:S01]  /*dff0*/  SHF.R.U64 R36, R36, 0x3, RZ ;  /* 0x0000000324247819 */ /* 0x000fe200000012ff */
[----:B------:R-:W0:Y:S01]  /*e000*/  @P1 LDC R87, c[0x0][0xbf0] ;  /* 0x0002fc00ff571b82 */ /* 0x000e220000000800 */
[----:B------:R-:W-:Y:S02]  /*e010*/  SHF.R.U64 R44, R44, 0x3, RZ ;  /* 0x000000032c2c7819 */ /* 0x000fe400000012ff */
[----:B------:R-:W-:Y:S01]  /*e020*/  LOP3.LUT R24, R24, R25, RZ, 0x3c, !PT ;  /* 0x0000001918187212 */ /* 0x000fe200078e3cff */
[----:B------:R-:W-:Y:S01]  /*e030*/  IMAD.X R25, RZ, RZ, R95, P5 ;  /* 0x000000ffff197224 */ /* 0x000fe200028e065f */
[----:B------:R-:W-:-:S02]  /*e040*/  LOP3.LUT R36, R36, R37, RZ, 0x3c, !PT ;  /* 0x0000002524247212 */ /* 0x000fc400078e3cff */
[----:B------:R-:W-:Y:S01]  /*e050*/  LOP3.LUT R44, R44, R45, RZ, 0x3c, !PT ;  /* 0x0000002d2c2c7212 */ /* 0x000fe200078e3cff */
[----:B------:R-:W-:Y:S01]  /*e060*/  IMAD.X R45, RZ, RZ, R95, P3 ;  /* 0x000000ffff2d7224 */ /* 0x000fe200018e065f */
[----:B------:R-:W-:Y:S02]  /*e070*/  IADD3.X R37, RZ, R95, RZ, P4, !PT ;  /* 0x0000005fff257210 */ /* 0x000fe400027fe4ff */
[C---:B------:R-:W-:Y:S02]  /*e080*/  IADD3 R49, P5, R94.reuse, 0x8000, RZ ;  /* 0x000080005e317810 */ /* 0x040fe40007fbe0ff */
[C---:B------:R-:W-:Y:S02]  /*e090*/  IADD3 R57, P4, R94.reuse, 0xa000, RZ ;  /* 0x0000a0005e397810 */ /* 0x040fe40007f9e0ff */
[----:B------:R-:W-:Y:S02]  /*e0a0*/  IADD3 R65, P3, R94, 0xc000, RZ ;  /* 0x0000c0005e417810 */ /* 0x000fe40007f7e0ff */
        /* <DEDUP_REMOVED lines=8> */
[----:B------:R-:W-:Y:S01]  /*e130*/  LOP3.LUT R48, R48, R49, RZ, 0x3c, !PT ;  /* 0x0000003130307212 */ /* 0x000fe200078e3cff */
[--C-:B------:R-:W-:Y:S01]  /*e140*/  IMAD.X R49, RZ, RZ, R95.reuse, P5 ;  /* 0x000000ffff317224 */ /* 0x100fe200028e065f */
[----:B------:R-:W-:Y:S02]  /*e150*/  LOP3.LUT R56, R56, R57, RZ, 0x3c, !PT ;  /* 0x0000003938387212 */ /* 0x000fe400078e3cff */
[----:B------:R-:W-:Y:S01]  /*e160*/  LOP3.LUT R64, R64, R65, RZ, 0x3c, !PT ;  /* 0x0000004140407212 */ /* 0x000fe200078e3cff */
[----:B------:R-:W-:Y:S01]  /*e170*/  IMAD.X R65, RZ, RZ, R95, P3 ;  /* 0x000000ffff417224 */ /* 0x000fe200018e065f */
[----:B------:R-:W-:Y:S02]  /*e180*/  IADD3.X R57, RZ, R95, RZ, P4, !PT ;  /* 0x0000005fff397210 */ /* 0x000fe400027fe4ff */
[----:B------:R-:W-:-:S02]  /*e190*/  LOP3.LUT R8, R8, R7, RZ, 0x3c, !PT ;  /* 0x0000000708087212 */ /* 0x000fc400078e3cff */
[C---:B------:R-:W-:Y:S02]  /*e1a0*/  IADD3 R69, P5, R94.reuse, 0xd000, RZ ;  /* 0x0000d0005e457810 */ /* 0x040fe40007fbe0ff */
[C---:B------:R-:W-:Y:S02]  /*e1b0*/  IADD3 R73, P4, R94.reuse, 0xe000, RZ ;  /* 0x0000e0005e497810 */ /* 0x040fe40007f9e0ff */
[----:B------:R-:W-:Y:S02]  /*e1c0*/  IADD3 R7, P3, R94, 0xf000, RZ ;  /* 0x0000f0005e077810 */ /* 0x000fe40007f7e0ff */
[----:B------:R-:W-:Y:S02]  /*e1d0*/  LOP3.LUT R68, R69, 0x380, RZ, 0xc0, !PT ;  /* 0x0000038045447812 */ /* 0x000fe400078ec0ff */
[----:B------:R-:W-:Y:S02]  /*e1e0*/  LOP3.LUT R72, R73, 0x380, RZ, 0xc0, !PT ;  /* 0x0000038049487812 */ /* 0x000fe400078ec0ff */
[----:B---3--:R-:W-:-:S02]  /*e1f0*/  LOP3.LUT R4, R7, 0x380, RZ, 0xc0, !PT ;  /* 0x0000038007047812 */ /* 0x008fc400078ec0ff */
[----:B------:R-:W-:Y:S02]  /*e200*/  LOP3.LUT R11, R94, 0x380, RZ, 0xc0, !PT ;  /* 0x000003805e0b7812 */ /* 0x000fe400078ec0ff */
[----:B------:R-:W-:Y:S02]  /*e210*/  SHF.R.U64 R68, R68, 0x3, RZ ;  /* 0x0000000344447819 */ /* 0x000fe400000012ff */
[----:B------:R-:W-:Y:S02]  /*e220*/  SHF.R.U64 R72, R72, 0x3, RZ ;  /* 0x0000000348487819 */ /* 0x000fe400000012ff */
[----:B------:R-:W-:Y:S02]  /*e230*/  SHF.R.U64 R4, R4, 0x3, RZ ;  /* 0x0000000304047819 */ /* 0x000fe400000012ff */
[----:B------:R-:W-:Y:S01]  /*e240*/  SHF.R.U64 R11, R11, 0x3, RZ ;  /* 0x000000030b0b7819 */ /* 0x000fe200000012ff */
[--C-:B------:R-:W-:Y:S01]  /*e250*/  IMAD.X R77, RZ, RZ, R95.reuse, P3 ;  /* 0x000000ffff4d7224 */ /* 0x100fe200018e065f */
[----:B------:R-:W-:Y:S01]  /*e260*/  LOP3.LUT R68, R68, R69, RZ, 0x3c, !PT ;  /* 0x0000004544447212 */ /* 0x000fe200078e3cff */
[--C-:B------:R-:W-:Y:S01]  /*e270*/  IMAD.X R69, RZ, RZ, R95.reuse, P5 ;  /* 0x000000ffff457224 */ /* 0x100fe200028e065f */
[----:B------:R-:W-:Y:S01]  /*e280*/  LOP3.LUT R72, R72, R73, RZ, 0x3c, !PT ;  /* 0x0000004948487212 */ /* 0x000fe200078e3cff */
[----:B------:R-:W-:Y:S01]  /*e290*/  IMAD.X R73, RZ, RZ, R95, P4 ;  /* 0x000000ffff497224 */ /* 0x000fe200020e065f */
[----:B------:R-:W-:-:S02]  /*e2a0*/  LOP3.LUT R76, R4, R7, RZ, 0x3c, !PT ;  /* 0x00000007044c7212 */ /* 0x000fc400078e3cff */
[----:B------:R-:W-:Y:S02]  /*e2b0*/  LOP3.LUT R94, R11, R94, RZ, 0x3c, !PT ;  /* 0x0000005e0b5e7212 */ /* 0x000fe400078e3cff */
[----:B------:R-:W-:Y:S02]  /*e2c0*/  SHF.R.S32.HI R90, RZ, 0x1f, R90 ;  /* 0x0000001fff5a7819 */ /* 0x000fe4000001145a */
[----:B------:R-:W-:Y:S01]  /*e2d0*/  SHF.R.S32.HI R92, RZ, 0x1f, R92 ;  /* 0x0000001fff5c7819 */ /* 0x000fe2000001145c */
[----:B--2---:R-:W-:-:S05]  /*e2e0*/  IMAD R5, R173, 0x80, R10 ;  /* 0x00000080ad057824 */ /* 0x004fca00078e020a */
[C---:B------:R-:W-:Y:S01]  /*e2f0*/  ISETP.GE.OR P2, PT, R5.reuse, R0, P0 ;  /* 0x000000000500720c */ /* 0x040fe20000746670 */
[----:B------:R-:W-:-:S05]  /*e300*/  VIADD R5, R5, 0x8 ;  /* 0x0000000805057836 */ /* 0x000fca0000000000 */
[----:B------:R-:W-:-:S07]  /*e310*/  ISETP.GE.OR P0, PT, R5, R0, P0 ;  /* 0x000000000500720c */ /* 0x000fce0000706670 */
[----:B-1----:R1:W-:Y:S06]  /*e320*/  @!P2 ST.E desc[UR40][R54.64], R21 ;  /* 0x000000153600a985 */ /* 0x0023ec000c101928 */
[----:B----4-:R2:W-:Y:S04]  /*e330*/  @!P0 ST.E desc[UR40][R58.64], R20 ;  /* 0x000000143a008985 */ /* 0x0105e8000c101928 */
[----:B------:R3:W5:Y:S01]  /*e340*/  LD.E.128 R4, desc[UR40][R94.64] ;  /* 0x000000285e047980 */ /* 0x000762000c101d00 */
[----:B-1----:R-:W-:-:S03]  /*e350*/  IMAD R21, R81, UR4, RZ ;  /* 0x0000000451157c24 */ /* 0x002fc6000f8e02ff */
[----:B------:R-:W5:Y:S01]  /*e360*/  LD.E.128 R8, desc[UR40][R8.64] ;  /* 0x0000002808087980 */ /* 0x000f62000c101d00 */
[C---:B------:R-:W-:Y:S02]  /*e370*/  IMAD R81, R80.reuse, UR5, R21 ;  /* 0x0000000550517c24 */ /* 0x040fe4000f8e0215 */
[----:B--2---:R-:W-:Y:S01]  /*e380*/  IMAD.WIDE.U32 R20, R80, UR4, RZ ;  /* 0x0000000450147c25 */ /* 0x004fe2000f8e00ff */
[----:B------:R-:W-:Y:S01]  /*e390*/  ULDC.64 UR4, c[0x0][0xae8] ;  /* 0x0002ba0000047ab9 */ /* 0x000fe20000000a00 */
[----:B------:R-:W5:Y:S02]  /*e3a0*/  LD.E.128 R12, desc[UR40][R12.64] ;  /* 0x000000280c0c7980 */ /* 0x000f64000c101d00 */
[----:B------:R-:W-:Y:S01]  /*e3b0*/  IMAD R80, R84, 0x20, R86 ;  /* 0x0000002054507824 */ /* 0x000fe200078e0256 */
[----:B------:R-:W-:Y:S01]  /*e3c0*/  IADD3 R21, R21, R81, RZ ;  /* 0x0000005115157210 */ /* 0x000fe20007ffe0ff */
[----:B------:R-:W-:Y:S01]  /*e3d0*/  IMAD R83, R83, UR4, RZ ;  /* 0x0000000453537c24 */ /* 0x000fe2000f8e02ff */
[----:B------:R-:W5:Y:S01]  /*e3e0*/  LD.E.128 R24, desc[UR40][R24.64] ;  /* 0x0000002818187980 */ /* 0x000f62000c101d00 */
[----:B------:R-:W-:-:S02]  /*e3f0*/  IMAD R84, R173, 0x80, R80 ;  /* 0x00000080ad547824 */ /* 0x000fc400078e0250 */
[----:B------:R-:W-:Y:S01]  /*e400*/  IMAD R83, R88, UR5, R83 ;  /* 0x0000000558537c24 */ /* 0x000fe2000f8e0253 */
[----:B------:R-:W5:Y:S01]  /*e410*/  LD.E.128 R28, desc[UR40][R28.64] ;  /* 0x000000281c1c7980 */ /* 0x000f62000c101d00 */
[----:B0-----:R-:W-:-:S03]  /*e420*/  @P1 IMAD.HI.U32 R80, R84, R85, RZ ;  /* 0x0000005554501227 */ /* 0x001fc600078e00ff */
[----:B------:R-:W5:Y:S01]  /*e430*/  LD.E.128 R36, desc[UR40][R36.64] ;  /* 0x0000002824247980 */ /* 0x000f62000c101d00 */
[----:B------:R-:W-:Y:S01]  /*e440*/  IMAD.WIDE.U32 R20, R88, UR4, R20 ;  /* 0x0000000458147c25 */ /* 0x000fe2000f8e0014 */
[----:B------:R-:W-:Y:S02]  /*e450*/  ULDC.64 UR4, c[0x0][0xaf0] ;  /* 0x0002bc0000047ab9 */ /* 0x000fe40000000a00 */
[----:B------:R-:W5:Y:S01]  /*e460*/  LD.E.128 R40, desc[UR40][R40.64] ;  /* 0x0000002828287980 */ /* 0x000f62000c101d00 */
[----:B------:R-:W-:Y:S01]  /*e470*/  IMAD.MOV.U32 R81, RZ, RZ, R84 ;  /* 0x000000ffff517224 */ /* 0x000fe200078e0054 */
[----:B------:R-:W-:Y:S01]  /*e480*/  @P1 SHF.R.U32.HI R81, RZ, R87, R80 ;  /* 0x00000057ff511219 */ /* 0x000fe20000011650 */
[----:B------:R-:W-:Y:S01]  /*e490*/  IMAD R3, R3, UR4, RZ ;  /* 0x0000000403037c24 */ /* 0x000fe2000f8e02ff */
[----:B------:R-:W5:Y:S01]  /*e4a0*/  LD.E.128 R44, desc[UR40][R44.64] ;  /* 0x000000282c2c7980 */ /* 0x000f62000c101d00 */
[----:B------:R-:W-:Y:S02]  /*e4b0*/  IMAD.IADD R21, R21, 0x1, R83 ;  /* 0x0000000115157824 */ /* 0x000fe400078e0253 */
[C---:B------:R-:W-:Y:S01]  /*e4c0*/  IMAD R85, R82.reuse, UR5, R3 ;  /* 0x0000000552557c24 */ /* 0x040fe2000f8e0203 */
[----:B------:R-:W-:Y:S01]  /*e4d0*/  SHF.R.S32.HI R3, RZ, 0x1f, R81 ;  /* 0x0000001fff037819 */ /* 0x000fe20000011451 */
[----:B------:R-:W-:Y:S01]  /*e4e0*/  IMAD.WIDE.U32 R82, R82, UR4, R20 ;  /* 0x0000000452527c25 */ /* 0x000fe2000f8e0014 */
[----:B------:R-:W-:Y:S01]  /*e4f0*/  ULDC.64 UR4, c[0x0][0xae0] ;  /* 0x0002b80000047ab9 */ /* 0x000fe20000000a00 */
[----:B------:R-:W5:Y:S02]  /*e500*/  LD.E.128 R48, desc[UR40][R48.64] ;  /* 0x0000002830307980 */ /* 0x000f64000c101d00 */
[----:B------:R-:W-:-:S02]  /*e510*/  IMAD.MOV R21, RZ, RZ, -R81 ;  /* 0x000000ffff157224 */ /* 0x000fc400078e0a51 */
[----:B------:R-:W-:Y:S01]  /*e520*/  IMAD R20, R3, UR4, RZ ;  /* 0x0000000403147c24 */ /* 0x000fe2000f8e02ff */
[----:B------:R-:W5:Y:S01]  /*e530*/  LD.E.128 R52, desc[UR40][R52.64] ;  /* 0x0000002834347980 */ /* 0x000f62000c101d00 */
[----:B------:R-:W-:Y:S02]  /*e540*/  IMAD.IADD R83, R83, 0x1, R85 ;  /* 0x0000000153537824 */ /* 0x000fe400078e0255 */
[----:B------:R-:W-:Y:S01]  /*e550*/  IMAD R3, R32, R21, R84 ;  /* 0x0000001520037224 */ /* 0x000fe200078e0254 */
[----:B------:R-:W5:Y:S01]  /*e560*/  LD.E.128 R56, desc[UR40][R56.64] ;  /* 0x0000002838387980 */ /* 0x000f62000c101d00 */
[C---:B------:R-:W-:Y:S02]  /*e570*/  IMAD R85, R81.reuse, UR5, R20 ;  /* 0x0000000551557c24 */ /* 0x040fe4000f8e0214 */
[----:B------:R-:W-:Y:S01]  /*e580*/  IMAD.WIDE.U32 R20, R81, UR4, R82 ;  /* 0x0000000451147c25 */ /* 0x000fe2000f8e0052 */
[----:B------:R-:W5:Y:S01]  /*e590*/  LD.E.128 R60, desc[UR40][R60.64] ;  /* 0x000000283c3c7980 */ /* 0x000f62000c101d00 */
[----:B------:R-:W-:Y:S01]  /*e5a0*/  SHF.R.S32.HI R32, RZ, 0x1f, R3 ;  /* 0x0000001fff207819 */ /* 0x000fe20000011403 */
[----:B------:R-:W-:-:S02]  /*e5b0*/  ULDC.64 UR4, c[0x0][0xad8] ;  /* 0x0002b60000047ab9 */ /* 0x000fc40000000a00 */
        /* <DEDUP_REMOVED lines=10> */
[----:B------:R-:W-:Y:S01]  /*e660*/  IADD3 R21, R21, R85, RZ ;  /* 0x0000005515157210 */ /* 0x000fe20007ffe0ff */
[----:B------:R-:W-:-:S02]  /*e670*/  IMAD R32, R32, UR4, RZ ;  /* 0x0000000420207c24 */ /* 0x000fc4000f8e02ff */
[----:B------:R-:W-:Y:S02]  /*e680*/  IMAD R87, R173, 0x80, R86 ;  /* 0x00000080ad577824 */ /* 0x000fe400078e0256 */
[C---:B------:R-:W-:Y:S02]  /*e690*/  IMAD R83, R3.reuse, UR5, R32 ;  /* 0x0000000503537c24 */ /* 0x040fe4000f8e0220 */
[----:B------:R-:W-:Y:S01]  /*e6a0*/  IMAD.WIDE.U32 R20, R3, UR4, R20 ;  /* 0x0000000403147c25 */ /* 0x000fe2000f8e0014 */
[----:B------:R-:W-:Y:S01]  /*e6b0*/  ISETP.GE.AND P2, PT, R87, R0, PT ;  /* 0x000000005700720c */ /* 0x000fe20003f46270 */
[----:B------:R-:W-:Y:S02]  /*e6c0*/  ULDC.64 UR4, c[0x0][0xa80] ;  /* 0x0002a00000047ab9 */ /* 0x000fe40000000a00 */
[----:B------:R-:W-:Y:S01]  /*e6d0*/  IMAD.IADD R21, R21, 0x1, R83 ;  /* 0x0000000115157824 */ /* 0x000fe200078e0253 */
[----:B------:R-:W-:Y:S01]  /*e6e0*/  LEA R32, P3, R20, UR4, 0x1 ;  /* 0x0000000414207c11 */ /* 0x000fe2000f8608ff */
[----:B------:R-:W-:-:S02]  /*e6f0*/  VIADD R3, R19, 0x22820 ;  /* 0x0002282013037836 */ /* 0x000fc40000000000 */
[----:B------:R-:W-:Y:S01]  /*e700*/  VIADD R81, R87, 0x20 ;  /* 0x0000002057517836 */ /* 0x000fe20000000000 */
[----:B------:R-:W-:Y:S02]  /*e710*/  LEA.HI.X R86, R20, UR5, R21, 0x1, P3 ;  /* 0x0000000514567c11 */ /* 0x000fe400098f0c15 */
[----:B------:R-:W-:Y:S01]  /*e720*/  PRMT R3, RZ, 0x654, R3 ;  /* 0x00000654ff037816 */ /* 0x000fe20000000003 */
[----:B---3--:R-:W-:Y:S01]  /*e730*/  VIADD R94, R217, 0x40 ;  /* 0x00000040d95e7836 */ /* 0x008fe20000000000 */
[-C--:B------:R-:W-:Y:S01]  /*e740*/  ISETP.GE.AND P1, PT, R81, R0.reuse, PT ;  /* 0x000000005100720c */ /* 0x080fe20003f26270 */
[----:B------:R-:W-:Y:S01]  /*e750*/  VIADD R81, R87, 0x40 ;  /* 0x0000004057517836 */ /* 0x000fe20000000000 */
[----:B0-----:R0:W1:Y:S01]  /*e760*/  SHFL.IDX PT, R84, R32, RZ, 0x181f ;  /* 0x00181fff20547589 */ /* 0x00106200000e0000 */
[----:B------:R0:W-:Y:S03]  /*e770*/  SYNCS.ARRIVE.TRANS64.RED.A1T0 RZ, [R3+URZ], RZ ;  /* 0x000000ff03ff79a7 */ /* 0x0001e6000810043f */
[----:B------:R0:W2:Y:S01]  /*e780*/  SHFL.IDX PT, R88, R86, RZ, 0x181f ;  /* 0x00181fff56587589 */ /* 0x0000a200000e0000 */
[----:B------:R-:W-:-:S02]  /*e790*/  ISETP.GE.AND P0, PT, R81, R0, PT ;  /* 0x000000005100720c */ /* 0x000fc40003f06270 */
[----:B------:R-:W-:Y:S02]  /*e7a0*/  SHF.R.S32.HI R94, RZ, 0x1f, R94 ;  /* 0x0000001fff5e7819 */ /* 0x000fe4000001145e */
[----:B------:R-:W-:Y:S01]  /*e7b0*/  SHF.R.S32.HI R95, RZ, 0x1f, R217 ;  /* 0x0000001fff5f7819 */ /* 0x000fe200000114d9 */
[----:B------:R-:W-:Y:S08]  /*e7c0*/  @P2 BRA `(.L_x_774) ;  /* 0x0000000000442947 */ /* 0x000ff00003800000 */
[----:B------:R-:W-:Y:S02]  /*e7d0*/  ULDC UR4, c[0x0][0xac8] ;  /* 0x0002b20000047ab9 */ /* 0x000fe40000000800 */
[----:B------:R-:W-:Y:S02]  /*e7e0*/  ISETP.GE.AND P2, PT, R217, UR4, PT ;  /* 0x00000004d9007c0c */ /* 0x000fe4000bf46270 */
[----:B------:R-:W-:Y:S02]  /*e7f0*/  ISETP.GE.AND P3, PT, R93, UR4, PT ;  /* 0x000000045d007c0c */ /* 0x000fe4000bf66270 */
[----:B------:R-:W-:-:S09]  /*e800*/  ISETP.GE.AND P4, PT, R91, UR4, PT ;  /* 0x000000045b007c0c */ /* 0x000fd2000bf86270 */
[----:B-1----:R-:W-:-:S04]  /*e810*/  @!P2 LEA R20, P5, R217, R84, 0x1 ;  /* 0x00000054d914a211 */ /* 0x002fc800078a08ff */
[----:B--2---:R-:W-:Y:S02]  /*e820*/  @!P2 LEA.HI.X R21, R217, R88, R95, 0x1, P5 ;  /* 0x00000058d915a211 */ /* 0x004fe400028f0c5f */
[----:B------:R-:W-:-:S03]  /*e830*/  ISETP.GE.AND P5, PT, R89, UR4, PT ;  /* 0x0000000459007c0c */ /* 0x000fc6000bfa6270 */
[----:B-----5:R3:W-:Y:S01]  /*e840*/  @!P2 ST.E.128 desc[UR40][R20.64], R4 ;  /* 0x000000041400a985 */ /* 0x0207e2000c101d28 */
[----:B------:R-:W-:-:S04]  /*e850*/  @!P3 LEA R80, P2, R93, R84, 0x1 ;  /* 0x000000545d50b211 */ /* 0x000fc800078408ff */
        /* <DEDUP_REMOVED lines=8> */
.L_x_774:
[----:B------:R-:W-:Y:S05]  /*e8e0*/  BSYNC B1 ;  /* 0x0000000000017941 */ /* 0x000fea0003800000 */
.L_x_773:
        /* <DEDUP_REMOVED lines=9> */
[----:B0-----:R-:W-:-:S04]  /*e980*/  @!P4 LEA R4, P5, R217, R28, 0x1 ;  /* 0x0000001cd904c211 */ /* 0x001fc800078a08ff */
[----:B----4-:R-:W-:Y:S02]  /*e990*/  @!P4 LEA.HI.X R5, R217, R30, R95, 0x1, P5 ;  /* 0x0000001ed905c211 */ /* 0x010fe400028f0c5f */
[----:B------:R-:W-:-:S03]  /*e9a0*/  @!P3 LEA R6, P5, R93, R28, 0x1 ;  /* 0x0000001c5d06b211 */ /* 0x000fc600078a08ff */
[----:B------:R0:W-:Y:S01]  /*e9b0*/  @!P4 ST.E.128 desc[UR40][R4.64], R8 ;  /* 0x000000080400c985 */ /* 0x0001e2000c101d28 */
        /* <DEDUP_REMOVED lines=8> */
.L_x_776:
[----:B------:R-:W-:Y:S05]  /*ea40*/  BSYNC B1 ;  /* 0x0000000000017941 */ /* 0x000fea0003800000 */
.L_x_775:
[----:B0-----:R0:W0:Y:S01]  /*ea50*/  SHFL.IDX PT, R20, R86, 0x2, 0x181f ;  /* 0x00581f0056147f89 */ /* 0x00102200000e0000 */
        /* <DEDUP_REMOVED lines=8> */
[-C--:B0-----:R-:W-:Y:S02]  /*eae0*/  @!P3 LEA R4, P5, R217, R10.reuse, 0x1 ;  /* 0x0000000ad904b211 */ /* 0x081fe400078a08ff */
[----:B------:R-:W-:Y:S02]  /*eaf0*/  @!P2 LEA R6, P4, R93, R10, 0x1 ;  /* 0x0000000a5d06a211 */ /* 0x000fe400078808ff */
[----:B------:R-:W-:Y:S02]  /*eb00*/  @!P3 LEA.HI.X R5, R217, R20, R95, 0x1, P5 ;  /* 0x00000014d905b211 */ /* 0x000fe400028f0c5f */
        /* <DEDUP_REMOVED lines=9> */
.L_x_778:
[----:B------:R-:W-:Y:S05]  /*eba0*/  BSYNC B1 ;  /* 0x0000000000017941 */ /* 0x000fea0003800000 */
.L_x_777:
[----:B------:R-:W-:Y:S01]  /*ebb0*/  VIADD R3, R87, 0x60 ;  /* 0x0000006057037836 */ /* 0x000fe20000000000 */
[----:B0--3--:R-:W3:Y:S04]  /*ebc0*/  SHFL.IDX PT, R86, R86, 0x3, 0x181f ;  /* 0x00781f0056567f89 */ /* 0x009ee800000e0000 */
[----:B------:R-:W-:Y:S01]  /*ebd0*/  ISETP.GE.AND P0, PT, R3, R0, PT ;  /* 0x000000000300720c */ /* 0x000fe20003f06270 */
[----:B------:R-:W0:-:S12]  /*ebe0*/  SHFL.IDX PT, R32, R32, 0x3, 0x181f ;  /* 0x00781f0020207f89 */ /* 0x000e1800000e0000 */
[----:B------:R-:W-:Y:S05]  /*ebf0*/  @P0 BRA `(.L_x_779) ;  /* 0x0000001000780947 */ /* 0x000fea0003800000 */
[----:B------:R-:W-:Y:S02]  /*ec00*/  ULDC UR4, c[0x0][0xac8] ;  /* 0x0002b20000047ab9 */ /* 0x000fe40000000800 */
[----:B------:R-:W-:Y:S02]  /*ec10*/  ISETP.GE.AND P3, PT, R217, UR4, PT ;  /* 0x00000004d9007c0c */ /* 0x000fe4000bf66270 */
[----:B------:R-:W-:Y:S02]  /*ec20*/  ISETP.GE.AND P4, PT, R93, UR4, PT ;  /* 0x000000045d007c0c */ /* 0x000fe4000bf86270 */
[----:B------:R-:W-:-:S09]  /*ec30*/  ISETP.GE.AND P5, PT, R91, UR4, PT ;  /* 0x000000045b007c0c */ /* 0x000fd2000bfa6270 */
[-C--:B0-----:R-:W-:Y:S02]  /*ec40*/  @!P3 LEA R4, P0, R217, R32.reuse, 0x1 ;  /* 0x00000020d904b211 */ /* 0x081fe400078008ff */
[-C--:B------:R-:W-:Y:S02]  /*ec50*/  @!P4 LEA R6, P1, R93, R32.reuse, 0x1 ;  /* 0x000000205d06c211 */ /* 0x080fe400078208ff */
[----:B------:R-:W-:Y:S02]  /*ec60*/  @!P5 LEA R8, P2, R91, R32, 0x1 ;  /* 0x000000205b08d211 */ /* 0x000fe400078408ff */
[-C--:B---3--:R-:W-:Y:S02]  /*ec70*/  @!P3 LEA.HI.X R5, R217, R86.reuse, R95, 0x1, P0 ;  /* 0x00000056d905b211 */ /* 0x088fe400000f0c5f */
        /* <DEDUP_REMOVED lines=11> */
.L_x_771:
[----:B------:R-:W3:Y:S01]  /*ed30*/  LDL.LU R6, [R1+0x1c] ;  /* 0x00001c0001067983 */ /* 0x000ee20000300800 */
[----:B------:R-:W-:Y:S01]  /*ed40*/  ULDC.64 UR4, c[0x0][0xc00] ;  /* 0x0003000000047ab9 */ /* 0x000fe20000000a00 */
[----:B------:R-:W-:Y:S01]  /*ed50*/  IMAD.MOV.U32 R0, RZ, RZ, RZ ;  /* 0x000000ffff007224 */ /* 0x000fe200078e00ff */
[----:B------:R-:W4:Y:S01]  /*ed60*/  LDC R21, c[0x0][0xbe8] ;  /* 0x0002fa00ff157b82 */ /* 0x000f220000000800 */
[----:B------:R-:W2:Y:S01]  /*ed70*/  LDL.LU R3, [R1+0x20] ;  /* 0x0000200001037983 */ /* 0x000ea20000300800 */
[----:B------:R-:W-:-:S04]  /*ed80*/  ISETP.NE.U32.AND P0, PT, RZ, UR4, PT ;  /* 0x00000004ff007c0c */ /* 0x000fc8000bf05070 */
[----:B------:R-:W-:Y:S02]  /*ed90*/  ISETP.NE.AND.EX P0, PT, RZ, UR5, PT, P0 ;  /* 0x00000005ff007c0c */ /* 0x000fe4000bf05300 */
[----:B---3--:R-:W-:-:S04]  /*eda0*/  IADD3 R4, P1, R6, UR4, RZ ;  /* 0x0000000406047c10 */ /* 0x008fc8000ff3e0ff */
[----:B--2---:R-:W-:Y:S01]  /*edb0*/  IADD3.X R5, R3, UR5, RZ, P1, !PT ;  /* 0x0000000503057c10 */ /* 0x004fe20008ffe4ff */
[----:B------:R-:W-:Y:S02]  /*edc0*/  ULDC.64 UR4, c[0x0][0xc08] ;  /* 0x0003020000047ab9 */ /* 0x000fe40000000a00 */
[----:B------:R-:W-:-:S04]  /*edd0*/  ISETP.NE.U32.AND P1, PT, RZ, UR4, PT ;  /* 0x00000004ff007c0c */ /* 0x000fc8000bf25070 */
[----:B------:R2:W5:Y:S01]  /*ede0*/  @P0 LDG.E R0, desc[UR40][R4.64] ;  /* 0x0000002804000981 */ /* 0x000562000c1e1900 */
[----:B------:R-:W-:-:S13]  /*edf0*/  ISETP.NE.AND.EX P1, PT, RZ, UR5, PT, P1 ;  /* 0x00000005ff007c0c */ /* 0x000fda000bf25310 */
[----:B------:R-:W-:Y:S01]  /*ee00*/  @P1 IADD3 R6, P2, R6, UR4, RZ ;  /* 0x0000000406061c10 */ /* 0x000fe2000ff5e0ff */
[----:B------:R-:W-:Y:S02]  /*ee10*/  ULDC UR4, c[0x0][0xa88] ;  /* 0x0002a20000047ab9 */ /* 0x000fe40000000800 */
[----:B------:R-:W-:Y:S01]  /*ee20*/  IMAD.U32 R8, RZ, RZ, UR4 ;  /* 0x00000004ff087e24 */ /* 0x000fe2000f8e00ff */
[----:B------:R-:W-:-:S05]  /*ee30*/  @P1 IADD3.X R7, R3, UR5, RZ, P2, !PT ;  /* 0x0000000503071c10 */ /* 0x000fca00097fe4ff */
[----:B------:R2:W5:Y:S01]  /*ee40*/  @P1 LDG.E R8, desc[UR40][R6.64] ;  /* 0x0000002806081981 */ /* 0x000562000c1e1900 */
[----:B----4-:R-:W-:Y:S01]  /*ee50*/  ISETP.NE.AND P2, PT, R21, 0x1, PT ;  /* 0x000000011500780c */ /* 0x010fe20003f45270 */
[----:B-----5:R-:W3:-:S12]  /*ee60*/  S2R R28, SR_TID.X ;  /* 0x00000000001c7919 */ /* 0x020ed80000002100 */
[----:B------:R-:W4:Y:S08]  /*ee70*/  @P2 LDC R20, c[0x0][0xbec] ;  /* 0x0002fb00ff142b82 */ /* 0x000f300000000800 */
[----:B------:R-:W0:Y:S01]  /*ee80*/  @P2 LDC R25, c[0x0][0xbf0] ;  /* 0x0002fc00ff192b82 */ /* 0x000e220000000800 */
[----:B---3--:R-:W-:-:S05]  /*ee90*/  VIADD R28, R28, 0xffffff80 ;  /* 0xffffff801c1c7836 */ /* 0x008fca0000000000 */
[----:B------:R-:W-:Y:S01]  /*eea0*/  ISETP.GE.AND P3, PT, R28, 0x80, PT ;  /* 0x000000801c00780c */ /* 0x000fe20003f66270 */
[----:B--2---:R-:W-:-:S12]  /*eeb0*/  @P1 BRA `(.L_x_780) ;  /* 0x0000000000101947 */ /* 0x004fd80003800000 */
[----:B------:R-:W-:Y:S05]  /*eec0*/  @!P0 BRA `(.L_x_780) ;  /* 0x00000000000c8947 */ /* 0x000fea0003800000 */
[----:B------:R-:W2:Y:S04]  /*eed0*/  LDG.E R3, desc[UR40][R4.64] ;  /* 0x0000002804037981 */ /* 0x000ea8000c1e1900 */
[----:B------:R-:W2:Y:S02]  /*eee0*/  LDG.E R8, desc[UR40][R4.64+0x4] ;  /* 0x0000042804087981 */ /* 0x000ea4000c1e1900 */
[----:B--2---:R-:W-:-:S07]  /*eef0*/  IMAD.IADD R8, R8, 0x1, -R3 ;  /* 0x0000000108087824 */ /* 0x004fce00078e0a03 */
.L_x_780:
[----:B------:R-:W2:Y:S04]  /*ef00*/  LDL.LU R4, [R1+0x24] ;  /* 0x0000240001047983 */ /* 0x000ea80000300800 */
[----:B------:R-:W3:Y:S04]  /*ef10*/  LDL.LU R3, [R1+0x38] ;  /* 0x0000380001037983 */ /* 0x000ee80000300800 */
[----:B------:R-:W4:Y:S04]  /*ef20*/  LDL R27, [R1+0x18] ;  /* 0x00001800011b7983 */ /* 0x000f280000100800 */
[----:B------:R0:W5:Y:S01]  /*ef30*/  LDL R24, [R1+0x2c] ;  /* 0x00002c0001187983 */ /* 0x0001620000100800 */
[----:B------:R-:W-:Y:S01]  /*ef40*/  BSSY B1, `(.L_x_781) ;  /* 0x000002e000017945 */ /* 0x000fe20003800000 */
[----:B------:R-:W-:-:S02]  /*ef50*/  SHF.R.S32.HI R11, RZ, 0x1f, R0 ;  /* 0x0000001fff0b7819 */ /* 0x000fc40000011400 */
[----:B--2---:R-:W-:Y:S02]  /*ef60*/  SEL R13, R4, RZ, !P0 ;  /* 0x000000ff040d7207 */ /* 0x004fe40004000000 */
[----:B---3--:R-:W-:Y:S02]  /*ef70*/  SEL R12, R3, RZ, !P0 ;  /* 0x000000ff030c7207 */ /* 0x008fe40004000000 */
[----:B----4-:R-:W-:Y:S01]  /*ef80*/  SHF.R.S32.HI R10, RZ, 0x1f, R27 ;  /* 0x0000001fff0a7819 */ /* 0x010fe2000001141b */
[----:B0-----:R-:W-:Y:S06]  /*ef90*/  @P3 BRA `(.L_x_782) ;  /* 0x0000000000a03947 */ /* 0x001fec0003800000 */
[----:B------:R-:W0:Y:S01]  /*efa0*/  S2R R3, SR_TID.X ;  /* 0x0000000000037919 */ /* 0x000e220000002100 */
[----:B------:R-:W2:Y:S02]  /*efb0*/  LDC R14, c[0x0][0xbe8] ;  /* 0x0002fa00ff0e7b82 */ /* 0x000ea40000000800 */
[----:B--2---:R-:W-:Y:S01]  /*efc0*/  IMAD R4, R8, R14, RZ ;  /* 0x0000000e08047224 */ /* 0x004fe200078e02ff */
[----:B0----5:R-:W-:-:S05]  /*efd0*/  LEA R3, R24, R3, 0x7 ;  /* 0x0000000318037211 */ /* 0x021fca00078e38ff */
[----:B------:R-:W-:-:S05]  /*efe0*/  VIADD R9, R3, 0xffffff80 ;  /* 0xffffff8003097836 */ /* 0x000fca0000000000 */
[----:B------:R-:W-:-:S13]  /*eff0*/  ISETP.GE.AND P0, PT, R9, R4, PT ;  /* 0x000000040900720c */ /* 0x000fda0003f06270 */
[----:B------:R-:W-:Y:S05]  /*f000*/  @P0 BRA `(.L_x_782) ;  /* 0x0000000000840947 */ /* 0x000fea0003800000 */
[----:B------:R-:W-:Y:S01]  /*f010*/  ISETP.NE.AND P0, PT, R14, 0x1, PT ;  /* 0x000000010e00780c */ /* 0x000fe20003f05270 */
[----:B------:R-:W-:Y:S01]  /*f020*/  ULDC.64 UR4, c[0x0][0xb90] ;  /* 0x0002e40000047ab9 */ /* 0x000fe20000000a00 */
[----:B------:R-:W-:Y:S02]  /*f030*/  IMAD.MOV.U32 R4, RZ, RZ, R0 ;  /* 0x000000ffff047224 */ /* 0x000fe400078e0000 */
[----:B------:R-:W-:Y:S02]  /*f040*/  IMAD R7, R10, UR4, RZ ;  /* 0x000000040a077c24 */ /* 0x000fe4000f8e02ff */
[----:B------:R-:W-:Y:S02]  /*f050*/  IMAD.MOV.U32 R5, RZ, RZ, R11 ;  /* 0x000000ffff057224 */ /* 0x000fe400078e000b */
[----:B------:R-:W-:Y:S02]  /*f060*/  IMAD.MOV.U32 R3, RZ, RZ, R9 ;  /* 0x000000ffff037224 */ /* 0x000fe400078e0009 */
[----:B------:R-:W-:-:S03]  /*f070*/  IMAD.WIDE.U32 R4, R27, UR4, R4 ;  /* 0x000000041b047c25 */ /* 0x000fc6000f8e0004 */
[----:B------:R-:W0:Y:S01]  /*f080*/  @P0 LDC R6, c[0x0][0xbec] ;  /* 0x0002fb00ff060b82 */ /* 0x000e220000000800 */
[----:B------:R-:W-:Y:S01]  /*f090*/  IMAD R7, R27, UR5, R7 ;  /* 0x000000051b077c24 */ /* 0x000fe2000f8e0207 */
[----:B------:R-:W-:-:S03]  /*f0a0*/  ULDC.64 UR4, c[0x0][0xb98] ;  /* 0x0002e60000047ab9 */ /* 0x000fc60000000a00 */
[----:B------:R-:W-:-:S03]  /*f0b0*/  IMAD.IADD R5, R5, 0x1, R7 ;  /* 0x0000000105057824 */ /* 0x000fc600078e0207 */
[----:B------:R-:W2:Y:S01]  /*f0c0*/  @P0 LDC R15, c[0x0][0xbf0] ;  /* 0x0002fc00ff0f0b82 */ /* 0x000ea20000000800 */
[----:B------:R-:W-:-:S04]  /*f0d0*/  IMAD.WIDE.U32 R4, R13, UR4, R4 ;  /* 0x000000040d047c25 */ /* 0x000fc8000f8e0004 */
[----:B0-----:R-:W-:-:S05]  /*f0e0*/  @P0 IMAD.HI.U32 R6, R9, R6, RZ ;  /* 0x0000000609060227 */ /* 0x001fca00078e00ff */
[----:B--2---:R-:W-:Y:S01]  /*f0f0*/  @P0 SHF.R.U32.HI R3, RZ, R15, R6 ;  /* 0x0000000fff030219 */ /* 0x004fe20000011606 */
[----:B------:R-:W-:-:S03]  /*f100*/  IMAD R6, R12, UR4, RZ ;  /* 0x000000040c067c24 */ /* 0x000fc6000f8e02ff */
[----:B------:R-:W-:Y:S01]  /*f110*/  IADD3 R4, P0, R3, R4, RZ ;  /* 0x0000000403047210 */ /* 0x000fe20007f1e0ff */
[----:B------:R-:W-:Y:S02]  /*f120*/  IMAD.MOV R7, RZ, RZ, -R3 ;  /* 0x000000ffff077224 */ /* 0x000fe400078e0a03 */
[----:B------:R-:W-:Y:S01]  /*f130*/  IMAD R6, R13, UR5, R6 ;  /* 0x000000050d067c24 */ /* 0x000fe2000f8e0206 */
[----:B------:R-:W-:Y:S01]  /*f140*/  ULDC.64 UR4, c[0x0][0xb88] ;  /* 0x0002e20000047ab9 */ /* 0x000fe20000000a00 */
[----:B------:R-:W-:Y:S01]  /*f150*/  IMAD R7, R14, R7, R9 ;  /* 0x000000070e077224 */ /* 0x000fe200078e0209 */
[----:B------:R-:W-:-:S04]  /*f160*/  SHF.R.S32.HI R9, RZ, 0x1f, R3 ;  /* 0x0000001fff097819 */ /* 0x000fc80000011403 */
[----:B------:R-:W-:Y:S02]  /*f170*/  SHF.R.S32.HI R3, RZ, 0x1f, R7 ;  /* 0x0000001fff037819 */ /* 0x000fe40000011407 */
[----:B------:R-:W-:-:S03]  /*f180*/  IADD3.X R5, R9, R5, R6, P0, !PT ;  /* 0x0000000509057210 */ /* 0x000fc600007fe406 */
[----:B------:R-:W-:Y:S02]  /*f190*/  IMAD R6, R3, UR4, RZ ;  /* 0x0000000403067c24 */ /* 0x000fe4000f8e02ff */
[----:B------:R-:W-:-:S04]  /*f1a0*/  IMAD.WIDE.U32 R4, R7, UR4, R4 ;  /* 0x0000000407047c25 */ /* 0x000fc8000f8e0004 */
[----:B------:R-:W-:Y:S01]  /*f1b0*/  IMAD R3, R7, UR5, R6 ;  /* 0x0000000507037c24 */ /* 0x000fe2000f8e0206 */
[----:B------:R-:W-:Y:S02]  /*f1c0*/  ULDC.64 UR4, c[0x0][0xb50] ;  /* 0x0002d40000047ab9 */ /* 0x000fe40000000a00 */
[----:B------:R-:W-:Y:S01]  /*f1d0*/  LEA R6, P0, R4, UR4, 0x2 ;  /* 0x0000000404067c11 */ /* 0x000fe2000f8010ff */
[----:B------:R-:W-:-:S05]  /*f1e0*/  IMAD.IADD R3, R5, 0x1, R3 ;  /* 0x0000000105037824 */ /* 0x000fca00078e0203 */
[----:B------:R-:W-:Y:S02]  /*f1f0*/  LEA.HI.X R7, R4, UR5, R3, 0x2, P0 ;  /* 0x0000000504077c11 */ /* 0x000fe400080f1403 */
[----:B------:R-:W-:-:S05]  /*f200*/  MOV R3, 0xff800000 ;  /* 0xff80000000037802 */ /* 0x000fca0000000f00 */
[----:B------:R0:W-:Y:S02]  /*f210*/  STG.E desc[UR40][R6.64], R3 ;  /* 0x0000000306007986 */ /* 0x0001e4000c101928 */
.L_x_782:
[----:B------:R-:W-:Y:S05]  /*f220*/  BSYNC B1 ;  /* 0x0000000000017941 */ /* 0x000fea0003800000 */
.L_x_781:
[--C-:B0-----:R-:W-:Y:S01]  /*f230*/  SHF.R.S32.HI R6, RZ, 0x1f, R28.reuse ;  /* 0x0000001fff067819 */ /* 0x101fe2000001141c */
[----:B------:R-:W-:Y:S01]  /*f240*/  ULDC.64 UR4, c[0x0][0xaa0] ;  /* 0x0002a80000047ab9 */ /* 0x000fe20000000a00 */
[----:B------:R-:W-:Y:S01]  /*f250*/  SHF.R.S32.HI R26, RZ, 0x1f, R28 ;  /* 0x0000001fff1a7819 */ /* 0x000fe2000001141c */
[----:B------:R-:W-:Y:S01]  /*f260*/  IMAD R3, R11, UR4, RZ ;  /* 0x000000040b037c24 */ /* 0x000fe2000f8e02ff */
[-C--:B------:R-:W-:Y:S01]  /*f270*/  LEA.HI R6, R6, R28.reuse, RZ, 0x3 ;  /* 0x0000001c06067211 */ /* 0x080fe200078f18ff */
[----:B------:R-:W-:Y:S01]  /*f280*/  IMAD.WIDE.U32 R4, R0, UR4, RZ ;  /* 0x0000000400047c25 */ /* 0x000fe2000f8e00ff */
[----:B------:R-:W-:Y:S02]  /*f290*/  LEA.HI R26, R26, R28, RZ, 0x3 ;  /* 0x0000001c1a1a7211 */ /* 0x000fe400078f18ff */
[----:B------:R-:W-:Y:S01]  /*f2a0*/  LOP3.LUT R6, R6, 0xfffffff8, RZ, 0xc0, !PT ;  /* 0xfffffff806067812 */ /* 0x000fe200078ec0ff */
[----:B------:R-:W-:Y:S01]  /*f2b0*/  IMAD R3, R0, UR5, R3 ;  /* 0x0000000500037c24 */ /* 0x000fe2000f8e0203 */
[----:B------:R-:W-:Y:S01]  /*f2c0*/  SHF.R.S32.HI R26, RZ, 0x3, R26 ;  /* 0x00000003ff1a7819 */ /* 0x000fe2000001141a */
[----:B------:R-:W-:-:S02]  /*f2d0*/  ULDC.64 UR4, c[0x0][0xae8] ;  /* 0x0002ba0000047ab9 */ /* 0x000fc40000000a00 */
[----:B------:R-:W-:Y:S02]  /*f2e0*/  IMAD.IADD R6, R28, 0x1, -R6 ;  /* 0x000000011c067824 */ /* 0x000fe400078e0a06 */
[----:B------:R-:W-:Y:S02]  /*f2f0*/  IMAD.IADD R5, R5, 0x1, R3 ;  /* 0x0000000105057824 */ /* 0x000fe400078e0203 */
[----:B------:R-:W-:Y:S02]  /*f300*/  IMAD R0, R6, 0x20, R26 ;  /* 0x0000002006007824 */ /* 0x000fe400078e021a */
[----:B------:R-:W-:Y:S02]  /*f310*/  IMAD R6, R10, UR4, RZ ;  /* 0x000000040a067c24 */ /* 0x000fe4000f8e02ff */
[----:B-----5:R-:W-:Y:S02]  /*f320*/  IMAD R9, R24, 0x80, R0 ;  /* 0x0000008018097824 */ /* 0x020fe400078e0200 */
[----:B------:R-:W-:-:S02]  /*f330*/  IMAD R7, R27, UR5, R6 ;  /* 0x000000051b077c24 */ /* 0x000fc4000f8e0206 */
[----:B------:R-:W-:-:S04]  /*f340*/  @P2 IMAD.HI.U32 R0, R9, R20, RZ ;  /* 0x0000001409002227 */ /* 0x000fc800078e00ff */
[----:B------:R-:W-:Y:S01]  /*f350*/  IMAD.WIDE.U32 R4, R27, UR4, R4 ;  /* 0x000000041b047c25 */ /* 0x000fe2000f8e0004 */
[----:B------:R-:W-:-:S03]  /*f360*/  ULDC.64 UR4, c[0x0][0xaf0] ;  /* 0x0002bc0000047ab9 */ /* 0x000fc60000000a00 */
[----:B------:R-:W-:Y:S01]  /*f370*/  IMAD.MOV.U32 R3, RZ, RZ, R9 ;  /* 0x000000ffff037224 */ /* 0x000fe200078e0009 */
[----:B------:R-:W-:Y:S01]  /*f380*/  @P2 SHF.R.U32.HI R3, RZ, R25, R0 ;  /* 0x00000019ff032219 */ /* 0x000fe20000011600 */
[----:B------:R-:W-:Y:S02]  /*f390*/  IMAD R6, R12, UR4, RZ ;  /* 0x000000040c067c24 */ /* 0x000fe4000f8e02ff */
[----:B------:R-:W-:Y:S01]  /*f3a0*/  IMAD.IADD R5, R5, 0x1, R7 ;  /* 0x0000000105057824 */ /* 0x000fe200078e0207 */
[----:B------:R-:W-:Y:S01]  /*f3b0*/  SHF.R.S32.HI R0, RZ, 0x1f, R3 ;  /* 0x0000001fff007819 */ /* 0x000fe20000011403 */
[C---:B------:R-:W-:Y:S02]  /*f3c0*/  IMAD R7, R13.reuse, UR5, R6 ;  /* 0x000000050d077c24 */ /* 0x040fe4000f8e0206 */
[----:B------:R-:W-:Y:S01]  /*f3d0*/  IMAD.WIDE.U32 R4, R13, UR4, R4 ;  /* 0x000000040d047c25 */ /* 0x000fe2000f8e0004 */
[----:B------:R-:W-:-:S03]  /*f3e0*/  ULDC.64 UR4, c[0x0][0xae0] ;  /* 0x0002b80000047ab9 */ /* 0x000fc60000000a00 */
[----:B------:R-:W-:Y:S01]  /*f3f0*/  IMAD.MOV R6, RZ, RZ, -R3 ;  /* 0x000000ffff067224 */ /* 0x000fe200078e0a03 */
[----:B------:R-:W-:Y:S01]  /*f400*/  IADD3 R5, R5, R7, RZ ;  /* 0x0000000705057210 */ /* 0x000fe20007ffe0ff */
[----:B------:R-:W-:Y:S02]  /*f410*/  IMAD R0, R0, UR4, RZ ;  /* 0x0000000400007c24 */ /* 0x000fe4000f8e02ff */
[----:B------:R-:W-:Y:S02]  /*f420*/  IMAD R7, R21, R6, R9 ;  /* 0x0000000615077224 */ /* 0x000fe400078e0209 */
[C---:B------:R-:W-:Y:S02]  /*f430*/  IMAD R9, R3.reuse, UR5, R0 ;  /* 0x0000000503097c24 */ /* 0x040fe4000f8e0200 */
[----:B------:R-:W-:Y:S01]  /*f440*/  IMAD.WIDE.U32 R4, R3, UR4, R4 ;  /* 0x0000000403047c25 */ /* 0x000fe2000f8e0004 */
[----:B------:R-:W-:Y:S01]  /*f450*/  SHF.R.S32.HI R0, RZ, 0x1f, R7 ;  /* 0x0000001fff007819 */ /* 0x000fe20000011407 */
[----:B------:R-:W-:-:S02]  /*f460*/  ULDC.64 UR4, c[0x0][0xad8] ;  /* 0x0002b60000047ab9 */ /* 0x000fc40000000a00 */
        /* <DEDUP_REMOVED lines=10> */
[----:B------:R0:W2:Y:S04]  /*f510*/  SHFL.IDX PT, R0, R4, RZ, 0x181f ;  /* 0x00181fff04007589 */ /* 0x0000a800000e0000 */
[----:B------:R0:W3:Y:S02]  /*f520*/  SHFL.IDX PT, R14, R3, RZ, 0x181f ;  /* 0x00181fff030e7589 */ /* 0x0000e400000e0000 */
.L_x_961:
[----:B------:R-:W-:Y:S01]  /*f530*/  IMAD R8, R8, R21, RZ ;  /* 0x0000001508087224 */ /* 0x000fe200078e02ff */
[----:B------:R-:W-:Y:S01]  /*f540*/  BSSY B1, `(.L_x_784) ;  /* 0x000001f000017945 */ /* 0x000fe20003800000 */
[----:B------:R-:W-:-:S05]  /*f550*/  IMAD R7, R24, 0x80, R26 ;  /* 0x0000008018077824 */ /* 0x000fca00078e021a */
[----:B------:R-:W-:-:S13]  /*f560*/  ISETP.GE.AND P0, PT, R7, R8, PT ;  /* 0x000000080700720c */ /* 0x000fda0003f06270 */
[----:B------:R-:W-:Y:S05]  /*f570*/  @P0 BRA `(.L_x_785) ;  /* 0x00000000006c0947 */ /* 0x000fea0003800000 */
[----:B------:R-:W-:Y:S01]  /*f580*/  ULDC UR4, c[0x0][0xac8] ;  /* 0x0002b20000047ab9 */ /* 0x000fe20000000800 */
[C---:B------:R-:W-:Y:S01]  /*f590*/  VIADD R15, R217.reuse, 0x40 ;  /* 0x00000040d90f7836 */ /* 0x040fe20000000000 */
[C---:B------:R-:W-:Y:S01]  /*f5a0*/  ISETP.GE.AND P3, PT, R217.reuse, UR4, PT ;  /* 0x00000004d9007c0c */ /* 0x040fe2000bf66270 */
[C---:B------:R-:W-:Y:S01]  /*f5b0*/  VIADD R9, R217.reuse, 0x80 ;  /* 0x00000080d9097836 */ /* 0x040fe20000000000 */
[----:B------:R-:W-:Y:S01]  /*f5c0*/  SHF.R.S32.HI R6, RZ, 0x1f, R217 ;  /* 0x0000001fff067819 */ /* 0x000fe200000114d9 */
[----:B------:R-:W-:Y:S01]  /*f5d0*/  VIADD R5, R217, 0xc0 ;  /* 0x000000c0d9057836 */ /* 0x000fe20000000000 */
[----:B------:R-:W-:Y:S01]  /*f5e0*/  ISETP.GE.AND P2, PT, R15, UR4, PT ;  /* 0x000000040f007c0c */ /* 0x000fe2000bf46270 */
[----:B------:R-:W-:Y:S01]  /*f5f0*/  VIADD R24, R217, 0x80 ;  /* 0x00000080d9187836 */ /* 0x000fe20000000000 */
[----:B------:R-:W-:Y:S02]  /*f600*/  ISETP.GE.AND P1, PT, R9, UR4, PT ;  /* 0x0000000409007c0c */ /* 0x000fe4000bf26270 */
[----:B------:R-:W-:-:S02]  /*f610*/  ISETP.GE.AND P0, PT, R5, UR4, PT ;  /* 0x0000000405007c0c */ /* 0x000fc4000bf06270 */
[C---:B------:R-:W-:Y:S02]  /*f620*/  IADD3 R25, R217.reuse, 0x40, RZ ;  /* 0x00000040d9197810 */ /* 0x040fe40007ffe0ff */
[----:B------:R-:W-:Y:S02]  /*f630*/  SHF.R.S32.HI R24, RZ, 0x1f, R24 ;  /* 0x0000001fff187819 */ /* 0x000fe40000011418 */
[C---:B---3--:R-:W-:Y:S02]  /*f640*/  @!P3 LEA R10, P5, R217.reuse, R14, 0x1 ;  /* 0x0000000ed90ab211 */ /* 0x048fe400078a08ff */
[----:B------:R-:W-:Y:S02]  /*f650*/  SHF.R.S32.HI R25, RZ, 0x1f, R25 ;  /* 0x0000001fff197819 */ /* 0x000fe40000011419 */
[C---:B--2---:R-:W-:Y:S01]  /*f660*/  @!P3 LEA.HI.X R11, R217.reuse, R0, R6, 0x1, P5 ;  /* 0x00000000d90bb211 */ /* 0x044fe200028f0c06 */
[----:B------:R-:W-:Y:S01]  /*f670*/  VIADD R6, R217, 0xc0 ;  /* 0x000000c0d9067836 */ /* 0x000fe20000000000 */
[----:B------:R-:W-:-:S02]  /*f680*/  @!P2 LEA R12, P4, R15, R14, 0x1 ;  /* 0x0000000e0f0ca211 */ /* 0x000fc400078808ff */
[----:B------:R-:W-:Y:S01]  /*f690*/  @!P1 LEA R20, P5, R9, R14, 0x1 ;  /* 0x0000000e09149211 */ /* 0x000fe200078a08ff */
[----:B------:R4:W-:Y:S01]  /*f6a0*/  @!P3 ST.E.128 desc[UR40][R10.64], RZ ;  /* 0x000000ff0a00b985 */ /* 0x0009e2000c101d28 */
[----:B------:R-:W-:Y:S02]  /*f6b0*/  @!P2 LEA.HI.X R13, R15, R0, R25, 0x1, P4 ;  /* 0x000000000f0da211 */ /* 0x000fe400020f0c19 */
[----:B------:R-:W-:Y:S02]  /*f6c0*/  SHF.R.S32.HI R6, RZ, 0x1f, R6 ;  /* 0x0000001fff067819 */ /* 0x000fe40000011406 */
[----:B------:R-:W-:Y:S01]  /*f6d0*/  @!P0 LEA R14, P4, R5, R14, 0x1 ;  /* 0x0000000e050e8211 */ /* 0x000fe200078808ff */
[----:B------:R4:W-:Y:S01]  /*f6e0*/  @!P2 ST.E.128 desc[UR40][R12.64], RZ ;  /* 0x000000ff0c00a985 */ /* 0x0009e2000c101d28 */
[-C--:B------:R-:W-:Y:S02]  /*f6f0*/  @!P1 LEA.HI.X R21, R9, R0.reuse, R24, 0x1, P5 ;  /* 0x0000000009159211 */ /* 0x080fe400028f0c18 */
[----:B------:R-:W-:-:S03]  /*f700*/  @!P0 LEA.HI.X R15, R5, R0, R6, 0x1, P4 ;  /* 0x00000000050f8211 */ /* 0x000fc600020f0c06 */
[----:B------:R4:W-:Y:S04]  /*f710*/  @!P1 ST.E.128 desc[UR40][R20.64], RZ ;  /* 0x000000ff14009985 */ /* 0x0009e8000c101d28 */
[----:B------:R4:W-:Y:S02]  /*f720*/  @!P0 ST.E.128 desc[UR40][R14.64], RZ ;  /* 0x000000ff0e008985 */ /* 0x0009e4000c101d28 */
.L_x_785:
[----:B------:R-:W-:Y:S05]  /*f730*/  BSYNC B1 ;  /* 0x0000000000017941 */ /* 0x000fea0003800000 */
.L_x_784:
[----:B------:R-:W-:-:S03]  /*f740*/  UMOV UR4, 0xffffffff ;  /* 0xffffffff00047882 */ /* 0x000fc60000000000 */
[----:B------:R-:W-:Y:S05]  /*f750*/  BRA.DIV UR4, `(.L_x_786) ;  /* 0x0000007e04507947 */ /* 0x000fea000b800000 */
[----:B--2---:R2:W0:Y:S04]  /*f760*/  SHFL.IDX PT, R0, R4, 0x1, 0x181f ;  /* 0x00381f0004007f89 */ /* 0x00442800000e0000 */
[----:B---34-:R2:W3:Y:S02]  /*f770*/  SHFL.IDX PT, R14, R3, 0x1, 0x181f ;  /* 0x00381f00030e7f89 */ /* 0x0184e400000e0000 */
.L_x_965:
[----:B------:R-:W-:Y:S01]  /*f780*/  VIADD R5, R7, 0x20 ;  /* 0x0000002007057836 */ /* 0x000fe20000000000 */
[----:B------:R-:W-:Y:S04]  /*f790*/  BSSY B1, `(.L_x_787) ;  /* 0x000001e000017945 */ /* 0x000fe80003800000 */
        /* <DEDUP_REMOVED lines=12> */
[----:B------:R-:W-:Y:S02]  /*f860*/  SHF.R.S32.HI R26, RZ, 0x1f, R26 ;  /* 0x0000001fff1a7819 */ /* 0x000fe4000001141a */
[C---:B------:R-:W-:Y:S02]  /*f870*/  IADD3 R25, R217.reuse, 0x80, RZ ;  /* 0x00000080d9197810 */ /* 0x040fe40007ffe0ff */
[C---:B---3--:R-:W-:Y:S02]  /*f880*/  @!P3 LEA R10, P5, R217.reuse, R14, 0x1 ;  /* 0x0000000ed90ab211 */ /* 0x048fe400078a08ff */
[----:B------:R-:W-:Y:S02]  /*f890*/  SHF.R.S32.HI R25, RZ, 0x1f, R25 ;  /* 0x0000001fff197819 */ /* 0x000fe40000011419 */
[C---:B0-----:R-:W-:Y:S01]  /*f8a0*/  @!P3 LEA.HI.X R11, R217.reuse, R0, R9, 0x1, P5 ;  /* 0x00000000d90bb211 */ /* 0x041fe200028f0c09 */
        /* <DEDUP_REMOVED lines=12> */
.L_x_788:
[----:B------:R-:W-:Y:S05]  /*f970*/  BSYNC B1 ;  /* 0x0000000000017941 */ /* 0x000fea0003800000 */
.L_x_787:
[----:B------:R-:W-:-:S03]  /*f980*/  UMOV UR4, 0xffffffff ;  /* 0xffffffff00047882 */ /* 0x000fc60000000000 */
[----:B------:R-:W-:Y:S05]  /*f990*/  BRA.DIV UR4, `(.L_x_789) ;  /* 0x0000007e04087947 */ /* 0x000fea000b800000 */
[----:B0-----:R0:W0:Y:S04]  /*f9a0*/  SHFL.IDX PT, R0, R4, 0x2, 0x181f ;  /* 0x00581f0004007f89 */ /* 0x00102800000e0000 */
[----:B---34-:R3:W4:Y:S02]  /*f9b0*/  SHFL.IDX PT, R14, R3, 0x2, 0x181f ;  /* 0x00581f00030e7f89 */ /* 0x01872400000e0000 */
.L_x_969:
        /* <DEDUP_REMOVED lines=11> */
[C---:B------:R-:W-:Y:S01]  /*fa70*/  VIADD R26, R217.reuse, 0x40 ;  /* 0x00000040d91a7836 */ /* 0x040fe20000000000 */
[----:B------:R-:W-:Y:S01]  /*fa80*/  ISETP.GE.AND P1, PT, R24, UR4, PT ;  /* 0x0000000418007c0c */ /* 0x000fe2000bf26270 */
[----:B------:R-:W-:Y:S01]  /*fa90*/  VIADD R25, R217, 0x80 ;  /* 0x00000080d9197836 */ /* 0x000fe20000000000 */
[----:B------:R-:W-:-:S02]  /*faa0*/  ISETP.GE.AND P0, PT, R6, UR4, PT ;  /* 0x0000000406007c0c */ /* 0x000fc4000bf06270 */
[----:B------:R-:W-:Y:S02]  /*fab0*/  SHF.R.S32.HI R26, RZ, 0x1f, R26 ;  /* 0x0000001fff1a7819 */ /* 0x000fe4000001141a */
[----:B------:R-:W-:Y:S02]  /*fac0*/  SHF.R.S32.HI R25, RZ, 0x1f, R25 ;  /* 0x0000001fff197819 */ /* 0x000fe40000011419 */
[----:B----4-:R-:W-:-:S03]  /*fad0*/  @!P3 LEA R10, P5, R217, R14, 0x1 ;  /* 0x0000000ed90ab211 */ /* 0x010fc600078a08ff */
[----:B------:R-:W-:Y:S02]  /*fae0*/  @!P2 LEA R12, P4, R15, R14, 0x1 ;  /* 0x0000000e0f0ca211 */ /* 0x000fe400078808ff */
[C---:B0-----:R-:W-:Y:S01]  /*faf0*/  @!P3 LEA.HI.X R11, R217.reuse, R0, R9, 0x1, P5 ;  /* 0x00000000d90bb211 */ /* 0x041fe200028f0c09 */
[----:B------:R-:W-:Y:S01]  /*fb00*/  VIADD R9, R217, 0xc0 ;  /* 0x000000c0d9097836 */ /* 0x000fe20000000000 */
[----:B------:R-:W-:Y:S02]  /*fb10*/  @!P1 LEA R20, P5, R24, R14, 0x1 ;  /* 0x0000000e18149211 */ /* 0x000fe400078a08ff */
[----:B------:R-:W-:Y:S01]  /*fb20*/  @!P2 LEA.HI.X R13, R15, R0, R26, 0x1, P4 ;  /* 0x000000000f0da211 */ /* 0x000fe200020f0c1a */
[----:B------:R0:W-:Y:S01]  /*fb30*/  @!P3 ST.E.128 desc[UR40][R10.64], RZ ;  /* 0x000000ff0a00b985 */ /* 0x0001e2000c101d28 */
[----:B------:R-:W-:Y:S02]  /*fb40*/  SHF.R.S32.HI R9, RZ, 0x1f, R9 ;  /* 0x0000001fff097819 */ /* 0x000fe40000011409 */
[----:B------:R-:W-:Y:S01]  /*fb50*/  @!P0 LEA R14, P4, R6, R14, 0x1 ;  /* 0x0000000e060e8211 */ /* 0x000fe200078808ff */
[----:B------:R0:W-:Y:S01]  /*fb60*/  @!P2 ST.E.128 desc[UR40][R12.64], RZ ;  /* 0x000000ff0c00a985 */ /* 0x0001e2000c101d28 */
[----:B------:R-:W-:-:S02]  /*fb70*/  @!P1 LEA.HI.X R21, R24, R0, R25, 0x1, P5 ;  /* 0x0000000018159211 */ /* 0x000fc400028f0c19 */
[----:B------:R-:W-:-:S03]  /*fb80*/  @!P0 LEA.HI.X R15, R6, R0, R9, 0x1, P4 ;  /* 0x00000000060f8211 */ /* 0x000fc600020f0c09 */
[----:B------:R0:W-:Y:S04]  /*fb90*/  @!P1 ST.E.128 desc[UR40][R20.64], RZ ;  /* 0x000000ff14009985 */ /* 0x0001e8000c101d28 */
[----:B------:R0:W-:Y:S02]  /*fba0*/  @!P0 ST.E.128 desc[UR40][R14.64], RZ ;  /* 0x000000ff0e008985 */ /* 0x0001e4000c101d28 */
.L_x_791:
[----:B------:R-:W-:Y:S05]  /*fbb0*/  BSYNC B1 ;  /* 0x0000000000017941 */ /* 0x000fea0003800000 */
.L_x_790:
[----:B------:R-:W-:-:S03]  /*fbc0*/  UMOV UR4, 0xffffffff ;  /* 0xffffffff00047882 */ /* 0x000fc60000000000 */
[----:B------:R-:W-:Y:S05]  /*fbd0*/  BRA.DIV UR4, `(.L_x_792) ;  /* 0x0000007a04c07947 */ /* 0x000fea000b800000 */
[----:B0-----:R0:W0:Y:S04]  /*fbe0*/  SHFL.IDX PT, R0, R4, 0x3, 0x181f ;  /* 0x00781f0004007f89 */ /* 0x00102800000e0000 */
[----:B----4-:R4:W0:Y:S02]  /*fbf0*/  SHFL.IDX PT, R14, R3, 0x3, 0x181f ;  /* 0x00781f00030e7f89 */ /* 0x01082400000e0000 */
.L_x_973:
[----:B--234-:R-:W-:-:S04]  /*fc00*/  IADD3 R3, R7, 0x60, RZ ;  /* 0x0000006007037810 */ /* 0x01cfc80007ffe0ff */
[----:B------:R-:W-:-:S13]  /*fc10*/  ISETP.GE.AND P0, PT, R3, R8, PT ;  /* 0x000000080300720c */ /* 0x000fda0003f06270 */
[----:B------:R-:W-:Y:S05]  /*fc20*/  @P0 BRA `(.L_x_779) ;  /* 0x00000000006c0947 */ /* 0x000fea0003800000 */
[C---:B------:R-:W-:Y:S01]  /*fc30*/  VIADD R15, R217.reuse, 0x40 ;  /* 0x00000040d90f7836 */ /* 0x040fe20000000000 */
[----:B------:R-:W-:Y:S01]  /*fc40*/  ULDC UR4, c[0x0][0xac8] ;  /* 0x0002b20000047ab9 */ /* 0x000fe20000000800 */
[C---:B------:R-:W-:Y:S01]  /*fc50*/  VIADD R12, R217.reuse, 0x80 ;  /* 0x00000080d90c7836 */ /* 0x040fe20000000000 */
[C---:B------:R-:W-:Y:S01]  /*fc60*/  ISETP.GE.AND P3, PT, R217.reuse, UR4, PT ;  /* 0x00000004d9007c0c */ /* 0x040fe2000bf66270 */
[----:B------:R-:W-:Y:S01]  /*fc70*/  VIADD R10, R217, 0xc0 ;  /* 0x000000c0d90a7836 */ /* 0x000fe20000000000 */
[----:B------:R-:W-:Y:S01]  /*fc80*/  ISETP.GE.AND P2, PT, R15, UR4, PT ;  /* 0x000000040f007c0c */ /* 0x000fe2000bf46270 */
[C---:B------:R-:W-:Y:S01]  /*fc90*/  VIADD R20, R217.reuse, 0x40 ;  /* 0x00000040d9147836 */ /* 0x040fe20000000000 */
[----:B------:R-:W-:Y:S01]  /*fca0*/  ISETP.GE.AND P1, PT, R12, UR4, PT ;  /* 0x000000040c007c0c */ /* 0x000fe2000bf26270 */
[C---:B------:R-:W-:Y:S01]  /*fcb0*/  VIADD R13, R217.reuse, 0x80 ;  /* 0x00000080d90d7836 */ /* 0x040fe20000000000 */
[----:B------:R-:W-:Y:S01]  /*fcc0*/  ISETP.GE.AND P0, PT, R10, UR4, PT ;  /* 0x000000040a007c0c */ /* 0x000fe2000bf06270 */
[----:B------:R-:W-:Y:S01]  /*fcd0*/  VIADD R11, R217, 0xc0 ;  /* 0x000000c0d90b7836 */ /* 0x000fe20000000000 */
[----:B------:R-:W-:-:S02]  /*fce0*/  SHF.R.S32.HI R9, RZ, 0x1f, R217 ;  /* 0x0000001fff097819 */ /* 0x000fc400000114d9 */
[----:B------:R-:W-:Y:S02]  /*fcf0*/  SHF.R.S32.HI R20, RZ, 0x1f, R20 ;  /* 0x0000001fff147819 */ /* 0x000fe40000011414 */
[----:B------:R-:W-:Y:S02]  /*fd00*/  SHF.R.S32.HI R13, RZ, 0x1f, R13 ;  /* 0x0000001fff0d7819 */ /* 0x000fe4000001140d */
[-C--:B0-----:R-:W-:Y:S02]  /*fd10*/  @!P3 LEA R4, P5, R217, R14.reuse, 0x1 ;  /* 0x0000000ed904b211 */ /* 0x081fe400078a08ff */
[----:B------:R-:W-:Y:S02]  /*fd20*/  @!P2 LEA R6, P4, R15, R14, 0x1 ;  /* 0x0000000e0f06a211 */ /* 0x000fe400078808ff */
[----:B------:R-:W-:Y:S02]  /*fd30*/  @!P3 LEA.HI.X R5, R217, R0, R9, 0x1, P5 ;  /* 0x00000000d905b211 */ /* 0x000fe400028f0c09 */
[----:B------:R-:W-:-:S02]  /*fd40*/  @!P1 LEA R8, P5, R12, R14, 0x1 ;  /* 0x0000000e0c089211 */ /* 0x000fc400078a08ff */
[----:B------:R-:W-:Y:S01]  /*fd50*/  @!P2 LEA.HI.X R7, R15, R0, R20, 0x1, P4 ;  /* 0x000000000f07a211 */ /* 0x000fe200020f0c14 */
[----:B------:R2:W-:Y:S01]  /*fd60*/  @!P3 ST.E.128 desc[UR40][R4.64], RZ ;  /* 0x000000ff0400b985 */ /* 0x0005e2000c101d28 */
[----:B------:R-:W-:Y:S02]  /*fd70*/  SHF.R.S32.HI R11, RZ, 0x1f, R11 ;  /* 0x0000001fff0b7819 */ /* 0x000fe4000001140b */
[----:B------:R-:W-:Y:S01]  /*fd80*/  @!P0 LEA R14, P4, R10, R14, 0x1 ;  /* 0x0000000e0a0e8211 */ /* 0x000fe200078808ff */
[----:B------:R2:W-:Y:S01]  /*fd90*/  @!P2 ST.E.128 desc[UR40][R6.64], RZ ;  /* 0x000000ff0600a985 */ /* 0x0005e2000c101d28 */
[-C--:B------:R-:W-:Y:S02]  /*fda0*/  @!P1 LEA.HI.X R9, R12, R0.reuse, R13, 0x1, P5 ;  /* 0x000000000c099211 */ /* 0x080fe400028f0c0d */
[----:B------:R-:W-:-:S03]  /*fdb0*/  @!P0 LEA.HI.X R15, R10, R0, R11, 0x1, P4 ;  /* 0x000000000a0f8211 */ /* 0x000fc600020f0c0b */
[----:B------:R2:W-:Y:S04]  /*fdc0*/  @!P1 ST.E.128 desc[UR40][R8.64], RZ ;  /* 0x000000ff08009985 */ /* 0x0005e8000c101d28 */
[----:B------:R2:W-:Y:S02]  /*fdd0*/  @!P0 ST.E.128 desc[UR40][R14.64], RZ ;  /* 0x000000ff0e008985 */ /* 0x0005e4000c101d28 */
.L_x_779:
[----:B------:R-:W-:Y:S05]  /*fde0*/  BSYNC B0 ;  /* 0x0000000000007941 */ /* 0x000fea0003800000 */
.L_x_770:
[----:B------:R-:W-:Y:S02]  /*fdf0*/  ULDC UR4, c[0x0][0xc3c] ;  /* 0x00030f0000047ab9 */ /* 0x000fe40000000800 */
[----:B------:R-:W-:-:S13]  /*fe00*/  ISETP.GE.AND P0, PT, R35, UR4, PT ;  /* 0x0000000423007c0c */ /* 0x000fda000bf06270 */
[----:B------:R-:W-:Y:S05]  /*fe10*/  @!P0 BRA `(.L_x_793) ;  /* 0xffffff1000bc8947 */ /* 0x000fea000383ffff */
[----:B------:R-:W-:Y:S05]  /*fe20*/  BRA `(.L_x_650) ;  /* 0x0000006400bc7947 */ /* 0x000fea0003800000 */
.L_x_648:
[----:B------:R-:W-:-:S08]  /*fe30*/  NOP ;  /* 0x0000000000007918 */ /* 0x000fd00000000000 */
[----:B--2---:R-:W0:-:S00]  /*fe40*/  USETMAXREG.DEALLOC.CTAPOOL 0x28 ;  /* 0x00000028000079c8 */ /* 0x004e0000080e0500 */
[----:B0-----:R-:W-:Y:S01]  /*fe50*/  LOP3.LUT R2, R2, 0x3, RZ, 0xc0, !PT ;  /* 0x0000000302027812 */ /* 0x001fe200078ec0ff */
[----:B------:R-:W-:Y:S01]  /*fe60*/  IMAD.MOV.U32 R4, RZ, RZ, RZ ;  /* 0x000000ffff047224 */ /* 0x000fe200078e00ff */
[----:B------:R-:W-:-:S04]  /*fe70*/  LOP3.LUT R23, R23, 0xffffff7f, RZ, 0xc0, !PT ;  /* 0xffffff7f17177812 */ /* 0x000fc800078ec0ff */
[----:B------:R-:W0:Y:S02]  /*fe80*/  SHFL.IDX PT, R2, R2, RZ, 0x1f ;  /* 0x00001fff02027589 */ /* 0x000e2400000e0000 */
[----:B0-----:R-:W-:-:S13]  /*fe90*/  ISETP.NE.AND P0, PT, R2, RZ, PT ;  /* 0x000000ff0200720c */ /* 0x001fda0003f05270 */
[----:B------:R-:W-:Y:S01]  /*fea0*/  @P0 LOP3.LUT R23, R23, 0x80, RZ, 0xfc, !PT ;  /* 0x0000008017170812 */ /* 0x000fe200078efcff */
[----:B------:R-:W-:Y:S06]  /*feb0*/  @!P0 BRA `(.L_x_794) ;  /* 0x00000000001c8947 */ /* 0x000fec0003800000 */
[----:B------:R-:W0:Y:S08]  /*fec0*/  S2UR UR5, SR_CgaCtaId ;  /* 0x00000000000579c3 */ /* 0x000e300000008800 */
[----:B------:R-:W-:Y:S06]  /*fed0*/  BAR.SYNC.DEFER_BLOCKING 0x5, 0x180 ;  /* 0x0146000000007b1d */ /* 0x000fec0000010000 */
[----:B------:R-:W-:-:S02]  /*fee0*/  UMOV UR4, 0x400 ;  /* 0x0000040000047882 */ /* 0x000fc40000000000 */
[----:B0-----:R-:W-:-:S09]  /*fef0*/  ULEA UR4, UR5, UR4, 0x18 ;  /* 0x0000000405047291 */ /* 0x001fd2000f8ec03f */
[----:B------:R-:W0:Y:S01]  /*ff00*/  LDS.128 R16, [UR4+0x228d0] ;  /* 0x0228d004ff107984 */ /* 0x000e220008000c00 */
[----:B------:R-:W-:Y:S06]  /*ff10*/  BAR.ARV 0x4, 0x180 ;  /* 0x0106000000007b1d */ /* 0x000fec0000002000 */
[----:B------:R-:W-:Y:S05]  /*ff20*/  BRA `(.L_x_795) ;  /* 0x0000000400fc7947 */ /* 0x000fea0003800000 */
.L_x_794:
[----:B------:R-:W-:Y:S01]  /*ff30*/  LOP3.LUT R5, R0, 0x1f, RZ, 0xc0, !PT ;  /* 0x0000001f00057812 */ /* 0x000fe200078ec0ff */
[----:B------:R-:W-:Y:S01]  /*ff40*/  ULDC UR4, c[0x0][0xc3c] ;  /* 0x00030f0000047ab9 */ /* 0x000fe20000000800 */
[----:B------:R-:W0:Y:S01]  /*ff50*/  S2UR UR6, SR_CTAID.X ;  /* 0x00000000000679c3 */ /* 0x000e220000002500 */
[----:B------:R-:W-:Y:S01]  /*ff60*/  ULDC UR5, c[0x0][0xc38] ;  /* 0x00030e0000057ab9 */ /* 0x000fe20000000800 */
[----:B------:R-:W-:-:S04]  /*ff70*/  ISETP.NE.AND P0, PT, R5, 0x1f, PT ;  /* 0x0000001f0500780c */ /* 0x000fc80003f05270 */
[----:B------:R-:W-:-:S13]  /*ff80*/  ISETP.GE.OR P1, PT, R5, UR4, !P0 ;  /* 0x0000000405007c0c */ /* 0x000fda000c726670 */
[----:B------:R-:W1:Y:S02]  /*ff90*/  @!P1 LDC.64 R2, c[0x0][0xc80] ;  /* 0x00032000ff029b82 */ /* 0x000e640000000a00 */
[----:B-1----:R-:W-:-:S05]  /*ffa0*/  @!P1 IMAD.WIDE.U32 R2, R5, 0x4, R2 ;  /* 0x0000000405029825 */ /* 0x002fca00078e0002 */
        /* <DEDUP_REMOVED lines=8> */
[----:B--2---:R-:W1:Y:S02]  /*10030*/  SHFL.UP PT, R6, R4, 0x1, RZ ;  /* 0x0420000004067989 */ /* 0x004e6400000e00ff */
[----:B-1----:R-:W-:-:S04]  /*10040*/  SEL R7, R6, RZ, P1 ;  /* 0x000000ff06077207 */ /* 0x002fc80000800000 */
[----:B------:R-:W-:-:S05]  /*10050*/  IADD3 R7, R4, R7, RZ ;  /* 0x0000000704077210 */ /* 0x000fca0007ffe0ff */
[----:B------:R-:W1:Y:S02]  /*10060*/  SHFL.UP PT, R6, R7, 0x2, RZ ;  /* 0x0440000007067989 */ /* 0x000e6400000e00ff */
[----:B-1----:R-:W-:-:S05]  /*10070*/  SEL R6, R6, RZ, P2 ;  /* 0x000000ff06067207 */ /* 0x002fca0001000000 */
[----:B------:R-:W-:-:S05]  /*10080*/  IMAD.IADD R6, R7, 0x1, R6 ;  /* 0x0000000107067824 */ /* 0x000fca00078e0206 */
        /* <DEDUP_REMOVED lines=9> */
[----:B------:R-:W1:Y:S02]  /*10120*/  SHFL.IDX PT, R6, R7, 0x1f, 0x1f ;  /* 0x03e01f0007067f89 */ /* 0x000e6400000e0000 */
[----:B-1----:R-:W-:-:S04]  /*10130*/  IMAD R6, R6, UR5, RZ ;  /* 0x0000000506067c24 */ /* 0x002fc8000f8e02ff */
[----:B------:R-:W-:Y:S01]  /*10140*/  IMAD.MOV.U32 R3, RZ, RZ, R6 ;  /* 0x000000ffff037224 */ /* 0x000fe200078e0006 */
[----:B0-----:R-:W-:-:S13]  /*10150*/  ISETP.GT.AND P6, PT, R6, UR6, PT ;  /* 0x0000000606007c0c */ /* 0x001fda000bfc4270 */
[----:B------:R-:W-:Y:S05]  /*10160*/  @P6 BRA `(.L_x_796) ;  /* 0x00000000009c6947 */ /* 0x000fea0003800000 */
[----:B------:R-:W0:Y:S01]  /*10170*/  LDC R10, c[0x0][0xc3c] ;  /* 0x00030f00ff0a7b82 */ /* 0x000e220000000800 */
[----:B------:R-:W-:Y:S01]  /*10180*/  IMAD.MOV.U32 R6, RZ, RZ, R3 ;  /* 0x000000ffff067224 */ /* 0x000fe200078e0003 */
[----:B------:R-:W-:Y:S01]  /*10190*/  UMOV UR4, URZ ;  /* 0x0000003f00047c82 */ /* 0x000fe20008000000 */
[----:B------:R-:W-:Y:S01]  /*101a0*/  ULDC UR7, c[0x0][0xc3c] ;  /* 0x00030f0000077ab9 */ /* 0x000fe20000000800 */
[----:B------:R-:W-:-:S05]  /*101b0*/  ULDC UR5, c[0x0][0xc38] ;  /* 0x00030e0000057ab9 */ /* 0x000fca0000000800 */
.L_x_800:
[----:B------:R-:W-:Y:S01]  /*101c0*/  UIADD3 UR4, UR4, 0x1f, URZ ;  /* 0x0000001f04047890 */ /* 0x000fe2000fffe03f */
[----:B------:R-:W-:-:S05]  /*101d0*/  MOV R19, UR7 ;  /* 0x0000000700137c02 */ /* 0x000fca0008000f00 */
        /* <DEDUP_REMOVED lines=10> */
.L_x_799:
[----:B------:R-:W-:Y:S05]  /*10280*/  BSYNC B0 ;  /* 0x0000000000007941 */ /* 0x000fea0003800000 */
.L_x_798:
        /* <DEDUP_REMOVED lines=16> */
[----:B0-----:R-:W-:-:S05]  /*10390*/  IMAD R3, R3, UR5, RZ ;  /* 0x0000000503037c24 */ /* 0x001fca000f8e02ff */
[----:B------:R-:W-:-:S04]  /*103a0*/  IADD3 R6, R3, R6, RZ ;  /* 0x0000000603067210 */ /* 0x000fc80007ffe0ff */
[----:B------:R-:W-:-:S13]  /*103b0*/  ISETP.GT.AND P6, PT, R6, UR6, PT ;  /* 0x0000000606007c0c */ /* 0x000fda000bfc4270 */
[----:B------:R-:W-:Y:S05]  /*103c0*/  @!P6 BRA `(.L_x_800) ;  /* 0xfffffffc007ce947 */ /* 0x000fea000383ffff */
[----:B------:R-:W-:-:S07]  /*103d0*/  IMAD.MOV.U32 R7, RZ, RZ, R9 ;  /* 0x000000ffff077224 */ /* 0x000fce00078e0009 */
.L_x_796:
        /* <DEDUP_REMOVED lines=15> */
.L_x_801:
[----:B---3--:R-:W-:Y:S01]  /*104d0*/  IMAD R16, R16, UR5, R9 ;  /* 0x0000000510107c24 */ /* 0x008fe2000f8e0209 */
[----:B0-----:R-:W-:Y:S01]  /*104e0*/  IABS R2, R4 ;  /* 0x0000000400027213 */ /* 0x001fe20000000000 */
[----:B-12---:R-:W-:Y:S02]  /*104f0*/  IMAD.MOV R7, RZ, RZ, -R3 ;  /* 0x000000ffff077224 */ /* 0x006fe400078e0a03 */
[----:B------:R-:W-:Y:S01]  /*10500*/  VIADD R19, R19, UR4 ;  /* 0x0000000413137c36 */ /* 0x000fe20008000000 */
[----:B------:R-:W-:Y:S01]  /*10510*/  IADD3 R9, -R16, UR6, RZ ;  /* 0x0000000610097c10 */ /* 0x000fe2000fffe1ff */
[----:B------:R-:W-:Y:S02]  /*10520*/  IMAD.MOV R8, RZ, RZ, -R2 ;  /* 0x000000ffff087224 */ /* 0x000fe400078e0a02 */
[----:B------:R-:W-:Y:S01]  /*10530*/  IMAD R7, R7, R10, RZ ;  /* 0x0000000a07077224 */ /* 0x000fe200078e02ff */
[----:B------:R-:W-:Y:S01]  /*10540*/  IABS R6, R9 ;  /* 0x0000000900067213 */ /* 0x000fe20000000000 */
[----:B------:R-:W-:-:S04]  /*10550*/  IMAD.MOV.U32 R2, RZ, RZ, RZ ;  /* 0x000000ffff027224 */ /* 0x000fc800078e00ff */
[----:B------:R-:W-:Y:S01]  /*10560*/  IMAD.HI.U32 R2, R3, R7, R2 ;  /* 0x0000000703027227 */ /* 0x000fe200078e0002 */
[----:B------:R-:W-:-:S03]  /*10570*/  MOV R3, R6 ;  /* 0x0000000600037202 */ /* 0x000fc60000000f00 */
        /* <DEDUP_REMOVED lines=12> */
[----:B------:R-:W-:-:S04]  /*10640*/  @!P1 LOP3.LUT R2, RZ, R4, RZ, 0x33, !PT ;  /* 0x00000004ff029212 */ /* 0x000fc800078e33ff */
[----:B------:R-:W-:Y:S01]  /*10650*/  MOV R18, R2 ;  /* 0x0000000200127202 */ /* 0x000fe20000000f00 */
[----:B------:R-:W-:-:S04]  /*10660*/  IMAD.MOV R17, RZ, RZ, -R2 ;  /* 0x000000ffff117224 */ /* 0x000fc800078e0a02 */
[----:B------:R-:W-:Y:S01]  /*10670*/  IMAD R17, R4, R17, R9 ;  /* 0x0000001104117224 */ /* 0x000fe200078e0209 */
[----:B------:R-:W-:Y:S06]  /*10680*/  BRA `(.L_x_802) ;  /* 0x00000000000c7947 */ /* 0x000fec0003800000 */
.L_x_797:
[----:B------:R-:W-:Y:S02]  /*10690*/  IMAD.MOV.U32 R17, RZ, RZ, RZ ;  /* 0x000000ffff117224 */ /* 0x000fe400078e00ff */
[----:B------:R-:W-:Y:S02]  /*106a0*/  IMAD.U32 R16, RZ, RZ, UR6 ;  /* 0x00000006ff107e24 */ /* 0x000fe4000f8e00ff */
[----:B------:R-:W-:-:S07]  /*106b0*/  IMAD.MOV.U32 R18, RZ, RZ, RZ ;  /* 0x000000ffff127224 */ /* 0x000fce00078e00ff */
.L_x_802:
[----:B------:R-:W-:-:S13]  /*106c0*/  ISETP.NE.AND P0, PT, R5, RZ, PT ;  /* 0x000000ff0500720c */ /* 0x000fda0003f05270 */
[----:B------:R-:W0:Y:S01]  /*106d0*/  @!P0 S2R R3, SR_CgaCtaId ;  /* 0x0000000000038919 */ /* 0x000e220000008800 */
[----:B------:R-:W-:-:S04]  /*106e0*/  @!P0 MOV R2, 0x400 ;  /* 0x0000040000028802 */ /* 0x000fc80000000f00 */
[----:B0-----:R-:W-:-:S05]  /*106f0*/  @!P0 LEA R2, R3, R2, 0x18 ;  /* 0x0000000203028211 */ /* 0x001fca00078ec0ff */
[----:B------:R1:W-:Y:S01]  /*10700*/  @!P0 STS.128 [R2+0x228d0], R16 ;  /* 0x0228d01002008388 */ /* 0x0003e20000000c00 */
[----:B------:R-:W-:Y:S06]  /*10710*/  BAR.ARV 0x5, 0x180 ;  /* 0x0146000000007b1d */ /* 0x000fec0000002000 */
.L_x_795:
[----:B------:R2:W-:Y:S01]  /*10720*/  STL [R1+0x28], RZ ;  /* 0x000028ff01007387 */ /* 0x0005e20000100800 */
[----:B------:R-:W-:Y:S01]  /*10730*/  ULDC UR4, c[0x0][0xc3c] ;  /* 0x00030f0000047ab9 */ /* 0x000fe20000000800 */
[----:B------:R-:W-:Y:S01]  /*10740*/  IMAD.MOV.U32 R26, RZ, RZ, 0x1 ;  /* 0x00000001ff1a7424 */ /* 0x000fe200078e00ff */
[----:B0-----:R-:W-:Y:S01]  /*10750*/  ISETP.GE.AND P0, PT, R19, UR4, PT ;  /* 0x0000000413007c0c */ /* 0x001fe2000bf06270 */
[----:B------:R-:W-:-:S12]  /*10760*/  IMAD.MOV.U32 R25, RZ, RZ, RZ ;  /* 0x000000ffff197224 */ /* 0x000fd800078e00ff */
[----:B--2---:R-:W-:Y:S05]  /*10770*/  @P0 BRA `(.L_x_803) ;  /* 0x00000058008c0947 */ /* 0x004fea0003800000 */
[----:B------:R-:W2:Y:S01]  /*10780*/  LDL R4, [R1] ;  /* 0x0000000001047983 */ /* 0x000ea20000100800 */
[----:B------:R-:W0:Y:S01]  /*10790*/  S2UR UR5, SR_CgaCtaId ;  /* 0x00000000000579c3 */ /* 0x000e220000008800 */
[C---:B-1----:R-:W-:Y:S01]  /*107a0*/  IMAD.SHL.U32 R2, R0.reuse, 0x8, RZ ;  /* 0x0000000800027824 */ /* 0x042fe200078e00ff */
[----:B------:R-:W-:Y:S01]  /*107b0*/  LOP3.LUT R5, R0, 0x7f, RZ, 0xc0, !PT ;  /* 0x0000007f00057812 */ /* 0x000fe200078ec0ff */
[----:B------:R-:W-:Y:S01]  /*107c0*/  UMOV UR4, 0x400 ;  /* 0x0000040000047882 */ /* 0x000fe20000000000 */
[----:B------:R-:W-:Y:S01]  /*107d0*/  BSSY B8, `(.L_x_803) ;  /* 0x000059d000087945 */ /* 0x000fe20003800000 */
[----:B------:R-:W-:Y:S01]  /*107e0*/  IMAD.MOV.U32 R26, RZ, RZ, 0x1 ;  /* 0x00000001ff1a7424 */ /* 0x000fe200078e00ff */
[C---:B------:R-:W-:Y:S01]  /*107f0*/  LOP3.LUT R3, R2.reuse, 0x1f8, RZ, 0xc0, !PT ;  /* 0x000001f802037812 */ /* 0x040fe200078ec0ff */
[----:B------:R-:W-:Y:S01]  /*10800*/  IMAD.SHL.U32 R30, R5, 0x8, RZ ;  /* 0x00000008051e7824 */ /* 0x000fe200078e00ff */
[----:B------:R-:W-:Y:S02]  /*10810*/  LOP3.LUT R2, R2, 0x38, RZ, 0xc0, !PT ;  /* 0x0000003802027812 */ /* 0x000fe400078ec0ff */
[----:B------:R-:W-:-:S02]  /*10820*/  CS2R R24, SRZ ;  /* 0x0000000000187805 */ /* 0x000fc4000001ff00 */
[----:B------:R-:W-:Y:S01]  /*10830*/  LOP3.LUT R3, R3, 0x38, R0, 0x78, !PT ;  /* 0x0000003803037812 */ /* 0x000fe200078e7800 */
[----:B------:R-:W-:Y:S01]  /*10840*/  IMAD.MOV.U32 R27, RZ, RZ, 0x1 ;  /* 0x00000001ff1b7424 */ /* 0x000fe200078e00ff */
[----:B------:R-:W-:Y:S01]  /*10850*/  SHF.L.U32 R0, R0, 0x4, RZ ;  /* 0x0000000400007819 */ /* 0x000fe200000006ff */
[----:B------:R-:W-:Y:S01]  /*10860*/  ULDC.64 UR38, c[0x0][0x198] ;  /* 0x0000660000267ab9 */ /* 0x000fe20000000a00 */
[----:B------:R-:W-:Y:S01]  /*10870*/  LOP3.LUT R30, R3, 0x200, R30, 0xf8, !PT ;  /* 0x00000200031e7812 */ /* 0x000fe200078ef81e */
[----:B------:R-:W-:Y:S01]  /*10880*/  ULDC UR36, c[0x0][0xc] ;  /* 0x0000030000247ab9 */ /* 0x000fe20000000800 */
[----:B------:R-:W-:-:S04]  /*10890*/  SHF.R.U32.HI R3, RZ, 0x3, R5 ;  /* 0x00000003ff037819 */ /* 0x000fc80000011605 */
[----:B------:R-:W-:Y:S02]  /*108a0*/  LOP3.LUT R3, R3, 0x70, R0, 0xf8, !PT ;  /* 0x0000007003037812 */ /* 0x000fe400078ef800 */
[C---:B------:R-:W-:Y:S01]  /*108b0*/  LOP3.LUT R0, R2.reuse, 0x40, RZ, 0xfc, !PT ;  /* 0x0000004002007812 */ /* 0x040fe200078efcff */
[----:B0-----:R-:W-:Y:S01]  /*108c0*/  ULEA UR4, UR5, UR4, 0x18 ;  /* 0x0000000405047291 */ /* 0x001fe2000f8ec03f */
[C---:B------:R-:W-:Y:S02]  /*108d0*/  LOP3.LUT R3, R2.reuse, 0x80, RZ, 0xfc, !PT ;  /* 0x0000008002037812 */ /* 0x040fe400078efcff */
[----:B------:R-:W-:-:S03]  /*108e0*/  LOP3.LUT R2, R2, 0xc0, RZ, 0xfc, !PT ;  /* 0x000000c002027812 */ /* 0x000fc600078efcff */
[----:B------:R-:W-:-:S04]  /*108f0*/  IMAD.U32 R22, RZ, RZ, UR4 ;  /* 0x00000004ff167e24 */ /* 0x000fc8000f8e00ff */
[----:B------:R-:W-:Y:S01]  /*10900*/  IMAD R0, R30, 0x2, R22 ;  /* 0x000000021e007824 */ /* 0x000fe200078e0216 */
[----:B--2---:R-:W-:-:S05]  /*10910*/  LOP3.LUT R4, R4, 0x2, RZ, 0xfc, !PT ;  /* 0x0000000204047812 */ /* 0x004fca00078efcff */
[----:B------:R0:W-:Y:S04]  /*10920*/  STL [R1+0x3c], R4 ;  /* 0x00003c0401007387 */ /* 0x0001e80000100800 */
[----:B------:R0:W-:Y:S04]  /*10930*/  STL [R1+0x28], RZ ;  /* 0x000028ff01007387 */ /* 0x0001e80000100800 */
[----:B------:R0:W-:Y:S02]  /*10940*/  STL [R1+0x8], R0 ;  /* 0x0000080001007387 */ /* 0x0001e40000100800 */
.L_x_902:
[----:B-1----:R-:W1:Y:S02]  /*10950*/  LDC.64 R2, c[0x0][0xc88] ;  /* 0x00032200ff027b82 */ /* 0x002e640000000a00 */
[----:B-1----:R-:W-:-:S05]  /*10960*/  IMAD.WIDE R2, R19, 0x4, R2 ;  /* 0x0000000413027825 */ /* 0x002fca00078e0202 */
[----:B------:R-:W0:Y:S01]  /*10970*/  LDG.E R35, desc[UR40][R2.64] ;  /* 0x0000002802237981 */ /* 0x000e22000c1e1900 */
[----:B------:R-:W-:Y:S05]  /*10980*/  YIELD ;  /* 0x0000000000007946 */ /* 0x000fea0003800000 */
[----:B------:R-:W-:Y:S01]  /*10990*/  ULDC.64 UR4, c[0x0][0xa28] ;  /* 0x00028a0000047ab9 */ /* 0x000fe20000000a00 */
[----:B------:R-:W-:Y:S01]  /*109a0*/  IMAD.MOV.U32 R31, RZ, RZ, RZ ;  /* 0x000000ffff1f7224 */ /* 0x000fe200078e00ff */
[----:B------:R-:W-:Y:S01]  /*109b0*/  ISETP.NE.U32.AND P0, PT, RZ, UR4, PT ;  /* 0x00000004ff007c0c */ /* 0x000fe2000bf05070 */
[----:B------:R-:W-:Y:S01]  /*109c0*/  IMAD.MOV.U32 R6, RZ, RZ, RZ ;  /* 0x000000ffff067224 */ /* 0x000fe200078e00ff */
[----:B------:R-:W-:Y:S01]  /*109d0*/  ULDC.64 UR8, c[0x0][0xa18] ;  /* 0x0002860000087ab9 */ /* 0x000fe20000000a00 */
[----:B------:R-:W-:Y:S01]  /*109e0*/  ULDC.64 UR6, c[0x0][0xa10] ;  /* 0x0002840000067ab9 */ /* 0x000fe20000000a00 */
[----:B------:R-:W-:-:S02]  /*109f0*/  ISETP.NE.AND.EX P0, PT, RZ, UR5, PT, P0 ;  /* 0x00000005ff007c0c */ /* 0x000fc4000bf05300 */
[----:B0-----:R-:W-:-:S11]  /*10a00*/  SHF.R.S32.HI R0, RZ, 0x1f, R35 ;  /* 0x0000001fff007819 */ /* 0x001fd60000011423 */
[C---:B------:R-:W-:Y:S01]  /*10a10*/  @P0 LEA R2, P1, R35.reuse, UR4, 0x2 ;  /* 0x0000000423020c11 */ /* 0x040fe2000f8210ff */
[C---:B------:R-:W-:Y:S01]  /*10a20*/  IMAD.SHL.U32 R28, R35.reuse, 0x4, RZ ;  /* 0x00000004231c7824 */ /* 0x040fe200078e00ff */
[C-C-:B------:R-:W-:Y:S01]  /*10a30*/  SHF.L.U64.HI R32, R35.reuse, 0x2, R0.reuse ;  /* 0x0000000223207819 */ /* 0x140fe20000010200 */
[----:B------:R0:W-:Y:S01]  /*10a40*/  STL [R1+0x10], R0 ;  /* 0x0000100001007387 */ /* 0x0001e20000100800 */
[----:B------:R-:W-:Y:S01]  /*10a50*/  @P0 LEA.HI.X R3, R35, UR5, R0, 0x2, P1 ;  /* 0x0000000523030c11 */ /* 0x000fe200088f1400 */
[----:B------:R-:W-:-:S04]  /*10a60*/  ULDC.64 UR4, c[0x0][0xa00] ;  /* 0x0002800000047ab9 */ /* 0x000fc80000000a00 */
[----:B------:R1:W5:Y:S01]  /*10a70*/  @P0 LDG.E R31, desc[UR40][R2.64] ;  /* 0x00000028021f0981 */ /* 0x000362000c1e1900 */
[----:B------:R-:W-:Y:S02]  /*10a80*/  ISETP.NE.U32.AND P0, PT, RZ, UR4, PT ;  /* 0x00000004ff007c0c */ /* 0x000fe4000bf05070 */
[----:B------:R-:W-:Y:S02]  /*10a90*/  ISETP.NE.U32.AND P2, PT, RZ, UR8, PT ;  /* 0x00000008ff007c0c */ /* 0x000fe4000bf45070 */
[----:B------:R-:W-:Y:S02]  /*10aa0*/  ISETP.NE.AND.EX P0, PT, RZ, UR5, PT, P0 ;  /* 0x00000005ff007c0c */ /* 0x000fe4000bf05300 */
[----:B------:R-:W-:Y:S02]  /*10ab0*/  ISETP.NE.AND.EX P2, PT, RZ, UR9, PT, P2 ;  /* 0x00000009ff007c0c */ /* 0x000fe4000bf45320 */
[----:B------:R-:W-:Y:S02]  /*10ac0*/  ISETP.NE.U32.AND P1, PT, RZ, UR6, PT ;  /* 0x00000006ff007c0c */ /* 0x000fe4000bf25070 */
[----:B-1----:R-:W-:-:S02]  /*10ad0*/  IADD3 R2, P3, R28, UR4, RZ ;  /* 0x000000041c027c10 */ /* 0x002fc4000ff7e0ff */
[----:B------:R-:W-:Y:S02]  /*10ae0*/  ISETP.NE.AND.EX P1, PT, RZ, UR7, PT, P1 ;  /* 0x00000007ff007c0c */ /* 0x000fe4000bf25310 */
[----:B------:R-:W-:Y:S02]  /*10af0*/  IADD3.X R3, R32, UR5, RZ, P3, !PT ;  /* 0x0000000520037c10 */ /* 0x000fe40009ffe4ff */
[----:B--23--:R-:W-:Y:S02]  /*10b00*/  IADD3 R4, P4, R28, UR6, RZ ;  /* 0x000000061c047c10 */ /* 0x00cfe4000ff9e0ff */
[----:B0-----:R-:W-:Y:S01]  /*10b10*/  MOV R0, RZ ;  /* 0x000000ff00007202 */ /* 0x001fe20000000f00 */
[----:B------:R-:W2:Y:S01]  /*10b20*/  @P0 LDG.E R6, desc[UR40][R2.64] ;  /* 0x0000002802060981 */ /* 0x000ea2000c1e1900 */
[----:B------:R-:W-:Y:S01]  /*10b30*/  ULDC UR4, c[0x0][0x288] ;  /* 0x0000a20000047ab9 */ /* 0x000fe20000000800 */
[----:B------:R-:W-:Y:S01]  /*10b40*/  IADD3.X R5, R32, UR7, RZ, P4, !PT ;  /* 0x0000000720057c10 */ /* 0x000fe2000a7fe4ff */
[----:B------:R-:W-:Y:S01]  /*10b50*/  IMAD.U32 R8, RZ, RZ, UR4 ;  /* 0x00000004ff087e24 */ /* 0x000fe2000f8e00ff */
[----:B------:R-:W-:-:S03]  /*10b60*/  ULDC.64 UR4, c[0x0][0x418] ;  /* 0x0001060000047ab9 */ /* 0x000fc60000000a00 */
[----:B------:R-:W5:Y:S04]  /*10b70*/  @P1 LDG.E R0, desc[UR40][R4.64] ;  /* 0x0000002804001981 */ /* 0x000f68000c1e1900 */
[----:B--2---:R0:W-:Y:S02]  /*10b80*/  STL [R1+0xc], R6 ;  /* 0x00000c0601007387 */ /* 0x0041e40000100800 */
[----:B0-----:R-:W-:-:S04]  /*10b90*/  @P2 IADD3 R6, P3, R28, UR8, RZ ;  /* 0x000000081c062c10 */ /* 0x001fc8000ff7e0ff */
[----:B------:R-:W-:-:S05]  /*10ba0*/  @P2 IADD3.X R7, R32, UR9, RZ, P3, !PT ;  /* 0x0000000920072c10 */ /* 0x000fca0009ffe4ff */
[----:B------:R0:W2:Y:S01]  /*10bb0*/  @P2 LDG.E R8, desc[UR40][R6.64] ;  /* 0x0000002806082981 */ /* 0x0000a2000c1e1900 */
[----:B------:R-:W-:-:S03]  /*10bc0*/  UISETP.NE.U32.AND UP0, UPT, UR4, URZ, UPT ;  /* 0x0000003f0400728c */ /* 0x000fc6000bf05070 */
[----:B------:R-:W-:Y:S01]  /*10bd0*/  ULDC UR4, c[0x0][0x424] ;  /* 0x0001090000047ab9 */ /* 0x000fe20000000800 */
[----:B------:R-:W-:-:S03]  /*10be0*/  UISETP.NE.AND.EX UP0, UPT, UR5, URZ, UPT, UP0 ;  /* 0x0000003f0500728c */ /* 0x000fc6000bf05300 */
[----:B------:R-:W-:Y:S01]  /*10bf0*/  ULDC UR5, c[0x0][0x2f0] ;  /* 0x0000bc0000057ab9 */ /* 0x000fe20000000800 */
[----:B------:R-:W-:-:S04]  /*10c00*/  USEL UR4, UR4, 0x1, UP0 ;  /* 0x0000000104047887 */ /* 0x000fc80008000000 */
[----:B------:R-:W-:-:S03]  /*10c10*/  UIMAD UR4, UR4, UR5, URZ ;  /* 0x00000005040472a4 */ /* 0x000fc6000f8e023f */
[----:B------:R-:W-:Y:S02]  /*10c20*/  ULDC UR5, c[0x0][0x348] ;  /* 0x0000d20000057ab9 */ /* 0x000fe40000000800 */
[----:B0-----:R-:W-:Y:S02]  /*10c30*/  IMAD.U32 R6, RZ, RZ, UR5 ;  /* 0x00000005ff067e24 */ /* 0x001fe4000f8e00ff */
[----:B------:R-:W-:Y:S01]  /*10c40*/  IMAD.U32 R7, RZ, RZ, UR4 ;  /* 0x00000004ff077e24 */ /* 0x000fe2000f8e00ff */
[----:B--2---:R0:W-:Y:S01]  /*10c50*/  STL [R1+0x20], R8 ;  /* 0x0000200801007387 */ /* 0x0041e20000100800 */
[----:B----4-:R-:W-:Y:S05]  /*10c60*/  @P2 BRA `(.L_x_804) ;  /* 0x0000000000142947 */ /* 0x010fea0003800000 */
[----:B------:R-:W-:Y:S05]  /*10c70*/  @!P0 BRA `(.L_x_804) ;  /* 0x0000000000108947 */ /* 0x000fea0003800000 */
[----:B0-----:R-:W2:Y:S04]  /*10c80*/  LDG.E R8, desc[UR40][R2.64] ;  /* 0x0000002802087981 */ /* 0x001ea8000c1e1900 */
[----:B------:R-:W2:Y:S02]  /*10c90*/  LDG.E R9, desc[UR40][R2.64+0x4] ;  /* 0x0000042802097981 */ /* 0x000ea4000c1e1900 */
[----:B--2---:R-:W-:-:S05]  /*10ca0*/  IMAD.IADD R2, R9, 0x1, -R8 ;  /* 0x0000000109027824 */ /* 0x004fca00078e0a08 */
[----:B------:R1:W-:Y:S02]  /*10cb0*/  STL [R1+0x20], R2 ;  /* 0x0000200201007387 */ /* 0x0003e40000100800 */
.L_x_804:
[----:B------:R-:W-:Y:S01]  /*10cc0*/  ULDC.64 UR4, c[0x0][0xa20] ;  /* 0x0002880000047ab9 */ /* 0x000fe20000000a00 */
[----:B------:R-:W-:Y:S01]  /*10cd0*/  IMAD.MOV.U32 R29, RZ, RZ, R35 ;  /* 0x000000ffff1d7224 */ /* 0x000fe200078e0023 */
[----:B------:R-:W-:-:S04]  /*10ce0*/  ISETP.NE.U32.AND P0, PT, RZ, UR4, PT ;  /* 0x00000004ff007c0c */ /* 0x000fc8000bf05070 */
[----:B------:R-:W-:-:S13]  /*10cf0*/  ISETP.NE.AND.EX P0, PT, RZ, UR5, PT, P0 ;  /* 0x00000005ff007c0c */ /* 0x000fda000bf05300 */
[----:B------:R-:W-:Y:S05]  /*10d00*/  @!P0 BRA `(.L_x_805) ;  /* 0x0000000000108947 */ /* 0x000fea0003800000 */
[----:B-1----:R-:W-:-:S04]  /*10d10*/  IADD3 R2, P0, R28, UR4, RZ ;  /* 0x000000041c027c10 */ /* 0x002fc8000ff1e0ff */
[----:B------:R-:W-:-:S05]  /*10d20*/  IADD3.X R3, R32, UR5, RZ, P0, !PT ;  /* 0x0000000520037c10 */ /* 0x000fca00087fe4ff */
[----:B------:R2:W5:Y:S01]  /*10d30*/  LDG.E R7, desc[UR40][R2.64] ;  /* 0x0000002802077981 */ /* 0x000562000c1e1900 */
[----:B------:R-:W-:Y:S05]  /*10d40*/  BRA `(.L_x_806) ;  /* 0x0000000000247947 */ /* 0x000fea0003800000 */
.L_x_805:
[----:B------:R-:W-:Y:S02]  /*10d50*/  ULDC.64 UR4, c[0x0][0xa08] ;  /* 0x0002820000047ab9 */ /* 0x000fe40000000a00 */
[----:B------:R-:W-:-:S04]  /*10d60*/  ISETP.NE.U32.AND P0, PT, RZ, UR4, PT ;  /* 0x00000004ff007c0c */ /* 0x000fc8000bf05070 */
[----:B------:R-:W-:-:S13]  /*10d70*/  ISETP.NE.AND.EX P0, PT, RZ, UR5, PT, P0 ;  /* 0x00000005ff007c0c */ /* 0x000fda000bf05300 */
[----:B------:R-:W-:Y:S05]  /*10d80*/  @!P0 BRA `(.L_x_806) ;  /* 0x0000000000148947 */ /* 0x000fea0003800000 */
[----:B-1----:R-:W1:Y:S02]  /*10d90*/  LDC.64 R2, c[0x0][0xa08] ;  /* 0x00028200ff027b82 */ /* 0x002e640000000a00 */
[----:B-1----:R-:W-:-:S05]  /*10da0*/  IMAD.WIDE R2, R29, 0x4, R2 ;  /* 0x000000041d027825 */ /* 0x002fca00078e0202 */
[----:B------:R-:W2:Y:S04]  /*10db0*/  LDG.E R7, desc[UR40][R2.64] ;  /* 0x0000002802077981 */ /* 0x000ea8000c1e1900 */
[----:B------:R-:W2:Y:S02]  /*10dc0*/  LDG.E R2, desc[UR40][R2.64+0x4] ;  /* 0x0000042802027981 */ /* 0x000ea4000c1e1900 */
[----:B--2---:R-:W-:-:S07]  /*10dd0*/  IMAD.IADD R7, R2, 0x1, -R7 ;  /* 0x0000000102077824 */ /* 0x004fce00078e0a07 */
.L_x_806:
[----:B-12---:R-:W2:Y:S04]  /*10de0*/  @P1 LDG.E R2, desc[UR40][R4.64] ;  /* 0x0000002804021981 */ /* 0x006ea8000c1e1900 */
[----:B------:R-:W2:Y:S01]  /*10df0*/  @P1 LDG.E R3, desc[UR40][R4.64+0x4] ;  /* 0x0000042804031981 */ /* 0x000ea2000c1e1900 */
[----:B-----5:R-:W-:Y:S01]  /*10e00*/  IADD3 R7, -R31, R7, RZ ;  /* 0x000000071f077210 */ /* 0x020fe20007ffe1ff */
[----:B------:R-:W-:Y:S01]  /*10e10*/  BSSY B0, `(.L_x_807) ;  /* 0x0000138000007945 */ /* 0x000fe20003800000 */
[----:B--2---:R-:W-:-:S04]  /*10e20*/  @P1 IMAD.IADD R6, R3, 0x1, -R2 ;  /* 0x0000000103061824 */ /* 0x004fc800078e0a02 */
[----:B0-----:R-:W-:-:S04]  /*10e30*/  IMAD.IADD R8, R7, 0x1, R6 ;  /* 0x0000000107087824 */ /* 0x001fc800078e0206 */
[----:B------:R-:W-:Y:S01]  /*10e40*/  VIADD R2, R8, 0x5f ;  /* 0x0000005f08027836 */ /* 0x000fe20000000000 */
[----:B------:R-:W-:Y:S03]  /*10e50*/  STL [R1+0x4], R8 ;  /* 0x0000040801007387 */ /* 0x000fe60000100800 */
[----:B------:R-:W-:-:S05]  /*10e60*/  IMAD.HI R2, R2, 0x2aaaaaab, RZ ;  /* 0x2aaaaaab02027827 */ /* 0x000fca00078e02ff */
[----:B------:R-:W-:-:S04]  /*10e70*/  SHF.R.U32.HI R3, RZ, 0x1f, R2 ;  /* 0x0000001fff037819 */ /* 0x000fc80000011602 */
[----:B------:R-:W-:-:S05]  /*10e80*/  LEA.HI.SX32 R4, R2, R3, 0x1c ;  /* 0x0000000302047211 */ /* 0x000fca00078fe2ff */
[--C-:B------:R-:W-:Y:S01]  /*10e90*/  IMAD R2, R4, 0x60, -R7.reuse ;  /* 0x0000006004027824 */ /* 0x100fe200078e0a07 */
[----:B------:R0:W-:Y:S01]  /*10ea0*/  STL [R1+0x2c], R4 ;  /* 0x00002c0401007387 */ /* 0x0001e20000100800 */
[----:B------:R-:W-:-:S03]  /*10eb0*/  IMAD.MOV R7, RZ, RZ, -R7 ;  /* 0x000000ffff077224 */ /* 0x000fc600078e0a07 */
[----:B------:R-:W-:Y:S02]  /*10ec0*/  VIMNMX R2, R2, R6, PT ;  /* 0x0000000602027248 */ /* 0x000fe40003fe0100 */
[----:B------:R-:W-:-:S04]  /*10ed0*/  VIMNMX R7, RZ, R7, !PT ;  /* 0x00000007ff077248 */ /* 0x000fc80007fe0100 */
[----:B------:R-:W-:-:S13]  /*10ee0*/  ISETP.GT.AND P0, PT, R2, R7, PT ;  /* 0x000000070200720c */ /* 0x000fda0003f04270 */
[----:B0-----:R-:W-:Y:S02]  /*10ef0*/  @P0 VIADD R4, R2, 0x5f ;  /* 0x0000005f02040836 */ /* 0x001fe40000000000 */
[----:B------:R-:W-:-:S04]  /*10f00*/  IMAD.WIDE.U32 R2, R7, -0x55555555, RZ ;  /* 0xaaaaaaab07027825 */ /* 0x000fc800078e00ff */
[----:B------:R-:W-:Y:S01]  /*10f10*/  @P0 IMAD.HI R4, R4, 0x2aaaaaab, RZ ;  /* 0x2aaaaaab04040827 */ /* 0x000fe200078e02ff */
[----:B------:R-:W-:-:S04]  /*10f20*/  SHF.R.U32.HI R5, RZ, 0x6, R3 ;  /* 0x00000006ff057819 */ /* 0x000fc80000011603 */
[----:B------:R-:W-:Y:S01]  /*10f30*/  @P0 SHF.R.U32.HI R3, RZ, 0x1f, R4 ;  /* 0x0000001fff030819 */ /* 0x000fe20000011604 */
[----:B------:R-:W-:-:S03]  /*10f40*/  IMAD.MOV.U32 R2, RZ, RZ, R5 ;  /* 0x000000ffff027224 */ /* 0x000fc600078e0005 */
[----:B------:R-:W-:Y:S02]  /*10f50*/  @P0 LEA.HI.SX32 R2, R4, R3, 0x1c ;  /* 0x0000000304020211 */ /* 0x000fe400078fe2ff */
[----:B------:R-:W-:Y:S02]  /*10f60*/  PLOP3.LUT P0, PT, PT, PT, PT, 0x80, 0x0 ;  /* 0x000000000000781c */ /* 0x000fe40003f0f070 */
[----:B------:R-:W-:-:S13]  /*10f70*/  ISETP.GT.AND P2, PT, R2, R5, PT ;  /* 0x000000050200720c */ /* 0x000fda0003f44270 */
[----:B------:R-:W-:Y:S05]  /*10f80*/  @!P2 BRA `(.L_x_808) ;  /* 0x000000100080a947 */ /* 0x000fea0003800000 */
[----:B------:R-:W-:Y:S01]  /*10f90*/  UMOV UR4, 0xffffffff ;  /* 0xffffffff00047882 */ /* 0x000fe20000000000 */
[----:B------:R-:W-:Y:S02]  /*10fa0*/  SEL R4, R29, RZ, !P1 ;  /* 0x000000ff1d047207 */ /* 0x000fe40004800000 */
[----:B------:R-:W-:Y:S05]  /*10fb0*/  BRA.DIV UR4, `(.L_x_809) ;  /* 0x0000006a04107947 */ /* 0x000fea000b800000 */
[----:B------:R-:W0:Y:S02]  /*10fc0*/  S2R R3, SR_TID.X ;  /* 0x0000000000037919 */ /* 0x000e240000002100 */
[----:B0-----:R-:W-:-:S04]  /*10fd0*/  SHF.R.U32.HI R3, RZ, 0x5, R3 ;  /* 0x00000005ff037819 */ /* 0x001fc80000011603 */
[----:B------:R-:W-:-:S05]  /*10fe0*/  LOP3.LUT R3, R3, 0x3, RZ, 0xc0, !PT ;  /* 0x0000000303037812 */ /* 0x000fca00078ec0ff */
[----:B------:R0:W1:Y:S02]  /*10ff0*/  SHFL.IDX PT, R14, R3, RZ, 0x1f ;  /* 0x00001fff030e7589 */ /* 0x00006400000e0000 */
.L_x_976:
[----:B-1----:R-:W-:Y:S02]  /*11000*/  ISETP.NE.AND P0, PT, R14, RZ, PT ;  /* 0x000000ff0e00720c */ /* 0x002fe40003f05270 */
[----:B------:R-:W-:-:S11]  /*11010*/  PLOP3.LUT P6, PT, PT, PT, PT, 0x8, 0x0 ;  /* 0x000000000000781c */ /* 0x000fd60003fce170 */
[----:B------:R-:W-:Y:S05]  /*11020*/  @P0 BRA `(.L_x_810) ;  /* 0x00000000000c0947 */ /* 0x000fea0003800000 */
[----:B------:R-:W-:-:S03]  /*11030*/  UMOV UR4, 0xffffffff ;  /* 0xffffffff00047882 */ /* 0x000fc60000000000 */
[----:B------:R-:W-:Y:S05]  /*11040*/  BRA.DIV UR4, `(.L_x_811) ;  /* 0x0000006a04207947 */ /* 0x000fea000b800000 */
[----:B------:R-:W-:-:S13]  /*11050*/  ELECT P6, URZ, PT ;  /* 0x00000000003f782f */ /* 0x000fda00038c0000 */
.L_x_810:
[----:B0-----:R-:W2:Y:S01]  /*11060*/  LDL R3, [R1+0x28] ;  /* 0x0000280001037983 */ /* 0x001ea20000100800 */
[----:B------:R-:W-:Y:S01]  /*11070*/  BSSY B1, `(.L_x_812) ;  /* 0x0000008000017945 */ /* 0x000fe20003800000 */
[----:B--2---:R-:W-:-:S05]  /*11080*/  VIADD R3, R3, 0x1 ;  /* 0x0000000103037836 */ /* 0x004fca0000000000 */
[----:B------:R-:W-:-:S04]  /*11090*/  LEA.HI R6, R3, R3, RZ, 0x1 ;  /* 0x0000000303067211 */ /* 0x000fc800078f08ff */
[----:B------:R-:W-:-:S05]  /*110a0*/  LOP3.LUT R6, R6, 0xfffffffe, RZ, 0xc0, !PT ;  /* 0xfffffffe06067812 */ /* 0x000fca00078ec0ff */
[----:B------:R-:W-:-:S05]  /*110b0*/  IMAD.IADD R3, R3, 0x1, -R6 ;  /* 0x0000000103037824 */ /* 0x000fca00078e0a06 */
[----:B------:R-:W-:-:S04]  /*110c0*/  SHF.L.U32 R3, R3, 0x1f, RZ ;  /* 0x0000001f03037819 */ /* 0x000fc800000006ff */
[----:B------:R-:W0:Y:S02]  /*110d0*/  SYNCS.PHASECHK.TRANS64.TRYWAIT P0, [R22+URZ+0x22820], R3 ;  /* 0x02282003160075a7 */ /* 0x000e24000800017f */
[----:B0-----:R-:W-:Y:S05]  /*110e0*/  @!P0 BRA `(.L_x_813) ;  /* 0x0000006800188947 */ /* 0x001fea0003800000 */
.L_x_979:
[----:B------:R-:W-:Y:S05]  /*110f0*/  BSYNC B1 ;  /* 0x0000000000017941 */ /* 0x000fea0003800000 */
.L_x_812:
[----:B------:R-:W-:Y:S04]  /*11100*/  BSSY B1, `(.L_x_814) ;  /* 0x000007b000017945 */ /* 0x000fe80003800000 */
[----:B------:R-:W-:Y:S05]  /*11110*/  @!P6 BRA `(.L_x_815) ;  /* 0x0000000400e4e947 */ /* 0x000fea0003800000 */
[----:B0-----:R-:W-:Y:S01]  /*11120*/  LEA R3, R24, R22, 0x3 ;  /* 0x0000001618037211 */ /* 0x001fe200078e18ff */
[----:B------:R-:W0:Y:S01]  /*11130*/  S2R R7, SR_TID.X ;  /* 0x0000000000077919 */ /* 0x000e220000002100 */
[----:B------:R-:W-:Y:S01]  /*11140*/  SHF.L.U32 R6, R27, 0x1f, RZ ;  /* 0x0000001f1b067819 */ /* 0x000fe200000006ff */
[----:B------:R-:W-:Y:S03]  /*11150*/  BSSY B2, `(.L_x_816) ;  /* 0x0000005000027945 */ /* 0x000fe60003800000 */
[----:B------:R-:W1:Y:S01]  /*11160*/  SYNCS.PHASECHK.TRANS64.TRYWAIT P0, [R3+URZ+0x228a0], R6 ;  /* 0x0228a006030075a7 */ /* 0x000e62000800017f */
[----:B0-----:R-:W-:-:S04]  /*11170*/  LOP3.LUT R7, R7, 0x7f, RZ, 0xc0, !PT ;  /* 0x0000007f07077812 */ /* 0x001fc800078ec0ff */
[----:B------:R-:W-:Y:S01]  /*11180*/  ISETP.NE.AND P1, PT, R7, RZ, PT ;  /* 0x000000ff0700720c */ /* 0x000fe20003f25270 */
[----:B-1----:R-:W-:-:S12]  /*11190*/  @!P0 BRA `(.L_x_817) ;  /* 0x0000006800008947 */ /* 0x002fd80003800000 */
.L_x_980:
[----:B------:R-:W-:Y:S05]  /*111a0*/  BSYNC B2 ;  /* 0x0000000000027941 */ /* 0x000fea0003800000 */
.L_x_816:
[----:B------:R-:W-:Y:S04]  /*111b0*/  BSSY B2, `(.L_x_818) ;  /* 0x0000009000027945 */ /* 0x000fe80003800000 */
[----:B------:R-:W-:Y:S05]  /*111c0*/  @P1 BRA `(.L_x_819) ;  /* 0x00000000001c1947 */ /* 0x000fea0003800000 */
[----:B------:R-:W1:Y:S01]  /*111d0*/  S2R R8, SR_TID.X ;  /* 0x0000000000087919 */ /* 0x000e620000002100 */
[----:B------:R-:W-:-:S04]  /*111e0*/  IMAD.MOV.U32 R7, RZ, RZ, 0x3000 ;  /* 0x00003000ff077424 */ /* 0x000fc800078e00ff */
[----:B------:R2:W-:Y:S01]  /*111f0*/  SYNCS.ARRIVE.TRANS64 RZ, [R3+URZ+0x22890], R7 ;  /* 0x0228900703ff79a7 */ /* 0x0005e2000800003f */
[----:B-1----:R-:W-:-:S04]  /*11200*/  LOP3.LUT R8, R8, 0x1f, RZ, 0xc0, !PT ;  /* 0x0000001f08087812 */ /* 0x002fc800078ec0ff */
[----:B------:R-:W-:-:S13]  /*11210*/  ISETP.NE.AND P0, PT, R8, RZ, PT ;  /* 0x000000ff0800720c */ /* 0x000fda0003f05270 */
[----:B--2---:R-:W-:Y:S05]  /*11220*/  @!P0 BRA `(.L_x_819) ;  /* 0x0000000000048947 */ /* 0x004fea0003800000 */
[----:B------:R-:W-:Y:S01]  /*11230*/  BPT.TRAP 0x1 ;  /* 0x000000040000795c */ /* 0x000fe20000300000 */
.L_x_819:
[----:B------:R-:W-:Y:S05]  /*11240*/  BSYNC B2 ;  /* 0x0000000000027941 */ /* 0x000fea0003800000 */
.L_x_818:
[----:B------:R-:W-:Y:S01]  /*11250*/  IMAD.MOV.U32 R12, RZ, RZ, RZ ;  /* 0x000000ffff0c7224 */ /* 0x000fe200078e00ff */
[----:B------:R-:W-:Y:S01]  /*11260*/  UIADD3 UR4, UP0, UR38, 0x570, URZ ;  /* 0x0000057026047890 */ /* 0x000fe2000ff1e03f */
[----:B------:R-:W-:Y:S01]  /*11270*/  IMAD R7, R2, 0x60, R0 ;  /* 0x0000006002077824 */ /* 0x000fe200078e0200 */
[----:B------:R-:W-:Y:S01]  /*11280*/  PLOP3.LUT P0, PT, PT, PT, PT, 0x80, 0x0 ;  /* 0x000000000000781c */ /* 0x000fe20003f0f070 */
[----:B------:R-:W-:Y:S01]  /*11290*/  IMAD R8, R24, 0x3000, R22 ;  /* 0x0000300018087824 */ /* 0x000fe200078e0216 */
[----:B------:R-:W-:Y:S01]  /*112a0*/  R2UR UR10, R12 ;  /* 0x000000000c0a72ca */ /* 0x000fe200000e0000 */
[----:B------:R-:W-:Y:S01]  /*112b0*/  VIADD R7, R7, 0xffffffa0 ;  /* 0xffffffa007077836 */ /* 0x000fe20000000000 */
[----:B------:R-:W-:Y:S01]  /*112c0*/  UIADD3.X UR5, URZ, UR39, URZ, UP0, !UPT ;  /* 0x000000273f057290 */ /* 0x000fe200087fe43f */
[----:B------:R-:W-:Y:S01]  /*112d0*/  VIADD R8, R8, 0x1c400 ;  /* 0x0001c40008087836 */ /* 0x000fe20000000000 */
[----:B------:R-:W-:Y:S01]  /*112e0*/  UMOV UR6, 0x0 ;  /* 0x0000000000067882 */ /* 0x000fe20000000000 */
[----:B------:R-:W-:Y:S01]  /*112f0*/  VIADD R9, R3, 0x22890 ;  /* 0x0002289003097836 */ /* 0x000fe20000000000 */
[----:B------:R-:W-:-:S09]  /*11300*/  UMOV UR7, 0x12f00000 ;  /* 0x12f0000000077882 */ /* 0x000fd20000000000 */
.L_x_820:
[----:B------:R-:W-:-:S13]  /*11310*/  @P0 ELECT P2, URZ, PT ;  /* 0x00000000003f082f */ /* 0x000fda0003840000 */
[----:B------:R-:W-:Y:S02]  /*11320*/  @P2 R2UR UR13, R4 ;  /* 0x00000000040d22ca */ /* 0x000fe400000e0000 */
[----:B------:R-:W-:Y:S02]  /*11330*/  @P2 R2UR UR12, R18 ;  /* 0x00000000120c22ca */ /* 0x000fe400000e0000 */
[----:B------:R-:W-:Y:S02]  /*11340*/  @P2 R2UR UR11, R7 ;  /* 0x00000000070b22ca */ /* 0x000fe400000e0000 */
[----:B------:R-:W-:Y:S02]  /*11350*/  @P2 R2UR UR9, R9 ;  /* 0x00000000090922ca */ /* 0x000fe400000e0000 */
[----:B------:R-:W-:Y:S02]  /*11360*/  @P2 R2UR UR8, R8 ;  /* 0x00000000080822ca */ /* 0x000fe400000e0000 */
[----:B------:R-:W-:-:S02]  /*11370*/  @P2 PLOP3.LUT P0, PT, P2, PT, PT, 0x8, 0x0 ;  /* 0x000000000000281c */ /* 0x000fc4000170e170 */
[----:B------:R-:W-:-:S09]  /*11380*/  PLOP3.LUT P2, PT, PT, PT, PT, 0x8, 0x0 ;  /* 0x000000000000781c */ /* 0x000fd20003f4e170 */
[----:B------:R1:W-:Y:S02]  /*11390*/  UTMALDG.4D [UR8], [UR4], desc[UR6] ;  /* 0x00000608040075b4 */ /* 0x0003e40008019000 */
[----:B-1----:R-:W-:Y:S05]  /*113a0*/  @P0 BRA.U.ANY `(.L_x_820) ;  /* 0xfffffffd00d80947 */ /* 0x002fea000393ffff */
[----:B------:R-:W1:Y:S01]  /*113b0*/  SYNCS.PHASECHK.TRANS64.TRYWAIT P0, [R3+URZ+0x228c0], R6 ;  /* 0x0228c006030075a7 */ /* 0x000e62000800017f */
[----:B------:R-:W-:Y:S04]  /*113c0*/  BSSY B2, `(.L_x_821) ;  /* 0x0000002000027945 */ /* 0x000fe80003800000 */
[----:B-1----:R-:W-:Y:S05]  /*113d0*/  @!P0 BRA `(.L_x_822) ;  /* 0x0000006400848947 */ /* 0x002fea0003800000 */
.L_x_981:
[----:B------:R-:W-:Y:S05]  /*113e0*/  BSYNC B2 ;  /* 0x0000000000027941 */ /* 0x000fea0003800000 */
.L_x_821:
[----:B------:R-:W-:Y:S01]  /*113f0*/  BSSY B2, `(.L_x_823) ;  /* 0x000000b000027945 */ /* 0x000fe20003800000 */
[----:B------:R-:W-:Y:S02]  /*11400*/  IMAD.MOV.U32 R10, RZ, RZ, 0x0 ;  /* 0x00000000ff0a7424 */ /* 0x000fe400078e00ff */
[----:B------:R-:W-:Y:S01]  /*11410*/  IMAD.MOV.U32 R11, RZ, RZ, 0x12f00000 ;  /* 0x12f00000ff0b7424 */ /* 0x000fe200078e00ff */
[----:B------:R-:W-:Y:S06]  /*11420*/  @P1 BRA `(.L_x_824) ;  /* 0x00000000001c1947 */ /* 0x000fec0003800000 */
[----:B------:R-:W2:Y:S01]  /*11430*/  S2R R8, SR_TID.X ;  /* 0x0000000000087919 */ /* 0x000ea20000002100 */
[----:B01----:R-:W-:-:S04]  /*11440*/  MOV R6, 0xc000 ;  /* 0x0000c00000067802 */ /* 0x003fc80000000f00 */
[----:B------:R3:W-:Y:S01]  /*11450*/  SYNCS.ARRIVE.TRANS64 RZ, [R3+URZ+0x228b0], R6 ;  /* 0x0228b00603ff79a7 */ /* 0x0007e2000800003f */
[----:B--2---:R-:W-:-:S04]  /*11460*/  LOP3.LUT R8, R8, 0x1f, RZ, 0xc0, !PT ;  /* 0x0000001f08087812 */ /* 0x004fc800078ec0ff */
[----:B------:R-:W-:-:S13]  /*11470*/  ISETP.NE.AND P0, PT, R8, RZ, PT ;  /* 0x000000ff0800720c */ /* 0x000fda0003f05270 */
[----:B---3--:R-:W-:Y:S05]  /*11480*/  @!P0 BRA `(.L_x_824) ;  /* 0x0000000000048947 */ /* 0x008fea0003800000 */
[----:B------:R-:W-:Y:S01]  /*11490*/  BPT.TRAP 0x1 ;  /* 0x000000040000795c */ /* 0x000fe20000300000 */
.L_x_824:
[----:B------:R-:W-:Y:S05]  /*114a0*/  BSYNC B2 ;  /* 0x0000000000027941 */ /* 0x000fea0003800000 */
.L_x_823:
[----:B------:R-:W-:Y:S01]  /*114b0*/  R2UR UR10, R12 ;  /* 0x000000000c0a72ca */ /* 0x000fe200000e0000 */
[----:B01----:R-:W-:Y:S01]  /*114c0*/  IMAD R6, R24, 0xc000, R22 ;  /* 0x0000c00018067824 */ /* 0x003fe200078e0216 */
[----:B------:R-:W-:Y:S01]  /*114d0*/  R2UR UR6, R10 ;  /* 0x000000000a0672ca */ /* 0x000fe200000e0000 */
[----:B------:R-:W-:Y:S01]  /*114e0*/  UIADD3 UR4, UP0, UR38, 0x670, URZ ;  /* 0x0000067026047890 */ /* 0x000fe2000ff1e03f */
[----:B------:R-:W-:Y:S01]  /*114f0*/  R2UR UR7, R11 ;  /* 0x000000000b0772ca */ /* 0x000fe200000e0000 */
[----:B------:R-:W-:Y:S01]  /*11500*/  VIADD R3, R3, 0x228b0 ;  /* 0x000228b003037836 */ /* 0x000fe20000000000 */
[----:B------:R-:W-:Y:S01]  /*11510*/  PLOP3.LUT P0, PT, PT, PT, PT, 0x80, 0x0 ;  /* 0x000000000000781c */ /* 0x000fe20003f0f070 */
[----:B------:R-:W-:Y:S01]  /*11520*/  VIADD R8, R6, 0x400 ;  /* 0x0000040006087836 */ /* 0x000fe20000000000 */
[----:B------:R-:W-:-:S12]  /*11530*/  UIADD3.X UR5, URZ, UR39, URZ, UP0, !UPT ;  /* 0x000000273f057290 */ /* 0x000fd800087fe43f */
.L_x_825:
        /* <DEDUP_REMOVED lines=9> */
[----:B0-----:R-:W-:Y:S05]  /*115d0*/  @P0 BRA.U.ANY `(.L_x_825) ;  /* 0xfffffffd00d80947 */ /* 0x001fea000393ffff */
[----:B------:R-:W-:Y:S01]  /*115e0*/  R2UR UR6, R10 ;  /* 0x000000000a0672ca */ /* 0x000fe200000e0000 */
[----:B------:R-:W-:Y:S01]  /*115f0*/  VIADD R8, R6, 0x3400 ;  /* 0x0000340006087836 */ /* 0x000fe20000000000 */
[----:B------:R-:W-:Y:S01]  /*11600*/  R2UR UR7, R11 ;  /* 0x000000000b0772ca */ /* 0x000fe200000e0000 */
[----:B------:R-:W-:Y:S01]  /*11610*/  UMOV UR10, 0x40 ;  /* 0x00000040000a7882 */ /* 0x000fe20000000000 */
[----:B------:R-:W-:-:S13]  /*11620*/  PLOP3.LUT P0, PT, PT, PT, PT, 0x80, 0x0 ;  /* 0x000000000000781c */ /* 0x000fda0003f0f070 */
.L_x_826:
        /* <DEDUP_REMOVED lines=15> */
.L_x_827:
        /* <DEDUP_REMOVED lines=15> */
.L_x_828:
        /* <DEDUP_REMOVED lines=10> */
.L_x_815:
[----:B------:R-:W-:Y:S05]  /*118b0*/  BSYNC B1 ;  /* 0x0000000000017941 */ /* 0x000fea0003800000 */
.L_x_814:
[----:B------:R-:W-:Y:S01]  /*118c0*/  VIADD R9, R2, 0xfffffffe ;  /* 0xfffffffe02097836 */ /* 0x000fe20000000000 */
[----:B------:R-:W-:Y:S01]  /*118d0*/  PLOP3.LUT P0, PT, PT, PT, PT, 0x8, 0x0 ;  /* 0x000000000000781c */ /* 0x000fe20003f0e170 */
[----:B------:R-:W-:-:S03]  /*118e0*/  VIADD R24, R24, 0x1 ;  /* 0x0000000118187836 */ /* 0x000fc60000000000 */
[----:B------:R-:W-:Y:S02]  /*118f0*/  ISETP.GE.AND P2, PT, R9, R5, PT ;  /* 0x000000050900720c */ /* 0x000fe40003f46270 */
[----:B------:R-:W-:-:S04]  /*11900*/  ISETP.NE.AND P1, PT, R24, 0x2, PT ;  /* 0x000000021800780c */ /* 0x000fc80003f25270 */
[----:B------:R-:W-:Y:S02]  /*11910*/  SEL R2, RZ, 0x1, P1 ;  /* 0x00000001ff027807 */ /* 0x000fe40000800000 */
[----:B------:R-:W-:Y:S02]  /*11920*/  SEL R24, R24, RZ, P1 ;  /* 0x000000ff18187207 */ /* 0x000fe40000800000 */
[----:B------:R-:W-:-:S03]  /*11930*/  LOP3.LUT R27, R27, R2, RZ, 0x3c, !PT ;  /* 0x000000021b1b7212 */ /* 0x000fc600078e3cff */
[----:B------:R-:W-:Y:S05]  /*11940*/  @!P2 BRA `(.L_x_808) ;  /* 0x000000080010a947 */ /* 0x000fea0003800000 */
.L_x_844:
[----:B------:R-:W-:Y:S05]  /*11950*/  YIELD ;  /* 0x0000000000007946 */ /* 0x000fea0003800000 */
[----:B------:R-:W-:Y:S04]  /*11960*/  BSSY B1, `(.L_x_829) ;  /* 0x000007a000017945 */ /* 0x000fe80003800000 */
[----:B------:R-:W-:Y:S05]  /*11970*/  @!P6 BRA `(.L_x_830) ;  /* 0x0000000400e0e947 */ /* 0x000fea0003800000 */
[----:B------:R-:W-:Y:S01]  /*11980*/  LEA R6, R24, R22, 0x3 ;  /* 0x0000001618067211 */ /* 0x000fe200078e18ff */
[----:B0-----:R-:W0:Y:S01]  /*11990*/  S2R R3, SR_TID.X ;  /* 0x0000000000037919 */ /* 0x001e220000002100 */
[----:B------:R-:W-:Y:S01]  /*119a0*/  SHF.L.U32 R2, R27, 0x1f, RZ ;  /* 0x0000001f1b027819 */ /* 0x000fe200000006ff */
[----:B------:R-:W-:Y:S03]  /*119b0*/  BSSY B2, `(.L_x_831) ;  /* 0x0000005000027945 */ /* 0x000fe60003800000 */
[----:B------:R-:W1:Y:S01]  /*119c0*/  SYNCS.PHASECHK.TRANS64.TRYWAIT P1, [R6+URZ+0x228a0], R2 ;  /* 0x0228a002060075a7 */ /* 0x000e62000802017f */
[----:B0-----:R-:W-:-:S04]  /*119d0*/  LOP3.LUT R3, R3, 0x7f, RZ, 0xc0, !PT ;  /* 0x0000007f03037812 */ /* 0x001fc800078ec0ff */
[----:B------:R-:W-:Y:S01]  /*119e0*/  ISETP.NE.AND P2, PT, R3, RZ, PT ;  /* 0x000000ff0300720c */ /* 0x000fe20003f45270 */
[----:B-1----:R-:W-:-:S12]  /*119f0*/  @!P1 BRA `(.L_x_832) ;  /* 0x0000006000109947 */ /* 0x002fd80003800000 */
.L_x_982:
[----:B------:R-:W-:Y:S05]  /*11a00*/  BSYNC B2 ;  /* 0x0000000000027941 */ /* 0x000fea0003800000 */
.L_x_831:
        /* <DEDUP_REMOVED lines=9> */
.L_x_834:
[----:B------:R-:W-:Y:S05]  /*11aa0*/  BSYNC B2 ;  /* 0x0000000000027941 */ /* 0x000fea0003800000 */
.L_x_833:
        /* <DEDUP_REMOVED lines=10> */
[----:B------:R-:W-:-:S10]  /*11b50*/  UMOV UR7, 0x12f00000 ;  /* 0x12f0000000077882 */ /* 0x000fd40000000000 */
.L_x_835:
        /* <DEDUP_REMOVED lines=13> */
.L_x_983:
[----:B------:R-:W-:Y:S05]  /*11c30*/  BSYNC B2 ;  /* 0x0000000000027941 */ /* 0x000fea0003800000 */
.L_x_836:
[----:B------:R-:W-:Y:S01]  /*11c40*/  BSSY B2, `(.L_x_838) ;  /* 0x000000b000027945 */ /* 0x000fe20003800000 */
[----:B01----:R-:W-:Y:S02]  /*11c50*/  IMAD.MOV.U32 R2, RZ, RZ, 0x0 ;  /* 0x00000000ff027424 */ /* 0x003fe400078e00ff */
[----:B------:R-:W-:Y:S01]  /*11c60*/  IMAD.MOV.U32 R3, RZ, RZ, 0x12f00000 ;  /* 0x12f00000ff037424 */ /* 0x000fe200078e00ff */
[----:B------:R-:W-:Y:S06]  /*11c70*/  @P2 BRA `(.L_x_839) ;  /* 0x00000000001c2947 */ /* 0x000fec0003800000 */
[----:B------:R-:W0:Y:S01]  /*11c80*/  S2R R11, SR_TID.X ;  /* 0x00000000000b7919 */ /* 0x000e220000002100 */
[----:B------:R-:W-:-:S04]  /*11c90*/  IMAD.MOV.U32 R7, RZ, RZ, 0xc000 ;  /* 0x0000c000ff077424 */ /* 0x000fc800078e00ff */
[----:B------:R1:W-:Y:S01]  /*11ca0*/  SYNCS.ARRIVE.TRANS64 RZ, [R6+URZ+0x228b0], R7 ;  /* 0x0228b00706ff79a7 */ /* 0x0003e2000800003f */
[----:B0-----:R-:W-:-:S04]  /*11cb0*/  LOP3.LUT R11, R11, 0x1f, RZ, 0xc0, !PT ;  /* 0x0000001f0b0b7812 */ /* 0x001fc800078ec0ff */
[----:B------:R-:W-:-:S13]  /*11cc0*/  ISETP.NE.AND P1, PT, R11, RZ, PT ;  /* 0x000000ff0b00720c */ /* 0x000fda0003f25270 */
[----:B-1----:R-:W-:Y:S05]  /*11cd0*/  @!P1 BRA `(.L_x_839) ;  /* 0x0000000000049947 */ /* 0x002fea0003800000 */
[----:B------:R-:W-:Y:S01]  /*11ce0*/  BPT.TRAP 0x1 ;  /* 0x000000040000795c */ /* 0x000fe20000300000 */
.L_x_839:
[----:B------:R-:W-:Y:S05]  /*11cf0*/  BSYNC B2 ;  /* 0x0000000000027941 */ /* 0x000fea0003800000 */
.L_x_838:
[----:B------:R-:W-:Y:S01]  /*11d00*/  R2UR UR6, R2 ;  /* 0x00000000020672ca */ /* 0x000fe200000e0000 */
[----:B------:R-:W-:Y:S01]  /*11d10*/  IMAD R7, R24, 0xc000, R22 ;  /* 0x0000c00018077824 */ /* 0x000fe200078e0216 */
[----:B------:R-:W-:Y:S01]  /*11d20*/  R2UR UR7, R3 ;  /* 0x00000000030772ca */ /* 0x000fe200000e0000 */
[----:B------:R-:W-:Y:S01]  /*11d30*/  UIADD3 UR4, UP0, UR38, 0x670, URZ ;  /* 0x0000067026047890 */ /* 0x000fe2000ff1e03f */
[----:B------:R-:W-:Y:S01]  /*11d40*/  R2UR UR10, R10 ;  /* 0x000000000a0a72ca */ /* 0x000fe200000e0000 */
[----:B------:R-:W-:Y:S01]  /*11d50*/  VIADD R10, R7, 0x400 ;  /* 0x00000400070a7836 */ /* 0x000fe20000000000 */
[----:B------:R-:W-:Y:S01]  /*11d60*/  PLOP3.LUT P1, PT, PT, PT, PT, 0x80, 0x0 ;  /* 0x000000000000781c */ /* 0x000fe20003f2f070 */
[----:B------:R-:W-:Y:S01]  /*11d70*/  UIADD3.X UR5, URZ, UR39, URZ, UP0, !UPT ;  /* 0x000000273f057290 */ /* 0x000fe200087fe43f */
[----:B------:R-:W-:-:S11]  /*11d80*/  IADD3 R6, R6, 0x228b0, RZ ;  /* 0x000228b006067810 */ /* 0x000fd60007ffe0ff */
.L_x_840:
        /* <DEDUP_REMOVED lines=15> */
.L_x_841:
        /* <DEDUP_REMOVED lines=15> */
.L_x_842:
        /* <DEDUP_REMOVED lines=15> */
.L_x_843:
        /* <DEDUP_REMOVED lines=10> */
.L_x_830:
[----:B------:R-:W-:Y:S05]  /*12100*/  BSYNC B1 ;  /* 0x0000000000017941 */ /* 0x000fea0003800000 */
.L_x_829:
[C---:B------:R-:W-:Y:S01]  /*12110*/  ISETP.GT.AND P2, PT, R9.reuse, R5, PT ;  /* 0x000000050900720c */ /* 0x040fe20003f44270 */
[----:B------:R-:W-:Y:S02]  /*12120*/  VIADD R24, R24, 0x1 ;  /* 0x0000000118187836 */ /* 0x000fe40000000000 */
[----:B------:R-:W-:-:S03]  /*12130*/  VIADD R9, R9, 0xffffffff ;  /* 0xffffffff09097836 */ /* 0x000fc60000000000 */
[----:B------:R-:W-:-:S04]  /*12140*/  ISETP.NE.AND P1, PT, R24, 0x2, PT ;  /* 0x000000021800780c */ /* 0x000fc80003f25270 */
[----:B------:R-:W-:Y:S02]  /*12150*/  SEL R2, RZ, 0x1, P1 ;  /* 0x00000001ff027807 */ /* 0x000fe40000800000 */
[----:B------:R-:W-:Y:S02]  /*12160*/  SEL R24, R24, RZ, P1 ;  /* 0x000000ff18187207 */ /* 0x000fe40000800000 */
[----:B------:R-:W-:Y:S01]  /*12170*/  LOP3.LUT R27, R27, R2, RZ, 0x3c, !PT ;  /* 0x000000021b1b7212 */ /* 0x000fe200078e3cff */
[----:B------:R-:W-:Y:S06]  /*12180*/  @P2 BRA `(.L_x_844) ;  /* 0xfffffff400f02947 */ /* 0x000fec000383ffff */
.L_x_808:
[----:B------:R-:W-:Y:S05]  /*12190*/  BSYNC B0 ;  /* 0x0000000000007941 */ /* 0x000fea0003800000 */
.L_x_807:
[----:B------:R-:W2:Y:S01]  /*121a0*/  LDL R34, [R1+0x4] ;  /* 0x0000040001227983 */ /* 0x000ea20000100800 */
[----:B------:R-:W-:Y:S05]  /*121b0*/  @!P0 WARPSYNC.ALL ;  /* 0x0000000000008948 */ /* 0x000fea0003800000 */
[----:B------:R-:W-:Y:S06]  /*121c0*/  @!P0 BAR.SYNC.DEFER_BLOCKING 0xc, 0x180 ;  /* 0x0306000000008b1d */ /* 0x000fec0000010000 */
[----:B------:R-:W-:Y:S01]  /*121d0*/  BSSY B7, `(.L_x_845) ;  /* 0x000035e000077945 */ /* 0x000fe20003800000 */
[----:B--2---:R-:W-:-:S13]  /*121e0*/  ISETP.GT.AND P0, PT, R34, RZ, PT ;  /* 0x000000ff2200720c */ /* 0x004fda0003f04270 */
[----:B------:R-:W-:Y:S05]  /*121f0*/  @P0 BRA `(.L_x_846) ;  /* 0x0000000000440947 */ /* 0x000fea0003800000 */
[----:B------:R-:W1:Y:S02]  /*12200*/  S2R R2, SR_TID.X ;  /* 0x0000000000027919 */ /* 0x000e640000002100 */
[----:B-1----:R-:W-:-:S04]  /*12210*/  LOP3.LUT R2, R2, 0x7f, RZ, 0xc0, !PT ;  /* 0x0000007f02027812 */ /* 0x002fc800078ec0ff */
[----:B------:R-:W-:-:S13]  /*12220*/  ISETP.NE.AND P0, PT, R2, RZ, PT ;  /* 0x000000ff0200720c */ /* 0x000fda0003f05270 */
[----:B------:R-:W-:Y:S05]  /*12230*/  @P0 BRA `(.L_x_847) ;  /* 0x00000034005c0947 */ /* 0x000fea0003800000 */
[----:B------:R-:W1:Y:S01]  /*12240*/  S2R R5, SR_LANEID ;  /* 0x0000000000057919 */ /* 0x000e620000000000 */
[----:B------:R-:W-:Y:S01]  /*12250*/  VOTEU.ANY UR4, UPT, PT ;  /* 0x0000000000047886 */ /* 0x000fe200038e0100 */
[----:B0-----:R-:W0:Y:S01]  /*12260*/  LDC.64 R2, c[0x0][0xc60] ;  /* 0x00031800ff027b82 */ /* 0x001e220000000a00 */
[----:B------:R-:W1:Y:S02]  /*12270*/  FLO.U32 R0, UR4 ;  /* 0x0000000400007d00 */ /* 0x000e6400080e0000 */
[----:B-1----:R-:W-:-:S06]  /*12280*/  ISETP.EQ.U32.AND P0, PT, R0, R5, PT ;  /* 0x000000050000720c */ /* 0x002fcc0003f02070 */
[----:B------:R-:W0:Y:S07]  /*12290*/  POPC R5, UR4 ;  /* 0x0000000400057d09 */ /* 0x000e2e0008000000 */
[----:B0-----:R-:W2:Y:S01]  /*122a0*/  @P0 ATOMG.E.ADD.STRONG.GPU PT, R3, desc[UR40][R2.64], R5 ;  /* 0x00000005020309a8 */ /* 0x001ea200081ee1e8 */
[----:B------:R-:W0:Y:S02]  /*122b0*/  S2R R4, SR_LTMASK ;  /* 0x0000000000047919 */ /* 0x000e240000003900 */
[----:B0-----:R-:W-:-:S04]  /*122c0*/  LOP3.LUT R4, R4, UR4, RZ, 0xc0, !PT ;  /* 0x0000000404047c12 */ /* 0x001fc8000f8ec0ff */
[----:B------:R-:W0:Y:S01]  /*122d0*/  POPC R7, R4 ;  /* 0x0000000400077309 */ /* 0x000e220000000000 */
[----:B--2---:R-:W0:Y:S02]  /*122e0*/  SHFL.IDX PT, R0, R3, R0, 0x1f ;  /* 0x00001f0003007589 */ /* 0x004e2400000e0000 */
[----:B0-----:R-:W-:Y:S01]  /*122f0*/  IADD3 R16, R0, UR36, R7 ;  /* 0x0000002400107c10 */ /* 0x001fe2000fffe007 */
[----:B------:R-:W-:Y:S06]  /*12300*/  BRA `(.L_x_847) ;  /* 0x0000003400287947 */ /* 0x000fec0003800000 */
.L_x_846:
        /* <DEDUP_REMOVED lines=8> */
[----:B------:R-:W-:Y:S01]  /*12390*/  MOV R4, UR6 ;  /* 0x0000000600047c02 */ /* 0x000fe20008000f00 */
[----:B------:R-:W-:Y:S01]  /*123a0*/  IMAD.U32 R5, RZ, RZ, UR7 ;  /* 0x00000007ff057e24 */ /* 0x000fe2000f8e00ff */
[----:B0-----:R-:W0:Y:S01]  /*123b0*/  LDC.64 R2, c[0x4][R2] ;  /* 0x0100000002027b82 */ /* 0x001e220000000a00 */
[----:B------:R-:W-:Y:S01]  /*123c0*/  IMAD.U32 R6, RZ, RZ, UR8 ;  /* 0x00000008ff067e24 */ /* 0x000fe2000f8e00ff */
[----:B------:R-:W-:Y:S01]  /*123d0*/  MOV R13, RZ ;  /* 0x000000ff000d7202 */ /* 0x000fe20000000f00 */
[----:B------:R-:W-:Y:S02]  /*123e0*/  IMAD.U32 R7, RZ, RZ, UR9 ;  /* 0x00000009ff077e24 */ /* 0x000fe4000f8e00ff */
[----:B------:R-:W-:-:S02]  /*123f0*/  IMAD.U32 R10, RZ, RZ, UR4 ;  /* 0x00000004ff0a7e24 */ /* 0x000fc4000f8e00ff */
[----:B------:R-:W-:Y:S02]  /*12400*/  IMAD.U32 R11, RZ, RZ, UR5 ;  /* 0x00000005ff0b7e24 */ /* 0x000fe4000f8e00ff */
[----:B------:R-:W-:Y:S02]  /*12410*/  IMAD.MOV.U32 R8, RZ, RZ, 0x70 ;  /* 0x00000070ff087424 */ /* 0x000fe400078e00ff */
[----:B------:R-:W-:-:S07]  /*12420*/  IMAD.MOV.U32 R12, RZ, RZ, 0x1 ;  /* 0x00000001ff0c7424 */ /* 0x000fce00078e00ff */
[----:B------:R-:W-:-:S07]  /*12430*/  LEPC R20, `(.L_x_849) ;  /* 0x000000001014794e */ /* 0x000fce0000000000 */
[----:B0-----:R-:W-:Y:S05]  /*12440*/  CALL.ABS.NOINC R2 ;  /* 0x0000000002007343 */ /* 0x001fea0003c00000 */
.L_x_849:
[----:B------:R-:W-:Y:S05]  /*12450*/  BSYNC B6 ;  /* 0x0000000000067941 */ /* 0x000fea0003800000 */
.L_x_848:
        /* <DEDUP_REMOVED lines=8> */
[----:B0-----:R0:W1:Y:S01]  /*124e0*/  LDC.64 R2, c[0x4][R33] ;  /* 0x0100000021027b82 */ /* 0x0010620000000a00 */
[----:B------:R-:W-:Y:S01]  /*124f0*/  IMAD.U32 R4, RZ, RZ, UR6 ;  /* 0x00000006ff047e24 */ /* 0x000fe2000f8e00ff */
[----:B------:R-:W-:Y:S01]  /*12500*/  MOV R8, 0x70 ;  /* 0x0000007000087802 */ /* 0x000fe20000000f00 */
[----:B------:R-:W-:Y:S02]  /*12510*/  IMAD.U32 R5, RZ, RZ, UR7 ;  /* 0x00000007ff057e24 */ /* 0x000fe4000f8e00ff */
[----:B------:R-:W-:Y:S02]  /*12520*/  IMAD.U32 R6, RZ, RZ, UR8 ;  /* 0x00000008ff067e24 */ /* 0x000fe4000f8e00ff */
[----:B------:R-:W-:-:S02]  /*12530*/  IMAD.U32 R7, RZ, RZ, UR9 ;  /* 0x00000009ff077e24 */ /* 0x000fc4000f8e00ff */
[----:B------:R-:W-:Y:S02]  /*12540*/  IMAD.U32 R10, RZ, RZ, UR4 ;  /* 0x00000004ff0a7e24 */ /* 0x000fe4000f8e00ff */
[----:B------:R-:W-:Y:S02]  /*12550*/  IMAD.U32 R11, RZ, RZ, UR5 ;  /* 0x00000005ff0b7e24 */ /* 0x000fe4000f8e00ff */
[----:B------:R-:W-:Y:S02]  /*12560*/  IMAD.MOV.U32 R12, RZ, RZ, 0x1 ;  /* 0x00000001ff0c7424 */ /* 0x000fe400078e00ff */
[----:B0-----:R-:W-:-:S07]  /*12570*/  IMAD.MOV.U32 R13, RZ, RZ, RZ ;  /* 0x000000ffff0d7224 */ /* 0x001fce00078e00ff */
[----:B------:R-:W-:-:S07]  /*12580*/  LEPC R20, `(.L_x_852) ;  /* 0x000000001014794e */ /* 0x000fce0000000000 */
[----:B-1----:R-:W-:Y:S05]  /*12590*/  CALL.ABS.NOINC R2 ;  /* 0x0000000002007343 */ /* 0x002fea0003c00000 */
.L_x_852:
[----:B------:R0:W1:Y:S01]  /*125a0*/  LDC.64 R2, c[0x4][R33] ;  /* 0x0100000021027b82 */ /* 0x0000620000000a00 */
[----:B------:R-:W-:Y:S01]  /*125b0*/  ULDC.64 UR4, c[0x4][0x98] ;  /* 0x0100260000047ab9 */ /* 0x000fe20000000a00 */
[----:B------:R-:W-:Y:S01]  /*125c0*/  ULDC.64 UR6, c[0x4][0xa0] ;  /* 0x0100280000067ab9 */ /* 0x000fe20000000a00 */
[----:B------:R-:W-:Y:S01]  /*125d0*/  ULDC.64 UR8, c[0x4][0x18] ;  /* 0x0100060000087ab9 */ /* 0x000fe20000000a00 */
[----:B------:R-:W-:Y:S01]  /*125e0*/  IMAD.U32 R4, RZ, RZ, UR4 ;  /* 0x00000004ff047e24 */ /* 0x000fe2000f8e00ff */
[----:B------:R-:W-:Y:S01]  /*125f0*/  MOV R11, UR9 ;  /* 0x00000009000b7c02 */ /* 0x000fe20008000f00 */
        /* <DEDUP_REMOVED lines=9> */
.L_x_851:
[----:B------:R-:W-:Y:S05]  /*12690*/  BSYNC B6 ;  /* 0x0000000000067941 */ /* 0x000fea0003800000 */
.L_x_850:
[----:B------:R-:W2:Y:S01]  /*126a0*/  LDL R33, [R1+0x2c] ;  /* 0x00002c0001217983 */ /* 0x000ea20000100800 */
[----:B------:R-:W-:Y:S01]  /*126b0*/  ULDC.64 UR4, c[0x0][0x9f8] ;  /* 0x00027e0000047ab9 */ /* 0x000fe20000000a00 */
[----:B------:R-:W1:Y:S01]  /*126c0*/  LDC R9, c[0x0][0x430] ;  /* 0x00010c00ff097b82 */ /* 0x000e620000000800 */
[----:B------:R-:W-:Y:S01]  /*126d0*/  ISETP.NE.U32.AND P0, PT, RZ, UR4, PT ;  /* 0x00000004ff007c0c */ /* 0x000fe2000bf05070 */
[----:B------:R-:W3:Y:S03]  /*126e0*/  LDL R20, [R1+0x3c] ;  /* 0x00003c0001147983 */ /* 0x000ee60000100800 */
[----:B------:R-:W-:Y:S01]  /*126f0*/  ISETP.NE.AND.EX P0, PT, RZ, UR5, PT, P0 ;  /* 0x00000005ff007c0c */ /* 0x000fe2000bf05300 */
[----:B------:R-:W4:-:S12]  /*12700*/  S2R R21, SR_TID.X ;  /* 0x0000000000157919 */ /* 0x000f180000002100 */
[----:B------:R-:W-:Y:S01]  /*12710*/  @P0 IADD3 R2, P1, R28, UR4, RZ ;  /* 0x000000041c020c10 */ /* 0x000fe2000ff3e0ff */
[----:B------:R-:W-:Y:S01]  /*12720*/  IMAD.MOV.U32 R36, RZ, RZ, RZ ;  /* 0x000000ffff247224 */ /* 0x000fe200078e00ff */
[----:B------:R-:W1:Y:S01]  /*12730*/  S2R R10, SR_TID.X ;  /* 0x00000000000a7919 */ /* 0x000e620000002100 */
[----:B------:R-:W-:Y:S01]  /*12740*/  LOP3.LUT R23, R23, 0xffffffdf, RZ, 0xc0, !PT ;  /* 0xffffffdf17177812 */ /* 0x000fe200078ec0ff */
[----:B------:R-:W-:Y:S01]  /*12750*/  ULDC UR4, c[0x0][0x320] ;  /* 0x0000c80000047ab9 */ /* 0x000fe20000000800 */
[----:B0-----:R-:W-:-:S05]  /*12760*/  @P0 IADD3.X R3, R32, UR5, RZ, P1, !PT ;  /* 0x0000000520030c10 */ /* 0x001fca0008ffe4ff */
[----:B------:R0:W3:Y:S01]  /*12770*/  @P0 LDG.E R29, desc[UR40][R2.64] ;  /* 0x00000028021d0981 */ /* 0x0000e2000c1e1900 */
[----:B----4-:R-:W-:-:S04]  /*12780*/  LOP3.LUT R21, R21, 0x7f, RZ, 0xc0, !PT ;  /* 0x0000007f15157812 */ /* 0x010fc800078ec0ff */
[----:B------:R-:W-:Y:S02]  /*12790*/  SHF.R.U32.HI R0, RZ, 0x3, R21 ;  /* 0x00000003ff007819 */ /* 0x000fe40000011615 */
[----:B------:R-:W4:Y:S01]  /*127a0*/  S2R R21, SR_TID.X ;  /* 0x0000000000157919 */ /* 0x000f220000002100 */
[----:B-1----:R-:W-:-:S13]  /*127b0*/  ISETP.NE.AND P1, PT, R9, 0x1, PT ;  /* 0x000000010900780c */ /* 0x002fda0003f25270 */
[----:B0-----:R-:W0:Y:S01]  /*127c0*/  @P1 LDC R2, c[0x0][0x438] ;  /* 0x00010e00ff021b82 */ /* 0x001e220000000800 */
[----:B----4-:R-:W-:-:S05]  /*127d0*/  IMAD.SHL.U32 R21, R21, 0x10, RZ ;  /* 0x0000001015157824 */ /* 0x010fca00078e00ff */
[----:B------:R-:W-:Y:S02]  /*127e0*/  LOP3.LUT R21, R0, 0x70, R21, 0xf8, !PT ;  /* 0x0000007000157812 */ /* 0x000fe400078ef815 */
[----:B------:R-:W1:Y:S01]  /*127f0*/  @P1 LDC R0, c[0x0][0x434] ;  /* 0x00010d00ff001b82 */ /* 0x000e620000000800 */
[----:B------:R-:W-:-:S05]  /*12800*/  IMAD.SHL.U32 R10, R10, 0x8, RZ ;  /* 0x000000080a0a7824 */ /* 0x000fca00078e00ff */
[----:B------:R-:W-:Y:S01]  /*12810*/  LOP3.LUT R10, R10, 0x38, RZ, 0xc0, !PT ;  /* 0x000000380a0a7812 */ /* 0x000fe200078ec0ff */
[----:B------:R-:W-:Y:S01]  /*12820*/  UMOV UR5, 0xffffffff ;  /* 0xffffffff00057882 */ /* 0x000fe20000000000 */
[----:B--2---:R-:W-:-:S04]  /*12830*/  VIADD R8, R33, 0xffffffff ;  /* 0xffffffff21087836 */ /* 0x004fc80000000000 */
[----:B------:R-:W-:-:S05]  /*12840*/  IMAD R4, R8, 0x60, R21 ;  /* 0x0000006008047824 */ /* 0x000fca00078e0215 */
[C---:B------:R-:W-:Y:S01]  /*12850*/  ISETP.GE.AND P0, PT, R4.reuse, R34, PT ;  /* 0x000000220400720c */ /* 0x040fe20003f06270 */
[----:B------:R-:W-:-:S03]  /*12860*/  IMAD.IADD R37, R4, 0x1, R31 ;  /* 0x0000000104257824 */ /* 0x000fc600078e021f */
[----:B------:R-:W-:Y:S01]  /*12870*/  ISETP.GT.U32.OR P0, PT, R21, 0x5f, P0 ;  /* 0x0000005f1500780c */ /* 0x000fe20000704470 */
[----:B-1----:R-:W-:-:S04]  /*12880*/  @P1 IMAD.HI.U32 R3, R37, R0, RZ ;  /* 0x0000000025031227 */ /* 0x002fc800078e00ff */
[----:B------:R-:W-:Y:S01]  /*12890*/  IMAD.MOV.U32 R0, RZ, RZ, R37 ;  /* 0x000000ffff007224 */ /* 0x000fe200078e0025 */
[----:B0-----:R-:W-:-:S07]  /*128a0*/  @P1 SHF.R.U32.HI R0, RZ, R2, R3 ;  /* 0x00000002ff001219 */ /* 0x001fce0000011603 */
[----:B------:R-:W0:Y:S08]  /*128b0*/  @!P0 LDC.64 R2, c[0x0][0x428] ;  /* 0x00010a00ff028b82 */ /* 0x000e300000000a00 */
[----:B------:R-:W1:Y:S01]  /*128c0*/  @!P0 LDC.64 R4, c[0x0][0x418] ;  /* 0x00010600ff048b82 */ /* 0x000e620000000a00 */
[----:B------:R-:W-:Y:S02]  /*128d0*/  @!P0 SHF.R.S32.HI R7, RZ, 0x1f, R0 ;  /* 0x0000001fff078819 */ /* 0x000fe40000011400 */
[----:B------:R-:W-:-:S02]  /*128e0*/  @!P0 MOV R6, R0 ;  /* 0x0000000000068202 */ /* 0x000fc40000000f00 */
[----:B---3--:R-:W-:-:S03]  /*128f0*/  SHF.R.S32.HI R34, RZ, 0x1f, R29 ;  /* 0x0000001fff227819 */ /* 0x008fc6000001141d */
[----:B0-----:R-:W-:-:S04]  /*12900*/  @!P0 IMAD.WIDE.U32 R6, R29, R2, R6 ;  /* 0x000000021d068225 */ /* 0x001fc800078e0006 */
[----:B------:R-:W-:-:S04]  /*12910*/  @!P0 IMAD R2, R34, R2, RZ ;  /* 0x0000000222028224 */ /* 0x000fc800078e02ff */
[----:B------:R-:W-:Y:S01]  /*12920*/  @!P0 IMAD R3, R29, R3, R2 ;  /* 0x000000031d038224 */ /* 0x000fe200078e0202 */
[----:B-1----:R-:W-:-:S03]  /*12930*/  @!P0 LEA R4, P1, R6, R4, 0x2 ;  /* 0x0000000406048211 */ /* 0x002fc600078210ff */
[----:B------:R-:W-:-:S05]  /*12940*/  @!P0 IMAD.IADD R3, R7, 0x1, R3 ;  /* 0x0000000107038824 */ /* 0x000fca00078e0203 */
[----:B------:R-:W-:-:S05]  /*12950*/  @!P0 LEA.HI.X R5, R6, R5, R3, 0x2, P1 ;  /* 0x0000000506058211 */ /* 0x000fca00008f1403 */
[----:B------:R0:W5:Y:S01]  /*12960*/  @!P0 LDG.E R36, desc[UR40][R4.64] ;  /* 0x0000002804248981 */ /* 0x000162000c1e1900 */
[----:B------:R-:W-:Y:S02]  /*12970*/  ISETP.NE.AND P0, PT, R20, 0x3, PT ;  /* 0x000000031400780c */ /* 0x000fe40003f05270 */
[----:B------:R-:W1:Y:S01]  /*12980*/  S2R R20, SR_TID.X ;  /* 0x0000000000147919 */ /* 0x000e620000002100 */
[----:B------:R-:W-:-:S13]  /*12990*/  ISETP.GT.U32.AND P1, PT, R21, 0x5f, PT ;  /* 0x0000005f1500780c */ /* 0x000fda0003f24070 */
[----:B------:R-:W-:Y:S02]  /*129a0*/  @P1 LOP3.LUT R23, R23, 0x20, RZ, 0xfc, !PT ;  /* 0x0000002017171812 */ /* 0x000fe400078efcff */
[----:B------:R-:W-:Y:S02]  /*129b0*/  ISETP.GE.AND P1, PT, R10, UR4, PT ;  /* 0x000000040a007c0c */ /* 0x000fe4000bf26270 */
[----:B------:R-:W-:-:S04]  /*129c0*/  LOP3.LUT R23, R23, 0xffffffbf, RZ, 0xc0, !PT ;  /* 0xffffffbf17177812 */ /* 0x000fc800078ec0ff */
[----:B------:R-:W-:Y:S01]  /*129d0*/  @P0 LOP3.LUT R23, R23, 0x40, RZ, 0xfc, !PT ;  /* 0x0000004017170812 */ /* 0x000fe200078efcff */
[----:B-1----:R-:W-:-:S05]  /*129e0*/  IMAD.SHL.U32 R20, R20, 0x8, RZ ;  /* 0x0000000814147824 */ /* 0x002fca00078e00ff */
[----:B------:R-:W-:-:S04]  /*129f0*/  LOP3.LUT R20, R20, 0x38, RZ, 0xc0, !PT ;  /* 0x0000003814147812 */ /* 0x000fc800078ec0ff */
[----:B------:R-:W-:Y:S02]  /*12a00*/  LOP3.LUT R11, R20, 0x40, RZ, 0xfc, !PT ;  /* 0x00000040140b7812 */ /* 0x000fe400078efcff */
[----:B------:R-:W-:Y:S02]  /*12a10*/  LOP3.LUT R23, R23, 0xffffffef, RZ, 0xc0, !PT ;  /* 0xffffffef17177812 */ /* 0x000fe400078ec0ff */
[----:B------:R-:W-:Y:S02]  /*12a20*/  ISETP.GE.AND P2, PT, R11, UR4, PT ;  /* 0x000000040b007c0c */ /* 0x000fe4000bf46270 */
[----:B------:R-:W-:Y:S02]  /*12a30*/  @P1 LOP3.LUT R23, R23, 0x10, RZ, 0xfc, !PT ;  /* 0x0000001017171812 */ /* 0x000fe400078efcff */
[----:B------:R-:W-:Y:S02]  /*12a40*/  LOP3.LUT R11, R10, 0x80, RZ, 0xfc, !PT ;  /* 0x000000800a0b7812 */ /* 0x000fe400078efcff */
[----:B------:R-:W-:-:S02]  /*12a50*/  LOP3.LUT R23, R23, 0xfffffff7, RZ, 0xc0, !PT ;  /* 0xfffffff717177812 */ /* 0x000fc400078ec0ff */
[----:B------:R-:W-:Y:S02]  /*12a60*/  LOP3.LUT R10, R10, 0xc0, RZ, 0xfc, !PT ;  /* 0x000000c00a0a7812 */ /* 0x000fe400078efcff */
[----:B------:R-:W-:-:S03]  /*12a70*/  ISETP.GE.AND P3, PT, R11, UR4, PT ;  /* 0x000000040b007c0c */ /* 0x000fc6000bf66270 */
[----:B------:R-:W-:Y:S02]  /*12a80*/  @P2 LOP3.LUT R23, R23, 0x8, RZ, 0xfc, !PT ;  /* 0x0000000817172812 */ /* 0x000fe400078efcff */
[----:B------:R-:W-:Y:S02]  /*12a90*/  ISETP.GE.AND P2, PT, R10, UR4, PT ;  /* 0x000000040a007c0c */ /* 0x000fe4000bf46270 */
[----:B------:R-:W-:-:S04]  /*12aa0*/  LOP3.LUT R23, R23, 0xfffffffd, RZ, 0xc0, !PT ;  /* 0xfffffffd17177812 */ /* 0x000fc800078ec0ff */
[----:B------:R-:W-:Y:S01]  /*12ab0*/  LOP3.LUT R23, R23, 0xfffffffb, RZ, 0xc0, !PT ;  /* 0xfffffffb17177812 */ /* 0x000fe200078ec0ff */
[----:B------:R-:W-:-:S03]  /*12ac0*/  IMAD.MOV R0, RZ, RZ, -R0 ;  /* 0x000000ffff007224 */ /* 0x000fc600078e0a00 */
[----:B------:R-:W-:Y:S01]  /*12ad0*/  @P3 LOP3.LUT R23, R23, 0x4, RZ, 0xfc, !PT ;  /* 0x0000000417173812 */ /* 0x000fe200078efcff */
[----:B------:R-:W-:-:S03]  /*12ae0*/  IMAD R37, R9, R0, R37 ;  /* 0x0000000009257224 */ /* 0x000fc600078e0225 */
[----:B------:R-:W-:Y:S01]  /*12af0*/  @P2 LOP3.LUT R23, R23, 0x2, RZ, 0xfc, !PT ;  /* 0x0000000217172812 */ /* 0x000fe200078efcff */
[----:B0-----:R-:W-:Y:S06]  /*12b00*/  BRA.DIV UR5, `(.L_x_853) ;  /* 0x0000004e05f47947 */ /* 0x001fec000b800000 */
.L_x_986:
[----:B------:R-:W-:Y:S02]  /*12b10*/  SHF.R.S32.HI R28, RZ, 0x1f, R18 ;  /* 0x0000001fff1c7819 */ /* 0x000fe40000011412 */
[----:B------:R-:W-:Y:S01]  /*12b20*/  SEL R7, RZ, 0x1, P1 ;  /* 0x00000001ff077807 */ /* 0x000fe20000800000 */
[----:B------:R-:W-:Y:S06]  /*12b30*/  @!P0 BRA `(.L_x_854) ;  /* 0x0000000000048947 */ /* 0x000fec0003800000 */
[----:B------:R-:W-:Y:S01]  /*12b40*/  BPT.TRAP 0x1 ;  /* 0x000000040000795c */ /* 0x000fe20000300000 */
.L_x_854:
[----:B------:R-:W-:Y:S01]  /*12b50*/  IMAD R32, R25, 0x8, R22 ;  /* 0x0000000819207824 */ /* 0x000fe200078e0216 */
[----:B------:R-:W-:Y:S01]  /*12b60*/  SHF.L.U32 R0, R26, 0x1f, RZ ;  /* 0x0000001f1a007819 */ /* 0x000fe200000006ff */
[----:B------:R-:W-:Y:S03]  /*12b70*/  BSSY B0, `(.L_x_855) ;  /* 0x0000003000007945 */ /* 0x000fe60003800000 */
[----:B------:R-:W0:Y:S02]  /*12b80*/  SYNCS.PHASECHK.TRANS64.TRYWAIT P0, [R32+URZ+0x22840], R0 ;  /* 0x02284000200075a7 */ /* 0x000e24000800017f */
[----:B0-----:R-:W-:Y:S05]  /*12b90*/  @!P0 BRA `(.L_x_856) ;  /* 0x0000005000048947 */ /* 0x001fea0003800000 */
.L_x_987:
[----:B------:R-:W-:Y:S05]  /*12ba0*/  BSYNC B0 ;  /* 0x0000000000007941 */ /* 0x000fea0003800000 */
.L_x_855:
[----:B------:R-:W2:Y:S01]  /*12bb0*/  LDL R6, [R1+0x4] ;  /* 0x0000040001067983 */ /* 0x000ea20000100800 */
[----:B0-----:R-:W-:Y:S01]  /*12bc0*/  SHF.R.S32.HI R0, RZ, 0x1f, R37 ;  /* 0x0000001fff007819 */ /* 0x001fe20000011425 */
[----:B------:R-:W-:Y:S01]  /*12bd0*/  ULDC.64 UR4, c[0x0][0x300] ;  /* 0x0000c00000047ab9 */ /* 0x000fe20000000a00 */
[----:B-----5:R-:W-:Y:S01]  /*12be0*/  SHF.R.S32.HI R4, RZ, 0x1f, R36 ;  /* 0x0000001fff047819 */ /* 0x020fe20000011424 */
[----:B------:R-:W0:Y:S01]  /*12bf0*/  S2R R9, SR_TID.X ;  /* 0x0000000000097919 */ /* 0x000e220000002100 */
[----:B------:R-:W-:Y:S01]  /*12c00*/  IMAD.WIDE.U32 R2, R37, UR4, RZ ;  /* 0x0000000425027c25 */ /* 0x000fe2000f8e00ff */
[----:B------:R-:W-:Y:S01]  /*12c10*/  LOP3.LUT R23, R23, 0xfffffffe, RZ, 0xc0, !PT ;  /* 0xfffffffe17177812 */ /* 0x000fe200078ec0ff */
[----:B------:R-:W1:Y:S01]  /*12c20*/  S2R R5, SR_TID.X ;  /* 0x0000000000057919 */ /* 0x000e620000002100 */
[----:B------:R3:W-:Y:S04]  /*12c30*/  STL [R1+0x30], R0 ;  /* 0x0000300001007387 */ /* 0x0007e80000100800 */
[----:B------:R4:W-:Y:S01]  /*12c40*/  STL [R1+0x34], R4 ;  /* 0x0000340401007387 */ /* 0x0009e20000100800 */
[----:B---3--:R-:W-:-:S04]  /*12c50*/  IMAD R0, R0, UR4, RZ ;  /* 0x0000000400007c24 */ /* 0x008fc8000f8e02ff */
[----:B------:R-:W-:Y:S01]  /*12c60*/  IMAD R0, R37, UR5, R0 ;  /* 0x0000000525007c24 */ /* 0x000fe2000f8e0200 */
[----:B------:R-:W-:-:S03]  /*12c70*/  ULDC.64 UR4, c[0x0][0x310] ;  /* 0x0000c40000047ab9 */ /* 0x000fc60000000a00 */
[----:B------:R-:W-:Y:S02]  /*12c80*/  IMAD.IADD R3, R3, 0x1, R0 ;  /* 0x0000000103037824 */ /* 0x000fe400078e0200 */
[----:B------:R-:W-:Y:S02]  /*12c90*/  IMAD R0, R4, UR4, RZ ;  /* 0x0000000404007c24 */ /* 0x000fe4000f8e02ff */
[----:B------:R-:W-:-:S04]  /*12ca0*/  IMAD.WIDE.U32 R2, R36, UR4, R2 ;  /* 0x0000000424027c25 */ /* 0x000fc8000f8e0002 */
[----:B------:R-:W-:Y:S01]  /*12cb0*/  IMAD R0, R36, UR5, R0 ;  /* 0x0000000524007c24 */ /* 0x000fe2000f8e0200 */
[----:B------:R-:W-:Y:S01]  /*12cc0*/  ULDC.64 UR4, c[0x0][0x308] ;  /* 0x0000c20000047ab9 */ /* 0x000fe20000000a00 */
[----:B0-----:R-:W-:Y:S01]  /*12cd0*/  IMAD.SHL.U32 R9, R9, 0x8, RZ ;  /* 0x0000000809097824 */ /* 0x001fe200078e00ff */
[----:B-1----:R-:W-:Y:S02]  /*12ce0*/  LOP3.LUT R5, R5, 0x7f, RZ, 0xc0, !PT ;  /* 0x0000007f05057812 */ /* 0x002fe400078ec0ff */
[----:B------:R-:W-:Y:S01]  /*12cf0*/  IADD3 R3, R3, R0, RZ ;  /* 0x0000000003037210 */ /* 0x000fe20007ffe0ff */
[----:B------:R-:W-:Y:S01]  /*12d00*/  IMAD R0, R28, UR4, RZ ;  /* 0x000000041c007c24 */ /* 0x000fe2000f8e02ff */
[----:B------:R-:W-:Y:S02]  /*12d10*/  LOP3.LUT R9, R9, 0x38, RZ, 0xc0, !PT ;  /* 0x0000003809097812 */ /* 0x000fe400078ec0ff */
[----:B------:R-:W-:Y:S01]  /*12d20*/  SHF.R.U32.HI R5, RZ, 0x3, R5 ;  /* 0x00000003ff057819 */ /* 0x000fe20000011605 */
[----:B------:R-:W-:-:S02]  /*12d30*/  IMAD R0, R18, UR5, R0 ;  /* 0x0000000512007c24 */ /* 0x000fc4000f8e0200 */
[----:B------:R-:W-:Y:S01]  /*12d40*/  IMAD.WIDE.U32 R2, R18, UR4, R2 ;  /* 0x0000000412027c25 */ /* 0x000fe2000f8e0002 */
[----:B------:R-:W-:-:S03]  /*12d50*/  ULDC.64 UR4, c[0x0][0x2e8] ;  /* 0x0000ba0000047ab9 */ /* 0x000fc60000000a00 */
[----:B----4-:R-:W-:Y:S01]  /*12d60*/  IMAD.IADD R4, R3, 0x1, R0 ;  /* 0x0000000103047824 */ /* 0x010fe200078e0200 */
[C---:B------:R-:W-:Y:S01]  /*12d70*/  LEA R0, P0, R2.reuse, UR4, 0x1 ;  /* 0x0000000402007c11 */ /* 0x040fe2000f8008ff */
[----:B------:R-:W-:Y:S02]  /*12d80*/  ULDC UR4, c[0x0][0x2f4] ;  /* 0x0000bd0000047ab9 */ /* 0x000fe40000000800 */
[----:B------:R-:W-:Y:S02]  /*12d90*/  ISETP.GE.AND P2, PT, R9, UR4, PT ;  /* 0x0000000409007c0c */ /* 0x000fe4000bf46270 */
[----:B------:R-:W-:Y:S01]  /*12da0*/  LEA.HI.X R4, R2, UR5, R4, 0x1, P0 ;  /* 0x0000000502047c11 */ /* 0x000fe200080f0c04 */
[----:B------:R-:W-:-:S10]  /*12db0*/  UMOV UR5, 0xffffffff ;  /* 0xffffffff00057882 */ /* 0x000fd40000000000 */
[----:B------:R-:W-:Y:S01]  /*12dc0*/  @P2 LOP3.LUT R23, R23, 0x1, RZ, 0xfc, !PT ;  /* 0x0000000117172812 */ /* 0x000fe200078efcff */
[----:B--2---:R-:W-:-:S04]  /*12dd0*/  IMAD R33, R8, -0x60, R6 ;  /* 0xffffffa008217824 */ /* 0x004fc800078e0206 */
[----:B------:R-:W-:Y:S02]  /*12de0*/  IMAD.IADD R33, R33, 0x1, -R5 ;  /* 0x0000000121217824 */ /* 0x000fe400078e0a05 */
[----:B------:R-:W-:-:S03]  /*12df0*/  IMAD R5, R25, 0x1800, R30 ;  /* 0x0000180019057824 */ /* 0x000fc600078e021e */
[----:B------:R-:W-:Y:S01]  /*12e00*/  ISETP.GE.AND P0, PT, R33, 0x1, PT ;  /* 0x000000012100780c */ /* 0x000fe20003f06270 */
[----:B------:R-:W-:-:S12]  /*12e10*/  BRA.DIV UR5, `(.L_x_857) ;  /* 0x0000004e05787947 */ /* 0x000fd8000b800000 */
        /* <DEDUP_REMOVED lines=24> */
[----:B0-----:R-:W-:-:S04]  /*12fa0*/  @P0 LEA R3, P1, R9, R3, 0x1 ;  /* 0x0000000309030211 */ /* 0x001fc800078208ff */
[----:B-1----:R-:W-:-:S04]  /*12fb0*/  @P0 IADD3.X R2, RZ, R2, RZ, P1, !PT ;  /* 0x00000002ff020210 */ /* 0x002fc80000ffe4ff */
        /* <DEDUP_REMOVED lines=26> */
.L_x_1001:
[----:B------:R-:W-:-:S13]  /*13160*/  ISETP.GE.AND P0, PT, R33, 0x51, PT ;  /* 0x000000512100780c */ /* 0x000fda0003f06270 */
[----:B0-----:R-:W-:Y:S01]  /*13170*/  @P0 LEA R2, P1, R9, R0, 0x1 ;  /* 0x0000000009020211 */ /* 0x001fe200078208ff */
        /* <DEDUP_REMOVED lines=8> */
.L_x_858:
[----:B------:R-:W-:Y:S02]  /*13200*/  PLOP3.LUT P1, PT, P1, P0, PT, 0xa2, 0x0 ;  /* 0x000000000000781c */ /* 0x000fe40000f21472 */
[----:B------:R-:W-:-:S08]  /*13210*/  @P0 R2UR P1, UR4, R32 ;  /* 0x00000000200402ca */ /* 0x000fd00000020000 */
[----:B------:R-:W-:-:S05]  /*13220*/  @P0 PLOP3.LUT P0, PT, P1, PT, PT, 0x80, 0x0 ;  /* 0x000000000000081c */ /* 0x000fca0000f0f070 */
[----:B------:R-:W-:Y:S01]  /*13230*/  @!P1 SYNCS.ARRIVE.TRANS64.RED.A0T1 RZ, [UR4+0x22830], RZ ;  /* 0x022830ffffff99a7 */ /* 0x000fe20008200404 */
[----:B------:R-:W-:Y:S07]  /*13240*/  @!P1 ARRIVES.LDGSTSBAR.64.TRANSCNT [UR4+0x22830] ;  /* 0x02283000ff0099b0 */ /* 0x000fee0008000a84 */
[----:B------:R-:W-:Y:S05]  /*13250*/  @P0 BRA.U.ANY `(.L_x_858) ;  /* 0xfffffffd00e80947 */ /* 0x000fea000393ffff */
[----:B------:R-:W-:Y:S01]  /*13260*/  NOP ;  /* 0x0000000000007918 */ /* 0x000fe20000000000 */
[----:B------:R-:W2:Y:S02]  /*13270*/  LDL R0, [R1+0x3c] ;  /* 0x00003c0001007983 */ /* 0x000ea40000100800 */
[----:B--2---:R-:W-:-:S13]  /*13280*/  ISETP.NE.AND P2, PT, R0, 0x3, PT ;  /* 0x000000030000780c */ /* 0x004fda0003f45270 */
[----:B------:R-:W-:Y:S05]  /*13290*/  @!P2 BRA `(.L_x_859) ;  /* 0x000000000004a947 */ /* 0x000fea0003800000 */
[----:B------:R-:W-:Y:S01]  /*132a0*/  BPT.TRAP 0x1 ;  /* 0x000000040000795c */ /* 0x000fe20000300000 */
.L_x_859:
[----:B------:R1:W5:Y:S01]  /*132b0*/  LDL.LU R4, [R1+0x10] ;  /* 0x0000100001047983 */ /* 0x0003620000300800 */
[----:B------:R-:W-:Y:S01]  /*132c0*/  LOP3.LUT P0, RZ, R23, 0x4, RZ, 0xc0, !PT ;  /* 0x0000000417ff7812 */ /* 0x000fe2000780c0ff */
[----:B------:R1:W-:Y:S02]  /*132d0*/  SYNCS.ARRIVE.TRANS64.A1T0 RZ, [R32+URZ+0x22830], RZ ;  /* 0x022830ff20ff79a7 */ /* 0x0003e4000810003f */
[----:B0-----:R1:W5:Y:S10]  /*132e0*/  LDL.LU R3, [R1+0xc] ;  /* 0x00000c0001037983 */ /* 0x0013740000300800 */
[----:B------:R-:W-:Y:S05]  /*132f0*/  WARPSYNC.ALL ;  /* 0x0000000000007948 */ /* 0x000fea0003800000 */
[----:B------:R-:W-:Y:S01]  /*13300*/  ULDC.64 UR4, c[0x0][0xa00] ;  /* 0x0002800000047ab9 */ /* 0x000fe20000000a00 */
[----:B------:R-:W-:Y:S01]  /*13310*/  SEL R2, RZ, 0x4, P0 ;  /* 0x00000004ff027807 */ /* 0x000fe20000000000 */
[----:B------:R-:W-:Y:S01]  /*13320*/  BSSY B6, `(.L_x_860) ;  /* 0x0000029000067945 */ /* 0x000fe20003800000 */
[----:B------:R-:W-:Y:S01]  /*13330*/  BAR.SYNC.DEFER_BLOCKING 0x8, 0x180 ;  /* 0x0206000000007b1d */ /* 0x000fe20000010000 */
[----:B------:R-:W-:Y:S02]  /*13340*/  ISETP.NE.U32.AND P0, PT, RZ, UR4, PT ;  /* 0x00000004ff007c0c */ /* 0x000fe4000bf05070 */
[----:B------:R-:W-:-:S02]  /*13350*/  LOP3.LUT P2, RZ, R23, 0x8, RZ, 0xc0, !PT ;  /* 0x0000000817ff7812 */ /* 0x000fc4000784c0ff */
[----:B------:R-:W-:Y:S01]  /*13360*/  ISETP.NE.AND.EX P0, PT, RZ, UR5, PT, P0 ;  /* 0x00000005ff007c0c */ /* 0x000fe2000bf05300 */
[----:B------:R-:W-:Y:S01]  /*13370*/  ULDC.64 UR4, c[0x0][0x298] ;  /* 0x0000a60000047ab9 */ /* 0x000fe20000000a00 */
[----:B------:R-:W-:Y:S02]  /*13380*/  LOP3.LUT P1, RZ, R23, 0x2, RZ, 0xc0, !PT ;  /* 0x0000000217ff7812 */ /* 0x000fe4000782c0ff */
[----:B------:R-:W-:Y:S02]  /*13390*/  SEL R0, RZ, 0x2, P2 ;  /* 0x00000002ff007807 */ /* 0x000fe40001000000 */
[----:B------:R-:W-:Y:S02]  /*133a0*/  SEL R5, R35, RZ, !P0 ;  /* 0x000000ff23057207 */ /* 0x000fe40004000000 */
[----:B------:R-:W-:Y:S02]  /*133b0*/  IADD3 R0, R2, R0, R7 ;  /* 0x0000000002007210 */ /* 0x000fe40007ffe007 */
[----:B------:R-:W-:Y:S01]  /*133c0*/  SEL R35, RZ, 0x8, P1 ;  /* 0x00000008ff237807 */ /* 0x000fe20000800000 */
[----:B------:R0:W-:Y:S03]  /*133d0*/  STL [R1+0x24], R5 ;  /* 0x0000240501007387 */ /* 0x0001e60000100800 */
[----:B------:R-:W-:-:S02]  /*133e0*/  IADD3 R35, R0, R35, RZ ;  /* 0x0000002300237210 */ /* 0x000fc40007ffe0ff */
[----:B-----5:R-:W-:Y:S02]  /*133f0*/  SEL R2, R4, RZ, !P0 ;  /* 0x000000ff04027207 */ /* 0x020fe40004000000 */
[----:B------:R-:W-:Y:S01]  /*13400*/  SHF.R.S32.HI R0, RZ, 0x1f, R3 ;  /* 0x0000001fff007819 */ /* 0x000fe20000011403 */
[C---:B0-----:R-:W-:Y:S02]  /*13410*/  IMAD.WIDE.U32 R4, R3.reuse, UR4, RZ ;  /* 0x0000000403047c25 */ /* 0x041fe4000f8e00ff */
[----:B------:R0:W-:Y:S02]  /*13420*/  STL [R1+0x10], R2 ;  /* 0x0000100201007387 */ /* 0x0001e40000100800 */
[----:B------:R-:W-:Y:S02]  /*13430*/  IMAD R0, R0, UR4, RZ ;  /* 0x0000000400007c24 */ /* 0x000fe4000f8e02ff */
[----:B------:R2:W-:Y:S02]  /*13440*/  STL.64 [R1+0x18], R4 ;  /* 0x0000180401007387 */ /* 0x0005e40000100a00 */
[----:B------:R-:W-:-:S02]  /*13450*/  IMAD R0, R3, UR5, R0 ;  /* 0x0000000503007c24 */ /* 0x000fc4000f8e0200 */
[----:B0-----:R-:W-:Y:S02]  /*13460*/  VIADD R2, R22, 0x18400 ;  /* 0x0001840016027836 */ /* 0x001fe40000000000 */
[----:B------:R-:W-:-:S03]  /*13470*/  IMAD.IADD R0, R5, 0x1, R0 ;  /* 0x0000000105007824 */ /* 0x000fc600078e0200 */
[----:B------:R-:W-:Y:S02]  /*13480*/  LOP3.LUT P0, RZ, R2, 0x3ff, RZ, 0xc0, !PT ;  /* 0x000003ff02ff7812 */ /* 0x000fe4000780c0ff */
[----:B------:R2:W-:Y:S11]  /*13490*/  STL [R1+0xc], R0 ;  /* 0x00000c0001007387 */ /* 0x0005f60000100800 */
[----:B--2---:R-:W-:Y:S05]  /*134a0*/  @!P0 BRA `(.L_x_861) ;  /* 0x0000000000408947 */ /* 0x004fea0003800000 */
[----:B------:R-:W-:Y:S01]  /*134b0*/  MOV R2, 0x0 ;  /* 0x0000000000027802 */ /* 0x000fe20000000f00 */
[----:B------:R-:W-:Y:S01]  /*134c0*/  ULDC.64 UR4, c[0x4][0x98] ;  /* 0x0100260000047ab9 */ /* 0x000fe20000000a00 */
[----:B------:R-:W-:Y:S01]  /*134d0*/  ULDC.64 UR6, c[0x4][0xa0] ;  /* 0x0100280000067ab9 */ /* 0x000fe20000000a00 */
[----:B------:R-:W-:Y:S01]  /*134e0*/  ULDC.64 UR8, c[0x4][0x20] ;  /* 0x0100080000087ab9 */ /* 0x000fe20000000a00 */
[----:B------:R-:W-:Y:S01]  /*134f0*/  IMAD.U32 R4, RZ, RZ, UR4 ;  /* 0x00000004ff047e24 */ /* 0x000fe2000f8e00ff */
[----:B------:R-:W-:Y:S01]  /*13500*/  MOV R11, UR9 ;  /* 0x00000009000b7c02 */ /* 0x000fe20008000f00 */
[----:B------:R-:W0:Y:S01]  /*13510*/  LDC.64 R2, c[0x4][R2] ;  /* 0x0100000002027b82 */ /* 0x000e220000000a00 */
        /* <DEDUP_REMOVED lines=9> */
.L_x_861:
[----:B------:R-:W-:Y:S05]  /*135b0*/  BSYNC B6 ;  /* 0x0000000000067941 */ /* 0x000fea0003800000 */
.L_x_860:
[----:B------:R-:W2:Y:S01]  /*135c0*/  LDL.LU R0, [R1+0xc] ;  /* 0x00000c0001007983 */ /* 0x000ea20000300800 */
[----:B------:R-:W-:Y:S01]  /*135d0*/  ULDC.64 UR4, c[0x0][0x2d8] ;  /* 0x0000b60000047ab9 */ /* 0x000fe20000000a00 */
[----:B------:R-:W0:Y:S02]  /*135e0*/  LDC R7, c[0x0][0x448] ;  /* 0x00011200ff077b82 */ /* 0x000e240000000800 */
[----:B------:R-:W2:Y:S04]  /*135f0*/  LDL.LU.64 R2, [R1+0x18] ;  /* 0x0000180001027983 */ /* 0x000ea80000300a00 */
[----:B------:R-:W3:Y:S04]  /*13600*/  LDL.LU R21, [R1+0x10] ;  /* 0x0000100001157983 */ /* 0x000ee80000300800 */
[----:B------:R-:W4:Y:S01]  /*13610*/  LDL.LU R20, [R1+0x24] ;  /* 0x0000240001147983 */ /* 0x000f220000300800 */
[----:B------:R-:W-:-:S03]  /*13620*/  SHF.L.U32 R17, R17, 0x7, RZ ;  /* 0x0000000711117819 */ /* 0x000fc600000006ff */
[----:B------:R0:W5:Y:S02]  /*13630*/  LDL R8, [R1+0x8] ;  /* 0x0000080001087983 */ /* 0x0001640000100800 */
[----:B0-----:R-:W-:-:S13]  /*13640*/  ISETP.NE.AND P0, PT, R7, 0x1, PT ;  /* 0x000000010700780c */ /* 0x001fda0003f05270 */
[----:B------:R-:W0:Y:S08]  /*13650*/  @P0 LDC R4, c[0x0][0x44c] ;  /* 0x00011300ff040b82 */ /* 0x000e300000000800 */
[----:B------:R-:W1:Y:S01]  /*13660*/  @P0 LDC R6, c[0x0][0x450] ;  /* 0x00011400ff060b82 */ /* 0x000e620000000800 */
[----:B--2---:R-:W-:Y:S02]  /*13670*/  IMAD.MOV.U32 R3, RZ, RZ, R0 ;  /* 0x000000ffff037224 */ /* 0x004fe400078e0000 */
[----:B------:R-:W-:-:S02]  /*13680*/  IMAD R0, R28, UR4, RZ ;  /* 0x000000041c007c24 */ /* 0x000fc4000f8e02ff */
[----:B------:R-:W-:-:S04]  /*13690*/  IMAD.WIDE.U32 R2, R18, UR4, R2 ;  /* 0x0000000412027c25 */ /* 0x000fc8000f8e0002 */
[----:B------:R-:W-:Y:S01]  /*136a0*/  IMAD R0, R18, UR5, R0 ;  /* 0x0000000512007c24 */ /* 0x000fe2000f8e0200 */
[----:B------:R-:W-:-:S03]  /*136b0*/  ULDC.64 UR4, c[0x0][0x2e0] ;  /* 0x0000b80000047ab9 */ /* 0x000fc60000000a00 */
[----:B------:R-:W-:Y:S02]  /*136c0*/  IMAD.IADD R3, R3, 0x1, R0 ;  /* 0x0000000103037824 */ /* 0x000fe400078e0200 */
[----:B---3--:R-:W-:Y:S02]  /*136d0*/  IMAD R0, R21, UR4, RZ ;  /* 0x0000000415007c24 */ /* 0x008fe4000f8e02ff */
[----:B----4-:R-:W-:-:S04]  /*136e0*/  IMAD.WIDE.U32 R2, R20, UR4, R2 ;  /* 0x0000000414027c25 */ /* 0x010fc8000f8e0002 */
[----:B------:R-:W-:Y:S01]  /*136f0*/  IMAD R0, R20, UR5, R0 ;  /* 0x0000000514007c24 */ /* 0x000fe2000f8e0200 */
[----:B------:R-:W2:Y:S01]  /*13700*/  S2R R9, SR_TID.X ;  /* 0x0000000000097919 */ /* 0x000ea20000002100 */
[----:B------:R-:W-:Y:S02]  /*13710*/  ULDC.64 UR4, c[0x0][0x2d0] ;  /* 0x0000b40000047ab9 */ /* 0x000fe40000000a00 */
[----:B------:R-:W-:Y:S01]  /*13720*/  IMAD.IADD R3, R3, 0x1, R0 ;  /* 0x0000000103037824 */ /* 0x000fe200078e0200 */
[----:B------:R-:W3:Y:S02]  /*13730*/  S2R R20, SR_TID.X ;  /* 0x0000000000147919 */ /* 0x000ee40000002100 */
[----:B---3--:R-:W-:-:S04]  /*13740*/  LOP3.LUT R20, R20, 0x7f, RZ, 0xc0, !PT ;  /* 0x0000007f14147812 */ /* 0x008fc800078ec0ff */
[----:B------:R-:W-:Y:S02]  /*13750*/  SHF.R.U32.HI R21, RZ, 0x3, R20 ;  /* 0x00000003ff157819 */ /* 0x000fe40000011614 */
[----:B------:R-:W3:Y:S02]  /*13760*/  S2R R20, SR_TID.X ;  /* 0x0000000000147919 */ /* 0x000ee40000002100 */
[----:B---3--:R-:W-:-:S05]  /*13770*/  IMAD.SHL.U32 R20, R20, 0x10, RZ ;  /* 0x0000001014147824 */ /* 0x008fca00078e00ff */
[----:B------:R-:W-:-:S04]  /*13780*/  LOP3.LUT R20, R21, 0x70, R20, 0xf8, !PT ;  /* 0x0000007015147812 */ /* 0x000fc800078ef814 */
[----:B------:R-:W-:Y:S02]  /*13790*/  LOP3.LUT R0, R20, R17, RZ, 0xfc, !PT ;  /* 0x0000001114007212 */ /* 0x000fe400078efcff */
[----:B------:R3:W5:Y:S03]  /*137a0*/  LDL R20, [R1+0x20] ;  /* 0x0000200001147983 */ /* 0x0007660000100800 */
[----:B0-----:R-:W-:-:S04]  /*137b0*/  @P0 IMAD.HI.U32 R5, R0, R4, RZ ;  /* 0x0000000400050227 */ /* 0x001fc800078e00ff */
[----:B------:R-:W-:Y:S01]  /*137c0*/  IMAD.MOV.U32 R4, RZ, RZ, R0 ;  /* 0x000000ffff047224 */ /* 0x000fe200078e0000 */
[----:B-1----:R-:W-:Y:S01]  /*137d0*/  @P0 SHF.R.U32.HI R4, RZ, R6, R5 ;  /* 0x00000006ff040219 */ /* 0x002fe20000011605 */
[----:B------:R-:W0:Y:S04]  /*137e0*/  S2R R21, SR_TID.X ;  /* 0x0000000000157919 */ /* 0x000e280000002100 */
        /* <DEDUP_REMOVED lines=12> */
[----:B------:R-:W-:Y:S01]  /*138b0*/  ULDC.64 UR4, c[0x0][0x280] ;  /* 0x0000a00000047ab9 */ /* 0x000fe20000000a00 */
[----:B--2---:R-:W-:Y:S01]  /*138c0*/  IMAD.SHL.U32 R9, R9, 0x8, RZ ;  /* 0x0000000809097824 */ /* 0x004fe200078e00ff */
[C---:B------:R-:W-:Y:S01]  /*138d0*/  LEA R0, P0, R2.reuse, UR4, 0x1 ;  /* 0x0000000402007c11 */ /* 0x040fe2000f8008ff */
[----:B------:R-:W-:Y:S01]  /*138e0*/  IMAD.IADD R3, R3, 0x1, R4 ;  /* 0x0000000103037824 */ /* 0x000fe200078e0204 */
[----:B------:R-:W-:Y:S02]  /*138f0*/  ULDC UR4, c[0x0][0x2b8] ;  /* 0x0000ae0000047ab9 */ /* 0x000fe40000000800 */
[----:B------:R-:W-:Y:S02]  /*13900*/  LOP3.LUT R9, R9, 0x38, RZ, 0xc0, !PT ;  /* 0x0000003809097812 */ /* 0x000fe400078ec0ff */
[----:B------:R-:W-:Y:S01]  /*13910*/  LEA.HI.X R2, R2, UR5, R3, 0x1, P0 ;  /* 0x0000000502027c11 */ /* 0x000fe200080f0c03 */
[----:B------:R-:W-:Y:S01]  /*13920*/  UMOV UR5, 0xffffffff ;  /* 0xffffffff00057882 */ /* 0x000fe20000000000 */
[----:B0-----:R-:W-:-:S02]  /*13930*/  LOP3.LUT R21, R21, 0x7f, RZ, 0xc0, !PT ;  /* 0x0000007f15157812 */ /* 0x001fc400078ec0ff */
[----:B------:R-:W-:Y:S02]  /*13940*/  ISETP.GE.AND P1, PT, R9, UR4, PT ;  /* 0x0000000409007c0c */ /* 0x000fe4000bf26270 */
[----:B------:R-:W-:Y:S01]  /*13950*/  SHF.R.U32.HI R10, RZ, 0x3, R21 ;  /* 0x00000003ff0a7819 */ /* 0x000fe20000011615 */
[----:B---3--:R-:W-:Y:S10]  /*13960*/  BRA.DIV UR5, `(.L_x_862) ;  /* 0x0000004a05a47947 */ /* 0x008ff4000b800000 */
[----:B------:R-:W0:Y:S01]  /*13970*/  SHFL.IDX PT, R5, R0, RZ, 0x181f ;  /* 0x00181fff00057589 */ /* 0x000e2200000e0000 */
[----:B-----5:R-:W-:Y:S02]  /*13980*/  IMAD R3, R20, R7, RZ ;  /* 0x0000000714037224 */ /* 0x020fe400078e02ff */
[----:B------:R-:W-:Y:S01]  /*13990*/  IMAD.IADD R17, R10, 0x1, R17 ;  /* 0x000000010a117824 */ /* 0x000fe200078e0211 */
[----:B------:R-:W1:Y:S04]  /*139a0*/  SHFL.IDX PT, R4, R2, RZ, 0x181f ;  /* 0x00181fff02047589 */ /* 0x000e6800000e0000 */
[C---:B------:R-:W-:Y:S02]  /*139b0*/  ISETP.GE.AND P0, PT, R17.reuse, R3, PT ;  /* 0x000000031100720c */ /* 0x040fe40003f06270 */
[----:B------:R-:W-:-:S11]  /*139c0*/  IADD3 R6, R17, 0x10, RZ ;  /* 0x0000001011067810 */ /* 0x000fd60007ffe0ff */
[----:B0-----:R-:W-:-:S05]  /*139d0*/  @!P0 LEA R5, P2, R9, R5, 0x1 ;  /* 0x0000000509058211 */ /* 0x001fca00078408ff */
[----:B-1----:R-:W-:-:S05]  /*139e0*/  @!P0 IMAD.X R4, RZ, RZ, R4, P2 ;  /* 0x000000ffff048224 */ /* 0x002fca00010e0604 */
        /* <DEDUP_REMOVED lines=8> */
[----:B------:R-:W1:Y:S06]  /*13a70*/  SHFL.IDX PT, R4, R2, 0x1, 0x181f ;  /* 0x00381f0002047f89 */ /* 0x000e6c00000e0000 */
[----:B0-----:R-:W-:-:S05]  /*13a80*/  @!P0 LEA R5, P2, R9, R5, 0x1 ;  /* 0x0000000509058211 */ /* 0x001fca00078408ff */
[----:B-1----:R-:W-:-:S05]  /*13a90*/  @!P0 IMAD.X R4, RZ, RZ, R4, P2 ;  /* 0x000000ffff048224 */ /* 0x002fca00010e0604 */
[----:B------:R-:W-:-:S04]  /*13aa0*/  @!P0 LOP3.LUT R5, R5, R4, RZ, 0x3c, !PT ;  /* 0x0000000405058212 */ /* 0x000fc800078e3cff */
[----:B------:R-:W-:-:S04]  /*13ab0*/  @!P0 LOP3.LUT R4, R5, R4, RZ, 0x3c, !PT ;  /* 0x0000000405048212 */ /* 0x000fc800078e3cff */
[----:B------:R-:W-:-:S05]  /*13ac0*/  @!P0 LOP3.LUT R5, R5, R4, RZ, 0x3c, !PT ;  /* 0x0000000405058212 */ /* 0x000fca00078e3cff */
        /* <DEDUP_REMOVED lines=21> */
[----:B------:R-:W-:Y:S02]  /*13c20*/  ISETP.GE.AND P0, PT, R6, R3, PT ;  /* 0x000000030600720c */ /* 0x000fe40003f06270 */
[----:B------:R-:W-:Y:S01]  /*13c30*/  IADD3 R6, R17, 0x50, RZ ;  /* 0x0000005011067810 */ /* 0x000fe20007ffe0ff */
        /* <DEDUP_REMOVED lines=18> */
[----:B------:R-:W-:-:S03]  /*13d60*/  ISETP.GE.AND P0, PT, R6, R3, PT ;  /* 0x000000030600720c */ /* 0x000fc60003f06270 */
[----:B0-----:R-:W0:Y:S04]  /*13d70*/  SHFL.IDX PT, R5, R0, 0x6, 0x181f ;  /* 0x00d81f0000057f89 */ /* 0x001e2800000e0000 */
[----:B------:R-:W1:Y:S04]  /*13d80*/  SHFL.IDX PT, R4, R2, 0x6, 0x181f ;  /* 0x00d81f0002047f89 */ /* 0x000e6800000e0000 */
[----:B------:R-:W2:Y:S02]  /*13d90*/  SHFL.IDX PT, R0, R0, 0x7, 0x181f ;  /* 0x00f81f0000007f89 */ /* 0x000ea400000e0000 */
[----:B0-----:R-:W-:-:S05]  /*13da0*/  @!P0 LEA R5, P2, R9, R5, 0x1 ;  /* 0x0000000509058211 */ /* 0x001fca00078408ff */
[----:B-1----:R-:W-:-:S05]  /*13db0*/  @!P0 IMAD.X R4, RZ, RZ, R4, P2 ;  /* 0x000000ffff048224 */ /* 0x002fca00010e0604 */
[----:B------:R-:W-:-:S04]  /*13dc0*/  @!P0 LOP3.LUT R5, R5, R4, RZ, 0x3c, !PT ;  /* 0x0000000405058212 */ /* 0x000fc800078e3cff */
[----:B------:R-:W-:-:S04]  /*13dd0*/  @!P0 LOP3.LUT R4, R5, R4, RZ, 0x3c, !PT ;  /* 0x0000000405048212 */ /* 0x000fc800078e3cff */
[----:B------:R-:W-:-:S05]  /*13de0*/  @!P0 LOP3.LUT R5, R5, R4, RZ, 0x3c, !PT ;  /* 0x0000000405058212 */ /* 0x000fca00078e3cff */
[----:B------:R0:W-:Y:S04]  /*13df0*/  @!P0 LDGSTS.E.BYPASS.LTC128B.128 [R8+0x1b400], desc[UR40][R4.64], !P1 ;  /* 0x1b40000004088fae */ /* 0x0001e8000c901d68 */
[----:B0-2---:R0:W1:Y:S02]  /*13e00*/  SHFL.IDX PT, R4, R2, 0x7, 0x181f ;  /* 0x00f81f0002047f89 */ /* 0x00506400000e0000 */
.L_x_1018:
[----:B------:R-:W-:-:S05]  /*13e10*/  VIADD R17, R17, 0x70 ;  /* 0x0000007011117836 */ /* 0x000fca0000000000 */
[----:B------:R-:W-:-:S13]  /*13e20*/  ISETP.GE.AND P0, PT, R17, R3, PT ;  /* 0x000000031100720c */ /* 0x000fda0003f06270 */
[----:B0-----:R-:W-:-:S05]  /*13e30*/  @!P0 LEA R2, P2, R9, R0, 0x1 ;  /* 0x0000000009028211 */ /* 0x001fca00078408ff */
[----:B-1----:R-:W-:-:S05]  /*13e40*/  @!P0 IMAD.X R3, RZ, RZ, R4, P2 ;  /* 0x000000ffff038224 */ /* 0x002fca00010e0604 */
[----:B------:R-:W-:Y:S01]  /*13e50*/  @!PT LDS RZ, [RZ] ;  /* 0x00000000fffff984 */ /* 0x000fe20000000800 */
[----:B------:R-:W-:Y:S01]  /*13e60*/  @!PT LDS RZ, [RZ] ;  /* 0x00000000fffff984 */ /* 0x000fe20000000800 */
[----:B------:R-:W-:Y:S01]  /*13e70*/  @!PT LDS RZ, [RZ] ;  /* 0x00000000fffff984 */ /* 0x000fe20000000800 */
[----:B------:R0:W-:Y:S01]  /*13e80*/  @!P0 LDGSTS.E.BYPASS.LTC128B.128 [R8+0x1bc00], desc[UR40][R2.64], !P1 ;  /* 0x1bc0000002088fae */ /* 0x0001e2000c901d68 */
[----:B------:R-:W-:Y:S01]  /*13e90*/  PLOP3.LUT P0, PT, PT, PT, PT, 0x80, 0x0 ;  /* 0x000000000000781c */ /* 0x000fe20003f0f070 */
[----:B------:R-:W-:-:S12]  /*13ea0*/  NOP ;  /* 0x0000000000007918 */ /* 0x000fd80000000000 */
.L_x_863:
        /* <DEDUP_REMOVED lines=16> */
[----:B------:R-:W1:Y:S03]  /*13fb0*/  SYNCS.PHASECHK.TRANS64.TRYWAIT P0, [R22+URZ+0x22820], R3 ;  /* 0x02282003160075a7 */ /* 0x000e66000800017f */
[----:B01----:R-:W-:Y:S05]  /*13fc0*/  @!P0 BRA `(.L_x_865) ;  /* 0x0000004c00b08947 */ /* 0x003fea0003800000 */
.L_x_1019:
[----:B------:R-:W-:Y:S05]  /*13fd0*/  BSYNC B0 ;  /* 0x0000000000007941 */ /* 0x000fea0003800000 */
.L_x_864:
[----:B------:R-:W2:Y:S02]  /*13fe0*/  LDL R0, [R1+0x3c] ;  /* 0x00003c0001007983 */ /* 0x000ea40000100800 */
[----:B--2---:R-:W-:-:S13]  /*13ff0*/  ISETP.NE.AND P0, PT, R0, 0x3, PT ;  /* 0x000000030000780c */ /* 0x004fda0003f05270 */
[----:B------:R-:W-:Y:S05]  /*14000*/  @!P0 BRA `(.L_x_866) ;  /* 0x0000000000048947 */ /* 0x000fea0003800000 */
[----:B------:R-:W-:Y:S01]  /*14010*/  BPT.TRAP 0x1 ;  /* 0x000000040000795c */ /* 0x000fe20000300000 */
.L_x_866:
[----:B0-----:R-:W-:Y:S01]  /*14020*/  SHF.L.U32 R3, R26, 0x1f, RZ ;  /* 0x0000001f1a037819 */ /* 0x001fe200000006ff */
[----:B------:R-:W-:Y:S03]  /*14030*/  BSSY B0, `(.L_x_867) ;  /* 0x0000003000007945 */ /* 0x000fe60003800000 */
[----:B------:R-:W0:Y:S02]  /*14040*/  SYNCS.PHASECHK.TRANS64.TRYWAIT P0, [R32+URZ+0x22860], R3 ;  /* 0x02286003200075a7 */ /* 0x000e24000800017f */
[----:B0-----:R-:W-:Y:S05]  /*14050*/  @!P0 BRA `(.L_x_868) ;  /* 0x0000004c00a08947 */ /* 0x001fea0003800000 */
.L_x_1020:
[----:B------:R-:W-:Y:S05]  /*14060*/  BSYNC B0 ;  /* 0x0000000000007941 */ /* 0x000fea0003800000 */
.L_x_867:
[----:B------:R-:W2:Y:S01]  /*14070*/  LDL.LU R0, [R1+0x30] ;  /* 0x0000300001007983 */ /* 0x000ea20000300800 */
[----:B------:R-:W-:-:S03]  /*14080*/  ULDC.64 UR4, c[0x0][0x328] ;  /* 0x0000ca0000047ab9 */ /* 0x000fc60000000a00 */
[----:B------:R-:W3:Y:S01]  /*14090*/  LDL.LU R4, [R1+0x34] ;  /* 0x0000340001047983 */ /* 0x000ee20000300800 */
[----:B0-----:R-:W-:-:S04]  /*140a0*/  IMAD.WIDE.U32 R2, R37, UR4, RZ ;  /* 0x0000000425027c25 */ /* 0x001fc8000f8e00ff */
[----:B--2---:R-:W-:-:S04]  /*140b0*/  IMAD R0, R0, UR4, RZ ;  /* 0x0000000400007c24 */ /* 0x004fc8000f8e02ff */
[----:B------:R-:W-:Y:S01]  /*140c0*/  IMAD R0, R37, UR5, R0 ;  /* 0x0000000525007c24 */ /* 0x000fe2000f8e0200 */
[----:B------:R-:W-:-:S04]  /*140d0*/  ULDC.64 UR4, c[0x0][0x338] ;  /* 0x0000ce0000047ab9 */ /* 0x000fc80000000a00 */
[----:B------:R-:W-:Y:S01]  /*140e0*/  IADD3 R3, R3, R0, RZ ;  /* 0x0000000003037210 */ /* 0x000fe20007ffe0ff */
[----:B---3--:R-:W-:Y:S02]  /*140f0*/  IMAD R0, R4, UR4, RZ ;  /* 0x0000000404007c24 */ /* 0x008fe4000f8e02ff */
[----:B------:R-:W-:Y:S02]  /*14100*/  IMAD R4, R25, 0x6000, R30 ;  /* 0x0000600019047824 */ /* 0x000fe400078e021e */
[----:B------:R-:W-:-:S04]  /*14110*/  IMAD.WIDE.U32 R2, R36, UR4, R2 ;  /* 0x0000000424027c25 */ /* 0x000fc8000f8e0002 */
[----:B------:R-:W-:Y:S01]  /*14120*/  IMAD R5, R36, UR5, R0 ;  /* 0x0000000524057c24 */ /* 0x000fe2000f8e0200 */
[----:B------:R-:W-:-:S03]  /*14130*/  ULDC.64 UR4, c[0x0][0x330] ;  /* 0x0000cc0000047ab9 */ /* 0x000fc60000000a00 */
        /* <DEDUP_REMOVED lines=11> */
[----:B------:R-:W-:Y:S01]  /*141f0*/  IMAD R4, R4, 0x2, R22 ;  /* 0x0000000204047824 */ /* 0x000fe200078e0216 */
[C---:B------:R-:W-:Y:S01]  /*14200*/  LOP3.LUT P2, RZ, R35.reuse, 0x2, RZ, 0xc0, !PT ;  /* 0x0000000223ff7812 */ /* 0x040fe2000784c0ff */
[----:B------:R-:W1:Y:S01]  /*14210*/  SHFL.IDX PT, R2, R5, RZ, 0x181f ;  /* 0x00181fff05027589 */ /* 0x000e6200000e0000 */
[----:B------:R-:W-:-:S03]  /*14220*/  LOP3.LUT P1, RZ, R35, 0x4, RZ, 0xc0, !PT ;  /* 0x0000000423ff7812 */ /* 0x000fc6000782c0ff */
[----:B------:R-:W2:Y:S01]  /*14230*/  SHFL.IDX PT, R3, R6, RZ, 0x181f ;  /* 0x00181fff06037589 */ /* 0x000ea200000e0000 */
[----:B------:R-:W-:-:S03]  /*14240*/  ISETP.LT.OR P4, PT, R33, 0x1, !P1 ;  /* 0x000000012100780c */ /* 0x000fc60004f81670 */
[----:B------:R-:W3:Y:S01]  /*14250*/  SHFL.IDX PT, R14, R5, 0x1, 0x181f ;  /* 0x00381f00050e7f89 */ /* 0x000ee200000e0000 */
[----:B0-----:R-:W-:-:S05]  /*14260*/  IMAD.SHL.U32 R7, R7, 0x8, RZ ;  /* 0x0000000807077824 */ /* 0x001fca00078e00ff */
[----:B------:R-:W-:-:S05]  /*14270*/  LOP3.LUT R7, R7, 0x38, RZ, 0xc0, !PT ;  /* 0x0000003807077812 */ /* 0x000fca00078ec0ff */
[----:B------:R-:W-:Y:S01]  /*14280*/  IMAD.SHL.U32 R0, R7, 0x2, RZ ;  /* 0x0000000207007824 */ /* 0x000fe200078e00ff */
[----:B------:R-:W-:-:S04]  /*14290*/  LOP3.LUT R7, R35, 0x1, RZ, 0xc0, !PT ;  /* 0x0000000123077812 */ /* 0x000fc800078ec0ff */
[----:B-1----:R-:W-:Y:S02]  /*142a0*/  IADD3 R2, P0, R2, R0, RZ ;  /* 0x0000000002027210 */ /* 0x002fe40007f1e0ff */
[----:B------:R-:W-:-:S03]  /*142b0*/  ISETP.NE.U32.AND P3, PT, R7, 0x1, PT ;  /* 0x000000010700780c */ /* 0x000fc60003f65070 */
[----:B--2---:R-:W-:Y:S01]  /*142c0*/  IMAD.X R3, RZ, RZ, R3, P0 ;  /* 0x000000ffff037224 */ /* 0x004fe200000e0603 */
[----:B------:R-:W-:-:S13]  /*142d0*/  ISETP.LT.OR P0, PT, R33, 0x1, P3 ;  /* 0x000000012100780c */ /* 0x000fda0001f01670 */
[----:B------:R-:W-:Y:S01]  /*142e0*/  LDGSTS.E.BYPASS.LTC128B.128 [R4+0x400], desc[UR40][R2.64], !P0 ;  /* 0x0040000002047fae */ /* 0x000fe2000c101d68 */
[----:B------:R-:W-:-:S13]  /*142f0*/  ISETP.LT.OR P0, PT, R33, 0x1, !P2 ;  /* 0x000000012100780c */ /* 0x000fda0005701670 */
[----:B------:R-:W-:Y:S01]  /*14300*/  LDGSTS.E.BYPASS.LTC128B.128 [R4+0x3400], desc[UR40][R2.64+0x80], !P0 ;  /* 0x0340008002047fae */ /* 0x000fe2000c101d68 */
[----:B------:R-:W-:-:S03]  /*14310*/  LOP3.LUT P0, RZ, R35, 0x8, RZ, 0xc0, !PT ;  /* 0x0000000823ff7812 */ /* 0x000fc6000780c0ff */
[----:B------:R-:W-:Y:S01]  /*14320*/  LDGSTS.E.BYPASS.LTC128B.128 [R4+0x6400], desc[UR40][R2.64+0x100], !P4 ;  /* 0x0640010002047fae */ /* 0x000fe2000e101d68 */
[----:B------:R-:W-:-:S13]  /*14330*/  ISETP.LT.OR P4, PT, R33, 0x1, !P0 ;  /* 0x000000012100780c */ /* 0x000fda0004781670 */
[----:B------:R0:W-:Y:S01]  /*14340*/  LDGSTS.E.BYPASS.LTC128B.128 [R4+0x9400], desc[UR40][R2.64+0x180], !P4 ;  /* 0x0940018002047fae */ /* 0x0001e2000e101d68 */
[----:B---3--:R-:W-:-:S03]  /*14350*/  IADD3 R8, P4, R14, R0, RZ ;  /* 0x000000000e087210 */ /* 0x008fc60007f9e0ff */
[----:B------:R-:W-:Y:S04]  /*14360*/  SHFL.IDX PT, R14, R5, 0x2, 0x181f ;  /* 0x00581f00050e7f89 */ /* 0x000fe800000e0000 */
[----:B0-----:R-:W0:Y:S02]  /*14370*/  SHFL.IDX PT, R3, R6, 0x1, 0x181f ;  /* 0x00381f0006037f89 */ /* 0x001e2400000e0000 */
[----:B0-----:R-:W-:Y:S01]  /*14380*/  IMAD.X R9, RZ, RZ, R3, P4 ;  /* 0x000000ffff097224 */ /* 0x001fe200020e0603 */
        /* <DEDUP_REMOVED lines=8> */
[----:B------:R1:W-:Y:S01]  /*14410*/  LDGSTS.E.BYPASS.LTC128B.128 [R4+0x9c00], desc[UR40][R8.64+0x180], !P4 ;  /* 0x09c0018008047fae */ /* 0x0003e2000e101d68 */
[----:B------:R-:W-:-:S03]  /*14420*/  IADD3 R2, P4, R14, R0, RZ ;  /* 0x000000000e027210 */ /* 0x000fc60007f9e0ff */
[----:B------:R-:W1:Y:S01]  /*14430*/  SHFL.IDX PT, R14, R5, 0x3, 0x181f ;  /* 0x00781f00050e7f89 */ /* 0x000e6200000e0000 */
[----:B0-----:R-:W-:Y:S02]  /*14440*/  IADD3.X R3, RZ, R3, RZ, P4, !PT ;  /* 0x00000003ff037210 */ /* 0x001fe400027fe4ff */
        /* <DEDUP_REMOVED lines=8> */
[----:B-1----:R-:W-:-:S03]  /*144d0*/  IADD3 R8, P4, R14, R0, RZ ;  /* 0x000000000e087210 */ /* 0x002fc60007f9e0ff */
[----:B------:R-:W-:Y:S04]  /*144e0*/  SHFL.IDX PT, R14, R5, 0x4, 0x181f ;  /* 0x00981f00050e7f89 */ /* 0x000fe800000e0000 */
[----:B0-----:R-:W0:Y:S02]  /*144f0*/  SHFL.IDX PT, R3, R6, 0x3, 0x181f ;  /* 0x00781f0006037f89 */ /* 0x001e2400000e0000 */
[----:B0-----:R-:W-:Y:S01]  /*14500*/  IMAD.X R9, RZ, RZ, R3, P4 ;  /* 0x000000ffff097224 */ /* 0x001fe200020e0603 */
[C---:B------:R-:W-:Y:S01]  /*14510*/  ISETP.LT.OR P4, PT, R33.reuse, 0x31, P3 ;  /* 0x000000312100780c */ /* 0x040fe20001f81670 */
[----:B------:R-:W0:Y:S04]  /*14520*/  SHFL.IDX PT, R3, R6, 0x4, 0x181f ;  /* 0x00981f0006037f89 */ /* 0x000e2800000e0000 */
[----:B------:R-:W1:Y:S08]  /*14530*/  SHFL.IDX PT, R6, R6, 0x5, 0x181f ;  /* 0x00b81f0006067f89 */ /* 0x000e7000000e0000 */
[----:B------:R2:W-:Y:S01]  /*14540*/  LDGSTS.E.BYPASS.LTC128B.128 [R4+0x1c00], desc[UR40][R8.64], !P4 ;  /* 0x01c0000008047fae */ /* 0x0005e2000e101d68 */
[----:B------:R-:W-:-:S13]  /*14550*/  ISETP.LT.OR P4, PT, R33, 0x31, !P2 ;  /* 0x000000312100780c */ /* 0x000fda0005781670 */
[----:B------:R2:W-:Y:S01]  /*14560*/  LDGSTS.E.BYPASS.LTC128B.128 [R4+0x4c00], desc[UR40][R8.64+0x80], !P4 ;  /* 0x04c0008008047fae */ /* 0x0005e2000e101d68 */
[----:B------:R-:W-:-:S13]  /*14570*/  ISETP.LT.OR P4, PT, R33, 0x31, !P1 ;  /* 0x000000312100780c */ /* 0x000fda0004f81670 */
[----:B------:R2:W-:Y:S01]  /*14580*/  LDGSTS.E.BYPASS.LTC128B.128 [R4+0x7c00], desc[UR40][R8.64+0x100], !P4 ;  /* 0x07c0010008047fae */ /* 0x0005e2000e101d68 */
[----:B------:R-:W-:-:S13]  /*14590*/  ISETP.LT.OR P4, PT, R33, 0x31, !P0 ;  /* 0x000000312100780c */ /* 0x000fda0004781670 */
[----:B------:R2:W-:Y:S01]  /*145a0*/  LDGSTS.E.BYPASS.LTC128B.128 [R4+0xac00], desc[UR40][R8.64+0x180], !P4 ;  /* 0x0ac0018008047fae */ /* 0x0005e2000e101d68 */
[----:B------:R-:W-:-:S03]  /*145b0*/  IADD3 R2, P4, R14, R0, RZ ;  /* 0x000000000e027210 */ /* 0x000fc60007f9e0ff */
[----:B------:R2:W3:Y:S02]  /*145c0*/  SHFL.IDX PT, R14, R5, 0x5, 0x181f ;  /* 0x00b81f00050e7f89 */ /* 0x0004e400000e0000 */
        /* <DEDUP_REMOVED lines=8> */
[----:B-1-3--:R2:W-:Y:S02]  /*14650*/  LDGSTS.E.BYPASS.LTC128B.128 [R4+0xb400], desc[UR40][R2.64+0x180], !P4 ;  /* 0x0b40018002047fae */ /* 0x00a5e4000e101d68 */
.L_x_1034:
[C---:B------:R-:W-:Y:S02]  /*14660*/  ISETP.LT.OR P3, PT, R33.reuse, 0x51, P3 ;  /* 0x000000512100780c */ /* 0x040fe40001f61670 */
[C---:B------:R-:W-:Y:S02]  /*14670*/  ISETP.LT.OR P2, PT, R33.reuse, 0x51, !P2 ;  /* 0x000000512100780c */ /* 0x040fe40005741670 */
[C---:B------:R-:W-:Y:S02]  /*14680*/  ISETP.LT.OR P1, PT, R33.reuse, 0x51, !P1 ;  /* 0x000000512100780c */ /* 0x040fe40004f21670 */
[----:B0-2---:R-:W-:Y:S02]  /*14690*/  IADD3 R2, P4, R14, R0, RZ ;  /* 0x000000000e027210 */ /* 0x005fe40007f9e0ff */
        /* <DEDUP_REMOVED lines=11> */
.L_x_870:
[----:B------:R-:W-:Y:S02]  /*14750*/  PLOP3.LUT P1, PT, P1, P0, PT, 0xa2, 0x0 ;  /* 0x000000000000781c */ /* 0x000fe40000f21472 */
[----:B------:R-:W-:-:S08]  /*14760*/  @P0 R2UR P1, UR4, R32 ;  /* 0x00000000200402ca */ /* 0x000fd00000020000 */
[----:B------:R-:W-:-:S05]  /*14770*/  @P0 PLOP3.LUT P0, PT, P1, PT, PT, 0x80, 0x0 ;  /* 0x000000000000081c */ /* 0x000fca0000f0f070 */
[----:B------:R-:W-:Y:S01]  /*14780*/  @!P1 SYNCS.ARRIVE.TRANS64.RED.A0T1 RZ, [UR4+0x22850], RZ ;  /* 0x022850ffffff99a7 */ /* 0x000fe20008200404 */
[----:B------:R-:W-:Y:S07]  /*14790*/  @!P1 ARRIVES.LDGSTSBAR.64.TRANSCNT [UR4+0x22850] ;  /* 0x02285000ff0099b0 */ /* 0x000fee0008000a84 */
[----:B------:R-:W-:Y:S05]  /*147a0*/  @P0 BRA.U.ANY `(.L_x_870) ;  /* 0xfffffffd00e80947 */ /* 0x000fea000393ffff */
[----:B------:R-:W-:Y:S01]  /*147b0*/  NOP ;  /* 0x0000000000007918 */ /* 0x000fe20000000000 */
[----:B0-----:R-:W2:Y:S02]  /*147c0*/  LDL R2, [R1+0x3c] ;  /* 0x00003c0001027983 */ /* 0x001ea40000100800 */
[----:B--2---:R-:W-:-:S13]  /*147d0*/  ISETP.NE.AND P2, PT, R2, 0x3, PT ;  /* 0x000000030200780c */ /* 0x004fda0003f45270 */
[----:B------:R-:W-:Y:S05]  /*147e0*/  @!P2 BRA `(.L_x_871) ;  /* 0x000000000004a947 */ /* 0x000fea0003800000 */
[----:B------:R-:W-:Y:S01]  /*147f0*/  BPT.TRAP 0x1 ;  /* 0x000000040000795c */ /* 0x000fe20000300000 */
.L_x_871:
[----:B------:R-:W2:Y:S01]  /*14800*/  LDL.LU R2, [R1+0x4] ;  /* 0x0000040001027983 */ /* 0x000ea20000300800 */
[----:B------:R0:W-:Y:S01]  /*14810*/  SYNCS.ARRIVE.TRANS64.A1T0 RZ, [R32+URZ+0x22850], RZ ;  /* 0x022850ff20ff79a7 */ /* 0x0001e2000810003f */
[----:B------:R-:W-:Y:S01]  /*14820*/  BSSY B0, `(.L_x_872) ;  /* 0x00000e1000007945 */ /* 0x000fe20003800000 */
[----:B--2---:R-:W-:-:S13]  /*14830*/  ISETP.GE.AND P0, PT, R2, 0x61, PT ;  /* 0x000000610200780c */ /* 0x004fda0003f06270 */
[----:B0-----:R-:W-:Y:S05]  /*14840*/  @!P0 BRA `(.L_x_873) ;  /* 0x0000000c00788947 */ /* 0x001fea0003800000 */
[----:B------:R-:W2:Y:S02]  /*14850*/  LDL.LU R2, [R1+0x2c] ;  /* 0x00002c0001027983 */ /* 0x000ea40000300800 */
[----:B--2---:R-:W-:-:S07]  /*14860*/  VIADD R10, R2, 0xfffffffe ;  /* 0xfffffffe020a7836 */ /* 0x004fce0000000000 */
.L_x_886:
[----:B--2---:R-:W2:Y:S01]  /*14870*/  LDL R12, [R1+0x3c] ;  /* 0x00003c00010c7983 */ /* 0x004ea20000100800 */
[----:B0-----:R-:W0:Y:S01]  /*14880*/  LDC R6, c[0x0][0x430] ;  /* 0x00010c00ff067b82 */ /* 0x001e220000000800 */
[----:B------:R-:W1:Y:S01]  /*14890*/  S2R R2, SR_TID.X ;  /* 0x0000000000027919 */ /* 0x000e620000002100 */
[----:B---3--:R-:W3:Y:S01]  /*148a0*/  S2R R4, SR_TID.X ;  /* 0x0000000000047919 */ /* 0x008ee20000002100 */
[----:B0-----:R-:W-:Y:S02]  /*148b0*/  ISETP.NE.AND P0, PT, R6, 0x1, PT ;  /* 0x000000010600780c */ /* 0x001fe40003f05270 */
[----:B-1----:R-:W-:-:S11]  /*148c0*/  LOP3.LUT R2, R2, 0x7f, RZ, 0xc0, !PT ;  /* 0x0000007f02027812 */ /* 0x002fd600078ec0ff */
[----:B------:R-:W0:Y:S01]  /*148d0*/  @P0 LDC R3, c[0x0][0x438] ;  /* 0x00010e00ff030b82 */ /* 0x000e220000000800 */
[----:B---3--:R-:W-:Y:S01]  /*148e0*/  IMAD.SHL.U32 R4, R4, 0x10, RZ ;  /* 0x0000001004047824 */ /* 0x008fe200078e00ff */
[----:B------:R-:W-:-:S04]  /*148f0*/  SHF.R.U32.HI R2, RZ, 0x3, R2 ;  /* 0x00000003ff027819 */ /* 0x000fc80000011602 */
[----:B------:R-:W-:Y:S02]  /*14900*/  LOP3.LUT R4, R2, 0x70, R4, 0xf8, !PT ;  /* 0x0000007002047812 */ /* 0x000fe400078ef804 */
[----:B------:R-:W1:Y:S02]  /*14910*/  @P0 LDC R2, c[0x0][0x434] ;  /* 0x00010d00ff020b82 */ /* 0x000e640000000800 */
[----:B------:R-:W-:Y:S01]  /*14920*/  ISETP.GT.U32.AND P1, PT, R4, 0x5f, PT ;  /* 0x0000005f0400780c */ /* 0x000fe20003f24070 */
[----:B------:R-:W-:-:S04]  /*14930*/  IMAD R7, R10, 0x60, R31 ;  /* 0x000000600a077824 */ /* 0x000fc800078e021f */
[----:B------:R-:W-:-:S08]  /*14940*/  IMAD.IADD R7, R4, 0x1, R7 ;  /* 0x0000000104077824 */ /* 0x000fd000078e0207 */
[----:B------:R-:W3:Y:S01]  /*14950*/  @!P1 LDC.64 R4, c[0x0][0x428] ;  /* 0x00010a00ff049b82 */ /* 0x000ee20000000a00 */
[----:B------:R-:W-:-:S07]  /*14960*/  IMAD.MOV.U32 R11, RZ, RZ, R7 ;  /* 0x000000ffff0b7224 */ /* 0x000fce00078e0007 */
[----:B------:R-:W4:Y:S01]  /*14970*/  @!P1 LDC.64 R8, c[0x0][0x418] ;  /* 0x00010600ff089b82 */ /* 0x000f220000000a00 */
[----:B-1----:R-:W-:-:S05]  /*14980*/  @P0 IMAD.HI.U32 R2, R7, R2, RZ ;  /* 0x0000000207020227 */ /* 0x002fca00078e00ff */
[----:B0-----:R-:W-:-:S04]  /*14990*/  @P0 SHF.R.U32.HI R11, RZ, R3, R2 ;  /* 0x00000003ff0b0219 */ /* 0x001fc80000011602 */
[----:B------:R-:W-:Y:S02]  /*149a0*/  @!P1 SHF.R.S32.HI R3, RZ, 0x1f, R11 ;  /* 0x0000001fff039819 */ /* 0x000fe4000001140b */
[----:B------:R-:W-:-:S05]  /*149b0*/  @!P1 MOV R2, R11 ;  /* 0x0000000b00029202 */ /* 0x000fca0000000f00 */
[----:B---3--:R-:W-:-:S04]  /*149c0*/  @!P1 IMAD.WIDE.U32 R2, R29, R4, R2 ;  /* 0x000000041d029225 */ /* 0x008fc800078e0002 */
[----:B------:R-:W-:-:S04]  /*149d0*/  @!P1 IMAD R4, R34, R4, RZ ;  /* 0x0000000422049224 */ /* 0x000fc800078e02ff */
[----:B------:R-:W-:Y:S01]  /*149e0*/  @!P1 IMAD R5, R29, R5, R4 ;  /* 0x000000051d059224 */ /* 0x000fe200078e0204 */
[----:B----4-:R-:W-:-:S03]  /*149f0*/  @!P1 LEA R8, P0, R2, R8, 0x2 ;  /* 0x0000000802089211 */ /* 0x010fc600078010ff */
[----:B------:R-:W-:Y:S02]  /*14a00*/  @!P1 IMAD.IADD R3, R5, 0x1, R3 ;  /* 0x0000000105039824 */ /* 0x000fe400078e0203 */
[----:B------:R-:W-:-:S03]  /*14a10*/  IMAD.MOV.U32 R5, RZ, RZ, RZ ;  /* 0x000000ffff057224 */ /* 0x000fc600078e00ff */
[----:B------:R-:W-:Y:S01]  /*14a20*/  @!P1 LEA.HI.X R9, R2, R9, R3, 0x2, P0 ;  /* 0x0000000902099211 */ /* 0x000fe200000f1403 */
[----:B------:R-:W-:-:S04]  /*14a30*/  VIADD R25, R25, 0x1 ;  /* 0x0000000119197836 */ /* 0x000fc80000000000 */
[----:B------:R0:W5:Y:S01]  /*14a40*/  @!P1 LDG.E R5, desc[UR40][R8.64] ;  /* 0x0000002808059981 */ /* 0x000162000c1e1900 */
[----:B------:R-:W-:Y:S01]  /*14a50*/  IMAD.MOV R2, RZ, RZ, -R11 ;  /* 0x000000ffff027224 */ /* 0x000fe200078e0a0b */
[----:B------:R-:W-:-:S03]  /*14a60*/  ISETP.NE.AND P0, PT, R25, 0x2, PT ;  /* 0x000000021900780c */ /* 0x000fc60003f05270 */
[----:B------:R-:W-:Y:S01]  /*14a70*/  IMAD R6, R6, R2, R7 ;  /* 0x0000000206067224 */ /* 0x000fe200078e0207 */
[----:B------:R-:W-:Y:S01]  /*14a80*/  SEL R3, RZ, 0x1, P0 ;  /* 0x00000001ff037807 */ /* 0x000fe20000000000 */
[----:B------:R-:W-:Y:S01]  /*14a90*/  IMAD.MOV.U32 R2, RZ, RZ, R10 ;  /* 0x000000ffff027224 */ /* 0x000fe200078e000a */
[----:B------:R-:W-:Y:S05]  /*14aa0*/  YIELD ;  /* 0x0000000000007946 */ /* 0x000fea0003800000 */
[----:B------:R-:W-:Y:S01]  /*14ab0*/  SEL R25, R25, RZ, P0 ;  /* 0x000000ff19197207 */ /* 0x000fe20000000000 */
[----:B------:R-:W-:Y:S01]  /*14ac0*/  VIADD R10, R10, 0xffffffff ;  /* 0xffffffff0a0a7836 */ /* 0x000fe20000000000 */
[----:B------:R-:W-:-:S02]  /*14ad0*/  LOP3.LUT R26, R26, R3, RZ, 0x3c, !PT ;  /* 0x000000031a1a7212 */ /* 0x000fc400078e3cff */
[----:B------:R-:W-:Y:S02]  /*14ae0*/  ISETP.GT.AND P2, PT, R2, RZ, PT ;  /* 0x000000ff0200720c */ /* 0x000fe40003f44270 */
[----:B--2---:R-:W-:-:S13]  /*14af0*/  ISETP.NE.AND P1, PT, R12, 0x3, PT ;  /* 0x000000030c00780c */ /* 0x004fda0003f25270 */
[----:B0-----:R-:W-:Y:S05]  /*14b00*/  @!P1 BRA `(.L_x_874) ;  /* 0x0000000000049947 */ /* 0x001fea0003800000 */
[----:B------:R-:W-:Y:S01]  /*14b10*/  BPT.TRAP 0x1 ;  /* 0x000000040000795c */ /* 0x000fe20000300000 */
.L_x_874:
[----:B------:R-:W-:Y:S01]  /*14b20*/  IMAD R4, R25, 0x8, R22 ;  /* 0x0000000819047824 */ /* 0x000fe200078e0216 */
[----:B------:R-:W-:Y:S01]  /*14b30*/  SHF.L.U32 R21, R26, 0x1f, RZ ;  /* 0x0000001f1a157819 */ /* 0x000fe200000006ff */
[----:B------:R-:W-:Y:S01]  /*14b40*/  BSSY B1, `(.L_x_875) ;  /* 0x0000004000017945 */ /* 0x000fe20003800000 */
[----:B------:R-:W-:Y:S02]  /*14b50*/  SHF.R.S32.HI R17, RZ, 0x1f, R6 ;  /* 0x0000001fff117819 */ /* 0x000fe40000011406 */
[----:B------:R-:W0:Y:S02]  /*14b60*/  SYNCS.PHASECHK.TRANS64.TRYWAIT P0, [R4+URZ+0x22840], R21 ;  /* 0x02284015040075a7 */ /* 0x000e24000800017f */
[----:B0-----:R-:W-:Y:S05]  /*14b70*/  @!P0 BRA `(.L_x_876) ;  /* 0x0000004c00388947 */ /* 0x001fea0003800000 */
.L_x_1035:
[----:B------:R-:W-:Y:S05]  /*14b80*/  BSYNC B1 ;  /* 0x0000000000017941 */ /* 0x000fea0003800000 */
.L_x_875:
[----:B------:R-:W-:Y:S01]  /*14b90*/  ULDC.64 UR4, c[0x0][0x300] ;  /* 0x0000c00000047ab9 */ /* 0x000fe20000000a00 */
[----:B-----5:R-:W-:Y:S01]  /*14ba0*/  SHF.R.S32.HI R20, RZ, 0x1f, R5 ;  /* 0x0000001fff147819 */ /* 0x020fe20000011405 */
[----:B------:R-:W-:Y:S01]  /*14bb0*/  IMAD R3, R17, UR4, RZ ;  /* 0x0000000411037c24 */ /* 0x000fe2000f8e02ff */
[----:B------:R-:W-:-:S03]  /*14bc0*/  LOP3.LUT P1, RZ, R23, 0x1, RZ, 0xc0, !PT ;  /* 0x0000000117ff7812 */ /* 0x000fc6000782c0ff */
[C---:B------:R-:W-:Y:S02]  /*14bd0*/  IMAD R7, R6.reuse, UR5, R3 ;  /* 0x0000000506077c24 */ /* 0x040fe4000f8e0203 */
[----:B------:R-:W-:Y:S01]  /*14be0*/  IMAD.WIDE.U32 R2, R6, UR4, RZ ;  /* 0x0000000406027c25 */ /* 0x000fe2000f8e00ff */
[----:B------:R-:W-:-:S04]  /*14bf0*/  ULDC.64 UR4, c[0x0][0x310] ;  /* 0x0000c40000047ab9 */ /* 0x000fc80000000a00 */
[----:B------:R-:W-:Y:S01]  /*14c00*/  IADD3 R3, R3, R7, RZ ;  /* 0x0000000703037210 */ /* 0x000fe20007ffe0ff */
[----:B------:R-:W-:-:S04]  /*14c10*/  IMAD R7, R20, UR4, RZ ;  /* 0x0000000414077c24 */ /* 0x000fc8000f8e02ff */
        /* <DEDUP_REMOVED lines=12> */
[----:B------:R-:W-:Y:S01]  /*14ce0*/  IMAD R7, R25, 0x1800, R30 ;  /* 0x0000180019077824 */ /* 0x000fe200078e021e */
[----:B------:R-:W-:Y:S06]  /*14cf0*/  BRA.DIV UR4, `(.L_x_877) ;  /* 0x0000004a04ec7947 */ /* 0x000fec000b800000 */
[----:B------:R-:W1:Y:S01]  /*14d00*/  SHFL.IDX PT, R2, R8, RZ, 0x181f ;  /* 0x00181fff08027589 */ /* 0x000e6200000e0000 */
[----:B------:R-:W-:-:S03]  /*14d10*/  IMAD R7, R7, 0x2, R22 ;  /* 0x0000000207077824 */ /* 0x000fc600078e0216 */
[----:B------:R-:W2:Y:S01]  /*14d20*/  SHFL.IDX PT, R3, R9, RZ, 0x181f ;  /* 0x00181fff09037589 */ /* 0x000ea200000e0000 */
[----:B-1----:R-:W-:-:S05]  /*14d30*/  IADD3 R2, P0, R2, R0, RZ ;  /* 0x0000000002027210 */ /* 0x002fca0007f1e0ff */
[----:B--2---:R-:W-:-:S05]  /*14d40*/  IMAD.X R3, RZ, RZ, R3, P0 ;  /* 0x000000ffff037224 */ /* 0x004fca00000e0603 */
[----:B------:R-:W-:Y:S01]  /*14d50*/  @!PT LDS RZ, [RZ] ;  /* 0x00000000fffff984 */ /* 0x000fe20000000800 */
[----:B------:R1:W-:Y:S04]  /*14d60*/  LDGSTS.E.BYPASS.LTC128B.128 [R7+0x1c400], desc[UR40][R2.64], !P1 ;  /* 0x1c40000002077fae */ /* 0x0003e8000c901d68 */
[----:B-1----:R-:W1:Y:S04]  /*14d70*/  SHFL.IDX PT, R2, R8, 0x1, 0x181f ;  /* 0x00381f0008027f89 */ /* 0x002e6800000e0000 */
[----:B------:R-:W2:Y:S01]  /*14d80*/  SHFL.IDX PT, R3, R9, 0x1, 0x181f ;  /* 0x00381f0009037f89 */ /* 0x000ea200000e0000 */
[----:B-1----:R-:W-:-:S05]  /*14d90*/  IADD3 R2, P0, R2, R0, RZ ;  /* 0x0000000002027210 */ /* 0x002fca0007f1e0ff */
[----:B--2---:R-:W-:-:S05]  /*14da0*/  IMAD.X R3, RZ, RZ, R3, P0 ;  /* 0x000000ffff037224 */ /* 0x004fca00000e0603 */
        /* <DEDUP_REMOVED lines=12> */
[----:B------:R-:W2:Y:S04]  /*14e70*/  SHFL.IDX PT, R3, R9, 0x4, 0x181f ;  /* 0x00981f0009037f89 */ /* 0x000ea800000e0000 */
[----:B------:R-:W3:Y:S01]  /*14e80*/  SHFL.IDX PT, R9, R9, 0x5, 0x181f ;  /* 0x00b81f0009097f89 */ /* 0x000ee200000e0000 */
[----:B-1----:R-:W-:-:S04]  /*14e90*/  IADD3 R2, P0, R2, R0, RZ ;  /* 0x0000000002027210 */ /* 0x002fc80007f1e0ff */
[----:B--2---:R-:W-:-:S05]  /*14ea0*/  IADD3.X R3, RZ, R3, RZ, P0, !PT ;  /* 0x00000003ff037210 */ /* 0x004fca00007fe4ff */
[----:B------:R1:W-:Y:S04]  /*14eb0*/  LDGSTS.E.BYPASS.LTC128B.128 [R7+0x1e400], desc[UR40][R2.64], !P1 ;  /* 0x1e40000002077fae */ /* 0x0003e8000c901d68 */
[----:B-1-3--:R1:W2:Y:S02]  /*14ec0*/  SHFL.IDX PT, R2, R8, 0x5, 0x181f ;  /* 0x00b81f0008027f89 */ /* 0x00a2a400000e0000 */
.L_x_1049:
        /* <DEDUP_REMOVED lines=8> */
.L_x_878:
[----:B------:R-:W-:Y:S02]  /*14f50*/  PLOP3.LUT P1, PT, P1, P0, PT, 0xa2, 0x0 ;  /* 0x000000000000781c */ /* 0x000fe40000f21472 */
[----:B------:R-:W-:-:S08]  /*14f60*/  @P0 R2UR P1, UR4, R4 ;  /* 0x00000000040402ca */ /* 0x000fd00000020000 */
[----:B------:R-:W-:-:S05]  /*14f70*/  @P0 PLOP3.LUT P0, PT, P1, PT, PT, 0x80, 0x0 ;  /* 0x000000000000081c */ /* 0x000fca0000f0f070 */
[----:B------:R-:W-:Y:S01]  /*14f80*/  @!P1 SYNCS.ARRIVE.TRANS64.RED.A0T1 RZ, [UR4+0x22830], RZ ;  /* 0x022830ffffff99a7 */ /* 0x000fe20008200404 */
[----:B------:R-:W-:Y:S07]  /*14f90*/  @!P1 ARRIVES.LDGSTSBAR.64.TRANSCNT [UR4+0x22830] ;  /* 0x02283000ff0099b0 */ /* 0x000fee0008000a84 */
[----:B------:R-:W-:Y:S05]  /*14fa0*/  @P0 BRA.U.ANY `(.L_x_878) ;  /* 0xfffffffd00e80947 */ /* 0x000fea000393ffff */
[----:B------:R-:W-:Y:S01]  /*14fb0*/  NOP ;  /* 0x0000000000007918 */ /* 0x000fe20000000000 */
[----:B--2---:R-:W2:Y:S02]  /*14fc0*/  LDL R2, [R1+0x3c] ;  /* 0x00003c0001027983 */ /* 0x004ea40000100800 */
[----:B--2---:R-:W-:-:S13]  /*14fd0*/  ISETP.NE.AND P3, PT, R2, 0x3, PT ;  /* 0x000000030200780c */ /* 0x004fda0003f65270 */
[----:B------:R-:W-:Y:S05]  /*14fe0*/  @!P3 BRA `(.L_x_879) ;  /* 0x000000000004b947 */ /* 0x000fea0003800000 */
[----:B------:R-:W-:Y:S01]  /*14ff0*/  BPT.TRAP 0x1 ;  /* 0x000000040000795c */ /* 0x000fe20000300000 */
.L_x_879:
[----:B------:R2:W-:Y:S01]  /*15000*/  SYNCS.ARRIVE.TRANS64.A1T0 RZ, [R4+URZ+0x22830], RZ ;  /* 0x022830ff04ff79a7 */ /* 0x0005e2000810003f */
[----:B------:R-:W-:Y:S05]  /*15010*/  @!P3 BRA `(.L_x_880) ;  /* 0x000000000004b947 */ /* 0x000fea0003800000 */
[----:B------:R-:W-:Y:S01]  /*15020*/  BPT.TRAP 0x1 ;  /* 0x000000040000795c */ /* 0x000fe20000300000 */
.L_x_880:
[----:B------:R-:W3:Y:S01]  /*15030*/  SYNCS.PHASECHK.TRANS64.TRYWAIT P0, [R4+URZ+0x22860], R21 ;  /* 0x02286015040075a7 */ /* 0x000ee2000800017f */
[----:B------:R-:W-:Y:S04]  /*15040*/  BSSY B1, `(.L_x_881) ;  /* 0x0000002000017945 */ /* 0x000fe80003800000 */
[----:B---3--:R-:W-:Y:S05]  /*15050*/  @!P0 BRA `(.L_x_882) ;  /* 0x0000004c00b88947 */ /* 0x008fea0003800000 */
.L_x_1050:
[----:B------:R-:W-:Y:S05]  /*15060*/  BSYNC B1 ;  /* 0x0000000000017941 */ /* 0x000fea0003800000 */
.L_x_881:
[----:B------:R-:W-:Y:S01]  /*15070*/  ULDC.64 UR4, c[0x0][0x328] ;  /* 0x0000ca0000047ab9 */ /* 0x000fe20000000a00 */
[----:B------:R-:W-:Y:S01]  /*15080*/  LOP3.LUT P5, RZ, R23, 0x10, RZ, 0xc0, !PT ;  /* 0x0000001017ff7812 */ /* 0x000fe200078ac0ff */
[----:B------:R-:W-:Y:S01]  /*15090*/  IMAD R17, R17, UR4, RZ ;  /* 0x0000000411117c24 */ /* 0x000fe2000f8e02ff */
[C---:B------:R-:W-:Y:S01]  /*150a0*/  LOP3.LUT P4, RZ, R23.reuse, 0x8, RZ, 0xc0, !PT ;  /* 0x0000000817ff7812 */ /* 0x040fe2000788c0ff */
[C---:B------:R-:W-:Y:S01]  /*150b0*/  IMAD.WIDE.U32 R2, R6.reuse, UR4, RZ ;  /* 0x0000000406027c25 */ /* 0x040fe2000f8e00ff */
[C---:B------:R-:W-:Y:S02]  /*150c0*/  LOP3.LUT P3, RZ, R23.reuse, 0x4, RZ, 0xc0, !PT ;  /* 0x0000000417ff7812 */ /* 0x040fe4000786c0ff */
[----:B------:R-:W-:Y:S01]  /*150d0*/  LOP3.LUT P1, RZ, R23, 0x2, RZ, 0xc0, !PT ;  /* 0x0000000217ff7812 */ /* 0x000fe2000782c0ff */
[----:B------:R-:W-:Y:S01]  /*150e0*/  IMAD R17, R6, UR5, R17 ;  /* 0x0000000506117c24 */ /* 0x000fe2000f8e0211 */
[----:B------:R-:W-:Y:S02]  /*150f0*/  ULDC.64 UR4, c[0x0][0x338] ;  /* 0x0000ce0000047ab9 */ /* 0x000fe40000000a00 */
[----:B------:R-:W-:-:S02]  /*15100*/  IMAD R20, R20, UR4, RZ ;  /* 0x0000000414147c24 */ /* 0x000fc4000f8e02ff */
[----:B------:R-:W-:Y:S02]  /*15110*/  IMAD.IADD R3, R3, 0x1, R17 ;  /* 0x0000000103037824 */ /* 0x000fe400078e0211 */
        /* <DEDUP_REMOVED lines=10> */
[----:B------:R-:W-:Y:S01]  /*151c0*/  UMOV UR4, 0xffffffff ;  /* 0xffffffff00047882 */ /* 0x000fe20000000000 */
[----:B------:R-:W-:-:S03]  /*151d0*/  IMAD R5, R25, 0x6000, R30 ;  /* 0x0000600019057824 */ /* 0x000fc600078e021e */
[----:B------:R-:W-:Y:S01]  /*151e0*/  LEA.HI.X R7, R2, UR5, R7, 0x1, P0 ;  /* 0x0000000502077c11 */ /* 0x000fe200080f0c07 */
[----:B------:R-:W-:Y:S06]  /*151f0*/  BRA.DIV UR4, `(.L_x_883) ;  /* 0x0000004e04647947 */ /* 0x000fec000b800000 */
[----:B------:R-:W4:Y:S01]  /*15200*/  SHFL.IDX PT, R14, R6, RZ, 0x181f ;  /* 0x00181fff060e7589 */ /* 0x000f2200000e0000 */
[----:B------:R-:W-:-:S03]  /*15210*/  IMAD R5, R5, 0x2, R22 ;  /* 0x0000000205057824 */ /* 0x000fc600078e0216 */
[----:B------:R-:W5:Y:S04]  /*15220*/  SHFL.IDX PT, R3, R7, RZ, 0x181f ;  /* 0x00181fff07037589 */ /* 0x000f6800000e0000 */
[----:B-1----:R-:W-:Y:S01]  /*15230*/  SHFL.IDX PT, R8, R7, 0x1, 0x181f ;  /* 0x00381f0007087f89 */ /* 0x002fe200000e0000 */
[----:B----4-:R-:W-:-:S03]  /*15240*/  IADD3 R2, P0, R14, R0, RZ ;  /* 0x000000000e027210 */ /* 0x010fc60007f1e0ff */
[----:B------:R-:W1:Y:S02]  /*15250*/  SHFL.IDX PT, R14, R6, 0x1, 0x181f ;  /* 0x00381f00060e7f89 */ /* 0x000e6400000e0000 */
[----:B-----5:R-:W-:-:S05]  /*15260*/  IMAD.X R3, RZ, RZ, R3, P0 ;  /* 0x000000ffff037224 */ /* 0x020fca00000e0603 */
[----:B------:R-:W-:Y:S04]  /*15270*/  LDGSTS.E.BYPASS.LTC128B.128 [R5+0x400], desc[UR40][R2.64], !P5 ;  /* 0x0040000002057fae */ /* 0x000fe8000e901d68 */
[----:B------:R-:W-:Y:S04]  /*15280*/  LDGSTS.E.BYPASS.LTC128B.128 [R5+0x3400], desc[UR40][R2.64+0x80], !P4 ;  /* 0x0340008002057fae */ /* 0x000fe8000e101d68 */
[----:B------:R-:W-:Y:S04]  /*15290*/  LDGSTS.E.BYPASS.LTC128B.128 [R5+0x6400], desc[UR40][R2.64+0x100], !P3 ;  /* 0x0640010002057fae */ /* 0x000fe8000d901d68 */
[----:B------:R1:W-:Y:S02]  /*152a0*/  LDGSTS.E.BYPASS.LTC128B.128 [R5+0x9400], desc[UR40][R2.64+0x180], !P1 ;  /* 0x0940018002057fae */ /* 0x0003e4000c901d68 */
[----:B-1----:R-:W-:-:S02]  /*152b0*/  IADD3 R2, P0, R14, R0, RZ ;  /* 0x000000000e027210 */ /* 0x002fc40007f1e0ff */
[----:B------:R-:W1:Y:S03]  /*152c0*/  SHFL.IDX PT, R14, R6, 0x2, 0x181f ;  /* 0x00581f00060e7f89 */ /* 0x000e6600000e0000 */
[----:B------:R-:W-:Y:S02]  /*152d0*/  IMAD.X R3, RZ, RZ, R8, P0 ;  /* 0x000000ffff037224 */ /* 0x000fe400000e0608 */
[----:B------:R-:W4:Y:S04]  /*152e0*/  SHFL.IDX PT, R8, R7, 0x2, 0x181f ;  /* 0x00581f0007087f89 */ /* 0x000f2800000e0000 */
[----:B------:R-:W-:Y:S04]  /*152f0*/  LDGSTS.E.BYPASS.LTC128B.128 [R5+0xc00], desc[UR40][R2.64], !P5 ;  /* 0x00c0000002057fae */ /* 0x000fe8000e901d68 */
[----:B------:R-:W-:Y:S04]  /*15300*/  LDGSTS.E.BYPASS.LTC128B.128 [R5+0x3c00], desc[UR40][R2.64+0x80], !P4 ;  /* 0x03c0008002057fae */ /* 0x000fe8000e101d68 */
[----:B------:R-:W-:Y:S04]  /*15310*/  LDGSTS.E.BYPASS.LTC128B.128 [R5+0x6c00], desc[UR40][R2.64+0x100], !P3 ;  /* 0x06c0010002057fae */ /* 0x000fe8000d901d68 */
[----:B------:R1:W-:Y:S02]  /*15320*/  LDGSTS.E.BYPASS.LTC128B.128 [R5+0x9c00], desc[UR40][R2.64+0x180], !P1 ;  /* 0x09c0018002057fae */ /* 0x0003e4000c901d68 */
[----:B-1----:R-:W-:-:S02]  /*15330*/  IADD3 R2, P0, R14, R0, RZ ;  /* 0x000000000e027210 */ /* 0x002fc40007f1e0ff */
[----:B------:R-:W1:Y:S02]  /*15340*/  SHFL.IDX PT, R14, R6, 0x3, 0x181f ;  /* 0x00781f00060e7f89 */ /* 0x000e6400000e0000 */
[----:B----4-:R-:W-:Y:S02]  /*15350*/  IADD3.X R3, RZ, R8, RZ, P0, !PT ;  /* 0x00000008ff037210 */ /* 0x010fe400007fe4ff */
[----:B------:R-:W4:Y:S04]  /*15360*/  SHFL.IDX PT, R8, R7, 0x3, 0x181f ;  /* 0x00781f0007087f89 */ /* 0x000f2800000e0000 */
[----:B------:R-:W-:Y:S04]  /*15370*/  LDGSTS.E.BYPASS.LTC128B.128 [R5+0x1400], desc[UR40][R2.64], !P5 ;  /* 0x0140000002057fae */ /* 0x000fe8000e901d68 */
[----:B------:R-:W-:Y:S04]  /*15380*/  LDGSTS.E.BYPASS.LTC128B.128 [R5+0x4400], desc[UR40][R2.64+0x80], !P4 ;  /* 0x0440008002057fae */ /* 0x000fe8000e101d68 */
[----:B------:R-:W-:Y:S04]  /*15390*/  LDGSTS.E.BYPASS.LTC128B.128 [R5+0x7400], desc[UR40][R2.64+0x100], !P3 ;  /* 0x0740010002057fae */ /* 0x000fe8000d901d68 */
[----:B------:R1:W-:Y:S02]  /*153a0*/  LDGSTS.E.BYPASS.LTC128B.128 [R5+0xa400], desc[UR40][R2.64+0x180], !P1 ;  /* 0x0a40018002057fae */ /* 0x0003e4000c901d68 */
[----:B-1----:R-:W-:-:S02]  /*153b0*/  IADD3 R2, P0, R14, R0, RZ ;  /* 0x000000000e027210 */ /* 0x002fc40007f1e0ff */
[----:B------:R-:W1:Y:S03]  /*153c0*/  SHFL.IDX PT, R14, R6, 0x4, 0x181f ;  /* 0x00981f00060e7f89 */ /* 0x000e6600000e0000 */
[----:B----4-:R-:W-:Y:S02]  /*153d0*/  IMAD.X R3, RZ, RZ, R8, P0 ;  /* 0x000000ffff037224 */ /* 0x010fe400000e0608 */
[----:B------:R-:W4:Y:S04]  /*153e0*/  SHFL.IDX PT, R8, R7, 0x4, 0x181f ;  /* 0x00981f0007087f89 */ /* 0x000f2800000e0000 */
[----:B------:R-:W-:Y:S04]  /*153f0*/  LDGSTS.E.BYPASS.LTC128B.128 [R5+0x1c00], desc[UR40][R2.64], !P5 ;  /* 0x01c0000002057fae */ /* 0x000fe8000e901d68 */
[----:B------:R-:W-:Y:S04]  /*15400*/  LDGSTS.E.BYPASS.LTC128B.128 [R5+0x4c00], desc[UR40][R2.64+0x80], !P4 ;  /* 0x04c0008002057fae */ /* 0x000fe8000e101d68 */
[----:B------:R-:W-:Y:S04]  /*15410*/  LDGSTS.E.BYPASS.LTC128B.128 [R5+0x7c00], desc[UR40][R2.64+0x100], !P3 ;  /* 0x07c0010002057fae */ /* 0x000fe8000d901d68 */
[----:B------:R1:W-:Y:S02]  /*15420*/  LDGSTS.E.BYPASS.LTC128B.128 [R5+0xac00], desc[UR40][R2.64+0x180], !P1 ;  /* 0x0ac0018002057fae */ /* 0x0003e4000c901d68 */
[----:B-1----:R-:W-:-:S02]  /*15430*/  IADD3 R2, P0, R14, R0, RZ ;  /* 0x000000000e027210 */ /* 0x002fc40007f1e0ff */
[----:B------:R1:W0:Y:S03]  /*15440*/  SHFL.IDX PT, R14, R6, 0x5, 0x181f ;  /* 0x00b81f00060e7f89 */ /* 0x00022600000e0000 */
[----:B----4-:R-:W-:Y:S02]  /*15450*/  IMAD.X R3, RZ, RZ, R8, P0 ;  /* 0x000000ffff037224 */ /* 0x010fe400000e0608 */
[----:B------:R1:W4:Y:S04]  /*15460*/  SHFL.IDX PT, R8, R7, 0x5, 0x181f ;  /* 0x00b81f0007087f89 */ /* 0x00032800000e0000 */
[----:B------:R1:W-:Y:S04]  /*15470*/  LDGSTS.E.BYPASS.LTC128B.128 [R5+0x2400], desc[UR40][R2.64], !P5 ;  /* 0x0240000002057fae */ /* 0x0003e8000e901d68 */
[----:B------:R1:W-:Y:S04]  /*15480*/  LDGSTS.E.BYPASS.LTC128B.128 [R5+0x5400], desc[UR40][R2.64+0x80], !P4 ;  /* 0x0540008002057fae */ /* 0x0003e8000e101d68 */
[----:B------:R1:W-:Y:S04]  /*15490*/  LDGSTS.E.BYPASS.LTC128B.128 [R5+0x8400], desc[UR40][R2.64+0x100], !P3 ;  /* 0x0840010002057fae */ /* 0x0003e8000d901d68 */
[----:B------:R1:W-:Y:S02]  /*154a0*/  LDGSTS.E.BYPASS.LTC128B.128 [R5+0xb400], desc[UR40][R2.64+0x180], !P1 ;  /* 0x0b40018002057fae */ /* 0x0003e4000c901d68 */
.L_x_1064:
[----:B01----:R-:W-:-:S05]  /*154b0*/  IADD3 R2, P0, R14, R0, RZ ;  /* 0x000000000e027210 */ /* 0x003fca0007f1e0ff */
        /* <DEDUP_REMOVED lines=10> */
.L_x_884:
[----:B------:R-:W-:Y:S02]  /*15560*/  PLOP3.LUT P1, PT, P1, P0, PT, 0xa2, 0x0 ;  /* 0x000000000000781c */ /* 0x000fe40000f21472 */
[----:B------:R-:W-:-:S08]  /*15570*/  @P0 R2UR P1, UR4, R4 ;  /* 0x00000000040402ca */ /* 0x000fd00000020000 */
[----:B------:R-:W-:-:S05]  /*15580*/  @P0 PLOP3.LUT P0, PT, P1, PT, PT, 0x80, 0x0 ;  /* 0x000000000000081c */ /* 0x000fca0000f0f070 */
[----:B------:R-:W-:Y:S01]  /*15590*/  @!P1 SYNCS.ARRIVE.TRANS64.RED.A0T1 RZ, [UR4+0x22850], RZ ;  /* 0x022850ffffff99a7 */ /* 0x000fe20008200404 */
[----:B------:R-:W-:Y:S07]  /*155a0*/  @!P1 ARRIVES.LDGSTSBAR.64.TRANSCNT [UR4+0x22850] ;  /* 0x02285000ff0099b0 */ /* 0x000fee0008000a84 */
[----:B------:R-:W-:Y:S05]  /*155b0*/  @P0 BRA.U.ANY `(.L_x_884) ;  /* 0xfffffffd00e80947 */ /* 0x000fea000393ffff */
[----:B------:R-:W-:Y:S01]  /*155c0*/  NOP ;  /* 0x0000000000007918 */ /* 0x000fe20000000000 */
[----:B0-----:R-:W4:Y:S02]  /*155d0*/  LDL R2, [R1+0x3c] ;  /* 0x00003c0001027983 */ /* 0x001f240000100800 */
[----:B----4-:R-:W-:-:S13]  /*155e0*/  ISETP.NE.AND P3, PT, R2, 0x3, PT ;  /* 0x000000030200780c */ /* 0x010fda0003f65270 */
[----:B------:R-:W-:Y:S05]  /*155f0*/  @!P3 BRA `(.L_x_885) ;  /* 0x000000000004b947 */ /* 0x000fea0003800000 */
[----:B------:R-:W-:Y:S01]  /*15600*/  BPT.TRAP 0x1 ;  /* 0x000000040000795c */ /* 0x000fe20000300000 */
.L_x_885:
[----:B------:R0:W-:Y:S01]  /*15610*/  SYNCS.ARRIVE.TRANS64.A1T0 RZ, [R4+URZ+0x22850], RZ ;  /* 0x022850ff04ff79a7 */ /* 0x0001e2000810003f */
[----:B------:R-:W-:Y:S05]  /*15620*/  @P2 BRA `(.L_x_886) ;  /* 0xfffffff000902947 */ /* 0x000fea000383ffff */
.L_x_873:
[----:B------:R-:W-:Y:S05]  /*15630*/  BSYNC B0 ;  /* 0x0000000000007941 */ /* 0x000fea0003800000 */
.L_x_872:
[----:B------:R-:W1:Y:S01]  /*15640*/  S2R R2, SR_TID.X ;  /* 0x0000000000027919 */ /* 0x000e620000002100 */
[----:B------:R-:W-:Y:S01]  /*15650*/  VIADD R25, R25, 0x1 ;  /* 0x0000000119197836 */ /* 0x000fe20000000000 */
[----:B------:R-:W-:Y:S04]  /*15660*/  BSSY B0, `(.L_x_887) ;  /* 0x0000013000007945 */ /* 0x000fe80003800000 */
[----:B------:R-:W-:-:S04]  /*15670*/  ISETP.NE.AND P0, PT, R25, 0x2, PT ;  /* 0x000000021900780c */ /* 0x000fc80003f05270 */
[----:B------:R-:W-:-:S04]  /*15680*/  SEL R3, RZ, 0x1, P0 ;  /* 0x00000001ff037807 */ /* 0x000fc80000000000 */
[----:B------:R-:W-:Y:S02]  /*15690*/  LOP3.LUT R26, R26, R3, RZ, 0x3c, !PT ;  /* 0x000000031a1a7212 */ /* 0x000fe400078e3cff */
[----:B-1----:R-:W-:-:S04]  /*156a0*/  LOP3.LUT R2, R2, 0x7f, RZ, 0xc0, !PT ;  /* 0x0000007f02027812 */ /* 0x002fc800078ec0ff */
[----:B------:R-:W-:-:S13]  /*156b0*/  ISETP.NE.AND P1, PT, R2, RZ, PT ;  /* 0x000000ff0200720c */ /* 0x000fda0003f25270 */
[----:B------:R-:W-:Y:S05]  /*156c0*/  @P1 BRA `(.L_x_888) ;  /* 0x0000000000301947 */ /* 0x000fea0003800000 */
[----:B------:R-:W1:Y:S01]  /*156d0*/  S2R R5, SR_LANEID ;  /* 0x0000000000057919 */ /* 0x000e620000000000 */
[----:B------:R-:W-:Y:S01]  /*156e0*/  VOTEU.ANY UR4, UPT, PT ;  /* 0x0000000000047886 */ /* 0x000fe200038e0100 */
[----:B------:R-:W4:Y:S01]  /*156f0*/  LDC.64 R2, c[0x0][0xc60] ;  /* 0x00031800ff027b82 */ /* 0x000f220000000a00 */
[----:B------:R-:W1:Y:S02]  /*15700*/  FLO.U32 R0, UR4 ;  /* 0x0000000400007d00 */ /* 0x000e6400080e0000 */
[----:B-1----:R-:W-:-:S06]  /*15710*/  ISETP.EQ.U32.AND P1, PT, R0, R5, PT ;  /* 0x000000050000720c */ /* 0x002fcc0003f22070 */
[----:B------:R-:W4:Y:S07]  /*15720*/  POPC R5, UR4 ;  /* 0x0000000400057d09 */ /* 0x000f2e0008000000 */
[----:B----4-:R-:W4:Y:S01]  /*15730*/  @P1 ATOMG.E.ADD.STRONG.GPU PT, R3, desc[UR40][R2.64], R5 ;  /* 0x00000005020319a8 */ /* 0x010f2200081ee1e8 */
[----:B0-23--:R-:W0:Y:S02]  /*15740*/  S2R R4, SR_LTMASK ;  /* 0x0000000000047919 */ /* 0x00de240000003900 */
[----:B0-----:R-:W-:-:S04]  /*15750*/  LOP3.LUT R4, R4, UR4, RZ, 0xc0, !PT ;  /* 0x0000000404047c12 */ /* 0x001fc8000f8ec0ff */
[----:B------:R-:W0:Y:S01]  /*15760*/  POPC R7, R4 ;  /* 0x0000000400077309 */ /* 0x000e220000000000 */
[----:B----4-:R-:W0:Y:S02]  /*15770*/  SHFL.IDX PT, R0, R3, R0, 0x1f ;  /* 0x00001f0003007589 */ /* 0x010e2400000e0000 */
[----:B0-----:R-:W-:-:S07]  /*15780*/  IADD3 R16, R0, UR36, R7 ;  /* 0x0000002400107c10 */ /* 0x001fce000fffe007 */
.L_x_888:
[----:B------:R-:W-:Y:S05]  /*15790*/  BSYNC B0 ;  /* 0x0000000000007941 */ /* 0x000fea0003800000 */
.L_x_887:
[----:B------:R-:W-:-:S07]  /*157a0*/  SEL R25, R25, RZ, P0 ;  /* 0x000000ff19197207 */ /* 0x000fce0000000000 */
.L_x_847:
[----:B------:R-:W-:Y:S05]  /*157b0*/  BSYNC B7 ;  /* 0x0000000000077941 */ /* 0x000fea0003800000 */
.L_x_845:
[----:B------:R-:W-:-:S13]  /*157c0*/  LOP3.LUT P0, RZ, R23, 0x80, RZ, 0xc0, !PT ;  /* 0x0000008017ff7812 */ /* 0x000fda000780c0ff */
[----:B------:R-:W-:Y:S05]  /*157d0*/  @!P0 BRA `(.L_x_889) ;  /* 0x0000000000248947 */ /* 0x000fea0003800000 */
[----:B------:R-:W-:Y:S05]  /*157e0*/  WARPSYNC.ALL ;  /* 0x0000000000007948 */ /* 0x000fea0003800000 */
[----:B------:R-:W1:Y:S08]  /*157f0*/  S2UR UR5, SR_CgaCtaId ;  /* 0x00000000000579c3 */ /* 0x000e700000008800 */
[----:B------:R-:W-:Y:S06]  /*15800*/  BAR.SYNC.DEFER_BLOCKING 0x5, 0x180 ;  /* 0x0146000000007b1d */ /* 0x000fec0000010000 */
[----:B------:R-:W-:-:S02]  /*15810*/  UMOV UR4, 0x400 ;  /* 0x0000040000047882 */ /* 0x000fc40000000000 */
[----:B-1----:R-:W-:-:S06]  /*15820*/  ULEA UR4, UR5, UR4, 0x18 ;  /* 0x0000000405047291 */ /* 0x002fcc000f8ec03f */
[----:B0-----:R-:W-:-:S05]  /*15830*/  IMAD.U32 R22, RZ, RZ, UR4 ;  /* 0x00000004ff167e24 */ /* 0x001fca000f8e00ff */
[----:B------:R4:W0:Y:S01]  /*15840*/  LDS.128 R16, [R22+0x228d0] ;  /* 0x0228d00016107984 */ /* 0x0008220000000c00 */
[----:B------:R-:W-:Y:S06]  /*15850*/  BAR.ARV 0x4, 0x180 ;  /* 0x0106000000007b1d */ /* 0x000fec0000002000 */
[----:B------:R-:W-:Y:S05]  /*15860*/  BRA `(.L_x_890) ;  /* 0x0000000800407947 */ /* 0x000fea0003800000 */
.L_x_889:
[----:B------:R-:W1:Y:S01]  /*15870*/  S2R R8, SR_TID.X ;  /* 0x0000000000087919 */ /* 0x000e620000002100 */
[----:B------:R-:W-:Y:S01]  /*15880*/  UMOV UR4, 0xffffffff ;  /* 0xffffffff00047882 */ /* 0x000fe20000000000 */
[----:B-1----:R-:W-:-:S04]  /*15890*/  LOP3.LUT R8, R8, 0x1f, RZ, 0xc0, !PT ;  /* 0x0000001f08087812 */ /* 0x002fc800078ec0ff */
[----:B------:R-:W-:Y:S01]  /*158a0*/  ISETP.NE.AND P0, PT, R8, 0x1f, PT ;  /* 0x0000001f0800780c */ /* 0x000fe20003f05270 */
[----:B------:R-:W-:-:S12]  /*158b0*/  BRA.DIV UR4, `(.L_x_891) ;  /* 0x0000004e047c7947 */ /* 0x000fd8000b800000 */
[----:B------:R-:W-:Y:S01]  /*158c0*/  IMAD.IADD R5, R19, 0x1, R8 ;  /* 0x0000000113057824 */ /* 0x000fe200078e0208 */
[----:B------:R-:W-:-:S04]  /*158d0*/  ULDC UR4, c[0x0][0xc3c] ;  /* 0x00030f0000047ab9 */ /* 0x000fc80000000800 */
[----:B------:R-:W-:-:S13]  /*158e0*/  ISETP.GE.OR P1, PT, R5, UR4, !P0 ;  /* 0x0000000405007c0c */ /* 0x000fda000c726670 */
[----:B0-----:R-:W0:Y:S02]  /*158f0*/  @!P1 LDC.64 R2, c[0x0][0xc80] ;  /* 0x00032000ff029b82 */ /* 0x001e240000000a00 */
[----:B0-----:R-:W-:-:S06]  /*15900*/  @!P1 IMAD.WIDE R2, R5, 0x4, R2 ;  /* 0x0000000405029825 */ /* 0x001fcc00078e0202 */
[----:B------:R-:W4:Y:S01]  /*15910*/  @!P1 LDG.E R2, desc[UR40][R2.64] ;  /* 0x0000002802029981 */ /* 0x000f22000c1e1900 */
[----:B------:R-:W-:Y:S01]  /*15920*/  IMAD.MOV.U32 R5, RZ, RZ, RZ ;  /* 0x000000ffff057224 */ /* 0x000fe200078e00ff */
[C---:B------:R-:W-:Y:S02]  /*15930*/  ISETP.GE.U32.AND P2, PT, R8.reuse, 0x2, PT ;  /* 0x000000020800780c */ /* 0x040fe40003f46070 */
[C---:B------:R-:W-:Y:S01]  /*15940*/  ISETP.GE.U32.AND P3, PT, R8.reuse, 0x4, PT ;  /* 0x000000040800780c */ /* 0x040fe20003f66070 */
[----:B------:R-:W-:Y:S01]  /*15950*/  SHFL.IDX PT, R0, R16, RZ, 0x1f ;  /* 0x00001fff10007589 */ /* 0x000fe200000e0000 */
[C---:B------:R-:W-:Y:S02]  /*15960*/  ISETP.GE.U32.AND P4, PT, R8.reuse, 0x8, PT ;  /* 0x000000080800780c */ /* 0x040fe40003f86070 */
[----:B------:R-:W-:Y:S01]  /*15970*/  ISETP.GE.U32.AND P5, PT, R8, 0x10, PT ;  /* 0x000000100800780c */ /* 0x000fe20003fa6070 */
[----:B--23--:R-:W-:Y:S01]  /*15980*/  SHFL.IDX PT, R4, R16, 0x1, 0x1f ;  /* 0x00201f0010047f89 */ /* 0x00cfe200000e0000 */
[----:B----4-:R-:W-:-:S02]  /*15990*/  @!P1 MOV R5, R2 ;  /* 0x0000000200059202 */ /* 0x010fc40000000f00 */
[----:B------:R-:W-:-:S03]  /*159a0*/  ISETP.NE.AND P1, PT, R8, RZ, PT ;  /* 0x000000ff0800720c */ /* 0x000fc60003f25270 */
        /* <DEDUP_REMOVED lines=15> */
[----:B------:R0:W1:Y:S02]  /*15aa0*/  SHFL.IDX PT, R14, R2, 0x1f, 0x1f ;  /* 0x03e01f00020e7f89 */ /* 0x00006400000e0000 */
.L_x_1074:
[----:B------:R-:W-:Y:S02]  /*15ab0*/  ULDC UR4, c[0x0][0xc38] ;  /* 0x00030e0000047ab9 */ /* 0x000fe40000000800 */
[----:B------:R-:W-:-:S04]  /*15ac0*/  IMAD.U32 R7, RZ, RZ, UR4 ;  /* 0x00000004ff077e24 */ /* 0x000fc8000f8e00ff */
[----:B-1----:R-:W-:-:S04]  /*15ad0*/  IMAD R14, R14, R7, RZ ;  /* 0x000000070e0e7224 */ /* 0x002fc800078e02ff */
[----:B------:R-:W-:-:S05]  /*15ae0*/  IMAD.IADD R9, R4, 0x1, R14 ;  /* 0x0000000104097824 */ /* 0x000fca00078e020e */
[----:B------:R-:W-:-:S13]  /*15af0*/  ISETP.GT.AND P6, PT, R9, R0, PT ;  /* 0x000000000900720c */ /* 0x000fda0003fc4270 */
[----:B------:R-:W-:Y:S05]  /*15b00*/  @P6 BRA `(.L_x_892) ;  /* 0x00000000009c6947 */ /* 0x000fea0003800000 */
.L_x_897:
[----:B0-----:R-:W0:Y:S01]  /*15b10*/  LDC R2, c[0x0][0xc3c] ;  /* 0x00030f00ff027b82 */ /* 0x001e220000000800 */
[----:B------:R-:W-:-:S04]  /*15b20*/  IADD3 R19, R19, 0x1f, RZ ;  /* 0x0000001f13137810 */ /* 0x000fc80007ffe0ff */
[----:B0-----:R-:W-:-:S13]  /*15b30*/  ISETP.GE.AND P6, PT, R19, R2, PT ;  /* 0x000000021300720c */ /* 0x001fda0003fc6270 */
[----:B------:R-:W-:Y:S05]  /*15b40*/  @P6 BRA `(.L_x_893) ;  /* 0x0000000400446947 */ /* 0x000fea0003800000 */
[----:B------:R-:W0:Y:S01]  /*15b50*/  S2R R3, SR_TID.X ;  /* 0x0000000000037919 */ /* 0x000e220000002100 */
[----:B------:R-:W-:Y:S01]  /*15b60*/  BSSY B0, `(.L_x_894) ;  /* 0x0000009000007945 */ /* 0x000fe20003800000 */
[----:B------:R-:W-:Y:S01]  /*15b70*/  IMAD.MOV.U32 R5, RZ, RZ, RZ ;  /* 0x000000ffff057224 */ /* 0x000fe200078e00ff */
[----:B0-----:R-:W-:-:S05]  /*15b80*/  LOP3.LUT R3, R3, 0x1f, RZ, 0xc0, !PT ;  /* 0x0000001f03037812 */ /* 0x001fca00078ec0ff */
[----:B------:R-:W-:-:S05]  /*15b90*/  IMAD.IADD R7, R19, 0x1, R3 ;  /* 0x0000000113077824 */ /* 0x000fca00078e0203 */
[----:B------:R-:W-:-:S13]  /*15ba0*/  ISETP.GE.OR P6, PT, R7, R2, !P0 ;  /* 0x000000020700720c */ /* 0x000fda00047c6670 */
[----:B------:R-:W-:Y:S05]  /*15bb0*/  @P6 BRA `(.L_x_895) ;  /* 0x00000000000c6947 */ /* 0x000fea0003800000 */
[----:B------:R-:W0:Y:S02]  /*15bc0*/  LDC.64 R2, c[0x0][0xc80] ;  /* 0x00032000ff027b82 */ /* 0x000e240000000a00 */
[----:B0-----:R-:W-:-:S05]  /*15bd0*/  IMAD.WIDE R2, R7, 0x4, R2 ;  /* 0x0000000407027825 */ /* 0x001fca00078e0202 */
[----:B------:R0:W5:Y:S02]  /*15be0*/  LDG.E R5, desc[UR40][R2.64] ;  /* 0x0000002802057981 */ /* 0x000164000c1e1900 */
.L_x_895:
[----:B------:R-:W-:Y:S05]  /*15bf0*/  BSYNC B0 ;  /* 0x0000000000007941 */ /* 0x000fea0003800000 */
.L_x_894:
[----:B------:R-:W-:-:S03]  /*15c00*/  UMOV UR4, 0xffffffff ;  /* 0xffffffff00047882 */ /* 0x000fc60000000000 */
[----:B------:R-:W-:Y:S05]  /*15c10*/  BRA.DIV UR4, `(.L_x_896) ;  /* 0x0000004e04c87947 */ /* 0x000fea000b800000 */
[----:B-----5:R-:W1:Y:S02]  /*15c20*/  SHFL.UP PT, R14, R5, 0x1, RZ ;  /* 0x04200000050e7989 */ /* 0x020e6400000e00ff */
[----:B-1----:R-:W-:-:S05]  /*15c30*/  SEL R14, R14, RZ, P1 ;  /* 0x000000ff0e0e7207 */ /* 0x002fca0000800000 */
        /* <DEDUP_REMOVED lines=11> */
[----:B0-----:R-:W-:-:S04]  /*15cf0*/  SEL R7, R14, RZ, P5 ;  /* 0x000000ff0e077207 */ /* 0x001fc80002800000 */
[----:B------:R-:W-:-:S05]  /*15d00*/  IADD3 R2, R4, R7, RZ ;  /* 0x0000000704027210 */ /* 0x000fca0007ffe0ff */
[----:B------:R0:W1:Y:S02]  /*15d10*/  SHFL.IDX PT, R14, R2, 0x1f, 0x1f ;  /* 0x03e01f00020e7f89 */ /* 0x00006400000e0000 */
.L_x_1082:
[----:B------:R-:W-:Y:S02]  /*15d20*/  ULDC UR4, c[0x0][0xc38] ;  /* 0x00030e0000047ab9 */ /* 0x000fe40000000800 */
[----:B------:R-:W-:-:S04]  /*15d30*/  IMAD.U32 R7, RZ, RZ, UR4 ;  /* 0x00000004ff077e24 */ /* 0x000fc8000f8e00ff */
[----:B-1----:R-:W-:-:S04]  /*15d40*/  IMAD R14, R14, R7, RZ ;  /* 0x000000070e0e7224 */ /* 0x002fc800078e02ff */
[----:B------:R-:W-:-:S05]  /*15d50*/  IMAD.IADD R9, R14, 0x1, R9 ;  /* 0x000000010e097824 */ /* 0x000fca00078e0209 */
[----:B------:R-:W-:-:S13]  /*15d60*/  ISETP.GT.AND P6, PT, R9, R0, PT ;  /* 0x000000000900720c */ /* 0x000fda0003fc4270 */
[----:B------:R-:W-:Y:S05]  /*15d70*/  @!P6 BRA `(.L_x_897) ;  /* 0xfffffffc0064e947 */ /* 0x000fea000383ffff */
.L_x_892:
[----:B------:R-:W-:Y:S01]  /*15d80*/  IMAD.IADD R16, R9, 0x1, -R14 ;  /* 0x0000000109107824 */ /* 0x000fe200078e0a0e */
[----:B------:R-:W-:-:S03]  /*15d90*/  UMOV UR4, 0xffffffff ;  /* 0xffffffff00047882 */ /* 0x000fc60000000000 */
[----:B------:R-:W-:-:S05]  /*15da0*/  IMAD R3, R2, R7, R16 ;  /* 0x0000000702037224 */ /* 0x000fca00078e0210 */
[----:B------:R-:W-:Y:S01]  /*15db0*/  ISETP.GT.AND P6, PT, R3, R0, PT ;  /* 0x000000000300720c */ /* 0x000fe20003fc4270 */
[----:B------:R-:W-:-:S12]  /*15dc0*/  BRA.DIV UR4, `(.L_x_898) ;  /* 0x0000005204187947 */ /* 0x000fd8000b800000 */
[----:B------:R-:W-:-:S04]  /*15dd0*/  VOTE.ANY R3, PT, !P6 ;  /* 0x0000000000037806 */ /* 0x000fc800070e0100 */
[----:B------:R-:W1:Y:S02]  /*15de0*/  POPC R4, R3 ;  /* 0x0000000300047309 */ /* 0x000e640000000000 */
[----:B-1----:R1:W2:Y:S02]  /*15df0*/  SHFL.IDX PT, R5, R5, R4, 0x1f ;  /* 0x00001f0405057589 */ /* 0x0022a400000e0000 */
.L_x_1086:
[----:B------:R-:W-:Y:S01]  /*15e00*/  ISETP.NE.AND P0, PT, R3, RZ, PT ;  /* 0x000000ff0300720c */ /* 0x000fe20003f05270 */
[----:B------:R-:W-:-:S12]  /*15e10*/  IMAD.MOV.U32 R14, RZ, RZ, RZ ;  /* 0x000000ffff0e7224 */ /* 0x000fd800078e00ff */
[----:B------:R-:W-:Y:S05]  /*15e20*/  @!P0 BRA `(.L_x_899) ;  /* 0x0000000000108947 */ /* 0x000fea0003800000 */
[----:B------:R-:W-:Y:S01]  /*15e30*/  UMOV UR4, 0xffffffff ;  /* 0xffffffff00047882 */ /* 0x000fe20000000000 */
[----:B------:R-:W-:Y:S02]  /*15e40*/  VIADD R12, R4, 0xffffffff ;  /* 0xffffffff040c7836 */ /* 0x000fe40000000000 */
[----:B------:R-:W-:Y:S05]  /*15e50*/  BRA.DIV UR4, `(.L_x_900) ;  /* 0x00000052043c7947 */ /* 0x000fea000b800000 */
[----:B------:R3:W4:Y:S02]  /*15e60*/  SHFL.IDX PT, R14, R2, R12, 0x1f ;  /* 0x00001f0c020e7589 */ /* 0x00072400000e0000 */
.L_x_899:
[----:B--2---:R-:W-:Y:S01]  /*15e70*/  IABS R6, R5 ;  /* 0x0000000500067213 */ /* 0x004fe20000000000 */
[----:B----4-:R-:W-:Y:S02]  /*15e80*/  IMAD R16, R14, R7, R16 ;  /* 0x000000070e107224 */ /* 0x010fe400078e0210 */
[----:B------:R-:W-:Y:S01]  /*15e90*/  IMAD.IADD R19, R4, 0x1, R19 ;  /* 0x0000000104137824 */ /* 0x000fe200078e0213 */
[----:B------:R-:W2:Y:S01]  /*15ea0*/  I2F.RP R8, R6 ;  /* 0x0000000600087306 */ /* 0x000ea20000209400 */
[----:B------:R-:W-:-:S05]  /*15eb0*/  IMAD.IADD R10, R0, 0x1, -R16 ;  /* 0x00000001000a7824 */ /* 0x000fca00078e0a10 */
[----:B------:R-:W-:Y:S02]  /*15ec0*/  IABS R0, R10 ;  /* 0x0000000a00007213 */ /* 0x000fe40000000000 */
[----:B--2---:R-:W0:Y:S02]  /*15ed0*/  MUFU.RCP R8, R8 ;  /* 0x0000000800087308 */ /* 0x004e240000001000 */
[----:B0--3--:R-:W-:-:S06]  /*15ee0*/  VIADD R2, R8, 0xffffffe ;  /* 0x0ffffffe08027836 */ /* 0x009fcc0000000000 */
[----:B------:R0:W2:Y:S02]  /*15ef0*/  F2I.FTZ.U32.TRUNC.NTZ R3, R2 ;  /* 0x0000000200037305 */ /* 0x0000a4000021f000 */
[----:B0-----:R-:W-:Y:S01]  /*15f00*/  IMAD.MOV.U32 R2, RZ, RZ, RZ ;  /* 0x000000ffff027224 */ /* 0x001fe200078e00ff */
[----:B--2---:R-:W-:-:S05]  /*15f10*/  IADD3 R7, RZ, -R3, RZ ;  /* 0x80000003ff077210 */ /* 0x004fca0007ffe0ff */
[----:B------:R-:W-:-:S04]  /*15f20*/  IMAD R7, R7, R6, RZ ;  /* 0x0000000607077224 */ /* 0x000fc800078e02ff */
[----:B------:R-:W-:Y:S01]  /*15f30*/  IMAD.HI.U32 R3, R3, R7, R2 ;  /* 0x0000000703037227 */ /* 0x000fe200078e0002 */
[----:B------:R-:W-:-:S05]  /*15f40*/  IABS R7, R5 ;  /* 0x0000000500077213 */ /* 0x000fca0000000000 */
[----:B------:R-:W-:Y:S02]  /*15f50*/  IMAD.MOV R7, RZ, RZ, -R7 ;  /* 0x000000ffff077224 */ /* 0x000fe400078e0a07 */
[----:B------:R-:W-:-:S04]  /*15f60*/  IMAD.HI.U32 R3, R3, R0, RZ ;  /* 0x0000000003037227 */ /* 0x000fc800078e00ff */
[----:B------:R-:W-:Y:S01]  /*15f70*/  IMAD R7, R3, R7, R0 ;  /* 0x0000000703077224 */ /* 0x000fe200078e0200 */
[----:B------:R-:W-:-:S04]  /*15f80*/  LOP3.LUT R0, R10, R5, RZ, 0x3c, !PT ;  /* 0x000000050a007212 */ /* 0x000fc800078e3cff */
[----:B------:R-:W-:Y:S02]  /*15f90*/  ISETP.GT.U32.AND P1, PT, R6, R7, PT ;  /* 0x000000070600720c */ /* 0x000fe40003f24070 */
[----:B------:R-:W-:-:S11]  /*15fa0*/  ISETP.GE.AND P2, PT, R0, RZ, PT ;  /* 0x000000ff0000720c */ /* 0x000fd60003f46270 */
[----:B------:R-:W-:Y:S02]  /*15fb0*/  @!P1 IMAD.IADD R7, R7, 0x1, -R6 ;  /* 0x0000000107079824 */ /* 0x000fe400078e0a06 */
[----:B------:R-:W-:Y:S01]  /*15fc0*/  @!P1 VIADD R3, R3, 0x1 ;  /* 0x0000000103039836 */ /* 0x000fe20000000000 */
[----:B------:R-:W-:Y:S02]  /*15fd0*/  ISETP.NE.AND P1, PT, R5, RZ, PT ;  /* 0x000000ff0500720c */ /* 0x000fe40003f25270 */
[----:B------:R-:W-:-:S13]  /*15fe0*/  ISETP.GE.U32.AND P0, PT, R7, R6, PT ;  /* 0x000000060700720c */ /* 0x000fda0003f06070 */
[----:B------:R-:W-:-:S05]  /*15ff0*/  @P0 VIADD R3, R3, 0x1 ;  /* 0x0000000103030836 */ /* 0x000fca0000000000 */
[----:B------:R-:W-:Y:S02]  /*16000*/  @!P2 IADD3 R3, -R3, RZ, RZ ;  /* 0x000000ff0303a210 */ /* 0x000fe40007ffe1ff */
[----:B------:R-:W-:-:S05]  /*16010*/  @!P1 LOP3.LUT R3, RZ, R5, RZ, 0x33, !PT ;  /* 0x00000005ff039212 */ /* 0x000fca00078e33ff */
[--C-:B------:R-:W-:Y:S02]  /*16020*/  IMAD.MOV R0, RZ, RZ, -R3.reuse ;  /* 0x000000ffff007224 */ /* 0x100fe400078e0a03 */
[----:B------:R-:W-:Y:S02]  /*16030*/  IMAD.MOV.U32 R18, RZ, RZ, R3 ;  /* 0x000000ffff127224 */ /* 0x000fe400078e0003 */
[----:B------:R-:W-:Y:S01]  /*16040*/  IMAD R17, R5, R0, R10 ;  /* 0x0000000005117224 */ /* 0x000fe200078e020a */
[----:B------:R-:W-:Y:S06]  /*16050*/  BRA `(.L_x_901) ;  /* 0x00000000001c7947 */ /* 0x000fec0003800000 */
.L_x_893:
[----:B------:R-:W-:Y:S01]  /*16060*/  UMOV UR4, URZ ;  /* 0x0000003f00047c82 */ /* 0x000fe20008000000 */
[----:B------:R-:W-:Y:S01]  /*16070*/  UMOV UR5, URZ ;  /* 0x0000003f00057c82 */ /* 0x000fe20008000000 */
[----:B------:R-:W-:Y:S01]  /*16080*/  ULDC UR6, c[0x0][0xc3c] ;  /* 0x00030f0000067ab9 */ /* 0x000fe20000000800 */
[----:B------:R-:W-:Y:S01]  /*16090*/  IMAD.MOV.U32 R16, RZ, RZ, R0 ;  /* 0x000000ffff107224 */ /* 0x000fe200078e0000 */
[----:B------:R-:W-:Y:S01]  /*160a0*/  MOV R19, UR6 ;  /* 0x0000000600137c02 */ /* 0x000fe20008000f00 */
[----:B------:R-:W-:Y:S02]  /*160b0*/  IMAD.U32 R17, RZ, RZ, UR4 ;  /* 0x00000004ff117e24 */ /* 0x000fe4000f8e00ff */
[----:B------:R-:W-:-:S07]  /*160c0*/  IMAD.U32 R18, RZ, RZ, UR5 ;  /* 0x00000005ff127e24 */ /* 0x000fce000f8e00ff */
.L_x_901:
[----:B------:R-:W0:Y:S01]  /*160d0*/  S2R R0, SR_TID.X ;  /* 0x0000000000007919 */ /* 0x000e220000002100 */
[----:B------:R-:W-:Y:S05]  /*160e0*/  WARPSYNC.ALL ;  /* 0x0000000000007948 */ /* 0x000fea0003800000 */
[----:B------:R-:W-:Y:S01]  /*160f0*/  BAR.SYNC.DEFER_BLOCKING 0x4, 0x180 ;  /* 0x0106000000007b1d */ /* 0x000fe20000010000 */
[----:B0-----:R-:W-:-:S04]  /*16100*/  LOP3.LUT R0, R0, 0x1f, RZ, 0xc0, !PT ;  /* 0x0000001f00007812 */ /* 0x001fc800078ec0ff */
[----:B------:R-:W-:-:S13]  /*16110*/  ISETP.NE.AND P0, PT, R0, RZ, PT ;  /* 0x000000ff0000720c */ /* 0x000fda0003f05270 */
[----:B------:R-:W0:Y:S01]  /*16120*/  @!P0 S2R R3, SR_CgaCtaId ;  /* 0x0000000000038919 */ /* 0x000e220000008800 */
[----:B------:R-:W-:-:S04]  /*16130*/  @!P0 MOV R0, 0x400 ;  /* 0x0000040000008802 */ /* 0x000fc80000000f00 */
[----:B0-----:R-:W-:-:S05]  /*16140*/  @!P0 LEA R22, R3, R0, 0x18 ;  /* 0x0000000003168211 */ /* 0x001fca00078ec0ff */
[----:B------:R0:W-:Y:S01]  /*16150*/  @!P0 STS.128 [R22+0x228d0], R16 ;  /* 0x0228d01016008388 */ /* 0x0001e20000000c00 */
[----:B------:R-:W-:Y:S06]  /*16160*/  BAR.ARV 0x5, 0x180 ;  /* 0x0146000000007b1d */ /* 0x000fec0000002000 */
.L_x_890:
[----:B------:R-:W-:Y:S02]  /*16170*/  ULDC UR4, c[0x0][0xc3c] ;  /* 0x00030f0000047ab9 */ /* 0x000fe40000000800 */
[----:B0-----:R-:W-:-:S13]  /*16180*/  ISETP.GE.AND P0, PT, R19, UR4, PT ;  /* 0x0000000413007c0c */ /* 0x001fda000bf06270 */
[----:B------:R-:W-:Y:S05]  /*16190*/  @!P0 BRA `(.L_x_902) ;  /* 0xffffffa400ec8947 */ /* 0x000fea000383ffff */
[----:B------:R-:W-:Y:S05]  /*161a0*/  BSYNC B8 ;  /* 0x0000000000087941 */ /* 0x000fea0003800000 */
.L_x_803:
[----:B------:R-:W5:Y:S01]  /*161b0*/  LDL.LU R0, [R1+0x28] ;  /* 0x0000280001007983 */ /* 0x000f620000300800 */
[----:B------:R-:W-:Y:S01]  /*161c0*/  BSSY B0, `(.L_x_903) ;  /* 0x000000b000007945 */ /* 0x000fe20003800000 */
[----:B------:R-:W2:Y:S01]  /*161d0*/  S2R R5, SR_CgaCtaId ;  /* 0x0000000000057919 */ /* 0x000ea20000008800 */
[----:B-----5:R-:W-:-:S05]  /*161e0*/  VIADD R0, R0, 0x1 ;  /* 0x0000000100007836 */ /* 0x020fca0000000000 */
[----:B-1----:R-:W-:-:S04]  /*161f0*/  LEA.HI R2, R0, R0, RZ, 0x1 ;  /* 0x0000000000027211 */ /* 0x002fc800078f08ff */
[----:B------:R-:W-:Y:S02]  /*16200*/  LOP3.LUT R3, R2, 0xfffffffe, RZ, 0xc0, !PT ;  /* 0xfffffffe02037812 */ /* 0x000fe400078ec0ff */
[----:B------:R-:W-:-:S03]  /*16210*/  MOV R2, 0x400 ;  /* 0x0000040000027802 */ /* 0x000fc60000000f00 */
[----:B------:R-:W-:Y:S01]  /*16220*/  IMAD.IADD R0, R0, 0x1, -R3 ;  /* 0x0000000100007824 */ /* 0x000fe200078e0a03 */
[----:B--23--:R-:W-:-:S04]  /*16230*/  LEA R4, R5, R2, 0x18 ;  /* 0x0000000205047211 */ /* 0x00cfc800078ec0ff */
[----:B------:R-:W-:-:S04]  /*16240*/  SHF.L.U32 R0, R0, 0x1f, RZ ;  /* 0x0000001f00007819 */ /* 0x000fc800000006ff */
[----:B------:R-:W0:Y:S02]  /*16250*/  SYNCS.PHASECHK.TRANS64.TRYWAIT P0, [R4+URZ+0x22820], R0 ;  /* 0x02282000040075a7 */ /* 0x000e24000800017f */
[----:B0-----:R-:W-:Y:S05]  /*16260*/  @!P0 BRA `(.L_x_904) ;  /* 0x0000004c005c8947 */ /* 0x001fea0003800000 */
.L_x_1089:
[----:B------:R-:W-:Y:S05]  /*16270*/  BSYNC B0 ;  /* 0x0000000000007941 */ /* 0x000fea0003800000 */
.L_x_903:
[----:B------:R-:W-:-:S03]  /*16280*/  UMOV UR4, 0xffffffff ;  /* 0xffffffff00047882 */ /* 0x000fc60000000000 */
[----:B------:R-:W-:Y:S05]  /*16290*/  BRA.DIV UR4, `(.L_x_905) ;  /* 0x0000004e04647947 */ /* 0x000fea000b800000 */
[----:B0-----:R-:W0:Y:S02]  /*162a0*/  S2R R0, SR_TID.X ;  /* 0x0000000000007919 */ /* 0x001e240000002100 */
[----:B0-----:R-:W-:-:S04]  /*162b0*/  SHF.R.U32.HI R0, RZ, 0x5, R0 ;  /* 0x00000005ff007819 */ /* 0x001fc80000011600 */
[----:B------:R-:W-:-:S05]  /*162c0*/  LOP3.LUT R0, R0, 0x3, RZ, 0xc0, !PT ;  /* 0x0000000300007812 */ /* 0x000fca00078ec0ff */
[----:B------:R0:W1:Y:S02]  /*162d0*/  SHFL.IDX PT, R14, R0, RZ, 0x1f ;  /* 0x00001fff000e7589 */ /* 0x00006400000e0000 */
.L_x_1092:
[----:B-1----:R-:W-:-:S13]  /*162e0*/  ISETP.NE.AND P0, PT, R14, RZ, PT ;  /* 0x000000ff0e00720c */ /* 0x002fda0003f05270 */
[----:B------:R-:W-:Y:S05]  /*162f0*/  @P0 BRA `(.L_x_650) ;  /* 0x0000000000880947 */ /* 0x000fea0003800000 */
[----:B------:R-:W-:-:S03]  /*16300*/  UMOV UR4, 0xffffffff ;  /* 0xffffffff00047882 */ /* 0x000fc60000000000 */
[----:B------:R-:W-:Y:S05]  /*16310*/  BRA.DIV UR4, `(.L_x_906) ;  /* 0x0000004e04787947 */ /* 0x000fea000b800000 */
[----:B------:R-:W-:-:S13]  /*16320*/  ELECT P6, URZ, PT ;  /* 0x00000000003f782f */ /* 0x000fda00038c0000 */
.L_x_1095:
[----:B------:R-:W-:Y:S05]  /*16330*/  @!P6 BRA `(.L_x_650) ;  /* 0x000000000078e947 */ /* 0x000fea0003800000 */
[----:B0-----:R-:W2:Y:S02]  /*16340*/  LDL.LU R0, [R1] ;  /* 0x0000000001007983 */ /* 0x001ea40000300800 */
[----:B--2---:R-:W-:-:S04]  /*16350*/  LOP3.LUT R0, R0, 0x2, RZ, 0xfc, !PT ;  /* 0x0000000200007812 */ /* 0x004fc800078efcff */
[----:B------:R-:W-:-:S13]  /*16360*/  ISETP.NE.AND P0, PT, R0, 0x3, PT ;  /* 0x000000030000780c */ /* 0x000fda0003f05270 */
[----:B------:R-:W-:Y:S05]  /*16370*/  @!P0 BRA `(.L_x_907) ;  /* 0x0000000000048947 */ /* 0x000fea0003800000 */
[----:B------:R-:W-:Y:S01]  /*16380*/  BPT.TRAP 0x1 ;  /* 0x000000040000795c */ /* 0x000fe20000300000 */
.L_x_907:
[C---:B------:R-:W-:Y:S01]  /*16390*/  IMAD R5, R25.reuse, 0x8, R4 ;  /* 0x0000000819057824 */ /* 0x040fe200078e0204 */
[----:B------:R-:W-:Y:S01]  /*163a0*/  SHF.L.U32 R0, R26, 0x1f, RZ ;  /* 0x0000001f1a007819 */ /* 0x000fe200000006ff */
[----:B------:R-:W-:-:S03]  /*163b0*/  VIADD R25, R25, 0x1 ;  /* 0x0000000119197836 */ /* 0x000fc60000000000 */
[----:B------:R-:W0:Y:S02]  /*163c0*/  SYNCS.PHASECHK.TRANS64.TRYWAIT P1, [R5+URZ+0x22840], R0 ;  /* 0x02284000050075a7 */ /* 0x000e24000802017f */
[----:B------:R-:W-:-:S04]  /*163d0*/  ISETP.NE.AND P2, PT, R25, 0x2, PT ;  /* 0x000000021900780c */ /* 0x000fc80003f45270 */
[----:B------:R-:W-:Y:S01]  /*163e0*/  SEL R3, RZ, 0x1, P2 ;  /* 0x00000001ff037807 */ /* 0x000fe20001000000 */
[----:B0-----:R-:W-:Y:S08]  /*163f0*/  @!P1 BRA `(.L_x_908) ;  /* 0x0000004c00609947 */ /* 0x001ff00003800000 */
.L_x_1096:
[----:B------:R-:W-:Y:S02]  /*16400*/  SEL R25, R25, RZ, P2 ;  /* 0x000000ff19197207 */ /* 0x000fe40001000000 */
[----:B------:R-:W-:Y:S01]  /*16410*/  LOP3.LUT R2, R26, R3, RZ, 0x3c, !PT ;  /* 0x000000031a027212 */ /* 0x000fe200078e3cff */
[----:B------:R-:W-:Y:S06]  /*16420*/  @!P0 BRA `(.L_x_909) ;  /* 0x0000000000048947 */ /* 0x000fec0003800000 */
[----:B------:R-:W-:Y:S01]  /*16430*/  BPT.TRAP 0x1 ;  /* 0x000000040000795c */ /* 0x000fe20000300000 */
.L_x_909:
[----:B------:R-:W-:Y:S01]  /*16440*/  IMAD R25, R25, 0x8, R4 ;  /* 0x0000000819197824 */ /* 0x000fe200078e0204 */
[----:B------:R-:W-:-:S04]  /*16450*/  SHF.L.U32 R2, R2, 0x1f, RZ ;  /* 0x0000001f02027819 */ /* 0x000fc800000006ff */
[----:B------:R-:W1:Y:S02]  /*16460*/  SYNCS.PHASECHK.TRANS64.TRYWAIT P1, [R25+URZ+0x22840], R2 ;  /* 0x02284002190075a7 */ /* 0x000e64000802017f */
[----:B-1----:R-:W-:Y:S05]  /*16470*/  @!P1 BRA `(.L_x_910) ;  /* 0x0000004c00549947 */ /* 0x002fea0003800000 */
.L_x_1097:
[----:B------:R-:W-:Y:S05]  /*16480*/  @!P0 BRA `(.L_x_911) ;  /* 0x0000000000048947 */ /* 0x000fea0003800000 */
[----:B------:R-:W-:Y:S01]  /*16490*/  BPT.TRAP 0x1 ;  /* 0x000000040000795c */ /* 0x000fe20000300000 */
.L_x_911:
[----:B------:R-:W2:Y:S02]  /*164a0*/  SYNCS.PHASECHK.TRANS64.TRYWAIT P1, [R5+URZ+0x22860], R0 ;  /* 0x02286000050075a7 */ /* 0x000ea4000802017f */
[----:B--2---:R-:W-:Y:S05]  /*164b0*/  @!P1 BRA `(.L_x_912) ;  /* 0x0000004c00589947 */ /* 0x004fea0003800000 */
.L_x_1098:
[----:B------:R-:W-:Y:S05]  /*164c0*/  @!P0 BRA `(.L_x_913) ;  /* 0x0000000000048947 */ /* 0x000fea0003800000 */
[----:B------:R-:W-:Y:S01]  /*164d0*/  BPT.TRAP 0x1 ;  /* 0x000000040000795c */ /* 0x000fe20000300000 */
.L_x_913:
[----:B---3--:R3:W0:Y:S02]  /*164e0*/  SYNCS.PHASECHK.TRANS64.TRYWAIT P0, [R25+URZ+0x22860], R2 ;  /* 0x02286002190075a7 */ /* 0x008624000800017f */
[----:B0-----:R-:W-:Y:S05]  /*164f0*/  @!P0 NANOSLEEP.SYNCS 0x989680 ;  /* 0x009896800000895d */ /* 0x001fea0003900000 */
[----:B------:R-:W0:Y:S02]  /*16500*/  @!P0 SYNCS.PHASECHK.TRANS64 P0, [R25+URZ+0x22860], R2 ;  /* 0x02286002190085a7 */ /* 0x000e24000800007f */
[----:B0-----:R-:W-:Y:S05]  /*16510*/  @!P0 BRA `(.L_x_913) ;  /* 0xfffffffc00f08947 */ /* 0x001fea000383ffff */
.L_x_650:
[----:B------:R-:W-:Y:S05]  /*16520*/  BSYNC B9 ;  /* 0x0000000000097941 */ /* 0x000fea0003800000 */
.L_x_647:
[----:B------:R-:W-:Y:S05]  /*16530*/  EXIT ;  /* 0x000000000000794d */ /* 0x000fea0003800000 */
.L_x_668:
[----:B0-----:R0:W1:Y:S02]  /*16540*/  SYNCS.PHASECHK.TRANS64.TRYWAIT P5, [R89+URZ+0x22890], R101 ;  /* 0x02289065590075a7 */ /* 0x00106400080a017f */
[----:B-1----:R-:W-:Y:S05]  /*16550*/  @!P5 NANOSLEEP.SYNCS 0x989680 ;  /* 0x009896800000d95d */ /* 0x002fea0003900000 */
[----:B------:R-:W1:Y:S02]  /*16560*/  @!P5 SYNCS.PHASECHK.TRANS64 P5, [R89+URZ+0x22890], R101 ;  /* 0x022890655900d5a7 */ /* 0x000e6400080a007f */
[----:B-1----:R-:W-:Y:S05]  /*16570*/  @!P5 BRA `(.L_x_668) ;  /* 0xfffffffc00f0d947 */ /* 0x002fea000383ffff */
[----:B------:R-:W-:Y:S05]  /*16580*/  BRA `(.L_x_914) ;  /* 0xfffffec400a47947 */ /* 0x000fea000383ffff */
.L_x_669:
[----:B------:R-:W-:Y:S01]  /*16590*/  BSSY B1, `(.L_x_915) ;  /* 0x0000008000017945 */ /* 0x000fe20003800000 */
[----:B------:R-:W-:Y:S01]  /*165a0*/  IMAD.MOV.U32 R13, RZ, RZ, R103 ;  /* 0x000000ffff0d7224 */ /* 0x000fe200078e0067 */
[----:B------:R-:W-:Y:S01]  /*165b0*/  MOV R12, RZ ;  /* 0x000000ff000c7202 */ /* 0x000fe20000000f00 */
[----:B------:R-:W-:Y:S02]  /*165c0*/  IMAD.MOV.U32 R11, RZ, RZ, 0x1c1f ;  /* 0x00001c1fff0b7424 */ /* 0x000fe400078e00ff */
[----:B------:R-:W-:-:S07]  /*165d0*/  IMAD.MOV.U32 R15, RZ, RZ, -0x1 ;  /* 0xffffffffff0f7424 */ /* 0x000fce00078e00ff */
[----:B0-----:R-:W-:Y:S05]  /*165e0*/  WARPSYNC.COLLECTIVE R15, `(.L_x_916) ;  /* 0x000000000f087348 */ /* 0x001fea0003c00000 */
[----:B------:R1:W2:Y:S02]  /*165f0*/  SHFL.IDX P6, R14, R13, R12, R11 ;  /* 0x0000000c0d0e7389 */ /* 0x0002a400000c000b */
[----:B012---:R-:W-:Y:S01]  /*16600*/  ENDCOLLECTIVE ;  /* 0x000000000000791b */ /* 0x007fe20003800000 */
.L_x_916:
[----:B------:R-:W-:Y:S05]  /*16610*/  BSYNC B1 ;  /* 0x0000000000017941 */ /* 0x000fea0003800000 */
.L_x_915:
[----:B------:R-:W-:Y:S01]  /*16620*/  IMAD.MOV.U32 R13, RZ, RZ, R102 ;  /* 0x000000ffff0d7224 */ /* 0x000fe200078e0066 */
[----:B------:R-:W-:Y:S01]  /*16630*/  MOV R15, 0xffffffff ;  /* 0xffffffff000f7802 */ /* 0x000fe20000000f00 */
[----:B------:R-:W-:Y:S02]  /*16640*/  IMAD.MOV.U32 R12, RZ, RZ, RZ ;  /* 0x000000ffff0c7224 */ /* 0x000fe400078e00ff */
[----:B------:R-:W-:Y:S02]  /*16650*/  IMAD.MOV.U32 R11, RZ, RZ, 0x1c1f ;  /* 0x00001c1fff0b7424 */ /* 0x000fe400078e00ff */
[----:B------:R-:W-:-:S07]  /*16660*/  IMAD.MOV.U32 R55, RZ, RZ, R14 ;  /* 0x000000ffff377224 */ /* 0x000fce00078e000e */
[----:B------:R-:W-:Y:S05]  /*16670*/  WARPSYNC.COLLECTIVE R15, `(.L_x_917) ;  /* 0x000000000f087348 */ /* 0x000fea0003c00000 */
[----:B------:R0:W1:Y:S02]  /*16680*/  SHFL.IDX P6, R14, R13, R12, R11 ;  /* 0x0000000c0d0e7389 */ /* 0x00006400000c000b */
[----:B01----:R-:W-:Y:S01]  /*16690*/  ENDCOLLECTIVE ;  /* 0x000000000000791b */ /* 0x003fe20003800000 */
.L_x_917:
[----:B------:R-:W-:Y:S01]  /*166a0*/  IMAD.MOV.U32 R93, RZ, RZ, R14 ;  /* 0x000000ffff5d7224 */ /* 0x000fe200078e000e */
[----:B------:R-:W-:Y:S06]  /*166b0*/  BRA `(.L_x_918) ;  /* 0xfffffec4006c7947 */ /* 0x000fec000383ffff */
.L_x_678:
[----:B------:R-:W-:Y:S01]  /*166c0*/  BSSY B1, `(.L_x_919) ;  /* 0x0000008000017945 */ /* 0x000fe20003800000 */
[----:B0---4-:R-:W-:Y:S02]  /*166d0*/  IMAD.MOV.U32 R13, RZ, RZ, R103 ;  /* 0x000000ffff0d7224 */ /* 0x011fe400078e0067 */
[----:B------:R-:W-:Y:S02]  /*166e0*/  IMAD.MOV.U32 R12, RZ, RZ, 0x1 ;  /* 0x00000001ff0c7424 */ /* 0x000fe400078e00ff */
[----:B------:R-:W-:Y:S02]  /*166f0*/  IMAD.MOV.U32 R11, RZ, RZ, 0x1c1f ;  /* 0x00001c1fff0b7424 */ /* 0x000fe400078e00ff */
[----:B------:R-:W-:-:S07]  /*16700*/  IMAD.MOV.U32 R15, RZ, RZ, -0x1 ;  /* 0xffffffffff0f7424 */ /* 0x000fce00078e00ff */
[----:B-123--:R-:W-:Y:S05]  /*16710*/  WARPSYNC.COLLECTIVE R15, `(.L_x_920) ;  /* 0x000000000f087348 */ /* 0x00efea0003c00000 */
[----:B------:R0:W4:Y:S02]  /*16720*/  SHFL.IDX P6, R14, R13, R12, R11 ;  /* 0x0000000c0d0e7389 */ /* 0x00012400000c000b */
[----:B01234-:R-:W-:Y:S01]  /*16730*/  ENDCOLLECTIVE ;  /* 0x000000000000791b */ /* 0x01ffe20003800000 */
.L_x_920:
[----:B------:R-:W-:Y:S05]  /*16740*/  BSYNC B1 ;  /* 0x0000000000017941 */ /* 0x000fea0003800000 */
.L_x_919:
[----:B------:R-:W-:Y:S01]  /*16750*/  MOV R13, R102 ;  /* 0x00000066000d7202 */ /* 0x000fe20000000f00 */
[----:B------:R-:W-:Y:S02]  /*16760*/  IMAD.MOV.U32 R12, RZ, RZ, 0x1 ;  /* 0x00000001ff0c7424 */ /* 0x000fe400078e00ff */
[----:B------:R-:W-:Y:S02]  /*16770*/  IMAD.MOV.U32 R11, RZ, RZ, 0x1c1f ;  /* 0x00001c1fff0b7424 */ /* 0x000fe400078e00ff */
[----:B------:R-:W-:Y:S02]  /*16780*/  IMAD.MOV.U32 R15, RZ, RZ, -0x1 ;  /* 0xffffffffff0f7424 */ /* 0x000fe400078e00ff */
[----:B------:R-:W-:-:S07]  /*16790*/  IMAD.MOV.U32 R103, RZ, RZ, R14 ;  /* 0x000000ffff677224 */ /* 0x000fce00078e000e */
[----:B------:R-:W-:Y:S05]  /*167a0*/  WARPSYNC.COLLECTIVE R15, `(.L_x_921) ;  /* 0x000000000f087348 */ /* 0x000fea0003c00000 */
[----:B------:R0:W1:Y:S02]  /*167b0*/  SHFL.IDX P6, R14, R13, R12, R11 ;  /* 0x0000000c0d0e7389 */ /* 0x00006400000c000b */
[----:B01----:R-:W-:Y:S01]  /*167c0*/  ENDCOLLECTIVE ;  /* 0x000000000000791b */ /* 0x003fe20003800000 */
.L_x_921:
[----:B------:R-:W-:Y:S01]  /*167d0*/  IMAD.MOV.U32 R47, RZ, RZ, R14 ;  /* 0x000000ffff2f7224 */ /* 0x000fe200078e000e */
[----:B------:R-:W-:Y:S06]  /*167e0*/  BRA `(.L_x_922) ;  /* 0xfffffec800d07947 */ /* 0x000fec000383ffff */
.L_x_688:
[----:B-1----:R1:W2:Y:S02]  /*167f0*/  SYNCS.PHASECHK.TRANS64.TRYWAIT P4, [R89+URZ+0x22890], R101 ;  /* 0x02289065590075a7 */ /* 0x0022a4000808017f */
[----:B--2---:R-:W-:Y:S05]  /*16800*/  @!P4 NANOSLEEP.SYNCS 0x989680 ;  /* 0x009896800000c95d */ /* 0x004fea0003900000 */
[----:B------:R-:W2:Y:S02]  /*16810*/  @!P4 SYNCS.PHASECHK.TRANS64 P4, [R89+URZ+0x22890], R101 ;  /* 0x022890655900c5a7 */ /* 0x000ea4000808007f */
[----:B--2---:R-:W-:Y:S05]  /*16820*/  @!P4 BRA `(.L_x_688) ;  /* 0xfffffffc00f0c947 */ /* 0x004fea000383ffff */
[----:B------:R-:W-:Y:S05]  /*16830*/  BRA `(.L_x_923) ;  /* 0xfffffed400847947 */ /* 0x000fea000383ffff */
.L_x_689:
[----:B------:R-:W-:Y:S01]  /*16840*/  BSSY B1, `(.L_x_924) ;  /* 0x0000008000017945 */ /* 0x000fe20003800000 */
[----:B------:R-:W-:Y:S01]  /*16850*/  IMAD.MOV.U32 R13, RZ, RZ, R103 ;  /* 0x000000ffff0d7224 */ /* 0x000fe200078e0067 */
[----:B------:R-:W-:Y:S01]  /*16860*/  MOV R11, 0x1c1f ;  /* 0x00001c1f000b7802 */ /* 0x000fe20000000f00 */
[----:B------:R-:W-:Y:S02]  /*16870*/  IMAD.MOV.U32 R12, RZ, RZ, RZ ;  /* 0x000000ffff0c7224 */ /* 0x000fe400078e00ff */
[----:B------:R-:W-:-:S07]  /*16880*/  IMAD.MOV.U32 R15, RZ, RZ, -0x1 ;  /* 0xffffffffff0f7424 */ /* 0x000fce00078e00ff */
[----:B-1----:R-:W-:Y:S05]  /*16890*/  WARPSYNC.COLLECTIVE R15, `(.L_x_925) ;  /* 0x000000000f087348 */ /* 0x002fea0003c00000 */
[----:B------:R0:W2:Y:S02]  /*168a0*/  SHFL.IDX P6, R14, R13, R12, R11 ;  /* 0x0000000c0d0e7389 */ /* 0x0000a400000c000b */
[----:B012---:R-:W-:Y:S01]  /*168b0*/  ENDCOLLECTIVE ;  /* 0x000000000000791b */ /* 0x007fe20003800000 */
.L_x_925:
[----:B------:R-:W-:Y:S05]  /*168c0*/  BSYNC B1 ;  /* 0x0000000000017941 */ /* 0x000fea0003800000 */
.L_x_924:
[----:B------:R-:W-:Y:S02]  /*168d0*/  IMAD.MOV.U32 R13, RZ, RZ, R102 ;  /* 0x000000ffff0d7224 */ /* 0x000fe400078e0066 */
[----:B------:R-:W-:Y:S02]  /*168e0*/  IMAD.MOV.U32 R12, RZ, RZ, RZ ;  /* 0x000000ffff0c7224 */ /* 0x000fe400078e00ff */
[----:B------:R-:W-:Y:S02]  /*168f0*/  IMAD.MOV.U32 R11, RZ, RZ, 0x1c1f ;  /* 0x00001c1fff0b7424 */ /* 0x000fe400078e00ff */
[----:B------:R-:W-:Y:S02]  /*16900*/  IMAD.MOV.U32 R15, RZ, RZ, -0x1 ;  /* 0xffffffffff0f7424 */ /* 0x000fe400078e00ff */
[----:B------:R-:W-:-:S07]  /*16910*/  IMAD.MOV.U32 R95, RZ, RZ, R14 ;  /* 0x000000ffff5f7224 */ /* 0x000fce00078e000e */
[----:B------:R-:W-:Y:S05]  /*16920*/  WARPSYNC.COLLECTIVE R15, `(.L_x_926) ;  /* 0x000000000f087348 */ /* 0x000fea0003c00000 */
[----:B------:R0:W1:Y:S02]  /*16930*/  SHFL.IDX P6, R14, R13, R12, R11 ;  /* 0x0000000c0d0e7389 */ /* 0x00006400000c000b */
[----:B01----:R-:W-:Y:S01]  /*16940*/  ENDCOLLECTIVE ;  /* 0x000000000000791b */ /* 0x003fe20003800000 */
.L_x_926:
[----:B------:R-:W-:Y:S01]  /*16950*/  MOV R94, R14 ;  /* 0x0000000e005e7202 */ /* 0x000fe20000000f00 */
[----:B------:R-:W-:Y:S06]  /*16960*/  BRA `(.L_x_927) ;  /* 0xfffffed400507947 */ /* 0x000fec000383ffff */
.L_x_694:
[----:B------:R-:W-:Y:S01]  /*16970*/  BSSY B1, `(.L_x_928) ;  /* 0x0000008000017945 */ /* 0x000fe20003800000 */
[----:B----4-:R-:W-:Y:S02]  /*16980*/  IMAD.MOV.U32 R13, RZ, RZ, R103 ;  /* 0x000000ffff0d7224 */ /* 0x010fe400078e0067 */
[----:B------:R-:W-:Y:S02]  /*16990*/  IMAD.MOV.U32 R12, RZ, RZ, 0x1 ;  /* 0x00000001ff0c7424 */ /* 0x000fe400078e00ff */
[----:B------:R-:W-:Y:S02]  /*169a0*/  IMAD.MOV.U32 R11, RZ, RZ, 0x1c1f ;  /* 0x00001c1fff0b7424 */ /* 0x000fe400078e00ff */
[----:B------:R-:W-:-:S07]  /*169b0*/  IMAD.MOV.U32 R15, RZ, RZ, -0x1 ;  /* 0xffffffffff0f7424 */ /* 0x000fce00078e00ff */
[----:B0123--:R-:W-:Y:S05]  /*169c0*/  WARPSYNC.COLLECTIVE R15, `(.L_x_929) ;  /* 0x000000000f087348 */ /* 0x00ffea0003c00000 */
[----:B------:R4:W0:Y:S02]  /*169d0*/  SHFL.IDX P6, R14, R13, R12, R11 ;  /* 0x0000000c0d0e7389 */ /* 0x00082400000c000b */
[----:B01234-:R-:W-:Y:S01]  /*169e0*/  ENDCOLLECTIVE ;  /* 0x000000000000791b */ /* 0x01ffe20003800000 */
.L_x_929:
[----:B------:R-:W-:Y:S05]  /*169f0*/  BSYNC B1 ;  /* 0x0000000000017941 */ /* 0x000fea0003800000 */
.L_x_928:
[----:B------:R-:W-:Y:S01]  /*16a00*/  IMAD.MOV.U32 R13, RZ, RZ, R102 ;  /* 0x000000ffff0d7224 */ /* 0x000fe200078e0066 */
[----:B------:R-:W-:Y:S01]  /*16a10*/  MOV R12, 0x1 ;  /* 0x00000001000c7802 */ /* 0x000fe20000000f00 */
[----:B------:R-:W-:Y:S02]  /*16a20*/  IMAD.MOV.U32 R11, RZ, RZ, 0x1c1f ;  /* 0x00001c1fff0b7424 */ /* 0x000fe400078e00ff */
[----:B------:R-:W-:Y:S02]  /*16a30*/  IMAD.MOV.U32 R15, RZ, RZ, -0x1 ;  /* 0xffffffffff0f7424 */ /* 0x000fe400078e00ff */
[----:B------:R-:W-:-:S07]  /*16a40*/  IMAD.MOV.U32 R42, RZ, RZ, R14 ;  /* 0x000000ffff2a7224 */ /* 0x000fce00078e000e */
[----:B------:R-:W-:Y:S05]  /*16a50*/  WARPSYNC.COLLECTIVE R15, `(.L_x_930) ;  /* 0x000000000f087348 */ /* 0x000fea0003c00000 */
[----:B------:R0:W1:Y:S02]  /*16a60*/  SHFL.IDX P6, R14, R13, R12, R11 ;  /* 0x0000000c0d0e7389 */ /* 0x00006400000c000b */
[----:B01----:R-:W-:Y:S01]  /*16a70*/  ENDCOLLECTIVE ;  /* 0x000000000000791b */ /* 0x003fe20003800000 */
.L_x_930:
[----:B------:R-:W-:Y:S01]  /*16a80*/  IMAD.MOV.U32 R102, RZ, RZ, R14 ;  /* 0x000000ffff667224 */ /* 0x000fe200078e000e */
[----:B------:R-:W-:Y:S06]  /*16a90*/  BRA `(.L_x_931) ;  /* 0xfffffed800d47947 */ /* 0x000fec000383ffff */
.L_x_699:
[----:B0-----:R0:W1:Y:S02]  /*16aa0*/  SYNCS.PHASECHK.TRANS64.TRYWAIT P2, [R89+URZ+0x22890], R101 ;  /* 0x02289065590075a7 */ /* 0x001064000804017f */
[----:B-1----:R-:W-:Y:S05]  /*16ab0*/  @!P2 NANOSLEEP.SYNCS 0x989680 ;  /* 0x009896800000a95d */ /* 0x002fea0003900000 */
[----:B------:R-:W1:Y:S02]  /*16ac0*/  @!P2 SYNCS.PHASECHK.TRANS64 P2, [R89+URZ+0x22890], R101 ;  /* 0x022890655900a5a7 */ /* 0x000e64000804007f */
[----:B-1----:R-:W-:Y:S05]  /*16ad0*/  @!P2 BRA `(.L_x_699) ;  /* 0xfffffffc00f0a947 */ /* 0x002fea000383ffff */
[----:B------:R-:W-:Y:S05]  /*16ae0*/  BRA `(.L_x_932) ;  /* 0xfffffee000bc7947 */ /* 0x000fea000383ffff */
.L_x_700:
[----:B------:R-:W-:Y:S01]  /*16af0*/  BSSY B1, `(.L_x_933) ;  /* 0x0000008000017945 */ /* 0x000fe20003800000 */
[----:B------:R-:W-:Y:S01]  /*16b00*/  IMAD.MOV.U32 R13, RZ, RZ, R41 ;  /* 0x000000ffff0d7224 */ /* 0x000fe200078e0029 */
[----:B------:R-:W-:Y:S01]  /*16b10*/  MOV R15, 0xffffffff ;  /* 0xffffffff000f7802 */ /* 0x000fe20000000f00 */
[----:B------:R-:W-:Y:S02]  /*16b20*/  IMAD.MOV.U32 R12, RZ, RZ, RZ ;  /* 0x000000ffff0c7224 */ /* 0x000fe400078e00ff */
[----:B------:R-:W-:-:S07]  /*16b30*/  IMAD.MOV.U32 R11, RZ, RZ, 0x1c1f ;  /* 0x00001c1fff0b7424 */ /* 0x000fce00078e00ff */
[----:B0-----:R-:W-:Y:S05]  /*16b40*/  WARPSYNC.COLLECTIVE R15, `(.L_x_934) ;  /* 0x000000000f087348 */ /* 0x001fea0003c00000 */
[----:B------:R1:W2:Y:S02]  /*16b50*/  SHFL.IDX P6, R14, R13, R12, R11 ;  /* 0x0000000c0d0e7389 */ /* 0x0002a400000c000b */
[----:B012---:R-:W-:Y:S01]  /*16b60*/  ENDCOLLECTIVE ;  /* 0x000000000000791b */ /* 0x007fe20003800000 */
.L_x_934:
[----:B------:R-:W-:Y:S05]  /*16b70*/  BSYNC B1 ;  /* 0x0000000000017941 */ /* 0x000fea0003800000 */
.L_x_933:
        /* <DEDUP_REMOVED lines=8> */
.L_x_935:
[----:B------:R-:W-:Y:S05]  /*16c00*/  BRA `(.L_x_936) ;  /* 0xfffffee000e47947 */ /* 0x000fea000383ffff */
.L_x_703:
[----:B------:R-:W-:Y:S01]  /*16c10*/  BSSY B1, `(.L_x_937) ;  /* 0x0000008000017945 */ /* 0x000fe20003800000 */
[----:B----4-:R-:W-:Y:S01]  /*16c20*/  IMAD.MOV.U32 R13, RZ, RZ, R41 ;  /* 0x000000ffff0d7224 */ /* 0x010fe200078e0029 */
[----:B------:R-:W-:Y:S01]  /*16c30*/  MOV R12, 0x1 ;  /* 0x00000001000c7802 */ /* 0x000fe20000000f00 */
[----:B------:R-:W-:Y:S02]  /*16c40*/  IMAD.MOV.U32 R11, RZ, RZ, 0x1c1f ;  /* 0x00001c1fff0b7424 */ /* 0x000fe400078e00ff */
[----:B------:R-:W-:-:S07]  /*16c50*/  IMAD.MOV.U32 R15, RZ, RZ, -0x1 ;  /* 0xffffffffff0f7424 */ /* 0x000fce00078e00ff */
[----:B0123--:R-:W-:Y:S05]  /*16c60*/  WARPSYNC.COLLECTIVE R15, `(.L_x_938) ;  /* 0x000000000f087348 */ /* 0x00ffea0003c00000 */
[----:B---3--:R3:W4:Y:S02]  /*16c70*/  SHFL.IDX P6, R14, R13, R12, R11 ;  /* 0x0000000c0d0e7389 */ /* 0x00872400000c000b */
[----:B01234-:R-:W-:Y:S01]  /*16c80*/  ENDCOLLECTIVE ;  /* 0x000000000000791b */ /* 0x01ffe20003800000 */
.L_x_938:
[----:B------:R-:W-:Y:S05]  /*16c90*/  BSYNC B1 ;  /* 0x0000000000017941 */ /* 0x000fea0003800000 */
.L_x_937:
[----:B------:R-:W-:Y:S01]  /*16ca0*/  IMAD.MOV.U32 R13, RZ, RZ, R40 ;  /* 0x000000ffff0d7224 */ /* 0x000fe200078e0028 */
[----:B------:R-:W-:Y:S01]  /*16cb0*/  MOV R15, 0xffffffff ;  /* 0xffffffff000f7802 */ /* 0x000fe20000000f00 */
[----:B------:R-:W-:Y:S02]  /*16cc0*/  IMAD.MOV.U32 R12, RZ, RZ, 0x1 ;  /* 0x00000001ff0c7424 */ /* 0x000fe400078e00ff */
[----:B------:R-:W-:Y:S02]  /*16cd0*/  IMAD.MOV.U32 R11, RZ, RZ, 0x1c1f ;  /* 0x00001c1fff0b7424 */ /* 0x000fe400078e00ff */
[----:B------:R-:W-:-:S07]  /*16ce0*/  IMAD.MOV.U32 R37, RZ, RZ, R14 ;  /* 0x000000ffff257224 */ /* 0x000fce00078e000e */
[----:B------:R-:W-:Y:S05]  /*16cf0*/  WARPSYNC.COLLECTIVE R15, `(.L_x_939) ;  /* 0x000000000f087348 */ /* 0x000fea0003c00000 */
[----:B------:R0:W1:Y:S02]  /*16d00*/  SHFL.IDX P6, R14, R13, R12, R11 ;  /* 0x0000000c0d0e7389 */ /* 0x00006400000c000b */
[----:B01----:R-:W-:Y:S01]  /*16d10*/  ENDCOLLECTIVE ;  /* 0x000000000000791b */ /* 0x003fe20003800000 */
.L_x_939:
[----:B------:R-:W-:Y:S05]  /*16d20*/  BRA `(.L_x_940) ;  /* 0xfffffee000e47947 */ /* 0x000fea000383ffff */
.L_x_707:
[----:B------:R0:W0:Y:S02]  /*16d30*/  SYNCS.PHASECHK.TRANS64.TRYWAIT P3, [R89+URZ+0x228b0], R101 ;  /* 0x0228b065590075a7 */ /* 0x000024000806017f */
[----:B0-----:R-:W-:Y:S05]  /*16d40*/  @!P3 NANOSLEEP.SYNCS 0x989680 ;  /* 0x009896800000b95d */ /* 0x001fea0003900000 */
[----:B------:R-:W0:Y:S02]  /*16d50*/  @!P3 SYNCS.PHASECHK.TRANS64 P3, [R89+URZ+0x228b0], R101 ;  /* 0x0228b0655900b5a7 */ /* 0x000e24000806007f */
[----:B0-----:R-:W-:Y:S05]  /*16d60*/  @!P3 BRA `(.L_x_707) ;  /* 0xfffffffc00f0b947 */ /* 0x001fea000383ffff */
[----:B------:R-:W-:Y:S05]  /*16d70*/  BRA `(.L_x_941) ;  /* 0xfffffee4005c7947 */ /* 0x000fea000383ffff */
.L_x_715:
[----:B------:R-:W0:Y:S01]  /*16d80*/  S2R R6, SR_TID.X ;  /* 0x0000000000067919 */ /* 0x000e220000002100 */
[----:B------:R-:W-:Y:S01]  /*16d90*/  BSSY B0, `(.L_x_942) ;  /* 0x000000c000007945 */ /* 0x000fe20003800000 */
[----:B------:R-:W-:Y:S02]  /*16da0*/  IMAD.MOV.U32 R12, RZ, RZ, RZ ;  /* 0x000000ffff0c7224 */ /* 0x000fe400078e00ff */
[----:B------:R-:W-:Y:S02]  /*16db0*/  IMAD.MOV.U32 R11, RZ, RZ, 0x1f ;  /* 0x0000001fff0b7424 */ /* 0x000fe400078e00ff */
[----:B------:R-:W-:Y:S02]  /*16dc0*/  IMAD.MOV.U32 R15, RZ, RZ, -0x1 ;  /* 0xffffffffff0f7424 */ /* 0x000fe400078e00ff */
[----:B0-----:R-:W-:-:S05]  /*16dd0*/  VIADD R6, R6, 0xffffff80 ;  /* 0xffffff8006067836 */ /* 0x001fca0000000000 */
[----:B------:R-:W-:-:S04]  /*16de0*/  SHF.R.S32.HI R3, RZ, 0x1f, R6 ;  /* 0x0000001fff037819 */ /* 0x000fc80000011406 */
[----:B------:R-:W-:-:S04]  /*16df0*/  LEA.HI R3, R3, R6, RZ, 0x7 ;  /* 0x0000000603037211 */ /* 0x000fc800078f38ff */
[----:B------:R-:W-:-:S05]  /*16e00*/  SHF.R.S32.HI R3, RZ, 0x7, R3 ;  /* 0x00000007ff037819 */ /* 0x000fca0000011403 */
[----:B------:R-:W-:-:S07]  /*16e10*/  IMAD.MOV.U32 R13, RZ, RZ, R3 ;  /* 0x000000ffff0d7224 */ /* 0x000fce00078e0003 */
[----:B-----5:R-:W-:Y:S05]  /*16e20*/  WARPSYNC.COLLECTIVE R15, `(.L_x_943) ;  /* 0x000000000f087348 */ /* 0x020fea0003c00000 */
[----:B------:R0:W1:Y:S02]  /*16e30*/  SHFL.IDX P6, R14, R13, R12, R11 ;  /* 0x0000000c0d0e7389 */ /* 0x00006400000c000b */
[----:B01---5:R-:W-:Y:S01]  /*16e40*/  ENDCOLLECTIVE ;  /* 0x000000000000791b */ /* 0x023fe20003800000 */
.L_x_943:
[----:B------:R-:W-:Y:S05]  /*16e50*/  BSYNC B0 ;  /* 0x0000000000007941 */ /* 0x000fea0003800000 */
.L_x_942:
[----:B------:R-:W-:Y:S05]  /*16e60*/  BRA `(.L_x_944) ;  /* 0xfffffef0009c7947 */ /* 0x000fea000383ffff */
.L_x_727:
[----:B------:R-:W-:Y:S01]  /*16e70*/  BSSY B1, `(.L_x_945) ;  /* 0x0000008000017945 */ /* 0x000fe20003800000 */
[----:B------:R-:W-:Y:S01]  /*16e80*/  IMAD.MOV.U32 R13, RZ, RZ, R25 ;  /* 0x000000ffff0d7224 */ /* 0x000fe200078e0019 */
[----:B------:R-:W-:Y:S01]  /*16e90*/  MOV R12, RZ ;  /* 0x000000ff000c7202 */ /* 0x000fe20000000f00 */
[----:B------:R-:W-:Y:S02]  /*16ea0*/  IMAD.MOV.U32 R11, RZ, RZ, 0x1c1f ;  /* 0x00001c1fff0b7424 */ /* 0x000fe400078e00ff */
[----:B------:R-:W-:-:S07]  /*16eb0*/  IMAD.MOV.U32 R15, RZ, RZ, -0x1 ;  /* 0xffffffffff0f7424 */ /* 0x000fce00078e00ff */
[----:B------:R-:W-:Y:S05]  /*16ec0*/  WARPSYNC.COLLECTIVE R15, `(.L_x_946) ;  /* 0x000000000f087348 */ /* 0x000fea0003c00000 */
[----:B------:R0:W1:Y:S02]  /*16ed0*/  SHFL.IDX P6, R14, R13, R12, R11 ;  /* 0x0000000c0d0e7389 */ /* 0x00006400000c000b */
[----:B01----:R-:W-:Y:S01]  /*16ee0*/  ENDCOLLECTIVE ;  /* 0x000000000000791b */ /* 0x003fe20003800000 */
.L_x_946:
[----:B------:R-:W-:Y:S05]  /*16ef0*/  BSYNC B1 ;  /* 0x0000000000017941 */ /* 0x000fea0003800000 */
.L_x_945:
        /* <DEDUP_REMOVED lines=8> */
.L_x_947:
[----:B------:R-:W-:Y:S02]  /*16f80*/  IMAD.MOV.U32 R13, RZ, RZ, R27 ;  /* 0x000000ffff0d7224 */ /* 0x000fe400078e001b */
[----:B------:R-:W-:-:S07]  /*16f90*/  IMAD.MOV.U32 R0, RZ, RZ, R14 ;  /* 0x000000ffff007224 */ /* 0x000fce00078e000e */
[----:B------:R-:W-:Y:S05]  /*16fa0*/  WARPSYNC.COLLECTIVE R15, `(.L_x_948) ;  /* 0x000000000f087348 */ /* 0x000fea0003c00000 */
[----:B------:R0:W1:Y:S02]  /*16fb0*/  SHFL.IDX P6, R14, R13, R12, R11 ;  /* 0x0000000c0d0e7389 */ /* 0x00006400000c000b */
[----:B01----:R-:W-:Y:S01]  /*16fc0*/  ENDCOLLECTIVE ;  /* 0x000000000000791b */ /* 0x003fe20003800000 */
.L_x_948:
[----:B------:R-:W-:Y:S02]  /*16fd0*/  IMAD.MOV.U32 R13, RZ, RZ, R26 ;  /* 0x000000ffff0d7224 */ /* 0x000fe400078e001a */
[----:B------:R-:W-:-:S07]  /*16fe0*/  IMAD.MOV.U32 R5, RZ, RZ, R14 ;  /* 0x000000ffff057224 */ /* 0x000fce00078e000e */
[----:B------:R-:W-:Y:S05]  /*16ff0*/  WARPSYNC.COLLECTIVE R15, `(.L_x_949) ;  /* 0x000000000f087348 */ /* 0x000fea0003c00000 */
[----:B------:R0:W1:Y:S02]  /*17000*/  SHFL.IDX P6, R14, R13, R12, R11 ;  /* 0x0000000c0d0e7389 */ /* 0x00006400000c000b */
[----:B01----:R-:W-:Y:S01]  /*17010*/  ENDCOLLECTIVE ;  /* 0x000000000000791b */ /* 0x003fe20003800000 */
.L_x_949:
[----:B------:R-:W-:Y:S05]  /*17020*/  BRA `(.L_x_950) ;  /* 0xfffffef400a47947 */ /* 0x000fea000383ffff */
.L_x_731:
[----:B0-----:R0:W1:Y:S02]  /*17030*/  SYNCS.PHASECHK.TRANS64.TRYWAIT P0, [R19+URZ+0x22800], R14 ;  /* 0x0228000e130075a7 */ /* 0x001064000800017f */
[----:B-1----:R-:W-:Y:S05]  /*17040*/  @!P0 NANOSLEEP.SYNCS 0x989680 ;  /* 0x009896800000895d */ /* 0x002fea0003900000 */
[----:B------:R-:W1:Y:S02]  /*17050*/  @!P0 SYNCS.PHASECHK.TRANS64 P0, [R19+URZ+0x22800], R14 ;  /* 0x0228000e130085a7 */ /* 0x000e64000800007f */
[----:B-1----:R-:W-:Y:S05]  /*17060*/  @!P0 BRA `(.L_x_731) ;  /* 0xfffffffc00f08947 */ /* 0x002fea000383ffff */
[----:B------:R-:W-:Y:S05]  /*17070*/  BRA `(.L_x_951) ;  /* 0xfffffef800c87947 */ /* 0x000fea000383ffff */
.L_x_739:
[----:B------:R-:W-:Y:S01]  /*17080*/  BSSY B1, `(.L_x_952) ;  /* 0x0000008000017945 */ /* 0x000fe20003800000 */
[----:B------:R-:W-:Y:S01]  /*17090*/  IMAD.MOV.U32 R13, RZ, RZ, R25 ;  /* 0x000000ffff0d7224 */ /* 0x000fe200078e0019 */
[----:B------:R-:W-:Y:S01]  /*170a0*/  MOV R11, 0x1c1f ;  /* 0x00001c1f000b7802 */ /* 0x000fe20000000f00 */
[----:B------:R-:W-:Y:S02]  /*170b0*/  IMAD.MOV.U32 R12, RZ, RZ, RZ ;  /* 0x000000ffff0c7224 */ /* 0x000fe400078e00ff */
[----:B------:R-:W-:-:S07]  /*170c0*/  IMAD.MOV.U32 R15, RZ, RZ, -0x1 ;  /* 0xffffffffff0f7424 */ /* 0x000fce00078e00ff */
[----:B------:R-:W-:Y:S05]  /*170d0*/  WARPSYNC.COLLECTIVE R15, `(.L_x_953) ;  /* 0x000000000f087348 */ /* 0x000fea0003c00000 */
[----:B------:R0:W1:Y:S02]  /*170e0*/  SHFL.IDX P6, R14, R13, R12, R11 ;  /* 0x0000000c0d0e7389 */ /* 0x00006400000c000b */
[----:B01----:R-:W-:Y:S01]  /*170f0*/  ENDCOLLECTIVE ;  /* 0x000000000000791b */ /* 0x003fe20003800000 */
.L_x_953:
[----:B------:R-:W-:Y:S05]  /*17100*/  BSYNC B1 ;  /* 0x0000000000017941 */ /* 0x000fea0003800000 */
.L_x_952:
        /* <DEDUP_REMOVED lines=8> */
.L_x_954:
[----:B------:R-:W-:Y:S01]  /*17190*/  IMAD.MOV.U32 R13, RZ, RZ, R27 ;  /* 0x000000ffff0d7224 */ /* 0x000fe200078e001b */
[----:B------:R-:W-:-:S07]  /*171a0*/  MOV R3, R14 ;  /* 0x0000000e00037202 */ /* 0x000fce0000000f00 */
[----:B------:R-:W-:Y:S05]  /*171b0*/  WARPSYNC.COLLECTIVE R15, `(.L_x_955) ;  /* 0x000000000f087348 */ /* 0x000fea0003c00000 */
[----:B------:R0:W1:Y:S02]  /*171c0*/  SHFL.IDX P6, R14, R13, R12, R11 ;  /* 0x0000000c0d0e7389 */ /* 0x00006400000c000b */
[----:B01----:R-:W-:Y:S01]  /*171d0*/  ENDCOLLECTIVE ;  /* 0x000000000000791b */ /* 0x003fe20003800000 */
.L_x_955:
[----:B------:R-:W-:Y:S02]  /*171e0*/  IMAD.MOV.U32 R13, RZ, RZ, R26 ;  /* 0x000000ffff0d7224 */ /* 0x000fe400078e001a */
[----:B------:R-:W-:-:S07]  /*171f0*/  IMAD.MOV.U32 R20, RZ, RZ, R14 ;  /* 0x000000ffff147224 */ /* 0x000fce00078e000e */
[----:B------:R-:W-:Y:S05]  /*17200*/  WARPSYNC.COLLECTIVE R15, `(.L_x_956) ;  /* 0x000000000f087348 */ /* 0x000fea0003c00000 */
[----:B------:R0:W1:Y:S02]  /*17210*/  SHFL.IDX P6, R14, R13, R12, R11 ;  /* 0x0000000c0d0e7389 */ /* 0x00006400000c000b */
[----:B01----:R-:W-:Y:S01]  /*17220*/  ENDCOLLECTIVE ;  /* 0x000000000000791b */ /* 0x003fe20003800000 */
.L_x_956:
[----:B------:R-:W-:Y:S05]  /*17230*/  BRA `(.L_x_957) ;  /* 0xffffff04002c7947 */ /* 0x000fea000383ffff */
.L_x_743:
[----:B0-----:R0:W1:Y:S02]  /*17240*/  SYNCS.PHASECHK.TRANS64.TRYWAIT P1, [R19+URZ+0x22800], R24 ;  /* 0x02280018130075a7 */ /* 0x001064000802017f */
[----:B-1----:R-:W-:Y:S05]  /*17250*/  @!P1 NANOSLEEP.SYNCS 0x989680 ;  /* 0x009896800000995d */ /* 0x002fea0003900000 */
[----:B------:R-:W1:Y:S02]  /*17260*/  @!P1 SYNCS.PHASECHK.TRANS64 P1, [R19+URZ+0x22800], R24 ;  /* 0x02280018130095a7 */ /* 0x000e64000802007f */
[----:B-1----:R-:W-:Y:S05]  /*17270*/  @!P1 BRA `(.L_x_743) ;  /* 0xfffffffc00f09947 */ /* 0x002fea000383ffff */
[----:B------:R-:W-:Y:S05]  /*17280*/  BRA `(.L_x_958) ;  /* 0xffffff0800107947 */ /* 0x000fea000383ffff */
.L_x_749:
[----:B--2---:R2:W4:Y:S02]  /*17290*/  SYNCS.PHASECHK.TRANS64.TRYWAIT P1, [R8+URZ+0x22830], R73 ;  /* 0x02283049080075a7 */ /* 0x004524000802017f */
[----:B----4-:R-:W-:Y:S05]  /*172a0*/  @!P1 NANOSLEEP.SYNCS 0x989680 ;  /* 0x009896800000995d */ /* 0x010fea0003900000 */
[----:B------:R-:W4:Y:S02]  /*172b0*/  @!P1 SYNCS.PHASECHK.TRANS64 P1, [R8+URZ+0x22830], R73 ;  /* 0x02283049080095a7 */ /* 0x000f24000802007f */
[----:B----4-:R-:W-:Y:S05]  /*172c0*/  @!P1 BRA `(.L_x_749) ;  /* 0xfffffffc00f09947 */ /* 0x010fea000383ffff */
[----:B------:R-:W-:Y:S05]  /*172d0*/  BRA `(.L_x_748) ;  /* 0xffffff1400387947 */ /* 0x000fea000383ffff */
.L_x_755:
[----:B-1----:R1:W2:Y:S02]  /*172e0*/  SYNCS.PHASECHK.TRANS64.TRYWAIT P1, [R8+URZ+0x22850], R73 ;  /* 0x02285049080075a7 */ /* 0x0022a4000802017f */
[----:B--2---:R-:W-:Y:S05]  /*172f0*/  @!P1 NANOSLEEP.SYNCS 0x989680 ;  /* 0x009896800000995d */ /* 0x004fea0003900000 */
[----:B------:R-:W2:Y:S02]  /*17300*/  @!P1 SYNCS.PHASECHK.TRANS64 P1, [R8+URZ+0x22850], R73 ;  /* 0x02285049080095a7 */ /* 0x000ea4000802007f */
[----:B--2---:R-:W-:Y:S05]  /*17310*/  @!P1 BRA `(.L_x_755) ;  /* 0xfffffffc00f09947 */ /* 0x004fea000383ffff */
[----:B------:R-:W-:Y:S05]  /*17320*/  BRA `(.L_x_754) ;  /* 0xffffff2800e07947 */ /* 0x000fea000383ffff */
.L_x_761:
[----:B-1----:R1:W2:Y:S02]  /*17330*/  SYNCS.PHASECHK.TRANS64.TRYWAIT P2, [R9+URZ+0x22830], R10 ;  /* 0x0228300a090075a7 */ /* 0x0022a4000804017f */
[----:B--2---:R-:W-:Y:S05]  /*17340*/  @!P2 NANOSLEEP.SYNCS 0x989680 ;  /* 0x009896800000a95d */ /* 0x004fea0003900000 */
[----:B------:R-:W2:Y:S02]  /*17350*/  @!P2 SYNCS.PHASECHK.TRANS64 P2, [R9+URZ+0x22830], R10 ;  /* 0x0228300a0900a5a7 */ /* 0x000ea4000804007f */
[----:B--2---:R-:W-:Y:S05]  /*17360*/  @!P2 BRA `(.L_x_761) ;  /* 0xfffffffc00f0a947 */ /* 0x004fea000383ffff */
[----:B------:R-:W-:Y:S05]  /*17370*/  BRA `(.L_x_760) ;  /* 0xffffff30001c7947 */ /* 0x000fea000383ffff */
.L_x_767:
[----:B-1----:R1:W3:Y:S02]  /*17380*/  SYNCS.PHASECHK.TRANS64.TRYWAIT P2, [R9+URZ+0x22850], R10 ;  /* 0x0228500a090075a7 */ /* 0x0022e4000804017f */
[----:B---3--:R-:W-:Y:S05]  /*17390*/  @!P2 NANOSLEEP.SYNCS 0x989680 ;  /* 0x009896800000a95d */ /* 0x008fea0003900000 */
[----:B------:R-:W3:Y:S02]  /*173a0*/  @!P2 SYNCS.PHASECHK.TRANS64 P2, [R9+URZ+0x22850], R10 ;  /* 0x0228500a0900a5a7 */ /* 0x000ee4000804007f */
[----:B---3--:R-:W-:Y:S05]  /*173b0*/  @!P2 BRA `(.L_x_767) ;  /* 0xfffffffc00f0a947 */ /* 0x008fea000383ffff */
[----:B------:R-:W-:Y:S05]  /*173c0*/  BRA `(.L_x_766) ;  /* 0xffffff4800847947 */ /* 0x000fea000383ffff */
.L_x_783:
[----:B------:R-:W-:Y:S01]  /*173d0*/  IMAD.MOV.U32 R13, RZ, RZ, R4 ;  /* 0x000000ffff0d7224 */ /* 0x000fe200078e0004 */
[----:B------:R-:W-:Y:S01]  /*173e0*/  MOV R15, 0xffffffff ;  /* 0xffffffff000f7802 */ /* 0x000fe20000000f00 */
[----:B------:R-:W-:Y:S02]  /*173f0*/  IMAD.MOV.U32 R12, RZ, RZ, RZ ;  /* 0x000000ffff0c7224 */ /* 0x000fe400078e00ff */
[----:B------:R-:W-:-:S07]  /*17400*/  IMAD.MOV.U32 R11, RZ, RZ, 0x181f ;  /* 0x0000181fff0b7424 */ /* 0x000fce00078e00ff */
[----:B-1----:R-:W-:Y:S05]  /*17410*/  WARPSYNC.COLLECTIVE R15, `(.L_x_959) ;  /* 0x000000000f087348 */ /* 0x002fea0003c00000 */
[----:B------:R0:W2:Y:S02]  /*17420*/  SHFL.IDX P6, R14, R13, R12, R11 ;  /* 0x0000000c0d0e7389 */ /* 0x0000a400000c000b */
[----:B012---:R-:W-:Y:S01]  /*17430*/  ENDCOLLECTIVE ;  /* 0x000000000000791b */ /* 0x007fe20003800000 */
.L_x_959:
[----:B------:R-:W-:Y:S02]  /*17440*/  IMAD.MOV.U32 R13, RZ, RZ, R3 ;  /* 0x000000ffff0d7224 */ /* 0x000fe400078e0003 */
[----:B------:R-:W-:-:S07]  /*17450*/  IMAD.MOV.U32 R0, RZ, RZ, R14 ;  /* 0x000000ffff007224 */ /* 0x000fce00078e000e */
[----:B------:R-:W-:Y:S05]  /*17460*/  WARPSYNC.COLLECTIVE R15, `(.L_x_960) ;  /* 0x000000000f087348 */ /* 0x000fea0003c00000 */
[----:B------:R0:W1:Y:S02]  /*17470*/  SHFL.IDX P6, R14, R13, R12, R11 ;  /* 0x0000000c0d0e7389 */ /* 0x00006400000c000b */
[----:B01----:R-:W-:Y:S01]  /*17480*/  ENDCOLLECTIVE ;  /* 0x000000000000791b */ /* 0x003fe20003800000 */
.L_x_960:
[----:B------:R-:W-:Y:S05]  /*17490*/  BRA `(.L_x_961) ;  /* 0xffffff8000247947 */ /* 0x000fea000383ffff */
.L_x_786:
[----:B------:R-:W-:Y:S01]  /*174a0*/  BSSY B1, `(.L_x_962) ;  /* 0x0000008000017945 */ /* 0x000fe20003800000 */
[----:B----4-:R-:W-:Y:S02]  /*174b0*/  IMAD.MOV.U32 R13, RZ, RZ, R4 ;  /* 0x000000ffff0d7224 */ /* 0x010fe400078e0004 */
[----:B------:R-:W-:Y:S02]  /*174c0*/  IMAD.MOV.U32 R12, RZ, RZ, 0x1 ;  /* 0x00000001ff0c7424 */ /* 0x000fe400078e00ff */
[----:B------:R-:W-:Y:S02]  /*174d0*/  IMAD.MOV.U32 R11, RZ, RZ, 0x181f ;  /* 0x0000181fff0b7424 */ /* 0x000fe400078e00ff */
[----:B------:R-:W-:-:S07]  /*174e0*/  IMAD.MOV.U32 R15, RZ, RZ, -0x1 ;  /* 0xffffffffff0f7424 */ /* 0x000fce00078e00ff */
[----:B0123--:R-:W-:Y:S05]  /*174f0*/  WARPSYNC.COLLECTIVE R15, `(.L_x_963) ;  /* 0x000000000f087348 */ /* 0x00ffea0003c00000 */
[----:B---3--:R3:W4:Y:S02]  /*17500*/  SHFL.IDX P6, R14, R13, R12, R11 ;  /* 0x0000000c0d0e7389 */ /* 0x00872400000c000b */
[----:B01234-:R-:W-:Y:S01]  /*17510*/  ENDCOLLECTIVE ;  /* 0x000000000000791b */ /* 0x01ffe20003800000 */
.L_x_963:
[----:B------:R-:W-:Y:S05]  /*17520*/  BSYNC B1 ;  /* 0x0000000000017941 */ /* 0x000fea0003800000 */
.L_x_962:
[----:B------:R-:W-:Y:S01]  /*17530*/  IMAD.MOV.U32 R13, RZ, RZ, R3 ;  /* 0x000000ffff0d7224 */ /* 0x000fe200078e0003 */
[----:B------:R-:W-:Y:S01]  /*17540*/  MOV R0, R14 ;  /* 0x0000000e00007202 */ /* 0x000fe20000000f00 */
[----:B------:R-:W-:Y:S02]  /*17550*/  IMAD.MOV.U32 R12, RZ, RZ, 0x1 ;  /* 0x00000001ff0c7424 */ /* 0x000fe400078e00ff */
[----:B------:R-:W-:Y:S02]  /*17560*/  IMAD.MOV.U32 R11, RZ, RZ, 0x181f ;  /* 0x0000181fff0b7424 */ /* 0x000fe400078e00ff */
[----:B------:R-:W-:-:S07]  /*17570*/  IMAD.MOV.U32 R15, RZ, RZ, -0x1 ;  /* 0xffffffffff0f7424 */ /* 0x000fce00078e00ff */
[----:B------:R-:W-:Y:S05]  /*17580*/  WARPSYNC.COLLECTIVE R15, `(.L_x_964) ;  /* 0x000000000f087348 */ /* 0x000fea0003c00000 */
[----:B------:R0:W1:Y:S02]  /*17590*/  SHFL.IDX P6, R14, R13, R12, R11 ;  /* 0x0000000c0d0e7389 */ /* 0x00006400000c000b */
[----:B01----:R-:W-:Y:S01]  /*175a0*/  ENDCOLLECTIVE ;  /* 0x000000000000791b */ /* 0x003fe20003800000 */
.L_x_964:
[----:B------:R-:W-:Y:S05]  /*175b0*/  BRA `(.L_x_965) ;  /* 0xffffff8000707947 */ /* 0x000fea000383ffff */
.L_x_789:
        /* <DEDUP_REMOVED lines=8> */
.L_x_967:
[----:B------:R-:W-:Y:S05]  /*17640*/  BSYNC B1 ;  /* 0x0000000000017941 */ /* 0x000fea0003800000 */
.L_x_966:
[----:B------:R-:W-:Y:S02]  /*17650*/  IMAD.MOV.U32 R13, RZ, RZ, R3 ;  /* 0x000000ffff0d7224 */ /* 0x000fe400078e0003 */
[----:B------:R-:W-:Y:S02]  /*17660*/  IMAD.MOV.U32 R12, RZ, RZ, 0x2 ;  /* 0x00000002ff0c7424 */ /* 0x000fe400078e00ff */
[----:B------:R-:W-:Y:S02]  /*17670*/  IMAD.MOV.U32 R11, RZ, RZ, 0x181f ;  /* 0x0000181fff0b7424 */ /* 0x000fe400078e00ff */
[----:B------:R-:W-:Y:S02]  /*17680*/  IMAD.MOV.U32 R15, RZ, RZ, -0x1 ;  /* 0xffffffffff0f7424 */ /* 0x000fe400078e00ff */
[----:B------:R-:W-:-:S07]  /*17690*/  IMAD.MOV.U32 R0, RZ, RZ, R14 ;  /* 0x000000ffff007224 */ /* 0x000fce00078e000e */
[----:B------:R-:W-:Y:S05]  /*176a0*/  WARPSYNC.COLLECTIVE R15, `(.L_x_968) ;  /* 0x000000000f087348 */ /* 0x000fea0003c00000 */
[----:B------:R0:W1:Y:S02]  /*176b0*/  SHFL.IDX P6, R14, R13, R12, R11 ;  /* 0x0000000c0d0e7389 */ /* 0x00006400000c000b */
[----:B01----:R-:W-:Y:S01]  /*176c0*/  ENDCOLLECTIVE ;  /* 0x000000000000791b */ /* 0x003fe20003800000 */
.L_x_968:
[----:B------:R-:W-:Y:S05]  /*176d0*/  BRA `(.L_x_969) ;  /* 0xffffff8000b87947 */ /* 0x000fea000383ffff */
.L_x_792:
[----:B------:R-:W-:Y:S01]  /*176e0*/  BSSY B1, `(.L_x_970) ;  /* 0x0000008000017945 */ /* 0x000fe20003800000 */
[----:B0-----:R-:W-:Y:S01]  /*176f0*/  MOV R13, R4 ;  /* 0x00000004000d7202 */ /* 0x001fe20000000f00 */
[----:B------:R-:W-:Y:S02]  /*17700*/  IMAD.MOV.U32 R12, RZ, RZ, 0x3 ;  /* 0x00000003ff0c7424 */ /* 0x000fe400078e00ff */
[----:B------:R-:W-:Y:S02]  /*17710*/  IMAD.MOV.U32 R11, RZ, RZ, 0x181f ;  /* 0x0000181fff0b7424 */ /* 0x000fe400078e00ff */
[----:B------:R-:W-:-:S07]  /*17720*/  IMAD.MOV.U32 R15, RZ, RZ, -0x1 ;  /* 0xffffffffff0f7424 */ /* 0x000fce00078e00ff */
[----:B-1234-:R-:W-:Y:S05]  /*17730*/  WARPSYNC.COLLECTIVE R15, `(.L_x_971) ;  /* 0x000000000f087348 */ /* 0x01efea0003c00000 */
[----:B----4-:R0:W4:Y:S02]  /*17740*/  SHFL.IDX P6, R14, R13, R12, R11 ;  /* 0x0000000c0d0e7389 */ /* 0x01012400000c000b */
[----:B01234-:R-:W-:Y:S01]  /*17750*/  ENDCOLLECTIVE ;  /* 0x000000000000791b */ /* 0x01ffe20003800000 */
.L_x_971:
[----:B------:R-:W-:Y:S05]  /*17760*/  BSYNC B1 ;  /* 0x0000000000017941 */ /* 0x000fea0003800000 */
.L_x_970:
        /* <DEDUP_REMOVED lines=8> */
.L_x_972:
[----:B------:R-:W-:Y:S05]  /*177f0*/  BRA `(.L_x_973) ;  /* 0xffffff8400007947 */ /* 0x000fea000383ffff */
.L_x_809:
        /* <DEDUP_REMOVED lines=8> */
[----:B------:R-:W-:Y:S05]  /*17880*/  WARPSYNC.COLLECTIVE R15, `(.L_x_975) ;  /* 0x000000000f087348 */ /* 0x000fea0003c00000 */
[----:B------:R0:W1:Y:S02]  /*17890*/  SHFL.IDX P6, R14, R13, R12, R11 ;  /* 0x0000000c0d0e7389 */ /* 0x00006400000c000b */
[----:B01----:R-:W-:Y:S01]  /*178a0*/  ENDCOLLECTIVE ;  /* 0x000000000000791b */ /* 0x003fe20003800000 */
.L_x_975:
[----:B------:R-:W-:Y:S05]  /*178b0*/  BSYNC B1 ;  /* 0x0000000000017941 */ /* 0x000fea0003800000 */
.L_x_974:
[----:B------:R-:W-:Y:S05]  /*178c0*/  BRA `(.L_x_976) ;  /* 0xffffff9400cc7947 */ /* 0x000fea000383ffff */
.L_x_811:
[----:B------:R-:W-:Y:S01]  /*178d0*/  BSSY B1, `(.L_x_977) ;  /* 0x0000006000017945 */ /* 0x000fe20003800000 */
[----:B------:R-:W-:-:S07]  /*178e0*/  IMAD.MOV.U32 R15, RZ, RZ, -0x1 ;  /* 0xffffffffff0f7424 */ /* 0x000fce00078e00ff */
[----:B0-----:R-:W-:Y:S05]  /*178f0*/  WARPSYNC.COLLECTIVE R15, `(.L_x_978) ;  /* 0x000000000f0c7348 */ /* 0x001fea0003c00000 */
[----:B------:R-:W-:Y:S02]  /*17900*/  ELECT P6, UR62, PT ;  /* 0x00000000003e782f */ /* 0x000fe400038c0000 */
[----:B------:R-:W-:Y:S01]  /*17910*/  MOV R14, UR62 ;  /* 0x0000003e000e7c02 */ /* 0x000fe20008000f00 */
[----:B0-----:R-:W-:Y:S10]  /*17920*/  ENDCOLLECTIVE ;  /* 0x000000000000791b */ /* 0x001ff40003800000 */
.L_x_978:
[----:B------:R-:W-:Y:S05]  /*17930*/  BSYNC B1 ;  /* 0x0000000000017941 */ /* 0x000fea0003800000 */
.L_x_977:
[----:B------:R-:W-:Y:S05]  /*17940*/  BRA `(.L_x_810) ;  /* 0xffffff9400c47947 */ /* 0x000fea000383ffff */
.L_x_813:
[----:B0-----:R0:W1:Y:S02]  /*17950*/  SYNCS.PHASECHK.TRANS64.TRYWAIT P0, [R22+URZ+0x22820], R3 ;  /* 0x02282003160075a7 */ /* 0x001064000800017f */
[----:B-1----:R-:W-:Y:S05]  /*17960*/  @!P0 NANOSLEEP.SYNCS 0x989680 ;  /* 0x009896800000895d */ /* 0x002fea0003900000 */
[----:B------:R-:W1:Y:S02]  /*17970*/  @!P0 SYNCS.PHASECHK.TRANS64 P0, [R22+URZ+0x22820], R3 ;  /* 0x02282003160085a7 */ /* 0x000e64000800007f */
[----:B-1----:R-:W-:Y:S05]  /*17980*/  @!P0 BRA `(.L_x_813) ;  /* 0xfffffffc00f08947 */ /* 0x002fea000383ffff */
[----:B------:R-:W-:Y:S05]  /*17990*/  BRA `(.L_x_979) ;  /* 0xffffff9400d47947 */ /* 0x000fea000383ffff */
.L_x_817:
[----:B0-----:R0:W1:Y:S02]  /*179a0*/  SYNCS.PHASECHK.TRANS64.TRYWAIT P0, [R3+URZ+0x228a0], R6 ;  /* 0x0228a006030075a7 */ /* 0x001064000800017f */
[----:B-1----:R-:W-:Y:S05]  /*179b0*/  @!P0 NANOSLEEP.SYNCS 0x989680 ;  /* 0x009896800000895d */ /* 0x002fea0003900000 */
[----:B------:R-:W1:Y:S02]  /*179c0*/  @!P0 SYNCS.PHASECHK.TRANS64 P0, [R3+URZ+0x228a0], R6 ;  /* 0x0228a006030085a7 */ /* 0x000e64000800007f */
[----:B-1----:R-:W-:Y:S05]  /*179d0*/  @!P0 BRA `(.L_x_817) ;  /* 0xfffffffc00f08947 */ /* 0x002fea000383ffff */
[----:B------:R-:W-:Y:S05]  /*179e0*/  BRA `(.L_x_980) ;  /* 0xffffff9400ec7947 */ /* 0x000fea000383ffff */
.L_x_822:
[----:B-1----:R1:W2:Y:S02]  /*179f0*/  SYNCS.PHASECHK.TRANS64.TRYWAIT P0, [R3+URZ+0x228c0], R6 ;  /* 0x0228c006030075a7 */ /* 0x0022a4000800017f */
[----:B--2---:R-:W-:Y:S05]  /*17a00*/  @!P0 NANOSLEEP.SYNCS 0x989680 ;  /* 0x009896800000895d */ /* 0x004fea0003900000 */
[----:B------:R-:W2:Y:S02]  /*17a10*/  @!P0 SYNCS.PHASECHK.TRANS64 P0, [R3+URZ+0x228c0], R6 ;  /* 0x0228c006030085a7 */ /* 0x000ea4000800007f */
[----:B--2---:R-:W-:Y:S05]  /*17a20*/  @!P0 BRA `(.L_x_822) ;  /* 0xfffffffc00f08947 */ /* 0x004fea000383ffff */
[----:B------:R-:W-:Y:S05]  /*17a30*/  BRA `(.L_x_981) ;  /* 0xffffff9800687947 */ /* 0x000fea000383ffff */
.L_x_832:
[----:B0-----:R0:W1:Y:S02]  /*17a40*/  SYNCS.PHASECHK.TRANS64.TRYWAIT P1, [R6+URZ+0x228a0], R2 ;  /* 0x0228a002060075a7 */ /* 0x001064000802017f */
[----:B-1----:R-:W-:Y:S05]  /*17a50*/  @!P1 NANOSLEEP.SYNCS 0x989680 ;  /* 0x009896800000995d */ /* 0x002fea0003900000 */
[----:B------:R-:W1:Y:S02]  /*17a60*/  @!P1 SYNCS.PHASECHK.TRANS64 P1, [R6+URZ+0x228a0], R2 ;  /* 0x0228a002060095a7 */ /* 0x000e64000802007f */
[----:B-1----:R-:W-:Y:S05]  /*17a70*/  @!P1 BRA `(.L_x_832) ;  /* 0xfffffffc00f09947 */ /* 0x002fea000383ffff */
[----:B------:R-:W-:Y:S05]  /*17a80*/  BRA `(.L_x_982) ;  /* 0xffffff9c00dc7947 */ /* 0x000fea000383ffff */
.L_x_837:
[----:B-1----:R1:W2:Y:S02]  /*17a90*/  SYNCS.PHASECHK.TRANS64.TRYWAIT P1, [R6+URZ+0x228c0], R2 ;  /* 0x0228c002060075a7 */ /* 0x0022a4000802017f */
[----:B--2---:R-:W-:Y:S05]  /*17aa0*/  @!P1 NANOSLEEP.SYNCS 0x989680 ;  /* 0x009896800000995d */ /* 0x004fea0003900000 */
[----:B------:R-:W2:Y:S02]  /*17ab0*/  @!P1 SYNCS.PHASECHK.TRANS64 P1, [R6+URZ+0x228c0], R2 ;  /* 0x0228c002060095a7 */ /* 0x000ea4000802007f */
[----:B--2---:R-:W-:Y:S05]  /*17ac0*/  @!P1 BRA `(.L_x_837) ;  /* 0xfffffffc00f09947 */ /* 0x004fea000383ffff */
[----:B------:R-:W-:Y:S05]  /*17ad0*/  BRA `(.L_x_983) ;  /* 0xffffffa000547947 */ /* 0x000fea000383ffff */
.L_x_853:
[----:B------:R-:W0:Y:S01]  /*17ae0*/  S2R R10, SR_TID.X ;  /* 0x00000000000a7919 */ /* 0x000e220000002100 */
[----:B------:R-:W-:Y:S01]  /*17af0*/  BSSY B0, `(.L_x_984) ;  /* 0x000000a000007945 */ /* 0x000fe20003800000 */
[----:B------:R-:W-:Y:S02]  /*17b00*/  IMAD.MOV.U32 R12, RZ, RZ, RZ ;  /* 0x000000ffff0c7224 */ /* 0x000fe400078e00ff */
[----:B------:R-:W-:Y:S02]  /*17b10*/  IMAD.MOV.U32 R11, RZ, RZ, 0x1f ;  /* 0x0000001fff0b7424 */ /* 0x000fe400078e00ff */
[----:B------:R-:W-:Y:S01]  /*17b20*/  IMAD.MOV.U32 R15, RZ, RZ, -0x1 ;  /* 0xffffffffff0f7424 */ /* 0x000fe200078e00ff */
[----:B0-----:R-:W-:-:S04]  /*17b30*/  SHF.R.U32.HI R10, RZ, 0x5, R10 ;  /* 0x00000005ff0a7819 */ /* 0x001fc8000001160a */
[----:B------:R-:W-:-:S04]  /*17b40*/  LOP3.LUT R10, R10, 0x3, RZ, 0xc0, !PT ;  /* 0x000000030a0a7812 */ /* 0x000fc800078ec0ff */
[----:B------:R-:W-:-:S07]  /*17b50*/  MOV R13, R10 ;  /* 0x0000000a000d7202 */ /* 0x000fce0000000f00 */
[----:B-----5:R-:W-:Y:S05]  /*17b60*/  WARPSYNC.COLLECTIVE R15, `(.L_x_985) ;  /* 0x000000000f087348 */ /* 0x020fea0003c00000 */
[----:B------:R0:W1:Y:S02]  /*17b70*/  SHFL.IDX P6, R14, R13, R12, R11 ;  /* 0x0000000c0d0e7389 */ /* 0x00006400000c000b */
[----:B01---5:R-:W-:Y:S01]  /*17b80*/  ENDCOLLECTIVE ;  /* 0x000000000000791b */ /* 0x023fe20003800000 */
.L_x_985:
[----:B------:R-:W-:Y:S05]  /*17b90*/  BSYNC B0 ;  /* 0x0000000000007941 */ /* 0x000fea0003800000 */
.L_x_984:
[----:B------:R-:W-:Y:S05]  /*17ba0*/  BRA `(.L_x_986) ;  /* 0xffffffac00d87947 */ /* 0x000fea000383ffff */
.L_x_856:
[----:B0-----:R0:W1:Y:S02]  /*17bb0*/  SYNCS.PHASECHK.TRANS64.TRYWAIT P0, [R32+URZ+0x22840], R0 ;  /* 0x02284000200075a7 */ /* 0x001064000800017f */
[----:B-1----:R-:W-:Y:S05]  /*17bc0*/  @!P0 NANOSLEEP.SYNCS 0x989680 ;  /* 0x009896800000895d */ /* 0x002fea0003900000 */
[----:B------:R-:W1:Y:S02]  /*17bd0*/  @!P0 SYNCS.PHASECHK.TRANS64 P0, [R32+URZ+0x22840], R0 ;  /* 0x02284000200085a7 */ /* 0x000e64000800007f */
[----:B-1----:R-:W-:Y:S05]  /*17be0*/  @!P0 BRA `(.L_x_856) ;  /* 0xfffffffc00f08947 */ /* 0x002fea000383ffff */
[----:B------:R-:W-:Y:S05]  /*17bf0*/  BRA `(.L_x_987) ;  /* 0xffffffac00e87947 */ /* 0x000fea000383ffff */
.L_x_857:
[----:B------:R-:W-:Y:S01]  /*17c00*/  BSSY B0, `(.L_x_988) ;  /* 0x0000008000007945 */ /* 0x000fe20003800000 */
[----:B------:R-:W-:Y:S01]  /*17c10*/  IMAD.MOV.U32 R13, RZ, RZ, R4 ;  /* 0x000000ffff0d7224 */ /* 0x000fe200078e0004 */
[----:B------:R-:W-:Y:S01]  /*17c20*/  MOV R15, 0xffffffff ;  /* 0xffffffff000f7802 */ /* 0x000fe20000000f00 */
[----:B------:R-:W-:Y:S02]  /*17c30*/  IMAD.MOV.U32 R12, RZ, RZ, RZ ;  /* 0x000000ffff0c7224 */ /* 0x000fe400078e00ff */
[----:B------:R-:W-:-:S07]  /*17c40*/  IMAD.MOV.U32 R11, RZ, RZ, 0x181f ;  /* 0x0000181fff0b7424 */ /* 0x000fce00078e00ff */
[----:B------:R-:W-:Y:S05]  /*17c50*/  WARPSYNC.COLLECTIVE R15, `(.L_x_989) ;  /* 0x000000000f087348 */ /* 0x000fea0003c00000 */
[----:B------:R0:W1:Y:S02]  /*17c60*/  SHFL.IDX P6, R14, R13, R12, R11 ;  /* 0x0000000c0d0e7389 */ /* 0x00006400000c000b */
[----:B01----:R-:W-:Y:S01]  /*17c70*/  ENDCOLLECTIVE ;  /* 0x000000000000791b */ /* 0x003fe20003800000 */
.L_x_989:
[----:B------:R-:W-:Y:S05]  /*17c80*/  BSYNC B0 ;  /* 0x0000000000007941 */ /* 0x000fea0003800000 */
.L_x_988:
        /* <DEDUP_REMOVED lines=9> */
.L_x_990:
[----:B------:R-:W-:Y:S02]  /*17d20*/  IMAD.MOV.U32 R13, RZ, RZ, R4 ;  /* 0x000000ffff0d7224 */ /* 0x000fe400078e0004 */
[----:B------:R-:W-:Y:S02]  /*17d30*/  IMAD.MOV.U32 R12, RZ, RZ, 0x1 ;  /* 0x00000001ff0c7424 */ /* 0x000fe400078e00ff */
[----:B------:R-:W-:-:S07]  /*17d40*/  IMAD.MOV.U32 R3, RZ, RZ, R14 ;  /* 0x000000ffff037224 */ /* 0x000fce00078e000e */
[----:B------:R-:W-:Y:S05]  /*17d50*/  WARPSYNC.COLLECTIVE R15, `(.L_x_991) ;  /* 0x000000000f087348 */ /* 0x000fea0003c00000 */
[----:B------:R0:W1:Y:S02]  /*17d60*/  SHFL.IDX P6, R14, R13, R12, R11 ;  /* 0x0000000c0d0e7389 */ /* 0x00006400000c000b */
[----:B01----:R-:W-:Y:S01]  /*17d70*/  ENDCOLLECTIVE ;  /* 0x000000000000791b */ /* 0x003fe20003800000 */
.L_x_991:
[----:B------:R-:W-:-:S04]  /*17d80*/  @P0 LEA R3, P1, R9, R3, 0x1 ;  /* 0x0000000309030211 */ /* 0x000fc800078208ff */
[----:B------:R-:W-:-:S04]  /*17d90*/  @P0 IADD3.X R2, RZ, R2, RZ, P1, !PT ;  /* 0x00000002ff020210 */ /* 0x000fc80000ffe4ff */
        /* <DEDUP_REMOVED lines=13> */
.L_x_992:
[----:B------:R-:W-:Y:S02]  /*17e70*/  @P0 IMAD R6, R5, 0x2, R22 ;  /* 0x0000000205060824 */ /* 0x000fe400078e0216 */
[----:B------:R-:W-:Y:S02]  /*17e80*/  IMAD.MOV.U32 R13, RZ, RZ, R4 ;  /* 0x000000ffff0d7224 */ /* 0x000fe400078e0004 */
[----:B------:R-:W-:Y:S02]  /*17e90*/  IMAD.MOV.U32 R12, RZ, RZ, 0x2 ;  /* 0x00000002ff0c7424 */ /* 0x000fe400078e00ff */
[----:B------:R-:W-:-:S07]  /*17ea0*/  IMAD.MOV.U32 R3, RZ, RZ, R14 ;  /* 0x000000ffff037224 */ /* 0x000fce00078e000e */
[----:B------:R-:W-:Y:S05]  /*17eb0*/  WARPSYNC.COLLECTIVE R15, `(.L_x_993) ;  /* 0x000000000f087348 */ /* 0x000fea0003c00000 */
[----:B------:R0:W1:Y:S02]  /*17ec0*/  SHFL.IDX P6, R14, R13, R12, R11 ;  /* 0x0000000c0d0e7389 */ /* 0x00006400000c000b */
[----:B01----:R-:W-:Y:S01]  /*17ed0*/  ENDCOLLECTIVE ;  /* 0x000000000000791b */ /* 0x003fe20003800000 */
.L_x_993:
        /* <DEDUP_REMOVED lines=15> */
.L_x_994:
[----:B------:R-:W-:Y:S02]  /*17fd0*/  @P0 IMAD R6, R5, 0x2, R22 ;  /* 0x0000000205060824 */ /* 0x000fe400078e0216 */
[----:B------:R-:W-:Y:S02]  /*17fe0*/  IMAD.MOV.U32 R13, RZ, RZ, R4 ;  /* 0x000000ffff0d7224 */ /* 0x000fe400078e0004 */
[----:B------:R-:W-:Y:S02]  /*17ff0*/  IMAD.MOV.U32 R12, RZ, RZ, 0x3 ;  /* 0x00000003ff0c7424 */ /* 0x000fe400078e00ff */
[----:B------:R-:W-:-:S07]  /*18000*/  IMAD.MOV.U32 R3, RZ, RZ, R14 ;  /* 0x000000ffff037224 */ /* 0x000fce00078e000e */
[----:B------:R-:W-:Y:S05]  /*18010*/  WARPSYNC.COLLECTIVE R15, `(.L_x_995) ;  /* 0x000000000f087348 */ /* 0x000fea0003c00000 */
[----:B------:R0:W1:Y:S02]  /*18020*/  SHFL.IDX P6, R14, R13, R12, R11 ;  /* 0x0000000c0d0e7389 */ /* 0x00006400000c000b */
[----:B01----:R-:W-:Y:S01]  /*18030*/  ENDCOLLECTIVE ;  /* 0x000000000000791b */ /* 0x003fe20003800000 */
.L_x_995:
        /* <DEDUP_REMOVED lines=15> */
.L_x_996:
[----:B------:R-:W-:Y:S02]  /*18130*/  @P0 IMAD R6, R5, 0x2, R22 ;  /* 0x0000000205060824 */ /* 0x000fe400078e0216 */
[----:B------:R-:W-:Y:S02]  /*18140*/  IMAD.MOV.U32 R13, RZ, RZ, R4 ;  /* 0x000000ffff0d7224 */ /* 0x000fe400078e0004 */
[----:B------:R-:W-:Y:S02]  /*18150*/  IMAD.MOV.U32 R12, RZ, RZ, 0x4 ;  /* 0x00000004ff0c7424 */ /* 0x000fe400078e00ff */
[----:B------:R-:W-:-:S07]  /*18160*/  IMAD.MOV.U32 R3, RZ, RZ, R14 ;  /* 0x000000ffff037224 */ /* 0x000fce00078e000e */
[----:B------:R-:W-:Y:S05]  /*18170*/  WARPSYNC.COLLECTIVE R15, `(.L_x_997) ;  /* 0x000000000f087348 */ /* 0x000fea0003c00000 */
[----:B------:R0:W1:Y:S02]  /*18180*/  SHFL.IDX P6, R14, R13, R12, R11 ;  /* 0x0000000c0d0e7389 */ /* 0x00006400000c000b */
[----:B01----:R-:W-:Y:S01]  /*18190*/  ENDCOLLECTIVE ;  /* 0x000000000000791b */ /* 0x003fe20003800000 */
.L_x_997:
        /* <DEDUP_REMOVED lines=15> */
.L_x_998:
[----:B------:R-:W-:Y:S02]  /*18290*/  @P0 IMAD R6, R5, 0x2, R22 ;  /* 0x0000000205060824 */ /* 0x000fe400078e0216 */
[----:B------:R-:W-:Y:S02]  /*182a0*/  IMAD.MOV.U32 R13, RZ, RZ, R4 ;  /* 0x000000ffff0d7224 */ /* 0x000fe400078e0004 */
[----:B------:R-:W-:Y:S02]  /*182b0*/  IMAD.MOV.U32 R12, RZ, RZ, 0x5 ;  /* 0x00000005ff0c7424 */ /* 0x000fe400078e00ff */
[----:B------:R-:W-:-:S07]  /*182c0*/  IMAD.MOV.U32 R3, RZ, RZ, R14 ;  /* 0x000000ffff037224 */ /* 0x000fce00078e000e */
[----:B------:R-:W-:Y:S05]  /*182d0*/  WARPSYNC.COLLECTIVE R15, `(.L_x_999) ;  /* 0x000000000f087348 */ /* 0x000fea0003c00000 */
[----:B------:R0:W1:Y:S02]  /*182e0*/  SHFL.IDX P6, R14, R13, R12, R11 ;  /* 0x0000000c0d0e7389 */ /* 0x00006400000c000b */
[----:B01----:R-:W-:Y:S01]  /*182f0*/  ENDCOLLECTIVE ;  /* 0x000000000000791b */ /* 0x003fe20003800000 */
.L_x_999:
[----:B------:R-:W-:-:S04]  /*18300*/  @P0 LEA R3, P1, R9, R3, 0x1 ;  /* 0x0000000309030211 */ /* 0x000fc800078208ff */
[----:B------:R-:W-:-:S04]  /*18310*/  @P0 IADD3.X R2, RZ, R2, RZ, P1, !PT ;  /* 0x00000002ff020210 */ /* 0x000fc80000ffe4ff */
[----:B------:R-:W-:Y:S01]  /*18320*/  @P0 LOP3.LUT R3, R3, R2, RZ, 0x3c, !PT ;  /* 0x0000000203030212 */ /* 0x000fe200078e3cff */
[----:B------:R-:W-:-:S03]  /*18330*/  IMAD.MOV.U32 R13, RZ, RZ, R0 ;  /* 0x000000ffff0d7224 */ /* 0x000fc600078e0000 */
[----:B------:R-:W-:-:S04]  /*18340*/  @P0 LOP3.LUT R2, R3, R2, RZ, 0x3c, !PT ;  /* 0x0000000203020212 */ /* 0x000fc800078e3cff */
[----:B------:R-:W-:Y:S01]  /*18350*/  @P0 LOP3.LUT R3, R3, R2, RZ, 0x3c, !PT ;  /* 0x0000000203030212 */ /* 0x000fe200078e3cff */
[----:B------:R-:W-:-:S04]  /*18360*/  IMAD.MOV.U32 R4, RZ, RZ, R14 ;  /* 0x000000ffff047224 */ /* 0x000fc800078e000e */
[----:B------:R-:W-:Y:S01]  /*18370*/  @!PT LDS RZ, [RZ] ;  /* 0x00000000fffff984 */ /* 0x000fe20000000800 */
[----:B------:R-:W-:Y:S01]  /*18380*/  @!PT LDS RZ, [RZ] ;  /* 0x00000000fffff984 */ /* 0x000fe20000000800 */
[----:B------:R-:W-:Y:S01]  /*18390*/  @!PT LDS RZ, [RZ] ;  /* 0x00000000fffff984 */ /* 0x000fe20000000800 */
[----:B------:R0:W-:Y:S03]  /*183a0*/  @P0 LDGSTS.E.BYPASS.LTC128B.128 [R6+0x1e400], desc[UR40][R2.64], !P2 ;  /* 0x1e40000002060fae */ /* 0x0001e6000d101d68 */
[----:B0-----:R-:W-:Y:S05]  /*183b0*/  WARPSYNC.COLLECTIVE R15, `(.L_x_1000) ;  /* 0x000000000f087348 */ /* 0x001fea0003c00000 */
[----:B------:R1:W2:Y:S02]  /*183c0*/  SHFL.IDX P6, R14, R13, R12, R11 ;  /* 0x0000000c0d0e7389 */ /* 0x0002a400000c000b */
[----:B012---:R-:W-:Y:S01]  /*183d0*/  ENDCOLLECTIVE ;  /* 0x000000000000791b */ /* 0x007fe20003800000 */
.L_x_1000:
[----:B------:R-:W-:Y:S01]  /*183e0*/  IMAD.MOV.U32 R0, RZ, RZ, R14 ;  /* 0x000000ffff007224 */ /* 0x000fe200078e000e */
[----:B------:R-:W-:Y:S06]  /*183f0*/  BRA `(.L_x_1001) ;  /* 0xffffffac00587947 */ /* 0x000fec000383ffff */
.L_x_862:
[----:B------:R-:W-:Y:S01]  /*18400*/  MOV R13, R2 ;  /* 0x00000002000d7202 */ /* 0x000fe20000000f00 */
[----:B------:R-:W-:Y:S01]  /*18410*/  IMAD.MOV.U32 R12, RZ, RZ, RZ ;  /* 0x000000ffff0c7224 */ /* 0x000fe200078e00ff */
[----:B------:R-:W-:Y:S01]  /*18420*/  IADD3 R17, R10, R17, RZ ;  /* 0x000000110a117210 */ /* 0x000fe20007ffe0ff */
[----:B------:R-:W-:Y:S02]  /*18430*/  IMAD.MOV.U32 R11, RZ, RZ, 0x181f ;  /* 0x0000181fff0b7424 */ /* 0x000fe400078e00ff */
[----:B------:R-:W-:Y:S02]  /*18440*/  IMAD.MOV.U32 R15, RZ, RZ, -0x1 ;  /* 0xffffffffff0f7424 */ /* 0x000fe400078e00ff */
[----:B-----5:R-:W-:Y:S02]  /*18450*/  IMAD R3, R20, R7, RZ ;  /* 0x0000000714037224 */ /* 0x020fe400078e02ff */
[----:B------:R-:W-:-:S07]  /*18460*/  VIADD R6, R17, 0x10 ;  /* 0x0000001011067836 */ /* 0x000fce0000000000 */
[----:B------:R-:W-:Y:S05]  /*18470*/  WARPSYNC.COLLECTIVE R15, `(.L_x_1002) ;  /* 0x000000000f087348 */ /* 0x000fea0003c00000 */
[----:B------:R0:W1:Y:S02]  /*18480*/  SHFL.IDX P6, R14, R13, R12, R11 ;  /* 0x0000000c0d0e7389 */ /* 0x00006400000c000b */
[----:B01----:R-:W-:Y:S01]  /*18490*/  ENDCOLLECTIVE ;  /* 0x000000000000791b */ /* 0x003fe20003800000 */
.L_x_1002:
[----:B------:R-:W-:Y:S01]  /*184a0*/  ISETP.GE.AND P0, PT, R17, R3, PT ;  /* 0x000000031100720c */ /* 0x000fe20003f06270 */
[----:B------:R-:W-:Y:S02]  /*184b0*/  IMAD.MOV.U32 R13, RZ, RZ, R0 ;  /* 0x000000ffff0d7224 */ /* 0x000fe400078e0000 */
[----:B------:R-:W-:-:S10]  /*184c0*/  IMAD.MOV.U32 R4, RZ, RZ, R14 ;  /* 0x000000ffff047224 */ /* 0x000fd400078e000e */
[----:B------:R-:W-:Y:S05]  /*184d0*/  WARPSYNC.COLLECTIVE R15, `(.L_x_1003) ;  /* 0x000000000f087348 */ /* 0x000fea0003c00000 */
[----:B------:R0:W1:Y:S02]  /*184e0*/  SHFL.IDX P6, R14, R13, R12, R11 ;  /* 0x0000000c0d0e7389 */ /* 0x00006400000c000b */
[----:B01----:R-:W-:Y:S01]  /*184f0*/  ENDCOLLECTIVE ;  /* 0x000000000000791b */ /* 0x003fe20003800000 */
.L_x_1003:
[----:B------:R-:W-:Y:S02]  /*18500*/  IMAD.MOV.U32 R13, RZ, RZ, R2 ;  /* 0x000000ffff0d7224 */ /* 0x000fe400078e0002 */
[----:B------:R-:W-:Y:S02]  /*18510*/  IMAD.MOV.U32 R12, RZ, RZ, 0x1 ;  /* 0x00000001ff0c7424 */ /* 0x000fe400078e00ff */
[----:B------:R-:W-:-:S07]  /*18520*/  IMAD.MOV.U32 R5, RZ, RZ, R14 ;  /* 0x000000ffff057224 */ /* 0x000fce00078e000e */
[----:B------:R-:W-:Y:S05]  /*18530*/  WARPSYNC.COLLECTIVE R15, `(.L_x_1004) ;  /* 0x000000000f087348 */ /* 0x000fea0003c00000 */
[----:B------:R0:W1:Y:S02]  /*18540*/  SHFL.IDX P6, R14, R13, R12, R11 ;  /* 0x0000000c0d0e7389 */ /* 0x00006400000c000b */
[----:B01----:R-:W-:Y:S01]  /*18550*/  ENDCOLLECTIVE ;  /* 0x000000000000791b */ /* 0x003fe20003800000 */
.L_x_1004:
        /* <DEDUP_REMOVED lines=15> */
.L_x_1005:
[----:B------:R-:W-:Y:S02]  /*18650*/  IMAD.MOV.U32 R13, RZ, RZ, R2 ;  /* 0x000000ffff0d7224 */ /* 0x000fe400078e0002 */
[----:B------:R-:W-:Y:S01]  /*18660*/  IMAD.MOV.U32 R12, RZ, RZ, 0x2 ;  /* 0x00000002ff0c7424 */ /* 0x000fe200078e00ff */
[----:B------:R-:W-:-:S07]  /*18670*/  MOV R5, R14 ;  /* 0x0000000e00057202 */ /* 0x000fce0000000f00 */
[----:B------:R-:W-:Y:S05]  /*18680*/  WARPSYNC.COLLECTIVE R15, `(.L_x_1006) ;  /* 0x000000000f087348 */ /* 0x000fea0003c00000 */
[----:B------:R0:W1:Y:S02]  /*18690*/  SHFL.IDX P6, R14, R13, R12, R11 ;  /* 0x0000000c0d0e7389 */ /* 0x00006400000c000b */
[----:B01----:R-:W-:Y:S01]  /*186a0*/  ENDCOLLECTIVE ;  /* 0x000000000000791b */ /* 0x003fe20003800000 */
.L_x_1006:
        /* <DEDUP_REMOVED lines=16> */
.L_x_1007:
[----:B------:R-:W-:Y:S02]  /*187b0*/  IMAD.MOV.U32 R13, RZ, RZ, R2 ;  /* 0x000000ffff0d7224 */ /* 0x000fe400078e0002 */
[----:B------:R-:W-:Y:S01]  /*187c0*/  IMAD.MOV.U32 R12, RZ, RZ, 0x3 ;  /* 0x00000003ff0c7424 */ /* 0x000fe200078e00ff */
[----:B------:R-:W-:-:S07]  /*187d0*/  MOV R5, R14 ;  /* 0x0000000e00057202 */ /* 0x000fce0000000f00 */
[----:B------:R-:W-:Y:S05]  /*187e0*/  WARPSYNC.COLLECTIVE R15, `(.L_x_1008) ;  /* 0x000000000f087348 */ /* 0x000fea0003c00000 */
[----:B------:R0:W1:Y:S02]  /*187f0*/  SHFL.IDX P6, R14, R13, R12, R11 ;  /* 0x0000000c0d0e7389 */ /* 0x00006400000c000b */
[----:B01----:R-:W-:Y:S01]  /*18800*/  ENDCOLLECTIVE ;  /* 0x000000000000791b */ /* 0x003fe20003800000 */
.L_x_1008:
        /* <DEDUP_REMOVED lines=16> */
.L_x_1009:
[----:B------:R-:W-:Y:S02]  /*18910*/  IMAD.MOV.U32 R13, RZ, RZ, R2 ;  /* 0x000000ffff0d7224 */ /* 0x000fe400078e0002 */
[----:B------:R-:W-:Y:S01]  /*18920*/  IMAD.MOV.U32 R12, RZ, RZ, 0x4 ;  /* 0x00000004ff0c7424 */ /* 0x000fe200078e00ff */
[----:B------:R-:W-:-:S07]  /*18930*/  MOV R5, R14 ;  /* 0x0000000e00057202 */ /* 0x000fce0000000f00 */
[----:B------:R-:W-:Y:S05]  /*18940*/  WARPSYNC.COLLECTIVE R15, `(.L_x_1010) ;  /* 0x000000000f087348 */ /* 0x000fea0003c00000 */
[----:B------:R0:W1:Y:S02]  /*18950*/  SHFL.IDX P6, R14, R13, R12, R11 ;  /* 0x0000000c0d0e7389 */ /* 0x00006400000c000b */
[----:B01----:R-:W-:Y:S01]  /*18960*/  ENDCOLLECTIVE ;  /* 0x000000000000791b */ /* 0x003fe20003800000 */
.L_x_1010:
        /* <DEDUP_REMOVED lines=16> */
.L_x_1011:
[----:B------:R-:W-:Y:S02]  /*18a70*/  IMAD.MOV.U32 R13, RZ, RZ, R2 ;  /* 0x000000ffff0d7224 */ /* 0x000fe400078e0002 */
[----:B------:R-:W-:Y:S01]  /*18a80*/  IMAD.MOV.U32 R12, RZ, RZ, 0x5 ;  /* 0x00000005ff0c7424 */ /* 0x000fe200078e00ff */
[----:B------:R-:W-:-:S07]  /*18a90*/  MOV R5, R14 ;  /* 0x0000000e00057202 */ /* 0x000fce0000000f00 */
[----:B------:R-:W-:Y:S05]  /*18aa0*/  WARPSYNC.COLLECTIVE R15, `(.L_x_1012) ;  /* 0x000000000f087348 */ /* 0x000fea0003c00000 */
[----:B------:R0:W1:Y:S02]  /*18ab0*/  SHFL.IDX P6, R14, R13, R12, R11 ;  /* 0x0000000c0d0e7389 */ /* 0x00006400000c000b */
[----:B01----:R-:W-:Y:S01]  /*18ac0*/  ENDCOLLECTIVE ;  /* 0x000000000000791b */ /* 0x003fe20003800000 */
.L_x_1012:
        /* <DEDUP_REMOVED lines=16> */
.L_x_1013:
[----:B------:R-:W-:Y:S02]  /*18bd0*/  IMAD.MOV.U32 R13, RZ, RZ, R2 ;  /* 0x000000ffff0d7224 */ /* 0x000fe400078e0002 */
[----:B------:R-:W-:Y:S01]  /*18be0*/  IMAD.MOV.U32 R12, RZ, RZ, 0x6 ;  /* 0x00000006ff0c7424 */ /* 0x000fe200078e00ff */
[----:B------:R-:W-:-:S07]  /*18bf0*/  MOV R5, R14 ;  /* 0x0000000e00057202 */ /* 0x000fce0000000f00 */
[----:B------:R-:W-:Y:S05]  /*18c00*/  WARPSYNC.COLLECTIVE R15, `(.L_x_1014) ;  /* 0x000000000f087348 */ /* 0x000fea0003c00000 */
[----:B------:R0:W1:Y:S02]  /*18c10*/  SHFL.IDX P6, R14, R13, R12, R11 ;  /* 0x0000000c0d0e7389 */ /* 0x00006400000c000b */
[----:B01----:R-:W-:Y:S01]  /*18c20*/  ENDCOLLECTIVE ;  /* 0x000000000000791b */ /* 0x003fe20003800000 */
.L_x_1014:
        /* <DEDUP_REMOVED lines=16> */
.L_x_1015:
[----:B------:R-:W-:Y:S02]  /*18d30*/  IMAD.MOV.U32 R13, RZ, RZ, R2 ;  /* 0x000000ffff0d7224 */ /* 0x000fe400078e0002 */
[----:B------:R-:W-:Y:S01]  /*18d40*/  IMAD.MOV.U32 R12, RZ, RZ, 0x7 ;  /* 0x00000007ff0c7424 */ /* 0x000fe200078e00ff */
[----:B------:R-:W-:-:S07]  /*18d50*/  MOV R5, R14 ;  /* 0x0000000e00057202 */ /* 0x000fce0000000f00 */
[----:B------:R-:W-:Y:S05]  /*18d60*/  WARPSYNC.COLLECTIVE R15, `(.L_x_1016) ;  /* 0x000000000f087348 */ /* 0x000fea0003c00000 */
[----:B------:R0:W1:Y:S02]  /*18d70*/  SHFL.IDX P6, R14, R13, R12, R11 ;  /* 0x0000000c0d0e7389 */ /* 0x00006400000c000b */
[----:B01----:R-:W-:Y:S01]  /*18d80*/  ENDCOLLECTIVE ;  /* 0x000000000000791b */ /* 0x003fe20003800000 */
.L_x_1016:
        /* <DEDUP_REMOVED lines=10> */
[----:B0-----:R-:W-:-:S07]  /*18e30*/  IMAD.MOV.U32 R4, RZ, RZ, R14 ;  /* 0x000000ffff047224 */ /* 0x001fce00078e000e */
[----:B------:R-:W-:Y:S05]  /*18e40*/  WARPSYNC.COLLECTIVE R15, `(.L_x_1017) ;  /* 0x000000000f087348 */ /* 0x000fea0003c00000 */
[----:B------:R0:W1:Y:S02]  /*18e50*/  SHFL.IDX P6, R14, R13, R12, R11 ;  /* 0x0000000c0d0e7389 */ /* 0x00006400000c000b */
[----:B01----:R-:W-:Y:S01]  /*18e60*/  ENDCOLLECTIVE ;  /* 0x000000000000791b */ /* 0x003fe20003800000 */
.L_x_1017:
[----:B------:R-:W-:Y:S01]  /*18e70*/  IMAD.MOV.U32 R0, RZ, RZ, R14 ;  /* 0x000000ffff007224 */ /* 0x000fe200078e000e */
[----:B------:R-:W-:Y:S06]  /*18e80*/  BRA `(.L_x_1018) ;  /* 0xffffffac00e07947 */ /* 0x000fec000383ffff */
.L_x_865:
[----:B0-----:R0:W1:Y:S02]  /*18e90*/  SYNCS.PHASECHK.TRANS64.TRYWAIT P0, [R22+URZ+0x22820], R3 ;  /* 0x02282003160075a7 */ /* 0x001064000800017f */
[----:B-1----:R-:W-:Y:S05]  /*18ea0*/  @!P0 NANOSLEEP.SYNCS 0x989680 ;  /* 0x009896800000895d */ /* 0x002fea0003900000 */
[----:B------:R-:W1:Y:S02]  /*18eb0*/  @!P0 SYNCS.PHASECHK.TRANS64 P0, [R22+URZ+0x22820], R3 ;  /* 0x02282003160085a7 */ /* 0x000e64000800007f */
[----:B-1----:R-:W-:Y:S05]  /*18ec0*/  @!P0 BRA `(.L_x_865) ;  /* 0xfffffffc00f08947 */ /* 0x002fea000383ffff */
[----:B------:R-:W-:Y:S05]  /*18ed0*/  BRA `(.L_x_1019) ;  /* 0xffffffb0003c7947 */ /* 0x000fea000383ffff */
.L_x_868:
[----:B0-----:R0:W1:Y:S02]  /*18ee0*/  SYNCS.PHASECHK.TRANS64.TRYWAIT P0, [R32+URZ+0x22860], R3 ;  /* 0x02286003200075a7 */ /* 0x001064000800017f */
[----:B-1----:R-:W-:Y:S05]  /*18ef0*/  @!P0 NANOSLEEP.SYNCS 0x989680 ;  /* 0x009896800000895d */ /* 0x002fea0003900000 */
[----:B------:R-:W1:Y:S02]  /*18f00*/  @!P0 SYNCS.PHASECHK.TRANS64 P0, [R32+URZ+0x22860], R3 ;  /* 0x02286003200085a7 */ /* 0x000e64000800007f */
[----:B-1----:R-:W-:Y:S05]  /*18f10*/  @!P0 BRA `(.L_x_868) ;  /* 0xfffffffc00f08947 */ /* 0x002fea000383ffff */
[----:B------:R-:W-:Y:S05]  /*18f20*/  BRA `(.L_x_1020) ;  /* 0xffffffb0004c7947 */ /* 0x000fea000383ffff */
.L_x_869:
        /* <DEDUP_REMOVED lines=8> */
.L_x_1022:
[----:B------:R-:W-:Y:S05]  /*18fb0*/  BSYNC B0 ;  /* 0x0000000000007941 */ /* 0x000fea0003800000 */
.L_x_1021:
[----:B------:R-:W0:Y:S01]  /*18fc0*/  S2R R7, SR_TID.X ;  /* 0x0000000000077919 */ /* 0x000e220000002100 */
[----:B------:R-:W-:Y:S01]  /*18fd0*/  IMAD.MOV.U32 R13, RZ, RZ, R5 ;  /* 0x000000ffff0d7224 */ /* 0x000fe200078e0005 */
[----:B------:R-:W-:Y:S01]  /*18fe0*/  MOV R11, 0x181f ;  /* 0x0000181f000b7802 */ /* 0x000fe20000000f00 */
[----:B------:R-:W-:Y:S01]  /*18ff0*/  IMAD.MOV.U32 R12, RZ, RZ, RZ ;  /* 0x000000ffff0c7224 */ /* 0x000fe200078e00ff */
[C---:B------:R-:W-:Y:S01]  /*19000*/  LOP3.LUT P2, RZ, R35.reuse, 0x2, RZ, 0xc0, !PT ;  /* 0x0000000223ff7812 */ /* 0x040fe2000784c0ff */
[----:B------:R-:W-:Y:S01]  /*19010*/  IMAD.MOV.U32 R15, RZ, RZ, -0x1 ;  /* 0xffffffffff0f7424 */ /* 0x000fe200078e00ff */
[----:B------:R-:W-:Y:S01]  /*19020*/  LOP3.LUT P1, RZ, R35, 0x4, RZ, 0xc0, !PT ;  /* 0x0000000423ff7812 */ /* 0x000fe2000782c0ff */
[----:B------:R-:W-:Y:S02]  /*19030*/  IMAD.MOV.U32 R3, RZ, RZ, R14 ;  /* 0x000000ffff037224 */ /* 0x000fe400078e000e */
[----:B------:R-:W-:-:S10]  /*19040*/  IMAD R4, R4, 0x2, R22 ;  /* 0x0000000204047824 */ /* 0x000fd400078e0216 */
[----:B0-----:R-:W-:Y:S05]  /*19050*/  WARPSYNC.COLLECTIVE R15, `(.L_x_1023) ;  /* 0x000000000f087348 */ /* 0x001fea0003c00000 */
[----:B------:R1:W2:Y:S02]  /*19060*/  SHFL.IDX P6, R14, R13, R12, R11 ;  /* 0x0000000c0d0e7389 */ /* 0x0002a400000c000b */
[----:B012---:R-:W-:Y:S01]  /*19070*/  ENDCOLLECTIVE ;  /* 0x000000000000791b */ /* 0x007fe20003800000 */
.L_x_1023:
[----:B------:R-:W-:Y:S02]  /*19080*/  ISETP.LT.OR P4, PT, R33, 0x1, !P1 ;  /* 0x000000012100780c */ /* 0x000fe40004f81670 */
[----:B------:R-:W-:Y:S01]  /*19090*/  MOV R13, R6 ;  /* 0x00000006000d7202 */ /* 0x000fe20000000f00 */
[----:B------:R-:W-:Y:S02]  /*190a0*/  IMAD.MOV.U32 R12, RZ, RZ, 0x1 ;  /* 0x00000001ff0c7424 */ /* 0x000fe400078e00ff */
[----:B------:R-:W-:Y:S02]  /*190b0*/  IMAD.SHL.U32 R7, R7, 0x8, RZ ;  /* 0x0000000807077824 */ /* 0x000fe400078e00ff */
[----:B------:R-:W-:-:S07]  /*190c0*/  IMAD.MOV.U32 R2, RZ, RZ, R14 ;  /* 0x000000ffff027224 */ /* 0x000fce00078e000e */
[----:B------:R-:W-:Y:S05]  /*190d0*/  WARPSYNC.COLLECTIVE R15, `(.L_x_1024) ;  /* 0x000000000f087348 */ /* 0x000fea0003c00000 */
[----:B------:R0:W1:Y:S02]  /*190e0*/  SHFL.IDX P6, R14, R13, R12, R11 ;  /* 0x0000000c0d0e7389 */ /* 0x00006400000c000b */
[----:B01----:R-:W-:Y:S01]  /*190f0*/  ENDCOLLECTIVE ;  /* 0x000000000000791b */ /* 0x003fe20003800000 */
.L_x_1024:
[----:B------:R-:W-:-:S05]  /*19100*/  LOP3.LUT R7, R7, 0x38, RZ, 0xc0, !PT ;  /* 0x0000003807077812 */ /* 0x000fca00078ec0ff */
[----:B------:R-:W-:Y:S01]  /*19110*/  IMAD.SHL.U32 R0, R7, 0x2, RZ ;  /* 0x0000000207007824 */ /* 0x000fe200078e00ff */
[----:B------:R-:W-:-:S04]  /*19120*/  LOP3.LUT R7, R35, 0x1, RZ, 0xc0, !PT ;  /* 0x0000000123077812 */ /* 0x000fc800078ec0ff */
[----:B------:R-:W-:Y:S02]  /*19130*/  IADD3 R2, P0, R2, R0, RZ ;  /* 0x0000000002027210 */ /* 0x000fe40007f1e0ff */
[----:B------:R-:W-:Y:S01]  /*19140*/  ISETP.NE.U32.AND P3, PT, R7, 0x1, PT ;  /* 0x000000010700780c */ /* 0x000fe20003f65070 */
[----:B------:R-:W-:Y:S02]  /*19150*/  IMAD.MOV.U32 R13, RZ, RZ, R5 ;  /* 0x000000ffff0d7224 */ /* 0x000fe400078e0005 */
[----:B------:R-:W-:Y:S01]  /*19160*/  IMAD.X R3, RZ, RZ, R3, P0 ;  /* 0x000000ffff037224 */ /* 0x000fe200000e0603 */
[----:B------:R-:W-:-:S13]  /*19170*/  ISETP.LT.OR P0, PT, R33, 0x1, P3 ;  /* 0x000000012100780c */ /* 0x000fda0001f01670 */
        /* <DEDUP_REMOVED lines=14> */
.L_x_1025:
[----:B------:R-:W-:Y:S02]  /*19260*/  IMAD.MOV.U32 R13, RZ, RZ, R6 ;  /* 0x000000ffff0d7224 */ /* 0x000fe400078e0006 */
[----:B------:R-:W-:Y:S01]  /*19270*/  IMAD.MOV.U32 R12, RZ, RZ, 0x2 ;  /* 0x00000002ff0c7424 */ /* 0x000fe200078e00ff */
[----:B------:R-:W-:-:S13]  /*19280*/  IADD3 R2, P4, R14, R0, RZ ;  /* 0x000000000e027210 */ /* 0x000fda0007f9e0ff */
[----:B------:R-:W-:Y:S05]  /*19290*/  WARPSYNC.COLLECTIVE R15, `(.L_x_1026) ;  /* 0x000000000f087348 */ /* 0x000fea0003c00000 */
[----:B------:R0:W1:Y:S02]  /*192a0*/  SHFL.IDX P6, R14, R13, R12, R11 ;  /* 0x0000000c0d0e7389 */ /* 0x00006400000c000b */
[----:B01----:R-:W-:Y:S01]  /*192b0*/  ENDCOLLECTIVE ;  /* 0x000000000000791b */ /* 0x003fe20003800000 */
.L_x_1026:
        /* <DEDUP_REMOVED lines=13> */
[----:B0-----:R-:W-:-:S07]  /*19390*/  MOV R3, R14 ;  /* 0x0000000e00037202 */ /* 0x001fce0000000f00 */
[----:B------:R-:W-:Y:S05]  /*193a0*/  WARPSYNC.COLLECTIVE R15, `(.L_x_1027) ;  /* 0x000000000f087348 */ /* 0x000fea0003c00000 */
[----:B------:R0:W1:Y:S02]  /*193b0*/  SHFL.IDX P6, R14, R13, R12, R11 ;  /* 0x0000000c0d0e7389 */ /* 0x00006400000c000b */
[----:B01----:R-:W-:Y:S01]  /*193c0*/  ENDCOLLECTIVE ;  /* 0x000000000000791b */ /* 0x003fe20003800000 */
.L_x_1027:
[----:B------:R-:W-:Y:S02]  /*193d0*/  IMAD.MOV.U32 R13, RZ, RZ, R6 ;  /* 0x000000ffff0d7224 */ /* 0x000fe400078e0006 */
[----:B------:R-:W-:Y:S01]  /*193e0*/  IMAD.MOV.U32 R12, RZ, RZ, 0x3 ;  /* 0x00000003ff0c7424 */ /* 0x000fe200078e00ff */
[----:B------:R-:W-:-:S13]  /*193f0*/  IADD3 R2, P4, R14, R0, RZ ;  /* 0x000000000e027210 */ /* 0x000fda0007f9e0ff */
[----:B------:R-:W-:Y:S05]  /*19400*/  WARPSYNC.COLLECTIVE R15, `(.L_x_1028) ;  /* 0x000000000f087348 */ /* 0x000fea0003c00000 */
[----:B------:R0:W1:Y:S02]  /*19410*/  SHFL.IDX P6, R14, R13, R12, R11 ;  /* 0x0000000c0d0e7389 */ /* 0x00006400000c000b */
[----:B01----:R-:W-:Y:S01]  /*19420*/  ENDCOLLECTIVE ;  /* 0x000000000000791b */ /* 0x003fe20003800000 */
.L_x_1028:
        /* <DEDUP_REMOVED lines=17> */
.L_x_1029:
[----:B------:R-:W-:Y:S02]  /*19540*/  IMAD.MOV.U32 R13, RZ, RZ, R6 ;  /* 0x000000ffff0d7224 */ /* 0x000fe400078e0006 */
[----:B------:R-:W-:Y:S01]  /*19550*/  IMAD.MOV.U32 R12, RZ, RZ, 0x4 ;  /* 0x00000004ff0c7424 */ /* 0x000fe200078e00ff */
[----:B------:R-:W-:-:S13]  /*19560*/  IADD3 R2, P4, R14, R0, RZ ;  /* 0x000000000e027210 */ /* 0x000fda0007f9e0ff */
[----:B------:R-:W-:Y:S05]  /*19570*/  WARPSYNC.COLLECTIVE R15, `(.L_x_1030) ;  /* 0x000000000f087348 */ /* 0x000fea0003c00000 */
[----:B------:R0:W1:Y:S02]  /*19580*/  SHFL.IDX P6, R14, R13, R12, R11 ;  /* 0x0000000c0d0e7389 */ /* 0x00006400000c000b */
[----:B01----:R-:W-:Y:S01]  /*19590*/  ENDCOLLECTIVE ;  /* 0x000000000000791b */ /* 0x003fe20003800000 */
.L_x_1030:
        /* <DEDUP_REMOVED lines=17> */
.L_x_1031:
[----:B------:R-:W-:Y:S01]  /*196b0*/  IMAD.MOV.U32 R13, RZ, RZ, R6 ;  /* 0x000000ffff0d7224 */ /* 0x000fe200078e0006 */
[----:B------:R-:W-:Y:S02]  /*196c0*/  MOV R12, 0x5 ;  /* 0x00000005000c7802 */ /* 0x000fe40000000f00 */
[----:B------:R-:W-:-:S13]  /*196d0*/  IADD3 R2, P4, R14, R0, RZ ;  /* 0x000000000e027210 */ /* 0x000fda0007f9e0ff */
[----:B------:R-:W-:Y:S05]  /*196e0*/  WARPSYNC.COLLECTIVE R15, `(.L_x_1032) ;  /* 0x000000000f087348 */ /* 0x000fea0003c00000 */
[----:B------:R0:W1:Y:S02]  /*196f0*/  SHFL.IDX P6, R14, R13, R12, R11 ;  /* 0x0000000c0d0e7389 */ /* 0x00006400000c000b */
[----:B01----:R-:W-:Y:S01]  /*19700*/  ENDCOLLECTIVE ;  /* 0x000000000000791b */ /* 0x003fe20003800000 */
.L_x_1032:
        /* <DEDUP_REMOVED lines=12> */
.L_x_1033:
        /* <DEDUP_REMOVED lines=9> */
.L_x_876:
[----:B0-----:R0:W1:Y:S02]  /*19860*/  SYNCS.PHASECHK.TRANS64.TRYWAIT P0, [R4+URZ+0x22840], R21 ;  /* 0x02284015040075a7 */ /* 0x001064000800017f */
[----:B-1----:R-:W-:Y:S05]  /*19870*/  @!P0 NANOSLEEP.SYNCS 0x989680 ;  /* 0x009896800000895d */ /* 0x002fea0003900000 */
[----:B------:R-:W1:Y:S02]  /*19880*/  @!P0 SYNCS.PHASECHK.TRANS64 P0, [R4+URZ+0x22840], R21 ;  /* 0x02284015040085a7 */ /* 0x000e64000800007f */
[----:B-1----:R-:W-:Y:S05]  /*19890*/  @!P0 BRA `(.L_x_876) ;  /* 0xfffffffc00f08947 */ /* 0x002fea000383ffff */
[----:B------:R-:W-:Y:S05]  /*198a0*/  BRA `(.L_x_1035) ;  /* 0xffffffb000b47947 */ /* 0x000fea000383ffff */
.L_x_877:
        /* <DEDUP_REMOVED lines=8> */
.L_x_1037:
[----:B------:R-:W-:Y:S05]  /*19930*/  BSYNC B1 ;  /* 0x0000000000017941 */ /* 0x000fea0003800000 */
.L_x_1036:
[----:B------:R-:W-:Y:S01]  /*19940*/  IMAD.MOV.U32 R13, RZ, RZ, R8 ;  /* 0x000000ffff0d7224 */ /* 0x000fe200078e0008 */
[----:B------:R-:W-:Y:S01]  /*19950*/  MOV R3, R14 ;  /* 0x0000000e00037202 */ /* 0x000fe20000000f00 */
[----:B------:R-:W-:Y:S01]  /*19960*/  IMAD.MOV.U32 R12, RZ, RZ, RZ ;  /* 0x000000ffff0c7224 */ /* 0x000fe200078e00ff */
[----:B------:R-:W-:Y:S01]  /*19970*/  LEA R7, R7, R22, 0x1 ;  /* 0x0000001607077211 */ /* 0x000fe200078e08ff */
[----:B------:R-:W-:Y:S02]  /*19980*/  IMAD.MOV.U32 R11, RZ, RZ, 0x181f ;  /* 0x0000181fff0b7424 */ /* 0x000fe400078e00ff */
[----:B------:R-:W-:-:S07]  /*19990*/  IMAD.MOV.U32 R15, RZ, RZ, -0x1 ;  /* 0xffffffffff0f7424 */ /* 0x000fce00078e00ff */
[----:B------:R-:W-:Y:S05]  /*199a0*/  WARPSYNC.COLLECTIVE R15, `(.L_x_1038) ;  /* 0x000000000f087348 */ /* 0x000fea0003c00000 */
[----:B------:R0:W1:Y:S02]  /*199b0*/  SHFL.IDX P6, R14, R13, R12, R11 ;  /* 0x0000000c0d0e7389 */ /* 0x00006400000c000b */
[----:B01----:R-:W-:Y:S01]  /*199c0*/  ENDCOLLECTIVE ;  /* 0x000000000000791b */ /* 0x003fe20003800000 */
.L_x_1038:
[----:B------:R-:W-:Y:S02]  /*199d0*/  IMAD.MOV.U32 R13, RZ, RZ, R9 ;  /* 0x000000ffff0d7224 */ /* 0x000fe400078e0009 */
[----:B------:R-:W-:Y:S02]  /*199e0*/  IMAD.MOV.U32 R12, RZ, RZ, 0x1 ;  /* 0x00000001ff0c7424 */ /* 0x000fe400078e00ff */
[----:B------:R-:W-:-:S07]  /*199f0*/  IMAD.MOV.U32 R2, RZ, RZ, R14 ;  /* 0x000000ffff027224 */ /* 0x000fce00078e000e */
[----:B------:R-:W-:Y:S05]  /*19a00*/  WARPSYNC.COLLECTIVE R15, `(.L_x_1039) ;  /* 0x000000000f087348 */ /* 0x000fea0003c00000 */
[----:B------:R0:W1:Y:S02]  /*19a10*/  SHFL.IDX P6, R14, R13, R12, R11 ;  /* 0x0000000c0d0e7389 */ /* 0x00006400000c000b */
[----:B01----:R-:W-:Y:S01]  /*19a20*/  ENDCOLLECTIVE ;  /* 0x000000000000791b */ /* 0x003fe20003800000 */
.L_x_1039:
        /* <DEDUP_REMOVED lines=11> */
.L_x_1040:
[----:B------:R-:W-:Y:S01]  /*19ae0*/  MOV R13, R9 ;  /* 0x00000009000d7202 */ /* 0x000fe20000000f00 */
[----:B------:R-:W-:Y:S02]  /*19af0*/  IMAD.MOV.U32 R12, RZ, RZ, 0x2 ;  /* 0x00000002ff0c7424 */ /* 0x000fe400078e00ff */
[----:B------:R-:W-:-:S07]  /*19b00*/  IMAD.MOV.U32 R2, RZ, RZ, R14 ;  /* 0x000000ffff027224 */ /* 0x000fce00078e000e */
[----:B------:R-:W-:Y:S05]  /*19b10*/  WARPSYNC.COLLECTIVE R15, `(.L_x_1041) ;  /* 0x000000000f087348 */ /* 0x000fea0003c00000 */
[----:B------:R0:W1:Y:S02]  /*19b20*/  SHFL.IDX P6, R14, R13, R12, R11 ;  /* 0x0000000c0d0e7389 */ /* 0x00006400000c000b */
[----:B01----:R-:W-:Y:S01]  /*19b30*/  ENDCOLLECTIVE ;  /* 0x000000000000791b */ /* 0x003fe20003800000 */
.L_x_1041:
        /* <DEDUP_REMOVED lines=11> */
.L_x_1042:
[----:B------:R-:W-:Y:S01]  /*19bf0*/  IMAD.MOV.U32 R13, RZ, RZ, R9 ;  /* 0x000000ffff0d7224 */ /* 0x000fe200078e0009 */
[----:B------:R-:W-:Y:S01]  /*19c00*/  MOV R12, 0x3 ;  /* 0x00000003000c7802 */ /* 0x000fe20000000f00 */
[----:B------:R-:W-:-:S07]  /*19c10*/  IMAD.MOV.U32 R2, RZ, RZ, R14 ;  /* 0x000000ffff027224 */ /* 0x000fce00078e000e */
[----:B------:R-:W-:Y:S05]  /*19c20*/  WARPSYNC.COLLECTIVE R15, `(.L_x_1043) ;  /* 0x000000000f087348 */ /* 0x000fea0003c00000 */
[----:B------:R0:W1:Y:S02]  /*19c30*/  SHFL.IDX P6, R14, R13, R12, R11 ;  /* 0x0000000c0d0e7389 */ /* 0x00006400000c000b */
[----:B01----:R-:W-:Y:S01]  /*19c40*/  ENDCOLLECTIVE ;  /* 0x000000000000791b */ /* 0x003fe20003800000 */
.L_x_1043:
        /* <DEDUP_REMOVED lines=11> */
.L_x_1044:
[----:B------:R-:W-:Y:S02]  /*19d00*/  IMAD.MOV.U32 R13, RZ, RZ, R9 ;  /* 0x000000ffff0d7224 */ /* 0x000fe400078e0009 */
[----:B------:R-:W-:Y:S02]  /*19d10*/  IMAD.MOV.U32 R12, RZ, RZ, 0x4 ;  /* 0x00000004ff0c7424 */ /* 0x000fe400078e00ff */
[----:B------:R-:W-:-:S07]  /*19d20*/  IMAD.MOV.U32 R2, RZ, RZ, R14 ;  /* 0x000000ffff027224 */ /* 0x000fce00078e000e */
[----:B------:R-:W-:Y:S05]  /*19d30*/  WARPSYNC.COLLECTIVE R15, `(.L_x_1045) ;  /* 0x000000000f087348 */ /* 0x000fea0003c00000 */
[----:B------:R0:W1:Y:S02]  /*19d40*/  SHFL.IDX P6, R14, R13, R12, R11 ;  /* 0x0000000c0d0e7389 */ /* 0x00006400000c000b */
[----:B01----:R-:W-:Y:S01]  /*19d50*/  ENDCOLLECTIVE ;  /* 0x000000000000791b */ /* 0x003fe20003800000 */
.L_x_1045:
[----:B------:R-:W-:-:S05]  /*19d60*/  IADD3 R2, P0, R2, R0, RZ ;  /* 0x0000000002027210 */ /* 0x000fca0007f1e0ff */
[----:B------:R-:W-:-:S05]  /*19d70*/  IMAD.X R3, RZ, RZ, R3, P0 ;  /* 0x000000ffff037224 */ /* 0x000fca00000e0603 */
[----:B------:R-:W-:Y:S01]  /*19d80*/  @!PT LDS RZ, [RZ] ;  /* 0x00000000fffff984 */ /* 0x000fe20000000800 */
[----:B------:R-:W-:Y:S01]  /*19d90*/  @!PT LDS RZ, [RZ] ;  /* 0x00000000fffff984 */ /* 0x000fe20000000800 */
[----:B------:R-:W-:Y:S01]  /*19da0*/  @!PT LDS RZ, [RZ] ;  /* 0x00000000fffff984 */ /* 0x000fe20000000800 */
[----:B------:R0:W-:Y:S01]  /*19db0*/  LDGSTS.E.BYPASS.LTC128B.128 [R7+0x1dc00], desc[UR40][R2.64], !P1 ;  /* 0x1dc0000002077fae */ /* 0x0001e2000c901d68 */
[----:B------:R-:W-:Y:S01]  /*19dc0*/  IMAD.MOV.U32 R13, RZ, RZ, R8 ;  /* 0x000000ffff0d7224 */ /* 0x000fe200078e0008 */
[----:B0-----:R-:W-:-:S07]  /*19dd0*/  MOV R3, R14 ;  /* 0x0000000e00037202 */ /* 0x001fce0000000f00 */
[----:B------:R-:W-:Y:S05]  /*19de0*/  WARPSYNC.COLLECTIVE R15, `(.L_x_1046) ;  /* 0x000000000f087348 */ /* 0x000fea0003c00000 */
[----:B------:R0:W1:Y:S02]  /*19df0*/  SHFL.IDX P6, R14, R13, R12, R11 ;  /* 0x0000000c0d0e7389 */ /* 0x00006400000c000b */
[----:B01----:R-:W-:Y:S01]  /*19e00*/  ENDCOLLECTIVE ;  /* 0x000000000000791b */ /* 0x003fe20003800000 */
.L_x_1046:
[----:B------:R-:W-:Y:S02]  /*19e10*/  IMAD.MOV.U32 R13, RZ, RZ, R9 ;  /* 0x000000ffff0d7224 */ /* 0x000fe400078e0009 */
[----:B------:R-:W-:Y:S02]  /*19e20*/  IMAD.MOV.U32 R12, RZ, RZ, 0x5 ;  /* 0x00000005ff0c7424 */ /* 0x000fe400078e00ff */
[----:B------:R-:W-:-:S07]  /*19e30*/  IMAD.MOV.U32 R2, RZ, RZ, R14 ;  /* 0x000000ffff027224 */ /* 0x000fce00078e000e */
[----:B------:R-:W-:Y:S05]  /*19e40*/  WARPSYNC.COLLECTIVE R15, `(.L_x_1047) ;  /* 0x000000000f087348 */ /* 0x000fea0003c00000 */
[----:B------:R0:W1:Y:S02]  /*19e50*/  SHFL.IDX P6, R14, R13, R12, R11 ;  /* 0x0000000c0d0e7389 */ /* 0x00006400000c000b */
[----:B01----:R-:W-:Y:S01]  /*19e60*/  ENDCOLLECTIVE ;  /* 0x000000000000791b */ /* 0x003fe20003800000 */
.L_x_1047:
        /* <DEDUP_REMOVED lines=11> */
.L_x_1048:
[----:B------:R-:W-:Y:S01]  /*19f20*/  IMAD.MOV.U32 R2, RZ, RZ, R14 ;  /* 0x000000ffff027224 */ /* 0x000fe200078e000e */
[----:B------:R-:W-:Y:S06]  /*19f30*/  BRA `(.L_x_1049) ;  /* 0xffffffac00e47947 */ /* 0x000fec000383ffff */
.L_x_882:
[----:B---3--:R3:W4:Y:S02]  /*19f40*/  SYNCS.PHASECHK.TRANS64.TRYWAIT P0, [R4+URZ+0x22860], R21 ;  /* 0x02286015040075a7 */ /* 0x008724000800017f */
[----:B----4-:R-:W-:Y:S05]  /*19f50*/  @!P0 NANOSLEEP.SYNCS 0x989680 ;  /* 0x009896800000895d */ /* 0x010fea0003900000 */
[----:B------:R-:W4:Y:S02]  /*19f60*/  @!P0 SYNCS.PHASECHK.TRANS64 P0, [R4+URZ+0x22860], R21 ;  /* 0x02286015040085a7 */ /* 0x000f24000800007f */
[----:B----4-:R-:W-:Y:S05]  /*19f70*/  @!P0 BRA `(.L_x_882) ;  /* 0xfffffffc00f08947 */ /* 0x010fea000383ffff */
[----:B------:R-:W-:Y:S05]  /*19f80*/  BRA `(.L_x_1050) ;  /* 0xffffffb000347947 */ /* 0x000fea000383ffff */
.L_x_883:
[----:B------:R-:W-:Y:S01]  /*19f90*/  BSSY B1, `(.L_x_1051) ;  /* 0x0000008000017945 */ /* 0x000fe20003800000 */
[----:B------:R-:W-:Y:S02]  /*19fa0*/  IMAD.MOV.U32 R13, RZ, RZ, R7 ;  /* 0x000000ffff0d7224 */ /* 0x000fe400078e0007 */
[----:B------:R-:W-:Y:S02]  /*19fb0*/  IMAD.MOV.U32 R12, RZ, RZ, RZ ;  /* 0x000000ffff0c7224 */ /* 0x000fe400078e00ff */
[----:B------:R-:W-:Y:S02]  /*19fc0*/  IMAD.MOV.U32 R11, RZ, RZ, 0x181f ;  /* 0x0000181fff0b7424 */ /* 0x000fe400078e00ff */
[----:B------:R-:W-:-:S07]  /*19fd0*/  IMAD.MOV.U32 R15, RZ, RZ, -0x1 ;  /* 0xffffffffff0f7424 */ /* 0x000fce00078e00ff */
[----:B0123--:R-:W-:Y:S05]  /*19fe0*/  WARPSYNC.COLLECTIVE R15, `(.L_x_1052) ;  /* 0x000000000f087348 */ /* 0x00ffea0003c00000 */
[----:B------:R4:W0:Y:S02]  /*19ff0*/  SHFL.IDX P6, R14, R13, R12, R11 ;  /* 0x0000000c0d0e7389 */ /* 0x00082400000c000b */
[----:B01234-:R-:W-:Y:S01]  /*1a000*/  ENDCOLLECTIVE ;  /* 0x000000000000791b */ /* 0x01ffe20003800000 */
.L_x_1052:
[----:B------:R-:W-:Y:S05]  /*1a010*/  BSYNC B1 ;  /* 0x0000000000017941 */ /* 0x000fea0003800000 */
.L_x_1051:
[----:B------:R-:W-:Y:S01]  /*1a020*/  MOV R13, R6 ;  /* 0x00000006000d7202 */ /* 0x000fe20000000f00 */
        /* <DEDUP_REMOVED lines=8> */
.L_x_1053:
[----:B------:R-:W-:Y:S01]  /*1a0b0*/  IMAD.MOV.U32 R13, RZ, RZ, R7 ;  /* 0x000000ffff0d7224 */ /* 0x000fe200078e0007 */
[----:B------:R-:W-:Y:S02]  /*1a0c0*/  MOV R12, 0x1 ;  /* 0x00000001000c7802 */ /* 0x000fe40000000f00 */
[----:B------:R-:W-:-:S13]  /*1a0d0*/  IADD3 R2, P0, R14, R0, RZ ;  /* 0x000000000e027210 */ /* 0x000fda0007f1e0ff */
[----:B------:R-:W-:Y:S05]  /*1a0e0*/  WARPSYNC.COLLECTIVE R15, `(.L_x_1054) ;  /* 0x000000000f087348 */ /* 0x000fea0003c00000 */
[----:B------:R0:W1:Y:S02]  /*1a0f0*/  SHFL.IDX P6, R14, R13, R12, R11 ;  /* 0x0000000c0d0e7389 */ /* 0x00006400000c000b */
[----:B01----:R-:W-:Y:S01]  /*1a100*/  ENDCOLLECTIVE ;  /* 0x000000000000791b */ /* 0x003fe20003800000 */
.L_x_1054:
        /* <DEDUP_REMOVED lines=13> */
.L_x_1055:
[----:B------:R-:W-:Y:S02]  /*1a1e0*/  IMAD.MOV.U32 R13, RZ, RZ, R7 ;  /* 0x000000ffff0d7224 */ /* 0x000fe400078e0007 */
[----:B------:R-:W-:Y:S01]  /*1a1f0*/  IMAD.MOV.U32 R12, RZ, RZ, 0x2 ;  /* 0x00000002ff0c7424 */ /* 0x000fe200078e00ff */
[----:B------:R-:W-:-:S13]  /*1a200*/  IADD3 R2, P0, R14, R0, RZ ;  /* 0x000000000e027210 */ /* 0x000fda0007f1e0ff */
[----:B------:R-:W-:Y:S05]  /*1a210*/  WARPSYNC.COLLECTIVE R15, `(.L_x_1056) ;  /* 0x000000000f087348 */ /* 0x000fea0003c00000 */
[----:B------:R0:W1:Y:S02]  /*1a220*/  SHFL.IDX P6, R14, R13, R12, R11 ;  /* 0x0000000c0d0e7389 */ /* 0x00006400000c000b */
[----:B01----:R-:W-:Y:S01]  /*1a230*/  ENDCOLLECTIVE ;  /* 0x000000000000791b */ /* 0x003fe20003800000 */
.L_x_1056:
[----:B------:R-:W-:-:S05]  /*1a240*/  IMAD.X R3, RZ, RZ, R8, P0 ;  /* 0x000000ffff037224 */ /* 0x000fca00000e0608 */
[----:B------:R-:W-:Y:S01]  /*1a250*/  @!PT LDS RZ, [RZ] ;  /* 0x00000000fffff984 */ /* 0x000fe20000000800 */
[----:B------:R-:W-:Y:S01]  /*1a260*/  @!PT LDS RZ, [RZ] ;  /* 0x00000000fffff984 */ /* 0x000fe20000000800 */
[----:B------:R-:W-:Y:S01]  /*1a270*/  @!PT LDS RZ, [RZ] ;  /* 0x00000000fffff984 */ /* 0x000fe20000000800 */
[----:B------:R0:W-:Y:S04]  /*1a280*/  LDGSTS.E.BYPASS.LTC128B.128 [R5+0xc00], desc[UR40][R2.64], !P5 ;  /* 0x00c0000002057fae */ /* 0x0001e8000e901d68 */
[----:B------:R0:W-:Y:S01]  /*1a290*/  LDGSTS.E.BYPASS.LTC128B.128 [R5+0x3c00], desc[UR40][R2.64+0x80], !P4 ;  /* 0x03c0008002057fae */ /* 0x0001e2000e101d68 */
[----:B------:R-:W-:-:S03]  /*1a2a0*/  MOV R13, R6 ;  /* 0x00000006000d7202 */ /* 0x000fc60000000f00 */
[----:B------:R0:W-:Y:S04]  /*1a2b0*/  LDGSTS.E.BYPASS.LTC128B.128 [R5+0x6c00], desc[UR40][R2.64+0x100], !P3 ;  /* 0x06c0010002057fae */ /* 0x0001e8000d901d68 */
[----:B------:R0:W-:Y:S01]  /*1a2c0*/  LDGSTS.E.BYPASS.LTC128B.128 [R5+0x9c00], desc[UR40][R2.64+0x180], !P1 ;  /* 0x09c0018002057fae */ /* 0x0001e2000c901d68 */
[----:B------:R-:W-:-:S07]  /*1a2d0*/  IMAD.MOV.U32 R8, RZ, RZ, R14 ;  /* 0x000000ffff087224 */ /* 0x000fce00078e000e */
[----:B0-----:R-:W-:Y:S05]  /*1a2e0*/  WARPSYNC.COLLECTIVE R15, `(.L_x_1057) ;  /* 0x000000000f087348 */ /* 0x001fea0003c00000 */
[----:B------:R1:W2:Y:S02]  /*1a2f0*/  SHFL.IDX P6, R14, R13, R12, R11 ;  /* 0x0000000c0d0e7389 */ /* 0x0002a400000c000b */
[----:B012---:R-:W-:Y:S01]  /*1a300*/  ENDCOLLECTIVE ;  /* 0x000000000000791b */ /* 0x007fe20003800000 */
.L_x_1057:
[----:B------:R-:W-:Y:S02]  /*1a310*/  IMAD.MOV.U32 R13, RZ, RZ, R7 ;  /* 0x000000ffff0d7224 */ /* 0x000fe400078e0007 */
[----:B------:R-:W-:Y:S01]  /*1a320*/  IMAD.MOV.U32 R12, RZ, RZ, 0x3 ;  /* 0x00000003ff0c7424 */ /* 0x000fe200078e00ff */
[----:B------:R-:W-:-:S13]  /*1a330*/  IADD3 R2, P0, R14, R0, RZ ;  /* 0x000000000e027210 */ /* 0x000fda0007f1e0ff */
[----:B------:R-:W-:Y:S05]  /*1a340*/  WARPSYNC.COLLECTIVE R15, `(.L_x_1058) ;  /* 0x000000000f087348 */ /* 0x000fea0003c00000 */
[----:B------:R0:W1:Y:S02]  /*1a350*/  SHFL.IDX P6, R14, R13, R12, R11 ;  /* 0x0000000c0d0e7389 */ /* 0x00006400000c000b */
[----:B01----:R-:W-:Y:S01]  /*1a360*/  ENDCOLLECTIVE ;  /* 0x000000000000791b */ /* 0x003fe20003800000 */
.L_x_1058:
        /* <DEDUP_REMOVED lines=13> */
.L_x_1059:
[----:B------:R-:W-:Y:S01]  /*1a440*/  MOV R13, R7 ;  /* 0x00000007000d7202 */ /* 0x000fe20000000f00 */
[----:B------:R-:W-:Y:S01]  /*1a450*/  IMAD.MOV.U32 R12, RZ, RZ, 0x4 ;  /* 0x00000004ff0c7424 */ /* 0x000fe200078e00ff */
[----:B------:R-:W-:-:S13]  /*1a460*/  IADD3 R2, P0, R14, R0, RZ ;  /* 0x000000000e027210 */ /* 0x000fda0007f1e0ff */
[----:B------:R-:W-:Y:S05]  /*1a470*/  WARPSYNC.COLLECTIVE R15, `(.L_x_1060) ;  /* 0x000000000f087348 */ /* 0x000fea0003c00000 */
[----:B------:R0:W1:Y:S02]  /*1a480*/  SHFL.IDX P6, R14, R13, R12, R11 ;  /* 0x0000000c0d0e7389 */ /* 0x00006400000c000b */
[----:B01----:R-:W-:Y:S01]  /*1a490*/  ENDCOLLECTIVE ;  /* 0x000000000000791b */ /* 0x003fe20003800000 */
.L_x_1060:
        /* <DEDUP_REMOVED lines=13> */
.L_x_1061:
[----:B------:R-:W-:Y:S02]  /*1a570*/  IMAD.MOV.U32 R13, RZ, RZ, R7 ;  /* 0x000000ffff0d7224 */ /* 0x000fe400078e0007 */
[----:B------:R-:W-:Y:S01]  /*1a580*/  IMAD.MOV.U32 R12, RZ, RZ, 0x5 ;  /* 0x00000005ff0c7424 */ /* 0x000fe200078e00ff */
[----:B------:R-:W-:-:S13]  /*1a590*/  IADD3 R2, P0, R14, R0, RZ ;  /* 0x000000000e027210 */ /* 0x000fda0007f1e0ff */
[----:B------:R-:W-:Y:S05]  /*1a5a0*/  WARPSYNC.COLLECTIVE R15, `(.L_x_1062) ;  /* 0x000000000f087348 */ /* 0x000fea0003c00000 */
[----:B------:R0:W1:Y:S02]  /*1a5b0*/  SHFL.IDX P6, R14, R13, R12, R11 ;  /* 0x0000000c0d0e7389 */ /* 0x00006400000c000b */
[----:B01----:R-:W-:Y:S01]  /*1a5c0*/  ENDCOLLECTIVE ;  /* 0x000000000000791b */ /* 0x003fe20003800000 */
.L_x_1062:
        /* <DEDUP_REMOVED lines=9> */
[----:B------:R-:W-:-:S07]  /*1a660*/  MOV R8, R14 ;  /* 0x0000000e00087202 */ /* 0x000fce0000000f00 */
[----:B0-----:R-:W-:Y:S05]  /*1a670*/  WARPSYNC.COLLECTIVE R15, `(.L_x_1063) ;  /* 0x000000000f087348 */ /* 0x001fea0003c00000 */
[----:B------:R1:W2:Y:S02]  /*1a680*/  SHFL.IDX P6, R14, R13, R12, R11 ;  /* 0x0000000c0d0e7389 */ /* 0x0002a400000c000b */
[----:B012---:R-:W-:Y:S01]  /*1a690*/  ENDCOLLECTIVE ;  /* 0x000000000000791b */ /* 0x007fe20003800000 */
.L_x_1063:
[----:B------:R-:W-:Y:S05]  /*1a6a0*/  BRA `(.L_x_1064) ;  /* 0xffffffac00807947 */ /* 0x000fea000383ffff */
.L_x_891:
[----:B------:R-:W-:Y:S01]  /*1a6b0*/  BSSY B0, `(.L_x_1065) ;  /* 0x0000008000007945 */ /* 0x000fe20003800000 */
[----:B------:R-:W-:Y:S02]  /*1a6c0*/  IMAD.MOV.U32 R13, RZ, RZ, R16 ;  /* 0x000000ffff0d7224 */ /* 0x000fe400078e0010 */
[----:B------:R-:W-:Y:S02]  /*1a6d0*/  IMAD.MOV.U32 R12, RZ, RZ, RZ ;  /* 0x000000ffff0c7224 */ /* 0x000fe400078e00ff */
[----:B------:R-:W-:Y:S02]  /*1a6e0*/  IMAD.MOV.U32 R11, RZ, RZ, 0x1f ;  /* 0x0000001fff0b7424 */ /* 0x000fe400078e00ff */
[----:B------:R-:W-:-:S07]  /*1a6f0*/  IMAD.MOV.U32 R15, RZ, RZ, -0x1 ;  /* 0xffffffffff0f7424 */ /* 0x000fce00078e00ff */
[----:B0-23--:R-:W-:Y:S05]  /*1a700*/  WARPSYNC.COLLECTIVE R15, `(.L_x_1066) ;  /* 0x000000000f087348 */ /* 0x00dfea0003c00000 */
[----:B------:R1:W4:Y:S02]  /*1a710*/  SHFL.IDX P6, R14, R13, R12, R11 ;  /* 0x0000000c0d0e7389 */ /* 0x00032400000c000b */
[----:B01234-:R-:W-:Y:S01]  /*1a720*/  ENDCOLLECTIVE ;  /* 0x000000000000791b */ /* 0x01ffe20003800000 */
.L_x_1066:
[----:B------:R-:W-:Y:S05]  /*1a730*/  BSYNC B0 ;  /* 0x0000000000007941 */ /* 0x000fea0003800000 */
.L_x_1065:
[----:B------:R-:W-:Y:S01]  /*1a740*/  MOV R13, R16 ;  /* 0x00000010000d7202 */ /* 0x000fe20000000f00 */
        /* <DEDUP_REMOVED lines=8> */
.L_x_1067:
[----:B------:R-:W-:Y:S02]  /*1a7d0*/  ULDC UR4, c[0x0][0xc3c] ;  /* 0x00030f0000047ab9 */ /* 0x000fe40000000800 */
[----:B------:R-:W-:-:S13]  /*1a7e0*/  ISETP.GE.OR P1, PT, R5, UR4, !P0 ;  /* 0x0000000405007c0c */ /* 0x000fda000c726670 */
[----:B------:R-:W0:Y:S01]  /*1a7f0*/  @!P1 LDC.64 R2, c[0x0][0xc80] ;  /* 0x00032000ff029b82 */ /* 0x000e220000000a00 */
[----:B------:R-:W-:Y:S02]  /*1a800*/  IMAD.MOV.U32 R11, RZ, RZ, RZ ;  /* 0x000000ffff0b7224 */ /* 0x000fe400078e00ff */
[----:B------:R-:W-:Y:S02]  /*1a810*/  IMAD.MOV.U32 R4, RZ, RZ, R14 ;  /* 0x000000ffff047224 */ /* 0x000fe400078e000e */
[----:B0-----:R-:W-:-:S06]  /*1a820*/  @!P1 IMAD.WIDE R2, R5, 0x4, R2 ;  /* 0x0000000405029825 */ /* 0x001fcc00078e0202 */
[----:B------:R-:W2:Y:S01]  /*1a830*/  @!P1 LDG.E R2, desc[UR40][R2.64] ;  /* 0x0000002802029981 */ /* 0x000ea2000c1e1900 */
[----:B------:R-:W-:Y:S01]  /*1a840*/  IMAD.MOV.U32 R5, RZ, RZ, RZ ;  /* 0x000000ffff057224 */ /* 0x000fe200078e00ff */
[C---:B------:R-:W-:Y:S02]  /*1a850*/  ISETP.GE.U32.AND P2, PT, R8.reuse, 0x2, PT ;  /* 0x000000020800780c */ /* 0x040fe40003f46070 */
[C---:B------:R-:W-:Y:S02]  /*1a860*/  ISETP.GE.U32.AND P3, PT, R8.reuse, 0x4, PT ;  /* 0x000000040800780c */ /* 0x040fe40003f66070 */
[C---:B------:R-:W-:Y:S02]  /*1a870*/  ISETP.GE.U32.AND P4, PT, R8.reuse, 0x8, PT ;  /* 0x000000080800780c */ /* 0x040fe40003f86070 */
[----:B------:R-:W-:Y:S02]  /*1a880*/  ISETP.GE.U32.AND P5, PT, R8, 0x10, PT ;  /* 0x000000100800780c */ /* 0x000fe40003fa6070 */
[----:B--2---:R-:W-:-:S02]  /*1a890*/  @!P1 MOV R5, R2 ;  /* 0x0000000200059202 */ /* 0x004fc40000000f00 */
[----:B------:R-:W-:-:S03]  /*1a8a0*/  ISETP.NE.AND P1, PT, R8, RZ, PT ;  /* 0x000000ff0800720c */ /* 0x000fc60003f25270 */
[----:B------:R-:W-:-:S10]  /*1a8b0*/  IMAD.MOV.U32 R13, RZ, RZ, R5 ;  /* 0x000000ffff0d7224 */ /* 0x000fd400078e0005 */
[----:B------:R-:W-:Y:S05]  /*1a8c0*/  WARPSYNC.COLLECTIVE R15, `(.L_x_1068) ;  /* 0x000000000f087348 */ /* 0x000fea0003c00000 */
[----:B------:R0:W1:Y:S02]  /*1a8d0*/  SHFL.UP P6, R14, R13, R12, R11 ;  /* 0x0400000c0d0e7389 */ /* 0x00006400000c000b */
[----:B01----:R-:W-:Y:S01]  /*1a8e0*/  ENDCOLLECTIVE ;  /* 0x000000000000791b */ /* 0x003fe20003800000 */
.L_x_1068:
[----:B------:R-:W-:Y:S01]  /*1a8f0*/  IMAD.MOV.U32 R12, RZ, RZ, 0x2 ;  /* 0x00000002ff0c7424 */ /* 0x000fe200078e00ff */
[----:B------:R-:W-:-:S05]  /*1a900*/  SEL R6, R14, RZ, P1 ;  /* 0x000000ff0e067207 */ /* 0x000fca0000800000 */
[----:B------:R-:W-:-:S04]  /*1a910*/  IMAD.IADD R6, R5, 0x1, R6 ;  /* 0x0000000105067824 */ /* 0x000fc800078e0206 */
[----:B------:R-:W-:-:S07]  /*1a920*/  IMAD.MOV.U32 R13, RZ, RZ, R6 ;  /* 0x000000ffff0d7224 */ /* 0x000fce00078e0006 */
[----:B------:R-:W-:Y:S05]  /*1a930*/  WARPSYNC.COLLECTIVE R15, `(.L_x_1069) ;  /* 0x000000000f087348 */ /* 0x000fea0003c00000 */
[----:B------:R0:W1:Y:S02]  /*1a940*/  SHFL.UP P6, R14, R13, R12, R11 ;  /* 0x0400000c0d0e7389 */ /* 0x00006400000c000b */
[----:B01----:R-:W-:Y:S01]  /*1a950*/  ENDCOLLECTIVE ;  /* 0x000000000000791b */ /* 0x003fe20003800000 */
.L_x_1069:
[----:B------:R-:W-:Y:S01]  /*1a960*/  IMAD.MOV.U32 R12, RZ, RZ, 0x4 ;  /* 0x00000004ff0c7424 */ /* 0x000fe200078e00ff */
[----:B------:R-:W-:-:S05]  /*1a970*/  SEL R7, R14, RZ, P2 ;  /* 0x000000ff0e077207 */ /* 0x000fca0001000000 */
[----:B------:R-:W-:-:S05]  /*1a980*/  IMAD.IADD R7, R6, 0x1, R7 ;  /* 0x0000000106077824 */ /* 0x000fca00078e0207 */
[----:B------:R-:W-:-:S07]  /*1a990*/  MOV R13, R7 ;  /* 0x00000007000d7202 */ /* 0x000fce0000000f00 */
[----:B------:R-:W-:Y:S05]  /*1a9a0*/  WARPSYNC.COLLECTIVE R15, `(.L_x_1070) ;  /* 0x000000000f087348 */ /* 0x000fea0003c00000 */
[----:B------:R0:W1:Y:S02]  /*1a9b0*/  SHFL.UP P6, R14, R13, R12, R11 ;  /* 0x0400000c0d0e7389 */ /* 0x00006400000c000b */
[----:B01----:R-:W-:Y:S01]  /*1a9c0*/  ENDCOLLECTIVE ;  /* 0x000000000000791b */ /* 0x003fe20003800000 */
.L_x_1070:
[----:B------:R-:W-:Y:S01]  /*1a9d0*/  IMAD.MOV.U32 R12, RZ, RZ, 0x8 ;  /* 0x00000008ff0c7424 */ /* 0x000fe200078e00ff */
[----:B------:R-:W-:-:S05]  /*1a9e0*/  SEL R2, R14, RZ, P3 ;  /* 0x000000ff0e027207 */ /* 0x000fca0001800000 */
[----:B------:R-:W-:-:S04]  /*1a9f0*/  IMAD.IADD R2, R7, 0x1, R2 ;  /* 0x0000000107027824 */ /* 0x000fc800078e0202 */
[----:B------:R-:W-:-:S07]  /*1aa00*/  IMAD.MOV.U32 R13, RZ, RZ, R2 ;  /* 0x000000ffff0d7224 */ /* 0x000fce00078e0002 */
[----:B------:R-:W-:Y:S05]  /*1aa10*/  WARPSYNC.COLLECTIVE R15, `(.L_x_1071) ;  /* 0x000000000f087348 */ /* 0x000fea0003c00000 */
[----:B------:R0:W1:Y:S02]  /*1aa20*/  SHFL.UP P6, R14, R13, R12, R11 ;  /* 0x0400000c0d0e7389 */ /* 0x00006400000c000b */
[----:B01----:R-:W-:Y:S01]  /*1aa30*/  ENDCOLLECTIVE ;  /* 0x000000000000791b */ /* 0x003fe20003800000 */
.L_x_1071:
[----:B------:R-:W-:Y:S02]  /*1aa40*/  MOV R12, 0x10 ;  /* 0x00000010000c7802 */ /* 0x000fe40000000f00 */
[----:B------:R-:W-:-:S05]  /*1aa50*/  SEL R3, R14, RZ, P4 ;  /* 0x000000ff0e037207 */ /* 0x000fca0002000000 */
[----:B------:R-:W-:-:S04]  /*1aa60*/  IMAD.IADD R3, R2, 0x1, R3 ;  /* 0x0000000102037824 */ /* 0x000fc800078e0203 */
[----:B------:R-:W-:-:S07]  /*1aa70*/  IMAD.MOV.U32 R13, RZ, RZ, R3 ;  /* 0x000000ffff0d7224 */ /* 0x000fce00078e0003 */
[----:B------:R-:W-:Y:S05]  /*1aa80*/  WARPSYNC.COLLECTIVE R15, `(.L_x_1072) ;  /* 0x000000000f087348 */ /* 0x000fea0003c00000 */
[----:B------:R0:W1:Y:S02]  /*1aa90*/  SHFL.UP P6, R14, R13, R12, R11 ;  /* 0x0400000c0d0e7389 */ /* 0x00006400000c000b */
[----:B01----:R-:W-:Y:S01]  /*1aaa0*/  ENDCOLLECTIVE ;  /* 0x000000000000791b */ /* 0x003fe20003800000 */
.L_x_1072:
        /* <DEDUP_REMOVED lines=8> */
.L_x_1073:
[----:B------:R-:W-:Y:S05]  /*1ab30*/  BRA `(.L_x_1074) ;  /* 0xffffffac00dc7947 */ /* 0x000fea000383ffff */
.L_x_896:
[----:B------:R-:W-:Y:S01]  /*1ab40*/  BSSY B0, `(.L_x_1075) ;  /* 0x0000008000007945 */ /* 0x000fe20003800000 */
[----:B-----5:R-:W-:Y:S01]  /*1ab50*/  IMAD.MOV.U32 R13, RZ, RZ, R5 ;  /* 0x000000ffff0d7224 */ /* 0x020fe200078e0005 */
[----:B------:R-:W-:Y:S01]  /*1ab60*/  MOV R11, RZ ;  /* 0x000000ff000b7202 */ /* 0x000fe20000000f00 */
[----:B------:R-:W-:Y:S02]  /*1ab70*/  IMAD.MOV.U32 R12, RZ, RZ, 0x1 ;  /* 0x00000001ff0c7424 */ /* 0x000fe400078e00ff */
[----:B------:R-:W-:-:S07]  /*1ab80*/  IMAD.MOV.U32 R15, RZ, RZ, -0x1 ;  /* 0xffffffffff0f7424 */ /* 0x000fce00078e00ff */
[----:B0-----:R-:W-:Y:S05]  /*1ab90*/  WARPSYNC.COLLECTIVE R15, `(.L_x_1076) ;  /* 0x000000000f087348 */ /* 0x001fea0003c00000 */
[----:B------:R1:W2:Y:S02]  /*1aba0*/  SHFL.UP P6, R14, R13, R12, R11 ;  /* 0x0400000c0d0e7389 */ /* 0x0002a400000c000b */
[----:B012---:R-:W-:Y:S01]  /*1abb0*/  ENDCOLLECTIVE ;  /* 0x000000000000791b */ /* 0x007fe20003800000 */
.L_x_1076:
[----:B------:R-:W-:Y:S05]  /*1abc0*/  BSYNC B0 ;  /* 0x0000000000007941 */ /* 0x000fea0003800000 */
.L_x_1075:
        /* <DEDUP_REMOVED lines=8> */
.L_x_1077:
[----:B------:R-:W-:Y:S01]  /*1ac50*/  IMAD.MOV.U32 R12, RZ, RZ, 0x4 ;  /* 0x00000004ff0c7424 */ /* 0x000fe200078e00ff */
[----:B------:R-:W-:-:S05]  /*1ac60*/  SEL R2, R14, RZ, P2 ;  /* 0x000000ff0e027207 */ /* 0x000fca0001000000 */
[----:B------:R-:W-:-:S05]  /*1ac70*/  IMAD.IADD R2, R13, 0x1, R2 ;  /* 0x000000010d027824 */ /* 0x000fca00078e0202 */
[----:B------:R-:W-:-:S07]  /*1ac80*/  MOV R13, R2 ;  /* 0x00000002000d7202 */ /* 0x000fce0000000f00 */
[----:B------:R-:W-:Y:S05]  /*1ac90*/  WARPSYNC.COLLECTIVE R15, `(.L_x_1078) ;  /* 0x000000000f087348 */ /* 0x000fea0003c00000 */
[----:B------:R0:W1:Y:S02]  /*1aca0*/  SHFL.UP P6, R14, R13, R12, R11 ;  /* 0x0400000c0d0e7389 */ /* 0x00006400000c000b */
[----:B01----:R-:W-:Y:S01]  /*1acb0*/  ENDCOLLECTIVE ;  /* 0x000000000000791b */ /* 0x003fe20003800000 */
.L_x_1078:
[----:B------:R-:W-:Y:S01]  /*1acc0*/  IMAD.MOV.U32 R12, RZ, RZ, 0x8 ;  /* 0x00000008ff0c7424 */ /* 0x000fe200078e00ff */
[----:B------:R-:W-:-:S05]  /*1acd0*/  SEL R3, R14, RZ, P3 ;  /* 0x000000ff0e037207 */ /* 0x000fca0001800000 */
[----:B------:R-:W-:-:S04]  /*1ace0*/  IMAD.IADD R3, R2, 0x1, R3 ;  /* 0x0000000102037824 */ /* 0x000fc800078e0203 */
[----:B------:R-:W-:-:S07]  /*1acf0*/  IMAD.MOV.U32 R13, RZ, RZ, R3 ;  /* 0x000000ffff0d7224 */ /* 0x000fce00078e0003 */
[----:B------:R-:W-:Y:S05]  /*1ad00*/  WARPSYNC.COLLECTIVE R15, `(.L_x_1079) ;  /* 0x000000000f087348 */ /* 0x000fea0003c00000 */
[----:B------:R0:W1:Y:S02]  /*1ad10*/  SHFL.UP P6, R14, R13, R12, R11 ;  /* 0x0400000c0d0e7389 */ /* 0x00006400000c000b */
[----:B01----:R-:W-:Y:S01]  /*1ad20*/  ENDCOLLECTIVE ;  /* 0x000000000000791b */ /* 0x003fe20003800000 */
.L_x_1079:
[----:B------:R-:W-:Y:S02]  /*1ad30*/  MOV R12, 0x10 ;  /* 0x00000010000c7802 */ /* 0x000fe40000000f00 */
[----:B------:R-:W-:-:S05]  /*1ad40*/  SEL R4, R14, RZ, P4 ;  /* 0x000000ff0e047207 */ /* 0x000fca0002000000 */
[----:B------:R-:W-:-:S04]  /*1ad50*/  IMAD.IADD R4, R3, 0x1, R4 ;  /* 0x0000000103047824 */ /* 0x000fc800078e0204 */
[----:B------:R-:W-:-:S07]  /*1ad60*/  IMAD.MOV.U32 R13, RZ, RZ, R4 ;  /* 0x000000ffff0d7224 */ /* 0x000fce00078e0004 */
[----:B------:R-:W-:Y:S05]  /*1ad70*/  WARPSYNC.COLLECTIVE R15, `(.L_x_1080) ;  /* 0x000000000f087348 */ /* 0x000fea0003c00000 */
[----:B------:R0:W1:Y:S02]  /*1ad80*/  SHFL.UP P6, R14, R13, R12, R11 ;  /* 0x0400000c0d0e7389 */ /* 0x00006400000c000b */
[----:B01----:R-:W-:Y:S01]  /*1ad90*/  ENDCOLLECTIVE ;  /* 0x000000000000791b */ /* 0x003fe20003800000 */
.L_x_1080:
        /* <DEDUP_REMOVED lines=8> */
.L_x_1081:
[----:B------:R-:W-:Y:S05]  /*1ae20*/  BRA `(.L_x_1082) ;  /* 0xffffffac00bc7947 */ /* 0x000fea000383ffff */
.L_x_898:
[----:B------:R-:W-:Y:S01]  /*1ae30*/  BSSY B0, `(.L_x_1083) ;  /* 0x0000006000007945 */ /* 0x000fe20003800000 */
[----:B------:R-:W-:Y:S01]  /*1ae40*/  PLOP3.LUT P6, PT, P6, PT, PT, 0x8, 0x0 ;  /* 0x000000000000781c */ /* 0x000fe200037ce170 */
[----:B------:R-:W-:-:S12]  /*1ae50*/  IMAD.MOV.U32 R15, RZ, RZ, -0x1 ;  /* 0xffffffffff0f7424 */ /* 0x000fd800078e00ff */
[----:B0-----:R-:W-:Y:S05]  /*1ae60*/  WARPSYNC.COLLECTIVE R15, `(.L_x_1084) ;  /* 0x000000000f087348 */ /* 0x001fea0003c00000 */
[----:B------:R-:W-:Y:S01]  /*1ae70*/  VOTE.ANY R14, PT, P6 ;  /* 0x00000000000e7806 */ /* 0x000fe200030e0100 */
[----:B0-----:R-:W-:Y:S06]  /*1ae80*/  ENDCOLLECTIVE ;  /* 0x000000000000791b */ /* 0x001fec0003800000 */
.L_x_1084:
[----:B------:R-:W-:Y:S05]  /*1ae90*/  BSYNC B0 ;  /* 0x0000000000007941 */ /* 0x000fea0003800000 */
.L_x_1083:
[----:B------:R-:W-:Y:S01]  /*1aea0*/  IMAD.MOV.U32 R3, RZ, RZ, R14 ;  /* 0x000000ffff037224 */ /* 0x000fe200078e000e */
[----:B------:R-:W-:Y:S01]  /*1aeb0*/  MOV R13, R5 ;  /* 0x00000005000d7202 */ /* 0x000fe20000000f00 */
[----:B------:R-:W-:Y:S02]  /*1aec0*/  IMAD.MOV.U32 R11, RZ, RZ, 0x1f ;  /* 0x0000001fff0b7424 */ /* 0x000fe400078e00ff */
[----:B------:R-:W0:Y:S01]  /*1aed0*/  POPC R4, R3 ;  /* 0x0000000300047309 */ /* 0x000e220000000000 */
[----:B------:R-:W-:Y:S02]  /*1aee0*/  IMAD.MOV.U32 R15, RZ, RZ, -0x1 ;  /* 0xffffffffff0f7424 */ /* 0x000fe400078e00ff */
[----:B0-----:R-:W-:-:S07]  /*1aef0*/  IMAD.MOV.U32 R12, RZ, RZ, R4 ;  /* 0x000000ffff0c7224 */ /* 0x001fce00078e0004 */
[----:B------:R-:W-:Y:S05]  /*1af00*/  WARPSYNC.COLLECTIVE R15, `(.L_x_1085) ;  /* 0x000000000f087348 */ /* 0x000fea0003c00000 */
[----:B------:R0:W1:Y:S02]  /*1af10*/  SHFL.IDX P6, R14, R13, R12, R11 ;  /* 0x0000000c0d0e7389 */ /* 0x00006400000c000b */
[----:B01----:R-:W-:Y:S01]  /*1af20*/  ENDCOLLECTIVE ;  /* 0x000000000000791b */ /* 0x003fe20003800000 */
.L_x_1085:
[----:B------:R-:W-:Y:S01]  /*1af30*/  IMAD.MOV.U32 R5, RZ, RZ, R14 ;  /* 0x000000ffff057224 */ /* 0x000fe200078e000e */
[----:B------:R-:W-:Y:S06]  /*1af40*/  BRA `(.L_x_1086) ;  /* 0xffffffac00ac7947 */ /* 0x000fec000383ffff */
.L_x_900:
[----:B------:R-:W-:Y:S01]  /*1af50*/  BSSY B0, `(.L_x_1087) ;  /* 0x0000007000007945 */ /* 0x000fe20003800000 */
[----:B------:R-:W-:Y:S01]  /*1af60*/  IMAD.MOV.U32 R13, RZ, RZ, R2 ;  /* 0x000000ffff0d7224 */ /* 0x000fe200078e0002 */
[----:B------:R-:W-:Y:S01]  /*1af70*/  MOV R15, 0xffffffff ;  /* 0xffffffff000f7802 */ /* 0x000fe20000000f00 */
[----:B------:R-:W-:-:S07]  /*1af80*/  IMAD.MOV.U32 R11, RZ, RZ, 0x1f ;  /* 0x0000001fff0b7424 */ /* 0x000fce00078e00ff */
[----:B012---:R-:W-:Y:S05]  /*1af90*/  WARPSYNC.COLLECTIVE R15, `(.L_x_1088) ;  /* 0x000000000f087348 */ /* 0x007fea0003c00000 */
[----:B------:R3:W4:Y:S02]  /*1afa0*/  SHFL.IDX P6, R14, R13, R12, R11 ;  /* 0x0000000c0d0e7389 */ /* 0x00072400000c000b */
[----:B01234-:R-:W-:Y:S01]  /*1afb0*/  ENDCOLLECTIVE ;  /* 0x000000000000791b */ /* 0x01ffe20003800000 */
.L_x_1088:
[----:B------:R-:W-:Y:S05]  /*1afc0*/  BSYNC B0 ;  /* 0x0000000000007941 */ /* 0x000fea0003800000 */
.L_x_1087:
[----:B------:R-:W-:Y:S05]  /*1afd0*/  BRA `(.L_x_899) ;  /* 0xffffffac00a47947 */ /* 0x000fea000383ffff */
.L_x_904:
[----:B0-----:R0:W1:Y:S02]  /*1afe0*/  SYNCS.PHASECHK.TRANS64.TRYWAIT P0, [R4+URZ+0x22820], R0 ;  /* 0x02282000040075a7 */ /* 0x001064000800017f */
[----:B-1----:R-:W-:Y:S05]  /*1aff0*/  @!P0 NANOSLEEP.SYNCS 0x989680 ;  /* 0x009896800000895d */ /* 0x002fea0003900000 */
[----:B------:R-:W1:Y:S02]  /*1b000*/  @!P0 SYNCS.PHASECHK.TRANS64 P0, [R4+URZ+0x22820], R0 ;  /* 0x02282000040085a7 */ /* 0x000e64000800007f */
[----:B-1----:R-:W-:Y:S05]  /*1b010*/  @!P0 BRA `(.L_x_904) ;  /* 0xfffffffc00f08947 */ /* 0x002fea000383ffff */
[----:B------:R-:W-:Y:S05]  /*1b020*/  BRA `(.L_x_1089) ;  /* 0xffffffb000907947 */ /* 0x000fea000383ffff */
.L_x_905:
[----:B------:R-:W1:Y:S01]  /*1b030*/  S2R R2, SR_TID.X ;  /* 0x0000000000027919 */ /* 0x000e620000002100 */
[----:B------:R-:W-:Y:S01]  /*1b040*/  BSSY B0, `(.L_x_1090) ;  /* 0x000000a000007945 */ /* 0x000fe20003800000 */
[----:B------:R-:W-:Y:S02]  /*1b050*/  IMAD.MOV.U32 R12, RZ, RZ, RZ ;  /* 0x000000ffff0c7224 */ /* 0x000fe400078e00ff */
[----:B------:R-:W-:Y:S02]  /*1b060*/  IMAD.MOV.U32 R11, RZ, RZ, 0x1f ;  /* 0x0000001fff0b7424 */ /* 0x000fe400078e00ff */
[----:B------:R-:W-:Y:S01]  /*1b070*/  IMAD.MOV.U32 R15, RZ, RZ, -0x1 ;  /* 0xffffffffff0f7424 */ /* 0x000fe200078e00ff */
[----:B-1----:R-:W-:-:S04]  /*1b080*/  SHF.R.U32.HI R2, RZ, 0x5, R2 ;  /* 0x00000005ff027819 */ /* 0x002fc80000011602 */
[----:B------:R-:W-:-:S05]  /*1b090*/  LOP3.LUT R2, R2, 0x3, RZ, 0xc0, !PT ;  /* 0x0000000302027812 */ /* 0x000fca00078ec0ff */
[----:B------:R-:W-:-:S07]  /*1b0a0*/  IMAD.MOV.U32 R13, RZ, RZ, R2 ;  /* 0x000000ffff0d7224 */ /* 0x000fce00078e0002 */
[----:B0---4-:R-:W-:Y:S05]  /*1b0b0*/  WARPSYNC.COLLECTIVE R15, `(.L_x_1091) ;  /* 0x000000000f087348 */ /* 0x011fea0003c00000 */
[----:B------:R1:W2:Y:S02]  /*1b0c0*/  SHFL.IDX P6, R14, R13, R12, R11 ;  /* 0x0000000c0d0e7389 */ /* 0x0002a400000c000b */
[----:B012-4-:R-:W-:Y:S01]  /*1b0d0*/  ENDCOLLECTIVE ;  /* 0x000000000000791b */ /* 0x017fe20003800000 */
.L_x_1091:
[----:B------:R-:W-:Y:S05]  /*1b0e0*/  BSYNC B0 ;  /* 0x0000000000007941 */ /* 0x000fea0003800000 */
.L_x_1090:
[----:B------:R-:W-:Y:S05]  /*1b0f0*/  BRA `(.L_x_1092) ;  /* 0xffffffb000787947 */ /* 0x000fea000383ffff */
.L_x_906:
[----:B------:R-:W-:Y:S01]  /*1b100*/  BSSY B0, `(.L_x_1093) ;  /* 0x0000006000007945 */ /* 0x000fe20003800000 */
[----:B------:R-:W-:-:S07]  /*1b110*/  IMAD.MOV.U32 R15, RZ, RZ, -0x1 ;  /* 0xffffffffff0f7424 */ /* 0x000fce00078e00ff */
[----:B0---4-:R-:W-:Y:S05]  /*1b120*/  WARPSYNC.COLLECTIVE R15, `(.L_x_1094) ;  /* 0x000000000f0c7348 */ /* 0x011fea0003c00000 */
[----:B------:R-:W-:Y:S02]  /*1b130*/  ELECT P6, UR62, PT ;  /* 0x00000000003e782f */ /* 0x000fe400038c0000 */
[----:B------:R-:W-:Y:S01]  /*1b140*/  MOV R14, UR62 ;  /* 0x0000003e000e7c02 */ /* 0x000fe20008000f00 */
[----:B0---4-:R-:W-:Y:S10]  /*1b150*/  ENDCOLLECTIVE ;  /* 0x000000000000791b */ /* 0x011ff40003800000 */
.L_x_1094:
[----:B------:R-:W-:Y:S05]  /*1b160*/  BSYNC B0 ;  /* 0x0000000000007941 */ /* 0x000fea0003800000 */
.L_x_1093:
[----:B------:R-:W-:Y:S05]  /*1b170*/  BRA `(.L_x_1095) ;  /* 0xffffffb0006c7947 */ /* 0x000fea000383ffff */
.L_x_908:
[----:B0-----:R0:W1:Y:S02]  /*1b180*/  SYNCS.PHASECHK.TRANS64.TRYWAIT P1, [R5+URZ+0x22840], R0 ;  /* 0x02284000050075a7 */ /* 0x001064000802017f */
[----:B-1----:R-:W-:Y:S05]  /*1b190*/  @!P1 NANOSLEEP.SYNCS 0x989680 ;  /* 0x009896800000995d */ /* 0x002fea0003900000 */
[----:B------:R-:W1:Y:S02]  /*1b1a0*/  @!P1 SYNCS.PHASECHK.TRANS64 P1, [R5+URZ+0x22840], R0 ;  /* 0x02284000050095a7 */ /* 0x000e64000802007f */
[----:B-1----:R-:W-:Y:S05]  /*1b1b0*/  @!P1 BRA `(.L_x_908) ;  /* 0xfffffffc00f09947 */ /* 0x002fea000383ffff */
[----:B------:R-:W-:Y:S05]  /*1b1c0*/  BRA `(.L_x_1096) ;  /* 0xffffffb0008c7947 */ /* 0x000fea000383ffff */
.L_x_910:
[----:B-1----:R1:W2:Y:S02]  /*1b1d0*/  SYNCS.PHASECHK.TRANS64.TRYWAIT P1, [R25+URZ+0x22840], R2 ;  /* 0x02284002190075a7 */ /* 0x0022a4000802017f */
[----:B--2---:R-:W-:Y:S05]  /*1b1e0*/  @!P1 NANOSLEEP.SYNCS 0x989680 ;  /* 0x009896800000995d */ /* 0x004fea0003900000 */
[----:B------:R-:W2:Y:S02]  /*1b1f0*/  @!P1 SYNCS.PHASECHK.TRANS64 P1, [R25+URZ+0x22840], R2 ;  /* 0x02284002190095a7 */ /* 0x000ea4000802007f */
[----:B--2---:R-:W-:Y:S05]  /*1b200*/  @!P1 BRA `(.L_x_910) ;  /* 0xfffffffc00f09947 */ /* 0x004fea000383ffff */
[----:B------:R-:W-:Y:S05]  /*1b210*/  BRA `(.L_x_1097) ;  /* 0xffffffb000987947 */ /* 0x000fea000383ffff */
.L_x_912:
[----:B--2---:R2:W3:Y:S02]  /*1b220*/  SYNCS.PHASECHK.TRANS64.TRYWAIT P1, [R5+URZ+0x22860], R0 ;  /* 0x02286000050075a7 */ /* 0x0044e4000802017f */
[----:B---3--:R-:W-:Y:S05]  /*1b230*/  @!P1 NANOSLEEP.SYNCS 0x989680 ;  /* 0x009896800000995d */ /* 0x008fea0003900000 */
[----:B------:R-:W3:Y:S02]  /*1b240*/  @!P1 SYNCS.PHASECHK.TRANS64 P1, [R5+URZ+0x22860], R0 ;  /* 0x02286000050095a7 */ /* 0x000ee4000802007f */
[----:B---3--:R-:W-:Y:S05]  /*1b250*/  @!P1 BRA `(.L_x_912) ;  /* 0xfffffffc00f09947 */ /* 0x008fea000383ffff */
[----:B------:R-:W-:Y:S05]  /*1b260*/  BRA `(.L_x_1098) ;  /* 0xffffffb000947947 */ /* 0x000fea000383ffff */
.L_x_1099:
        /* <DEDUP_REMOVED lines=9> */
.L_x_6451:


//--------------------- .text._ZN7cutlass13device_kernelIN5flash11enable_sm90INS1_16FlashAttnFwdSm90INS1_25CollectiveMainloopFwdSm90ILi2EN4cute5tupleIJNS5_1CILi1EEES8_S8_EEENS6_IJNS7_ILi128EEENS7_ILi96EEENS7_ILi64EEEEEELi256ENS_6half_tEfNS_4arch4Sm90ELb0ELb0ELb0ELb1ELb1ELb0ELb1ELb1ELb0ELb1ELb0ELb0EEENS1_21CollectiveEpilogueFwdINS6_IJSA_NS7_ILi256EEESB_EEES9_SE_SG_Li256ELb1ELb1ELb0ELb0EEENS1_36VarlenDynamicPersistentTileSchedulerILi128ELi96ELi256ELi128ELb0ELb1ELb1ELb0ELb1ELb1EEEEEEEEEvNT_6ParamsE --------------------------
	.section	.text._ZN7cutlass13device_kernelIN5flash11enable_sm90INS1_16FlashAttnFwdSm90INS1_25CollectiveMainloopFwdSm90ILi2EN4cute5tupleIJNS5_1CILi1EEES8_S8_EEENS6_IJNS7_ILi128EEENS7_ILi96EEENS7_ILi64EEEEEELi256ENS_6half_tEfNS_4arch4Sm90ELb0ELb0ELb0ELb1ELb1ELb0ELb1ELb1ELb0ELb1ELb0ELb0EEENS1_21CollectiveEpilogueFwdINS6_IJSA_NS7_ILi256EEESB_EEES9_SE_SG_Li256ELb1ELb1ELb0ELb0EEENS1_36VarlenDynamicPersistentTileSchedulerILi128ELi96ELi256ELi128ELb0ELb1ELb1ELb0ELb1ELb1EEEEEEEEEvNT_6ParamsE,"ax",@progbits
	.align	128
.text._ZN7cutlass13device_kernelIN5flash11enable_sm90INS1_16FlashAttnFwdSm90INS1_25CollectiveMainloopFwdSm90ILi2EN4cute5tupleIJNS5_1CILi1EEES8_S8_EEENS6_IJNS7_ILi128EEENS7_ILi96EEENS7_ILi64EEEEEELi256ENS_6half_tEfNS_4arch4Sm90ELb0ELb0ELb0ELb1ELb1ELb0ELb1ELb1ELb0ELb1ELb0ELb0EEENS1_21CollectiveEpilogueFwdINS6_IJSA_NS7_ILi256EEESB_EEES9_SE_SG_Li256ELb1ELb1ELb0ELb0EEENS1_36VarlenDynamicPersistentTileSchedulerILi128ELi96ELi256ELi128ELb0ELb1ELb1ELb0ELb1ELb1EEEEEEEEEvNT_6ParamsE:
        .type           _ZN7cutlass13device_kernelIN5flash11enable_sm90INS1_16FlashAttnFwdSm90INS1_25CollectiveMainloopFwdSm90ILi2EN4cute5tupleIJNS5_1CILi1EEES8_S8_EEENS6_IJNS7_ILi128EEENS7_ILi96EEENS7_ILi64EEEEEELi256ENS_6half_tEfNS_4arch4Sm90ELb0ELb0ELb0ELb1ELb1ELb0ELb1ELb1ELb0ELb1ELb0ELb0EEENS1_21CollectiveEpilogueFwdINS6_IJSA_NS7_ILi256EEESB_EEES9_SE_SG_Li256ELb1ELb1ELb0ELb0EEENS1_36VarlenDynamicPersistentTileSchedulerILi128ELi96ELi256ELi128ELb0ELb1ELb1ELb0ELb1ELb1EEEEEEEEEvNT_6ParamsE,@function
        .size           _ZN7cutlass13device_kernelIN5flash11enable_sm90INS1_16FlashAttnFwdSm90INS1_25CollectiveMainloopFwdSm90ILi2EN4cute5tupleIJNS5_1CILi1EEES8_S8_EEENS6_IJNS7_ILi128EEENS7_ILi96EEENS7_ILi64EEEEEELi256ENS_6half_tEfNS_4arch4Sm90ELb0ELb0ELb0ELb1ELb1ELb0ELb1ELb1ELb0ELb1ELb0ELb0EEENS1_21CollectiveEpilogueFwdINS6_IJSA_NS7_ILi256EEESB_EEES9_SE_SG_Li256ELb1ELb1ELb0ELb0EEENS1_36VarlenDynamicPersistentTileSchedulerILi128ELi96ELi256ELi128ELb0ELb1ELb1ELb0ELb1ELb1EEEEEEEEEvNT_6ParamsE,(.L_x_6452 - _ZN7cutlass13device_kernelIN5flash11enable_sm90INS1_16FlashAttnFwdSm90INS1_25CollectiveMainloopFwdSm90ILi2EN4cute5tupleIJNS5_1CILi1EEES8_S8_EEENS6_IJNS7_ILi128EEENS7_ILi96EEENS7_ILi64EEEEEELi256ENS_6half_tEfNS_4arch4Sm90ELb0ELb0ELb0ELb1ELb1ELb0ELb1ELb1ELb0ELb1ELb0ELb0EEENS1_21CollectiveEpilogueFwdINS6_IJSA_NS7_ILi256EEESB_EEES9_SE_SG_Li256ELb1ELb1ELb0ELb0EEENS1_36VarlenDynamicPersistentTileSchedulerILi128ELi96ELi256ELi128ELb0ELb1ELb1ELb0ELb1ELb1EEEEEEEEEvNT_6ParamsE)
        .other          _ZN7cutlass13device_kernelIN5flash11enable_sm90INS1_16FlashAttnFwdSm90INS1_25CollectiveMainloopFwdSm90ILi2EN4cute5tupleIJNS5_1CILi1EEES8_S8_EEENS6_IJNS7_ILi128EEENS7_ILi96EEENS7_ILi64EEEEEELi256ENS_6half_tEfNS_4arch4Sm90ELb0ELb0ELb0ELb1ELb1ELb0ELb1ELb1ELb0ELb1ELb0ELb0EEENS1_21CollectiveEpilogueFwdINS6_IJSA_NS7_ILi256EEESB_EEES9_SE_SG_Li256ELb1ELb1ELb0ELb0EEENS1_36VarlenDynamicPersistentTileSchedulerILi128ELi96ELi256ELi128ELb0ELb1ELb1ELb0ELb1ELb1EEEEEEEEEvNT_6ParamsE,@"STO_CUDA_ENTRY STV_DEFAULT"
_ZN7cutlass13device_kernelIN5flash11enable_sm90INS1_16FlashAttnFwdSm90INS1_25CollectiveMainloopFwdSm90ILi2EN4cute5tupleIJNS5_1CILi1EEES8_S8_EEENS6_IJNS7_ILi128EEENS7_ILi96EEENS7_ILi64EEEEEELi256ENS_6half_tEfNS_4arch4Sm90ELb0ELb0ELb0ELb1ELb1ELb0ELb1ELb1ELb0ELb1ELb0ELb0EEENS1_21CollectiveEpilogueFwdINS6_IJSA_NS7_ILi256EEESB_EEES9_SE_SG_Li256ELb1ELb1ELb0ELb0EEENS1_36VarlenDynamicPersistentTileSchedulerILi128ELi96ELi256ELi128ELb0ELb1ELb1ELb0ELb1ELb1EEEEEEEEEvNT_6ParamsE:
        /* <DEDUP_REMOVED lines=47> */
.L_x_1100:
        /* <DEDUP_REMOVED lines=22> */
.L_x_1101:
        /* <DEDUP_REMOVED lines=18> */
.L_x_1102:
        /* <DEDUP_REMOVED lines=22> */
.L_x_1103:
        /* <DEDUP_REMOVED lines=23> */
.L_x_1104:
[----:B------:R-:W-:Y:S01]  /*0840*/  UISETP.NE.AND UP0, UPT, UR9, URZ, UPT ;  /* 0x0000003f0900728c */ /* 0x000fe2000bf05270 */
[----:B------:R-:W-:Y:S01]  /*0850*/  NOP ;  /* 0x0000000000007918 */ /* 0x000fe20000000000 */
[----:B0-----:R-:W-:Y:S01]  /*0860*/  UMOV UR4, 0x1 ;  /* 0x0000000100047882 */ /* 0x001fe20000000000 */
[----:B------:R-:W-:Y:S01]  /*0870*/  ULDC.64 UR36, c[0x0][0x208] ;  /* 0x0000820000247ab9 */ /* 0x000fe20000000a00 */
[----:B------:R-:W-:Y:S01]  /*0880*/  USEL UR4, UR4, 0x2, !UP0 ;  /* 0x0000000204047887 */ /* 0x000fe2000c000000 */
[----:B-1234-:R-:W-:Y:S01]  /*0890*/  BAR.SYNC.DEFER_BLOCKING 0x0 ;  /* 0x0000000000007b1d */ /* 0x01efe20000010000 */
[----:B------:R-:W-:-:S04]  /*08a0*/  PLOP3.LUT P0, PT, PT, PT, UP0, 0x80, 0x0 ;  /* 0x000000000000781c */ /* 0x000fc80003f0f008 */
[----:B------:R-:W-:-:S05]  /*08b0*/  IMAD.U32 R2, RZ, RZ, UR4 ;  /* 0x00000004ff027e24 */ /* 0x000fca000f8e00ff */
[----:B------:R0:W-:Y:S04]  /*08c0*/  STL [R1+0x24], R2 ;  /* 0x0000240201007387 */ /* 0x0001e80000100800 */
[----:B------:R-:W-:Y:S05]  /*08d0*/  @!P0 BRA `(.L_x_1105) ;  /* 0x0000008c00e08947 */ /* 0x000fea0003800000 */
.L_x_1106:
[----:B------:R-:W-:-:S08]  /*08e0*/  NOP ;  /* 0x0000000000007918 */ /* 0x000fd00000000000 */
[----:B------:R-:W1:Y:S02]  /*08f0*/  USETMAXREG.TRY_ALLOC.CTAPOOL UP0, 0xe8 ;  /* 0x000000e8000079c8 */ /* 0x000e640008000600 */
[----:B-1----:R-:W-:-:S13]  /*0900*/  PLOP3.LUT P0, PT, PT, PT, UP0, 0x80, 0x0 ;  /* 0x000000000000781c */ /* 0x002fda0003f0f008 */
[----:B------:R-:W-:Y:S05]  /*0910*/  @!P0 BRA `(.L_x_1106) ;  /* 0xfffffffc00f08947 */ /* 0x000fea000383ffff */
[----:B------:R-:W1:Y:S01]  /*0920*/  S2R R0, SR_TID.X ;  /* 0x0000000000007919 */ /* 0x000e620000002100 */
[----:B------:R-:W2:Y:S01]  /*0930*/  S2UR UR5, SR_CgaCtaId ;  /* 0x00000000000579c3 */ /* 0x000ea20000008800 */
[----:B------:R-:W-:-:S07]  /*0940*/  UMOV UR4, 0x400 ;  /* 0x0000040000047882 */ /* 0x000fce0000000000 */
[----:B------:R-:W-:Y:S06]  /*0950*/  BAR.ARV 0x8, 0x180 ;  /* 0x0206000000007b1d */ /* 0x000fec0000002000 */
[----:B--2---:R-:W-:Y:S01]  /*0960*/  ULEA UR4, UR5, UR4, 0x18 ;  /* 0x0000000405047291 */ /* 0x004fe2000f8ec03f */
[----:B-1----:R-:W-:-:S04]  /*0970*/  SHF.R.U32.HI R0, RZ, 0x7, R0 ;  /* 0x00000007ff007819 */ /* 0x002fc80000011600 */
[----:B------:R-:W-:-:S13]  /*0980*/  ISETP.NE.AND P0, PT, R0, 0x1, PT ;  /* 0x000000010000780c */ /* 0x000fda0003f05270 */
[----:B------:R-:W-:Y:S08]  /*0990*/  @!P0 BAR.ARV 0x9, 0x100 ;  /* 0x0244000000008b1d */ /* 0x000ff00000002000 */
[----:B------:R-:W-:Y:S06]  /*09a0*/  BAR.SYNC.DEFER_BLOCKING 0x5, 0x180 ;  /* 0x0146000000007b1d */ /* 0x000fec0000010000 */
[----:B------:R-:W1:Y:S01]  /*09b0*/  LDS.128 R12, [UR4+0x324d0] ;  /* 0x0324d004ff0c7984 */ /* 0x000e620008000c00 */
[----:B------:R-:W-:Y:S01]  /*09c0*/  ULDC UR4, c[0x0][0xd3c] ;  /* 0x00034f0000047ab9 */ /* 0x000fe20000000800 */
[----:B------:R-:W-:Y:S06]  /*09d0*/  BAR.ARV 0x4, 0x180 ;  /* 0x0106000000007b1d */ /* 0x000fec0000002000 */
[----:B-1----:R-:W-:-:S13]  /*09e0*/  ISETP.GE.AND P0, PT, R15, UR4, PT ;  /* 0x000000040f007c0c */ /* 0x002fda000bf06270 */
[----:B------:R-:W-:Y:S05]  /*09f0*/  @P0 EXIT ;  /* 0x000000000000094d */ /* 0x000fea0003800000 */
[----:B0-----:R-:W2:Y:S01]  /*0a00*/  LDL R2, [R1+0x24] ;  /* 0x0000240001027983 */ /* 0x001ea20000100800 */
[----:B------:R-:W-:Y:S01]  /*0a10*/  R2UR UR5, R13 ;  /* 0x000000000d0572ca */ /* 0x000fe200000e0000 */
[----:B------:R-:W-:Y:S01]  /*0a20*/  UMOV UR39, URZ ;  /* 0x0000003f00277c82 */ /* 0x000fe20008000000 */
[----:B------:R-:W-:Y:S01]  /*0a30*/  R2UR UR6, R14 ;  /* 0x000000000e0672ca */ /* 0x000fe200000e0000 */
[----:B------:R-:W0:Y:S01]  /*0a40*/  S2R R0, SR_TID.X ;  /* 0x0000000000007919 */ /* 0x000e220000002100 */
[----:B------:R-:W-:Y:S01]  /*0a50*/  UMOV UR38, URZ ;  /* 0x0000003f00267c82 */ /* 0x000fe20008000000 */
[----:B0-----:R-:W-:-:S05]  /*0a60*/  VIADD R12, R0, 0xffffff80 ;  /* 0xffffff80000c7836 */ /* 0x001fca0000000000 */
[----:B------:R-:W-:-:S04]  /*0a70*/  SHF.R.S32.HI R0, RZ, 0x1f, R12 ;  /* 0x0000001fff007819 */ /* 0x000fc8000001140c */
[CC--:B------:R-:W-:Y:S02]  /*0a80*/  LEA.HI R4, R0.reuse, R12.reuse, RZ, 0x5 ;  /* 0x0000000c00047211 */ /* 0x0c0fe400078f28ff */
[CC--:B------:R-:W-:Y:S02]  /*0a90*/  LEA.HI R3, R0.reuse, R12.reuse, RZ, 0x4 ;  /* 0x0000000c00037211 */ /* 0x0c0fe400078f20ff */
[----:B------:R-:W-:Y:S01]  /*0aa0*/  LEA.HI R11, R0, R12, RZ, 0x2 ;  /* 0x0000000c000b7211 */ /* 0x000fe200078f10ff */
[----:B------:R-:W-:Y:S01]  /*0ab0*/  IMAD.SHL.U32 R5, R4, 0x20, RZ ;  /* 0x0000002004057824 */ /* 0x000fe200078e00ff */
[----:B------:R-:W-:Y:S02]  /*0ac0*/  SHF.R.S32.HI R6, RZ, 0x4, R3 ;  /* 0x00000004ff067819 */ /* 0x000fe40000011403 */
[----:B------:R-:W-:Y:S02]  /*0ad0*/  LOP3.LUT R4, R3, 0x3fffff0, RZ, 0xc0, !PT ;  /* 0x03fffff003047812 */ /* 0x000fe400078ec0ff */
[----:B------:R-:W-:-:S02]  /*0ae0*/  LOP3.LUT R11, R11, 0xfffffffc, RZ, 0xc0, !PT ;  /* 0xfffffffc0b0b7812 */ /* 0x000fc400078ec0ff */
[----:B------:R-:W-:Y:S01]  /*0af0*/  LEA.HI R3, R3, R6, RZ, 0x1 ;  /* 0x0000000603037211 */ /* 0x000fe200078f08ff */
[C---:B------:R-:W-:Y:S01]  /*0b00*/  IMAD.IADD R4, R12.reuse, 0x1, -R4 ;  /* 0x000000010c047824 */ /* 0x040fe200078e0a04 */
[----:B------:R-:W-:Y:S01]  /*0b10*/  LOP3.LUT R5, R5, 0xfffffc00, RZ, 0xc0, !PT ;  /* 0xfffffc0005057812 */ /* 0x000fe200078ec0ff */
[----:B------:R-:W-:Y:S01]  /*0b20*/  IMAD.IADD R11, R12, 0x1, -R11 ;  /* 0x000000010c0b7824 */ /* 0x000fe200078e0a0b */
[----:B------:R-:W-:-:S03]  /*0b30*/  LOP3.LUT R3, R3, 0x1ffffffe, RZ, 0xc0, !PT ;  /* 0x1ffffffe03037812 */ /* 0x000fc600078ec0ff */
[----:B------:R-:W-:Y:S01]  /*0b40*/  IMAD R4, R4, 0x40, R5 ;  /* 0x0000004004047824 */ /* 0x000fe200078e0205 */
[----:B------:R-:W-:Y:S01]  /*0b50*/  LEA.HI R5, R11, R11, RZ, 0x1 ;  /* 0x0000000b0b057211 */ /* 0x000fe200078f08ff */
[----:B------:R-:W-:-:S03]  /*0b60*/  IMAD.IADD R3, R6, 0x1, -R3 ;  /* 0x0000000106037824 */ /* 0x000fc600078e0a03 */
[----:B------:R-:W-:Y:S01]  /*0b70*/  LOP3.LUT R6, R5, 0x1ffffffe, RZ, 0xc0, !PT ;  /* 0x1ffffffe05067812 */ /* 0x000fe200078ec0ff */
[----:B------:R-:W-:-:S04]  /*0b80*/  IMAD R225, R3, 0x8, R4 ;  /* 0x0000000803e17824 */ /* 0x000fc800078e0204 */
[----:B------:R-:W-:Y:S01]  /*0b90*/  IMAD.IADD R11, R11, 0x1, -R6 ;  /* 0x000000010b0b7824 */ /* 0x000fe200078e0a06 */
[----:B--2---:R-:W-:Y:S02]  /*0ba0*/  R2UR UR4, R2 ;  /* 0x00000000020472ca */ /* 0x004fe400000e0000 */
[CC--:B------:R-:W-:Y:S02]  /*0bb0*/  LEA.HI R2, R0.reuse, R12.reuse, RZ, 0x7 ;  /* 0x0000000c00027211 */ /* 0x0c0fe400078f38ff */
[----:B------:R-:W-:Y:S02]  /*0bc0*/  LEA.HI R0, R0, R12, RZ, 0x3 ;  /* 0x0000000c00007211 */ /* 0x000fe400078f18ff */
[----:B------:R-:W-:Y:S02]  /*0bd0*/  LOP3.LUT R220, R2, 0xffffff80, RZ, 0xc0, !PT ;  /* 0xffffff8002dc7812 */ /* 0x000fe400078ec0ff */
[----:B------:R-:W-:Y:S02]  /*0be0*/  SHF.R.S32.HI R221, RZ, 0x7, R2 ;  /* 0x00000007ffdd7819 */ /* 0x000fe40000011402 */
[----:B------:R-:W-:Y:S01]  /*0bf0*/  LOP3.LUT R214, R0, 0xfffffff8, RZ, 0xc0, !PT ;  /* 0xfffffff800d67812 */ /* 0x000fe200078ec0ff */
[----:B------:R-:W-:Y:S01]  /*0c00*/  IMAD.IADD R220, R12, 0x1, -R220 ;  /* 0x000000010cdc7824 */ /* 0x000fe200078e0adc */
[----:B------:R-:W-:Y:S01]  /*0c10*/  LEA.HI R2, R2, R221, RZ, 0x1 ;  /* 0x000000dd02027211 */ /* 0x000fe200078f08ff */
[----:B------:R-:W-:Y:S01]  /*0c20*/  ULOP3.LUT UR4, UR4, 0x1, URZ, 0xfc, !UPT ;  /* 0x0000000104047892 */ /* 0x000fe2000f8efc3f */
[----:B------:R-:W-:Y:S01]  /*0c30*/  SHF.R.S32.HI R217, RZ, 0x3, R0 ;  /* 0x00000003ffd97819 */ /* 0x000fe20000011400 */
[----:B------:R-:W-:Y:S01]  /*0c40*/  IMAD.IADD R214, R12, 0x1, -R214 ;  /* 0x000000010cd67824 */ /* 0x000fe200078e0ad6 */
[----:B------:R-:W-:-:S02]  /*0c50*/  SHF.R.S32.HI R7, RZ, 0x1f, R220 ;  /* 0x0000001fff077819 */ /* 0x000fc400000114dc */
[----:B------:R-:W-:Y:S01]  /*0c60*/  LOP3.LUT R2, R2, 0x3fffffe, RZ, 0xc0, !PT ;  /* 0x03fffffe02027812 */ /* 0x000fe200078ec0ff */
[----:B------:R-:W-:Y:S01]  /*0c70*/  IMAD.U32 R226, RZ, RZ, UR4 ;  /* 0x00000004ffe27e24 */ /* 0x000fe2000f8e00ff */
[CC--:B------:R-:W-:Y:S01]  /*0c80*/  LEA.HI R8, R7.reuse, R220.reuse, RZ, 0x2 ;  /* 0x000000dc07087211 */ /* 0x0c0fe200078f10ff */
[----:B------:R-:W-:Y:S01]  /*0c90*/  UMOV UR4, URZ ;  /* 0x0000003f00047c82 */ /* 0x000fe20008000000 */
[----:B------:R-:W-:Y:S01]  /*0ca0*/  LEA.HI R7, R7, R220, RZ, 0x5 ;  /* 0x000000dc07077211 */ /* 0x000fe200078f28ff */
[----:B------:R-:W-:Y:S01]  /*0cb0*/  IMAD.IADD R2, R221, 0x1, -R2 ;  /* 0x00000001dd027824 */ /* 0x000fe200078e0a02 */
[--C-:B------:R-:W-:Y:S01]  /*0cc0*/  SHF.R.S32.HI R9, RZ, 0x2, R8.reuse ;  /* 0x00000002ff097819 */ /* 0x100fe20000011408 */
[----:B------:R-:W-:Y:S01]  /*0cd0*/  IMAD.U32 R219, RZ, RZ, UR4 ;  /* 0x00000004ffdb7e24 */ /* 0x000fe2000f8e00ff */
[----:B------:R-:W-:Y:S02]  /*0ce0*/  SHF.R.S32.HI R10, RZ, 0x1f, R8 ;  /* 0x0000001fff0a7819 */ /* 0x000fe40000011408 */
[----:B------:R-:W-:-:S02]  /*0cf0*/  SHF.R.S32.HI R7, RZ, 0x5, R7 ;  /* 0x00000005ff077819 */ /* 0x000fc40000011407 */
[----:B------:R-:W-:Y:S02]  /*0d00*/  LEA.HI R10, R10, R9, RZ, 0x3 ;  /* 0x000000090a0a7211 */ /* 0x000fe400078f18ff */
[----:B------:R-:W-:Y:S02]  /*0d10*/  LOP3.LUT R223, R8, 0x7ffffffc, RZ, 0xc0, !PT ;  /* 0x7ffffffc08df7812 */ /* 0x000fe400078ec0ff */
[----:B------:R-:W-:-:S03]  /*0d20*/  LOP3.LUT R10, R10, 0xfffffff8, RZ, 0xc0, !PT ;  /* 0xfffffff80a0a7812 */ /* 0x000fc600078ec0ff */
[----:B------:R-:W-:Y:S02]  /*0d30*/  IMAD.IADD R223, R220, 0x1, -R223 ;  /* 0x00000001dcdf7824 */ /* 0x000fe400078e0adf */
[----:B------:R-:W-:-:S04]  /*0d40*/  IMAD.IADD R10, R9, 0x1, -R10 ;  /* 0x00000001090a7824 */ /* 0x000fc800078e0a0a */
[----:B------:R-:W-:-:S04]  /*0d50*/  IMAD R7, R7, 0x10, R10 ;  /* 0x0000001007077824 */ /* 0x000fc800078e020a */
[----:B------:R-:W-:Y:S01]  /*0d60*/  IMAD R222, R2, 0x40, R7 ;  /* 0x0000004002de7824 */ /* 0x000fe200078e0207 */
[----:B------:R-:W-:Y:S01]  /*0d70*/  SHF.L.U32 R2, R214, 0x3, RZ ;  /* 0x00000003d6027819 */ /* 0x000fe200000006ff */
[----:B------:R-:W-:Y:S02]  /*0d80*/  IMAD.MOV.U32 R7, RZ, RZ, R15 ;  /* 0x000000ffff077224 */ /* 0x000fe400078e000f */
[----:B------:R-:W-:Y:S01]  /*0d90*/  IMAD R224, R11, 0x8, R222 ;  /* 0x000000080be07824 */ /* 0x000fe200078e02de */
[----:B------:R-:W-:Y:S01]  /*0da0*/  SHF.R.S32.HI R0, RZ, 0x1f, R2 ;  /* 0x0000001fff007819 */ /* 0x000fe20000011402 */
[C---:B------:R-:W-:Y:S02]  /*0db0*/  VIADD R212, R2.reuse, 0x40 ;  /* 0x0000004002d47836 */ /* 0x040fe40000000000 */
[C---:B------:R-:W-:Y:S02]  /*0dc0*/  VIADD R211, R2.reuse, 0x80 ;  /* 0x0000008002d37836 */ /* 0x040fe40000000000 */
[----:B------:R-:W-:Y:S01]  /*0dd0*/  VIADD R213, R2, 0xc0 ;  /* 0x000000c002d57836 */ /* 0x000fe20000000000 */
[----:B------:R-:W-:-:S02]  /*0de0*/  SHF.R.S32.HI R229, RZ, 0x1f, R212 ;  /* 0x0000001fffe57819 */ /* 0x000fc400000114d4 */
[----:B------:R-:W-:Y:S02]  /*0df0*/  SHF.R.S32.HI R228, RZ, 0x1f, R211 ;  /* 0x0000001fffe47819 */ /* 0x000fe400000114d3 */
[----:B------:R-:W-:-:S07]  /*0e00*/  SHF.R.S32.HI R227, RZ, 0x1f, R213 ;  /* 0x0000001fffe37819 */ /* 0x000fce00000114d5 */
.L_x_1153:
[----:B01----:R-:W0:Y:S01]  /*0e10*/  LDC.64 R4, c[0x0][0xd88] ;  /* 0x00036200ff047b82 */ /* 0x003e220000000a00 */
[----:B------:R-:W-:Y:S01]  /*0e20*/  ULDC.64 UR8, c[0x0][0xb20] ;  /* 0x0002c80000087ab9 */ /* 0x000fe20000000a00 */
[----:B------:R-:W-:Y:S01]  /*0e30*/  ULDC.64 UR10, c[0x0][0x418] ;  /* 0x00010600000a7ab9 */ /* 0x000fe20000000a00 */
[----:B------:R-:W-:Y:S01]  /*0e40*/  IMAD.MOV.U32 R0, RZ, RZ, RZ ;  /* 0x000000ffff007224 */ /* 0x000fe200078e00ff */
[----:B------:R-:W-:Y:S01]  /*0e50*/  ULDC UR4, c[0x0][0x424] ;  /* 0x0001090000047ab9 */ /* 0x000fe20000000800 */
[----:B------:R-:W-:Y:S01]  /*0e60*/  ULDC UR7, c[0x0][0x2f0] ;  /* 0x0000bc0000077ab9 */ /* 0x000fe20000000800 */
[----:B0-----:R-:W-:-:S06]  /*0e70*/  IMAD.WIDE R4, R7, 0x4, R4 ;  /* 0x0000000407047825 */ /* 0x001fcc00078e0204 */
[----:B--2---:R-:W2:Y:S01]  /*0e80*/  LDG.E R4, desc[UR36][R4.64] ;  /* 0x0000002404047981 */ /* 0x004ea2000c1e1900 */
[----:B------:R-:W-:-:S04]  /*0e90*/  UISETP.NE.U32.AND UP0, UPT, UR8, URZ, UPT ;  /* 0x0000003f0800728c */ /* 0x000fc8000bf05070 */
[----:B------:R-:W-:-:S06]  /*0ea0*/  UISETP.NE.AND.EX UP0, UPT, UR9, URZ, UPT, UP0 ;  /* 0x0000003f0900728c */ /* 0x000fcc000bf05300 */
[----:B------:R-:W-:Y:S02]  /*0eb0*/  PLOP3.LUT P0, PT, PT, PT, UP0, 0x80, 0x0 ;  /* 0x000000000000781c */ /* 0x000fe40003f0f008 */
[----:B--2---:R-:W-:-:S13]  /*0ec0*/  R2UR UR61, R4 ;  /* 0x00000000043d72ca */ /* 0x004fda00000e0000 */
[----:B------:R-:W-:Y:S02]  /*0ed0*/  USHF.R.S32.HI UR12, URZ, 0x1f, UR61 ;  /* 0x0000001f3f0c7899 */ /* 0x000fe4000801143d */
[----:B------:R-:W-:-:S04]  /*0ee0*/  @UP0 ULEA UR8, UP1, UR61, UR8, 0x2 ;  /* 0x000000083d080291 */ /* 0x000fc8000f82103f */
[----:B------:R-:W-:Y:S02]  /*0ef0*/  @UP0 ULEA.HI.X UR9, UR61, UR9, UR12, 0x2, UP1 ;  /* 0x000000093d090291 */ /* 0x000fe400088f140c */
[----:B------:R-:W-:Y:S02]  /*0f00*/  IMAD.U32 R218, RZ, RZ, UR12 ;  /* 0x0000000cffda7e24 */ /* 0x000fe4000f8e00ff */
[----:B----4-:R-:W-:Y:S02]  /*0f10*/  IMAD.U32 R6, RZ, RZ, UR8 ;  /* 0x00000008ff067e24 */ /* 0x010fe4000f8e00ff */
[----:B------:R-:W-:Y:S01]  /*0f20*/  IMAD.U32 R7, RZ, RZ, UR9 ;  /* 0x00000009ff077e24 */ /* 0x000fe2000f8e00ff */
[----:B------:R-:W-:Y:S02]  /*0f30*/  ULDC.64 UR8, c[0x0][0xb18] ;  /* 0x0002c60000087ab9 */ /* 0x000fe40000000a00 */
[----:B------:R-:W-:Y:S02]  /*0f40*/  UISETP.NE.U32.AND UP0, UPT, UR8, URZ, UPT ;  /* 0x0000003f0800728c */ /* 0x000fe4000bf05070 */
[----:B------:R-:W-:Y:S01]  /*0f50*/  UISETP.NE.U32.AND UP1, UPT, UR10, URZ, UPT ;  /* 0x0000003f0a00728c */ /* 0x000fe2000bf25070 */
[----:B------:R0:W5:Y:S01]  /*0f60*/  @P0 LDG.E R0, desc[UR36][R6.64] ;  /* 0x0000002406000981 */ /* 0x000162000c1e1900 */
[----:B------:R-:W-:-:S02]  /*0f70*/  UISETP.NE.AND.EX UP0, UPT, UR9, URZ, UPT, UP0 ;  /* 0x0000003f0900728c */ /* 0x000fc4000bf05300 */
[----:B------:R-:W-:-:S04]  /*0f80*/  UISETP.NE.AND.EX UP1, UPT, UR11, URZ, UPT, UP1 ;  /* 0x0000003f0b00728c */ /* 0x000fc8000bf25310 */
[----:B------:R-:W-:Y:S01]  /*0f90*/  USEL UR4, UR4, 0x1, UP1 ;  /* 0x0000000104047887 */ /* 0x000fe20008800000 */
[----:B------:R-:W-:-:S03]  /*0fa0*/  PLOP3.LUT P0, PT, PT, PT, UP0, 0x80, 0x0 ;  /* 0x000000000000781c */ /* 0x000fc60003f0f008 */
[----:B------:R-:W-:Y:S02]  /*0fb0*/  UIMAD UR4, UR4, UR7, URZ ;  /* 0x00000007040472a4 */ /* 0x000fe4000f8e023f */
[----:B------:R-:W-:-:S04]  /*0fc0*/  @UP0 ULEA UR8, UP1, UR61, UR8, 0x2 ;  /* 0x000000083d080291 */ /* 0x000fc8000f82103f */
[----:B------:R-:W-:Y:S01]  /*0fd0*/  @UP0 ULEA.HI.X UR9, UR61, UR9, UR12, 0x2, UP1 ;  /* 0x000000093d090291 */ /* 0x000fe200088f140c */
[----:B------:R-:W-:Y:S02]  /*0fe0*/  IMAD.U32 R23, RZ, RZ, UR4 ;  /* 0x00000004ff177e24 */ /* 0x000fe4000f8e00ff */
[----:B------:R-:W-:-:S03]  /*0ff0*/  IMAD.U32 R4, RZ, RZ, UR8 ;  /* 0x00000008ff047e24 */ /* 0x000fc6000f8e00ff */
[----:B------:R-:W-:-:S05]  /*1000*/  IMAD.U32 R5, RZ, RZ, UR9 ;  /* 0x00000009ff057e24 */ /* 0x000fca000f8e00ff */
[----:B------:R0:W5:Y:S01]  /*1010*/  @P0 LDG.E R23, desc[UR36][R4.64] ;  /* 0x0000002404170981 */ /* 0x000162000c1e1900 */
[----:B------:R-:W-:Y:S02]  /*1020*/  IMAD.U32 R216, RZ, RZ, UR5 ;  /* 0x00000005ffd87e24 */ /* 0x000fe4000f8e00ff */
[----:B------:R-:W-:Y:S01]  /*1030*/  IMAD.U32 R215, RZ, RZ, UR6 ;  /* 0x00000006ffd77e24 */ /* 0x000fe2000f8e00ff */
[----:B---3--:R-:W-:Y:S06]  /*1040*/  @P0 BRA `(.L_x_1107) ;  /* 0x00000000002c0947 */ /* 0x008fec0003800000 */
[----:B------:R-:W-:Y:S02]  /*1050*/  ULDC.64 UR4, c[0x0][0xb00] ;  /* 0x0002c00000047ab9 */ /* 0x000fe40000000a00 */
[----:B------:R-:W-:-:S04]  /*1060*/  ISETP.NE.U32.AND P0, PT, RZ, UR4, PT ;  /* 0x00000004ff007c0c */ /* 0x000fc8000bf05070 */
[----:B------:R-:W-:-:S13]  /*1070*/  ISETP.NE.AND.EX P0, PT, RZ, UR5, PT, P0 ;  /* 0x00000005ff007c0c */ /* 0x000fda000bf05300 */
[----:B------:R-:W-:Y:S05]  /*1080*/  @!P0 BRA `(.L_x_1107) ;  /* 0x00000000001c8947 */ /* 0x000fea0003800000 */
[----:B------:R-:W-:Y:S02]  /*1090*/  ULDC.64 UR4, c[0x0][0xb00] ;  /* 0x0002c00000047ab9 */ /* 0x000fe40000000a00 */
[----:B------:R-:W-:-:S06]  /*10a0*/  UIMAD.WIDE UR4, UR61, 0x4, UR4 ;  /* 0x000000043d0478a5 */ /* 0x000fcc000f8e0204 */
[----:B0-----:R-:W-:Y:S01]  /*10b0*/  IMAD.U32 R4, RZ, RZ, UR4 ;  /* 0x00000004ff047e24 */ /* 0x001fe2000f8e00ff */
[----:B------:R-:W-:-:S05]  /*10c0*/  MOV R5, UR5 ;  /* 0x0000000500057c02 */ /* 0x000fca0008000f00 */
[----:B-----5:R-:W2:Y:S04]  /*10d0*/  LDG.E R23, desc[UR36][R4.64] ;  /* 0x0000002404177981 */ /* 0x020ea8000c1e1900 */
[----:B------:R-:W2:Y:S02]  /*10e0*/  LDG.E R6, desc[UR36][R4.64+0x4] ;  /* 0x0000042404067981 */ /* 0x000ea4000c1e1900 */
[----:B--2---:R-:W-:-:S07]  /*10f0*/  IMAD.IADD R23, R6, 0x1, -R23 ;  /* 0x0000000106177824 */ /* 0x004fce00078e0a17 */
.L_x_1107:
[----:B-----5:R-:W-:Y:S01]  /*1100*/  IMAD.IADD R23, R23, 0x1, -R0 ;  /* 0x0000000117177824 */ /* 0x020fe200078e0a00 */
[----:B------:R-:W-:Y:S02]  /*1110*/  PLOP3.LUT P0, PT, PT, PT, PT, 0x80, 0x0 ;  /* 0x000000000000781c */ /* 0x000fe40003f0f070 */
[----:B------:R-:W-:Y:S02]  /*1120*/  CS2R R8, SRZ ;  /* 0x0000000000087805 */ /* 0x000fe4000001ff00 */
[----:B------:R-:W-:Y:S01]  /*1130*/  CS2R R150, SRZ ;  /* 0x0000000000967805 */ /* 0x000fe2000001ff00 */
[C---:B------:R-:W-:Y:S01]  /*1140*/  VIADD R0, R23.reuse, 0x5f ;  /* 0x0000005f17007836 */ /* 0x040fe20000000000 */
[----:B------:R-:W-:Y:S02]  /*1150*/  ISETP.GE.AND P1, PT, R23, 0x1, PT ;  /* 0x000000011700780c */ /* 0x000fe40003f26270 */
[----:B------:R-:W-:Y:S02]  /*1160*/  CS2R R148, SRZ ;  /* 0x0000000000947805 */ /* 0x000fe4000001ff00 */
[----:B------:R-:W-:Y:S01]  /*1170*/  CS2R R146, SRZ ;  /* 0x0000000000927805 */ /* 0x000fe2000001ff00 */
[----:B------:R-:W-:Y:S01]  /*1180*/  IMAD.HI R207, R0, 0x2aaaaaab, RZ ;  /* 0x2aaaaaab00cf7827 */ /* 0x000fe200078e02ff */
[----:B------:R-:W-:-:S02]  /*1190*/  CS2R R144, SRZ ;  /* 0x0000000000907805 */ /* 0x000fc4000001ff00 */
[----:B------:R-:W-:Y:S02]  /*11a0*/  CS2R R142, SRZ ;  /* 0x00000000008e7805 */ /* 0x000fe4000001ff00 */
[----:B------:R-:W-:Y:S01]  /*11b0*/  CS2R R140, SRZ ;  /* 0x00000000008c7805 */ /* 0x000fe2000001ff00 */
[----:B------:R-:W-:Y:S01]  /*11c0*/  IMAD.MOV.U32 R0, RZ, RZ, RZ ;  /* 0x000000ffff007224 */ /* 0x000fe200078e00ff */
[----:B0-----:R-:W-:Y:S02]  /*11d0*/  SHF.R.U32.HI R4, RZ, 0x1f, R207 ;  /* 0x0000001fff047819 */ /* 0x001fe400000116cf */
[----:B------:R-:W-:Y:S02]  /*11e0*/  CS2R R138, SRZ ;  /* 0x00000000008a7805 */ /* 0x000fe4000001ff00 */
[----:B------:R-:W-:Y:S02]  /*11f0*/  CS2R R136, SRZ ;  /* 0x0000000000887805 */ /* 0x000fe4000001ff00 */
[----:B------:R-:W-:-:S02]  /*1200*/  CS2R R134, SRZ ;  /* 0x0000000000867805 */ /* 0x000fc4000001ff00 */
[----:B------:R-:W-:Y:S02]  /*1210*/  LEA.HI.SX32 R207, R207, R4, 0x1c ;  /* 0x00000004cfcf7211 */ /* 0x000fe400078fe2ff */
        /* <DEDUP_REMOVED lines=41> */
[----:B------:R-:W-:Y:S01]  /*14b0*/  CS2R R52, SRZ ;  /* 0x0000000000347805 */ /* 0x000fe2000001ff00 */
[----:B------:R-:W-:Y:S01]  /*14c0*/  IMAD.MOV.U32 R157, RZ, RZ, RZ ;  /* 0x000000ffff9d7224 */ /* 0x000fe200078e00ff */
        /* <DEDUP_REMOVED lines=8> */
[----:B------:R-:W-:Y:S01]  /*1550*/  CS2R R32, SRZ ;  /* 0x0000000000207805 */ /* 0x000fe2000001ff00 */
[----:B------:R-:W-:Y:S01]  /*1560*/  IMAD.MOV.U32 R10, RZ, RZ, RZ ;  /* 0x000000ffff0a7224 */ /* 0x000fe200078e00ff */
[----:B------:R-:W-:Y:S02]  /*1570*/  CS2R R26, SRZ ;  /* 0x00000000001a7805 */ /* 0x000fe4000001ff00 */
[----:B------:R-:W-:Y:S02]  /*1580*/  CS2R R28, SRZ ;  /* 0x00000000001c7805 */ /* 0x000fe4000001ff00 */
[----:B------:R-:W-:Y:S01]  /*1590*/  CS2R R24, SRZ ;  /* 0x0000000000187805 */ /* 0x000fe2000001ff00 */
[----:B------:R-:W-:Y:S06]  /*15a0*/  @!P1 BRA `(.L_x_1108) ;  /* 0x0000005000e89947 */ /* 0x000fec0003800000 */
[----:B------:R-:W0:Y:S01]  /*15b0*/  S2UR UR53, SR_CgaCtaId ;  /* 0x00000000003579c3 */ /* 0x000e220000008800 */
[----:B------:R-:W1:Y:S01]  /*15c0*/  SHFL.IDX PT, R0, R221, RZ, 0x1f ;  /* 0x00001fffdd007589 */ /* 0x000e6200000e0000 */
[----:B------:R-:W-:Y:S02]  /*15d0*/  UMOV UR40, 0x400 ;  /* 0x0000040000287882 */ /* 0x000fe40000000000 */
[----:B0-----:R-:W-:Y:S01]  /*15e0*/  ULEA UR40, UR53, UR40, 0x18 ;  /* 0x0000002835287291 */ /* 0x001fe2000f8ec03f */
[----:B-1----:R-:W-:-:S03]  /*15f0*/  R2UR UR4, R0 ;  /* 0x00000000000472ca */ /* 0x002fc600000e0000 */
[----:B------:R-:W-:-:S04]  /*1600*/  UIADD3 UR6, UR40, 0x18400, URZ ;  /* 0x0001840028067890 */ /* 0x000fc8000fffe03f */
[----:B------:R-:W-:-:S06]  /*1610*/  ULOP3.LUT UP0, URZ, UR6, 0x1bf, URZ, 0xc0, !UPT ;  /* 0x000001bf063f7892 */ /* 0x000fcc000f80c03f */
[----:B------:R-:W-:Y:S01]  /*1620*/  PLOP3.LUT P0, PT, PT, PT, UP0, 0x80, 0x0 ;  /* 0x000000000000781c */ /* 0x000fe20003f0f008 */
[----:B------:R-:W-:-:S04]  /*1630*/  ULEA.HI UR5, UR4, UR4, URZ, 0x1 ;  /* 0x0000000404057291 */ /* 0x000fc8000f8f083f */
[----:B------:R-:W-:-:S04]  /*1640*/  ULOP3.LUT UR5, UR5, 0xffffe, URZ, 0xc0, !UPT ;  /* 0x000ffffe05057892 */ /* 0x000fc8000f8ec03f */
[----:B------:R-:W-:-:S04]  /*1650*/  UIADD3 UR41, UR4, -UR5, URZ ;  /* 0x8000000504297290 */ /* 0x000fc8000fffe03f */
[----:B------:R-:W-:Y:S08]  /*1660*/  @!P0 BRA `(.L_x_1109) ;  /* 0x0000000000408947 */ /* 0x000ff00003800000 */
        /* <DEDUP_REMOVED lines=16> */
.L_x_1109:
[----:B------:R-:W-:Y:S01]  /*1770*/  R2UR UR5, R219 ;  /* 0x00000000db0572ca */ /* 0x000fe200000e0000 */
[----:B------:R-:W0:-:S12]  /*1780*/  S2R R16, SR_TID.X ;  /* 0x0000000000107919 */ /* 0x000e180000002100 */
[----:B------:R-:W-:-:S04]  /*1790*/  ULEA.HI UR4, UR5, UR5, URZ, 0x1 ;  /* 0x0000000505047291 */ /* 0x000fc8000f8f083f */
[----:B------:R-:W-:-:S04]  /*17a0*/  ULOP3.LUT UR4, UR4, 0xfffffffe, URZ, 0xc0, !UPT ;  /* 0xfffffffe04047892 */ /* 0x000fc8000f8ec03f */
[----:B------:R-:W-:-:S06]  /*17b0*/  UIADD3 UR4, UR5, -UR4, URZ ;  /* 0x8000000405047290 */ /* 0x000fcc000fffe03f */
[----:B------:R-:W-:-:S05]  /*17c0*/  IMAD.U32 R0, RZ, RZ, UR4 ;  /* 0x00000004ff007e24 */ /* 0x000fca000f8e00ff */
[----:B------:R-:W-:Y:S02]  /*17d0*/  SHF.L.U32 R0, R0, 0x1f, RZ ;  /* 0x0000001f00007819 */ /* 0x000fe400000006ff */
[----:B0-----:R-:W-:Y:S02]  /*17e0*/  SHF.R.U32.HI R16, RZ, 0x7, R16 ;  /* 0x00000007ff107819 */ /* 0x001fe40000011610 */
[----:B------:R-:W0:Y:S02]  /*17f0*/  SYNCS.PHASECHK.TRANS64.TRYWAIT P0, [UR40+0x32400], R0 ;  /* 0x03240000ff0075a7 */ /* 0x000e240008000168 */
[----:B------:R-:W-:Y:S01]  /*1800*/  IADD3 R208, R16, 0x8, RZ ;  /* 0x0000000810d07810 */ /* 0x000fe20007ffe0ff */
[----:B0-----:R-:W-:Y:S06]  /*1810*/  @!P0 BRA `(.L_x_1110) ;  /* 0x000000dc00888947 */ /* 0x001fec0003800000 */
.L_x_1244:
[----:B------:R-:W-:Y:S05]  /*1820*/  WARPSYNC.ALL ;  /* 0x0000000000007948 */ /* 0x000fea0003800000 */
[----:B------:R-:W-:Y:S01]  /*1830*/  R2UR UR4, R226 ;  /* 0x00000000e20472ca */ /* 0x000fe200000e0000 */
[----:B------:R1:W-:-:S12]  /*1840*/  BAR.SYNC.DEFER_BLOCKING R208, 0x100 ;  /* 0x000400d00000751d */ /* 0x0003d80000010000 */
[----:B0-----:R-:W-:-:S05]  /*1850*/  IMAD.U32 R3, RZ, RZ, UR4 ;  /* 0x00000004ff037e24 */ /* 0x001fca000f8e00ff */
[----:B------:R-:W-:-:S13]  /*1860*/  ISETP.NE.AND P0, PT, R3, 0x3, PT ;  /* 0x000000030300780c */ /* 0x000fda0003f05270 */
[----:B-1----:R-:W-:Y:S05]  /*1870*/  @!P0 BRA `(.L_x_1111) ;  /* 0x0000000000048947 */ /* 0x002fea0003800000 */
[----:B------:R-:W-:Y:S01]  /*1880*/  BPT.TRAP 0x1 ;  /* 0x000000040000795c */ /* 0x000fe20000300000 */
.L_x_1111:
[----:B------:R-:W-:Y:S01]  /*1890*/  ULEA UR52, UR38, UR40, 0x3 ;  /* 0x0000002826347291 */ /* 0x000fe2000f8e183f */
[----:B------:R-:W-:-:S05]  /*18a0*/  IMAD.U32 R3, RZ, RZ, UR39 ;  /* 0x00000027ff037e24 */ /* 0x000fca000f8e00ff */
[----:B------:R-:W-:-:S04]  /*18b0*/  SHF.L.U32 R3, R3, 0x1f, RZ ;  /* 0x0000001f03037819 */ /* 0x000fc800000006ff */
[----:B------:R0:W1:Y:S01]  /*18c0*/  SYNCS.PHASECHK.TRANS64.TRYWAIT P1, [UR52+0x32430], R3 ;  /* 0x03243003ff0075a7 */ /* 0x0000620008020174 */
[----:B------:R-:W-:Y:S05]  /*18d0*/  @!P0 BRA `(.L_x_1112) ;  /* 0x0000000000048947 */ /* 0x000fea0003800000 */
[----:B------:R-:W-:Y:S01]  /*18e0*/  BPT.TRAP 0x1 ;  /* 0x000000040000795c */ /* 0x000fe20000300000 */
.L_x_1112:
[----:B-1----:R-:W-:Y:S05]  /*18f0*/  @P1 BRA `(.L_x_1113) ;  /* 0x0000000000081947 */ /* 0x002fea0003800000 */
[----:B------:R-:W1:Y:S02]  /*1900*/  SYNCS.PHASECHK.TRANS64.TRYWAIT P1, [UR52+0x32430], R3 ;  /* 0x03243003ff0075a7 */ /* 0x000e640008020174 */
[----:B-1----:R-:W-:Y:S05]  /*1910*/  @!P1 BRA `(.L_x_1114) ;  /* 0x000000dc00609947 */ /* 0x002fea0003800000 */
.L_x_1113:
[----:B------:R-:W-:Y:S01]  /*1920*/  UIADD3 UR4, UR40, 0x1c400, URZ ;  /* 0x0001c40028047890 */ /* 0x000fe2000fffe03f */
[----:B------:R-:W-:Y:S01]  /*1930*/  WARPGROUP.ARRIVE ;  /* 0x00000000000079c5 */ /* 0x000fe20000000000 */
[----:B------:R-:W-:Y:S02]  /*1940*/  ULEA UR41, UR41, UR40, 0xd ;  /* 0x0000002829297291 */ /* 0x000fe4000f8e683f */
[----:B------:R-:W-:Y:S02]  /*1950*/  USHF.R.U32.HI UR4, URZ, 0x4, UR4 ;  /* 0x000000043f047899 */ /* 0x000fe40008011604 */
[----:B------:R-:W-:Y:S02]  /*1960*/  UIADD3 UR5, UR41, 0x18400, URZ ;  /* 0x0001840029057890 */ /* 0x000fe4000fffe03f */
[----:B------:R-:W-:Y:S02]  /*1970*/  ULOP3.LUT UR4, UR4, 0x3fff, URZ, 0xc0, !UPT ;  /* 0x00003fff04047892 */ /* 0x000fe4000f8ec03f */
[----:B------:R-:W-:-:S02]  /*1980*/  USHF.R.U32.HI UR5, URZ, 0x4, UR5 ;  /* 0x000000043f057899 */ /* 0x000fc40008011605 */
[----:B------:R-:W-:Y:S02]  /*1990*/  ULOP3.LUT UR60, UR4, 0x10000, URZ, 0xfc, !UPT ;  /* 0x00010000043c7892 */ /* 0x000fe4000f8efc3f */
[----:B------:R-:W-:Y:S02]  /*19a0*/  ULOP3.LUT UR5, UR5, 0x3fff, URZ, 0xc0, !UPT ;  /* 0x00003fff05057892 */ /* 0x000fe4000f8ec03f */
[----:B------:R-:W-:Y:S02]  /*19b0*/  UIMAD UR4, UR38, 0x300, UR60 ;  /* 0x00000300260478a4 */ /* 0x000fe4000f8e023c */
[----:B------:R-:W-:Y:S01]  /*19c0*/  ULOP3.LUT UR7, UR5, 0x10000, URZ, 0xfc, !UPT ;  /* 0x0001000005077892 */ /* 0x000fe2000f8efc3f */
[----:B------:R-:W-:Y:S01]  /*19d0*/  UMOV UR11, 0x40000040 ;  /* 0x40000040000b7882 */ /* 0x000fe20000000000 */
[----:B------:R-:W-:Y:S02]  /*19e0*/  UMOV UR9, 0x40000040 ;  /* 0x4000004000097882 */ /* 0x000fe40000000000 */
[----:B------:R-:W-:Y:S01]  /*19f0*/  UIADD3 UR5, UR7, 0x2, URZ ;  /* 0x0000000207057890 */ /* 0x000fe2000fffe03f */
[----:B------:R-:W-:Y:S01]  /*1a00*/  IMAD.U32 R21, RZ, RZ, UR9 ;  /* 0x00000009ff157e24 */ /* 0x000fe2000f8e00ff */
[----:B------:R-:W-:Y:S01]  /*1a10*/  UMOV UR10, UR4 ;  /* 0x00000004000a7c82 */ /* 0x000fe20008000000 */
[----:B------:R-:W-:Y:S01]  /*1a20*/  UMOV UR8, UR7 ;  /* 0x0000000700087c82 */ /* 0x000fe20008000000 */
[----:B------:R-:W-:Y:S01]  /*1a30*/  UIADD3 UR6, UR4, 0x2, URZ ;  /* 0x0000000204067890 */ /* 0x000fe2000fffe03f */
[----:B------:R-:W-:Y:S01]  /*1a40*/  HGMMA.64x96x16.F32 R24, gdesc[UR8], RZ, !UPT, gsb0 ;  /* 0x01600000081879f0 */ /* 0x000fe2000c0008ff */
[----:B------:R-:W-:Y:S01]  /*1a50*/  IMAD.U32 R20, RZ, RZ, UR8 ;  /* 0x00000008ff147e24 */ /* 0x000fe2000f8e00ff */
[----:B------:R-:W-:Y:S01]  /*1a60*/  UMOV UR8, UR5 ;  /* 0x0000000500087c82 */ /* 0x000fe20008000000 */
[----:B------:R-:W-:Y:S01]  /*1a70*/  UMOV UR9, 0x40000040 ;  /* 0x4000004000097882 */ /* 0x000fe20000000000 */
[----:B------:R-:W-:Y:S01]  /*1a80*/  UMOV UR11, 0x40000040 ;  /* 0x40000040000b7882 */ /* 0x000fe20000000000 */
[----:B------:R-:W-:Y:S01]  /*1a90*/  UIADD3 UR5, UR7, 0x4, URZ ;  /* 0x0000000407057890 */ /* 0x000fe2000fffe03f */
[----:B------:R-:W-:Y:S01]  /*1aa0*/  IMAD.U32 R18, RZ, RZ, UR8 ;  /* 0x00000008ff127e24 */ /* 0x000fe2000f8e00ff */
[----:B------:R-:W-:Y:S01]  /*1ab0*/  UMOV UR10, UR6 ;  /* 0x00000006000a7c82 */ /* 0x000fe20008000000 */
[----:B------:R-:W-:Y:S01]  /*1ac0*/  UIADD3 UR6, UR4, 0x4, URZ ;  /* 0x0000000404067890 */ /* 0x000fe2000fffe03f */
[----:B------:R-:W-:Y:S01]  /*1ad0*/  IMAD.U32 R19, RZ, RZ, UR9 ;  /* 0x00000009ff137e24 */ /* 0x000fe2000f8e00ff */
[----:B------:R-:W-:Y:S01]  /*1ae0*/  UIADD3 UR4, UR4, 0x6, URZ ;  /* 0x0000000604047890 */ /* 0x000fe2000fffe03f */
[----:B------:R-:W-:-:S02]  /*1af0*/  WARPGROUP.DEPBAR.LE gsb0, 0x0 ;  /* 0x00008000000079c5 */ /* 0x000fc40000010000 */
[----:B------:R-:W-:-:S06]  /*1b00*/  WARPGROUP.ARRIVE ;  /* 0x00000000000079c5 */ /* 0x000fcc0000000000 */
[----:B------:R-:W-:Y:S01]  /*1b10*/  HGMMA.64x96x16.F32 R24, gdesc[UR8], R24, gsb0 ;  /* 0x01600000081879f0 */ /* 0x000fe20008000818 */
[----:B------:R-:W-:Y:S01]  /*1b20*/  UMOV UR8, UR5 ;  /* 0x0000000500087c82 */ /* 0x000fe20008000000 */
[----:B------:R-:W-:Y:S01]  /*1b30*/  UMOV UR9, 0x40000040 ;  /* 0x4000004000097882 */ /* 0x000fe20000000000 */
[----:B------:R-:W-:Y:S01]  /*1b40*/  UMOV UR10, UR6 ;  /* 0x00000006000a7c82 */ /* 0x000fe20008000000 */
[----:B------:R-:W-:Y:S01]  /*1b50*/  UMOV UR11, 0x40000040 ;  /* 0x40000040000b7882 */ /* 0x000fe20000000000 */
[----:B------:R-:W-:Y:S01]  /*1b60*/  UIADD3 UR5, UR7, 0x6, URZ ;  /* 0x0000000607057890 */ /* 0x000fe2000fffe03f */
[----:B------:R-:W-:Y:S02]  /*1b70*/  IMAD.U32 R16, RZ, RZ, UR8 ;  /* 0x00000008ff107e24 */ /* 0x000fe4000f8e00ff */
[----:B------:R-:W-:Y:S01]  /*1b80*/  IMAD.U32 R17, RZ, RZ, UR9 ;  /* 0x00000009ff117e24 */ /* 0x000fe2000f8e00ff */
[----:B------:R-:W-:Y:S02]  /*1b90*/  WARPGROUP.DEPBAR.LE gsb0, 0x0 ;  /* 0x00008000000079c5 */ /* 0x000fe40000010000 */
[----:B------:R-:W-:-:S06]  /*1ba0*/  WARPGROUP.ARRIVE ;  /* 0x00000000000079c5 */ /* 0x000fcc0000000000 */
[----:B------:R-:W-:Y:S01]  /*1bb0*/  HGMMA.64x96x16.F32 R24, gdesc[UR8], R24, gsb0 ;  /* 0x01600000081879f0 */ /* 0x000fe20008000818 */
[----:B------:R-:W-:Y:S01]  /*1bc0*/  UMOV UR8, UR5 ;  /* 0x0000000500087c82 */ /* 0x000fe20008000000 */
[----:B------:R-:W-:Y:S01]  /*1bd0*/  UMOV UR9, 0x40000040 ;  /* 0x4000004000097882 */ /* 0x000fe20000000000 */
[----:B------:R-:W-:Y:S01]  /*1be0*/  UMOV UR10, UR4 ;  /* 0x00000004000a7c82 */ /* 0x000fe20008000000 */
[----:B------:R-:W-:Y:S01]  /*1bf0*/  UMOV UR11, 0x40000040 ;  /* 0x40000040000b7882 */ /* 0x000fe20000000000 */
[----:B------:R-:W-:Y:S02]  /*1c00*/  IMAD.U32 R14, RZ, RZ, UR8 ;  /* 0x00000008ff0e7e24 */ /* 0x000fe4000f8e00ff */
[----:B------:R-:W-:Y:S01]  /*1c10*/  IMAD.U32 R15, RZ, RZ, UR9 ;  /* 0x00000009ff0f7e24 */ /* 0x000fe2000f8e00ff */
[----:B------:R-:W-:Y:S02]  /*1c20*/  WARPGROUP.DEPBAR.LE gsb0, 0x0 ;  /* 0x00008000000079c5 */ /* 0x000fe40000010000 */
[----:B------:R-:W-:-:S06]  /*1c30*/  WARPGROUP.ARRIVE ;  /* 0x00000000000079c5 */ /* 0x000fcc0000000000 */
[----:B------:R-:W-:Y:S03]  /*1c40*/  HGMMA.64x96x16.F32 R24, gdesc[UR8], R24, gsb0 ;  /* 0x01600000081879f0 */ /* 0x000fe60008000818 */
[----:B------:R-:W-:Y:S02]  /*1c50*/  WARPGROUP.DEPBAR.LE gsb0, 0x0 ;  /* 0x00008000000079c5 */ /* 0x000fe40000010000 */
[----:B------:R-:W2:Y:S02]  /*1c60*/  SYNCS.PHASECHK.TRANS64.TRYWAIT P1, [UR40+0x32410], R0 ;  /* 0x03241000ff0075a7 */ /* 0x000ea40008020168 */
[----:B--2---:R-:W-:Y:S05]  /*1c70*/  @!P1 BRA `(.L_x_1115) ;  /* 0x000000d800a09947 */ /* 0x004fea0003800000 */
.L_x_1245:
[----:B------:R-:W-:Y:S05]  /*1c80*/  @!P0 BRA `(.L_x_1116) ;  /* 0x0000000000048947 */ /* 0x000fea0003800000 */
[----:B------:R-:W-:Y:S01]  /*1c90*/  BPT.TRAP 0x1 ;  /* 0x000000040000795c */ /* 0x000fe20000300000 */
.L_x_1116:
[----:B------:R3:W4:Y:S01]  /*1ca0*/  SYNCS.PHASECHK.TRANS64.TRYWAIT P1, [UR52+0x32450], R3 ;  /* 0x03245003ff0075a7 */ /* 0x0007220008020174 */
[----:B------:R-:W-:Y:S05]  /*1cb0*/  @!P0 BRA `(.L_x_1117) ;  /* 0x0000000000048947 */ /* 0x000fea0003800000 */
[----:B------:R-:W-:Y:S01]  /*1cc0*/  BPT.TRAP 0x1 ;  /* 0x000000040000795c */ /* 0x000fe20000300000 */
.L_x_1117:
[----:B----4-:R-:W-:Y:S05]  /*1cd0*/  @P1 BRA `(.L_x_1118) ;  /* 0x0000000000081947 */ /* 0x010fea0003800000 */
[----:B------:R-:W4:Y:S02]  /*1ce0*/  SYNCS.PHASECHK.TRANS64.TRYWAIT P1, [UR52+0x32450], R3 ;  /* 0x03245003ff0075a7 */ /* 0x000f240008020174 */
[----:B----4-:R-:W-:Y:S05]  /*1cf0*/  @!P1 BRA `(.L_x_1119) ;  /* 0x000000d800989947 */ /* 0x010fea0003800000 */
.L_x_1118:
[----:B------:R-:W-:Y:S01]  /*1d00*/  UIADD3 UR40, UR40, 0x400, URZ ;  /* 0x0000040028287890 */ /* 0x000fe2000fffe03f */
[----:B------:R-:W-:Y:S01]  /*1d10*/  WARPGROUP.ARRIVE ;  /* 0x00000000000079c5 */ /* 0x000fe20000000000 */
[----:B------:R-:W-:-:S05]  /*1d20*/  UIADD3 UR41, UR41, 0x22400, URZ ;  /* 0x0002240029297890 */ /* 0x000fca000fffe03f */
[----:B--2---:R-:W2:Y:S01]  /*1d30*/  S2R R0, SR_TID.X ;  /* 0x0000000000007919 */ /* 0x004ea20000002100 */
[----:B------:R-:W-:Y:S02]  /*1d40*/  USHF.R.U32.HI UR6, URZ, 0x4, UR40 ;  /* 0x000000043f067899 */ /* 0x000fe40008011628 */
[----:B------:R-:W-:Y:S02]  /*1d50*/  USHF.R.U32.HI UR41, URZ, 0x4, UR41 ;  /* 0x000000043f297899 */ /* 0x000fe40008011629 */
[----:B------:R-:W-:Y:S02]  /*1d60*/  ULOP3.LUT UR6, UR6, 0x3fff, URZ, 0xc0, !UPT ;  /* 0x00003fff06067892 */ /* 0x000fe4000f8ec03f */
[----:B------:R-:W-:Y:S02]  /*1d70*/  ULOP3.LUT UR4, UR41, 0x3fff, URZ, 0xc0, !UPT ;  /* 0x00003fff29047892 */ /* 0x000fe4000f8ec03f */
[----:B------:R-:W-:Y:S02]  /*1d80*/  ULOP3.LUT UR7, UR6, 0x10000, URZ, 0xfc, !UPT ;  /* 0x0001000006077892 */ /* 0x000fe4000f8efc3f */
[----:B------:R-:W-:-:S02]  /*1d90*/  ULOP3.LUT UR4, UR4, 0x10000, URZ, 0xfc, !UPT ;  /* 0x0001000004047892 */ /* 0x000fc4000f8efc3f */
[----:B------:R-:W-:Y:S01]  /*1da0*/  UIMAD UR5, UR38, 0xc00, UR7 ;  /* 0x00000c00260578a4 */ /* 0x000fe2000f8e0207 */
[----:B------:R-:W-:Y:S01]  /*1db0*/  UMOV UR9, 0x40000040 ;  /* 0x4000004000097882 */ /* 0x000fe20000000000 */
[----:B------:R-:W-:Y:S01]  /*1dc0*/  UMOV UR11, 0x40000040 ;  /* 0x40000040000b7882 */ /* 0x000fe20000000000 */
[----:B------:R-:W-:Y:S02]  /*1dd0*/  IMAD.U32 R13, RZ, RZ, UR9 ;  /* 0x00000009ff0d7e24 */ /* 0x000fe4000f8e00ff */
[----:B------:R-:W-:Y:S01]  /*1de0*/  UMOV UR8, UR4 ;  /* 0x0000000400087c82 */ /* 0x000fe20008000000 */
[----:B------:R-:W-:Y:S01]  /*1df0*/  UMOV UR13, 0x40000040 ;  /* 0x40000040000d7882 */ /* 0x000fe20000000000 */
[----:B------:R-:W-:Y:S01]  /*1e00*/  UMOV UR10, UR5 ;  /* 0x00000005000a7c82 */ /* 0x000fe20008000000 */
[----:B------:R-:W-:Y:S01]  /*1e10*/  IMAD.U32 R12, RZ, RZ, UR8 ;  /* 0x00000008ff0c7e24 */ /* 0x000fe2000f8e00ff */
[----:B------:R-:W-:Y:S01]  /*1e20*/  HGMMA.64x96x16.F32 R24, gdesc[UR8], R24, gsb0 ;  /* 0x01600000081879f0 */ /* 0x000fe20008000818 */
[----:B------:R-:W-:Y:S01]  /*1e30*/  UIADD3 UR8, UR4, 0x2, URZ ;  /* 0x0000000204087890 */ /* 0x000fe2000fffe03f */
[----:B------:R-:W-:Y:S01]  /*1e40*/  IMAD.U32 R11, RZ, RZ, UR13 ;  /* 0x0000000dff0b7e24 */ /* 0x000fe2000f8e00ff */
[----:B------:R-:W-:Y:S01]  /*1e50*/  UIADD3 UR9, UR5, 0x2, URZ ;  /* 0x0000000205097890 */ /* 0x000fe2000fffe03f */
[----:B------:R-:W-:Y:S01]  /*1e60*/  UMOV UR15, 0x40000040 ;  /* 0x40000040000f7882 */ /* 0x000fe20000000000 */
[----:B------:R-:W-:-:S03]  /*1e70*/  UIADD3 UR10, UR5, 0x302, URZ ;  /* 0x00000302050a7890 */ /* 0x000fc6000fffe03f */
[----:B------:R-:W-:Y:S01]  /*1e80*/  UMOV UR12, UR8 ;  /* 0x00000008000c7c82 */ /* 0x000fe20008000000 */
[----:B------:R-:W-:Y:S01]  /*1e90*/  UIADD3 UR8, UR4, 0x4, URZ ;  /* 0x0000000404087890 */ /* 0x000fe2000fffe03f */
[----:B------:R-:W-:Y:S01]  /*1ea0*/  IMAD.U32 R10, RZ, RZ, UR12 ;  /* 0x0000000cff0a7e24 */ /* 0x000fe2000f8e00ff */
[----:B------:R-:W-:Y:S01]  /*1eb0*/  UMOV UR14, UR9 ;  /* 0x00000009000e7c82 */ /* 0x000fe20008000000 */
[----:B------:R-:W-:Y:S01]  /*1ec0*/  UIADD3 UR9, UR5, 0x4, URZ ;  /* 0x0000000405097890 */ /* 0x000fe2000fffe03f */
[----:B--2---:R-:W-:Y:S01]  /*1ed0*/  SHF.R.U32.HI R0, RZ, 0x7, R0 ;  /* 0x00000007ff007819 */ /* 0x004fe20000011600 */
[----:B------:R-:W-:Y:S01]  /*1ee0*/  UMOV UR11, 0x40000040 ;  /* 0x40000040000b7882 */ /* 0x000fe20000000000 */
[----:B------:R-:W-:Y:S02]  /*1ef0*/  UIADD3 UR16, UR4, 0x406, URZ ;  /* 0x0000040604107890 */ /* 0x000fe4000fffe03f */
[----:B------:R-:W-:Y:S01]  /*1f00*/  UIADD3 UR18, UR5, 0x306, URZ ;  /* 0x0000030605127890 */ /* 0x000fe2000fffe03f */
[----:B------:R-:W-:Y:S01]  /*1f10*/  IADD3 R0, -R0, 0xb, RZ ;  /* 0x0000000b00007810 */ /* 0x000fe20007ffe1ff */
[----:B------:R-:W-:Y:S01]  /*1f20*/  UMOV UR17, 0x40000040 ;  /* 0x4000004000117882 */ /* 0x000fe20000000000 */
[----:B------:R-:W-:Y:S01]  /*1f30*/  UMOV UR19, 0x40000040 ;  /* 0x4000004000137882 */ /* 0x000fe20000000000 */
[----:B------:R-:W-:-:S02]  /*1f40*/  UIADD3 UR20, UR4, 0x800, URZ ;  /* 0x0000080004147890 */ /* 0x000fc4000fffe03f */
[----:B------:R-:W-:Y:S01]  /*1f50*/  UIADD3 UR22, UR5, 0x600, URZ ;  /* 0x0000060005167890 */ /* 0x000fe2000fffe03f */
[----:B------:R-:W-:Y:S01]  /*1f60*/  UMOV UR21, 0x40000040 ;  /* 0x4000004000157882 */ /* 0x000fe20000000000 */
        /* <DEDUP_REMOVED lines=29> */
[----:B------:R-:W-:Y:S02]  /*2140*/  WARPGROUP.DEPBAR.LE gsb0, 0x0 ;  /* 0x00008000000079c5 */ /* 0x000fe40000010000 */
[----:B------:R-:W-:-:S06]  /*2150*/  WARPGROUP.ARRIVE ;  /* 0x00000000000079c5 */ /* 0x000fcc0000000000 */
[----:B------:R-:W-:Y:S01]  /*2160*/  HGMMA.64x96x16.F32 R24, gdesc[UR12], R24, gsb0 ;  /* 0x016000000c1879f0 */ /* 0x000fe20008000818 */
[----:B------:R-:W-:Y:S01]  /*2170*/  UMOV UR12, UR8 ;  /* 0x00000008000c7c82 */ /* 0x000fe20008000000 */
[----:B------:R-:W-:Y:S01]  /*2180*/  UMOV UR13, 0x40000040 ;  /* 0x40000040000d7882 */ /* 0x000fe20000000000 */
[----:B------:R-:W-:Y:S01]  /*2190*/  UMOV UR14, UR9 ;  /* 0x00000009000e7c82 */ /* 0x000fe20008000000 */
[----:B------:R-:W-:Y:S01]  /*21a0*/  UMOV UR15, 0x40000040 ;  /* 0x40000040000f7882 */ /* 0x000fe20000000000 */
[----:B------:R-:W-:Y:S01]  /*21b0*/  UIADD3 UR8, UR4, 0x6, URZ ;  /* 0x0000000604087890 */ /* 0x000fe2000fffe03f */
[----:B------:R-:W-:Y:S01]  /*21c0*/  IMAD.U32 R8, RZ, RZ, UR12 ;  /* 0x0000000cff087e24 */ /* 0x000fe2000f8e00ff */
[----:B------:R-:W-:Y:S01]  /*21d0*/  UIADD3 UR9, UR5, 0x6, URZ ;  /* 0x0000000605097890 */ /* 0x000fe2000fffe03f */
        /* <DEDUP_REMOVED lines=11> */
[----:B------:R-:W-:Y:S01]  /*2290*/  MOV R7, UR13 ;  /* 0x0000000d00077c02 */ /* 0x000fe20008000f00 */
        /* <DEDUP_REMOVED lines=8> */
[----:B-1----:R-:W-:Y:S01]  /*2320*/  IMAD.U32 R4, RZ, RZ, UR12 ;  /* 0x0000000cff047e24 */ /* 0x002fe2000f8e00ff */
[----:B------:R-:W-:Y:S01]  /*2330*/  UMOV UR9, 0x40000040 ;  /* 0x4000004000097882 */ /* 0x000fe20000000000 */
[----:B------:R-:W-:Y:S01]  /*2340*/  IMAD.U32 R5, RZ, RZ, UR13 ;  /* 0x0000000dff057e24 */ /* 0x000fe2000f8e00ff */
        /* <DEDUP_REMOVED lines=44> */
.L_x_1120:
[----:B0--3--:R-:W-:Y:S01]  /*2610*/  IMAD R3, R207, -0x60, R23 ;  /* 0xffffffa0cf037824 */ /* 0x009fe200078e0217 */
[----:B------:R-:W-:Y:S01]  /*2620*/  ULDC UR4, c[0x0][0xa80] ;  /* 0x0002a00000047ab9 */ /* 0x000fe20000000800 */
[----:B------:R-:W-:Y:S02]  /*2630*/  UIADD3 UR5, UR52, 0x32440, URZ ;  /* 0x0003244034057890 */ /* 0x000fe4000fffe03f */
[----:B------:R-:W-:Y:S01]  /*2640*/  VIADD R22, R3, 0x60 ;  /* 0x0000006003167836 */ /* 0x000fe20000000000 */
[----:B------:R-:W-:Y:S02]  /*2650*/  ULOP3.LUT UR6, UR6, 0x3000000, URZ, 0xfc, !UPT ;  /* 0x0300000006067892 */ /* 0x000fe4000f8efc3f */
[----:B------:R-:W-:Y:S01]  /*2660*/  UPRMT UR5, UR53, 0x654, UR5 ;  /* 0x0000065435057896 */ /* 0x000fe20008000005 */
[----:B------:R-:W-:Y:S01]  /*2670*/  IMAD R22, R223, -0x2, R22 ;  /* 0xfffffffedf167824 */ /* 0x000fe200078e0216 */
[----:B------:R-:W-:-:S04]  /*2680*/  UMOV UR11, 0x40000040 ;  /* 0x40000040000b7882 */ /* 0x000fc80000000000 */
[C---:B------:R-:W-:Y:S02]  /*2690*/  ISETP.GT.AND P2, PT, R22.reuse, RZ, PT ;  /* 0x000000ff1600720c */ /* 0x040fe40003f44270 */
[C---:B------:R-:W-:Y:S01]  /*26a0*/  ISETP.GT.AND P1, PT, R22.reuse, 0x1, PT ;  /* 0x000000011600780c */ /* 0x040fe20003f24270 */
[----:B------:R-:W-:Y:S01]  /*26b0*/  SYNCS.ARRIVE.TRANS64.RED.A1T0 RZ, [UR5], RZ ;  /* 0x000000ffffff79a7 */ /* 0x000fe20008100405 */
[----:B------:R-:W-:Y:S02]  /*26c0*/  ISETP.GT.AND P6, PT, R22, 0x8, PT ;  /* 0x000000081600780c */ /* 0x000fe40003fc4270 */
[----:B------:R-:W-:Y:S02]  /*26d0*/  FSEL R75, R24, -INF , P2 ;  /* 0xff800000184b7808 */ /* 0x000fe40001000000 */
[----:B------:R-:W-:Y:S02]  /*26e0*/  FSEL R25, R25, -INF , P1 ;  /* 0xff80000019197808 */ /* 0x000fe40000800000 */
[----:B------:R-:W-:-:S02]  /*26f0*/  ISETP.GT.AND P5, PT, R22, 0x9, PT ;  /* 0x000000091600780c */ /* 0x000fc40003fa4270 */
[----:B------:R-:W-:Y:S02]  /*2700*/  FSEL R79, R28, -INF , P6 ;  /* 0xff8000001c4f7808 */ /* 0x000fe40003000000 */
[----:B------:R-:W-:Y:S02]  /*2710*/  FMNMX.FTZ R24, R75, R25, !PT ;  /* 0x000000194b187209 */ /* 0x000fe40007810000 */
[C---:B------:R-:W-:Y:S02]  /*2720*/  ISETP.GT.AND P4, PT, R22.reuse, 0x10, PT ;  /* 0x000000101600780c */ /* 0x040fe40003f84270 */
        /* <DEDUP_REMOVED lines=15> */
[C---:B------:R-:W-:Y:S02]  /*2820*/  ISETP.GT.AND P6, PT, R22.reuse, 0x20, PT ;  /* 0x000000201600780c */ /* 0x040fe40003fc4270 */
        /* <DEDUP_REMOVED lines=39> */
[----:B------:R-:W-:Y:S02]  /*2aa0*/  FSEL R182, R53, -INF , P5 ;  /* 0xff80000035b67808 */ /* 0x000fe40002800000 */
[----:B------:R-:W-:-:S02]  /*2ab0*/  FMNMX.FTZ R3, R179, R26, !PT ;  /* 0x0000001ab3037209 */ /* 0x000fc40007810000 */
[----:B------:R-:W-:Y:S02]  /*2ac0*/  FSEL R173, R47, -INF , P3 ;  /* 0xff8000002fad7808 */ /* 0x000fe40001800000 */
[----:B------:R-:W-:Y:S02]  /*2ad0*/  FMNMX.FTZ R24, R169, R24, !PT ;  /* 0x00000018a9187209 */ /* 0x000fe40007810000 */
[----:B------:R-:W-:Y:S02]  /*2ae0*/  FMNMX.FTZ R26, R182, R3, !PT ;  /* 0x00000003b61a7209 */ /* 0x000fe40007810000 */
[----:B------:R-:W-:Y:S02]  /*2af0*/  FSEL R170, R50, -INF , P2 ;  /* 0xff80000032aa7808 */ /* 0x000fe40001000000 */
[----:B------:R-:W-:Y:S02]  /*2b00*/  FMNMX.FTZ R3, R173, R24, !PT ;  /* 0x00000018ad037209 */ /* 0x000fe40007810000 */
[----:B------:R-:W-:-:S02]  /*2b10*/  FSEL R174, R51, -INF , P1 ;  /* 0xff80000033ae7808 */ /* 0x000fc40000800000 */
[----:B------:R-:W-:Y:S01]  /*2b20*/  FMNMX.FTZ R3, R170, R3, !PT ;  /* 0x00000003aa037209 */ /* 0x000fe20007810000 */
[----:B------:R0:W-:Y:S01]  /*2b30*/  BAR.SYNC.DEFER_BLOCKING R208, 0x100 ;  /* 0x000400d00000751d */ /* 0x0001e20000010000 */
[----:B------:R-:W-:Y:S02]  /*2b40*/  ISETP.GT.AND P4, PT, R22, 0x40, PT ;  /* 0x000000401600780c */ /* 0x000fe40003f84270 */
[----:B------:R-:W-:Y:S02]  /*2b50*/  FSEL R178, R54, -INF , P6 ;  /* 0xff80000036b27808 */ /* 0x000fe40003000000 */
[----:B------:R-:W-:Y:S02]  /*2b60*/  FMNMX.FTZ R3, R174, R3, !PT ;  /* 0x00000003ae037209 */ /* 0x000fe40007810000 */
[----:B------:R-:W-:Y:S02]  /*2b70*/  ISETP.GT.AND P3, PT, R22, 0x41, PT ;  /* 0x000000411600780c */ /* 0x000fe40003f64270 */
[----:B------:R-:W-:-:S02]  /*2b80*/  FSEL R177, R56, -INF , P4 ;  /* 0xff80000038b17808 */ /* 0x000fc40002000000 */
        /* <DEDUP_REMOVED lines=18> */
[----:B------:R-:W-:Y:S02]  /*2cb0*/  ISETP.GT.AND P4, PT, R22, 0x58, PT ;  /* 0x000000581600780c */ /* 0x000fe40003f84270 */
[----:B------:R-:W-:Y:S02]  /*2cc0*/  FSEL R181, R64, -INF , P1 ;  /* 0xff80000040b57808 */ /* 0x000fe40000800000 */
[----:B------:R-:W-:Y:S02]  /*2cd0*/  FMNMX.FTZ R24, R187, R24, !PT ;  /* 0x00000018bb187209 */ /* 0x000fe40007810000 */
[----:B------:R-:W-:Y:S02]  /*2ce0*/  ISETP.GT.AND P3, PT, R22, 0x59, PT ;  /* 0x000000591600780c */ /* 0x000fe40003f64270 */
[----:B------:R-:W-:Y:S02]  /*2cf0*/  FSEL R203, R63, -INF , P6 ;  /* 0xff8000003fcb7808 */ /* 0x000fe40003000000 */
[----:B------:R-:W-:-:S02]  /*2d00*/  FMNMX.FTZ R22, R200, R3, !PT ;  /* 0x00000003c8167209 */ /* 0x000fc40007810000 */
        /* <DEDUP_REMOVED lines=12> */
[----:B------:R-:W-:Y:S02]  /*2dd0*/  FMNMX.FTZ R24, R189, R24, !PT ;  /* 0x00000018bd187209 */ /* 0x000fe40007810000 */
[----:B------:R-:W-:Y:S02]  /*2de0*/  FSEL R205, R71, -INF , P3 ;  /* 0xff80000047cd7808 */ /* 0x000fe40001800000 */
[----:B------:R-:W-:Y:S01]  /*2df0*/  FMNMX.FTZ R22, R202, R3, !PT ;  /* 0x00000003ca167209 */ /* 0x000fe20007810000 */
[----:B------:R-:W2:Y:S03]  /*2e00*/  SHFL.BFLY PT, R33, R24, 0x2, 0x1f ;  /* 0x0c401f0018217f89 */ /* 0x000ea600000e0000 */
[----:B------:R-:W-:-:S05]  /*2e10*/  FMNMX.FTZ R26, R205, R22, !PT ;  /* 0x00000016cd1a7209 */ /* 0x000fca0007810000 */
[----:B------:R-:W3:Y:S01]  /*2e20*/  SHFL.BFLY PT, R3, R26, 0x2, 0x1f ;  /* 0x0c401f001a037f89 */ /* 0x000ee200000e0000 */
[----:B--2---:R-:W-:-:S05]  /*2e30*/  FMNMX.FTZ R33, R24, R33, !PT ;  /* 0x0000002118217209 */ /* 0x004fca0007810000 */
[----:B------:R-:W2:Y:S01]  /*2e40*/  SHFL.BFLY PT, R22, R33, 0x1, 0x1f ;  /* 0x0c201f0021167f89 */ /* 0x000ea200000e0000 */
[----:B---3--:R-:W-:Y:S01]  /*2e50*/  FMNMX.FTZ R24, R26, R3, !PT ;  /* 0x000000031a187209 */ /* 0x008fe20007810000 */
[----:B------:R-:W-:Y:S01]  /*2e60*/  IMAD.U32 R3, RZ, RZ, UR4 ;  /* 0x00000004ff037e24 */ /* 0x000fe2000f8e00ff */
[----:B------:R-:W-:-:S03]  /*2e70*/  UIMAD UR4, UR38, 0xc00, UR6 ;  /* 0x00000c00260478a4 */ /* 0x000fc6000f8e0206 */
[----:B------:R-:W3:Y:S04]  /*2e80*/  SHFL.BFLY PT, R35, R24, 0x1, 0x1f ;  /* 0x0c201f0018237f89 */ /* 0x000ee800000e0000 */
[----:B------:R-:W-:Y:S01]  /*2e90*/  UMOV UR10, UR4 ;  /* 0x00000004000a7c82 */ /* 0x000fe20008000000 */
[----:B--2---:R-:W-:-:S04]  /*2ea0*/  FMNMX.FTZ R22, R33, R22, !PT ;  /* 0x0000001621167209 */ /* 0x004fc80007810000 */
[C---:B------:R-:W-:Y:S01]  /*2eb0*/  FSETP.NEU.FTZ.AND P1, PT, R22.reuse, -INF , PT ;  /* 0xff8000001600780b */ /* 0x040fe20003f3d000 */
[----:B------:R-:W-:Y:S01]  /*2ec0*/  FMUL.FTZ R204, R22, R3 ;  /* 0x0000000316cc7220 */ /* 0x000fe20000410000 */
[----:B---3--:R-:W-:-:S04]  /*2ed0*/  FMNMX.FTZ R156, R24, R35, !PT ;  /* 0x00000023189c7209 */ /* 0x008fc80007810000 */
[----:B------:R-:W-:Y:S02]  /*2ee0*/  FSEL R204, R204, RZ, P1 ;  /* 0x000000ffcccc7208 */ /* 0x000fe40000800000 */
[C---:B------:R-:W-:Y:S01]  /*2ef0*/  FSETP.NEU.FTZ.AND P1, PT, R156.reuse, -INF , PT ;  /* 0xff8000009c00780b */ /* 0x040fe20003f3d000 */
[-C--:B------:R-:W-:Y:S02]  /*2f00*/  FMUL.FTZ R206, R156, R3.reuse ;  /* 0x000000039cce7220 */ /* 0x080fe40000410000 */
[-CC-:B------:R-:W-:Y:S01]  /*2f10*/  FFMA.FTZ R191, R75, R3.reuse, -R204.reuse ;  /* 0x000000034bbf7223 */ /* 0x180fe200000108cc */
[-CC-:B------:R-:W-:Y:S01]  /*2f20*/  FFMA.FTZ R192, R25, R3.reuse, -R204.reuse ;  /* 0x0000000319c07223 */ /* 0x180fe200000108cc */
[-CC-:B------:R-:W-:Y:S01]  /*2f30*/  FFMA.FTZ R193, R79, R3.reuse, -R204.reuse ;  /* 0x000000034fc17223 */ /* 0x180fe200000108cc */
[----:B------:R-:W-:Y:S01]  /*2f40*/  FSEL R206, R206, RZ, P1 ;  /* 0x000000ffcece7208 */ /* 0x000fe20000800000 */
[-CC-:B------:R-:W-:Y:S01]  /*2f50*/  FFMA.FTZ R194, R29, R3.reuse, -R204.reuse ;  /* 0x000000031dc27223 */ /* 0x180fe200000108cc */
[-CC-:B------:R-:W-:Y:S01]  /*2f60*/  FFMA.FTZ R158, R158, R3.reuse, -R204.reuse ;  /* 0x000000039e9e7223 */ /* 0x180fe200000108cc */
[----:B------:R-:W-:Y:S01]  /*2f70*/  MUFU.EX2 R191, R191 ;  /* 0x000000bf00bf7308 */ /* 0x000fe20000000800 */
[-C--:B------:R-:W-:Y:S01]  /*2f80*/  FFMA.FTZ R160, R160, R3.reuse, -R204 ;  /* 0x00000003a0a07223 */ /* 0x080fe200000108cc */
[-CC-:B------:R-:W-:Y:S01]  /*2f90*/  FFMA.FTZ R195, R73, R3.reuse, -R206.reuse ;  /* 0x0000000349c37223 */ /* 0x180fe200000108ce */
[-CC-:B------:R-:W-:Y:S01]  /*2fa0*/  FFMA.FTZ R196, R27, R3.reuse, -R206.reuse ;  /* 0x000000031bc47223 */ /* 0x180fe200000108ce */
[-CC-:B------:R-:W-:Y:S01]  /*2fb0*/  FFMA.FTZ R197, R77, R3.reuse, -R206.reuse ;  /* 0x000000034dc57223 */ /* 0x180fe200000108ce */
[-C--:B------:R-:W-:Y:S01]  /*2fc0*/  FFMA.FTZ R198, R31, R3.reuse, -R206 ;  /* 0x000000031fc67223 */ /* 0x080fe200000108ce */
[-CC-:B------:R-:W-:Y:S01]  /*2fd0*/  FFMA.FTZ R163, R163, R3.reuse, -R204.reuse ;  /* 0x00000003a3a37223 */ /* 0x180fe200000108cc */
[-C--:B------:R-:W-:Y:S01]  /*2fe0*/  FFMA.FTZ R167, R167, R3.reuse, -R204 ;  /* 0x00000003a7a77223 */ /* 0x080fe200000108cc */
[----:B------:R-:W2:Y:S01]  /*2ff0*/  MUFU.EX2 R192, R192 ;  /* 0x000000c000c07308 */ /* 0x000ea20000000800 */
[-CC-:B------:R-:W-:Y:S01]  /*3000*/  FFMA.FTZ R157, R157, R3.reuse, -R206.reuse ;  /* 0x000000039d9d7223 */ /* 0x180fe200000108ce */
[-CC-:B------:R-:W-:Y:S01]  /*3010*/  FFMA.FTZ R159, R159, R3.reuse, -R206.reuse ;  /* 0x000000039f9f7223 */ /* 0x180fe200000108ce */
[-CC-:B------:R-:W-:Y:S01]  /*3020*/  FFMA.FTZ R161, R161, R3.reuse, -R206.reuse ;  /* 0x00000003a1a17223 */ /* 0x180fe200000108ce */
[-C--:B------:R-:W-:Y:S01]  /*3030*/  FFMA.FTZ R165, R165, R3.reuse, -R206 ;  /* 0x00000003a5a57223 */ /* 0x080fe200000108ce */
[-CC-:B------:R-:W-:Y:S01]  /*3040*/  FFMA.FTZ R164, R164, R3.reuse, -R204.reuse ;  /* 0x00000003a4a47223 */ /* 0x180fe200000108cc */
        /* <DEDUP_REMOVED lines=9> */
[--C-:B------:R-:W-:Y:S01]  /*30e0*/  FFMA.FTZ R176, R176, R3, -R204.reuse ;  /* 0x00000003b0b07223 */ /* 0x100fe200000108cc */
[----:B------:R-:W3:Y:S01]  /*30f0*/  MUFU.EX2 R194, R194 ;  /* 0x000000c200c27308 */ /* 0x000ee20000000800 */
[----:B--2---:R-:W-:Y:S01]  /*3100*/  F2FP.F16.F32.PACK_AB R152, R192, R191 ;  /* 0x000000bfc098723e */ /* 0x004fe200000000ff */
[-CC-:B------:R-:W-:Y:S01]  /*3110*/  FFMA.FTZ R179, R179, R3.reuse, -R204.reuse ;  /* 0x00000003b3b37223 */ /* 0x180fe200000108cc */
[-C--:B------:R-:W-:Y:S01]  /*3120*/  FFMA.FTZ R182, R182, R3.reuse, -R204 ;  /* 0x00000003b6b67223 */ /* 0x080fe200000108cc */
[-CC-:B------:R-:W-:Y:S01]  /*3130*/  FFMA.FTZ R170, R170, R3.reuse, -R206.reuse ;  /* 0x00000003aaaa7223 */ /* 0x180fe200000108ce */
[-CC-:B------:R-:W-:Y:S01]  /*3140*/  FFMA.FTZ R174, R174, R3.reuse, -R206.reuse ;  /* 0x00000003aeae7223 */ /* 0x180fe200000108ce */
[-CC-:B------:R-:W-:Y:S01]  /*3150*/  FFMA.FTZ R178, R178, R3.reuse, -R206.reuse ;  /* 0x00000003b2b27223 */ /* 0x180fe200000108ce */
[-C--:B------:R-:W-:Y:S01]  /*3160*/  FFMA.FTZ R186, R186, R3.reuse, -R206 ;  /* 0x00000003baba7223 */ /* 0x080fe200000108ce */
[----:B------:R-:W-:Y:S01]  /*3170*/  MUFU.EX2 R195, R195 ;  /* 0x000000c300c37308 */ /* 0x000fe20000000800 */
[-CC-:B------:R-:W-:Y:S01]  /*3180*/  FFMA.FTZ R177, R177, R3.reuse, -R204.reuse ;  /* 0x00000003b1b17223 */ /* 0x180fe200000108cc */
[-CC-:B------:R-:W-:Y:S01]  /*3190*/  FFMA.FTZ R180, R180, R3.reuse, -R204.reuse ;  /* 0x00000003b4b47223 */ /* 0x180fe200000108cc */
[-CC-:B------:R-:W-:Y:S01]  /*31a0*/  FFMA.FTZ R183, R183, R3.reuse, -R204.reuse ;  /* 0x00000003b7b77223 */ /* 0x180fe200000108cc */
[-C--:B------:R-:W-:Y:S01]  /*31b0*/  FFMA.FTZ R187, R187, R3.reuse, -R204 ;  /* 0x00000003bbbb7223 */ /* 0x080fe200000108cc */
[-CC-:B------:R-:W-:Y:S01]  /*31c0*/  FFMA.FTZ R184, R184, R3.reuse, -R206.reuse ;  /* 0x00000003b8b87223 */ /* 0x180fe200000108ce */
[-CC-:B------:R-:W-:Y:S01]  /*31d0*/  FFMA.FTZ R190, R190, R3.reuse, -R206.reuse ;  /* 0x00000003bebe7223 */ /* 0x180fe200000108ce */
[--C-:B------:R-:W-:Y:S01]  /*31e0*/  FFMA.FTZ R200, R200, R3, -R206.reuse ;  /* 0x00000003c8c87223 */ /* 0x100fe200000108ce */
[----:B------:R-:W2:Y:S01]  /*31f0*/  MUFU.EX2 R196, R196 ;  /* 0x000000c400c47308 */ /* 0x000ea20000000800 */
[----:B---3--:R-:W-:Y:S01]  /*3200*/  F2FP.F16.F32.PACK_AB R154, R194, R193 ;  /* 0x000000c1c29a723e */ /* 0x008fe200000000ff */
[-C--:B------:R-:W-:Y:S01]  /*3210*/  FFMA.FTZ R203, R203, R3.reuse, -R206 ;  /* 0x00000003cbcb7223 */ /* 0x080fe200000108ce */
[-CC-:B------:R-:W-:Y:S01]  /*3220*/  FFMA.FTZ R181, R181, R3.reuse, -R204.reuse ;  /* 0x00000003b5b57223 */ /* 0x180fe200000108cc */
[-CC-:B------:R-:W-:Y:S01]  /*3230*/  FFMA.FTZ R185, R185, R3.reuse, -R204.reuse ;  /* 0x00000003b9b97223 */ /* 0x180fe200000108cc */
[-CC-:B------:R-:W-:Y:S01]  /*3240*/  FFMA.FTZ R188, R188, R3.reuse, -R204.reuse ;  /* 0x00000003bcbc7223 */ /* 0x180fe200000108cc */
[-C--:B------:R-:W-:Y:S01]  /*3250*/  FFMA.FTZ R189, R189, R3.reuse, -R204 ;  /* 0x00000003bdbd7223 */ /* 0x080fe200000108cc */
[-CC-:B------:R-:W-:Y:S01]  /*3260*/  FFMA.FTZ R199, R199, R3.reuse, -R206.reuse ;  /* 0x00000003c7c77223 */ /* 0x180fe200000108ce */
[----:B------:R-:W-:Y:S01]  /*3270*/  MUFU.EX2 R197, R197 ;  /* 0x000000c500c57308 */ /* 0x000fe20000000800 */
[-CC-:B------:R-:W-:Y:S01]  /*3280*/  FFMA.FTZ R201, R201, R3.reuse, -R206.reuse ;  /* 0x00000003c9c97223 */ /* 0x180fe200000108ce */
[-CC-:B------:R-:W-:Y:S01]  /*3290*/  FFMA.FTZ R202, R202, R3.reuse, -R206.reuse ;  /* 0x00000003caca7223 */ /* 0x180fe200000108ce */
[----:B------:R-:W-:Y:S01]  /*32a0*/  FFMA.FTZ R204, R205, R3, -R206 ;  /* 0x00000003cdcc7223 */ /* 0x000fe200000108ce */
[----:B------:R-:W-:-:S04]  /*32b0*/  FADD.FTZ R192, R191, R192 ;  /* 0x000000c0bfc07221 */ /* 0x000fc80000010000 */
[----:B------:R-:W3:Y:S01]  /*32c0*/  MUFU.EX2 R198, R198 ;  /* 0x000000c600c67308 */ /* 0x000ee20000000800 */
[----:B--2---:R-:W-:Y:S01]  /*32d0*/  F2FP.F16.F32.PACK_AB R153, R196, R195 ;  /* 0x000000c3c499723e */ /* 0x004fe200000000ff */
[----:B------:R-:W-:Y:S01]  /*32e0*/  FADD.FTZ R196, R195, R196 ;  /* 0x000000c4c3c47221 */ /* 0x000fe20000010000 */
[----:B------:R-:W-:-:S04]  /*32f0*/  FADD.FTZ R193, R193, R192 ;  /* 0x000000c0c1c17221 */ /* 0x000fc80000010000 */
[----:B------:R-:W-:Y:S01]  /*3300*/  FADD.FTZ R193, R194, R193 ;  /* 0x000000c1c2c17221 */ /* 0x000fe20000010000 */
[----:B------:R-:W2:Y:S08]  /*3310*/  MUFU.EX2 R158, R158 ;  /* 0x0000009e009e7308 */ /* 0x000eb00000000800 */
[----:B------:R-:W-:Y:S01]  /*3320*/  MUFU.EX2 R160, R160 ;  /* 0x000000a000a07308 */ /* 0x000fe20000000800 */
[----:B---3--:R-:W-:Y:S01]  /*3330*/  F2FP.F16.F32.PACK_AB R155, R198, R197 ;  /* 0x000000c5c69b723e */ /* 0x008fe200000000ff */
[----:B------:R-:W-:-:S03]  /*3340*/  FADD.FTZ R197, R197, R196 ;  /* 0x000000c4c5c57221 */ /* 0x000fc60000010000 */
[----:B------:R-:W-:Y:S01]  /*3350*/  WARPGROUP.ARRIVE ;  /* 0x00000000000079c5 */ /* 0x000fe20000000000 */
[----:B------:R-:W-:Y:S02]  /*3360*/  FADD.FTZ R198, R198, R197 ;  /* 0x000000c5c6c67221 */ /* 0x000fe40000010000 */
[----:B------:R-:W-:Y:S01]  /*3370*/  MUFU.EX2 R163, R163 ;  /* 0x000000a300a37308 */ /* 0x000fe20000000800 */
[----:B--2---:R-:W-:Y:S02]  /*3380*/  FADD.FTZ R193, R158, R193 ;  /* 0x000000c19ec17221 */ /* 0x004fe40000010000 */
[----:B------:R-:W-:Y:S01]  /*3390*/  HGMMA.64x256x16.F32 R24, R152, gdesc[UR8].tnspB, RZ, !UPT, gsb0 ;  /* 0x43e0000898187df0 */ /* 0x000fe2000c0008ff */
[----:B------:R-:W-:Y:S01]  /*33a0*/  UIADD3 UR10, UR4, 0x80, URZ ;  /* 0x00000080040a7890 */ /* 0x000fe2000fffe03f */
[----:B------:R-:W-:-:S03]  /*33b0*/  UMOV UR11, 0x40000040 ;  /* 0x40000040000b7882 */ /* 0x000fc60000000000 */
[----:B------:R-:W-:Y:S08]  /*33c0*/  MUFU.EX2 R167, R167 ;  /* 0x000000a700a77308 */ /* 0x000ff00000000800 */
[----:B------:R-:W2:Y:S08]  /*33d0*/  MUFU.EX2 R157, R157 ;  /* 0x0000009d009d7308 */ /* 0x000eb00000000800 */
[----:B------:R-:W3:Y:S08]  /*33e0*/  MUFU.EX2 R159, R159 ;  /* 0x0000009f009f7308 */ /* 0x000ef00000000800 */
[----:B------:R-:W4:Y:S01]  /*33f0*/  MUFU.EX2 R161, R161 ;  /* 0x000000a100a17308 */ /* 0x000f220000000800 */
[----:B--2---:R-:W-:-:S07]  /*3400*/  FADD.FTZ R198, R157, R198 ;  /* 0x000000c69dc67221 */ /* 0x004fce0000010000 */
[----:B------:R-:W2:Y:S01]  /*3410*/  MUFU.EX2 R165, R165 ;  /* 0x000000a500a57308 */ /* 0x000ea20000000800 */
[----:B---3--:R-:W-:-:S07]  /*3420*/  FADD.FTZ R198, R159, R198 ;  /* 0x000000c69fc67221 */ /* 0x008fce0000010000 */
[----:B------:R-:W-:Y:S01]  /*3430*/  MUFU.EX2 R164, R164 ;  /* 0x000000a400a47308 */ /* 0x000fe20000000800 */
[----:B----4-:R-:W-:-:S07]  /*3440*/  FADD.FTZ R198, R161, R198 ;  /* 0x000000c6a1c67221 */ /* 0x010fce0000010000 */
[----:B------:R-:W-:Y:S08]  /*3450*/  MUFU.EX2 R168, R168 ;  /* 0x000000a800a87308 */ /* 0x000ff00000000800 */
[----:B------:R-:W-:Y:S08]  /*3460*/  MUFU.EX2 R171, R171 ;  /* 0x000000ab00ab7308 */ /* 0x000ff00000000800 */
[----:B------:R-:W-:Y:S08]  /*3470*/  MUFU.EX2 R175, R175 ;  /* 0x000000af00af7308 */ /* 0x000ff00000000800 */
[----:B------:R-:W3:Y:S08]  /*3480*/  MUFU.EX2 R162, R162 ;  /* 0x000000a200a27308 */ /* 0x000ef00000000800 */
[----:B------:R-:W4:Y:S08]  /*3490*/  MUFU.EX2 R166, R166 ;  /* 0x000000a600a67308 */ /* 0x000f300000000800 */
[----:B------:R-:W-:Y:S08]  /*34a0*/  MUFU.EX2 R169, R169 ;  /* 0x000000a900a97308 */ /* 0x000ff00000000800 */
[----:B------:R-:W5:Y:S08]  /*34b0*/  MUFU.EX2 R173, R173 ;  /* 0x000000ad00ad7308 */ /* 0x000f700000000800 */
[----:B------:R-:W1:Y:S08]  /*34c0*/  MUFU.EX2 R172, R172 ;  /* 0x000000ac00ac7308 */ /* 0x000e700000000800 */
[----:B------:R-:W-:Y:S08]  /*34d0*/  MUFU.EX2 R176, R176 ;  /* 0x000000b000b07308 */ /* 0x000ff00000000800 */
[----:B------:R-:W-:Y:S08]  /*34e0*/  MUFU.EX2 R179, R179 ;  /* 0x000000b300b37308 */ /* 0x000ff00000000800 */
[----:B------:R-:W-:Y:S08]  /*34f0*/  MUFU.EX2 R182, R182 ;  /* 0x000000b600b67308 */ /* 0x000ff00000000800 */
[----:B------:R-:W0:Y:S08]  /*3500*/  MUFU.EX2 R170, R170 ;  /* 0x000000aa00aa7308 */ /* 0x000e300000000800 */
[----:B------:R-:W0:Y:S08]  /*3510*/  MUFU.EX2 R174, R174 ;  /* 0x000000ae00ae7308 */ /* 0x000e300000000800 */
[----:B------:R-:W0:Y:S08]  /*3520*/  MUFU.EX2 R178, R178 ;  /* 0x000000b200b27308 */ /* 0x000e300000000800 */
[----:B------:R-:W0:Y:S08]  /*3530*/  MUFU.EX2 R186, R186 ;  /* 0x000000ba00ba7308 */ /* 0x000e300000000800 */
[----:B------:R-:W-:Y:S08]  /*3540*/  MUFU.EX2 R177, R177 ;  /* 0x000000b100b17308 */ /* 0x000ff00000000800 */
[----:B------:R-:W-:Y:S08]  /*3550*/  MUFU.EX2 R180, R180 ;  /* 0x000000b400b47308 */ /* 0x000ff00000000800 */
[----:B------:R-:W-:Y:S08]  /*3560*/  MUFU.EX2 R183, R183 ;  /* 0x000000b700b77308 */ /* 0x000ff00000000800 */
[----:B------:R-:W-:Y:S08]  /*3570*/  MUFU.EX2 R187, R187 ;  /* 0x000000bb00bb7308 */ /* 0x000ff00000000800 */
[----:B------:R-:W0:Y:S08]  /*3580*/  MUFU.EX2 R184, R184 ;  /* 0x000000b800b87308 */ /* 0x000e300000000800 */
[----:B------:R-:W0:Y:S08]  /*3590*/  MUFU.EX2 R190, R190 ;  /* 0x000000be00be7308 */ /* 0x000e300000000800 */
[----:B------:R-:W-:Y:S08]  /*35a0*/  MUFU.EX2 R200, R200 ;  /* 0x000000c800c87308 */ /* 0x000ff00000000800 */
[----:B------:R-:W0:Y:S08]  /*35b0*/  MUFU.EX2 R203, R203 ;  /* 0x000000cb00cb7308 */ /* 0x000e300000000800 */
[----:B------:R-:W-:Y:S08]  /*35c0*/  MUFU.EX2 R181, R181 ;  /* 0x000000b500b57308 */ /* 0x000ff00000000800 */
[----:B------:R-:W-:Y:S08]  /*35d0*/  MUFU.EX2 R185, R185 ;  /* 0x000000b900b97308 */ /* 0x000ff00000000800 */
[----:B------:R-:W-:Y:S08]  /*35e0*/  MUFU.EX2 R188, R188 ;  /* 0x000000bc00bc7308 */ /* 0x000ff00000000800 */
[----:B------:R-:W-:Y:S08]  /*35f0*/  MUFU.EX2 R189, R189 ;  /* 0x000000bd00bd7308 */ /* 0x000ff00000000800 */
[----:B------:R-:W0:Y:S01]  /*3600*/  MUFU.EX2 R199, R199 ;  /* 0x000000c700c77308 */ /* 0x000e220000000800 */
[----:B------:R-:W-:-:S02]  /*3610*/  WARPGROUP.DEPBAR.LE gsb0, 0x0 ;  /* 0x00008000000079c5 */ /* 0x000fc40000010000 */
[C---:B------:R-:W-:Y:S01]  /*3620*/  F2FP.F16.F32.PACK_AB R152, R160.reuse, R158 ;  /* 0x0000009ea098723e */ /* 0x040fe200000000ff */
[----:B------:R-:W-:Y:S01]  /*3630*/  FADD.FTZ R160, R160, R193 ;  /* 0x000000c1a0a07221 */ /* 0x000fe20000010000 */
[----:B------:R-:W-:Y:S02]  /*3640*/  F2FP.F16.F32.PACK_AB R153, R159, R157 ;  /* 0x0000009d9f99723e */ /* 0x000fe400000000ff */
[----:B------:R-:W-:Y:S01]  /*3650*/  F2FP.F16.F32.PACK_AB R154, R167, R163 ;  /* 0x000000a3a79a723e */ /* 0x000fe200000000ff */
[----:B------:R-:W0:Y:S01]  /*3660*/  MUFU.EX2 R201, R201 ;  /* 0x000000c900c97308 */ /* 0x000e220000000800 */
[----:B--2---:R-:W-:Y:S01]  /*3670*/  F2FP.F16.F32.PACK_AB R155, R165, R161 ;  /* 0x000000a1a59b723e */ /* 0x004fe200000000ff */
[----:B------:R-:W-:Y:S01]  /*3680*/  FADD.FTZ R160, R163, R160 ;  /* 0x000000a0a3a07221 */ /* 0x000fe20000010000 */
[----:B------:R-:W-:Y:S02]  /*3690*/  FADD.FTZ R165, R165, R198 ;  /* 0x000000c6a5a57221 */ /* 0x000fe40000010000 */
[----:B------:R-:W-:Y:S01]  /*36a0*/  WARPGROUP.ARRIVE ;  /* 0x00000000000079c5 */ /* 0x000fe20000000000 */
[----:B------:R-:W-:Y:S01]  /*36b0*/  FADD.FTZ R167, R167, R160 ;  /* 0x000000a0a7a77221 */ /* 0x000fe20000010000 */
[----:B---3--:R-:W-:Y:S01]  /*36c0*/  FADD.FTZ R165, R162, R165 ;  /* 0x000000a5a2a57221 */ /* 0x008fe20000010000 */
[----:B------:R-:W-:Y:S02]  /*36d0*/  MUFU.EX2 R202, R202 ;  /* 0x000000ca00ca7308 */ /* 0x000fe40000000800 */
[----:B------:R-:W-:Y:S01]  /*36e0*/  FADD.FTZ R167, R164, R167 ;  /* 0x000000a7a4a77221 */ /* 0x000fe20000010000 */
[----:B------:R-:W-:Y:S01]  /*36f0*/  HGMMA.64x256x16.F32 R24, R152, gdesc[UR8].tnspB, R24, gsb0 ;  /* 0x43e0000898187df0 */ /* 0x000fe20008000818 */
[----:B------:R-:W-:Y:S01]  /*3700*/  UIADD3 UR10, UR4, 0x100, URZ ;  /* 0x00000100040a7890 */ /* 0x000fe2000fffe03f */
[----:B------:R-:W-:-:S03]  /*3710*/  UMOV UR11, 0x40000040 ;  /* 0x40000040000b7882 */ /* 0x000fc60000000000 */
[----:B------:R-:W2:Y:S01]  /*3720*/  MUFU.EX2 R204, R204 ;  /* 0x000000cc00cc7308 */ /* 0x000ea20000000800 */
[----:B------:R-:W-:Y:S02]  /*3730*/  WARPGROUP.DEPBAR.LE gsb0, 0x0 ;  /* 0x00008000000079c5 */ /* 0x000fe40000010000 */
[C---:B------:R-:W-:Y:S01]  /*3740*/  F2FP.F16.F32.PACK_AB R152, R168.reuse, R164 ;  /* 0x000000a4a898723e */ /* 0x040fe200000000ff */
[----:B------:R-:W-:Y:S01]  /*3750*/  FADD.FTZ R168, R168, R167 ;  /* 0x000000a7a8a87221 */ /* 0x000fe20000010000 */
[C---:B----4-:R-:W-:Y:S01]  /*3760*/  F2FP.F16.F32.PACK_AB R153, R166.reuse, R162 ;  /* 0x000000a2a699723e */ /* 0x050fe200000000ff */
[----:B------:R-:W-:Y:S01]  /*3770*/  FADD.FTZ R166, R166, R165 ;  /* 0x000000a5a6a67221 */ /* 0x000fe20000010000 */
[----:B------:R-:W-:Y:S01]  /*3780*/  F2FP.F16.F32.PACK_AB R154, R175, R171 ;  /* 0x000000abaf9a723e */ /* 0x000fe200000000ff */
[----:B------:R-:W-:Y:S01]  /*3790*/  FADD.FTZ R168, R171, R168 ;  /* 0x000000a8aba87221 */ /* 0x000fe20000010000 */
[----:B-----5:R-:W-:Y:S01]  /*37a0*/  F2FP.F16.F32.PACK_AB R155, R173, R169 ;  /* 0x000000a9ad9b723e */ /* 0x020fe200000000ff */
[----:B------:R-:W-:-:S02]  /*37b0*/  FADD.FTZ R166, R169, R166 ;  /* 0x000000a6a9a67221 */ /* 0x000fc40000010000 */
[----:B------:R-:W-:Y:S01]  /*37c0*/  FADD.FTZ R175, R175, R168 ;  /* 0x000000a8afaf7221 */ /* 0x000fe20000010000 */
[----:B------:R-:W-:Y:S01]  /*37d0*/  WARPGROUP.ARRIVE ;  /* 0x00000000000079c5 */ /* 0x000fe20000000000 */
[----:B------:R-:W-:Y:S02]  /*37e0*/  FADD.FTZ R173, R173, R166 ;  /* 0x000000a6adad7221 */ /* 0x000fe40000010000 */
[----:B-1----:R-:W-:Y:S02]  /*37f0*/  FADD.FTZ R175, R172, R175 ;  /* 0x000000afacaf7221 */ /* 0x002fe40000010000 */
[----:B0-----:R-:W-:-:S05]  /*3800*/  FADD.FTZ R173, R170, R173 ;  /* 0x000000adaaad7221 */ /* 0x001fca0000010000 */
[----:B------:R-:W-:Y:S01]  /*3810*/  HGMMA.64x256x16.F32 R24, R152, gdesc[UR8].tnspB, R24, gsb0 ;  /* 0x43e0000898187df0 */ /* 0x000fe20008000818 */
[----:B------:R-:W-:Y:S01]  /*3820*/  UIADD3 UR10, UR4, 0x180, URZ ;  /* 0x00000180040a7890 */ /* 0x000fe2000fffe03f */
[----:B------:R-:W-:Y:S01]  /*3830*/  UMOV UR11, 0x40000040 ;  /* 0x40000040000b7882 */ /* 0x000fe20000000000 */
[----:B------:R-:W-:-:S04]  /*3840*/  FADD.FTZ R173, R174, R173 ;  /* 0x000000adaead7221 */ /* 0x000fc80000010000 */
[----:B------:R-:W-:-:S04]  /*3850*/  FADD.FTZ R173, R178, R173 ;  /* 0x000000adb2ad7221 */ /* 0x000fc80000010000 */
[----:B------:R-:W-:-:S04]  /*3860*/  FADD.FTZ R173, R186, R173 ;  /* 0x000000adbaad7221 */ /* 0x000fc80000010000 */
[----:B------:R-:W-:-:S04]  /*3870*/  FADD.FTZ R173, R184, R173 ;  /* 0x000000adb8ad7221 */ /* 0x000fc80000010000 */
[----:B------:R-:W-:Y:S01]  /*3880*/  FADD.FTZ R173, R190, R173 ;  /* 0x000000adbead7221 */ /* 0x000fe20000010000 */
[----:B------:R-:W-:Y:S02]  /*3890*/  WARPGROUP.DEPBAR.LE gsb0, 0x0 ;  /* 0x00008000000079c5 */ /* 0x000fe40000010000 */
[C---:B------:R-:W-:Y:S01]  /*38a0*/  F2FP.F16.F32.PACK_AB R152, R176.reuse, R172 ;  /* 0x000000acb098723e */ /* 0x040fe200000000ff */
[----:B------:R-:W-:Y:S01]  /*38b0*/  FADD.FTZ R176, R176, R175 ;  /* 0x000000afb0b07221 */ /* 0x000fe20000010000 */
[----:B------:R-:W-:Y:S02]  /*38c0*/  F2FP.F16.F32.PACK_AB R153, R174, R170 ;  /* 0x000000aaae99723e */ /* 0x000fe400000000ff */
[----:B------:R-:W-:Y:S01]  /*38d0*/  F2FP.F16.F32.PACK_AB R154, R182, R179 ;  /* 0x000000b3b69a723e */ /* 0x000fe200000000ff */
[----:B------:R-:W-:Y:S01]  /*38e0*/  FADD.FTZ R179, R179, R176 ;  /* 0x000000b0b3b37221 */ /* 0x000fe20000010000 */
[----:B------:R-:W-:-:S03]  /*38f0*/  F2FP.F16.F32.PACK_AB R155, R186, R178 ;  /* 0x000000b2ba9b723e */ /* 0x000fc600000000ff */
[----:B------:R-:W-:Y:S01]  /*3900*/  FADD.FTZ R182, R182, R179 ;  /* 0x000000b3b6b67221 */ /* 0x000fe20000010000 */
[----:B------:R-:W-:-:S06]  /*3910*/  WARPGROUP.ARRIVE ;  /* 0x00000000000079c5 */ /* 0x000fcc0000000000 */
[----:B------:R-:W-:Y:S01]  /*3920*/  HGMMA.64x256x16.F32 R24, R152, gdesc[UR8].tnspB, R24, gsb0 ;  /* 0x43e0000898187df0 */ /* 0x000fe20008000818 */
[----:B------:R-:W-:Y:S01]  /*3930*/  UIADD3 UR10, UR4, 0x200, URZ ;  /* 0x00000200040a7890 */ /* 0x000fe2000fffe03f */
[----:B------:R-:W-:Y:S01]  /*3940*/  UMOV UR11, 0x40000040 ;  /* 0x40000040000b7882 */ /* 0x000fe20000000000 */
[----:B------:R-:W-:Y:S02]  /*3950*/  WARPGROUP.DEPBAR.LE gsb0, 0x0 ;  /* 0x00008000000079c5 */ /* 0x000fe40000010000 */
[----:B------:R-:W-:Y:S01]  /*3960*/  F2FP.F16.F32.PACK_AB R152, R180, R177 ;  /* 0x000000b1b498723e */ /* 0x000fe200000000ff */
[----:B------:R-:W-:Y:S01]  /*3970*/  FADD.FTZ R177, R177, R182 ;  /* 0x000000b6b1b17221 */ /* 0x000fe20000010000 */
[----:B------:R-:W-:Y:S02]  /*3980*/  F2FP.F16.F32.PACK_AB R153, R190, R184 ;  /* 0x000000b8be99723e */ /* 0x000fe400000000ff */
        /* <DEDUP_REMOVED lines=11> */
[----:B------:R-:W-:Y:S01]  /*3a40*/  FADD.FTZ R180, R181, R180 ;  /* 0x000000b4b5b47221 */ /* 0x000fe20000010000 */
[----:B------:R-:W-:Y:S01]  /*3a50*/  UMOV UR11, 0x40000040 ;  /* 0x40000040000b7882 */ /* 0x000fe20000000000 */
[----:B------:R-:W-:Y:S02]  /*3a60*/  WARPGROUP.DEPBAR.LE gsb0, 0x0 ;  /* 0x00008000000079c5 */ /* 0x000fe40000010000 */
[C---:B------:R-:W-:Y:S01]  /*3a70*/  F2FP.F16.F32.PACK_AB R152, R185.reuse, R181 ;  /* 0x000000b5b998723e */ /* 0x040fe200000000ff */
[----:B------:R-:W-:Y:S01]  /*3a80*/  FADD.FTZ R185, R185, R180 ;  /* 0x000000b4b9b97221 */ /* 0x000fe20000010000 */
[C---:B------:R-:W-:Y:S01]  /*3a90*/  F2FP.F16.F32.PACK_AB R153, R201.reuse, R199 ;  /* 0x000000c7c999723e */ /* 0x040fe200000000ff */
[----:B------:R-:W-:Y:S01]  /*3aa0*/  FADD.FTZ R201, R201, R200 ;  /* 0x000000c8c9c97221 */ /* 0x000fe20000010000 */
[----:B------:R-:W-:Y:S01]  /*3ab0*/  F2FP.F16.F32.PACK_AB R154, R189, R188 ;  /* 0x000000bcbd9a723e */ /* 0x000fe200000000ff */
[----:B------:R-:W-:Y:S01]  /*3ac0*/  FADD.FTZ R188, R188, R185 ;  /* 0x000000b9bcbc7221 */ /* 0x000fe20000010000 */
[----:B--2---:R-:W-:Y:S01]  /*3ad0*/  F2FP.F16.F32.PACK_AB R155, R204, R202 ;  /* 0x000000cacc9b723e */ /* 0x004fe200000000ff */
[----:B------:R-:W-:-:S02]  /*3ae0*/  FADD.FTZ R201, R202, R201 ;  /* 0x000000c9cac97221 */ /* 0x000fc40000010000 */
[----:B------:R-:W-:Y:S01]  /*3af0*/  FADD.FTZ R205, R189, R188 ;  /* 0x000000bcbdcd7221 */ /* 0x000fe20000010000 */
[----:B------:R-:W-:Y:S01]  /*3b00*/  WARPGROUP.ARRIVE ;  /* 0x00000000000079c5 */ /* 0x000fe20000000000 */
[----:B------:R-:W-:-:S11]  /*3b10*/  FADD.FTZ R203, R204, R201 ;  /* 0x000000c9cccb7221 */ /* 0x000fd60000010000 */
[----:B------:R-:W-:Y:S03]  /*3b20*/  HGMMA.64x256x16.F32 R24, R152, gdesc[UR8].tnspB, R24, gsb0 ;  /* 0x43e0000898187df0 */ /* 0x000fe60008000818 */
[----:B------:R-:W-:Y:S02]  /*3b30*/  WARPGROUP.DEPBAR.LE gsb0, 0x0 ;  /* 0x00008000000079c5 */ /* 0x000fe40000010000 */
[----:B------:R-:W-:Y:S05]  /*3b40*/  @!P0 BRA `(.L_x_1121) ;  /* 0x0000000000048947 */ /* 0x000fea0003800000 */
[----:B------:R-:W-:Y:S01]  /*3b50*/  BPT.TRAP 0x1 ;  /* 0x000000040000795c */ /* 0x000fe20000300000 */
.L_x_1121:
[----:B------:R-:W-:Y:S01]  /*3b60*/  UIADD3 UR52, UR52, 0x32460, URZ ;  /* 0x0003246034347890 */ /* 0x000fe2000fffe03f */
[----:B------:R-:W-:-:S03]  /*3b70*/  ISETP.GE.AND P1, PT, R23, 0x61, PT ;  /* 0x000000611700780c */ /* 0x000fc60003f26270 */
[----:B------:R-:W-:-:S09]  /*3b80*/  UPRMT UR52, UR53, 0x654, UR52 ;  /* 0x0000065435347896 */ /* 0x000fd20008000034 */
[----:B------:R-:W-:Y:S01]  /*3b90*/  SYNCS.ARRIVE.TRANS64.RED.A1T0 RZ, [UR52], RZ ;  /* 0x000000ffffff79a7 */ /* 0x000fe20008100434 */
[----:B------:R-:W-:Y:S05]  /*3ba0*/  @!P1 BRA `(.L_x_1122) ;  /* 0x0000002000dc9947 */ /* 0x000fea0003800000 */
[----:B------:R-:W-:Y:S02]  /*3bb0*/  VIADD R23, R207, 0xfffffffe ;  /* 0xfffffffecf177836 */ /* 0x000fe40000000000 */
[----:B------:R-:W-:Y:S02]  /*3bc0*/  IMAD.MOV.U32 R207, RZ, RZ, R156 ;  /* 0x000000ffffcf7224 */ /* 0x000fe400078e009c */
[----:B------:R-:W-:-:S07]  /*3bd0*/  IMAD.MOV.U32 R200, RZ, RZ, R22 ;  /* 0x000000ffffc87224 */ /* 0x000fce00078e0016 */
.L_x_1133:
[----:B------:R-:W-:Y:S01]  /*3be0*/  UIADD3 UR38, UR38, 0x1, URZ ;  /* 0x0000000126267890 */ /* 0x000fe2000fffe03f */
[C---:B------:R-:W-:Y:S01]  /*3bf0*/  ISETP.GT.AND P1, PT, R23.reuse, RZ, PT ;  /* 0x000000ff1700720c */ /* 0x040fe20003f24270 */
[----:B------:R-:W-:Y:S02]  /*3c00*/  VIADD R23, R23, 0xffffffff ;  /* 0xffffffff17177836 */ /* 0x000fe40000000000 */
[----:B------:R-:W-:-:S04]  /*3c10*/  UISETP.NE.AND UP0, UPT, UR38, 0x2, UPT ;  /* 0x000000022600788c */ /* 0x000fc8000bf05270 */
[----:B------:R-:W-:Y:S02]  /*3c20*/  USEL UR4, URZ, 0x1, UP0 ;  /* 0x000000013f047887 */ /* 0x000fe40008000000 */
[----:B------:R-:W-:Y:S02]  /*3c30*/  USEL UR38, UR38, URZ, UP0 ;  /* 0x0000003f26267287 */ /* 0x000fe40008000000 */
[----:B------:R-:W-:Y:S01]  /*3c40*/  ULOP3.LUT UR39, UR39, UR4, URZ, 0x3c, !UPT ;  /* 0x0000000427277292 */ /* 0x000fe2000f8e3c3f */
[----:B------:R-:W-:Y:S11]  /*3c50*/  @!P0 BRA `(.L_x_1123) ;  /* 0x0000000000048947 */ /* 0x000ff60003800000 */
[----:B------:R-:W-:Y:S01]  /*3c60*/  BPT.TRAP 0x1 ;  /* 0x000000040000795c */ /* 0x000fe20000300000 */
.L_x_1123:
        /* <DEDUP_REMOVED lines=9> */
.L_x_1124:
[----:B-1----:R-:W-:Y:S05]  /*3d00*/  @P2 BRA `(.L_x_1125) ;  /* 0x0000000000082947 */ /* 0x002fea0003800000 */
[----:B------:R-:W1:Y:S02]  /*3d10*/  SYNCS.PHASECHK.TRANS64.TRYWAIT P2, [UR4+0x32430], R0 ;  /* 0x03243000ff0075a7 */ /* 0x000e640008040144 */
[----:B-1----:R-:W-:Y:S05]  /*3d20*/  @!P2 BRA `(.L_x_1126) ;  /* 0x000000b800a4a947 */ /* 0x002fea0003800000 */
.L_x_1125:
[----:B------:R-:W-:Y:S01]  /*3d30*/  R2UR UR52, R20 ;  /* 0x00000000143472ca */ /* 0x000fe200000e0000 */
[----:B------:R-:W-:Y:S01]  /*3d40*/  UIMAD UR5, UR38, 0x300, UR60 ;  /* 0x00000300260578a4 */ /* 0x000fe2000f8e023c */
[----:B------:R-:W-:Y:S01]  /*3d50*/  R2UR UR53, R21 ;  /* 0x00000000153572ca */ /* 0x000fe200000e0000 */
[----:B------:R-:W-:Y:S01]  /*3d60*/  WARPGROUP.ARRIVE ;  /* 0x00000000000079c5 */ /* 0x000fe20000000000 */
[----:B------:R-:W-:-:S04]  /*3d70*/  UMOV UR55, 0x40000040 ;  /* 0x4000004000377882 */ /* 0x000fc80000000000 */
[----:B------:R-:W-:-:S07]  /*3d80*/  UMOV UR54, UR5 ;  /* 0x0000000500367c82 */ /* 0x000fce0008000000 */
[----:B------:R-:W-:Y:S01]  /*3d90*/  HGMMA.64x96x16.F32 R152, gdesc[UR52], RZ, !UPT, gsb0 ;  /* 0x01600000349879f0 */ /* 0x000fe2000c0008ff */
[----:B------:R-:W-:Y:S01]  /*3da0*/  R2UR UR52, R18 ;  /* 0x00000000123472ca */ /* 0x000fe200000e0000 */
[----:B------:R-:W-:Y:S01]  /*3db0*/  UIADD3 UR54, UR5, 0x2, URZ ;  /* 0x0000000205367890 */ /* 0x000fe2000fffe03f */
[----:B------:R-:W-:Y:S01]  /*3dc0*/  R2UR UR53, R19 ;  /* 0x00000000133572ca */ /* 0x000fe200000e0000 */
[----:B------:R-:W-:Y:S01]  /*3dd0*/  UMOV UR55, 0x40000040 ;  /* 0x4000004000377882 */ /* 0x000fe20000000000 */
[----:B------:R-:W-:Y:S02]  /*3de0*/  WARPGROUP.DEPBAR.LE gsb0, 0x0 ;  /* 0x00008000000079c5 */ /* 0x000fe40000010000 */
[----:B------:R-:W-:-:S09]  /*3df0*/  WARPGROUP.ARRIVE ;  /* 0x00000000000079c5 */ /* 0x000fd20000000000 */
[----:B------:R-:W-:Y:S01]  /*3e00*/  HGMMA.64x96x16.F32 R152, gdesc[UR52], R152, gsb0 ;  /* 0x01600000349879f0 */ /* 0x000fe20008000898 */
        /* <DEDUP_REMOVED lines=13> */
[----:B------:R-:W-:Y:S03]  /*3ee0*/  HGMMA.64x96x16.F32 R152, gdesc[UR52], R152, gsb0 ;  /* 0x01600000349879f0 */ /* 0x000fe60008000898 */
[----:B------:R-:W-:Y:S02]  /*3ef0*/  WARPGROUP.DEPBAR.LE gsb0, 0x0 ;  /* 0x00008000000079c5 */ /* 0x000fe40000010000 */
[----:B------:R-:W-:Y:S05]  /*3f00*/  @!P0 BRA `(.L_x_1127) ;  /* 0x0000000000048947 */ /* 0x000fea0003800000 */
[----:B------:R-:W-:Y:S01]  /*3f10*/  BPT.TRAP 0x1 ;  /* 0x000000040000795c */ /* 0x000fe20000300000 */
.L_x_1127:
[----:B------:R2:W3:Y:S01]  /*3f20*/  SYNCS.PHASECHK.TRANS64.TRYWAIT P2, [UR4+0x32450], R0 ;  /* 0x03245000ff0075a7 */ /* 0x0004e20008040144 */
[----:B------:R-:W-:Y:S05]  /*3f30*/  @!P0 BRA `(.L_x_1128) ;  /* 0x0000000000048947 */ /* 0x000fea0003800000 */
[----:B------:R-:W-:Y:S01]  /*3f40*/  BPT.TRAP 0x1 ;  /* 0x000000040000795c */ /* 0x000fe20000300000 */
.L_x_1128:
[----:B---3--:R-:W-:Y:S05]  /*3f50*/  @P2 BRA `(.L_x_1129) ;  /* 0x0000000000082947 */ /* 0x008fea0003800000 */
[----:B------:R-:W3:Y:S02]  /*3f60*/  SYNCS.PHASECHK.TRANS64.TRYWAIT P2, [UR4+0x32450], R0 ;  /* 0x03245000ff0075a7 */ /* 0x000ee40008040144 */
[----:B---3--:R-:W-:Y:S05]  /*3f70*/  @!P2 BRA `(.L_x_1130) ;  /* 0x000000b80028a947 */ /* 0x008fea0003800000 */
.L_x_1129:
[----:B------:R-:W-:Y:S01]  /*3f80*/  R2UR UR52, R12 ;  /* 0x000000000c3472ca */ /* 0x000fe200000e0000 */
[----:B------:R-:W-:Y:S01]  /*3f90*/  UIMAD UR5, UR38, 0xc00, UR7 ;  /* 0x00000c00260578a4 */ /* 0x000fe2000f8e0207 */
[----:B------:R-:W-:Y:S01]  /*3fa0*/  R2UR UR53, R13 ;  /* 0x000000000d3572ca */ /* 0x000fe200000e0000 */
[----:B------:R-:W-:Y:S01]  /*3fb0*/  WARPGROUP.ARRIVE ;  /* 0x00000000000079c5 */ /* 0x000fe20000000000 */
[----:B------:R-:W-:Y:S01]  /*3fc0*/  UMOV UR55, 0x40000040 ;  /* 0x4000004000377882 */ /* 0x000fe20000000000 */
[----:B------:R-:W-:-:S04]  /*3fd0*/  UIADD3 UR10, UR5, 0x302, URZ ;  /* 0x00000302050a7890 */ /* 0x000fc8000fffe03f */
[----:B-1----:R-:W1:Y:S01]  /*3fe0*/  S2R R3, SR_TID.X ;  /* 0x0000000000037919 */ /* 0x002e620000002100 */
[----:B------:R-:W-:Y:S01]  /*3ff0*/  UMOV UR11, 0x40000040 ;  /* 0x40000040000b7882 */ /* 0x000fe20000000000 */
[----:B------:R-:W-:Y:S01]  /*4000*/  UMOV UR54, UR5 ;  /* 0x0000000500367c82 */ /* 0x000fe20008000000 */
[----:B------:R-:W-:Y:S01]  /*4010*/  UIADD3 UR14, UR5, 0x304, URZ ;  /* 0x00000304050e7890 */ /* 0x000fe2000fffe03f */
[----:B------:R-:W-:Y:S01]  /*4020*/  UMOV UR15, 0x40000040 ;  /* 0x40000040000f7882 */ /* 0x000fe20000000000 */
[----:B------:R-:W-:Y:S01]  /*4030*/  UIADD3 UR18, UR5, 0x306, URZ ;  /* 0x0000030605127890 */ /* 0x000fe2000fffe03f */
[----:B------:R-:W-:Y:S01]  /*4040*/  UMOV UR19, 0x40000040 ;  /* 0x4000004000137882 */ /* 0x000fe20000000000 */
[----:B------:R-:W-:Y:S01]  /*4050*/  HGMMA.64x96x16.F32 R152, gdesc[UR52], R152, gsb0 ;  /* 0x01600000349879f0 */ /* 0x000fe20008000898 */
[----:B------:R-:W-:Y:S01]  /*4060*/  R2UR UR52, R10 ;  /* 0x000000000a3472ca */ /* 0x000fe200000e0000 */
[----:B------:R-:W-:Y:S01]  /*4070*/  UIADD3 UR54, UR5, 0x2, URZ ;  /* 0x0000000205367890 */ /* 0x000fe2000fffe03f */
[----:B------:R-:W-:Y:S01]  /*4080*/  R2UR UR53, R11 ;  /* 0x000000000b3572ca */ /* 0x000fe200000e0000 */
[----:B------:R-:W-:Y:S01]  /*4090*/  UMOV UR55, 0x40000040 ;  /* 0x4000004000377882 */ /* 0x000fe20000000000 */
[----:B------:R-:W-:Y:S01]  /*40a0*/  UIADD3 UR22, UR5, 0x600, URZ ;  /* 0x0000060005167890 */ /* 0x000fe2000fffe03f */
        /* <DEDUP_REMOVED lines=12> */
[----:B-1----:R-:W-:Y:S01]  /*4170*/  SHF.R.U32.HI R3, RZ, 0x7, R3 ;  /* 0x00000007ff037819 */ /* 0x002fe20000011603 */
[----:B------:R-:W-:-:S03]  /*4180*/  UMOV UR51, 0x40000040 ;  /* 0x4000004000337882 */ /* 0x000fc60000000000 */
[----:B0-2---:R-:W-:Y:S01]  /*4190*/  IADD3 R0, -R3, 0xb, RZ ;  /* 0x0000000b03007810 */ /* 0x005fe20007ffe1ff */
[----:B------:R-:W-:Y:S02]  /*41a0*/  WARPGROUP.DEPBAR.LE gsb0, 0x0 ;  /* 0x00008000000079c5 */ /* 0x000fe40000010000 */
[----:B------:R-:W-:-:S06]  /*41b0*/  WARPGROUP.ARRIVE ;  /* 0x00000000000079c5 */ /* 0x000fcc0000000000 */
        /* <DEDUP_REMOVED lines=22> */
[----:B------:R-:W-:Y:S01]  /*4320*/  UIADD3 UR54, UR5, 0x906, URZ ;  /* 0x0000090605367890 */ /* 0x000fe2000fffe03f */
[----:B------:R-:W-:Y:S01]  /*4330*/  UMOV UR55, 0x40000040 ;  /* 0x4000004000377882 */ /* 0x000fe20000000000 */
[----:B------:R-:W-:Y:S01]  /*4340*/  UMOV UR52, UR56 ;  /* 0x0000003800347c82 */ /* 0x000fe20008000000 */
[----:B------:R-:W-:Y:S01]  /*4350*/  UMOV UR53, UR57 ;  /* 0x0000003900357c82 */ /* 0x000fe20008000000 */
        /* <DEDUP_REMOVED lines=37> */
.L_x_1131:
[----:B------:R-:W-:Y:S01]  /*45b0*/  FMNMX.FTZ R22, R152, R200, !PT ;  /* 0x000000c898167209 */ /* 0x000fe20007810000 */
[----:B------:R-:W-:Y:S01]  /*45c0*/  UIADD3 UR5, UR4, 0x32440, URZ ;  /* 0x0003244004057890 */ /* 0x000fe2000fffe03f */
[----:B------:R-:W-:Y:S02]  /*45d0*/  UMOV UR11, 0x40000040 ;  /* 0x40000040000b7882 */ /* 0x000fe40000000000 */
[----:B------:R-:W-:Y:S01]  /*45e0*/  FMNMX.FTZ R3, R153, R22, !PT ;  /* 0x0000001699037209 */ /* 0x000fe20007810000 */
[----:B------:R-:W-:-:S03]  /*45f0*/  UPRMT UR5, UR58, 0x654, UR5 ;  /* 0x000006543a057896 */ /* 0x000fc60008000005 */
[----:B------:R-:W-:-:S04]  /*4600*/  FMNMX.FTZ R22, R156, R3, !PT ;  /* 0x000000039c167209 */ /* 0x000fc80007810000 */
[----:B------:R-:W-:Y:S02]  /*4610*/  FMNMX.FTZ R3, R157, R22, !PT ;  /* 0x000000169d037209 */ /* 0x000fe40007810000 */
[----:B------:R-:W-:Y:S01]  /*4620*/  SYNCS.ARRIVE.TRANS64.RED.A1T0 RZ, [UR5], RZ ;  /* 0x000000ffffff79a7 */ /* 0x000fe20008100405 */
[----:B------:R-:W-:Y:S01]  /*4630*/  UIMAD UR5, UR38, 0xc00, UR6 ;  /* 0x00000c00260578a4 */ /* 0x000fe2000f8e0206 */
[----:B------:R-:W-:-:S04]  /*4640*/  FMNMX.FTZ R22, R160, R3, !PT ;  /* 0x00000003a0167209 */ /* 0x000fc80007810000 */
[----:B------:R-:W-:Y:S02]  /*4650*/  FMNMX.FTZ R3, R161, R22, !PT ;  /* 0x00000016a1037209 */ /* 0x000fe40007810000 */
[----:B------:R-:W-:Y:S01]  /*4660*/  FMNMX.FTZ R22, R154, R207, !PT ;  /* 0x000000cf9a167209 */ /* 0x000fe20007810000 */
[----:B------:R-:W-:Y:S01]  /*4670*/  UMOV UR10, UR5 ;  /* 0x00000005000a7c82 */ /* 0x000fe20008000000 */
        /* <DEDUP_REMOVED lines=41> */
[----:B------:R-:W-:-:S05]  /*4910*/  FMNMX.FTZ R201, R199, R22, !PT ;  /* 0x00000016c7c97209 */ /* 0x000fca0007810000 */
[----:B------:R-:W2:Y:S01]  /*4920*/  SHFL.BFLY PT, R204, R201, 0x2, 0x1f ;  /* 0x0c401f00c9cc7f89 */ /* 0x000ea200000e0000 */
[----:B-1----:R-:W-:Y:S02]  /*4930*/  FMNMX.FTZ R22, R206, R3, !PT ;  /* 0x00000003ce167209 */ /* 0x002fe40007810000 */
[----:B------:R-:W1:Y:S03]  /*4940*/  LDC R3, c[0x0][0xa80] ;  /* 0x0002a000ff037b82 */ /* 0x000e660000000800 */
[----:B------:R-:W3:Y:S01]  /*4950*/  SHFL.BFLY PT, R202, R22, 0x1, 0x1f ;  /* 0x0c201f0016ca7f89 */ /* 0x000ee200000e0000 */
[----:B--2---:R-:W-:-:S05]  /*4960*/  FMNMX.FTZ R201, R201, R204, !PT ;  /* 0x000000ccc9c97209 */ /* 0x004fca0007810000 */
[----:B------:R-:W2:Y:S01]  /*4970*/  SHFL.BFLY PT, R208, R201, 0x1, 0x1f ;  /* 0x0c201f00c9d07f89 */ /* 0x000ea200000e0000 */
[----:B---3--:R-:W-:-:S05]  /*4980*/  FMNMX.FTZ R22, R22, R202, !PT ;  /* 0x000000ca16167209 */ /* 0x008fca0007810000 */
[C---:B-1----:R-:W-:Y:S01]  /*4990*/  FMUL.FTZ R202, R22.reuse, R3 ;  /* 0x0000000316ca7220 */ /* 0x042fe20000410000 */
[----:B------:R-:W-:-:S03]  /*49a0*/  FADD.FTZ R204, -R22, R200 ;  /* 0x000000c816cc7221 */ /* 0x000fc60000010100 */
[-CC-:B------:R-:W-:Y:S01]  /*49b0*/  FFMA.FTZ R200, R153, R3.reuse, -R202.reuse ;  /* 0x0000000399c87223 */ /* 0x180fe200000108ca */
[-CC-:B------:R-:W-:Y:S01]  /*49c0*/  FFMA.FTZ R206, R152, R3.reuse, -R202.reuse ;  /* 0x0000000398ce7223 */ /* 0x180fe200000108ca */
[----:B------:R-:W1:Y:S01]  /*49d0*/  S2R R153, SR_TID.X ;  /* 0x0000000000997919 */ /* 0x000e620000002100 */
[-CC-:B------:R-:W-:Y:S01]  /*49e0*/  FFMA.FTZ R152, R156, R3.reuse, -R202.reuse ;  /* 0x000000039c987223 */ /* 0x180fe200000108ca */
[-C--:B------:R-:W-:Y:S01]  /*49f0*/  FMUL.FTZ R204, R204, R3.reuse ;  /* 0x00000003cccc7220 */ /* 0x080fe20000410000 */
        /* <DEDUP_REMOVED lines=8> */
[----:B--2---:R-:W-:Y:S01]  /*4a80*/  FMNMX.FTZ R156, R201, R208, !PT ;  /* 0x000000d0c99c7209 */ /* 0x004fe20007810000 */
[----:B------:R-:W2:Y:S01]  /*4a90*/  MUFU.EX2 R204, R204 ;  /* 0x000000cc00cc7308 */ /* 0x000ea20000000800 */
[-CC-:B------:R-:W-:Y:S01]  /*4aa0*/  FFMA.FTZ R172, R172, R3.reuse, -R202.reuse ;  /* 0x00000003acac7223 */ /* 0x180fe200000108ca */
[-CC-:B------:R-:W-:Y:S01]  /*4ab0*/  FFMA.FTZ R173, R173, R3.reuse, -R202.reuse ;  /* 0x00000003adad7223 */ /* 0x180fe200000108ca */
[-CC-:B------:R-:W-:Y:S01]  /*4ac0*/  FFMA.FTZ R176, R176, R3.reuse, -R202.reuse ;  /* 0x00000003b0b07223 */ /* 0x180fe200000108ca */
[-C--:B------:R-:W-:Y:S01]  /*4ad0*/  FMUL.FTZ R208, R156, R3.reuse ;  /* 0x000000039cd07220 */ /* 0x080fe20000410000 */
[-CC-:B------:R-:W-:Y:S01]  /*4ae0*/  FFMA.FTZ R177, R177, R3.reuse, -R202.reuse ;  /* 0x00000003b1b17223 */ /* 0x180fe200000108ca */
[-CC-:B------:R-:W-:Y:S01]  /*4af0*/  FFMA.FTZ R180, R180, R3.reuse, -R202.reuse ;  /* 0x00000003b4b47223 */ /* 0x180fe200000108ca */
[-C--:B------:R-:W-:Y:S01]  /*4b00*/  FFMA.FTZ R181, R181, R3.reuse, -R202 ;  /* 0x00000003b5b57223 */ /* 0x080fe200000108ca */
        /* <DEDUP_REMOVED lines=8> */
[----:B------:R-:W-:Y:S01]  /*4b90*/  MUFU.EX2 R206, R206 ;  /* 0x000000ce00ce7308 */ /* 0x000fe20000000800 */
[----:B---3--:R-:W-:Y:S01]  /*4ba0*/  FADD.FTZ R152, -R156, R207 ;  /* 0x000000cf9c987221 */ /* 0x008fe20000010100 */
[-C--:B------:R-:W-:Y:S01]  /*4bb0*/  FFMA.FTZ R207, R155, R3.reuse, -R208 ;  /* 0x000000039bcf7223 */ /* 0x080fe200000108d0 */
[-C--:B--2---:R-:W-:Y:S01]  /*4bc0*/  FMUL.FTZ R24, R24, R204.reuse ;  /* 0x000000cc18187220 */ /* 0x084fe20000410000 */
[----:B-1----:R-:W-:Y:S01]  /*4bd0*/  SHF.R.U32.HI R153, RZ, 0x7, R153 ;  /* 0x00000007ff997819 */ /* 0x002fe20000011699 */
[----:B------:R-:W-:Y:S01]  /*4be0*/  FMUL.FTZ R152, R152, R3 ;  /* 0x0000000398987220 */ /* 0x000fe20000410000 */
        /* <DEDUP_REMOVED lines=10> */
[----:B------:R1:W2:Y:S01]  /*4c90*/  MUFU.EX2 R209, R152 ;  /* 0x0000009800d17308 */ /* 0x0002a20000000800 */
[-C--:B------:R-:W-:Y:S01]  /*4ca0*/  FMUL.FTZ R44, R44, R204.reuse ;  /* 0x000000cc2c2c7220 */ /* 0x080fe20000410000 */
[-C--:B------:R-:W-:Y:S01]  /*4cb0*/  FMUL.FTZ R45, R45, R204.reuse ;  /* 0x000000cc2d2d7220 */ /* 0x080fe20000410000 */
[-C--:B------:R-:W-:Y:S01]  /*4cc0*/  FMUL.FTZ R48, R48, R204.reuse ;  /* 0x000000cc30307220 */ /* 0x080fe20000410000 */
[-C--:B------:R-:W-:Y:S01]  /*4cd0*/  FMUL.FTZ R49, R49, R204.reuse ;  /* 0x000000cc31317220 */ /* 0x080fe20000410000 */
[-C--:B------:R-:W-:Y:S01]  /*4ce0*/  FMUL.FTZ R52, R52, R204.reuse ;  /* 0x000000cc34347220 */ /* 0x080fe20000410000 */
[-C--:B------:R-:W-:Y:S01]  /*4cf0*/  FMUL.FTZ R53, R53, R204.reuse ;  /* 0x000000cc35357220 */ /* 0x080fe20000410000 */
[----:B------:R-:W-:Y:S01]  /*4d00*/  FMUL.FTZ R56, R56, R204 ;  /* 0x000000cc38387220 */ /* 0x000fe20000410000 */
[----:B------:R-:W-:Y:S01]  /*4d10*/  MUFU.EX2 R210, R210 ;  /* 0x000000d200d27308 */ /* 0x000fe20000000800 */
[----:B-1----:R-:W-:-:S02]  /*4d20*/  VIADD R152, R153, 0x8 ;  /* 0x0000000899987836 */ /* 0x002fc40000000000 */
[-C--:B------:R-:W-:Y:S01]  /*4d30*/  FMUL.FTZ R57, R57, R204.reuse ;  /* 0x000000cc39397220 */ /* 0x080fe20000410000 */
[-C--:B------:R-:W-:Y:S01]  /*4d40*/  FMUL.FTZ R60, R60, R204.reuse ;  /* 0x000000cc3c3c7220 */ /* 0x080fe20000410000 */
[-C--:B------:R-:W-:Y:S01]  /*4d50*/  FMUL.FTZ R61, R61, R204.reuse ;  /* 0x000000cc3d3d7220 */ /* 0x080fe20000410000 */
[-C--:B------:R-:W-:Y:S01]  /*4d60*/  FMUL.FTZ R64, R64, R204.reuse ;  /* 0x000000cc40407220 */ /* 0x080fe20000410000 */
[----:B------:R1:W-:Y:S01]  /*4d70*/  BAR.SYNC.DEFER_BLOCKING R152, 0x100 ;  /* 0x000400980000751d */ /* 0x0003e20000010000 */
        /* <DEDUP_REMOVED lines=110> */
[----:B-1----:R-:W-:Y:S01]  /*5460*/  F2FP.F16.F32.PACK_AB R152, R200, R206 ;  /* 0x000000cec898723e */ /* 0x002fe200000000ff */
[----:B------:R-:W-:Y:S01]  /*5470*/  MUFU.EX2 R160, R160 ;  /* 0x000000a000a07308 */ /* 0x000fe20000000800 */
[----:B------:R-:W-:Y:S01]  /*5480*/  F2FP.F16.F32.PACK_AB R154, R157, R201 ;  /* 0x000000c99d9a723e */ /* 0x000fe200000000ff */
[-CC-:B------:R-:W-:Y:S01]  /*5490*/  FFMA.FTZ R170, R170, R3.reuse, -R208.reuse ;  /* 0x00000003aaaa7223 */ /* 0x180fe200000108d0 */
[----:B---3--:R-:W-:Y:S01]  /*54a0*/  F2FP.F16.F32.PACK_AB R153, R207, R210 ;  /* 0x000000d2cf99723e */ /* 0x008fe200000000ff */
[-CC-:B------:R-:W-:Y:S01]  /*54b0*/  FFMA.FTZ R171, R171, R3.reuse, -R208.reuse ;  /* 0x00000003abab7223 */ /* 0x180fe200000108d0 */
[----:B----4-:R-:W-:Y:S01]  /*54c0*/  F2FP.F16.F32.PACK_AB R155, R159, R158 ;  /* 0x0000009e9f9b723e */ /* 0x010fe200000000ff */
[-CC-:B------:R-:W-:Y:S01]  /*54d0*/  FFMA.FTZ R174, R174, R3.reuse, -R208.reuse ;  /* 0x00000003aeae7223 */ /* 0x180fe200000108d0 */
[-CC-:B------:R-:W-:Y:S01]  /*54e0*/  FFMA.FTZ R175, R175, R3.reuse, -R208.reuse ;  /* 0x00000003afaf7223 */ /* 0x180fe200000108d0 */
[----:B------:R-:W1:Y:S01]  /*54f0*/  MUFU.EX2 R161, R161 ;  /* 0x000000a100a17308 */ /* 0x000e620000000800 */
[----:B------:R-:W-:Y:S01]  /*5500*/  WARPGROUP.ARRIVE ;  /* 0x00000000000079c5 */ /* 0x000fe20000000000 */
[-CC-:B------:R-:W-:Y:S01]  /*5510*/  FFMA.FTZ R178, R178, R3.reuse, -R208.reuse ;  /* 0x00000003b2b27223 */ /* 0x180fe200000108d0 */
[-CC-:B------:R-:W-:Y:S01]  /*5520*/  FFMA.FTZ R179, R179, R3.reuse, -R208.reuse ;  /* 0x00000003b3b37223 */ /* 0x180fe200000108d0 */
[-CC-:B------:R-:W-:Y:S01]  /*5530*/  FFMA.FTZ R182, R182, R3.reuse, -R208.reuse ;  /* 0x00000003b6b67223 */ /* 0x180fe200000108d0 */
[-C--:B------:R-:W-:Y:S01]  /*5540*/  FFMA.FTZ R183, R183, R3.reuse, -R208 ;  /* 0x00000003b7b77223 */ /* 0x080fe200000108d0 */
[-CC-:B------:R-:W-:Y:S01]  /*5550*/  FFMA.FTZ R184, R184, R3.reuse, -R202.reuse ;  /* 0x00000003b8b87223 */ /* 0x180fe200000108ca */
[----:B------:R-:W-:Y:S01]  /*5560*/  HGMMA.64x256x16.F32 R24, R152, gdesc[UR8].tnspB, R24, gsb0 ;  /* 0x43e0000898187df0 */ /* 0x000fe20008000818 */
[----:B------:R-:W-:Y:S01]  /*5570*/  MUFU.EX2 R164, R164 ;  /* 0x000000a400a47308 */ /* 0x000fe20000000800 */
[----:B------:R-:W-:Y:S01]  /*5580*/  UIADD3 UR10, UR5, 0x80, URZ ;  /* 0x00000080050a7890 */ /* 0x000fe2000fffe03f */
[-CC-:B------:R-:W-:Y:S01]  /*5590*/  FFMA.FTZ R185, R185, R3.reuse, -R202.reuse ;  /* 0x00000003b9b97223 */ /* 0x180fe200000108ca */
[----:B------:R-:W-:Y:S01]  /*55a0*/  UMOV UR11, 0x40000040 ;  /* 0x40000040000b7882 */ /* 0x000fe20000000000 */
[-CC-:B------:R-:W-:Y:S01]  /*55b0*/  FFMA.FTZ R188, R188, R3.reuse, -R202.reuse ;  /* 0x00000003bcbc7223 */ /* 0x180fe200000108ca */
[-C--:B------:R-:W-:Y:S01]  /*55c0*/  FFMA.FTZ R189, R189, R3.reuse, -R202 ;  /* 0x00000003bdbd7223 */ /* 0x080fe200000108ca */
[-CC-:B------:R-:W-:Y:S01]  /*55d0*/  FFMA.FTZ R186, R186, R3.reuse, -R208.reuse ;  /* 0x00000003baba7223 */ /* 0x180fe200000108d0 */
[-CC-:B------:R-:W-:Y:S01]  /*55e0*/  FFMA.FTZ R187, R187, R3.reuse, -R208.reuse ;  /* 0x00000003bbbb7223 */ /* 0x180fe200000108d0 */
[----:B------:R-:W-:Y:S01]  /*55f0*/  MUFU.EX2 R165, R165 ;  /* 0x000000a500a57308 */ /* 0x000fe20000000800 */
[-CC-:B------:R-:W-:Y:S01]  /*5600*/  FFMA.FTZ R190, R190, R3.reuse, -R208.reuse ;  /* 0x00000003bebe7223 */ /* 0x180fe200000108d0 */
        /* <DEDUP_REMOVED lines=10> */
[----:B------:R-:W-:Y:S01]  /*56b0*/  FFMA.FTZ R204, R204, R205, R206 ;  /* 0x000000cdcccc7223 */ /* 0x000fe200000100ce */
[----:B------:R-:W-:-:S03]  /*56c0*/  FFMA.FTZ R210, R209, R203, R210 ;  /* 0x000000cbd1d27223 */ /* 0x000fc600000100d2 */
[----:B------:R-:W2:Y:S01]  /*56d0*/  MUFU.EX2 R163, R163 ;  /* 0x000000a300a37308 */ /* 0x000ea20000000800 */
[----:B------:R-:W-:Y:S01]  /*56e0*/  FADD.FTZ R204, R200, R204 ;  /* 0x000000ccc8cc7221 */ /* 0x000fe20000010000 */
[----:B------:R-:W-:-:S03]  /*56f0*/  FADD.FTZ R207, R207, R210 ;  /* 0x000000d2cfcf7221 */ /* 0x000fc60000010000 */
[----:B------:R-:W-:Y:S01]  /*5700*/  FADD.FTZ R204, R201, R204 ;  /* 0x000000ccc9cc7221 */ /* 0x000fe20000010000 */
[----:B------:R-:W-:Y:S02]  /*5710*/  FADD.FTZ R158, R158, R207 ;  /* 0x000000cf9e9e7221 */ /* 0x000fe40000010000 */
[----:B------:R-:W-:Y:S01]  /*5720*/  MUFU.EX2 R166, R166 ;  /* 0x000000a600a67308 */ /* 0x000fe20000000800 */
[----:B------:R-:W-:Y:S01]  /*5730*/  FADD.FTZ R157, R157, R204 ;  /* 0x000000cc9d9d7221 */ /* 0x000fe20000010000 */
[----:B------:R-:W-:-:S06]  /*5740*/  FADD.FTZ R159, R159, R158 ;  /* 0x0000009e9f9f7221 */ /* 0x000fcc0000010000 */
        /* <DEDUP_REMOVED lines=28> */
[----:B------:R-:W-:Y:S01]  /*5910*/  MUFU.EX2 R197, R197 ;  /* 0x000000c500c57308 */ /* 0x000fe20000000800 */
[----:B------:R-:W-:-:S02]  /*5920*/  WARPGROUP.DEPBAR.LE gsb0, 0x0 ;  /* 0x00008000000079c5 */ /* 0x000fc40000010000 */
[----:B-1----:R-:W-:-:S05]  /*5930*/  F2FP.F16.F32.PACK_AB R152, R161, R160 ;  /* 0x000000a0a198723e */ /* 0x002fca00000000ff */
[----:B------:R-:W-:Y:S01]  /*5940*/  MUFU.EX2 R194, R194 ;  /* 0x000000c200c27308 */ /* 0x000fe20000000800 */
[----:B--2---:R-:W-:Y:S01]  /*5950*/  F2FP.F16.F32.PACK_AB R153, R163, R162 ;  /* 0x000000a2a399723e */ /* 0x004fe200000000ff */
[----:B------:R-:W-:Y:S01]  /*5960*/  FADD.FTZ R160, R160, R157 ;  /* 0x0000009da0a07221 */ /* 0x000fe20000010000 */
[----:B------:R-:W-:Y:S01]  /*5970*/  F2FP.F16.F32.PACK_AB R154, R165, R164 ;  /* 0x000000a4a59a723e */ /* 0x000fe200000000ff */
[----:B------:R-:W-:Y:S01]  /*5980*/  FADD.FTZ R162, R162, R159 ;  /* 0x0000009fa2a27221 */ /* 0x000fe20000010000 */
[----:B---3--:R-:W-:Y:S01]  /*5990*/  F2FP.F16.F32.PACK_AB R155, R167, R166 ;  /* 0x000000a6a79b723e */ /* 0x008fe200000000ff */
[----:B------:R-:W-:Y:S02]  /*59a0*/  FADD.FTZ R161, R161, R160 ;  /* 0x000000a0a1a17221 */ /* 0x000fe40000010000 */
[----:B------:R-:W1:Y:S01]  /*59b0*/  MUFU.EX2 R195, R195 ;  /* 0x000000c300c37308 */ /* 0x000e620000000800 */
[----:B------:R-:W-:Y:S01]  /*59c0*/  WARPGROUP.ARRIVE ;  /* 0x00000000000079c5 */ /* 0x000fe20000000000 */
[----:B------:R-:W-:Y:S01]  /*59d0*/  FADD.FTZ R163, R163, R162 ;  /* 0x000000a2a3a37221 */ /* 0x000fe20000010000 */
[----:B------:R-:W-:-:S03]  /*59e0*/  FADD.FTZ R164, R164, R161 ;  /* 0x000000a1a4a47221 */ /* 0x000fc60000010000 */
[----:B------:R-:W-:Y:S01]  /*59f0*/  FADD.FTZ R166, R166, R163 ;  /* 0x000000a3a6a67221 */ /* 0x000fe20000010000 */
[----:B------:R-:W-:Y:S01]  /*5a00*/  HGMMA.64x256x16.F32 R24, R152, gdesc[UR8].tnspB, R24, gsb0 ;  /* 0x43e0000898187df0 */ /* 0x000fe20008000818 */
[----:B------:R-:W-:Y:S01]  /*5a10*/  UIADD3 UR10, UR5, 0x100, URZ ;  /* 0x00000100050a7890 */ /* 0x000fe2000fffe03f */
[----:B------:R-:W-:Y:S01]  /*5a20*/  MUFU.EX2 R198, R198 ;  /* 0x000000c600c67308 */ /* 0x000fe20000000800 */
[----:B------:R-:W-:Y:S01]  /*5a30*/  UMOV UR11, 0x40000040 ;  /* 0x40000040000b7882 */ /* 0x000fe20000000000 */
[----:B------:R-:W-:Y:S01]  /*5a40*/  FADD.FTZ R165, R165, R164 ;  /* 0x000000a4a5a57221 */ /* 0x000fe20000010000 */
[----:B------:R-:W-:-:S05]  /*5a50*/  FADD.FTZ R167, R167, R166 ;  /* 0x000000a6a7a77221 */ /* 0x000fca0000010000 */
        /* <DEDUP_REMOVED lines=70> */
.L_x_1132:
[----:B------:R-:W-:Y:S01]  /*5ec0*/  UIADD3 UR4, UR4, 0x32460, URZ ;  /* 0x0003246004047890 */ /* 0x000fe2000fffe03f */
[----:B------:R-:W-:Y:S02]  /*5ed0*/  IMAD.MOV.U32 R207, RZ, RZ, R156 ;  /* 0x000000ffffcf7224 */ /* 0x000fe400078e009c */
[----:B------:R-:W-:Y:S01]  /*5ee0*/  IMAD.MOV.U32 R200, RZ, RZ, R22 ;  /* 0x000000ffffc87224 */ /* 0x000fe200078e0016 */
[----:B------:R-:W-:-:S09]  /*5ef0*/  UPRMT UR4, UR58, 0x654, UR4 ;  /* 0x000006543a047896 */ /* 0x000fd20008000004 */
[----:B------:R-:W-:Y:S01]  /*5f00*/  SYNCS.ARRIVE.TRANS64.RED.A1T0 RZ, [UR4], RZ ;  /* 0x000000ffffff79a7 */ /* 0x000fe20008100404 */
[----:B------:R-:W-:Y:S05]  /*5f10*/  @P1 BRA `(.L_x_1133) ;  /* 0xffffffdc00301947 */ /* 0x000fea000383ffff */
.L_x_1122:
[----:B------:R-:W0:Y:S01]  /*5f20*/  SHFL.BFLY PT, R4, R205, 0x2, 0x1f ;  /* 0x0c401f00cd047f89 */ /* 0x000e2200000e0000 */
[----:B------:R-:W-:Y:S01]  /*5f30*/  IMAD.MOV.U32 R8, RZ, RZ, RZ ;  /* 0x000000ffff087224 */ /* 0x000fe200078e00ff */
[----:B------:R-:W-:Y:S01]  /*5f40*/  R2UR UR4, R219 ;  /* 0x00000000db0472ca */ /* 0x000fe200000e0000 */
[----:B------:R-:W-:Y:S01]  /*5f50*/  UIADD3 UR38, UR38, 0x1, URZ ;  /* 0x0000000126267890 */ /* 0x000fe2000fffe03f */
[----:B------:R-:W1:Y:S01]  /*5f60*/  SHFL.BFLY PT, R6, R203, 0x2, 0x1f ;  /* 0x0c401f00cb067f89 */ /* 0x000e6200000e0000 */
[----:B------:R2:W-:Y:S06]  /*5f70*/  BAR.ARV R0, 0x100 ;  /* 0x000400000000751d */ /* 0x0005ec0000002000 */
[----:B------:R-:W-:-:S02]  /*5f80*/  UISETP.NE.AND UP0, UPT, UR38, 0x2, UPT ;  /* 0x000000022600788c */ /* 0x000fc4000bf05270 */
[----:B------:R-:W-:Y:S06]  /*5f90*/  BAR.ARV 0x8, 0x180 ;  /* 0x0206000000007b1d */ /* 0x000fec0000002000 */
[----:B------:R-:W-:Y:S01]  /*5fa0*/  UIADD3 UR4, UR4, 0x1, URZ ;  /* 0x0000000104047890 */ /* 0x000fe2000fffe03f */
[----:B--2---:R-:W-:Y:S02]  /*5fb0*/  IMAD.MOV.U32 R0, RZ, RZ, -0x800000 ;  /* 0xff800000ff007424 */ /* 0x004fe400078e00ff */
[----:B0-----:R-:W-:Y:S01]  /*5fc0*/  FADD.FTZ R5, R4, R205 ;  /* 0x000000cd04057221 */ /* 0x001fe20000010000 */
[----:B------:R-:W-:Y:S01]  /*5fd0*/  PLOP3.LUT P0, PT, PT, PT, PT, 0x8, 0x0 ;  /* 0x000000000000781c */ /* 0x000fe20003f0e170 */
[----:B------:R-:W-:Y:S01]  /*5fe0*/  USEL UR38, UR38, URZ, UP0 ;  /* 0x0000003f26267287 */ /* 0x000fe20008000000 */
[----:B-1----:R-:W-:-:S02]  /*5ff0*/  FADD.FTZ R7, R6, R203 ;  /* 0x000000cb06077221 */ /* 0x002fc40000010000 */
[----:B------:R-:W0:Y:S01]  /*6000*/  SHFL.BFLY PT, R4, R5, 0x1, 0x1f ;  /* 0x0c201f0005047f89 */ /* 0x000e2200000e0000 */
[----:B------:R-:W-:Y:S01]  /*6010*/  IMAD.U32 R219, RZ, RZ, UR4 ;  /* 0x00000004ffdb7e24 */ /* 0x000fe2000f8e00ff */
[----:B------:R-:W-:Y:S02]  /*6020*/  USEL UR4, URZ, 0x1, UP0 ;  /* 0x000000013f047887 */ /* 0x000fe40008000000 */
[----:B------:R-:W1:Y:S02]  /*6030*/  SHFL.BFLY PT, R6, R7, 0x1, 0x1f ;  /* 0x0c201f0007067f89 */ /* 0x000e6400000e0000 */
[----:B------:R-:W-:Y:S01]  /*6040*/  ULOP3.LUT UR39, UR39, UR4, URZ, 0x3c, !UPT ;  /* 0x0000000427277292 */ /* 0x000fe2000f8e3c3f */
[----:B0-----:R-:W-:Y:S01]  /*6050*/  FADD.FTZ R9, R5, R4 ;  /* 0x0000000405097221 */ /* 0x001fe20000010000 */
[----:B------:R-:W-:Y:S02]  /*6060*/  IMAD.MOV.U32 R4, RZ, RZ, RZ ;  /* 0x000000ffff047224 */ /* 0x000fe400078e00ff */
[----:B-1----:R-:W-:-:S02]  /*6070*/  FADD.FTZ R6, R7, R6 ;  /* 0x0000000607067221 */ /* 0x002fc40000010000 */
[----:B------:R-:W-:-:S03]  /*6080*/  FSETP.NE.FTZ.AND P1, PT, R9, RZ, PT ;  /* 0x000000ff0900720b */ /* 0x000fc60003f35000 */
[----:B------:R-:W-:-:S10]  /*6090*/  FSETP.NE.FTZ.AND P2, PT, R6, RZ, PT ;  /* 0x000000ff0600720b */ /* 0x000fd40003f55000 */
[----:B------:R-:W-:Y:S01]  /*60a0*/  @P1 MUFU.LG2 R7, R9 ;  /* 0x0000000900071308 */ /* 0x000fe20000000c00 */
[C---:B------:R-:W-:Y:S02]  /*60b0*/  @P1 FMUL.FTZ R5, R3.reuse, 0.69314718246459960938 ;  /* 0x3f31721803051820 */ /* 0x040fe40000410000 */
[----:B------:R-:W-:-:S05]  /*60c0*/  @P2 FMUL.FTZ R12, R3, 0.69314718246459960938 ;  /* 0x3f317218030c2820 */ /* 0x000fca0000410000 */
[----:B------:R-:W0:Y:S08]  /*60d0*/  @P2 MUFU.LG2 R11, R6 ;  /* 0x00000006000b2308 */ /* 0x000e300000000c00 */
[----:B------:R-:W1:Y:S08]  /*60e0*/  @P1 MUFU.RCP R8, R9 ;  /* 0x0000000900081308 */ /* 0x000e700000001000 */
[----:B------:R2:W3:Y:S01]  /*60f0*/  @P2 MUFU.RCP R4, R6 ;  /* 0x0000000600042308 */ /* 0x0004e20000001000 */
[----:B0-----:R-:W-:-:S04]  /*6100*/  @P2 FMUL.FTZ R11, R11, 0.69314718246459960938 ;  /* 0x3f3172180b0b2820 */ /* 0x001fc80000410000 */
[----:B------:R-:W-:Y:S01]  /*6110*/  @P2 FFMA.FTZ R0, R12, R156, R11 ;  /* 0x0000009c0c002223 */ /* 0x000fe2000001000b */
[----:B--2---:R-:W-:Y:S01]  /*6120*/  @P1 FMUL.FTZ R6, R7, 0.69314718246459960938 ;  /* 0x3f31721807061820 */ /* 0x004fe20000410000 */
        /* <DEDUP_REMOVED lines=64> */
[----:B---3--:R-:W-:Y:S01]  /*6530*/  FMUL.FTZ R3, R75, R4 ;  /* 0x000000044b037220 */ /* 0x008fe20000410000 */
        /* <DEDUP_REMOVED lines=65> */
.L_x_1108:
        /* <DEDUP_REMOVED lines=31> */
[----:B------:R-:W-:Y:S02]  /*6b40*/  MOV R4, R156 ;  /* 0x0000009c00047202 */ /* 0x000fe40000000f00 */
[----:B0-----:R-:W-:-:S02]  /*6b50*/  MOV R5, R11 ;  /* 0x0000000b00057202 */ /* 0x001fc40000000f00 */
[----:B------:R-:W-:Y:S02]  /*6b60*/  F2FP.F16.F32.PACK_AB R51, R155, R51 ;  /* 0x000000339b33723e */ /* 0x000fe400000000ff */
[----:B------:R-:W-:Y:S01]  /*6b70*/  F2FP.F16.F32.PACK_AB R57, R154, R58 ;  /* 0x0000003a9a39723e */ /* 0x000fe200000000ff */
[----:B------:R-:W-:Y:S01]  /*6b80*/  IMAD.WIDE R102, R225, 0x2, R4 ;  /* 0x00000002e1667825 */ /* 0x000fe200078e0204 */
[----:B------:R-:W-:Y:S02]  /*6b90*/  F2FP.F16.F32.PACK_AB R64, R65, R64 ;  /* 0x000000404140723e */ /* 0x000fe400000000ff */
[----:B------:R-:W-:Y:S02]  /*6ba0*/  F2FP.F16.F32.PACK_AB R58, R61, R60 ;  /* 0x0000003c3d3a723e */ /* 0x000fe400000000ff */
[C---:B------:R-:W-:Y:S02]  /*6bb0*/  IADD3 R169, P1, R102.reuse, 0x20, RZ ;  /* 0x0000002066a97810 */ /* 0x040fe40007f3e0ff */
[----:B------:R-:W-:-:S02]  /*6bc0*/  LOP3.LUT R11, R102, 0x380, RZ, 0xc0, !PT ;  /* 0x00000380660b7812 */ /* 0x000fc400078ec0ff */
[----:B------:R-:W-:Y:S02]  /*6bd0*/  IADD3.X R13, RZ, R103, RZ, P1, !PT ;  /* 0x00000067ff0d7210 */ /* 0x000fe40000ffe4ff */
        /* <DEDUP_REMOVED lines=14> */
[----:B------:R-:W-:Y:S01]  /*6cc0*/  SHF.R.U64 R11, R11, 0x3, RZ ;  /* 0x000000030b0b7819 */ /* 0x000fe200000012ff */
[----:B------:R-:W-:Y:S01]  /*6cd0*/  IMAD.X R39, RZ, RZ, R103, P1 ;  /* 0x000000ffff277224 */ /* 0x000fe200008e0667 */
[----:B------:R-:W-:-:S02]  /*6ce0*/  LOP3.LUT R14, R171, 0x380, RZ, 0xc0, !PT ;  /* 0x00000380ab0e7812 */ /* 0x000fc400078ec0ff */
[----:B------:R-:W-:Y:S02]  /*6cf0*/  SHF.R.U64 R12, R12, 0x3, RZ ;  /* 0x000000030c0c7819 */ /* 0x000fe400000012ff */
        /* <DEDUP_REMOVED lines=14> */
[----:B------:R-:W-:Y:S01]  /*6de0*/  LOP3.LUT R102, R11, R102, RZ, 0x3c, !PT ;  /* 0x000000660b667212 */ /* 0x000fe200078e3cff */
[----:B------:R-:W-:Y:S01]  /*6df0*/  IMAD.X R11, RZ, RZ, R103, P1 ;  /* 0x000000ffff0b7224 */ /* 0x000fe200008e0667 */
[----:B------:R-:W-:-:S02]  /*6e00*/  LOP3.LUT R18, R175, 0x380, RZ, 0xc0, !PT ;  /* 0x00000380af127812 */ /* 0x000fc400078ec0ff */
[----:B------:R-:W-:Y:S02]  /*6e10*/  SHF.R.U64 R14, R14, 0x3, RZ ;  /* 0x000000030e0e7819 */ /* 0x000fe400000012ff */
[----:B------:R-:W-:Y:S02]  /*6e20*/  LOP3.LUT R12, R12, R169, RZ, 0x3c, !PT ;  /* 0x000000a90c0c7212 */ /* 0x000fe400078e3cff */
[----:B------:R-:W-:Y:S02]  /*6e30*/  LOP3.LUT R20, R177, 0x380, RZ, 0xc0, !PT ;  /* 0x00000380b1147812 */ /* 0x000fe400078ec0ff */
[----:B------:R-:W-:Y:S02]  /*6e40*/  SHF.R.U64 R16, R16, 0x3, RZ ;  /* 0x0000000310107819 */ /* 0x000fe400000012ff */
[----:B------:R-:W-:Y:S02]  /*6e50*/  LOP3.LUT R22, R179, 0x380, RZ, 0xc0, !PT ;  /* 0x00000380b3167812 */ /* 0x000fe400078ec0ff */
[----:B------:R-:W-:-:S02]  /*6e60*/  LOP3.LUT R169, R46, 0x380, RZ, 0xc0, !PT ;  /* 0x000003802ea97812 */ /* 0x000fc400078ec0ff */
[----:B------:R-:W-:Y:S02]  /*6e70*/  SHF.R.U64 R18, R18, 0x3, RZ ;  /* 0x0000000312127819 */ /* 0x000fe400000012ff */
[----:B------:R-:W-:Y:S02]  /*6e80*/  LOP3.LUT R30, R181, 0x380, RZ, 0xc0, !PT ;  /* 0x00000380b51e7812 */ /* 0x000fe400078ec0ff */
[----:B------:R-:W-:Y:S01]  /*6e90*/  MOV R102, R102 ;  /* 0x0000006600667202 */ /* 0x000fe20000000f00 */
[----:B------:R-:W-:Y:S01]  /*6ea0*/  BAR.SYNC.DEFER_BLOCKING 0x1, 0x100 ;  /* 0x0044000000007b1d */ /* 0x000fe20000010000 */
[----:B------:R-:W-:Y:S02]  /*6eb0*/  LOP3.LUT R38, R183, 0x380, RZ, 0xc0, !PT ;  /* 0x00000380b7267812 */ /* 0x000fe400078ec0ff */
[----:B------:R-:W-:Y:S02]  /*6ec0*/  LOP3.LUT R103, R98, 0x380, RZ, 0xc0, !PT ;  /* 0x0000038062677812 */ /* 0x000fe400078ec0ff */
[----:B------:R-:W-:-:S02]  /*6ed0*/  LOP3.LUT R14, R14, R171, RZ, 0x3c, !PT ;  /* 0x000000ab0e0e7212 */ /* 0x000fc400078e3cff */
[----:B------:R-:W-:Y:S02]  /*6ee0*/  SHF.R.U64 R20, R20, 0x3, RZ ;  /* 0x0000000314147819 */ /* 0x000fe400000012ff */
[----:B------:R-:W-:Y:S02]  /*6ef0*/  LOP3.LUT R16, R16, R173, RZ, 0x3c, !PT ;  /* 0x000000ad10107212 */ /* 0x000fe400078e3cff */
[----:B------:R-:W-:Y:S02]  /*6f00*/  SHF.R.U64 R22, R22, 0x3, RZ ;  /* 0x0000000316167819 */ /* 0x000fe400000012ff */
[----:B------:R-:W-:Y:S02]  /*6f10*/  LOP3.LUT R171, R54, 0x380, RZ, 0xc0, !PT ;  /* 0x0000038036ab7812 */ /* 0x000fe400078ec0ff */
[----:B------:R-:W-:Y:S02]  /*6f20*/  SHF.R.U64 R169, R169, 0x3, RZ ;  /* 0x00000003a9a97819 */ /* 0x000fe400000012ff */
[----:B------:R-:W-:-:S02]  /*6f30*/  LOP3.LUT R18, R18, R175, RZ, 0x3c, !PT ;  /* 0x000000af12127212 */ /* 0x000fc400078e3cff */
[----:B------:R-:W-:Y:S02]  /*6f40*/  SHF.R.U64 R30, R30, 0x3, RZ ;  /* 0x000000031e1e7819 */ /* 0x000fe400000012ff */
[----:B------:R-:W-:Y:S02]  /*6f50*/  LOP3.LUT R173, R62, 0x380, RZ, 0xc0, !PT ;  /* 0x000003803ead7812 */ /* 0x000fe400078ec0ff */
[----:B------:R-:W-:Y:S01]  /*6f60*/  LOP3.LUT R94, R6, 0x380, RZ, 0xc0, !PT ;  /* 0x00000380065e7812 */ /* 0x000fe200078ec0ff */
[----:B------:R-:W-:Y:S01]  /*6f70*/  STSM.16.M88.4 [R102], R24 ;  /* 0x0000001866007844 */ /* 0x000fe20000000200 */
[----:B------:R-:W-:Y:S02]  /*6f80*/  SHF.R.U64 R38, R38, 0x3, RZ ;  /* 0x0000000326267819 */ /* 0x000fe400000012ff */
[----:B------:R-:W-:Y:S02]  /*6f90*/  LOP3.LUT R175, R70, 0x380, RZ, 0xc0, !PT ;  /* 0x0000038046af7812 */ /* 0x000fe400078ec0ff */
[----:B------:R-:W-:-:S02]  /*6fa0*/  SHF.R.U64 R103, R103, 0x3, RZ ;  /* 0x0000000367677819 */ /* 0x000fc400000012ff */
[----:B------:R-:W-:Y:S02]  /*6fb0*/  LOP3.LUT R20, R20, R177, RZ, 0x3c, !PT ;  /* 0x000000b114147212 */ /* 0x000fe400078e3cff */
[----:B------:R-:W-:Y:S02]  /*6fc0*/  MOV R13, R12 ;  /* 0x0000000c000d7202 */ /* 0x000fe40000000f00 */
[----:B------:R-:W-:Y:S02]  /*6fd0*/  LOP3.LUT R22, R22, R179, RZ, 0x3c, !PT ;  /* 0x000000b316167212 */ /* 0x000fe400078e3cff */
[----:B------:R-:W-:Y:S01]  /*6fe0*/  SHF.R.U64 R171, R171, 0x3, RZ ;  /* 0x00000003abab7819 */ /* 0x000fe200000012ff */
[----:B------:R-:W-:Y:S01]  /*6ff0*/  STSM.16.M88.4 [R13], R32 ;  /* 0x000000200d007844 */ /* 0x000fe20000000200 */
[----:B------:R-:W-:Y:S02]  /*7000*/  LOP3.LUT R46, R169, R46, RZ, 0x3c, !PT ;  /* 0x0000002ea92e7212 */ /* 0x000fe400078e3cff */
[----:B------:R-:W-:-:S02]  /*7010*/  MOV R14, R14 ;  /* 0x0000000e000e7202 */ /* 0x000fc40000000f00 */
[----:B------:R-:W-:Y:S02]  /*7020*/  LOP3.LUT R30, R30, R181, RZ, 0x3c, !PT ;  /* 0x000000b51e1e7212 */ /* 0x000fe400078e3cff */
[----:B------:R-:W-:Y:S01]  /*7030*/  SHF.R.U64 R173, R173, 0x3, RZ ;  /* 0x00000003adad7819 */ /* 0x000fe200000012ff */
[----:B------:R-:W-:Y:S01]  /*7040*/  STSM.16.M88.4 [R14], R40 ;  /* 0x000000280e007844 */ /* 0x000fe20000000200 */
[----:B------:R-:W-:Y:S02]  /*7050*/  LOP3.LUT R169, R168, 0x380, RZ, 0xc0, !PT ;  /* 0x00000380a8a97812 */ /* 0x000fe400078ec0ff */
[----:B------:R-:W-:Y:S02]  /*7060*/  SHF.R.U64 R29, R94, 0x3, RZ ;  /* 0x000000035e1d7819 */ /* 0x000fe400000012ff */
[----:B------:R-:W-:Y:S02]  /*7070*/  MOV R16, R16 ;  /* 0x0000001000107202 */ /* 0x000fe40000000f00 */
[----:B------:R-:W-:-:S02]  /*7080*/  LOP3.LUT R38, R38, R183, RZ, 0x3c, !PT ;  /* 0x000000b726267212 */ /* 0x000fc400078e3cff */
[----:B------:R-:W-:Y:S01]  /*7090*/  SHF.R.U64 R175, R175, 0x3, RZ ;  /* 0x00000003afaf7819 */ /* 0x000fe200000012ff */
[----:B------:R-:W-:Y:S01]  /*70a0*/  STSM.16.M88.4 [R16], R48 ;  /* 0x0000003010007844 */ /* 0x000fe20000000200 */
[----:B------:R-:W-:Y:S02]  /*70b0*/  LOP3.LUT R98, R103, R98, RZ, 0x3c, !PT ;  /* 0x0000006267627212 */ /* 0x000fe400078e3cff */
[----:B------:R-:W-:Y:S02]  /*70c0*/  MOV R18, R18 ;  /* 0x0000001200127202 */ /* 0x000fe40000000f00 */
[----:B------:R-:W-:Y:S02]  /*70d0*/  F2FP.F16.F32.PACK_AB R59, R153, R59 ;  /* 0x0000003b993b723e */ /* 0x000fe400000000ff */
[----:B------:R-:W-:Y:S02]  /*70e0*/  F2FP.F16.F32.PACK_AB R65, R152, R66 ;  /* 0x000000429841723e */ /* 0x000fe400000000ff */
[----:B------:R-:W-:Y:S01]  /*70f0*/  F2FP.F16.F32.PACK_AB R72, R73, R72 ;  /* 0x000000484948723e */ /* 0x000fe200000000ff */
[----:B------:R-:W-:Y:S01]  /*7100*/  STSM.16.M88.4 [R18], R56 ;  /* 0x0000003812007844 */ /* 0x000fe20000000200 */
[----:B------:R-:W-:-:S02]  /*7110*/  MOV R20, R20 ;  /* 0x0000001400147202 */ /* 0x000fc40000000f00 */
[----:B------:R-:W-:Y:S02]  /*7120*/  F2FP.F16.F32.PACK_AB R66, R69, R68 ;  /* 0x000000444542723e */ /* 0x000fe400000000ff */
[----:B------:R-:W-:Y:S02]  /*7130*/  F2FP.F16.F32.PACK_AB R67, R9, R67 ;  /* 0x000000430943723e */ /* 0x000fe400000000ff */
[----:B------:R-:W-:Y:S02]  /*7140*/  F2FP.F16.F32.PACK_AB R73, R3, R74 ;  /* 0x0000004a0349723e */ /* 0x000fe400000000ff */
[----:B------:R-:W-:Y:S01]  /*7150*/  F2FP.F16.F32.PACK_AB R80, R81, R80 ;  /* 0x000000505150723e */ /* 0x000fe200000000ff */
[----:B------:R-:W-:Y:S01]  /*7160*/  STSM.16.M88.4 [R20], R64 ;  /* 0x0000004014007844 */ /* 0x000fe20000000200 */
[----:B------:R-:W-:Y:S02]  /*7170*/  LOP3.LUT R54, R171, R54, RZ, 0x3c, !PT ;  /* 0x00000036ab367212 */ /* 0x000fe400078e3cff */
[----:B------:R-:W-:-:S02]  /*7180*/  MOV R22, R22 ;  /* 0x0000001600167202 */ /* 0x000fc40000000f00 */
[----:B------:R-:W-:Y:S02]  /*7190*/  F2FP.F16.F32.PACK_AB R74, R77, R76 ;  /* 0x0000004c4d4a723e */ /* 0x000fe400000000ff */
[----:B------:R-:W-:Y:S02]  /*71a0*/  F2FP.F16.F32.PACK_AB R75, R75, R78 ;  /* 0x0000004e4b4b723e */ /* 0x000fe400000000ff */
[----:B------:R-:W-:Y:S02]  /*71b0*/  F2FP.F16.F32.PACK_AB R81, R83, R82 ;  /* 0x000000525351723e */ /* 0x000fe400000000ff */
[----:B------:R-:W-:Y:S01]  /*71c0*/  LOP3.LUT R62, R173, R62, RZ, 0x3c, !PT ;  /* 0x0000003ead3e7212 */ /* 0x000fe200078e3cff */
[----:B------:R0:W-:Y:S01]  /*71d0*/  STSM.16.M88.4 [R22], R72 ;  /* 0x0000004816007844 */ /* 0x0001e20000000200 */
[----:B------:R-:W-:Y:S02]  /*71e0*/  SHF.R.U64 R169, R169, 0x3, RZ ;  /* 0x00000003a9a97819 */ /* 0x000fe400000012ff */
[----:B------:R-:W-:-:S02]  /*71f0*/  LOP3.LUT R94, R29, R6, RZ, 0x3c, !PT ;  /* 0x000000061d5e7212 */ /* 0x000fc400078e3cff */
[----:B------:R-:W-:Y:S02]  /*7200*/  MOV R30, R30 ;  /* 0x0000001e001e7202 */ /* 0x000fe40000000f00 */
[----:B------:R-:W-:Y:S02]  /*7210*/  F2FP.F16.F32.PACK_AB R82, R85, R84 ;  /* 0x000000545552723e */ /* 0x000fe400000000ff */
[----:B------:R-:W-:Y:S02]  /*7220*/  F2FP.F16.F32.PACK_AB R83, R87, R86 ;  /* 0x000000565753723e */ /* 0x000fe400000000ff */
[----:B------:R-:W-:Y:S02]  /*7230*/  LOP3.LUT R70, R175, R70, RZ, 0x3c, !PT ;  /* 0x00000046af467212 */ /* 0x000fe400078e3cff */
[----:B------:R-:W-:Y:S01]  /*7240*/  MOV R38, R38 ;  /* 0x0000002600267202 */ /* 0x000fe20000000f00 */
[----:B------:R1:W-:Y:S01]  /*7250*/  STSM.16.M88.4 [R30], R80 ;  /* 0x000000501e007844 */ /* 0x0003e20000000200 */
[----:B------:R-:W-:Y:S01]  /*7260*/  MOV R6, R98 ;  /* 0x0000006200067202 */ /* 0x000fe20000000f00 */
[----:B0-----:R-:W0:Y:S01]  /*7270*/  LDC R72, c[0x0][0xce8] ;  /* 0x00033a00ff487b82 */ /* 0x001e220000000800 */
[----:B------:R-:W-:-:S02]  /*7280*/  F2FP.F16.F32.PACK_AB R76, R89, R88 ;  /* 0x00000058594c723e */ /* 0x000fc400000000ff */
[----:B------:R-:W-:Y:S02]  /*7290*/  F2FP.F16.F32.PACK_AB R77, R91, R90 ;  /* 0x0000005a5b4d723e */ /* 0x000fe400000000ff */
[----:B------:R-:W-:Y:S02]  /*72a0*/  F2FP.F16.F32.PACK_AB R78, R93, R92 ;  /* 0x0000005c5d4e723e */ /* 0x000fe400000000ff */
[----:B------:R-:W-:Y:S02]  /*72b0*/  F2FP.F16.F32.PACK_AB R79, R163, R79 ;  /* 0x0000004fa34f723e */ /* 0x000fe400000000ff */
[----:B------:R-:W-:Y:S02]  /*72c0*/  F2FP.F16.F32.PACK_AB R96, R97, R96 ;  /* 0x000000606160723e */ /* 0x000fe400000000ff */
[----:B------:R-:W-:Y:S01]  /*72d0*/  F2FP.F16.F32.PACK_AB R104, R105, R104 ;  /* 0x000000686968723e */ /* 0x000fe200000000ff */
[----:B------:R1:W-:Y:S01]  /*72e0*/  STSM.16.M88.4 [R38], R76 ;  /* 0x0000004c26007844 */ /* 0x0003e20000000200 */
[----:B------:R-:W-:-:S02]  /*72f0*/  MOV R46, R46 ;  /* 0x0000002e002e7202 */ /* 0x000fc40000000f00 */
        /* <DEDUP_REMOVED lines=10> */
[----:B------:R-:W-:Y:S01]  /*73a0*/  F2FP.F16.F32.PACK_AB R120, R121, R120 ;  /* 0x000000787978723e */ /* 0x000fe200000000ff */
[----:B------:R1:W-:Y:S01]  /*73b0*/  STSM.16.M88.4 [R54], R104 ;  /* 0x0000006836007844 */ /* 0x0003e20000000200 */
[----:B------:R-:W-:Y:S02]  /*73c0*/  LOP3.LUT R10, R169, R168, RZ, 0x3c, !PT ;  /* 0x000000a8a90a7212 */ /* 0x000fe400078e3cff */
        /* <DEDUP_REMOVED lines=8> */
[----:B------:R-:W-:Y:S02]  /*7450*/  F2FP.F16.F32.PACK_AB R123, R127, R126 ;  /* 0x0000007e7f7b723e */ /* 0x000fe400000000ff */
[----:B------:R-:W-:Y:S02]  /*7460*/  F2FP.F16.F32.PACK_AB R129, R131, R130 ;  /* 0x000000828381723e */ /* 0x000fe400000000ff */
[----:B------:R-:W-:Y:S01]  /*7470*/  F2FP.F16.F32.PACK_AB R136, R137, R136 ;  /* 0x000000888988723e */ /* 0x000fe200000000ff */
[----:B------:R1:W-:Y:S01]  /*7480*/  STSM.16.M88.4 [R70], R120 ;  /* 0x0000007846007844 */ /* 0x0003e20000000200 */
[----:B------:R-:W-:Y:S02]  /*7490*/  MOV R94, R94 ;  /* 0x0000005e005e7202 */ /* 0x000fe40000000f00 */
[----:B------:R-:W-:Y:S02]  /*74a0*/  F2FP.F16.F32.PACK_AB R130, R133, R132 ;  /* 0x000000848582723e */ /* 0x000fe400000000ff */
[----:B------:R-:W-:-:S02]  /*74b0*/  F2FP.F16.F32.PACK_AB R131, R135, R134 ;  /* 0x000000868783723e */ /* 0x000fc400000000ff */
[----:B------:R-:W-:Y:S02]  /*74c0*/  F2FP.F16.F32.PACK_AB R137, R139, R138 ;  /* 0x0000008a8b89723e */ /* 0x000fe400000000ff */
[----:B------:R-:W-:Y:S01]  /*74d0*/  F2FP.F16.F32.PACK_AB R144, R145, R144 ;  /* 0x000000909190723e */ /* 0x000fe200000000ff */
[----:B------:R1:W-:Y:S01]  /*74e0*/  STSM.16.M88.4 [R94], R128 ;  /* 0x000000805e007844 */ /* 0x0003e20000000200 */
[----:B------:R-:W-:Y:S02]  /*74f0*/  F2FP.F16.F32.PACK_AB R138, R141, R140 ;  /* 0x0000008c8d8a723e */ /* 0x000fe400000000ff */
[----:B------:R-:W-:Y:S02]  /*7500*/  F2FP.F16.F32.PACK_AB R139, R143, R142 ;  /* 0x0000008e8f8b723e */ /* 0x000fe400000000ff */
[----:B------:R-:W-:Y:S02]  /*7510*/  F2FP.F16.F32.PACK_AB R145, R147, R146 ;  /* 0x000000929391723e */ /* 0x000fe400000000ff */
[----:B------:R-:W-:Y:S01]  /*7520*/  MOV R12, R10 ;  /* 0x0000000a000c7202 */ /* 0x000fe20000000f00 */
[----:B------:R1:W-:Y:S01]  /*7530*/  STSM.16.M88.4 [R6], R136 ;  /* 0x0000008806007844 */ /* 0x0003e20000000200 */
[----:B------:R-:W-:-:S02]  /*7540*/  F2FP.F16.F32.PACK_AB R146, R149, R148 ;  /* 0x000000949592723e */ /* 0x000fc400000000ff */
[----:B------:R-:W-:Y:S02]  /*7550*/  F2FP.F16.F32.PACK_AB R147, R151, R150 ;  /* 0x000000969793723e */ /* 0x000fe400000000ff */
[----:B------:R-:W-:Y:S02]  /*7560*/  R2UR UR4, R218 ;  /* 0x00000000da0472ca */ /* 0x000fe400000e0000 */
[----:B------:R-:W-:Y:S01]  /*7570*/  PLOP3.LUT P0, PT, PT, PT, UP0, 0x80, 0x0 ;  /* 0x000000000000781c */ /* 0x000fe20003f0f008 */
[----:B------:R1:W-:Y:S01]  /*7580*/  STSM.16.M88.4 [R12], R144 ;  /* 0x000000900c007844 */ /* 0x0003e20000000200 */
[----:B------:R-:W-:-:S09]  /*7590*/  R2UR UR12, R216 ;  /* 0x00000000d80c72ca */ /* 0x000fd200000e0000 */
[----:B------:R-:W-:Y:S02]  /*75a0*/  USHF.L.U64.HI UR11, UR61, 0x2, UR4 ;  /* 0x000000023d0b7899 */ /* 0x000fe40008010204 */
[----:B------:R-:W-:-:S04]  /*75b0*/  UIADD3 UR4, UP1, UR10, UR8, URZ ;  /* 0x000000080a047290 */ /* 0x000fc8000ff3e03f */
[----:B------:R-:W-:Y:S02]  /*75c0*/  UIADD3.X UR7, UR11, UR9, URZ, UP1, !UPT ;  /* 0x000000090b077290 */ /* 0x000fe40008ffe43f */
[----:B------:R-:W-:Y:S01]  /*75d0*/  IMAD.U32 R10, RZ, RZ, UR4 ;  /* 0x00000004ff0a7e24 */ /* 0x000fe2000f8e00ff */
[----:B------:R-:W-:-:S03]  /*75e0*/  ULDC.64 UR8, c[0x0][0xd08] ;  /* 0x0003420000087ab9 */ /* 0x000fc60000000a00 */
[----:B------:R-:W-:Y:S01]  /*75f0*/  IMAD.U32 R11, RZ, RZ, UR7 ;  /* 0x00000007ff0b7e24 */ /* 0x000fe2000f8e00ff */
[----:B------:R-:W-:Y:S06]  /*7600*/  BAR.SYNC.DEFER_BLOCKING 0x1, 0x100 ;  /* 0x0044000000007b1d */ /* 0x000fec0000010000 */
[----:B------:R-:W2:Y:S01]  /*7610*/  @P0 LDG.E R3, desc[UR36][R10.64] ;  /* 0x000000240a030981 */ /* 0x000ea2000c1e1900 */
[----:B------:R-:W-:Y:S01]  /*7620*/  UISETP.NE.U32.AND UP1, UPT, UR8, URZ, UPT ;  /* 0x0000003f0800728c */ /* 0x000fe2000bf25070 */
[----:B0-----:R-:W-:Y:S01]  /*7630*/  ISETP.NE.AND P1, PT, R72, 0x1, PT ;  /* 0x000000014800780c */ /* 0x001fe20003f25270 */
[----:B------:R-:W-:Y:S01]  /*7640*/  ULDC UR7, c[0x0][0xb88] ;  /* 0x0002e20000077ab9 */ /* 0x000fe20000000800 */
[----:B------:R-:W-:Y:S01]  /*7650*/  UMOV UR4, URZ ;  /* 0x0000003f00047c82 */ /* 0x000fe20008000000 */
[----:B------:R-:W-:Y:S01]  /*7660*/  UISETP.NE.AND.EX UP1, UPT, UR9, URZ, UPT, UP1 ;  /* 0x0000003f0900728c */ /* 0x000fe2000bf25310 */
[----:B------:R-:W-:-:S05]  /*7670*/  IMAD.U32 R15, RZ, RZ, UR12 ;  /* 0x0000000cff0f7e24 */ /* 0x000fca000f8e00ff */
[----:B------:R-:W-:-:S04]  /*7680*/  PLOP3.LUT P2, PT, PT, PT, UP1, 0x80, 0x0 ;  /* 0x000000000000781c */ /* 0x000fc80003f4f018 */
[----:B------:R-:W0:Y:S01]  /*7690*/  @P1 LDC R9, c[0x0][0xcec] ;  /* 0x00033b00ff091b82 */ /* 0x000e220000000800 */
[----:B------:R-:W-:-:S04]  /*76a0*/  @UP1 UIADD3 UR8, UP2, UR10, UR8, URZ ;  /* 0x000000080a081290 */ /* 0x000fc8000ff5e03f */
[----:B------:R-:W-:Y:S02]  /*76b0*/  @UP1 UIADD3.X UR9, UR11, UR9, URZ, UP2, !UPT ;  /* 0x000000090b091290 */ /* 0x000fe400097fe43f */
[----:B------:R-:W-:Y:S01]  /*76c0*/  MOV R16, UR8 ;  /* 0x0000000800107c02 */ /* 0x000fe20008000f00 */
[----:B------:R-:W3:Y:S03]  /*76d0*/  @P1 LDC R13, c[0x0][0xcf0] ;  /* 0x00033c00ff0d1b82 */ /* 0x000ee60000000800 */
[----:B------:R-:W-:Y:S01]  /*76e0*/  IMAD.U32 R17, RZ, RZ, UR9 ;  /* 0x00000009ff117e24 */ /* 0x000fe2000f8e00ff */
[----:B--2---:R-:W-:Y:S01]  /*76f0*/  @P0 R2UR UR4, R3 ;  /* 0x00000000030402ca */ /* 0x004fe200000e0000 */
[----:B------:R-:W-:-:S06]  /*7700*/  IMAD.U32 R3, RZ, RZ, UR7 ;  /* 0x00000007ff037e24 */ /* 0x000fcc000f8e00ff */
[----:B------:R1:W5:Y:S01]  /*7710*/  @P2 LDG.E R3, desc[UR36][R16.64] ;  /* 0x0000002410032981 */ /* 0x000362000c1e1900 */
[----:B0--3--:R-:W-:Y:S07]  /*7720*/  @P2 BRA `(.L_x_1136) ;  /* 0x0000000000102947 */ /* 0x009fee0003800000 */
[----:B------:R-:W-:Y:S05]  /*7730*/  @!P0 BRA `(.L_x_1136) ;  /* 0x00000000000c8947 */ /* 0x000fea0003800000 */
[----:B-1----:R-:W2:Y:S04]  /*7740*/  LDG.E R6, desc[UR36][R10.64] ;  /* 0x000000240a067981 */ /* 0x002ea8000c1e1900 */
[----:B-----5:R-:W2:Y:S02]  /*7750*/  LDG.E R3, desc[UR36][R10.64+0x4] ;  /* 0x000004240a037981 */ /* 0x020ea4000c1e1900 */
[----:B--2---:R-:W-:-:S07]  /*7760*/  IMAD.IADD R3, R3, 0x1, -R6 ;  /* 0x0000000103037824 */ /* 0x004fce00078e0a06 */
.L_x_1136:
[----:B------:R-:W-:Y:S01]  /*7770*/  R2UR UR17, R215 ;  /* 0x00000000d71172ca */ /* 0x000fe200000e0000 */
[----:B------:R-:W-:Y:S01]  /*7780*/  ULDC.64 UR12, c[0x0][0xc90] ;  /* 0x00032400000c7ab9 */ /* 0x000fe20000000a00 */
[----:B------:R-:W-:Y:S01]  /*7790*/  R2UR UR15, R218 ;  /* 0x00000000da0f72ca */ /* 0x000fe200000e0000 */
[----:B------:R-:W-:Y:S01]  /*77a0*/  USHF.R.S32.HI UR11, URZ, 0x1f, UR4 ;  /* 0x0000001f3f0b7899 */ /* 0x000fe20008011404 */
[----:B-1----:R-:W-:Y:S01]  /*77b0*/  IMAD R12, R15, 0x80, R224 ;  /* 0x000000800f0c7824 */ /* 0x002fe200078e02e0 */
[----:B------:R-:W-:Y:S01]  /*77c0*/  UMOV UR10, UR4 ;  /* 0x00000004000a7c82 */ /* 0x000fe20008000000 */
[----:B------:R-:W-:Y:S01]  /*77d0*/  USEL UR61, UR61, URZ, !UP0 ;  /* 0x0000003f3d3d7287 */ /* 0x000fe2000c000000 */
[----:B------:R-:W-:Y:S01]  /*77e0*/  R2UR UR16, R216 ;  /* 0x00000000d81072ca */ /* 0x000fe200000e0000 */
[----:B------:R-:W-:Y:S01]  /*77f0*/  @P1 IMAD.HI.U32 R6, R12, R9, RZ ;  /* 0x000000090c061227 */ /* 0x000fe200078e00ff */
[----:B------:R-:W0:Y:S03]  /*7800*/  @P1 LDC R73, c[0x0][0xcf0] ;  /* 0x00033c00ff491b82 */ /* 0x000e260000000800 */
[----:B------:R-:W-:Y:S01]  /*7810*/  IMAD.MOV.U32 R10, RZ, RZ, R12 ;  /* 0x000000ffff0a7224 */ /* 0x000fe200078e000c */
[----:B------:R-:W-:Y:S01]  /*7820*/  USHF.R.S32.HI UR14, URZ, 0x1f, UR17 ;  /* 0x0000001f3f0e7899 */ /* 0x000fe20008011411 */
[----:B------:R-:W-:Y:S01]  /*7830*/  @P1 SHF.R.U32.HI R10, RZ, R13, R6 ;  /* 0x0000000dff0a1219 */ /* 0x000fe20000011606 */
[----:B------:R-:W-:Y:S01]  /*7840*/  UIMAD.WIDE.U32 UR8, UR17, UR12, UR10 ;  /* 0x0000000c110872a5 */ /* 0x000fe2000f8e000a */
[----:B------:R-:W-:Y:S01]  /*7850*/  IMAD R9, R217, 0x40, R2 ;  /* 0x00000040d9097824 */ /* 0x000fe200078e0202 */
[----:B------:R-:W-:Y:S01]  /*7860*/  UIMAD UR7, UR14, UR12, URZ ;  /* 0x0000000c0e0772a4 */ /* 0x000fe2000f8e023f */
[--C-:B------:R-:W-:Y:S01]  /*7870*/  SHF.R.S32.HI R6, RZ, 0x1f, R10.reuse ;  /* 0x0000001fff067819 */ /* 0x100fe2000001140a */
[----:B------:R-:W-:Y:S01]  /*7880*/  USEL UR15, UR15, URZ, !UP0 ;  /* 0x0000003f0f0f7287 */ /* 0x000fe2000c000000 */
[----:B------:R-:W-:Y:S01]  /*7890*/  IMAD.MOV R11, RZ, RZ, -R10 ;  /* 0x000000ffff0b7224 */ /* 0x000fe200078e0a0a */
[----:B------:R-:W-:Y:S01]  /*78a0*/  UIMAD UR7, UR17, UR13, UR7 ;  /* 0x0000000d110772a4 */ /* 0x000fe2000f8e0207 */
[----:B------:R-:W-:-:S02]  /*78b0*/  IMAD.WIDE R4, R9, 0x2, R4 ;  /* 0x0000000209047825 */ /* 0x000fc400078e0204 */
[----:B------:R-:W-:Y:S01]  /*78c0*/  ULDC.64 UR12, c[0x0][0xc98] ;  /* 0x00032600000c7ab9 */ /* 0x000fe20000000a00 */
[----:B------:R-:W-:Y:S01]  /*78d0*/  UIADD3 UR9, UR9, UR7, URZ ;  /* 0x0000000709097290 */ /* 0x000fe2000fffe03f */
[----:B------:R-:W-:Y:S01]  /*78e0*/  IMAD R9, R72, R11, R12 ;  /* 0x0000000b48097224 */ /* 0x000fe200078e020c */
[----:B------:R-:W-:Y:S01]  /*78f0*/  UIMAD UR7, UR15, UR12, URZ ;  /* 0x0000000c0f0772a4 */ /* 0x000fe2000f8e023f */
[C---:B------:R-:W-:Y:S01]  /*7900*/  IADD3 R33, P2, R4.reuse, 0x5000, RZ ;  /* 0x0000500004217810 */ /* 0x040fe20007f5e0ff */
[----:B------:R-:W-:Y:S01]  /*7910*/  UIMAD.WIDE.U32 UR8, UR61, UR12, UR8 ;  /* 0x0000000c3d0872a5 */ /* 0x000fe2000f8e0008 */
[C---:B------:R-:W-:Y:S01]  /*7920*/  IADD3 R17, P5, R4.reuse, 0x1000, RZ ;  /* 0x0000100004117810 */ /* 0x040fe20007fbe0ff */
[----:B------:R-:W-:Y:S01]  /*7930*/  UIMAD UR7, UR61, UR13, UR7 ;  /* 0x0000000d3d0772a4 */ /* 0x000fe2000f8e0207 */
[C---:B------:R-:W-:Y:S01]  /*7940*/  IADD3 R21, P4, R4.reuse, 0x2000, RZ ;  /* 0x0000200004157810 */ /* 0x040fe20007f9e0ff */
[----:B-----5:R-:W-:Y:S01]  /*7950*/  IMAD R79, R3, R72, RZ ;  /* 0x00000048034f7224 */ /* 0x020fe200078e02ff */
[----:B------:R-:W-:Y:S01]  /*7960*/  IADD3 R29, P3, R4, 0x4000, RZ ;  /* 0x00004000041d7810 */ /* 0x000fe20007f7e0ff */
[----:B------:R-:W-:Y:S01]  /*7970*/  ULDC.64 UR12, c[0x0][0xba0] ;  /* 0x0002e800000c7ab9 */ /* 0x000fe20000000a00 */
[----:B------:R-:W-:Y:S01]  /*7980*/  IADD3 R10, P0, R10, UR8, RZ ;  /* 0x000000080a0a7c10 */ /* 0x000fe2000ff1e0ff */
[----:B------:R-:W-:Y:S01]  /*7990*/  IMAD.U32 R11, RZ, RZ, UR7 ;  /* 0x00000007ff0b7e24 */ /* 0x000fe2000f8e00ff */
[----:B------:R-:W-:-:S02]  /*79a0*/  LOP3.LUT R32, R33, 0x380, RZ, 0xc0, !PT ;  /* 0x0000038021207812 */ /* 0x000fc400078ec0ff */
[----:B------:R-:W-:Y:S02]  /*79b0*/  LOP3.LUT R16, R17, 0x380, RZ, 0xc0, !PT ;  /* 0x0000038011107812 */ /* 0x000fe400078ec0ff */
[----:B------:R-:W-:Y:S01]  /*79c0*/  IADD3.X R11, R6, UR9, R11, P0, !PT ;  /* 0x00000009060b7c10 */ /* 0x000fe200087fe40b */
[----:B------:R-:W-:Y:S01]  /*79d0*/  ULDC.64 UR8, c[0x0][0xc88] ;  /* 0x0003220000087ab9 */ /* 0x000fe20000000a00 */
[----:B------:R-:W-:Y:S02]  /*79e0*/  SHF.R.S32.HI R6, RZ, 0x1f, R9 ;  /* 0x0000001fff067819 */ /* 0x000fe40000011409 */
[----:B------:R-:W-:Y:S01]  /*79f0*/  IADD3 R25, P0, R4, 0x3000, RZ ;  /* 0x0000300004197810 */ /* 0x000fe20007f1e0ff */
[----:B------:R-:W-:Y:S01]  /*7a00*/  IMAD.WIDE.U32 R10, R9, UR8, R10 ;  /* 0x00000008090a7c25 */ /* 0x000fe2000f8e000a */
[----:B------:R-:W-:Y:S02]  /*7a10*/  LOP3.LUT R20, R21, 0x380, RZ, 0xc0, !PT ;  /* 0x0000038015147812 */ /* 0x000fe400078ec0ff */
[----:B------:R-:W-:Y:S01]  /*7a20*/  LOP3.LUT R24, R25, 0x380, RZ, 0xc0, !PT ;  /* 0x0000038019187812 */ /* 0x000fe200078ec0ff */
[----:B------:R-:W-:Y:S01]  /*7a30*/  IMAD R6, R6, UR8, RZ ;  /* 0x0000000806067c24 */ /* 0x000fe2000f8e02ff */
[----:B------:R-:W-:-:S02]  /*7a40*/  LOP3.LUT R28, R29, 0x380, RZ, 0xc0, !PT ;  /* 0x000003801d1c7812 */ /* 0x000fc400078ec0ff */
[----:B------:R-:W-:Y:S01]  /*7a50*/  SHF.R.U64 R24, R24, 0x3, RZ ;  /* 0x0000000318187819 */ /* 0x000fe200000012ff */
[----:B------:R-:W-:Y:S01]  /*7a60*/  IMAD R13, R9, UR9, R6 ;  /* 0x00000009090d7c24 */ /* 0x000fe2000f8e0206 */
[----:B------:R-:W-:Y:S01]  /*7a70*/  ULDC.64 UR8, c[0x0][0xc50] ;  /* 0x0003140000087ab9 */ /* 0x000fe20000000a00 */
[----:B------:R-:W-:Y:S02]  /*7a80*/  SHF.R.U64 R32, R32, 0x3, RZ ;  /* 0x0000000320207819 */ /* 0x000fe400000012ff */
[----:B------:R-:W-:Y:S01]  /*7a90*/  IMAD.IADD R9, R11, 0x1, R13 ;  /* 0x000000010b097824 */ /* 0x000fe200078e020d */
[----:B------:R-:W-:Y:S02]  /*7aa0*/  LEA R13, P6, R10, UR8, 0x2 ;  /* 0x000000080a0d7c11 */ /* 0x000fe4000f8c10ff */
[----:B------:R-:W-:Y:S01]  /*7ab0*/  LOP3.LUT R24, R24, R25, RZ, 0x3c, !PT ;  /* 0x0000001918187212 */ /* 0x000fe200078e3cff */
[----:B------:R-:W-:Y:S01]  /*7ac0*/  IMAD.X R25, RZ, RZ, R5, P0 ;  /* 0x000000ffff197224 */ /* 0x000fe200000e0605 */
[----:B------:R-:W-:Y:S01]  /*7ad0*/  SHF.R.U64 R16, R16, 0x3, RZ ;  /* 0x0000000310107819 */ /* 0x000fe200000012ff */
[----:B------:R-:W-:Y:S01]  /*7ae0*/  SHFL.IDX PT, R46, R13, RZ, 0x1c1f ;  /* 0x001c1fff0d2e7589 */ /* 0x000fe200000e0000 */
[----:B------:R-:W-:-:S02]  /*7af0*/  SHF.R.U64 R20, R20, 0x3, RZ ;  /* 0x0000000314147819 */ /* 0x000fc400000012ff */
[----:B------:R-:W-:Y:S01]  /*7b00*/  SHF.R.U64 R28, R28, 0x3, RZ ;  /* 0x000000031c1c7819 */ /* 0x000fe200000012ff */
[----:B------:R-:W-:Y:S01]  /*7b10*/  SHFL.IDX PT, R50, R13, 0x1, 0x1c1f ;  /* 0x003c1f000d327f89 */ /* 0x000fe200000e0000 */
[----:B------:R-:W-:Y:S02]  /*7b20*/  IADD3 R11, P0, R4, 0x9000, RZ ;  /* 0x00009000040b7810 */ /* 0x000fe40007f1e0ff */
[----:B------:R-:W-:Y:S01]  /*7b30*/  LEA.HI.X R14, R10, UR9, R9, 0x2, P6 ;  /* 0x000000090a0e7c11 */ /* 0x000fe2000b0f1409 */
[----:B------:R-:W-:Y:S01]  /*7b40*/  IMAD.U32 R9, RZ, RZ, UR16 ;  /* 0x00000010ff097e24 */ /* 0x000fe2000f8e00ff */
        /* <DEDUP_REMOVED lines=10> */
[C---:B------:R-:W-:Y:S01]  /*7bf0*/  IADD3 R49, P2, R4.reuse, 0xb000, RZ ;  /* 0x0000b00004317810 */ /* 0x040fe20007f5e0ff */
[----:B------:R-:W-:Y:S01]  /*7c00*/  IMAD R18, R9, 0x80, R222 ;  /* 0x0000008009127824 */ /* 0x000fe200078e02de */
[C---:B------:R-:W-:Y:S01]  /*7c10*/  IADD3 R37, P6, R4.reuse, 0x6000, RZ ;  /* 0x0000600004257810 */ /* 0x040fe20007fde0ff */
[----:B------:R-:W2:Y:S01]  /*7c20*/  SHFL.IDX PT, R51, R14, 0x1, 0x1c1f ;  /* 0x003c1f000e337f89 */ /* 0x000ea200000e0000 */
[----:B------:R-:W-:Y:S01]  /*7c30*/  IADD3 R41, P5, R4, 0x7000, RZ ;  /* 0x0000700004297810 */ /* 0x000fe20007fbe0ff */
[----:B------:R-:W-:Y:S01]  /*7c40*/  VIADD R6, R18, 0x8 ;  /* 0x0000000812067836 */ /* 0x000fe20000000000 */
[----:B------:R-:W-:-:S02]  /*7c50*/  IADD3 R61, P4, R4, 0x8000, RZ ;  /* 0x00008000043d7810 */ /* 0x000fc40007f9e0ff */
[----:B------:R-:W-:Y:S02]  /*7c60*/  IADD3 R45, P3, R4, 0xa000, RZ ;  /* 0x0000a000042d7810 */ /* 0x000fe40007f7e0ff */
[----:B------:R-:W-:Y:S02]  /*7c70*/  SHF.R.U64 R10, R10, 0x3, RZ ;  /* 0x000000030a0a7819 */ /* 0x000fe400000012ff */
[----:B------:R-:W-:Y:S02]  /*7c80*/  LOP3.LUT R48, R49, 0x380, RZ, 0xc0, !PT ;  /* 0x0000038031307812 */ /* 0x000fe400078ec0ff */
[----:B------:R-:W-:Y:S02]  /*7c90*/  LOP3.LUT R36, R37, 0x380, RZ, 0xc0, !PT ;  /* 0x0000038025247812 */ /* 0x000fe400078ec0ff */
[----:B------:R-:W-:Y:S02]  /*7ca0*/  LOP3.LUT R40, R41, 0x380, RZ, 0xc0, !PT ;  /* 0x0000038029287812 */ /* 0x000fe400078ec0ff */
[----:B------:R-:W-:-:S02]  /*7cb0*/  LOP3.LUT R60, R61, 0x380, RZ, 0xc0, !PT ;  /* 0x000003803d3c7812 */ /* 0x000fc400078ec0ff */
[----:B------:R-:W-:Y:S02]  /*7cc0*/  LOP3.LUT R44, R45, 0x380, RZ, 0xc0, !PT ;  /* 0x000003802d2c7812 */ /* 0x000fe400078ec0ff */
[----:B------:R-:W-:Y:S01]  /*7cd0*/  LOP3.LUT R10, R10, R11, RZ, 0x3c, !PT ;  /* 0x0000000b0a0a7212 */ /* 0x000fe200078e3cff */
[----:B------:R-:W-:Y:S01]  /*7ce0*/  IMAD.X R11, RZ, RZ, R5, P0 ;  /* 0x000000ffff0b7224 */ /* 0x000fe200000e0605 */
[----:B------:R-:W-:Y:S02]  /*7cf0*/  SHF.R.U64 R48, R48, 0x3, RZ ;  /* 0x0000000330307819 */ /* 0x000fe400000012ff */
[----:B------:R-:W-:Y:S02]  /*7d00*/  SHF.R.U64 R36, R36, 0x3, RZ ;  /* 0x0000000324247819 */ /* 0x000fe400000012ff */
[----:B------:R-:W-:Y:S02]  /*7d10*/  SHF.R.U64 R40, R40, 0x3, RZ ;  /* 0x0000000328287819 */ /* 0x000fe400000012ff */
[----:B------:R-:W-:-:S02]  /*7d20*/  SHF.R.U64 R60, R60, 0x3, RZ ;  /* 0x000000033c3c7819 */ /* 0x000fc400000012ff */
[----:B------:R-:W-:Y:S02]  /*7d30*/  SHF.R.U64 R44, R44, 0x3, RZ ;  /* 0x000000032c2c7819 */ /* 0x000fe400000012ff */
[----:B------:R-:W-:Y:S02]  /*7d40*/  LOP3.LUT P0, RZ, R220, 0x3, RZ, 0xc0, !PT ;  /* 0x00000003dcff7812 */ /* 0x000fe4000780c0ff */
[----:B------:R-:W-:Y:S01]  /*7d50*/  LOP3.LUT R48, R48, R49, RZ, 0x3c, !PT ;  /* 0x0000003130307212 */ /* 0x000fe200078e3cff */
[--C-:B------:R-:W-:Y:S01]  /*7d60*/  IMAD.X R49, RZ, RZ, R5.reuse, P2 ;  /* 0x000000ffff317224 */ /* 0x100fe200010e0605 */
[----:B------:R-:W-:Y:S01]  /*7d70*/  LOP3.LUT R36, R36, R37, RZ, 0x3c, !PT ;  /* 0x0000002524247212 */ /* 0x000fe200078e3cff */
[--C-:B------:R-:W-:Y:S01]  /*7d80*/  IMAD.X R37, RZ, RZ, R5.reuse, P6 ;  /* 0x000000ffff257224 */ /* 0x100fe200030e0605 */
[----:B------:R-:W-:Y:S01]  /*7d90*/  LOP3.LUT R40, R40, R41, RZ, 0x3c, !PT ;  /* 0x0000002928287212 */ /* 0x000fe200078e3cff */
[----:B------:R-:W-:Y:S01]  /*7da0*/  IMAD.X R41, RZ, RZ, R5, P5 ;  /* 0x000000ffff297224 */ /* 0x000fe200028e0605 */
[----:B------:R-:W-:-:S02]  /*7db0*/  LOP3.LUT R60, R60, R61, RZ, 0x3c, !PT ;  /* 0x0000003d3c3c7212 */ /* 0x000fc400078e3cff */
[----:B------:R-:W-:Y:S01]  /*7dc0*/  LOP3.LUT R44, R44, R45, RZ, 0x3c, !PT ;  /* 0x0000002d2c2c7212 */ /* 0x000fe200078e3cff */
[----:B------:R-:W-:Y:S01]  /*7dd0*/  IMAD.X R45, RZ, RZ, R5, P3 ;  /* 0x000000ffff2d7224 */ /* 0x000fe200018e0605 */
[----:B------:R-:W-:Y:S02]  /*7de0*/  ISETP.GE.OR P2, PT, R18, R79, P0 ;  /* 0x0000004f1200720c */ /* 0x000fe40000746670 */
[----:B------:R-:W-:Y:S02]  /*7df0*/  IADD3.X R61, RZ, R5, RZ, P4, !PT ;  /* 0x00000005ff3d7210 */ /* 0x000fe400027fe4ff */
[----:B------:R-:W-:Y:S02]  /*7e00*/  ISETP.GE.OR P0, PT, R6, R79, P0 ;  /* 0x0000004f0600720c */ /* 0x000fe40000706670 */
[C---:B------:R-:W-:Y:S02]  /*7e10*/  IADD3 R69, P6, R4.reuse, 0xc000, RZ ;  /* 0x0000c00004457810 */ /* 0x040fe40007fde0ff */
[----:B------:R-:W-:-:S02]  /*7e20*/  IADD3 R65, P5, R4, 0xd000, RZ ;  /* 0x0000d00004417810 */ /* 0x000fc40007fbe0ff */
[C---:B------:R-:W-:Y:S02]  /*7e30*/  IADD3 R53, P4, R4.reuse, 0xe000, RZ ;  /* 0x0000e00004357810 */ /* 0x040fe40007f9e0ff */
[C---:B------:R-:W-:Y:S01]  /*7e40*/  LOP3.LUT R9, R4.reuse, 0x380, RZ, 0xc0, !PT ;  /* 0x0000038004097812 */ /* 0x040fe200078ec0ff */
[----:B-1----:R-:W-:Y:S01]  /*7e50*/  @!P2 ST.E desc[UR36][R46.64], R8 ;  /* 0x000000082e00a985 */ /* 0x002fe2000c101924 */
[----:B------:R-:W-:Y:S02]  /*7e60*/  IADD3 R12, P3, R4, 0xf000, RZ ;  /* 0x0000f000040c7810 */ /* 0x000fe40007f7e0ff */
[----:B------:R-:W-:Y:S01]  /*7e70*/  LOP3.LUT R68, R69, 0x380, RZ, 0xc0, !PT ;  /* 0x0000038045447812 */ /* 0x000fe200078ec0ff */
[----:B--2---:R1:W-:Y:S01]  /*7e80*/  @!P0 ST.E desc[UR36][R50.64], R0 ;  /* 0x0000000032008985 */ /* 0x0043e2000c101924 */
[----:B------:R-:W-:Y:S01]  /*7e90*/  LOP3.LUT R64, R65, 0x380, RZ, 0xc0, !PT ;  /* 0x0000038041407812 */ /* 0x000fe200078ec0ff */
[----:B------:R-:W-:Y:S01]  /*7ea0*/  IMAD.X R57, RZ, RZ, R5, P3 ;  /* 0x000000ffff397224 */ /* 0x000fe200018e0605 */
[----:B------:R-:W-:Y:S01]  /*7eb0*/  LOP3.LUT R52, R53, 0x380, RZ, 0xc0, !PT ;  /* 0x0000038035347812 */ /* 0x000fe200078ec0ff */
[----:B------:R-:W-:Y:S01]  /*7ec0*/  UIMAD UR7, UR11, UR12, URZ ;  /* 0x0000000c0b0772a4 */ /* 0x000fe2000f8e023f */
[----:B------:R-:W-:Y:S01]  /*7ed0*/  SHF.R.U64 R9, R9, 0x3, RZ ;  /* 0x0000000309097819 */ /* 0x000fe200000012ff */
[----:B------:R-:W-:Y:S01]  /*7ee0*/  UIMAD.WIDE.U32 UR8, UR4, UR12, URZ ;  /* 0x0000000c040872a5 */ /* 0x000fe2000f8e003f */
[----:B------:R-:W-:Y:S01]  /*7ef0*/  LOP3.LUT R3, R12, 0x380, RZ, 0xc0, !PT ;  /* 0x000003800c037812 */ /* 0x000fe200078ec0ff */
[----:B------:R-:W-:Y:S01]  /*7f00*/  ULDC.64 UR10, c[0x0][0xbe8] ;  /* 0x0002fa00000a7ab9 */ /* 0x000fe20000000a00 */
[----:B------:R-:W-:Y:S01]  /*7f10*/  SHF.R.U64 R68, R68, 0x3, RZ ;  /* 0x0000000344447819 */ /* 0x000fe200000012ff */
[----:B------:R-:W5:Y:S01]  /*7f20*/  LD.E.128 R16, desc[UR36][R16.64] ;  /* 0x0000002410107980 */ /* 0x000f62000c101d00 */
[----:B------:R-:W-:-:S02]  /*7f30*/  SHF.R.U64 R64, R64, 0x3, RZ ;  /* 0x0000000340407819 */ /* 0x000fc400000012ff */
[----:B------:R-:W-:Y:S01]  /*7f40*/  SHF.R.U64 R52, R52, 0x3, RZ ;  /* 0x0000000334347819 */ /* 0x000fe200000012ff */
[----:B-1----:R-:W-:Y:S01]  /*7f50*/  IMAD R0, R214, 0x20, R217 ;  /* 0x00000020d6007824 */ /* 0x002fe200078e02d9 */
[----:B------:R-:W-:Y:S01]  /*7f60*/  LOP3.LUT R4, R9, R4, RZ, 0x3c, !PT ;  /* 0x0000000409047212 */ /* 0x000fe200078e3cff */
[----:B------:R-:W5:Y:S01]  /*7f70*/  LD.E.128 R20, desc[UR36][R20.64] ;  /* 0x0000002414147980 */ /* 0x000f62000c101d00 */
[----:B------:R-:W-:Y:S02]  /*7f80*/  SHF.R.U64 R3, R3, 0x3, RZ ;  /* 0x0000000303037819 */ /* 0x000fe400000012ff */
[----:B------:R-:W-:Y:S01]  /*7f90*/  LOP3.LUT R68, R68, R69, RZ, 0x3c, !PT ;  /* 0x0000004544447212 */ /* 0x000fe200078e3cff */
[--C-:B------:R-:W-:Y:S01]  /*7fa0*/  IMAD.X R69, RZ, RZ, R5.reuse, P6 ;  /* 0x000000ffff457224 */ /* 0x100fe200030e0605 */
[----:B------:R-:W-:Y:S01]  /*7fb0*/  LOP3.LUT R64, R64, R65, RZ, 0x3c, !PT ;  /* 0x0000004140407212 */ /* 0x000fe200078e3cff */
[--C-:B------:R-:W-:Y:S01]  /*7fc0*/  IMAD.X R65, RZ, RZ, R5.reuse, P5 ;  /* 0x000000ffff417224 */ /* 0x100fe200028e0605 */
[----:B------:R-:W-:Y:S01]  /*7fd0*/  LOP3.LUT R52, R52, R53, RZ, 0x3c, !PT ;  /* 0x0000003534347212 */ /* 0x000fe200078e3cff */
[----:B------:R-:W-:Y:S01]  /*7fe0*/  IMAD.X R53, RZ, RZ, R5, P4 ;  /* 0x000000ffff357224 */ /* 0x000fe200020e0605 */
[----:B------:R-:W-:Y:S01]  /*7ff0*/  LOP3.LUT R56, R3, R12, RZ, 0x3c, !PT ;  /* 0x0000000c03387212 */ /* 0x000fe200078e3cff */
[----:B------:R-:W-:Y:S01]  /*8000*/  UIMAD UR7, UR4, UR13, UR7 ;  /* 0x0000000d040772a4 */ /* 0x000fe2000f8e0207 */
[----:B------:R1:W5:Y:S01]  /*8010*/  LD.E.128 R12, desc[UR36][R4.64] ;  /* 0x00000024040c7980 */ /* 0x000362000c101d00 */
[----:B------:R-:W-:-:S03]  /*8020*/  IMAD.U32 R3, RZ, RZ, UR16 ;  /* 0x00000010ff037e24 */ /* 0x000fc6000f8e00ff */
[----:B------:R-:W5:Y:S04]  /*8030*/  LD.E.128 R24, desc[UR36][R24.64] ;  /* 0x0000002418187980 */ /* 0x000f68000c101d00 */
[----:B------:R-:W5:Y:S01]  /*8040*/  LD.E.128 R28, desc[UR36][R28.64] ;  /* 0x000000241c1c7980 */ /* 0x000f62000c101d00 */
[----:B-1----:R-:W1:Y:S01]  /*8050*/  @P1 LDC R5, c[0x0][0xcec] ;  /* 0x00033b00ff051b82 */ /* 0x002e620000000800 */
[----:B------:R-:W-:Y:S02]  /*8060*/  UIADD3 UR9, UR9, UR7, URZ ;  /* 0x0000000709097290 */ /* 0x000fe4000fffe03f */
[----:B------:R-:W5:Y:S01]  /*8070*/  LD.E.128 R32, desc[UR36][R32.64] ;  /* 0x0000002420207980 */ /* 0x000f62000c101d00 */
[----:B------:R-:W-:Y:S01]  /*8080*/  UIMAD UR4, UR14, UR10, URZ ;  /* 0x0000000a0e0472a4 */ /* 0x000fe2000f8e023f */
[----:B------:R-:W-:Y:S01]  /*8090*/  IMAD R6, R3, 0x80, R0 ;  /* 0x0000008003067824 */ /* 0x000fe200078e0200 */
[----:B------:R-:W-:Y:S01]  /*80a0*/  UIMAD.WIDE.U32 UR8, UR17, UR10, UR8 ;  /* 0x0000000a110872a5 */ /* 0x000fe2000f8e0008 */
[----:B------:R-:W5:Y:S01]  /*80b0*/  LD.E.128 R36, desc[UR36][R36.64] ;  /* 0x0000002424247980 */ /* 0x000f62000c101d00 */
[----:B------:R-:W-:-:S03]  /*80c0*/  UIMAD UR4, UR17, UR11, UR4 ;  /* 0x0000000b110472a4 */ /* 0x000fc6000f8e0204 */
        /* <DEDUP_REMOVED lines=8> */
[----:B------:R-:W5:Y:S01]  /*8150*/  LD.E.128 R8, desc[UR36][R10.64] ;  /* 0x000000240a087980 */ /* 0x000f62000c101d00 */
[----:B-1----:R-:W-:Y:S01]  /*8160*/  @P1 IMAD.HI.U32 R0, R6, R5, RZ ;  /* 0x0000000506001227 */ /* 0x002fe200078e00ff */
[----:B------:R-:W-:Y:S02]  /*8170*/  UIADD3 UR4, UR9, UR4, URZ ;  /* 0x0000000409047290 */ /* 0x000fe4000fffe03f */
[----:B------:R-:W5:Y:S02]  /*8180*/  LD.E.128 R44, desc[UR36][R44.64] ;  /* 0x000000242c2c7980 */ /* 0x000f64000c101d00 */
[----:B0-----:R-:W-:Y:S01]  /*8190*/  @P1 SHF.R.U32.HI R3, RZ, R73, R0 ;  /* 0x00000049ff031219 */ /* 0x001fe20000011600 */
[----:B------:R-:W-:Y:S01]  /*81a0*/  IMAD.U32 R4, RZ, RZ, UR8 ;  /* 0x00000008ff047e24 */ /* 0x000fe2000f8e00ff */
[----:B------:R-:W5:Y:S02]  /*81b0*/  LD.E.128 R48, desc[UR36][R48.64] ;  /* 0x0000002430307980 */ /* 0x000f64000c101d00 */
[--C-:B------:R-:W-:Y:S01]  /*81c0*/  SHF.R.S32.HI R0, RZ, 0x1f, R3.reuse ;  /* 0x0000001fff007819 */ /* 0x100fe20000011403 */
[----:B------:R-:W-:Y:S01]  /*81d0*/  IMAD.MOV R73, RZ, RZ, -R3 ;  /* 0x000000ffff497224 */ /* 0x000fe200078e0a03 */
[----:B------:R-:W5:Y:S01]  /*81e0*/  LD.E.128 R68, desc[UR36][R68.64] ;  /* 0x0000002444447980 */ /* 0x000f62000c101d00 */
[----:B------:R-:W-:Y:S01]  /*81f0*/  IMAD.U32 R5, RZ, RZ, UR9 ;  /* 0x00000009ff057e24 */ /* 0x000fe2000f8e00ff */
[----:B------:R-:W-:Y:S01]  /*8200*/  ULDC.64 UR8, c[0x0][0xbe0] ;  /* 0x0002f80000087ab9 */ /* 0x000fe20000000a00 */
[----:B------:R-:W-:Y:S01]  /*8210*/  IMAD R73, R72, R73, R6 ;  /* 0x0000004948497224 */ /* 0x000fe200078e0206 */
[----:B------:R-:W-:Y:S01]  /*8220*/  MOV R5, UR4 ;  /* 0x0000000400057c02 */ /* 0x000fe20008000f00 */
[----:B------:R-:W-:Y:S01]  /*8230*/  IMAD R0, R0, UR8, RZ ;  /* 0x0000000800007c24 */ /* 0x000fe2000f8e02ff */
[----:B------:R-:W5:Y:S03]  /*8240*/  LD.E.128 R64, desc[UR36][R64.64] ;  /* 0x0000002440407980 */ /* 0x000f66000c101d00 */
[----:B------:R-:W-:Y:S01]  /*8250*/  IMAD R75, R3, UR9, R0 ;  /* 0x00000009034b7c24 */ /* 0x000fe2000f8e0200 */
[----:B------:R-:W5:Y:S01]  /*8260*/  LD.E.128 R52, desc[UR36][R52.64] ;  /* 0x0000002434347980 */ /* 0x000f62000c101d00 */
[----:B------:R-:W-:-:S03]  /*8270*/  SHF.R.S32.HI R0, RZ, 0x1f, R73 ;  /* 0x0000001fff007819 */ /* 0x000fc60000011449 */
[----:B------:R-:W5:Y:S01]  /*8280*/  LD.E.128 R56, desc[UR36][R56.64] ;  /* 0x0000002438387980 */ /* 0x000f62000c101d00 */
[----:B------:R-:W-:Y:S01]  /*8290*/  IMAD.WIDE.U32 R4, R3, UR8, R4 ;  /* 0x0000000803047c25 */ /* 0x000fe2000f8e0004 */
[----:B------:R-:W-:Y:S01]  /*82a0*/  ULDC.64 UR8, c[0x0][0xbd8] ;  /* 0x0002f60000087ab9 */ /* 0x000fe20000000a00 */
[----:B------:R-:W-:Y:S01]  /*82b0*/  @!PT LDS RZ, [RZ] ;  /* 0x00000000fffff984 */ /* 0x000fe20000000800 */
[----:B------:R-:W-:Y:S01]  /*82c0*/  @!PT LDS RZ, [RZ] ;  /* 0x00000000fffff984 */ /* 0x000fe20000000800 */
[----:B------:R-:W-:Y:S01]  /*82d0*/  @!PT LDS RZ, [RZ] ;  /* 0x00000000fffff984 */ /* 0x000fe20000000800 */
[----:B------:R-:W-:Y:S01]  /*82e0*/  @!PT LDS RZ, [RZ] ;  /* 0x00000000fffff984 */ /* 0x000fe20000000800 */
[----:B------:R0:W-:Y:S06]  /*82f0*/  MEMBAR.ALL.CTA ;  /* 0x0000000000007992 */ /* 0x0001ec0000008000 */
[----:B0-----:R-:W0:Y:S01]  /*8300*/  FENCE.VIEW.ASYNC.S ;  /* 0x00000000000073c6 */ /* 0x001e220000000000 */
[----:B------:R-:W-:-:S02]  /*8310*/  IMAD.U32 R78, RZ, RZ, UR16 ;  /* 0x00000010ff4e7e24 */ /* 0x000fc4000f8e00ff */
        /* <DEDUP_REMOVED lines=11> */
[-C--:B------:R-:W-:Y:S01]  /*83d0*/  ISETP.GE.AND P1, PT, R0, R79.reuse, PT ;  /* 0x0000004f0000720c */ /* 0x080fe20003f26270 */
[----:B------:R-:W-:Y:S01]  /*83e0*/  VIADD R0, R78, 0x40 ;  /* 0x000000404e007836 */ /* 0x000fe20000000000 */
[----:B------:R-:W-:Y:S02]  /*83f0*/  LEA.HI.X R3, R4, UR9, R3, 0x1, P3 ;  /* 0x0000000904037c11 */ /* 0x000fe400098f0c03 */
[----:B------:R-:W-:Y:S01]  /*8400*/  PRMT R156, RZ, 0x654, R156 ;  /* 0x00000654ff9c7816 */ /* 0x000fe2000000009c */
[----:B0-----:R0:W1:Y:S01]  /*8410*/  SHFL.IDX PT, R76, R6, RZ, 0x181f ;  /* 0x00181fff064c7589 */ /* 0x00106200000e0000 */
[----:B------:R-:W-:Y:S01]  /*8420*/  ISETP.GE.AND P0, PT, R0, R79, PT ;  /* 0x0000004f0000720c */ /* 0x000fe20003f06270 */
[----:B------:R-:W-:Y:S01]  /*8430*/  BSSY B1, `(.L_x_1137) ;  /* 0x0000016000017945 */ /* 0x000fe20003800000 */
[----:B------:R0:W-:Y:S01]  /*8440*/  SYNCS.ARRIVE.TRANS64.RED.A1T0 RZ, [R156+URZ], RZ ;  /* 0x000000ff9cff79a7 */ /* 0x0001e2000810043f */
[----:B------:R0:W2:Y:S01]  /*8450*/  SHFL.IDX PT, R0, R3, RZ, 0x181f ;  /* 0x00181fff03007589 */ /* 0x0000a200000e0000 */
[----:B------:R-:W-:Y:S01]  /*8460*/  SHF.R.S32.HI R80, RZ, 0x1f, R2 ;  /* 0x0000001fff507819 */ /* 0x000fe20000011402 */
[----:B------:R-:W-:Y:S08]  /*8470*/  @P2 BRA `(.L_x_1138) ;  /* 0x0000000000442947 */ /* 0x000ff00003800000 */
        /* <DEDUP_REMOVED lines=17> */
.L_x_1138:
[----:B------:R-:W-:Y:S05]  /*8590*/  BSYNC B1 ;  /* 0x0000000000017941 */ /* 0x000fea0003800000 */
.L_x_1137:
[----:B--2---:R2:W4:Y:S01]  /*85a0*/  SHFL.IDX PT, R0, R3, 0x1, 0x181f ;  /* 0x00381f0003007f89 */ /* 0x00452200000e0000 */
[----:B------:R-:W-:Y:S03]  /*85b0*/  BSSY B1, `(.L_x_1139) ;  /* 0x0000014000017945 */ /* 0x000fe60003800000 */
[----:B---3-5:R2:W3:Y:S01]  /*85c0*/  SHFL.IDX PT, R28, R6, 0x1, 0x181f ;  /* 0x00381f00061c7f89 */ /* 0x0284e200000e0000 */
[----:B------:R-:W-:Y:S05]  /*85d0*/  @P1 BRA `(.L_x_1140) ;  /* 0x0000000000441947 */ /* 0x000fea0003800000 */
[----:B------:R-:W-:Y:S02]  /*85e0*/  ULDC UR4, c[0x0][0xbc8] ;  /* 0x0002f20000047ab9 */ /* 0x000fe40000000800 */
[----:B------:R-:W-:Y:S02]  /*85f0*/  ISETP.GE.AND P4, PT, R2, UR4, PT ;  /* 0x0000000402007c0c */ /* 0x000fe4000bf86270 */
[----:B------:R-:W-:Y:S02]  /*8600*/  ISETP.GE.AND P3, PT, R212, UR4, PT ;  /* 0x00000004d4007c0c */ /* 0x000fe4000bf66270 */
[----:B------:R-:W-:Y:S02]  /*8610*/  ISETP.GE.AND P2, PT, R211, UR4, PT ;  /* 0x00000004d3007c0c */ /* 0x000fe4000bf46270 */
[----:B------:R-:W-:-:S07]  /*8620*/  ISETP.GE.AND P1, PT, R213, UR4, PT ;  /* 0x00000004d5007c0c */ /* 0x000fce000bf26270 */
[-C--:B---3--:R-:W-:Y:S02]  /*8630*/  @!P4 LEA R4, P6, R2, R28.reuse, 0x1 ;  /* 0x0000001c0204c211 */ /* 0x088fe400078c08ff */
[----:B------:R-:W-:Y:S02]  /*8640*/  @!P3 LEA R12, P5, R212, R28, 0x1 ;  /* 0x0000001cd40cb211 */ /* 0x000fe400078a08ff */
        /* <DEDUP_REMOVED lines=10> */
.L_x_1140:
[----:B------:R-:W-:Y:S05]  /*86f0*/  BSYNC B1 ;  /* 0x0000000000017941 */ /* 0x000fea0003800000 */
.L_x_1139:
        /* <DEDUP_REMOVED lines=10> */
[-C--:B------:R-:W-:Y:S02]  /*87a0*/  @!P2 LEA R8, P5, R212, R12.reuse, 0x1 ;  /* 0x0000000cd408a211 */ /* 0x080fe400078a08ff */
        /* <DEDUP_REMOVED lines=10> */
.L_x_1142:
[----:B------:R-:W-:Y:S05]  /*8850*/  BSYNC B1 ;  /* 0x0000000000017941 */ /* 0x000fea0003800000 */
.L_x_1141:
[----:B0-----:R-:W-:Y:S01]  /*8860*/  VIADD R0, R78, 0x60 ;  /* 0x000000604e007836 */ /* 0x001fe20000000000 */
[----:B---3--:R0:W3:Y:S04]  /*8870*/  SHFL.IDX PT, R12, R3, 0x3, 0x181f ;  /* 0x00781f00030c7f89 */ /* 0x0080e800000e0000 */
[----:B------:R-:W-:Y:S01]  /*8880*/  ISETP.GE.AND P0, PT, R0, R79, PT ;  /* 0x0000004f0000720c */ /* 0x000fe20003f06270 */
[----:B--2-4-:R-:W2:-:S12]  /*8890*/  SHFL.IDX PT, R6, R6, 0x3, 0x181f ;  /* 0x00781f0006067f89 */ /* 0x014e9800000e0000 */
[----:B0-----:R-:W-:Y:S05]  /*88a0*/  @P0 BRA `(.L_x_1143) ;  /* 0x0000000c00d80947 */ /* 0x001fea0003800000 */
[----:B------:R-:W-:Y:S02]  /*88b0*/  ULDC UR4, c[0x0][0xbc8] ;  /* 0x0002f20000047ab9 */ /* 0x000fe40000000800 */
[----:B------:R-:W-:Y:S02]  /*88c0*/  ISETP.GE.AND P3, PT, R2, UR4, PT ;  /* 0x0000000402007c0c */ /* 0x000fe4000bf66270 */
[----:B------:R-:W-:Y:S02]  /*88d0*/  ISETP.GE.AND P4, PT, R212, UR4, PT ;  /* 0x00000004d4007c0c */ /* 0x000fe4000bf86270 */
[----:B------:R-:W-:-:S09]  /*88e0*/  ISETP.GE.AND P5, PT, R211, UR4, PT ;  /* 0x00000004d3007c0c */ /* 0x000fd2000bfa6270 */
[-C--:B--2---:R-:W-:Y:S02]  /*88f0*/  @!P3 LEA R4, P0, R2, R6.reuse, 0x1 ;  /* 0x000000060204b211 */ /* 0x084fe400078008ff */
[-C--:B------:R-:W-:Y:S02]  /*8900*/  @!P4 LEA R8, P1, R212, R6.reuse, 0x1 ;  /* 0x00000006d408c211 */ /* 0x080fe400078208ff */
[C---:B------:R-:W-:Y:S02]  /*8910*/  @!P5 LEA R10, P2, R211.reuse, R6, 0x1 ;  /* 0x00000006d30ad211 */ /* 0x040fe400078408ff */
        /* <DEDUP_REMOVED lines=12> */
.L_x_1135:
[----:B------:R-:W-:Y:S01]  /*89e0*/  ULDC.64 UR8, c[0x0][0xd00] ;  /* 0x0003400000087ab9 */ /* 0x000fe20000000a00 */
[----:B------:R-:W-:Y:S01]  /*89f0*/  ULDC UR4, c[0x0][0xb88] ;  /* 0x0002e20000047ab9 */ /* 0x000fe20000000800 */
[----:B------:R-:W-:Y:S01]  /*8a00*/  UISETP.NE.U32.AND UP0, UPT, UR8, URZ, UPT ;  /* 0x0000003f0800728c */ /* 0x000fe2000bf05070 */
[----:B------:R-:W0:Y:S01]  /*8a10*/  LDC R13, c[0x0][0xce8] ;  /* 0x00033a00ff0d7b82 */ /* 0x000e220000000800 */
[----:B------:R-:W-:Y:S02]  /*8a20*/  R2UR UR7, R215 ;  /* 0x00000000d70772ca */ /* 0x000fe400000e0000 */
        /* <DEDUP_REMOVED lines=20> */
[----:B------:R-:W0:Y:S10]  /*8b70*/  S2R R6, SR_TID.X ;  /* 0x0000000000067919 */ /* 0x000e340000002100 */
[----:B------:R-:W3:Y:S01]  /*8b80*/  @P0 LDC R11, c[0x0][0xcec] ;  /* 0x00033b00ff0b0b82 */ /* 0x000ee20000000800 */
[----:B0-----:R-:W-:-:S05]  /*8b90*/  VIADD R6, R6, 0xffffff80 ;  /* 0xffffff8006067836 */ /* 0x001fca0000000000 */
[----:B------:R-:W-:Y:S02]  /*8ba0*/  ISETP.GE.AND P1, PT, R6, 0x80, PT ;  /* 0x000000800600780c */ /* 0x000fe40003f26270 */
[----:B--2---:R-:W-:-:S13]  /*8bb0*/  @P2 R2UR UR4, R3 ;  /* 0x00000000030422ca */ /* 0x004fda00000e0000 */
[----:B------:R-:W-:Y:S01]  /*8bc0*/  USHF.R.S32.HI UR10, URZ, 0x1f, UR4 ;  /* 0x0000001f3f0a7899 */ /* 0x000fe20008011404 */
[----:B-1-3--:R-:W-:Y:S11]  /*8bd0*/  @P3 BRA `(.L_x_1144) ;  /* 0x0000000000103947 */ /* 0x00aff60003800000 */
[----:B------:R-:W-:Y:S05]  /*8be0*/  @!P2 BRA `(.L_x_1144) ;  /* 0x00000000000ca947 */ /* 0x000fea0003800000 */
[----:B------:R-:W2:Y:S04]  /*8bf0*/  LDG.E R3, desc[UR36][R4.64] ;  /* 0x0000002404037981 */ /* 0x000ea8000c1e1900 */
[----:B-----5:R-:W2:Y:S02]  /*8c00*/  LDG.E R0, desc[UR36][R4.64+0x4] ;  /* 0x0000042404007981 */ /* 0x020ea4000c1e1900 */
[----:B--2---:R-:W-:-:S07]  /*8c10*/  IMAD.IADD R0, R0, 0x1, -R3 ;  /* 0x0000000100007824 */ /* 0x004fce00078e0a03 */
.L_x_1144:
[----:B------:R-:W-:Y:S01]  /*8c20*/  R2UR UR7, R218 ;  /* 0x00000000da0772ca */ /* 0x000fe200000e0000 */
[----:B------:R-:W-:Y:S01]  /*8c30*/  USEL UR61, UR61, URZ, !UP0 ;  /* 0x0000003f3d3d7287 */ /* 0x000fe2000c000000 */
[----:B------:R-:W-:Y:S11]  /*8c40*/  BSSY B1, `(.L_x_1145) ;  /* 0x000002f000017945 */ /* 0x000ff60003800000 */
[----:B------:R-:W-:Y:S01]  /*8c50*/  USEL UR12, UR7, URZ, !UP0 ;  /* 0x0000003f070c7287 */ /* 0x000fe2000c000000 */
[----:B------:R-:W-:Y:S11]  /*8c60*/  @P1 BRA `(.L_x_1146) ;  /* 0x0000000000b01947 */ /* 0x000ff60003800000 */
[----:B------:R-:W0:Y:S01]  /*8c70*/  S2R R4, SR_TID.X ;  /* 0x0000000000047919 */ /* 0x000e220000002100 */
[----:B------:R-:W1:Y:S01]  /*8c80*/  LDC R6, c[0x0][0xce8] ;  /* 0x00033a00ff067b82 */ /* 0x000e620000000800 */
[----:B------:R-:W-:-:S13]  /*8c90*/  R2UR UR7, R216 ;  /* 0x00000000d80772ca */ /* 0x000fda00000e0000 */
[----:B------:R-:W-:-:S05]  /*8ca0*/  MOV R3, UR7 ;  /* 0x0000000700037c02 */ /* 0x000fca0008000f00 */
[----:B0-----:R-:W-:Y:S02]  /*8cb0*/  IMAD R3, R3, 0x80, R4 ;  /* 0x0000008003037824 */ /* 0x001fe400078e0204 */
[----:B-1---5:R-:W-:Y:S02]  /*8cc0*/  IMAD R4, R0, R6, RZ ;  /* 0x0000000600047224 */ /* 0x022fe400078e02ff */
[----:B------:R-:W-:-:S05]  /*8cd0*/  VIADD R5, R3, 0xffffff80 ;  /* 0xffffff8003057836 */ /* 0x000fca0000000000 */
[----:B------:R-:W-:-:S13]  /*8ce0*/  ISETP.GE.AND P1, PT, R5, R4, PT ;  /* 0x000000040500720c */ /* 0x000fda0003f26270 */
[----:B------:R-:W-:Y:S05]  /*8cf0*/  @P1 BRA `(.L_x_1146) ;  /* 0x00000000008c1947 */ /* 0x000fea0003800000 */
[----:B------:R-:W-:Y:S01]  /*8d00*/  ISETP.NE.AND P1, PT, R6, 0x1, PT ;  /* 0x000000010600780c */ /* 0x000fe20003f25270 */
[----:B------:R-:W-:Y:S01]  /*8d10*/  ULDC.64 UR14, c[0x0][0xc90] ;  /* 0x00032400000e7ab9 */ /* 0x000fe20000000a00 */
[----:B------:R-:W-:Y:S01]  /*8d20*/  R2UR UR13, R215 ;  /* 0x00000000d70d72ca */ /* 0x000fe200000e0000 */
[----:B------:R-:W-:Y:S01]  /*8d30*/  UIMAD UR7, UR11, UR14, URZ ;  /* 0x0000000e0b0772a4 */ /* 0x000fe2000f8e023f */
[----:B------:R-:W-:Y:S01]  /*8d40*/  UMOV UR8, UR4 ;  /* 0x0000000400087c82 */ /* 0x000fe20008000000 */
[----:B------:R-:W-:-:S08]  /*8d50*/  UMOV UR9, UR10 ;  /* 0x0000000a00097c82 */ /* 0x000fd00008000000 */
[----:B------:R-:W0:Y:S02]  /*8d60*/  @P1 LDC R4, c[0x0][0xcec] ;  /* 0x00033b00ff041b82 */ /* 0x000e240000000800 */
[----:B------:R-:W-:Y:S02]  /*8d70*/  UIMAD.WIDE.U32 UR8, UR13, UR14, UR8 ;  /* 0x0000000e0d0872a5 */ /* 0x000fe4000f8e0008 */
[----:B------:R-:W-:-:S03]  /*8d80*/  UIMAD UR7, UR13, UR15, UR7 ;  /* 0x0000000f0d0772a4 */ /* 0x000fc6000f8e0207 */
[----:B------:R-:W-:Y:S01]  /*8d90*/  ULDC.64 UR14, c[0x0][0xc98] ;  /* 0x00032600000e7ab9 */ /* 0x000fe20000000a00 */
[----:B------:R-:W1:Y:S01]  /*8da0*/  @P1 LDC R8, c[0x0][0xcf0] ;  /* 0x00033c00ff081b82 */ /* 0x000e620000000800 */
[----:B------:R-:W-:Y:S02]  /*8db0*/  UIADD3 UR9, UR9, UR7, URZ ;  /* 0x0000000709097290 */ /* 0x000fe4000fffe03f */
[----:B------:R-:W-:Y:S02]  /*8dc0*/  UIMAD UR7, UR12, UR14, URZ ;  /* 0x0000000e0c0772a4 */ /* 0x000fe4000f8e023f */
[----:B------:R-:W-:Y:S02]  /*8dd0*/  UIMAD.WIDE.U32 UR8, UR61, UR14, UR8 ;  /* 0x0000000e3d0872a5 */ /* 0x000fe4000f8e0008 */
[----:B------:R-:W-:-:S03]  /*8de0*/  UIMAD UR7, UR61, UR15, UR7 ;  /* 0x0000000f3d0772a4 */ /* 0x000fc6000f8e0207 */
        /* <DEDUP_REMOVED lines=20> */
.L_x_1146:
[----:B------:R-:W-:Y:S05]  /*8f30*/  BSYNC B1 ;  /* 0x0000000000017941 */ /* 0x000fea0003800000 */
.L_x_1145:
[----:B------:R-:W-:Y:S01]  /*8f40*/  R2UR UR13, R216 ;  /* 0x00000000d80d72ca */ /* 0x000fe200000e0000 */
[----:B------:R-:W1:Y:S01]  /*8f50*/  @P0 LDC R5, c[0x0][0xcf0] ;  /* 0x00033c00ff050b82 */ /* 0x000e620000000800 */
[----:B------:R-:W-:Y:S01]  /*8f60*/  ULDC.64 UR14, c[0x0][0xba0] ;  /* 0x0002e800000e7ab9 */ /* 0x000fe20000000a00 */
[----:B------:R-:W-:Y:S01]  /*8f70*/  R2UR UR16, R215 ;  /* 0x00000000d71072ca */ /* 0x000fe200000e0000 */
[----:B------:R-:W-:Y:S01]  /*8f80*/  UIMAD UR7, UR10, UR14, URZ ;  /* 0x0000000e0a0772a4 */ /* 0x000fe2000f8e023f */
[----:B0-----:R-:W-:Y:S01]  /*8f90*/  IMAD R3, R214, 0x20, R217 ;  /* 0x00000020d6037824 */ /* 0x001fe200078e02d9 */
[----:B------:R-:W-:Y:S01]  /*8fa0*/  UIMAD.WIDE.U32 UR8, UR4, UR14, URZ ;  /* 0x0000000e040872a5 */ /* 0x000fe2000f8e003f */
[----:B------:R-:W-:Y:S01]  /*8fb0*/  BSSY B1, `(.L_x_1147) ;  /* 0x0000043000017945 */ /* 0x000fe20003800000 */
[----:B------:R-:W-:Y:S01]  /*8fc0*/  UIMAD UR7, UR4, UR15, UR7 ;  /* 0x0000000f040772a4 */ /* 0x000fe2000f8e0207 */
[----:B------:R-:W-:Y:S02]  /*8fd0*/  SHF.R.S32.HI R18, RZ, 0x1f, R2 ;  /* 0x0000001fff127819 */ /* 0x000fe40000011402 */
[----:B------:R-:W-:Y:S01]  /*8fe0*/  ULDC.64 UR14, c[0x0][0xbe8] ;  /* 0x0002fa00000e7ab9 */ /* 0x000fe20000000a00 */
[----:B------:R-:W-:Y:S01]  /*8ff0*/  UIADD3 UR9, UR9, UR7, URZ ;  /* 0x0000000709097290 */ /* 0x000fe2000fffe03f */
[----:B------:R-:W-:Y:S01]  /*9000*/  IMAD.U32 R8, RZ, RZ, UR13 ;  /* 0x0000000dff087e24 */ /* 0x000fe2000f8e00ff */
[----:B------:R-:W-:Y:S01]  /*9010*/  UIMAD UR4, UR11, UR14, URZ ;  /* 0x0000000e0b0472a4 */ /* 0x000fe2000f8e023f */
[----:B------:R-:W-:Y:S01]  /*9020*/  IMAD.U32 R10, RZ, RZ, UR13 ;  /* 0x0000000dff0a7e24 */ /* 0x000fe2000f8e00ff */
[----:B------:R-:W-:Y:S01]  /*9030*/  UIMAD.WIDE.U32 UR8, UR16, UR14, UR8 ;  /* 0x0000000e100872a5 */ /* 0x000fe2000f8e0008 */
[----:B------:R-:W-:Y:S01]  /*9040*/  IMAD R8, R8, 0x80, R3 ;  /* 0x0000008008087824 */ /* 0x000fe200078e0203 */
[----:B------:R-:W-:Y:S01]  /*9050*/  UIMAD UR4, UR16, UR15, UR4 ;  /* 0x0000000f100472a4 */ /* 0x000fe2000f8e0204 */
[----:B------:R-:W-:Y:S01]  /*9060*/  IMAD R10, R10, 0x80, R217 ;  /* 0x000000800a0a7824 */ /* 0x000fe200078e02d9 */
[----:B------:R-:W-:Y:S01]  /*9070*/  ULDC.64 UR10, c[0x0][0xbf0] ;  /* 0x0002fc00000a7ab9 */ /* 0x000fe20000000a00 */
[----:B------:R-:W-:Y:S01]  /*9080*/  @P0 IMAD.HI.U32 R4, R8, R11, RZ ;  /* 0x0000000b08040227 */ /* 0x000fe200078e00ff */
[----:B------:R-:W-:-:S02]  /*9090*/  UIADD3 UR9, UR9, UR4, URZ ;  /* 0x0000000409097290 */ /* 0x000fc4000fffe03f */
[----:B------:R-:W-:Y:S01]  /*90a0*/  UIMAD UR4, UR12, UR10, URZ ;  /* 0x0000000a0c0472a4 */ /* 0x000fe2000f8e023f */
[----:B------:R-:W-:Y:S01]  /*90b0*/  IMAD.MOV.U32 R3, RZ, RZ, R8 ;  /* 0x000000ffff037224 */ /* 0x000fe200078e0008 */
[----:B-1----:R-:W-:Y:S01]  /*90c0*/  @P0 SHF.R.U32.HI R3, RZ, R5, R4 ;  /* 0x00000005ff030219 */ /* 0x002fe20000011604 */
[----:B------:R-:W-:Y:S02]  /*90d0*/  UIMAD.WIDE.U32 UR8, UR61, UR10, UR8 ;  /* 0x0000000a3d0872a5 */ /* 0x000fe4000f8e0008 */
[----:B------:R-:W-:Y:S01]  /*90e0*/  UIMAD UR4, UR61, UR11, UR4 ;  /* 0x0000000b3d0472a4 */ /* 0x000fe2000f8e0204 */
[--C-:B------:R-:W-:Y:S01]  /*90f0*/  SHF.R.S32.HI R4, RZ, 0x1f, R3.reuse ;  /* 0x0000001fff047819 */ /* 0x100fe20000011403 */
[----:B------:R-:W-:Y:S01]  /*9100*/  IMAD.MOV R9, RZ, RZ, -R3 ;  /* 0x000000ffff097224 */ /* 0x000fe200078e0a03 */
[----:B------:R-:W-:Y:S01]  /*9110*/  ULDC.64 UR10, c[0x0][0xbe0] ;  /* 0x0002f800000a7ab9 */ /* 0x000fe20000000a00 */
[----:B------:R-:W-:Y:S02]  /*9120*/  UIADD3 UR4, UR9, UR4, URZ ;  /* 0x0000000409047290 */ /* 0x000fe4000fffe03f */
[----:B------:R-:W-:-:S02]  /*9130*/  IMAD.U32 R5, RZ, RZ, UR9 ;  /* 0x00000009ff057e24 */ /* 0x000fc4000f8e00ff */
[----:B------:R-:W-:Y:S02]  /*9140*/  IMAD R6, R4, UR10, RZ ;  /* 0x0000000a04067c24 */ /* 0x000fe4000f8e02ff */
[----:B------:R-:W-:Y:S01]  /*9150*/  IMAD.U32 R4, RZ, RZ, UR8 ;  /* 0x00000008ff047e24 */ /* 0x000fe2000f8e00ff */
[----:B------:R-:W-:Y:S01]  /*9160*/  ULDC.64 UR8, c[0x0][0xbd8] ;  /* 0x0002f60000087ab9 */ /* 0x000fe20000000a00 */
[----:B------:R-:W-:Y:S02]  /*9170*/  IMAD.U32 R5, RZ, RZ, UR4 ;  /* 0x00000004ff057e24 */ /* 0x000fe4000f8e00ff */
[----:B------:R-:W-:Y:S02]  /*9180*/  IMAD R9, R13, R9, R8 ;  /* 0x000000090d097224 */ /* 0x000fe400078e0208 */
[C---:B------:R-:W-:Y:S02]  /*9190*/  IMAD R11, R3.reuse, UR11, R6 ;  /* 0x0000000b030b7c24 */ /* 0x040fe4000f8e0206 */
[----:B------:R-:W-:Y:S01]  /*91a0*/  IMAD.WIDE.U32 R4, R3, UR10, R4 ;  /* 0x0000000a03047c25 */ /* 0x000fe2000f8e0004 */
[----:B------:R-:W-:-:S03]  /*91b0*/  SHF.R.S32.HI R3, RZ, 0x1f, R9 ;  /* 0x0000001fff037819 */ /* 0x000fc60000011409 */
[----:B-----5:R-:W-:Y:S01]  /*91c0*/  IMAD R13, R0, R13, RZ ;  /* 0x0000000d000d7224 */ /* 0x020fe200078e02ff */
[----:B------:R-:W-:Y:S01]  /*91d0*/  IADD3 R5, R5, R11, RZ ;  /* 0x0000000b05057210 */ /* 0x000fe20007ffe0ff */
[----:B------:R-:W-:Y:S02]  /*91e0*/  IMAD R6, R3, UR8, RZ ;  /* 0x0000000803067c24 */ /* 0x000fe4000f8e02ff */
[C---:B------:R-:W-:Y:S01]  /*91f0*/  VIADD R0, R10.reuse, 0x20 ;  /* 0x000000200a007836 */ /* 0x040fe20000000000 */
[-C--:B------:R-:W-:Y:S01]  /*9200*/  ISETP.GE.AND P2, PT, R10, R13.reuse, PT ;  /* 0x0000000d0a00720c */ /* 0x080fe20003f46270 */
[C---:B------:R-:W-:Y:S02]  /*9210*/  IMAD R3, R9.reuse, UR9, R6 ;  /* 0x0000000909037c24 */ /* 0x040fe4000f8e0206 */
[----:B------:R-:W-:Y:S01]  /*9220*/  IMAD.WIDE.U32 R4, R9, UR8, R4 ;  /* 0x0000000809047c25 */ /* 0x000fe2000f8e0004 */
[----:B------:R-:W-:Y:S01]  /*9230*/  ULDC.64 UR8, c[0x0][0xb80] ;  /* 0x0002e00000087ab9 */ /* 0x000fe20000000a00 */
[----:B------:R-:W-:-:S02]  /*9240*/  ISETP.GE.AND P1, PT, R0, R13, PT ;  /* 0x0000000d0000720c */ /* 0x000fc40003f26270 */
[----:B------:R-:W-:Y:S01]  /*9250*/  IMAD.IADD R3, R5, 0x1, R3 ;  /* 0x0000000105037824 */ /* 0x000fe200078e0203 */
[----:B------:R-:W-:Y:S01]  /*9260*/  LEA R6, P3, R4, UR8, 0x1 ;  /* 0x0000000804067c11 */ /* 0x000fe2000f8608ff */
[----:B------:R-:W-:-:S03]  /*9270*/  VIADD R0, R10, 0x40 ;  /* 0x000000400a007836 */ /* 0x000fc60000000000 */
[----:B------:R-:W-:Y:S02]  /*9280*/  LEA.HI.X R3, R4, UR9, R3, 0x1, P3 ;  /* 0x0000000904037c11 */ /* 0x000fe400098f0c03 */
[----:B------:R-:W-:Y:S01]  /*9290*/  ISETP.GE.AND P0, PT, R0, R13, PT ;  /* 0x0000000d0000720c */ /* 0x000fe20003f06270 */
[----:B------:R0:W1:Y:S04]  /*92a0*/  SHFL.IDX PT, R4, R6, RZ, 0x181f ;  /* 0x00181fff06047589 */ /* 0x00006800000e0000 */
[----:B------:R0:W2:Y:S01]  /*92b0*/  SHFL.IDX PT, R0, R3, RZ, 0x181f ;  /* 0x00181fff03007589 */ /* 0x0000a200000e0000 */
[----:B------:R-:W-:Y:S07]  /*92c0*/  @P2 BRA `(.L_x_1148) ;  /* 0x0000000000442947 */ /* 0x000fee0003800000 */
        /* <DEDUP_REMOVED lines=17> */
.L_x_1148:
[----:B------:R-:W-:Y:S05]  /*93e0*/  BSYNC B1 ;  /* 0x0000000000017941 */ /* 0x000fea0003800000 */
.L_x_1147:
[----:B--2---:R2:W4:Y:S01]  /*93f0*/  SHFL.IDX PT, R0, R3, 0x1, 0x181f ;  /* 0x00381f0003007f89 */ /* 0x00452200000e0000 */
[----:B------:R-:W-:Y:S03]  /*9400*/  BSSY B1, `(.L_x_1149) ;  /* 0x0000014000017945 */ /* 0x000fe60003800000 */
[----:B-1-3--:R2:W1:Y:S01]  /*9410*/  SHFL.IDX PT, R4, R6, 0x1, 0x181f ;  /* 0x00381f0006047f89 */ /* 0x00a46200000e0000 */
[----:B------:R-:W-:Y:S05]  /*9420*/  @P1 BRA `(.L_x_1150) ;  /* 0x0000000000441947 */ /* 0x000fea0003800000 */
[----:B------:R-:W-:Y:S02]  /*9430*/  ULDC UR4, c[0x0][0xbc8] ;  /* 0x0002f20000047ab9 */ /* 0x000fe40000000800 */
[----:B------:R-:W-:Y:S02]  /*9440*/  ISETP.GE.AND P4, PT, R2, UR4, PT ;  /* 0x0000000402007c0c */ /* 0x000fe4000bf86270 */
[----:B------:R-:W-:Y:S02]  /*9450*/  ISETP.GE.AND P3, PT, R212, UR4, PT ;  /* 0x00000004d4007c0c */ /* 0x000fe4000bf66270 */
[----:B------:R-:W-:Y:S02]  /*9460*/  ISETP.GE.AND P2, PT, R211, UR4, PT ;  /* 0x00000004d3007c0c */ /* 0x000fe4000bf46270 */
[----:B------:R-:W-:-:S07]  /*9470*/  ISETP.GE.AND P1, PT, R213, UR4, PT ;  /* 0x00000004d5007c0c */ /* 0x000fce000bf26270 */
[-C--:B-1----:R-:W-:Y:S02]  /*9480*/  @!P4 LEA R8, P6, R2, R4.reuse, 0x1 ;  /* 0x000000040208c211 */ /* 0x082fe400078c08ff */
[----:B------:R-:W-:Y:S02]  /*9490*/  @!P3 LEA R14, P5, R212, R4, 0x1 ;  /* 0x00000004d40eb211 */ /* 0x000fe400078a08ff */
[----:B----4-:R-:W-:Y:S02]  /*94a0*/  @!P4 LEA.HI.X R9, R2, R0, R18, 0x1, P6 ;  /* 0x000000000209c211 */ /* 0x010fe400030f0c12 */
        /* <DEDUP_REMOVED lines=9> */
.L_x_1150:
[----:B------:R-:W-:Y:S05]  /*9540*/  BSYNC B1 ;  /* 0x0000000000017941 */ /* 0x000fea0003800000 */
.L_x_1149:
[----:B----4-:R4:W0:Y:S01]  /*9550*/  SHFL.IDX PT, R0, R3, 0x2, 0x181f ;  /* 0x00581f0003007f89 */ /* 0x01082200000e0000 */
        /* <DEDUP_REMOVED lines=9> */
[-C--:B------:R-:W-:Y:S02]  /*95f0*/  @!P2 LEA R14, P5, R212, R4.reuse, 0x1 ;  /* 0x00000004d40ea211 */ /* 0x080fe400078a08ff */
        /* <DEDUP_REMOVED lines=10> */
.L_x_1152:
[----:B------:R-:W-:Y:S05]  /*96a0*/  BSYNC B1 ;  /* 0x0000000000017941 */ /* 0x000fea0003800000 */
.L_x_1151:
[----:B0-----:R-:W-:Y:S01]  /*96b0*/  VIADD R0, R10, 0x60 ;  /* 0x000000600a007836 */ /* 0x001fe20000000000 */
[----:B---3--:R0:W3:Y:S04]  /*96c0*/  SHFL.IDX PT, R8, R3, 0x3, 0x181f ;  /* 0x00781f0003087f89 */ /* 0x0080e800000e0000 */
[----:B------:R-:W-:Y:S01]  /*96d0*/  ISETP.GE.AND P0, PT, R0, R13, PT ;  /* 0x0000000d0000720c */ /* 0x000fe20003f06270 */
[----:B-1----:R0:W1:-:S12]  /*96e0*/  SHFL.IDX PT, R4, R6, 0x3, 0x181f ;  /* 0x00781f0006047f89 */ /* 0x00205800000e0000 */
[----:B0-----:R-:W-:Y:S05]  /*96f0*/  @P0 BRA `(.L_x_1143) ;  /* 0x0000000000440947 */ /* 0x001fea0003800000 */
        /* <DEDUP_REMOVED lines=8> */
[----:B---3--:R-:W-:Y:S02]  /*9780*/  @!P3 LEA.HI.X R11, R2, R8, R18, 0x1, P6 ;  /* 0x00000008020bb211 */ /* 0x008fe400030f0c12 */
        /* <DEDUP_REMOVED lines=8> */
.L_x_1143:
[----:B------:R-:W-:Y:S05]  /*9810*/  BSYNC B0 ;  /* 0x0000000000007941 */ /* 0x000fea0003800000 */
.L_x_1134:
[----:B------:R-:W-:Y:S02]  /*9820*/  ULDC UR4, c[0x0][0xd3c] ;  /* 0x00034f0000047ab9 */ /* 0x000fe40000000800 */
[----:B------:R-:W-:-:S13]  /*9830*/  ISETP.GE.AND P0, PT, R7, UR4, PT ;  /* 0x0000000407007c0c */ /* 0x000fda000bf06270 */
[----:B------:R-:W-:Y:S05]  /*9840*/  @!P0 BRA `(.L_x_1153) ;  /* 0xffffff7400708947 */ /* 0x000fea000383ffff */
[----:B------:R-:W-:Y:S05]  /*9850*/  EXIT ;  /* 0x000000000000794d */ /* 0x000fea0003800000 */
.L_x_1105:
[----:B------:R-:W-:-:S08]  /*9860*/  NOP ;  /* 0x0000000000007918 */ /* 0x000fd00000000000 */
[----:B0-----:R-:W0:-:S00]  /*9870*/  USETMAXREG.DEALLOC.CTAPOOL 0x28 ;  /* 0x00000028000079c8 */ /* 0x001e0000080e0500 */
        /* <DEDUP_REMOVED lines=14> */
.L_x_1154:
        /* <DEDUP_REMOVED lines=40> */
.L_x_1160:
        /* <DEDUP_REMOVED lines=12> */
.L_x_1159:
[----:B------:R-:W-:Y:S05]  /*9ca0*/  BSYNC B0 ;  /* 0x0000000000007941 */ /* 0x000fea0003800000 */
.L_x_1158:
[----:B0----5:R-:W0:Y:S02]  /*9cb0*/  SHFL.UP PT, R2, R0, 0x1, RZ ;  /* 0x0420000000027989 */ /* 0x021e2400000e00ff */
[----:B0-----:R-:W-:-:S04]  /*9cc0*/  SEL R3, R2, RZ, P1 ;  /* 0x000000ff02037207 */ /* 0x001fc80000800000 */
[----:B------:R-:W-:-:S05]  /*9cd0*/  IADD3 R3, R0, R3, RZ ;  /* 0x0000000300037210 */ /* 0x000fca0007ffe0ff */
        /* <DEDUP_REMOVED lines=18> */
.L_x_1156:
        /* <DEDUP_REMOVED lines=15> */
.L_x_1161:
[----:B---3--:R-:W-:Y:S01]  /*9ef0*/  IMAD R16, R16, UR5, R8 ;  /* 0x0000000510107c24 */ /* 0x008fe2000f8e0208 */
[----:B0-----:R-:W-:Y:S01]  /*9f00*/  IABS R2, R10 ;  /* 0x0000000a00027213 */ /* 0x001fe20000000000 */
[----:B-1----:R-:W-:Y:S02]  /*9f10*/  IMAD.MOV R0, RZ, RZ, -R3 ;  /* 0x000000ffff007224 */ /* 0x002fe400078e0a03 */
[----:B------:R-:W-:Y:S01]  /*9f20*/  VIADD R19, R19, UR4 ;  /* 0x0000000413137c36 */ /* 0x000fe20008000000 */
[----:B------:R-:W-:Y:S01]  /*9f30*/  IADD3 R11, -R16, UR6, RZ ;  /* 0x00000006100b7c10 */ /* 0x000fe2000fffe1ff */
[----:B------:R-:W-:Y:S02]  /*9f40*/  IMAD.MOV R4, RZ, RZ, -R2 ;  /* 0x000000ffff047224 */ /* 0x000fe400078e0a02 */
[----:B--2---:R-:W-:Y:S01]  /*9f50*/  IMAD R7, R0, R9, RZ ;  /* 0x0000000900077224 */ /* 0x004fe200078e02ff */
[----:B------:R-:W-:Y:S01]  /*9f60*/  IABS R0, R11 ;  /* 0x0000000b00007213 */ /* 0x000fe20000000000 */
[----:B------:R-:W-:-:S04]  /*9f70*/  IMAD.MOV.U32 R2, RZ, RZ, RZ ;  /* 0x000000ffff027224 */ /* 0x000fc800078e00ff */
        /* <DEDUP_REMOVED lines=12> */
[----:B------:R-:W-:-:S06]  /*a040*/  @P0 IADD3 R2, R2, 0x1, RZ ;  /* 0x0000000102020810 */ /* 0x000fcc0007ffe0ff */
[----:B------:R-:W-:Y:S01]  /*a050*/  @!P2 IMAD.MOV R2, RZ, RZ, -R2 ;  /* 0x000000ffff02a224 */ /* 0x000fe200078e0a02 */
[----:B------:R-:W-:-:S05]  /*a060*/  @!P1 LOP3.LUT R2, RZ, R10, RZ, 0x33, !PT ;  /* 0x0000000aff029212 */ /* 0x000fca00078e33ff */
[--C-:B------:R-:W-:Y:S02]  /*a070*/  IMAD.MOV R17, RZ, RZ, -R2.reuse ;  /* 0x000000ffff117224 */ /* 0x100fe400078e0a02 */
[----:B------:R-:W-:Y:S02]  /*a080*/  IMAD.MOV.U32 R18, RZ, RZ, R2 ;  /* 0x000000ffff127224 */ /* 0x000fe400078e0002 */
[----:B------:R-:W-:Y:S01]  /*a090*/  IMAD R17, R10, R17, R11 ;  /* 0x000000110a117224 */ /* 0x000fe200078e020b */
[----:B------:R-:W-:Y:S06]  /*a0a0*/  BRA `(.L_x_1162) ;  /* 0x0000000000147947 */ /* 0x000fec0003800000 */
.L_x_1157:
[----:B------:R-:W-:Y:S01]  /*a0b0*/  ULDC UR4, c[0x0][0xd3c] ;  /* 0x00034f0000047ab9 */ /* 0x000fe20000000800 */
[----:B------:R-:W-:Y:S02]  /*a0c0*/  IMAD.MOV.U32 R17, RZ, RZ, RZ ;  /* 0x000000ffff117224 */ /* 0x000fe400078e00ff */
[----:B------:R-:W-:Y:S02]  /*a0d0*/  IMAD.U32 R16, RZ, RZ, UR6 ;  /* 0x00000006ff107e24 */ /* 0x000fe4000f8e00ff */
[----:B------:R-:W-:Y:S02]  /*a0e0*/  IMAD.MOV.U32 R18, RZ, RZ, RZ ;  /* 0x000000ffff127224 */ /* 0x000fe400078e00ff */
[----:B------:R-:W-:-:S07]  /*a0f0*/  IMAD.U32 R19, RZ, RZ, UR4 ;  /* 0x00000004ff137e24 */ /* 0x000fce000f8e00ff */
.L_x_1162:
[----:B------:R-:W-:-:S13]  /*a100*/  ISETP.NE.AND P0, PT, R5, RZ, PT ;  /* 0x000000ff0500720c */ /* 0x000fda0003f05270 */
[----:B------:R-:W0:Y:S01]  /*a110*/  @!P0 S2R R3, SR_CgaCtaId ;  /* 0x0000000000038919 */ /* 0x000e220000008800 */
[----:B------:R-:W-:-:S04]  /*a120*/  @!P0 MOV R0, 0x400 ;  /* 0x0000040000008802 */ /* 0x000fc80000000f00 */
[----:B0-----:R-:W-:-:S05]  /*a130*/  @!P0 LEA R0, R3, R0, 0x18 ;  /* 0x0000000003008211 */ /* 0x001fca00078ec0ff */
[----:B------:R1:W-:Y:S01]  /*a140*/  @!P0 STS.128 [R0+0x324d0], R16 ;  /* 0x0324d01000008388 */ /* 0x0003e20000000c00 */
[----:B------:R-:W-:Y:S06]  /*a150*/  BAR.ARV 0x5, 0x180 ;  /* 0x0146000000007b1d */ /* 0x000fec0000002000 */
.L_x_1155:
[----:B------:R2:W-:Y:S01]  /*a160*/  STL [R1+0x18], RZ ;  /* 0x000018ff01007387 */ /* 0x0005e20000100800 */
[----:B------:R-:W-:Y:S01]  /*a170*/  ULDC UR4, c[0x0][0xd3c] ;  /* 0x00034f0000047ab9 */ /* 0x000fe20000000800 */
[----:B------:R-:W-:Y:S01]  /*a180*/  IMAD.MOV.U32 R27, RZ, RZ, 0x1 ;  /* 0x00000001ff1b7424 */ /* 0x000fe200078e00ff */
[----:B0-----:R-:W-:Y:S01]  /*a190*/  ISETP.GE.AND P0, PT, R19, UR4, PT ;  /* 0x0000000413007c0c */ /* 0x001fe2000bf06270 */
[----:B------:R-:W-:-:S12]  /*a1a0*/  IMAD.MOV.U32 R24, RZ, RZ, RZ ;  /* 0x000000ffff187224 */ /* 0x000fd800078e00ff */
[----:B--2---:R-:W-:Y:S05]  /*a1b0*/  @P0 BRA `(.L_x_1163) ;  /* 0x0000005000300947 */ /* 0x004fea0003800000 */
[----:B-1----:R-:W2:Y:S01]  /*a1c0*/  LDL R0, [R1+0x24] ;  /* 0x0000240001007983 */ /* 0x002ea20000100800 */
[----:B------:R-:W0:Y:S01]  /*a1d0*/  S2UR UR5, SR_CgaCtaId ;  /* 0x00000000000579c3 */ /* 0x000e220000008800 */
[----:B------:R-:W-:Y:S01]  /*a1e0*/  BSSY B8, `(.L_x_1163) ;  /* 0x0000509000087945 */ /* 0x000fe20003800000 */
[----:B------:R-:W-:Y:S01]  /*a1f0*/  IMAD.MOV.U32 R27, RZ, RZ, 0x1 ;  /* 0x00000001ff1b7424 */ /* 0x000fe200078e00ff */
[----:B------:R-:W1:Y:S01]  /*a200*/  S2R R5, SR_TID.X ;  /* 0x0000000000057919 */ /* 0x000e620000002100 */
[----:B------:R-:W-:Y:S01]  /*a210*/  IMAD.MOV.U32 R24, RZ, RZ, RZ ;  /* 0x000000ffff187224 */ /* 0x000fe200078e00ff */
[----:B------:R-:W-:Y:S01]  /*a220*/  ULDC UR39, c[0x0][0xc] ;  /* 0x0000030000277ab9 */ /* 0x000fe20000000800 */
[----:B------:R3:W-:Y:S01]  /*a230*/  STL [R1+0x18], RZ ;  /* 0x000018ff01007387 */ /* 0x0007e20000100800 */
[C---:B-1----:R-:W-:Y:S02]  /*a240*/  LOP3.LUT R4, R5.reuse, 0x7f, RZ, 0xc0, !PT ;  /* 0x0000007f05047812 */ /* 0x042fe400078ec0ff */
[----:B--2---:R-:W-:Y:S01]  /*a250*/  R2UR UR4, R0 ;  /* 0x00000000000472ca */ /* 0x004fe200000e0000 */
[----:B------:R-:W-:-:S05]  /*a260*/  IMAD.SHL.U32 R0, R5, 0x8, RZ ;  /* 0x0000000805007824 */ /* 0x000fca00078e00ff */
[----:B------:R-:W-:-:S04]  /*a270*/  LOP3.LUT R2, R0, 0x1f8, RZ, 0xc0, !PT ;  /* 0x000001f800027812 */ /* 0x000fc800078ec0ff */
[----:B------:R-:W-:Y:S01]  /*a280*/  LOP3.LUT R3, R2, 0x38, R5, 0x78, !PT ;  /* 0x0000003802037812 */ /* 0x000fe200078e7805 */
[----:B------:R-:W-:Y:S01]  /*a290*/  IMAD.SHL.U32 R2, R5, 0x10, RZ ;  /* 0x0000001005027824 */ /* 0x000fe200078e00ff */
[----:B------:R-:W-:Y:S01]  /*a2a0*/  SHF.R.U32.HI R5, RZ, 0x3, R4 ;  /* 0x00000003ff057819 */ /* 0x000fe20000011604 */
[----:B------:R-:W-:Y:S01]  /*a2b0*/  ULOP3.LUT UR38, UR4, 0x2, URZ, 0xfc, !UPT ;  /* 0x0000000204267892 */ /* 0x000fe2000f8efc3f */
[----:B------:R-:W-:Y:S02]  /*a2c0*/  LOP3.LUT R30, R3, 0x200, R0, 0xf8, !PT ;  /* 0x00000200031e7812 */ /* 0x000fe400078ef800 */
[----:B------:R-:W-:Y:S01]  /*a2d0*/  UMOV UR4, 0x400 ;  /* 0x0000040000047882 */ /* 0x000fe20000000000 */
[----:B------:R-:W-:Y:S01]  /*a2e0*/  LOP3.LUT R4, R0, 0x38, RZ, 0xc0, !PT ;  /* 0x0000003800047812 */ /* 0x000fe200078ec0ff */
[----:B0-----:R-:W-:Y:S01]  /*a2f0*/  ULEA UR4, UR5, UR4, 0x18 ;  /* 0x0000000405047291 */ /* 0x001fe2000f8ec03f */
[----:B------:R-:W-:Y:S02]  /*a300*/  LOP3.LUT R0, R5, 0x70, R2, 0xf8, !PT ;  /* 0x0000007005007812 */ /* 0x000fe400078ef802 */
[----:B------:R-:W-:-:S02]  /*a310*/  LOP3.LUT R3, R4, 0x40, RZ, 0xfc, !PT ;  /* 0x0000004004037812 */ /* 0x000fc400078efcff */
[C---:B------:R-:W-:Y:S01]  /*a320*/  LOP3.LUT R2, R4.reuse, 0x80, RZ, 0xfc, !PT ;  /* 0x0000008004027812 */ /* 0x040fe200078efcff */
[----:B------:R-:W-:Y:S01]  /*a330*/  IMAD.U32 R22, RZ, RZ, UR4 ;  /* 0x00000004ff167e24 */ /* 0x000fe2000f8e00ff */
[----:B------:R-:W-:-:S03]  /*a340*/  LOP3.LUT R0, R4, 0xc0, RZ, 0xfc, !PT ;  /* 0x000000c004007812 */ /* 0x000fc600078efcff */
[----:B---3--:R-:W-:-:S07]  /*a350*/  IMAD R26, R30, 0x2, R22 ;  /* 0x000000021e1a7824 */ /* 0x008fce00078e0216 */
.L_x_1230:
[----:B0-----:R-:W0:Y:S02]  /*a360*/  LDC.64 R34, c[0x0][0xd88] ;  /* 0x00036200ff227b82 */ /* 0x001e240000000a00 */
[----:B0-----:R-:W-:-:S06]  /*a370*/  IMAD.WIDE R34, R19, 0x4, R34 ;  /* 0x0000000413227825 */ /* 0x001fcc00078e0222 */
[----:B--2---:R0:W2:Y:S01]  /*a380*/  LDG.E R34, desc[UR36][R34.64] ;  /* 0x0000002422227981 */ /* 0x0040a2000c1e1900 */
[----:B------:R-:W-:Y:S05]  /*a390*/  YIELD ;  /* 0x0000000000007946 */ /* 0x000fea0003800000 */
[----:B------:R-:W-:Y:S01]  /*a3a0*/  ULDC.64 UR4, c[0x0][0xb20] ;  /* 0x0002c80000047ab9 */ /* 0x000fe20000000a00 */
[----:B------:R-:W-:Y:S01]  /*a3b0*/  MOV R32, RZ ;  /* 0x000000ff00207202 */ /* 0x000fe20000000f00 */
[----:B------:R-:W-:Y:S01]  /*a3c0*/  ULDC.64 UR6, c[0x0][0xb10] ;  /* 0x0002c40000067ab9 */ /* 0x000fe20000000a00 */
[----:B------:R-:W-:-:S04]  /*a3d0*/  ISETP.NE.U32.AND P0, PT, RZ, UR4, PT ;  /* 0x00000004ff007c0c */ /* 0x000fc8000bf05070 */
[----:B------:R-:W-:Y:S01]  /*a3e0*/  ISETP.NE.AND.EX P0, PT, RZ, UR5, PT, P0 ;  /* 0x00000005ff007c0c */ /* 0x000fe2000bf05300 */
[----:B0-----:R-:W-:Y:S01]  /*a3f0*/  IMAD.MOV.U32 R35, RZ, RZ, RZ ;  /* 0x000000ffff237224 */ /* 0x001fe200078e00ff */
        /* <DEDUP_REMOVED lines=9> */
[----:B------:R-:W-:Y:S02]  /*a490*/  LOP3.LUT R23, R23, 0xffffffbf, RZ, 0xc0, !PT ;  /* 0xffffffbf17177812 */ /* 0x000fe400078ec0ff */
[----:B------:R-:W-:Y:S02]  /*a4a0*/  ISETP.NE.AND.EX P2, PT, RZ, UR5, PT, P0 ;  /* 0x00000005ff007c0c */ /* 0x000fe4000bf45300 */
[----:B------:R-:W-:Y:S02]  /*a4b0*/  ISETP.NE.U32.AND P0, PT, RZ, UR6, PT ;  /* 0x00000006ff007c0c */ /* 0x000fe4000bf05070 */
[----:B-1----:R-:W-:Y:S02]  /*a4c0*/  IADD3 R2, P1, R25, UR4, RZ ;  /* 0x0000000419027c10 */ /* 0x002fe4000ff3e0ff */
[----:B------:R-:W-:-:S02]  /*a4d0*/  ISETP.NE.AND.EX P0, PT, RZ, UR7, PT, P0 ;  /* 0x00000007ff007c0c */ /* 0x000fc4000bf05300 */
[----:B------:R-:W-:Y:S01]  /*a4e0*/  IADD3.X R3, R28, UR5, RZ, P1, !PT ;  /* 0x000000051c037c10 */ /* 0x000fe20008ffe4ff */
[----:B------:R-:W-:-:S04]  /*a4f0*/  ULDC.64 UR4, c[0x0][0x418] ;  /* 0x0001060000047ab9 */ /* 0x000fc80000000a00 */
[----:B------:R-:W-:Y:S01]  /*a500*/  @P2 LOP3.LUT R23, R23, 0x40, RZ, 0xfc, !PT ;  /* 0x0000004017172812 */ /* 0x000fe200078efcff */
[----:B------:R1:W5:Y:S05]  /*a510*/  @P2 LDG.E R35, desc[UR36][R2.64] ;  /* 0x0000002402232981 */ /* 0x00036a000c1e1900 */
[----:B------:R-:W-:-:S04]  /*a520*/  @P0 IADD3 R4, P1, R25, UR6, RZ ;  /* 0x0000000619040c10 */ /* 0x000fc8000ff3e0ff */
[----:B------:R-:W-:-:S05]  /*a530*/  @P0 IADD3.X R5, R28, UR7, RZ, P1, !PT ;  /* 0x000000071c050c10 */ /* 0x000fca0008ffe4ff */
        /* <DEDUP_REMOVED lines=11> */
[----:B-1----:R-:W-:-:S05]  /*a5f0*/  IMAD.U32 R0, RZ, RZ, UR4 ;  /* 0x00000004ff007e24 */ /* 0x002fca000f8e00ff */
[----:B------:R0:W-:Y:S01]  /*a600*/  STL [R1+0x8], R0 ;  /* 0x0000080001007387 */ /* 0x0001e20000100800 */
[----:B------:R-:W-:Y:S05]  /*a610*/  @!P2 BRA `(.L_x_1164) ;  /* 0x000000000010a947 */ /* 0x000fea0003800000 */
[----:B------:R-:W2:Y:S04]  /*a620*/  LDG.E R5, desc[UR36][R2.64] ;  /* 0x0000002402057981 */ /* 0x000ea8000c1e1900 */
[----:B0-----:R-:W2:Y:S02]  /*a630*/  LDG.E R0, desc[UR36][R2.64+0x4] ;  /* 0x0000042402007981 */ /* 0x001ea4000c1e1900 */
[----:B--2---:R-:W-:-:S05]  /*a640*/  IMAD.IADD R0, R0, 0x1, -R5 ;  /* 0x0000000100007824 */ /* 0x004fca00078e0a05 */
[----:B------:R2:W-:Y:S02]  /*a650*/  STL [R1+0x8], R0 ;  /* 0x0000080001007387 */ /* 0x0005e40000100800 */
.L_x_1164:
        /* <DEDUP_REMOVED lines=9> */
.L_x_1165:
[----:B------:R-:W-:Y:S02]  /*a6f0*/  ULDC.64 UR4, c[0x0][0xb00] ;  /* 0x0002c00000047ab9 */ /* 0x000fe40000000a00 */
[----:B------:R-:W-:-:S04]  /*a700*/  ISETP.NE.U32.AND P0, PT, RZ, UR4, PT ;  /* 0x00000004ff007c0c */ /* 0x000fc8000bf05070 */
[----:B------:R-:W-:-:S13]  /*a710*/  ISETP.NE.AND.EX P0, PT, RZ, UR5, PT, P0 ;  /* 0x00000005ff007c0c */ /* 0x000fda000bf05300 */
[----:B------:R-:W-:Y:S05]  /*a720*/  @!P0 BRA `(.L_x_1166) ;  /* 0x0000000000148947 */ /* 0x000fea0003800000 */
[----:B-1----:R-:W1:Y:S02]  /*a730*/  LDC.64 R2, c[0x0][0xb00] ;  /* 0x0002c000ff027b82 */ /* 0x002e640000000a00 */
[----:B-1----:R-:W-:-:S05]  /*a740*/  IMAD.WIDE R2, R29, 0x4, R2 ;  /* 0x000000041d027825 */ /* 0x002fca00078e0202 */
[----:B------:R-:W3:Y:S04]  /*a750*/  LDG.E R7, desc[UR36][R2.64] ;  /* 0x0000002402077981 */ /* 0x000ee8000c1e1900 */
[----:B0-2---:R-:W3:Y:S02]  /*a760*/  LDG.E R0, desc[UR36][R2.64+0x4] ;  /* 0x0000042402007981 */ /* 0x005ee4000c1e1900 */
[----:B---3--:R-:W-:-:S07]  /*a770*/  IMAD.IADD R7, R0, 0x1, -R7 ;  /* 0x0000000100077824 */ /* 0x008fce00078e0a07 */
.L_x_1166:
[----:B-----5:R-:W-:Y:S01]  /*a780*/  IMAD.IADD R33, R7, 0x1, -R32 ;  /* 0x0000000107217824 */ /* 0x020fe200078e0a20 */
[----:B------:R-:W-:Y:S03]  /*a790*/  BSSY B7, `(.L_x_1167) ;  /* 0x000040f000077945 */ /* 0x000fe60003800000 */
[C---:B012---:R-:W-:Y:S01]  /*a7a0*/  VIADD R0, R33.reuse, 0x5f ;  /* 0x0000005f21007836 */ /* 0x047fe20000000000 */
[----:B------:R0:W-:Y:S01]  /*a7b0*/  STL [R1], R33 ;  /* 0x0000002101007387 */ /* 0x0001e20000100800 */
[----:B------:R-:W-:Y:S02]  /*a7c0*/  ISETP.GT.AND P0, PT, R33, RZ, PT ;  /* 0x000000ff2100720c */ /* 0x000fe40003f04270 */
[----:B------:R-:W-:-:S05]  /*a7d0*/  IMAD.HI R0, R0, 0x2aaaaaab, RZ ;  /* 0x2aaaaaab00007827 */ /* 0x000fca00078e02ff */
[----:B------:R-:W-:-:S04]  /*a7e0*/  SHF.R.U32.HI R3, RZ, 0x1f, R0 ;  /* 0x0000001fff037819 */ /* 0x000fc80000011600 */
        /* <DEDUP_REMOVED lines=10> */
[----:B0-----:R-:W1:Y:S02]  /*a890*/  FLO.U32 R0, UR4 ;  /* 0x0000000400007d00 */ /* 0x001e6400080e0000 */
[----:B-1----:R-:W-:-:S06]  /*a8a0*/  ISETP.EQ.U32.AND P0, PT, R0, R5, PT ;  /* 0x000000050000720c */ /* 0x002fcc0003f02070 */
[----:B------:R-:W2:Y:S07]  /*a8b0*/  POPC R5, UR4 ;  /* 0x0000000400057d09 */ /* 0x000eae0008000000 */
[----:B--2---:R-:W2:Y:S01]  /*a8c0*/  @P0 ATOMG.E.ADD.STRONG.GPU PT, R3, desc[UR36][R2.64], R5 ;  /* 0x00000005020309a8 */ /* 0x004ea200081ee1e4 */
[----:B------:R-:W0:Y:S02]  /*a8d0*/  S2R R4, SR_LTMASK ;  /* 0x0000000000047919 */ /* 0x000e240000003900 */
[----:B0-----:R-:W-:-:S04]  /*a8e0*/  LOP3.LUT R4, R4, UR4, RZ, 0xc0, !PT ;  /* 0x0000000404047c12 */ /* 0x001fc8000f8ec0ff */
[----:B------:R-:W0:Y:S01]  /*a8f0*/  POPC R7, R4 ;  /* 0x0000000400077309 */ /* 0x000e220000000000 */
[----:B--2---:R-:W0:Y:S02]  /*a900*/  SHFL.IDX PT, R0, R3, R0, 0x1f ;  /* 0x00001f0003007589 */ /* 0x004e2400000e0000 */
[----:B0-----:R-:W-:Y:S01]  /*a910*/  IADD3 R16, R0, UR39, R7 ;  /* 0x0000002700107c10 */ /* 0x001fe2000fffe007 */
[----:B------:R-:W-:Y:S06]  /*a920*/  BRA `(.L_x_1169) ;  /* 0x0000003c00d47947 */ /* 0x000fec0003800000 */
.L_x_1168:
[----:B0-----:R-:W-:Y:S01]  /*a930*/  VIADD R0, R22, 0x1c400 ;  /* 0x0001c40016007836 */ /* 0x001fe20000000000 */
        /* <DEDUP_REMOVED lines=8> */
[----:B------:R-:W-:Y:S01]  /*a9c0*/  MOV R8, 0x70 ;  /* 0x0000007000087802 */ /* 0x000fe20000000f00 */
[----:B------:R-:W0:Y:S01]  /*a9d0*/  LDC.64 R2, c[0x4][R2] ;  /* 0x0100000002027b82 */ /* 0x000e220000000a00 */
[----:B------:R-:W-:Y:S02]  /*a9e0*/  IMAD.U32 R5, RZ, RZ, UR7 ;  /* 0x00000007ff057e24 */ /* 0x000fe4000f8e00ff */
[----:B------:R-:W-:Y:S02]  /*a9f0*/  IMAD.U32 R6, RZ, RZ, UR8 ;  /* 0x00000008ff067e24 */ /* 0x000fe4000f8e00ff */
[----:B------:R-:W-:-:S02]  /*aa00*/  IMAD.U32 R7, RZ, RZ, UR9 ;  /* 0x00000009ff077e24 */ /* 0x000fc4000f8e00ff */
[----:B------:R-:W-:Y:S02]  /*aa10*/  IMAD.U32 R10, RZ, RZ, UR4 ;  /* 0x00000004ff0a7e24 */ /* 0x000fe4000f8e00ff */
[----:B------:R-:W-:Y:S02]  /*aa20*/  IMAD.U32 R11, RZ, RZ, UR5 ;  /* 0x00000005ff0b7e24 */ /* 0x000fe4000f8e00ff */
[----:B------:R-:W-:Y:S02]  /*aa30*/  IMAD.MOV.U32 R12, RZ, RZ, 0x1 ;  /* 0x00000001ff0c7424 */ /* 0x000fe400078e00ff */
[----:B------:R-:W-:-:S07]  /*aa40*/  IMAD.MOV.U32 R13, RZ, RZ, RZ ;  /* 0x000000ffff0d7224 */ /* 0x000fce00078e00ff */
[----:B------:R-:W-:-:S07]  /*aa50*/  LEPC R20, `(.L_x_1171) ;  /* 0x000000001014794e */ /* 0x000fce0000000000 */
[----:B0-----:R-:W-:Y:S05]  /*aa60*/  CALL.ABS.NOINC R2 ;  /* 0x0000000002007343 */ /* 0x001fea0003c00000 */
.L_x_1171:
[----:B------:R-:W-:Y:S05]  /*aa70*/  BSYNC B6 ;  /* 0x0000000000067941 */ /* 0x000fea0003800000 */
.L_x_1170:
        /* <DEDUP_REMOVED lines=8> */
[----:B------:R0:W1:Y:S01]  /*ab00*/  LDC.64 R2, c[0x4][R31] ;  /* 0x010000001f027b82 */ /* 0x0000620000000a00 */
        /* <DEDUP_REMOVED lines=11> */
.L_x_1174:
        /* <DEDUP_REMOVED lines=15> */
.L_x_1173:
[----:B------:R-:W-:Y:S05]  /*acb0*/  BSYNC B6 ;  /* 0x0000000000067941 */ /* 0x000fea0003800000 */
.L_x_1172:
[----:B------:R-:W2:Y:S01]  /*acc0*/  LDL R31, [R1+0x1c] ;  /* 0x00001c00011f7983 */ /* 0x000ea20000100800 */
[----:B------:R-:W-:Y:S01]  /*acd0*/  ULDC.64 UR4, c[0x0][0xaf0] ;  /* 0x0002bc0000047ab9 */ /* 0x000fe20000000a00 */
[----:B------:R-:W0:Y:S01]  /*ace0*/  LDC R9, c[0x0][0x430] ;  /* 0x00010c00ff097b82 */ /* 0x000e220000000800 */
[----:B------:R-:W-:Y:S01]  /*acf0*/  ISETP.NE.U32.AND P0, PT, RZ, UR4, PT ;  /* 0x00000004ff007c0c */ /* 0x000fe2000bf05070 */
[----:B------:R-:W1:Y:S03]  /*ad00*/  S2R R20, SR_TID.X ;  /* 0x0000000000147919 */ /* 0x000e660000002100 */
[----:B------:R-:W-:-:S13]  /*ad10*/  ISETP.NE.AND.EX P0, PT, RZ, UR5, PT, P0 ;  /* 0x00000005ff007c0c */ /* 0x000fda000bf05300 */
[----:B------:R-:W-:Y:S01]  /*ad20*/  @P0 IADD3 R2, P1, R25, UR4, RZ ;  /* 0x0000000419020c10 */ /* 0x000fe2000ff3e0ff */
[----:B------:R-:W3:Y:S01]  /*ad30*/  S2R R21, SR_TID.X ;  /* 0x0000000000157919 */ /* 0x000ee20000002100 */
[----:B------:R-:W-:Y:S02]  /*ad40*/  ULDC UR4, c[0x0][0x320] ;  /* 0x0000c80000047ab9 */ /* 0x000fe40000000800 */
[----:B------:R-:W-:-:S05]  /*ad50*/  @P0 IADD3.X R3, R28, UR5, RZ, P1, !PT ;  /* 0x000000051c030c10 */ /* 0x000fca0008ffe4ff */
[----:B------:R4:W4:Y:S01]  /*ad60*/  @P0 LDG.E R29, desc[UR36][R2.64] ;  /* 0x00000024021d0981 */ /* 0x000922000c1e1900 */
[----:B0-----:R-:W-:Y:S01]  /*ad70*/  ISETP.NE.AND P2, PT, R9, 0x1, PT ;  /* 0x000000010900780c */ /* 0x001fe20003f45270 */
[----:B------:R-:W-:Y:S01]  /*ad80*/  IMAD.MOV.U32 R36, RZ, RZ, RZ ;  /* 0x000000ffff247224 */ /* 0x000fe200078e00ff */
[----:B------:R-:W-:Y:S02]  /*ad90*/  LOP3.LUT R23, R23, 0xffff7fff, RZ, 0xc0, !PT ;  /* 0xffff7fff17177812 */ /* 0x000fe400078ec0ff */
[----:B-1----:R-:W-:-:S04]  /*ada0*/  LOP3.LUT R20, R20, 0x7f, RZ, 0xc0, !PT ;  /* 0x0000007f14147812 */ /* 0x002fc800078ec0ff */
[----:B------:R-:W-:-:S05]  /*adb0*/  SHF.R.U32.HI R0, RZ, 0x3, R20 ;  /* 0x00000003ff007819 */ /* 0x000fca0000011614 */
[----:B------:R-:W0:Y:S01]  /*adc0*/  @P2 LDC R4, c[0x0][0x434] ;  /* 0x00010d00ff042b82 */ /* 0x000e220000000800 */
[----:B------:R-:W-:-:S07]  /*add0*/  @P2 LOP3.LUT R23, R23, 0x8000, RZ, 0xfc, !PT ;  /* 0x0000800017172812 */ /* 0x000fce00078efcff */
[----:B------:R-:W1:Y:S01]  /*ade0*/  @P2 LDC R5, c[0x0][0x438] ;  /* 0x00010e00ff052b82 */ /* 0x000e620000000800 */
[----:B---3--:R-:W-:-:S05]  /*adf0*/  IMAD.SHL.U32 R20, R21, 0x10, RZ ;  /* 0x0000001015147824 */ /* 0x008fca00078e00ff */
[----:B------:R-:W-:Y:S02]  /*ae00*/  LOP3.LUT R20, R0, 0x70, R20, 0xf8, !PT ;  /* 0x0000007000147812 */ /* 0x000fe400078ef814 */
[----:B------:R-:W-:Y:S01]  /*ae10*/  LOP3.LUT R23, R23, 0xffffffef, RZ, 0xc0, !PT ;  /* 0xffffffef17177812 */ /* 0x000fe200078ec0ff */
[----:B------:R-:W-:Y:S01]  /*ae20*/  UMOV UR5, 0xffffffff ;  /* 0xffffffff00057882 */ /* 0x000fe20000000000 */
[----:B--2---:R-:W-:Y:S02]  /*ae30*/  VIADD R8, R31, 0xffffffff ;  /* 0xffffffff1f087836 */ /* 0x004fe40000000000 */
[----:B------:R-:W2:Y:S02]  /*ae40*/  S2R R31, SR_TID.X ;  /* 0x00000000001f7919 */ /* 0x000ea40000002100 */
[----:B------:R-:W-:-:S05]  /*ae50*/  IMAD R37, R8, 0x60, R20 ;  /* 0x0000006008257824 */ /* 0x000fca00078e0214 */
[C---:B------:R-:W-:Y:S01]  /*ae60*/  ISETP.GE.AND P0, PT, R37.reuse, R33, PT ;  /* 0x000000212500720c */ /* 0x040fe20003f06270 */
[----:B------:R-:W-:-:S03]  /*ae70*/  IMAD.IADD R37, R37, 0x1, R32 ;  /* 0x0000000125257824 */ /* 0x000fc600078e0220 */
[----:B------:R-:W-:Y:S01]  /*ae80*/  ISETP.GT.U32.OR P0, PT, R20, 0x5f, P0 ;  /* 0x0000005f1400780c */ /* 0x000fe20000704470 */
[----:B0-----:R-:W-:-:S04]  /*ae90*/  @P2 IMAD.HI.U32 R4, R37, R4, RZ ;  /* 0x0000000425042227 */ /* 0x001fc800078e00ff */
[----:B------:R-:W-:Y:S01]  /*aea0*/  IMAD.MOV.U32 R0, RZ, RZ, R37 ;  /* 0x000000ffff007224 */ /* 0x000fe200078e0025 */
[----:B-1----:R-:W-:-:S07]  /*aeb0*/  @P2 SHF.R.U32.HI R0, RZ, R5, R4 ;  /* 0x00000005ff002219 */ /* 0x002fce0000011604 */
[----:B------:R-:W0:Y:S01]  /*aec0*/  @!P0 LDC.64 R4, c[0x0][0x428] ;  /* 0x00010a00ff048b82 */ /* 0x000e220000000a00 */
[--C-:B----4-:R-:W-:Y:S01]  /*aed0*/  @!P0 SHF.R.S32.HI R3, RZ, 0x1f, R0.reuse ;  /* 0x0000001fff038819 */ /* 0x110fe20000011400 */
[----:B------:R-:W-:Y:S01]  /*aee0*/  @!P0 IMAD.MOV.U32 R2, RZ, RZ, R0 ;  /* 0x000000ffff028224 */ /* 0x000fe200078e0000 */
[----:B------:R-:W-:-:S05]  /*aef0*/  SHF.R.S32.HI R33, RZ, 0x1f, R29 ;  /* 0x0000001fff217819 */ /* 0x000fca000001141d */
[----:B------:R-:W1:Y:S01]  /*af00*/  @!P0 LDC.64 R6, c[0x0][0x418] ;  /* 0x00010600ff068b82 */ /* 0x000e620000000a00 */
[----:B--2---:R-:W-:-:S05]  /*af10*/  IMAD.SHL.U32 R31, R31, 0x8, RZ ;  /* 0x000000081f1f7824 */ /* 0x004fca00078e00ff */
[----:B------:R-:W-:-:S04]  /*af20*/  LOP3.LUT R31, R31, 0x38, RZ, 0xc0, !PT ;  /* 0x000000381f1f7812 */ /* 0x000fc800078ec0ff */
[----:B------:R-:W-:Y:S01]  /*af30*/  LOP3.LUT R11, R31, 0x40, RZ, 0xfc, !PT ;  /* 0x000000401f0b7812 */ /* 0x000fe200078efcff */
[----:B0-----:R-:W-:-:S03]  /*af40*/  @!P0 IMAD.WIDE.U32 R2, R29, R4, R2 ;  /* 0x000000041d028225 */ /* 0x001fc600078e0002 */
[----:B------:R-:W-:Y:S01]  /*af50*/  ISETP.GE.AND P3, PT, R11, UR4, PT ;  /* 0x000000040b007c0c */ /* 0x000fe2000bf66270 */
[----:B------:R-:W-:-:S04]  /*af60*/  @!P0 IMAD R4, R33, R4, RZ ;  /* 0x0000000421048224 */ /* 0x000fc800078e02ff */
[----:B------:R-:W-:Y:S01]  /*af70*/  @!P0 IMAD R5, R29, R5, R4 ;  /* 0x000000051d058224 */ /* 0x000fe200078e0204 */
[----:B-1----:R-:W-:-:S03]  /*af80*/  @!P0 LEA R6, P1, R2, R6, 0x2 ;  /* 0x0000000602068211 */ /* 0x002fc600078210ff */
[----:B------:R-:W-:Y:S01]  /*af90*/  @!P0 IMAD.IADD R5, R3, 0x1, R5 ;  /* 0x0000000103058824 */ /* 0x000fe200078e0205 */
[----:B------:R-:W-:-:S03]  /*afa0*/  LOP3.LUT R10, R31, 0x80, RZ, 0xfc, !PT ;  /* 0x000000801f0a7812 */ /* 0x000fc600078efcff */
[----:B------:R-:W-:Y:S02]  /*afb0*/  @P3 LOP3.LUT R23, R23, 0x10, RZ, 0xfc, !PT ;  /* 0x0000001017173812 */ /* 0x000fe400078efcff */
[----:B------:R-:W-:Y:S02]  /*afc0*/  @!P0 LEA.HI.X R7, R2, R7, R5, 0x2, P1 ;  /* 0x0000000702078211 */ /* 0x000fe400008f1405 */
[----:B------:R-:W-:Y:S01]  /*afd0*/  ISETP.GE.AND P1, PT, R10, UR4, PT ;  /* 0x000000040a007c0c */ /* 0x000fe2000bf26270 */
[----:B------:R-:W-:Y:S01]  /*afe0*/  IMAD.MOV R0, RZ, RZ, -R0 ;  /* 0x000000ffff007224 */ /* 0x000fe200078e0a00 */
[----:B------:R-:W-:Y:S01]  /*aff0*/  ISETP.GE.AND P2, PT, R31, UR4, PT ;  /* 0x000000041f007c0c */ /* 0x000fe2000bf46270 */
[----:B------:R0:W5:Y:S01]  /*b000*/  @!P0 LDG.E R36, desc[UR36][R6.64] ;  /* 0x0000002406248981 */ /* 0x000162000c1e1900 */
[----:B------:R-:W-:Y:S01]  /*b010*/  LOP3.LUT R23, R23, 0xfffffffe, RZ, 0xc0, !PT ;  /* 0xfffffffe17177812 */ /* 0x000fe200078ec0ff */
[----:B------:R-:W-:Y:S01]  /*b020*/  IMAD R37, R9, R0, R37 ;  /* 0x0000000009257224 */ /* 0x000fe200078e0225 */
[----:B------:R-:W-:-:S02]  /*b030*/  LOP3.LUT R9, R31, 0xc0, RZ, 0xfc, !PT ;  /* 0x000000c01f097812 */ /* 0x000fc400078efcff */
[----:B------:R-:W-:Y:S02]  /*b040*/  LOP3.LUT R23, R23, 0xfffffff7, RZ, 0xc0, !PT ;  /* 0xfffffff717177812 */ /* 0x000fe400078ec0ff */
[----:B------:R-:W-:-:S03]  /*b050*/  ISETP.GE.AND P0, PT, R9, UR4, PT ;  /* 0x0000000409007c0c */ /* 0x000fc6000bf06270 */
[----:B------:R-:W-:-:S04]  /*b060*/  @P1 LOP3.LUT R23, R23, 0x8, RZ, 0xfc, !PT ;  /* 0x0000000817171812 */ /* 0x000fc800078efcff */
[----:B------:R-:W-:-:S04]  /*b070*/  @P2 LOP3.LUT R23, R23, 0x1, RZ, 0xfc, !PT ;  /* 0x0000000117172812 */ /* 0x000fc800078efcff */
[----:B------:R-:W-:-:S04]  /*b080*/  LOP3.LUT R23, R23, 0xfffffffb, RZ, 0xc0, !PT ;  /* 0xfffffffb17177812 */ /* 0x000fc800078ec0ff */
[----:B------:R-:W-:Y:S01]  /*b090*/  @P0 LOP3.LUT R23, R23, 0x4, RZ, 0xfc, !PT ;  /* 0x0000000417170812 */ /* 0x000fe200078efcff */
[----:B0-----:R-:W-:Y:S06]  /*b0a0*/  BRA.DIV UR5, `(.L_x_1175) ;  /* 0x0000004605f47947 */ /* 0x001fec000b800000 */
.L_x_1248:
[----:B------:R-:W-:Y:S01]  /*b0b0*/  IMAD.U32 R0, RZ, RZ, UR38 ;  /* 0x00000026ff007e24 */ /* 0x000fe2000f8e00ff */
[----:B------:R-:W-:Y:S02]  /*b0c0*/  SEL R2, RZ, 0x1, P2 ;  /* 0x00000001ff027807 */ /* 0x000fe40001000000 */
[----:B------:R-:W-:Y:S02]  /*b0d0*/  ISETP.GT.U32.AND P1, PT, R20, 0x5f, PT ;  /* 0x0000005f1400780c */ /* 0x000fe40003f24070 */
[----:B------:R-:W-:Y:S01]  /*b0e0*/  ISETP.NE.AND P0, PT, R0, 0x3, PT ;  /* 0x000000030000780c */ /* 0x000fe20003f05270 */
[----:B------:R0:W-:Y:S01]  /*b0f0*/  STL [R1+0x20], R2 ;  /* 0x0000200201007387 */ /* 0x0001e20000100800 */
[----:B------:R-:W-:Y:S02]  /*b100*/  LOP3.LUT R23, R23, 0xfffffbff, RZ, 0xc0, !PT ;  /* 0xfffffbff17177812 */ /* 0x000fe400078ec0ff */
[----:B------:R-:W-:-:S09]  /*b110*/  SHF.R.S32.HI R28, RZ, 0x1f, R18 ;  /* 0x0000001fff1c7819 */ /* 0x000fd20000011412 */
[----:B------:R-:W-:-:S04]  /*b120*/  @P0 LOP3.LUT R23, R23, 0x400, RZ, 0xfc, !PT ;  /* 0x0000040017170812 */ /* 0x000fc800078efcff */
[----:B------:R-:W-:-:S04]  /*b130*/  LOP3.LUT R23, R23, 0xffffffdf, RZ, 0xc0, !PT ;  /* 0xffffffdf17177812 */ /* 0x000fc800078ec0ff */
[----:B------:R-:W-:Y:S01]  /*b140*/  @P1 LOP3.LUT R23, R23, 0x20, RZ, 0xfc, !PT ;  /* 0x0000002017171812 */ /* 0x000fe200078efcff */
[----:B0-----:R-:W-:Y:S06]  /*b150*/  @!P0 BRA `(.L_x_1176) ;  /* 0x0000000000048947 */ /* 0x001fec0003800000 */
[----:B------:R-:W-:Y:S01]  /*b160*/  BPT.TRAP 0x1 ;  /* 0x000000040000795c */ /* 0x000fe20000300000 */
.L_x_1176:
[----:B------:R-:W-:Y:S01]  /*b170*/  IMAD R25, R24, 0x8, R22 ;  /* 0x0000000818197824 */ /* 0x000fe200078e0216 */
[----:B------:R-:W-:Y:S01]  /*b180*/  SHF.L.U32 R0, R27, 0x1f, RZ ;  /* 0x0000001f1b007819 */ /* 0x000fe200000006ff */
[----:B------:R-:W-:Y:S03]  /*b190*/  BSSY B0, `(.L_x_1177) ;  /* 0x0000003000007945 */ /* 0x000fe60003800000 */
[----:B------:R-:W0:Y:S02]  /*b1a0*/  SYNCS.PHASECHK.TRANS64.TRYWAIT P0, [R25+URZ+0x32440], R0 ;  /* 0x03244000190075a7 */ /* 0x000e24000800017f */
[----:B0-----:R-:W-:Y:S05]  /*b1b0*/  @!P0 BRA `(.L_x_1178) ;  /* 0x0000004400e08947 */ /* 0x001fea0003800000 */
.L_x_1249:
[----:B------:R-:W-:Y:S05]  /*b1c0*/  BSYNC B0 ;  /* 0x0000000000007941 */ /* 0x000fea0003800000 */
.L_x_1177:
[----:B------:R-:W2:Y:S01]  /*b1d0*/  LDL R7, [R1] ;  /* 0x0000000001077983 */ /* 0x000ea20000100800 */
[----:B0-----:R-:W-:Y:S01]  /*b1e0*/  SHF.R.S32.HI R0, RZ, 0x1f, R37 ;  /* 0x0000001fff007819 */ /* 0x001fe20000011425 */
[----:B------:R-:W-:Y:S01]  /*b1f0*/  ULDC.64 UR4, c[0x0][0x300] ;  /* 0x0000c00000047ab9 */ /* 0x000fe20000000a00 */
[----:B-----5:R-:W-:Y:S01]  /*b200*/  SHF.R.S32.HI R4, RZ, 0x1f, R36 ;  /* 0x0000001fff047819 */ /* 0x020fe20000011424 */
[----:B------:R-:W-:Y:S01]  /*b210*/  IMAD.WIDE.U32 R2, R37, UR4, RZ ;  /* 0x0000000425027c25 */ /* 0x000fe2000f8e00ff */
[----:B------:R-:W-:Y:S01]  /*b220*/  LOP3.LUT R23, R23, 0xfffffffd, RZ, 0xc0, !PT ;  /* 0xfffffffd17177812 */ /* 0x000fe200078ec0ff */
[----:B------:R0:W-:Y:S04]  /*b230*/  STL [R1+0x10], R0 ;  /* 0x0000100001007387 */ /* 0x0001e80000100800 */
        /* <DEDUP_REMOVED lines=9> */
[----:B------:R-:W-:-:S04]  /*b2d0*/  ULDC.64 UR4, c[0x0][0x308] ;  /* 0x0000c20000047ab9 */ /* 0x000fc80000000a00 */
[----:B------:R-:W-:Y:S01]  /*b2e0*/  IADD3 R3, R3, R0, RZ ;  /* 0x0000000003037210 */ /* 0x000fe20007ffe0ff */
[----:B------:R-:W-:-:S04]  /*b2f0*/  IMAD R0, R28, UR4, RZ ;  /* 0x000000041c007c24 */ /* 0x000fc8000f8e02ff */
[C---:B------:R-:W-:Y:S02]  /*b300*/  IMAD R0, R18.reuse, UR5, R0 ;  /* 0x0000000512007c24 */ /* 0x040fe4000f8e0200 */
[----:B------:R-:W-:Y:S01]  /*b310*/  IMAD.WIDE.U32 R2, R18, UR4, R2 ;  /* 0x0000000412027c25 */ /* 0x000fe2000f8e0002 */
        /* <DEDUP_REMOVED lines=9> */
[----:B--2---:R-:W-:-:S02]  /*b3b0*/  IMAD R31, R8, -0x60, R7 ;  /* 0xffffffa0081f7824 */ /* 0x004fc400078e0207 */
[----:B0-----:R-:W-:Y:S02]  /*b3c0*/  IMAD.SHL.U32 R7, R5, 0x8, RZ ;  /* 0x0000000805077824 */ /* 0x001fe400078e00ff */
[----:B------:R-:W-:Y:S02]  /*b3d0*/  IMAD.IADD R31, R31, 0x1, -R6 ;  /* 0x000000011f1f7824 */ /* 0x000fe400078e0a06 */
[----:B------:R-:W-:Y:S01]  /*b3e0*/  IMAD R5, R24, 0x1800, R30 ;  /* 0x0000180018057824 */ /* 0x000fe200078e021e */
[----:B------:R-:W-:Y:S02]  /*b3f0*/  LOP3.LUT R7, R7, 0x38, RZ, 0xc0, !PT ;  /* 0x0000003807077812 */ /* 0x000fe400078ec0ff */
[----:B------:R-:W-:Y:S02]  /*b400*/  ISETP.GE.AND P0, PT, R31, 0x1, PT ;  /* 0x000000011f00780c */ /* 0x000fe40003f06270 */
        /* <DEDUP_REMOVED lines=55> */
.L_x_1263:
        /* <DEDUP_REMOVED lines=10> */
.L_x_1180:
[----:B------:R-:W-:Y:S02]  /*b820*/  PLOP3.LUT P1, PT, P1, P0, PT, 0xa2, 0x0 ;  /* 0x000000000000781c */ /* 0x000fe40000f21472 */
[----:B------:R-:W-:-:S08]  /*b830*/  @P0 R2UR P1, UR4, R25 ;  /* 0x00000000190402ca */ /* 0x000fd00000020000 */
[----:B------:R-:W-:-:S05]  /*b840*/  @P0 PLOP3.LUT P0, PT, P1, PT, PT, 0x80, 0x0 ;  /* 0x000000000000081c */ /* 0x000fca0000f0f070 */
[----:B------:R-:W-:Y:S01]  /*b850*/  @!P1 SYNCS.ARRIVE.TRANS64.RED.A0T1 RZ, [UR4+0x32430], RZ ;  /* 0x032430ffffff99a7 */ /* 0x000fe20008200404 */
[----:B------:R-:W-:Y:S07]  /*b860*/  @!P1 ARRIVES.LDGSTSBAR.64.TRANSCNT [UR4+0x32430] ;  /* 0x03243000ff0099b0 */ /* 0x000fee0008000a84 */
[----:B------:R-:W-:Y:S05]  /*b870*/  @P0 BRA.U.ANY `(.L_x_1180) ;  /* 0xfffffffd00e80947 */ /* 0x000fea000393ffff */
[----:B------:R-:W-:Y:S01]  /*b880*/  NOP ;  /* 0x0000000000007918 */ /* 0x000fe20000000000 */
[----:B------:R-:W-:-:S13]  /*b890*/  LOP3.LUT P2, RZ, R23, 0x400, RZ, 0xc0, !PT ;  /* 0x0000040017ff7812 */ /* 0x000fda000784c0ff */
[----:B------:R-:W-:Y:S05]  /*b8a0*/  @!P2 BRA `(.L_x_1181) ;  /* 0x000000000004a947 */ /* 0x000fea0003800000 */
[----:B------:R-:W-:Y:S01]  /*b8b0*/  BPT.TRAP 0x1 ;  /* 0x000000040000795c */ /* 0x000fe20000300000 */
.L_x_1181:
[----:B------:R1:W5:Y:S01]  /*b8c0*/  LDL.LU R0, [R1+0x4] ;  /* 0x0000040001007983 */ /* 0x0003620000300800 */
[----:B------:R-:W-:Y:S01]  /*b8d0*/  LOP3.LUT P0, RZ, R23, 0x40, RZ, 0xc0, !PT ;  /* 0x0000004017ff7812 */ /* 0x000fe2000780c0ff */
[----:B------:R1:W-:-:S12]  /*b8e0*/  SYNCS.ARRIVE.TRANS64.A1T0 RZ, [R25+URZ+0x32430], RZ ;  /* 0x032430ff19ff79a7 */ /* 0x0003d8000810003f */
[----:B------:R-:W-:Y:S05]  /*b8f0*/  WARPSYNC.ALL ;  /* 0x0000000000007948 */ /* 0x000fea0003800000 */
[----:B------:R-:W-:Y:S01]  /*b900*/  SEL R34, R34, RZ, !P0 ;  /* 0x000000ff22227207 */ /* 0x000fe20004000000 */
[----:B------:R-:W-:Y:S01]  /*b910*/  BSSY B6, `(.L_x_1182) ;  /* 0x0000019000067945 */ /* 0x000fe20003800000 */
[----:B------:R-:W-:Y:S01]  /*b920*/  BAR.SYNC.DEFER_BLOCKING 0x8, 0x180 ;  /* 0x0206000000007b1d */ /* 0x000fe20000010000 */
[----:B-----5:R-:W-:-:S05]  /*b930*/  SEL R0, R0, RZ, !P0 ;  /* 0x000000ff00007207 */ /* 0x020fca0004000000 */
[----:B------:R2:W-:Y:S02]  /*b940*/  STL [R1+0xc], R0 ;  /* 0x00000c0001007387 */ /* 0x0005e40000100800 */
[----:B--2---:R-:W-:-:S05]  /*b950*/  VIADD R0, R22, 0x18400 ;  /* 0x0001840016007836 */ /* 0x004fca0000000000 */
[----:B------:R-:W-:Y:S02]  /*b960*/  LOP3.LUT P0, RZ, R0, 0x3ff, RZ, 0xc0, !PT ;  /* 0x000003ff00ff7812 */ /* 0x000fe4000780c0ff */
[----:B------:R-:W-:-:S05]  /*b970*/  SHF.R.S32.HI R0, RZ, 0x1f, R35 ;  /* 0x0000001fff007819 */ /* 0x000fca0000011423 */
[----:B------:R2:W-:Y:S06]  /*b980*/  STL [R1+0x4], R0 ;  /* 0x0000040001007387 */ /* 0x0005ec0000100800 */
[----:B------:R-:W-:Y:S05]  /*b990*/  @!P0 BRA `(.L_x_1183) ;  /* 0x0000000000408947 */ /* 0x000fea0003800000 */
[----:B0-----:R-:W-:Y:S01]  /*b9a0*/  MOV R2, 0x0 ;  /* 0x0000000000027802 */ /* 0x001fe20000000f00 */
[----:B------:R-:W-:Y:S01]  /*b9b0*/  ULDC.64 UR6, c[0x4][0x98] ;  /* 0x0100260000067ab9 */ /* 0x000fe20000000a00 */
[----:B------:R-:W-:Y:S01]  /*b9c0*/  ULDC.64 UR8, c[0x4][0xa0] ;  /* 0x0100280000087ab9 */ /* 0x000fe20000000a00 */
[----:B------:R-:W-:Y:S01]  /*b9d0*/  ULDC.64 UR4, c[0x4][0x20] ;  /* 0x0100080000047ab9 */ /* 0x000fe20000000a00 */
[----:B------:R-:W-:Y:S01]  /*b9e0*/  MOV R4, UR6 ;  /* 0x0000000600047c02 */ /* 0x000fe20008000f00 */
[----:B------:R-:W-:Y:S01]  /*b9f0*/  IMAD.U32 R5, RZ, RZ, UR7 ;  /* 0x00000007ff057e24 */ /* 0x000fe2000f8e00ff */
        /* <DEDUP_REMOVED lines=9> */
[----:B012---:R-:W-:Y:S05]  /*ba90*/  CALL.ABS.NOINC R2 ;  /* 0x0000000002007343 */ /* 0x007fea0003c00000 */
.L_x_1183:
[----:B------:R-:W-:Y:S05]  /*baa0*/  BSYNC B6 ;  /* 0x0000000000067941 */ /* 0x000fea0003800000 */
.L_x_1182:
[----:B------:R-:W3:Y:S01]  /*bab0*/  LDL R21, [R1+0x4] ;  /* 0x0000040001157983 */ /* 0x000ee20000100800 */
[----:B------:R-:W4:Y:S03]  /*bac0*/  LDC R7, c[0x0][0x448] ;  /* 0x00011200ff077b82 */ /* 0x000f260000000800 */
[----:B------:R-:W5:Y:S01]  /*bad0*/  LDL R20, [R1+0xc] ;  /* 0x00000c0001147983 */ /* 0x000f620000100800 */
[----:B------:R-:W-:Y:S01]  /*bae0*/  IMAD.SHL.U32 R4, R17, 0x80, RZ ;  /* 0x0000008011047824 */ /* 0x000fe200078e00ff */
[----:B------:R-:W-:Y:S01]  /*baf0*/  ULDC.64 UR4, c[0x0][0x298] ;  /* 0x0000a60000047ab9 */ /* 0x000fe20000000a00 */
[----:B------:R-:W-:Y:S01]  /*bb00*/  LOP3.LUT R23, R23, 0xfffeffff, RZ, 0xc0, !PT ;  /* 0xfffeffff17177812 */ /* 0x000fe200078ec0ff */
[----:B0-----:R-:W0:Y:S01]  /*bb10*/  S2R R2, SR_TID.X ;  /* 0x0000000000027919 */ /* 0x001e220000002100 */
[----:B--2---:R-:W2:Y:S01]  /*bb20*/  S2R R0, SR_TID.X ;  /* 0x0000000000007919 */ /* 0x004ea20000002100 */
[----:B------:R-:W1:Y:S01]  /*bb30*/  S2R R6, SR_TID.X ;  /* 0x0000000000067919 */ /* 0x000e620000002100 */
[----:B----4-:R-:W-:-:S13]  /*bb40*/  ISETP.NE.AND P0, PT, R7, 0x1, PT ;  /* 0x000000010700780c */ /* 0x010fda0003f05270 */
[----:B------:R-:W-:Y:S02]  /*bb50*/  @P0 LOP3.LUT R23, R23, 0x10000, RZ, 0xfc, !PT ;  /* 0x0001000017170812 */ /* 0x000fe400078efcff */
[----:B0-----:R-:W-:-:S04]  /*bb60*/  LOP3.LUT R2, R2, 0x7f, RZ, 0xc0, !PT ;  /* 0x0000007f02027812 */ /* 0x001fc800078ec0ff */
[----:B------:R-:W-:Y:S01]  /*bb70*/  SHF.R.U32.HI R2, RZ, 0x3, R2 ;  /* 0x00000003ff027819 */ /* 0x000fe20000011602 */
[----:B--2---:R-:W-:Y:S02]  /*bb80*/  IMAD.SHL.U32 R3, R0, 0x10, RZ ;  /* 0x0000001000037824 */ /* 0x004fe400078e00ff */
[----:B------:R-:W0:Y:S03]  /*bb90*/  @P0 LDC R0, c[0x0][0x44c] ;  /* 0x00011300ff000b82 */ /* 0x000e260000000800 */
[----:B------:R-:W-:-:S04]  /*bba0*/  LOP3.LUT R3, R2, 0x70, R3, 0xf8, !PT ;  /* 0x0000007002037812 */ /* 0x000fc800078ef803 */
[----:B------:R-:W-:Y:S01]  /*bbb0*/  LOP3.LUT R17, R3, R4, RZ, 0xfc, !PT ;  /* 0x0000000403117212 */ /* 0x000fe200078efcff */
[----:B------:R-:W2:Y:S04]  /*bbc0*/  @P0 LDC R2, c[0x0][0x450] ;  /* 0x00011400ff020b82 */ /* 0x000ea80000000800 */
[----:B0-----:R-:W-:-:S04]  /*bbd0*/  @P0 IMAD.HI.U32 R3, R17, R0, RZ ;  /* 0x0000000011030227 */ /* 0x001fc800078e00ff */
[----:B------:R-:W-:Y:S01]  /*bbe0*/  IMAD.MOV.U32 R0, RZ, RZ, R17 ;  /* 0x000000ffff007224 */ /* 0x000fe200078e0011 */
[----:B--2---:R-:W-:Y:S01]  /*bbf0*/  @P0 SHF.R.U32.HI R0, RZ, R2, R3 ;  /* 0x00000002ff000219 */ /* 0x004fe20000011603 */
[----:B------:R-:W-:-:S04]  /*bc00*/  IMAD.WIDE.U32 R2, R35, UR4, RZ ;  /* 0x0000000423027c25 */ /* 0x000fc8000f8e00ff */
[----:B---3--:R-:W-:Y:S01]  /*bc10*/  IMAD R5, R21, UR4, RZ ;  /* 0x0000000415057c24 */ /* 0x008fe2000f8e02ff */
[----:B-1----:R-:W-:-:S03]  /*bc20*/  LOP3.LUT R21, R6, 0x7f, RZ, 0xc0, !PT ;  /* 0x0000007f06157812 */ /* 0x002fc600078ec0ff */
[----:B------:R-:W-:Y:S01]  /*bc30*/  IMAD R5, R35, UR5, R5 ;  /* 0x0000000523057c24 */ /* 0x000fe2000f8e0205 */
[----:B------:R-:W-:Y:S01]  /*bc40*/  ULDC.64 UR4, c[0x0][0x2d8] ;  /* 0x0000b60000047ab9 */ /* 0x000fe20000000a00 */
[----:B------:R-:W-:Y:S02]  /*bc50*/  SHF.R.U32.HI R21, RZ, 0x3, R21 ;  /* 0x00000003ff157819 */ /* 0x000fe40000011615 */
[----:B------:R-:W-:Y:S02]  /*bc60*/  IMAD.IADD R3, R3, 0x1, R5 ;  /* 0x0000000103037824 */ /* 0x000fe400078e0205 */
[----:B------:R-:W-:Y:S02]  /*bc70*/  IMAD R5, R28, UR4, RZ ;  /* 0x000000041c057c24 */ /* 0x000fe4000f8e02ff */
[----:B------:R-:W-:-:S04]  /*bc80*/  IMAD.WIDE.U32 R2, R18, UR4, R2 ;  /* 0x0000000412027c25 */ /* 0x000fc8000f8e0002 */
[----:B------:R-:W-:Y:S01]  /*bc90*/  IMAD R5, R18, UR5, R5 ;  /* 0x0000000512057c24 */ /* 0x000fe2000f8e0205 */
[----:B------:R-:W-:-:S03]  /*bca0*/  ULDC.64 UR4, c[0x0][0x2e0] ;  /* 0x0000b80000047ab9 */ /* 0x000fc60000000a00 */
[----:B------:R-:W-:Y:S02]  /*bcb0*/  IMAD.IADD R3, R3, 0x1, R5 ;  /* 0x0000000103037824 */ /* 0x000fe400078e0205 */
[----:B-----5:R-:W-:Y:S02]  /*bcc0*/  IMAD R5, R20, UR4, RZ ;  /* 0x0000000414057c24 */ /* 0x020fe4000f8e02ff */
[----:B------:R-:W-:-:S04]  /*bcd0*/  IMAD.WIDE.U32 R2, R34, UR4, R2 ;  /* 0x0000000422027c25 */ /* 0x000fc8000f8e0002 */
[----:B------:R-:W-:Y:S01]  /*bce0*/  IMAD R5, R34, UR5, R5 ;  /* 0x0000000522057c24 */ /* 0x000fe2000f8e0205 */
[----:B------:R-:W-:Y:S01]  /*bcf0*/  ULDC.64 UR4, c[0x0][0x2d0] ;  /* 0x0000b40000047ab9 */ /* 0x000fe20000000a00 */
[----:B------:R-:W-:Y:S02]  /*bd00*/  IMAD.SHL.U32 R20, R6, 0x8, RZ ;  /* 0x0000000806147824 */ /* 0x000fe400078e00ff */
[----:B------:R-:W-:Y:S01]  /*bd10*/  IMAD.IADD R3, R3, 0x1, R5 ;  /* 0x0000000103037824 */ /* 0x000fe200078e0205 */
[----:B------:R-:W-:Y:S02]  /*bd20*/  SHF.R.S32.HI R5, RZ, 0x1f, R0 ;  /* 0x0000001fff057819 */ /* 0x000fe40000011400 */
[----:B------:R-:W-:Y:S01]  /*bd30*/  LOP3.LUT R20, R20, 0x38, RZ, 0xc0, !PT ;  /* 0x0000003814147812 */ /* 0x000fe200078ec0ff */
[----:B------:R-:W-:-:S04]  /*bd40*/  IMAD.WIDE.U32 R2, R0, UR4, R2 ;  /* 0x0000000400027c25 */ /* 0x000fc8000f8e0002 */
[----:B------:R-:W-:-:S04]  /*bd50*/  IMAD R5, R5, UR4, RZ ;  /* 0x0000000405057c24 */ /* 0x000fc8000f8e02ff */
[----:B------:R-:W-:Y:S01]  /*bd60*/  IMAD R5, R0, UR5, R5 ;  /* 0x0000000500057c24 */ /* 0x000fe2000f8e0205 */
[----:B------:R-:W-:Y:S01]  /*bd70*/  ULDC.64 UR4, c[0x0][0x2c8] ;  /* 0x0000b20000047ab9 */ /* 0x000fe20000000a00 */
[----:B------:R-:W-:Y:S02]  /*bd80*/  IMAD.MOV R0, RZ, RZ, -R0 ;  /* 0x000000ffff007224 */ /* 0x000fe400078e0a00 */
[----:B------:R-:W-:Y:S02]  /*bd90*/  IMAD.IADD R3, R3, 0x1, R5 ;  /* 0x0000000103037824 */ /* 0x000fe400078e0205 */
[----:B------:R-:W-:-:S04]  /*bda0*/  IMAD R0, R7, R0, R17 ;  /* 0x0000000007007224 */ /* 0x000fc800078e0211 */
[----:B------:R-:W-:Y:S01]  /*bdb0*/  IMAD.WIDE.U32 R2, R0, UR4, R2 ;  /* 0x0000000400027c25 */ /* 0x000fe2000f8e0002 */
[----:B------:R-:W-:-:S05]  /*bdc0*/  SHF.R.S32.HI R5, RZ, 0x1f, R0 ;  /* 0x0000001fff057819 */ /* 0x000fca0000011400 */
[----:B------:R-:W-:-:S04]  /*bdd0*/  IMAD R5, R5, UR4, RZ ;  /* 0x0000000405057c24 */ /* 0x000fc8000f8e02ff */
[----:B------:R-:W-:Y:S01]  /*bde0*/  IMAD R5, R0, UR5, R5 ;  /* 0x0000000500057c24 */ /* 0x000fe2000f8e0205 */
[----:B------:R-:W-:Y:S02]  /*bdf0*/  ULDC.64 UR4, c[0x0][0x280] ;  /* 0x0000a00000047ab9 */ /* 0x000fe40000000a00 */
[----:B------:R-:W-:Y:S01]  /*be00*/  LEA R0, P0, R2, UR4, 0x1 ;  /* 0x0000000402007c11 */ /* 0x000fe2000f8008ff */
[----:B------:R-:W-:Y:S01]  /*be10*/  ULDC UR4, c[0x0][0x2b8] ;  /* 0x0000ae0000047ab9 */ /* 0x000fe20000000800 */
[----:B------:R-:W-:-:S04]  /*be20*/  IADD3 R5, R3, R5, RZ ;  /* 0x0000000503057210 */ /* 0x000fc80007ffe0ff */
[----:B------:R-:W-:Y:S01]  /*be30*/  LEA.HI.X R5, R2, UR5, R5, 0x1, P0 ;  /* 0x0000000502057c11 */ /* 0x000fe200080f0c05 */
[----:B------:R-:W-:Y:S01]  /*be40*/  UMOV UR5, 0xffffffff ;  /* 0xffffffff00057882 */ /* 0x000fe20000000000 */
[----:B------:R-:W-:Y:S02]  /*be50*/  ISETP.GE.AND P0, PT, R20, UR4, PT ;  /* 0x0000000414007c0c */ /* 0x000fe4000bf06270 */
[----:B------:R-:W-:Y:S11]  /*be60*/  BRA.DIV UR5, `(.L_x_1184) ;  /* 0x0000004205c87947 */ /* 0x000ff6000b800000 */
[----:B------:R-:W2:Y:S01]  /*be70*/  LDL.LU R2, [R1+0x8] ;  /* 0x0000080001027983 */ /* 0x000ea20000300800 */
[----:B------:R-:W2:Y:S03]  /*be80*/  LDC R3, c[0x0][0x448] ;  /* 0x00011200ff037b82 */ /* 0x000ea60000000800 */
[----:B------:R-:W0:Y:S01]  /*be90*/  SHFL.IDX PT, R10, R0, RZ, 0x181f ;  /* 0x00181fff000a7589 */ /* 0x000e2200000e0000 */
[----:B------:R-:W-:-:S03]  /*bea0*/  IMAD.IADD R4, R21, 0x1, R4 ;  /* 0x0000000115047824 */ /* 0x000fc600078e0204 */
[----:B------:R-:W-:Y:S01]  /*beb0*/  SHFL.IDX PT, R7, R0, 0x1, 0x181f ;  /* 0x00381f0000077f89 */ /* 0x000fe200000e0000 */
[----:B------:R-:W-:-:S03]  /*bec0*/  VIADD R8, R4, 0x10 ;  /* 0x0000001004087836 */ /* 0x000fc60000000000 */
[----:B------:R-:W-:Y:S04]  /*bed0*/  SHFL.IDX PT, R11, R0, 0x2, 0x181f ;  /* 0x00581f00000b7f89 */ /* 0x000fe800000e0000 */
[----:B------:R-:W-:Y:S01]  /*bee0*/  SHFL.IDX PT, R12, R0, 0x3, 0x181f ;  /* 0x00781f00000c7f89 */ /* 0x000fe200000e0000 */
[----:B------:R-:W-:Y:S01]  /*bef0*/  LOP3.LUT R23, R23, 0xffffdfff, RZ, 0xc0, !PT ;  /* 0xffffdfff17177812 */ /* 0x000fe200078ec0ff */
[----:B--2---:R-:W-:Y:S02]  /*bf00*/  IMAD R6, R2, R3, RZ ;  /* 0x0000000302067224 */ /* 0x004fe400078e02ff */
[----:B------:R-:W1:Y:S03]  /*bf10*/  SHFL.IDX PT, R3, R5, RZ, 0x181f ;  /* 0x00181fff05037589 */ /* 0x000e6600000e0000 */
[-C--:B------:R-:W-:Y:S01]  /*bf20*/  ISETP.GE.AND P6, PT, R4, R6.reuse, PT ;  /* 0x000000060400720c */ /* 0x080fe20003fc6270 */
[----:B------:R-:W2:Y:S01]  /*bf30*/  SHFL.IDX PT, R2, R5, 0x1, 0x181f ;  /* 0x00381f0005027f89 */ /* 0x000ea200000e0000 */
[----:B------:R-:W-:-:S11]  /*bf40*/  ISETP.GE.AND P5, PT, R8, R6, PT ;  /* 0x000000060800720c */ /* 0x000fd60003fa6270 */
[----:B0-----:R-:W-:-:S05]  /*bf50*/  @!P6 LEA R10, P1, R20, R10, 0x1 ;  /* 0x0000000a140ae211 */ /* 0x001fca00078208ff */
[----:B-1----:R-:W-:Y:S01]  /*bf60*/  @!P6 IMAD.X R3, RZ, RZ, R3, P1 ;  /* 0x000000ffff03e224 */ /* 0x002fe200008e0603 */
[----:B------:R-:W-:Y:S01]  /*bf70*/  @!P5 LEA R7, P1, R20, R7, 0x1 ;  /* 0x000000071407d211 */ /* 0x000fe200078208ff */
[----:B------:R-:W-:-:S04]  /*bf80*/  VIADD R8, R4, 0x20 ;  /* 0x0000002004087836 */ /* 0x000fc80000000000 */
[----:B--2---:R-:W-:Y:S02]  /*bf90*/  @!P5 IMAD.X R9, RZ, RZ, R2, P1 ;  /* 0x000000ffff09d224 */ /* 0x004fe400008e0602 */
[----:B------:R-:W0:Y:S01]  /*bfa0*/  SHFL.IDX PT, R2, R5, 0x2, 0x181f ;  /* 0x00581f0005027f89 */ /* 0x000e2200000e0000 */
[----:B------:R-:W-:-:S13]  /*bfb0*/  ISETP.GE.AND P3, PT, R8, R6, PT ;  /* 0x000000060800720c */ /* 0x000fda0003f66270 */
[----:B------:R-:W-:-:S05]  /*bfc0*/  @!P3 LEA R11, P1, R20, R11, 0x1 ;  /* 0x0000000b140bb211 */ /* 0x000fca00078208ff */
[----:B0-----:R-:W-:Y:S02]  /*bfd0*/  @!P3 IMAD.X R8, RZ, RZ, R2, P1 ;  /* 0x000000ffff08b224 */ /* 0x001fe400008e0602 */
[----:B------:R-:W-:-:S05]  /*bfe0*/  VIADD R2, R4, 0x30 ;  /* 0x0000003004027836 */ /* 0x000fca0000000000 */
[----:B------:R-:W-:Y:S01]  /*bff0*/  ISETP.GE.AND P2, PT, R2, R6, PT ;  /* 0x000000060200720c */ /* 0x000fe20003f46270 */
[----:B------:R-:W-:-:S05]  /*c000*/  VIADD R2, R4, 0x40 ;  /* 0x0000004004027836 */ /* 0x000fca0000000000 */
[----:B------:R-:W-:Y:S02]  /*c010*/  ISETP.GE.AND P4, PT, R2, R6, PT ;  /* 0x000000060200720c */ /* 0x000fe40003f86270 */
[----:B------:R-:W0:Y:S05]  /*c020*/  SHFL.IDX PT, R2, R5, 0x3, 0x181f ;  /* 0x00781f0005027f89 */ /* 0x000e2a00000e0000 */
[----:B------:R-:W-:Y:S02]  /*c030*/  @!P2 LEA R14, P1, R20, R12, 0x1 ;  /* 0x0000000c140ea211 */ /* 0x000fe400078208ff */
[----:B------:R-:W1:Y:S03]  /*c040*/  SHFL.IDX PT, R12, R0, 0x4, 0x181f ;  /* 0x00981f00000c7f89 */ /* 0x000e6600000e0000 */
[----:B0-----:R-:W-:-:S02]  /*c050*/  @!P2 IMAD.X R13, RZ, RZ, R2, P1 ;  /* 0x000000ffff0da224 */ /* 0x001fc400008e0602 */
[----:B------:R-:W0:Y:S01]  /*c060*/  SHFL.IDX PT, R2, R5, 0x4, 0x181f ;  /* 0x00981f0005027f89 */ /* 0x000e2200000e0000 */
[----:B-1----:R-:W-:Y:S02]  /*c070*/  @!P4 LEA R15, P1, R20, R12, 0x1 ;  /* 0x0000000c140fc211 */ /* 0x002fe400078208ff */
[----:B------:R-:W-:-:S04]  /*c080*/  @P6 LOP3.LUT R23, R23, 0x2000, RZ, 0xfc, !PT ;  /* 0x0000200017176812 */ /* 0x000fc800078efcff */
[----:B------:R-:W-:Y:S01]  /*c090*/  LOP3.LUT R23, R23, 0xffffefff, RZ, 0xc0, !PT ;  /* 0xffffefff17177812 */ /* 0x000fe200078ec0ff */
[----:B0-----:R-:W-:Y:S02]  /*c0a0*/  @!P4 IMAD.X R12, RZ, RZ, R2, P1 ;  /* 0x000000ffff0cc224 */ /* 0x001fe400008e0602 */
[----:B------:R-:W-:-:S05]  /*c0b0*/  @!P6 IMAD.MOV.U32 R2, RZ, RZ, R10 ;  /* 0x000000ffff02e224 */ /* 0x000fca00078e000a */
[----:B------:R0:W-:Y:S01]  /*c0c0*/  @!P6 LDGSTS.E.BYPASS.LTC128B.128 [R26+0x18400], desc[UR36][R2.64], !P0 ;  /* 0x18400000021aefae */ /* 0x0001e2000c101d64 */
[----:B------:R-:W-:Y:S01]  /*c0d0*/  @P5 LOP3.LUT R23, R23, 0x1000, RZ, 0xfc, !PT ;  /* 0x0000100017175812 */ /* 0x000fe200078efcff */
[----:B0-----:R-:W-:Y:S02]  /*c0e0*/  @!P5 IMAD.MOV.U32 R2, RZ, RZ, R7 ;  /* 0x000000ffff02d224 */ /* 0x001fe400078e0007 */
[----:B------:R-:W-:-:S05]  /*c0f0*/  @!P5 IMAD.MOV.U32 R3, RZ, RZ, R9 ;  /* 0x000000ffff03d224 */ /* 0x000fca00078e0009 */
[----:B------:R0:W-:Y:S01]  /*c100*/  @!P5 LDGSTS.E.BYPASS.LTC128B.128 [R26+0x18c00], desc[UR36][R2.64], !P0 ;  /* 0x18c00000021adfae */ /* 0x0001e2000c101d64 */
[----:B------:R-:W-:-:S03]  /*c110*/  LOP3.LUT R23, R23, 0xfffff7ff, RZ, 0xc0, !PT ;  /* 0xfffff7ff17177812 */ /* 0x000fc600078ec0ff */
[----:B------:R-:W1:Y:S01]  /*c120*/  SHFL.IDX PT, R9, R0, 0x5, 0x181f ;  /* 0x00b81f0000097f89 */ /* 0x000e6200000e0000 */
[----:B0-----:R-:W-:Y:S02]  /*c130*/  @!P3 IMAD.MOV.U32 R2, RZ, RZ, R11 ;  /* 0x000000ffff02b224 */ /* 0x001fe400078e000b */
[----:B------:R-:W-:Y:S01]  /*c140*/  @!P3 IMAD.MOV.U32 R3, RZ, RZ, R8 ;  /* 0x000000ffff03b224 */ /* 0x000fe200078e0008 */
[----:B------:R-:W-:-:S04]  /*c150*/  @P3 LOP3.LUT R23, R23, 0x800, RZ, 0xfc, !PT ;  /* 0x0000080017173812 */ /* 0x000fc800078efcff */
[----:B------:R0:W-:Y:S04]  /*c160*/  @!P3 LDGSTS.E.BYPASS.LTC128B.128 [R26+0x19400], desc[UR36][R2.64], !P0 ;  /* 0x19400000021abfae */ /* 0x0001e8000c101d64 */
[----:B------:R-:W2:Y:S01]  /*c170*/  SHFL.IDX PT, R8, R5, 0x5, 0x181f ;  /* 0x00b81f0005087f89 */ /* 0x000ea200000e0000 */
[----:B0-----:R-:W-:Y:S01]  /*c180*/  IADD3 R2, R4, 0x50, RZ ;  /* 0x0000005004027810 */ /* 0x001fe20007ffe0ff */
[----:B------:R-:W-:Y:S02]  /*c190*/  @!P2 IMAD.MOV.U32 R3, RZ, RZ, R13 ;  /* 0x000000ffff03a224 */ /* 0x000fe400078e000d */
[----:B------:R-:W0:Y:S01]  /*c1a0*/  SHFL.IDX PT, R7, R0, 0x6, 0x181f ;  /* 0x00d81f0000077f89 */ /* 0x000e2200000e0000 */
[----:B------:R-:W-:Y:S01]  /*c1b0*/  ISETP.GE.AND P3, PT, R2, R6, PT ;  /* 0x000000060200720c */ /* 0x000fe20003f66270 */
[----:B------:R-:W-:Y:S01]  /*c1c0*/  @!P2 IMAD.MOV.U32 R2, RZ, RZ, R14 ;  /* 0x000000ffff02a224 */ /* 0x000fe200078e000e */
[----:B------:R-:W-:-:S04]  /*c1d0*/  LOP3.LUT R23, R23, 0xfffffdff, RZ, 0xc0, !PT ;  /* 0xfffffdff17177812 */ /* 0x000fc800078ec0ff */
[----:B------:R3:W-:Y:S01]  /*c1e0*/  @!P2 LDGSTS.E.BYPASS.LTC128B.128 [R26+0x19c00], desc[UR36][R2.64], !P0 ;  /* 0x19c00000021aafae */ /* 0x0007e2000c101d64 */
[----:B------:R-:W-:-:S03]  /*c1f0*/  @P2 LOP3.LUT R23, R23, 0x200, RZ, 0xfc, !PT ;  /* 0x0000020017172812 */ /* 0x000fc600078efcff */
[----:B---3--:R-:W3:Y:S01]  /*c200*/  SHFL.IDX PT, R2, R5, 0x6, 0x181f ;  /* 0x00d81f0005027f89 */ /* 0x008ee200000e0000 */
[----:B------:R-:W-:-:S05]  /*c210*/  VIADD R3, R4, 0x60 ;  /* 0x0000006004037836 */ /* 0x000fca0000000000 */
[----:B------:R-:W-:Y:S02]  /*c220*/  ISETP.GE.AND P2, PT, R3, R6, PT ;  /* 0x000000060300720c */ /* 0x000fe40003f46270 */
[----:B-1----:R-:W-:-:S05]  /*c230*/  @!P3 LEA R9, P1, R20, R9, 0x1 ;  /* 0x000000091409b211 */ /* 0x002fca00078208ff */
[----:B--2---:R-:W-:-:S06]  /*c240*/  @!P3 IMAD.X R8, RZ, RZ, R8, P1 ;  /* 0x000000ffff08b224 */ /* 0x004fcc00008e0608 */
[----:B0-----:R-:W-:Y:S01]  /*c250*/  @!P2 LEA R7, P1, R20, R7, 0x1 ;  /* 0x000000071407a211 */ /* 0x001fe200078208ff */
[----:B------:R-:W-:-:S04]  /*c260*/  @!P4 IMAD.MOV.U32 R3, RZ, RZ, R12 ;  /* 0x000000ffff03c224 */ /* 0x000fc800078e000c */
[----:B---3--:R-:W-:Y:S02]  /*c270*/  @!P2 IMAD.X R10, RZ, RZ, R2, P1 ;  /* 0x000000ffff0aa224 */ /* 0x008fe400008e0602 */
[----:B------:R-:W-:-:S05]  /*c280*/  @!P4 IMAD.MOV.U32 R2, RZ, RZ, R15 ;  /* 0x000000ffff02c224 */ /* 0x000fca00078e000f */
[----:B------:R0:W-:Y:S01]  /*c290*/  @!P4 LDGSTS.E.BYPASS.LTC128B.128 [R26+0x1a400], desc[UR36][R2.64], !P0 ;  /* 0x1a400000021acfae */ /* 0x0001e2000c101d64 */
[----:B------:R-:W-:Y:S01]  /*c2a0*/  LOP3.LUT R23, R23, 0xfffffeff, RZ, 0xc0, !PT ;  /* 0xfffffeff17177812 */ /* 0x000fe200078ec0ff */
[----:B0-----:R-:W-:Y:S02]  /*c2b0*/  @!P3 IMAD.MOV.U32 R2, RZ, RZ, R9 ;  /* 0x000000ffff02b224 */ /* 0x001fe400078e0009 */
[----:B------:R-:W-:-:S05]  /*c2c0*/  @!P3 IMAD.MOV.U32 R3, RZ, RZ, R8 ;  /* 0x000000ffff03b224 */ /* 0x000fca00078e0008 */
[----:B------:R0:W-:Y:S04]  /*c2d0*/  @!P3 LDGSTS.E.BYPASS.LTC128B.128 [R26+0x1ac00], desc[UR36][R2.64], !P0 ;  /* 0x1ac00000021abfae */ /* 0x0001e8000c101d64 */
[----:B------:R-:W1:Y:S01]  /*c2e0*/  SHFL.IDX PT, R5, R5, 0x7, 0x181f ;  /* 0x00f81f0005057f89 */ /* 0x000e6200000e0000 */
[----:B0-----:R-:W-:Y:S02]  /*c2f0*/  @!P2 IMAD.MOV.U32 R2, RZ, RZ, R7 ;  /* 0x000000ffff02a224 */ /* 0x001fe400078e0007 */
[----:B------:R-:W-:Y:S01]  /*c300*/  @!P2 IMAD.MOV.U32 R3, RZ, RZ, R10 ;  /* 0x000000ffff03a224 */ /* 0x000fe200078e000a */
[----:B------:R-:W0:Y:S04]  /*c310*/  SHFL.IDX PT, R0, R0, 0x7, 0x181f ;  /* 0x00f81f0000007f89 */ /* 0x000e2800000e0000 */
[----:B------:R2:W-:Y:S01]  /*c320*/  @!P2 LDGSTS.E.BYPASS.LTC128B.128 [R26+0x1b400], desc[UR36][R2.64], !P0 ;  /* 0x1b400000021aafae */ /* 0x0005e2000c101d64 */
[----:B------:R-:W-:-:S04]  /*c330*/  @P4 LOP3.LUT R23, R23, 0x100, RZ, 0xfc, !PT ;  /* 0x0000010017174812 */ /* 0x000fc800078efcff */
[----:B------:R-:W-:-:S04]  /*c340*/  LOP3.LUT R23, R23, 0xffffff7f, RZ, 0xc0, !PT ;  /* 0xffffff7f17177812 */ /* 0x000fc800078ec0ff */
[----:B------:R-:W-:-:S04]  /*c350*/  @P3 LOP3.LUT R23, R23, 0x80, RZ, 0xfc, !PT ;  /* 0x0000008017173812 */ /* 0x000fc800078efcff */
[----:B------:R-:W-:-:S04]  /*c360*/  LOP3.LUT R23, R23, 0xffffffbf, RZ, 0xc0, !PT ;  /* 0xffffffbf17177812 */ /* 0x000fc800078ec0ff */
[----:B-12---:R-:W-:-:S07]  /*c370*/  @P2 LOP3.LUT R23, R23, 0x40, RZ, 0xfc, !PT ;  /* 0x0000004017172812 */ /* 0x006fce00078efcff */
.L_x_1280:
[----:B------:R-:W-:Y:S01]  /*c380*/  VIADD R4, R4, 0x70 ;  /* 0x0000007004047836 */ /* 0x000fe20000000000 */
[----:B------:R-:W-:-:S04]  /*c390*/  LOP3.LUT R23, R23, 0xffffbfff, RZ, 0xc0, !PT ;  /* 0xffffbfff17177812 */ /* 0x000fc800078ec0ff */
[----:B------:R-:W-:-:S13]  /*c3a0*/  ISETP.GE.AND P2, PT, R4, R6, PT ;  /* 0x000000060400720c */ /* 0x000fda0003f46270 */
[----:B0-----:R-:W-:Y:S02]  /*c3b0*/  @!P2 LEA R2, P1, R20, R0, 0x1 ;  /* 0x000000001402a211 */ /* 0x001fe400078208ff */
[----:B------:R-:W-:-:S03]  /*c3c0*/  @P2 LOP3.LUT R23, R23, 0x4000, RZ, 0xfc, !PT ;  /* 0x0000400017172812 */ /* 0x000fc600078efcff */
[----:B------:R-:W-:-:S05]  /*c3d0*/  @!P2 IMAD.X R3, RZ, RZ, R5, P1 ;  /* 0x000000ffff03a224 */ /* 0x000fca00008e0605 */
[----:B------:R-:W-:Y:S01]  /*c3e0*/  @!PT LDS RZ, [RZ] ;  /* 0x00000000fffff984 */ /* 0x000fe20000000800 */
[----:B------:R-:W-:Y:S01]  /*c3f0*/  @!PT LDS RZ, [RZ] ;  /* 0x00000000fffff984 */ /* 0x000fe20000000800 */
[----:B------:R-:W-:Y:S01]  /*c400*/  @!PT LDS RZ, [RZ] ;  /* 0x00000000fffff984 */ /* 0x000fe20000000800 */
[----:B------:R0:W-:Y:S01]  /*c410*/  @!P2 LDGSTS.E.BYPASS.LTC128B.128 [R26+0x1bc00], desc[UR36][R2.64], !P0 ;  /* 0x1bc00000021aafae */ /* 0x0001e2000c101d64 */
[----:B------:R-:W-:Y:S01]  /*c420*/  PLOP3.LUT P0, PT, PT, PT, PT, 0x80, 0x0 ;  /* 0x000000000000781c */ /* 0x000fe20003f0f070 */
[----:B------:R-:W-:-:S12]  /*c430*/  NOP ;  /* 0x0000000000007918 */ /* 0x000fd80000000000 */
.L_x_1185:
[----:B------:R-:W-:Y:S02]  /*c440*/  PLOP3.LUT P1, PT, P1, P0, PT, 0xa2, 0x0 ;  /* 0x000000000000781c */ /* 0x000fe40000f21472 */
[----:B------:R-:W-:-:S08]  /*c450*/  @P0 R2UR P1, UR4, R22 ;  /* 0x00000000160402ca */ /* 0x000fd00000020000 */
[----:B------:R-:W-:-:S05]  /*c460*/  @P0 PLOP3.LUT P0, PT, P1, PT, PT, 0x80, 0x0 ;  /* 0x000000000000081c */ /* 0x000fca0000f0f070 */
[----:B------:R-:W-:Y:S01]  /*c470*/  @!P1 SYNCS.ARRIVE.TRANS64.RED.A0T1 RZ, [UR4+0x32400], RZ ;  /* 0x032400ffffff99a7 */ /* 0x000fe20008200404 */
[----:B------:R-:W-:Y:S07]  /*c480*/  @!P1 ARRIVES.LDGSTSBAR.64.TRANSCNT [UR4+0x32400] ;  /* 0x03240000ff0099b0 */ /* 0x000fee0008000a84 */
[----:B------:R-:W-:Y:S05]  /*c490*/  @P0 BRA.U.ANY `(.L_x_1185) ;  /* 0xfffffffd00e80947 */ /* 0x000fea000393ffff */
[----:B------:R-:W-:Y:S01]  /*c4a0*/  NOP ;  /* 0x0000000000007918 */ /* 0x000fe20000000000 */
[----:B------:R-:W-:Y:S01]  /*c4b0*/  VIADD R0, R22, 0x22400 ;  /* 0x0002240016007836 */ /* 0x000fe20000000000 */
[----:B------:R1:W-:Y:S01]  /*c4c0*/  SYNCS.ARRIVE.TRANS64.A1T0 RZ, [R22+URZ+0x32400], RZ ;  /* 0x032400ff16ff79a7 */ /* 0x0003e2000810003f */
[----:B------:R-:W-:Y:S03]  /*c4d0*/  BSSY B6, `(.L_x_1186) ;  /* 0x0000013000067945 */ /* 0x000fe60003800000 */
[----:B------:R-:W-:-:S13]  /*c4e0*/  LOP3.LUT P0, RZ, R0, 0x3ff, RZ, 0xc0, !PT ;  /* 0x000003ff00ff7812 */ /* 0x000fda000780c0ff */
[----:B-1----:R-:W-:Y:S05]  /*c4f0*/  @!P0 BRA `(.L_x_1187) ;  /* 0x0000000000408947 */ /* 0x002fea0003800000 */
[----:B0-----:R-:W-:Y:S01]  /*c500*/  MOV R2, 0x0 ;  /* 0x0000000000027802 */ /* 0x001fe20000000f00 */
        /* <DEDUP_REMOVED lines=14> */
[----:B0-----:R-:W-:Y:S05]  /*c5f0*/  CALL.ABS.NOINC R2 ;  /* 0x0000000002007343 */ /* 0x001fea0003c00000 */
.L_x_1187:
[----:B------:R-:W-:Y:S05]  /*c600*/  BSYNC B6 ;  /* 0x0000000000067941 */ /* 0x000fea0003800000 */
.L_x_1186:
[----:B------:R-:W2:Y:S01]  /*c610*/  LDL.LU R21, [R1+0x4] ;  /* 0x0000040001157983 */ /* 0x000ea20000300800 */
[----:B0-----:R-:W0:Y:S01]  /*c620*/  LDC R2, c[0x0][0x448] ;  /* 0x00011200ff027b82 */ /* 0x001e220000000800 */
[----:B------:R-:W-:Y:S02]  /*c630*/  ULDC.64 UR4, c[0x0][0x398] ;  /* 0x0000e60000047ab9 */ /* 0x000fe40000000a00 */
[----:B------:R-:W3:Y:S01]  /*c640*/  LDL.LU R20, [R1+0xc] ;  /* 0x00000c0001147983 */ /* 0x000ee20000300800 */
[----:B0-----:R-:W-:-:S13]  /*c650*/  ISETP.NE.AND P6, PT, R2, 0x1, PT ;  /* 0x000000010200780c */ /* 0x001fda0003fc5270 */
[----:B------:R-:W0:Y:S08]  /*c660*/  @P6 LDC R3, c[0x0][0x44c] ;  /* 0x00011300ff036b82 */ /* 0x000e300000000800 */
[----:B------:R-:W1:Y:S01]  /*c670*/  @P6 LDC R2, c[0x0][0x450] ;  /* 0x00011400ff026b82 */ /* 0x000e620000000800 */
[----:B------:R-:W-:Y:S02]  /*c680*/  IMAD.MOV.U32 R0, RZ, RZ, R17 ;  /* 0x000000ffff007224 */ /* 0x000fe400078e0011 */
[----:B0-----:R-:W-:-:S05]  /*c690*/  @P6 IMAD.HI.U32 R3, R17, R3, RZ ;  /* 0x0000000311036227 */ /* 0x001fca00078e00ff */
[----:B-1----:R-:W-:Y:S01]  /*c6a0*/  @P6 SHF.R.U32.HI R0, RZ, R2, R3 ;  /* 0x00000002ff006219 */ /* 0x002fe20000011603 */
[----:B------:R-:W-:Y:S01]  /*c6b0*/  IMAD.WIDE.U32 R2, R35, UR4, RZ ;  /* 0x0000000423027c25 */ /* 0x000fe2000f8e00ff */
[----:B------:R-:W0:Y:S02]  /*c6c0*/  S2R R7, SR_TID.X ;  /* 0x0000000000077919 */ /* 0x000e240000002100 */
[----:B------:R-:W-:Y:S01]  /*c6d0*/  SHF.R.S32.HI R5, RZ, 0x1f, R0 ;  /* 0x0000001fff057819 */ /* 0x000fe20000011400 */
[----:B0-----:R-:W-:-:S05]  /*c6e0*/  IMAD.SHL.U32 R6, R7, 0x8, RZ ;  /* 0x0000000807067824 */ /* 0x001fca00078e00ff */
[----:B------:R-:W-:Y:S01]  /*c6f0*/  LOP3.LUT R6, R6, 0x38, RZ, 0xc0, !PT ;  /* 0x0000003806067812 */ /* 0x000fe200078ec0ff */
[----:B--2---:R-:W-:-:S04]  /*c700*/  IMAD R4, R21, UR4, RZ ;  /* 0x0000000415047c24 */ /* 0x004fc8000f8e02ff */
[----:B------:R-:W-:Y:S01]  /*c710*/  IMAD R4, R35, UR5, R4 ;  /* 0x0000000523047c24 */ /* 0x000fe2000f8e0204 */
[----:B------:R-:W-:-:S03]  /*c720*/  ULDC.64 UR4, c[0x0][0x3d8] ;  /* 0x0000f60000047ab9 */ /* 0x000fc60000000a00 */
[----:B------:R-:W-:Y:S02]  /*c730*/  IMAD.IADD R3, R3, 0x1, R4 ;  /* 0x0000000103037824 */ /* 0x000fe400078e0204 */
[----:B------:R-:W-:Y:S02]  /*c740*/  IMAD R4, R28, UR4, RZ ;  /* 0x000000041c047c24 */ /* 0x000fe4000f8e02ff */
[----:B------:R-:W-:-:S04]  /*c750*/  IMAD.WIDE.U32 R2, R18, UR4, R2 ;  /* 0x0000000412027c25 */ /* 0x000fc8000f8e0002 */
[----:B------:R-:W-:Y:S01]  /*c760*/  IMAD R4, R18, UR5, R4 ;  /* 0x0000000512047c24 */ /* 0x000fe2000f8e0204 */
[----:B------:R-:W-:-:S03]  /*c770*/  ULDC.64 UR4, c[0x0][0x3e0] ;  /* 0x0000f80000047ab9 */ /* 0x000fc60000000a00 */
[----:B------:R-:W-:Y:S02]  /*c780*/  IMAD.IADD R3, R3, 0x1, R4 ;  /* 0x0000000103037824 */ /* 0x000fe400078e0204 */
[----:B---3--:R-:W-:Y:S02]  /*c790*/  IMAD R4, R20, UR4, RZ ;  /* 0x0000000414047c24 */ /* 0x008fe4000f8e02ff */
[----:B------:R-:W-:Y:S01]  /*c7a0*/  IMAD.WIDE.U32 R2, R34, UR4, R2 ;  /* 0x0000000422027c25 */ /* 0x000fe2000f8e0002 */
[----:B------:R-:W-:-:S03]  /*c7b0*/  ULDC UR4, c[0x0][0x448] ;  /* 0x0001120000047ab9 */ /* 0x000fc60000000800 */
[----:B------:R-:W-:-:S04]  /*c7c0*/  IMAD R4, R34, UR5, R4 ;  /* 0x0000000522047c24 */ /* 0x000fc8000f8e0204 */
[----:B------:R-:W-:Y:S02]  /*c7d0*/  IMAD.IADD R3, R3, 0x1, R4 ;  /* 0x0000000103037824 */ /* 0x000fe400078e0204 */
[----:B------:R-:W-:-:S04]  /*c7e0*/  IMAD.MOV R4, RZ, RZ, -R0 ;  /* 0x000000ffff047224 */ /* 0x000fc800078e0a00 */
[----:B------:R-:W-:Y:S01]  /*c7f0*/  IMAD R4, R4, UR4, R17 ;  /* 0x0000000404047c24 */ /* 0x000fe2000f8e0211 */
[----:B------:R-:W-:Y:S02]  /*c800*/  ULDC.64 UR4, c[0x0][0x3d0] ;  /* 0x0000f40000047ab9 */ /* 0x000fe40000000a00 */
[----:B------:R-:W-:Y:S02]  /*c810*/  IMAD R5, R5, UR4, RZ ;  /* 0x0000000405057c24 */ /* 0x000fe4000f8e02ff */
[----:B------:R-:W-:-:S04]  /*c820*/  IMAD.WIDE.U32 R2, R0, UR4, R2 ;  /* 0x0000000400027c25 */ /* 0x000fc8000f8e0002 */
[----:B------:R-:W-:Y:S01]  /*c830*/  IMAD R5, R0, UR5, R5 ;  /* 0x0000000500057c24 */ /* 0x000fe2000f8e0205 */
[----:B------:R-:W-:Y:S01]  /*c840*/  SHF.R.S32.HI R0, RZ, 0x1f, R4 ;  /* 0x0000001fff007819 */ /* 0x000fe20000011404 */
[----:B------:R-:W-:Y:S02]  /*c850*/  ULDC.64 UR4, c[0x0][0x3c8] ;  /* 0x0000f20000047ab9 */ /* 0x000fe40000000a00 */
[----:B------:R-:W-:Y:S02]  /*c860*/  IMAD.IADD R3, R3, 0x1, R5 ;  /* 0x0000000103037824 */ /* 0x000fe400078e0205 */
[----:B------:R-:W-:Y:S02]  /*c870*/  IMAD R0, R0, UR4, RZ ;  /* 0x0000000400007c24 */ /* 0x000fe4000f8e02ff */
[----:B------:R-:W-:Y:S02]  /*c880*/  IMAD.SHL.U32 R20, R7, 0x8, RZ ;  /* 0x0000000807147824 */ /* 0x000fe400078e00ff */
[----:B------:R-:W-:-:S02]  /*c890*/  IMAD R0, R4, UR5, R0 ;  /* 0x0000000504007c24 */ /* 0x000fc4000f8e0200 */
[----:B------:R-:W-:Y:S01]  /*c8a0*/  IMAD.WIDE.U32 R2, R4, UR4, R2 ;  /* 0x0000000404027c25 */ /* 0x000fe2000f8e0002 */
[----:B------:R-:W-:Y:S01]  /*c8b0*/  ULDC.64 UR4, c[0x0][0x390] ;  /* 0x0000e40000047ab9 */ /* 0x000fe20000000a00 */
[----:B------:R-:W-:Y:S02]  /*c8c0*/  LOP3.LUT R20, R20, 0x38, RZ, 0xc0, !PT ;  /* 0x0000003814147812 */ /* 0x000fe400078ec0ff */
[----:B------:R-:W-:Y:S01]  /*c8d0*/  IMAD.IADD R4, R3, 0x1, R0 ;  /* 0x0000000103047824 */ /* 0x000fe200078e0200 */
[----:B------:R-:W-:Y:S01]  /*c8e0*/  LEA R0, P0, R2, UR4, 0x1 ;  /* 0x0000000402007c11 */ /* 0x000fe2000f8008ff */
[----:B------:R-:W-:Y:S01]  /*c8f0*/  ULDC UR4, c[0x0][0x3b8] ;  /* 0x0000ee0000047ab9 */ /* 0x000fe20000000800 */
[C---:B------:R-:W-:Y:S02]  /*c900*/  LOP3.LUT R9, R20.reuse, 0x40, RZ, 0xfc, !PT ;  /* 0x0000004014097812 */ /* 0x040fe400078efcff */
[C---:B------:R-:W-:Y:S02]  /*c910*/  LOP3.LUT R8, R20.reuse, 0x80, RZ, 0xfc, !PT ;  /* 0x0000008014087812 */ /* 0x040fe400078efcff */
[----:B------:R-:W-:-:S02]  /*c920*/  LOP3.LUT R7, R20, 0xc0, RZ, 0xfc, !PT ;  /* 0x000000c014077812 */ /* 0x000fc400078efcff */
[----:B------:R-:W-:Y:S01]  /*c930*/  LEA.HI.X R4, R2, UR5, R4, 0x1, P0 ;  /* 0x0000000502047c11 */ /* 0x000fe200080f0c04 */
[----:B------:R-:W-:Y:S01]  /*c940*/  UMOV UR5, 0xffffffff ;  /* 0xffffffff00057882 */ /* 0x000fe20000000000 */
[----:B------:R-:W-:Y:S02]  /*c950*/  ISETP.GE.AND P4, PT, R6, UR4, PT ;  /* 0x0000000406007c0c */ /* 0x000fe4000bf86270 */
[----:B------:R-:W-:Y:S02]  /*c960*/  ISETP.GE.AND P3, PT, R9, UR4, PT ;  /* 0x0000000409007c0c */ /* 0x000fe4000bf66270 */
[----:B------:R-:W-:Y:S02]  /*c970*/  ISETP.GE.AND P2, PT, R8, UR4, PT ;  /* 0x0000000408007c0c */ /* 0x000fe4000bf46270 */
[----:B------:R-:W-:Y:S01]  /*c980*/  ISETP.GE.AND P1, PT, R7, UR4, PT ;  /* 0x0000000407007c0c */ /* 0x000fe2000bf26270 */
[----:B------:R-:W-:-:S12]  /*c990*/  BRA.DIV UR5, `(.L_x_1188) ;  /* 0x0000004205c47947 */ /* 0x000fd8000b800000 */
[----:B------:R-:W0:Y:S01]  /*c9a0*/  SHFL.IDX PT, R3, R0, RZ, 0x181f ;  /* 0x00181fff00037589 */ /* 0x000e2200000e0000 */
[C---:B------:R-:W-:Y:S02]  /*c9b0*/  LOP3.LUT P6, RZ, R23.reuse, 0x2000, RZ, 0xc0, !PT ;  /* 0x0000200017ff7812 */ /* 0x040fe400078cc0ff */
[----:B------:R-:W-:Y:S01]  /*c9c0*/  LOP3.LUT P5, RZ, R23, 0x1000, RZ, 0xc0, !PT ;  /* 0x0000100017ff7812 */ /* 0x000fe200078ac0ff */
[----:B------:R-:W1:Y:S04]  /*c9d0*/  SHFL.IDX PT, R2, R4, RZ, 0x181f ;  /* 0x00181fff04027589 */ /* 0x000e6800000e0000 */
[----:B------:R-:W-:Y:S04]  /*c9e0*/  SHFL.IDX PT, R5, R4, 0x1, 0x181f ;  /* 0x00381f0004057f89 */ /* 0x000fe800000e0000 */
[----:B------:R-:W-:Y:S02]  /*c9f0*/  SHFL.IDX PT, R14, R0, 0x7, 0x181f ;  /* 0x00f81f00000e7f89 */ /* 0x000fe400000e0000 */
[----:B0-----:R-:W-:-:S05]  /*ca00*/  @!P6 LEA R3, P0, R6, R3, 0x1 ;  /* 0x000000030603e211 */ /* 0x001fca00078008ff */
[----:B-1----:R-:W-:-:S05]  /*ca10*/  @!P6 IMAD.X R2, RZ, RZ, R2, P0 ;  /* 0x000000ffff02e224 */ /* 0x002fca00000e0602 */
[----:B------:R-:W-:-:S04]  /*ca20*/  @!P6 LOP3.LUT R3, R3, R2, RZ, 0x3c, !PT ;  /* 0x000000020303e212 */ /* 0x000fc800078e3cff */
[----:B------:R-:W-:-:S04]  /*ca30*/  @!P6 LOP3.LUT R2, R3, R2, RZ, 0x3c, !PT ;  /* 0x000000020302e212 */ /* 0x000fc800078e3cff */
[----:B------:R-:W-:-:S05]  /*ca40*/  @!P6 LOP3.LUT R3, R3, R2, RZ, 0x3c, !PT ;  /* 0x000000020303e212 */ /* 0x000fca00078e3cff */
[----:B------:R-:W-:Y:S04]  /*ca50*/  @!P6 LDGSTS.E.BYPASS.LTC128B.128 [R26+0x22400], desc[UR36][R2.64], !P4 ;  /* 0x22400000021aefae */ /* 0x000fe8000e101d64 */
[----:B------:R-:W-:Y:S04]  /*ca60*/  @!P6 LDGSTS.E.BYPASS.LTC128B.128 [R26+0x26400], desc[UR36][R2.64+0x80], !P3 ;  /* 0x26400080021aefae */ /* 0x000fe8000d901d64 */
[----:B------:R-:W-:Y:S04]  /*ca70*/  @!P6 LDGSTS.E.BYPASS.LTC128B.128 [R26+0x2a400], desc[UR36][R2.64+0x100], !P2 ;  /* 0x2a400100021aefae */ /* 0x000fe8000d101d64 */
[----:B------:R0:W-:Y:S01]  /*ca80*/  @!P6 LDGSTS.E.BYPASS.LTC128B.128 [R26+0x2e400], desc[UR36][R2.64+0x180], !P1 ;  /* 0x2e400180021aefae */ /* 0x0001e2000c901d64 */
[----:B------:R-:W-:-:S02]  /*ca90*/  LOP3.LUT P6, RZ, R23, 0x80, RZ, 0xc0, !PT ;  /* 0x0000008017ff7812 */ /* 0x000fc400078cc0ff */
[----:B------:R-:W-:Y:S01]  /*caa0*/  LOP3.LUT R23, R23, 0xfff7ffff, RZ, 0xc0, !PT ;  /* 0xfff7ffff17177812 */ /* 0x000fe200078ec0ff */
[----:B0-----:R-:W0:Y:S10]  /*cab0*/  SHFL.IDX PT, R2, R0, 0x1, 0x181f ;  /* 0x00381f0000027f89 */ /* 0x001e3400000e0000 */
[----:B------:R-:W-:-:S04]  /*cac0*/  @P6 LOP3.LUT R23, R23, 0x80000, RZ, 0xfc, !PT ;  /* 0x0008000017176812 */ /* 0x000fc800078efcff */
[----:B------:R-:W-:Y:S02]  /*cad0*/  LOP3.LUT P6, RZ, R23, 0x200, RZ, 0xc0, !PT ;  /* 0x0000020017ff7812 */ /* 0x000fe400078cc0ff */
[----:B0-----:R-:W-:-:S04]  /*cae0*/  @!P5 LEA R2, P0, R6, R2, 0x1 ;  /* 0x000000020602d211 */ /* 0x001fc800078008ff */
[----:B------:R-:W-:Y:S02]  /*caf0*/  @!P5 IADD3.X R3, RZ, R5, RZ, P0, !PT ;  /* 0x00000005ff03d210 */ /* 0x000fe400007fe4ff */
[----:B------:R-:W-:Y:S04]  /*cb00*/  SHFL.IDX PT, R5, R4, 0x2, 0x181f ;  /* 0x00581f0004057f89 */ /* 0x000fe800000e0000 */
        /* <DEDUP_REMOVED lines=8> */
[C---:B------:R-:W-:Y:S02]  /*cb90*/  LOP3.LUT P5, RZ, R23.reuse, 0x100, RZ, 0xc0, !PT ;  /* 0x0000010017ff7812 */ /* 0x040fe400078ac0ff */
[----:B------:R-:W-:-:S11]  /*cba0*/  LOP3.LUT R23, R23, 0xffefffff, RZ, 0xc0, !PT ;  /* 0xffefffff17177812 */ /* 0x000fd600078ec0ff */
[----:B------:R-:W-:-:S04]  /*cbb0*/  @P5 LOP3.LUT R23, R23, 0x100000, RZ, 0xfc, !PT ;  /* 0x0010000017175812 */ /* 0x000fc800078efcff */
[----:B------:R-:W-:-:S13]  /*cbc0*/  LOP3.LUT P5, RZ, R23, 0x800, RZ, 0xc0, !PT ;  /* 0x0000080017ff7812 */ /* 0x000fda00078ac0ff */
[----:B0-----:R-:W-:-:S05]  /*cbd0*/  @!P5 LEA R2, P0, R6, R2, 0x1 ;  /* 0x000000020602d211 */ /* 0x001fca00078008ff */
[----:B------:R-:W-:Y:S02]  /*cbe0*/  @!P5 IMAD.X R3, RZ, RZ, R5, P0 ;  /* 0x000000ffff03d224 */ /* 0x000fe400000e0605 */
[----:B------:R-:W-:Y:S04]  /*cbf0*/  SHFL.IDX PT, R5, R4, 0x3, 0x181f ;  /* 0x00781f0004057f89 */ /* 0x000fe800000e0000 */
[----:B------:R-:W-:Y:S04]  /*cc00*/  @!P5 LDGSTS.E.BYPASS.LTC128B.128 [R26+0x23400], desc[UR36][R2.64], !P4 ;  /* 0x23400000021adfae */ /* 0x000fe8000e101d64 */
[----:B------:R-:W-:Y:S04]  /*cc10*/  @!P5 LDGSTS.E.BYPASS.LTC128B.128 [R26+0x27400], desc[UR36][R2.64+0x80], !P3 ;  /* 0x27400080021adfae */ /* 0x000fe8000d901d64 */
[----:B------:R-:W-:Y:S04]  /*cc20*/  @!P5 LDGSTS.E.BYPASS.LTC128B.128 [R26+0x2b400], desc[UR36][R2.64+0x100], !P2 ;  /* 0x2b400100021adfae */ /* 0x000fe8000d101d64 */
[----:B------:R0:W-:Y:S01]  /*cc30*/  @!P5 LDGSTS.E.BYPASS.LTC128B.128 [R26+0x2f400], desc[UR36][R2.64+0x180], !P1 ;  /* 0x2f400180021adfae */ /* 0x0001e2000c901d64 */
[----:B------:R-:W-:-:S03]  /*cc40*/  LOP3.LUT P5, RZ, R23, 0x100000, RZ, 0xc0, !PT ;  /* 0x0010000017ff7812 */ /* 0x000fc600078ac0ff */
[----:B0-----:R-:W0:Y:S02]  /*cc50*/  SHFL.IDX PT, R2, R0, 0x3, 0x181f ;  /* 0x00781f0000027f89 */ /* 0x001e2400000e0000 */
        /* <DEDUP_REMOVED lines=24> */
[----:B------:R0:W-:Y:S04]  /*cde0*/  @!P6 LDGSTS.E.BYPASS.LTC128B.128 [R26+0x30c00], desc[UR36][R2.64+0x180], !P1 ;  /* 0x30c00180021aefae */ /* 0x0001e8000c901d64 */
[----:B0-----:R-:W0:Y:S02]  /*cdf0*/  SHFL.IDX PT, R2, R0, 0x6, 0x181f ;  /* 0x00d81f0000027f89 */ /* 0x001e2400000e0000 */
[----:B0-----:R-:W-:-:S05]  /*ce00*/  @!P5 LEA R2, P0, R6, R2, 0x1 ;  /* 0x000000020602d211 */ /* 0x001fca00078008ff */
[----:B------:R-:W-:Y:S02]  /*ce10*/  @!P5 IMAD.X R3, RZ, RZ, R5, P0 ;  /* 0x000000ffff03d224 */ /* 0x000fe400000e0605 */
[----:B------:R0:W1:Y:S04]  /*ce20*/  SHFL.IDX PT, R5, R4, 0x7, 0x181f ;  /* 0x00f81f0004057f89 */ /* 0x00006800000e0000 */
[----:B------:R0:W-:Y:S04]  /*ce30*/  @!P5 LDGSTS.E.BYPASS.LTC128B.128 [R26+0x25400], desc[UR36][R2.64], !P4 ;  /* 0x25400000021adfae */ /* 0x0001e8000e101d64 */
[----:B------:R0:W-:Y:S04]  /*ce40*/  @!P5 LDGSTS.E.BYPASS.LTC128B.128 [R26+0x29400], desc[UR36][R2.64+0x80], !P3 ;  /* 0x29400080021adfae */ /* 0x0001e8000d901d64 */
[----:B------:R0:W-:Y:S04]  /*ce50*/  @!P5 LDGSTS.E.BYPASS.LTC128B.128 [R26+0x2d400], desc[UR36][R2.64+0x100], !P2 ;  /* 0x2d400100021adfae */ /* 0x0001e8000d101d64 */
[----:B------:R0:W-:Y:S02]  /*ce60*/  @!P5 LDGSTS.E.BYPASS.LTC128B.128 [R26+0x31400], desc[UR36][R2.64+0x180], !P1 ;  /* 0x31400180021adfae */ /* 0x0001e4000c901d64 */
.L_x_1298:
[----:B------:R-:W-:Y:S01]  /*ce70*/  LOP3.LUT P0, RZ, R23, 0x4000, RZ, 0xc0, !PT ;  /* 0x0000400017ff7812 */ /* 0x000fe2000780c0ff */
[----:B------:R-:W-:-:S12]  /*ce80*/  BSSY B0, `(.L_x_1189) ;  /* 0x000000b000007945 */ /* 0x000fd80003800000 */
[----:B------:R-:W-:Y:S05]  /*ce90*/  @P0 BRA `(.L_x_1190) ;  /* 0x0000000000240947 */ /* 0x000fea0003800000 */
[----:B0-----:R-:W-:-:S05]  /*cea0*/  LEA R2, P0, R6, R14, 0x1 ;  /* 0x0000000e06027211 */ /* 0x001fca00078008ff */
[----:B-1----:R-:W-:-:S05]  /*ceb0*/  IMAD.X R3, RZ, RZ, R5, P0 ;  /* 0x000000ffff037224 */ /* 0x002fca00000e0605 */
[----:B------:R-:W-:Y:S01]  /*cec0*/  @!PT LDS RZ, [RZ] ;  /* 0x00000000fffff984 */ /* 0x000fe20000000800 */
[----:B------:R-:W-:Y:S01]  /*ced0*/  @!PT LDS RZ, [RZ] ;  /* 0x00000000fffff984 */ /* 0x000fe20000000800 */
[----:B------:R-:W-:Y:S01]  /*cee0*/  @!PT LDS RZ, [RZ] ;  /* 0x00000000fffff984 */ /* 0x000fe20000000800 */
[----:B------:R2:W-:Y:S04]  /*cef0*/  LDGSTS.E.BYPASS.LTC128B.128 [R26+0x25c00], desc[UR36][R2.64], !P4 ;  /* 0x25c00000021a7fae */ /* 0x0005e8000e101d64 */
[----:B------:R2:W-:Y:S04]  /*cf00*/  LDGSTS.E.BYPASS.LTC128B.128 [R26+0x29c00], desc[UR36][R2.64+0x80], !P3 ;  /* 0x29c00080021a7fae */ /* 0x0005e8000d901d64 */
[----:B------:R2:W-:Y:S04]  /*cf10*/  LDGSTS.E.BYPASS.LTC128B.128 [R26+0x2dc00], desc[UR36][R2.64+0x100], !P2 ;  /* 0x2dc00100021a7fae */ /* 0x0005e8000d101d64 */
[----:B------:R2:W-:Y:S02]  /*cf20*/  LDGSTS.E.BYPASS.LTC128B.128 [R26+0x31c00], desc[UR36][R2.64+0x180], !P1 ;  /* 0x31c00180021a7fae */ /* 0x0005e4000c901d64 */
.L_x_1190:
[----:B------:R-:W-:Y:S05]  /*cf30*/  BSYNC B0 ;  /* 0x0000000000007941 */ /* 0x000fea0003800000 */
.L_x_1189:
[----:B------:R-:W-:Y:S01]  /*cf40*/  NOP ;  /* 0x0000000000007918 */ /* 0x000fe20000000000 */
[----:B------:R-:W-:-:S13]  /*cf50*/  PLOP3.LUT P0, PT, PT, PT, PT, 0x80, 0x0 ;  /* 0x000000000000781c */ /* 0x000fda0003f0f070 */
.L_x_1191:
[----:B------:R-:W-:Y:S02]  /*cf60*/  PLOP3.LUT P1, PT, P1, P0, PT, 0xa2, 0x0 ;  /* 0x000000000000781c */ /* 0x000fe40000f21472 */
[----:B------:R-:W-:-:S08]  /*cf70*/  @P0 R2UR P1, UR4, R22 ;  /* 0x00000000160402ca */ /* 0x000fd00000020000 */
[----:B------:R-:W-:-:S05]  /*cf80*/  @P0 PLOP3.LUT P0, PT, P1, PT, PT, 0x80, 0x0 ;  /* 0x000000000000081c */ /* 0x000fca0000f0f070 */
[----:B------:R-:W-:Y:S01]  /*cf90*/  @!P1 SYNCS.ARRIVE.TRANS64.RED.A0T1 RZ, [UR4+0x32410], RZ ;  /* 0x032410ffffff99a7 */ /* 0x000fe20008200404 */
[----:B------:R-:W-:Y:S07]  /*cfa0*/  @!P1 ARRIVES.LDGSTSBAR.64.TRANSCNT [UR4+0x32410] ;  /* 0x03241000ff0099b0 */ /* 0x000fee0008000a84 */
[----:B------:R-:W-:Y:S05]  /*cfb0*/  @P0 BRA.U.ANY `(.L_x_1191) ;  /* 0xfffffffd00e80947 */ /* 0x000fea000393ffff */
[----:B0-2---:R-:W2:Y:S02]  /*cfc0*/  LDL.LU R2, [R1+0x18] ;  /* 0x0000180001027983 */ /* 0x005ea40000300800 */
        /* <DEDUP_REMOVED lines=11> */
.L_x_1299:
[----:B------:R-:W-:Y:S05]  /*d080*/  BSYNC B0 ;  /* 0x0000000000007941 */ /* 0x000fea0003800000 */
.L_x_1192:
[----:B------:R-:W-:-:S13]  /*d090*/  LOP3.LUT P0, RZ, R23, 0x400, RZ, 0xc0, !PT ;  /* 0x0000040017ff7812 */ /* 0x000fda000780c0ff */
[----:B------:R-:W-:Y:S05]  /*d0a0*/  @!P0 BRA `(.L_x_1194) ;  /* 0x0000000000048947 */ /* 0x000fea0003800000 */
[----:B------:R-:W-:Y:S01]  /*d0b0*/  BPT.TRAP 0x1 ;  /* 0x000000040000795c */ /* 0x000fe20000300000 */
.L_x_1194:
[----:B------:R-:W-:Y:S01]  /*d0c0*/  SHF.L.U32 R0, R27, 0x1f, RZ ;  /* 0x0000001f1b007819 */ /* 0x000fe200000006ff */
[----:B------:R-:W-:Y:S03]  /*d0d0*/  BSSY B0, `(.L_x_1195) ;  /* 0x0000003000007945 */ /* 0x000fe60003800000 */
[----:B------:R-:W2:Y:S02]  /*d0e0*/  SYNCS.PHASECHK.TRANS64.TRYWAIT P0, [R25+URZ+0x32460], R0 ;  /* 0x03246000190075a7 */ /* 0x000ea4000800017f */
[----:B--2---:R-:W-:Y:S05]  /*d0f0*/  @!P0 BRA `(.L_x_1196) ;  /* 0x0000004400948947 */ /* 0x004fea0003800000 */
.L_x_1300:
[----:B------:R-:W-:Y:S05]  /*d100*/  BSYNC B0 ;  /* 0x0000000000007941 */ /* 0x000fea0003800000 */
.L_x_1195:
[----:B------:R-:W2:Y:S01]  /*d110*/  LDL.LU R2, [R1+0x10] ;  /* 0x0000100001027983 */ /* 0x000ea20000300800 */
[----:B------:R-:W-:-:S03]  /*d120*/  ULDC.64 UR4, c[0x0][0x328] ;  /* 0x0000ca0000047ab9 */ /* 0x000fc60000000a00 */
[----:B------:R-:W3:Y:S04]  /*d130*/  LDL.LU R6, [R1+0x14] ;  /* 0x0000140001067983 */ /* 0x000ee80000300800 */
[----:B------:R-:W4:Y:S01]  /*d140*/  LDL.LU R4, [R1+0x20] ;  /* 0x0000200001047983 */ /* 0x000f220000300800 */
[C---:B------:R-:W-:Y:S02]  /*d150*/  LOP3.LUT P3, RZ, R23.reuse, 0x10, RZ, 0xc0, !PT ;  /* 0x0000001017ff7812 */ /* 0x040fe4000786c0ff */
[C---:B------:R-:W-:Y:S02]  /*d160*/  LOP3.LUT P2, RZ, R23.reuse, 0x8, RZ, 0xc0, !PT ;  /* 0x0000000817ff7812 */ /* 0x040fe4000784c0ff */
[C---:B------:R-:W-:Y:S02]  /*d170*/  LOP3.LUT P1, RZ, R23.reuse, 0x4, RZ, 0xc0, !PT ;  /* 0x0000000417ff7812 */ /* 0x040fe4000782c0ff */
[----:B------:R-:W-:-:S02]  /*d180*/  LOP3.LUT P4, RZ, R23, 0x1, RZ, 0xc0, !PT ;  /* 0x0000000117ff7812 */ /* 0x000fc4000788c0ff */
[----:B------:R-:W-:Y:S01]  /*d190*/  SEL R7, RZ, 0x8, P1 ;  /* 0x00000008ff077807 */ /* 0x000fe20000800000 */
[----:B--2---:R-:W-:Y:S02]  /*d1a0*/  IMAD R0, R2, UR4, RZ ;  /* 0x0000000402007c24 */ /* 0x004fe4000f8e02ff */
[----:B0-----:R-:W-:-:S04]  /*d1b0*/  IMAD.WIDE.U32 R2, R37, UR4, RZ ;  /* 0x0000000425027c25 */ /* 0x001fc8000f8e00ff */
[----:B-1----:R-:W-:Y:S01]  /*d1c0*/  IMAD R5, R37, UR5, R0 ;  /* 0x0000000525057c24 */ /* 0x002fe2000f8e0200 */
[----:B------:R-:W-:Y:S01]  /*d1d0*/  ULDC.64 UR4, c[0x0][0x338] ;  /* 0x0000ce0000047ab9 */ /* 0x000fe20000000a00 */
[----:B------:R-:W-:Y:S02]  /*d1e0*/  SEL R0, RZ, 0x2, P3 ;  /* 0x00000002ff007807 */ /* 0x000fe40001800000 */
[----:B------:R-:W-:Y:S02]  /*d1f0*/  IMAD.IADD R3, R3, 0x1, R5 ;  /* 0x0000000103037824 */ /* 0x000fe400078e0205 */
[----:B---3--:R-:W-:Y:S02]  /*d200*/  IMAD R5, R6, UR4, RZ ;  /* 0x0000000406057c24 */ /* 0x008fe4000f8e02ff */
        /* <DEDUP_REMOVED lines=11> */
[----:B------:R-:W-:Y:S02]  /*d2c0*/  LEA.HI.X R6, R2, UR5, R3, 0x1, P0 ;  /* 0x0000000502067c11 */ /* 0x000fe400080f0c03 */
[----:B------:R-:W-:-:S04]  /*d2d0*/  SEL R3, RZ, 0x4, P2 ;  /* 0x00000004ff037807 */ /* 0x000fc80001000000 */
[----:B----4-:R-:W-:Y:S01]  /*d2e0*/  IADD3 R0, R3, R0, R4 ;  /* 0x0000000003007210 */ /* 0x010fe20007ffe004 */
[----:B------:R-:W-:-:S04]  /*d2f0*/  IMAD R4, R24, 0x6000, R30 ;  /* 0x0000600018047824 */ /* 0x000fc800078e021e */
[----:B------:R-:W-:Y:S01]  /*d300*/  IMAD.IADD R7, R0, 0x1, R7 ;  /* 0x0000000100077824 */ /* 0x000fe200078e0207 */
[----:B------:R-:W-:Y:S06]  /*d310*/  BRA.DIV UR4, `(.L_x_1197) ;  /* 0x0000004604207947 */ /* 0x000fec000b800000 */
[----:B------:R-:W0:Y:S01]  /*d320*/  S2R R2, SR_TID.X ;  /* 0x0000000000027919 */ /* 0x000e220000002100 */
[----:B------:R-:W-:Y:S01]  /*d330*/  IMAD R4, R4, 0x2, R22 ;  /* 0x0000000204047824 */ /* 0x000fe200078e0216 */
[C---:B------:R-:W-:Y:S01]  /*d340*/  LOP3.LUT P2, RZ, R7.reuse, 0x2, RZ, 0xc0, !PT ;  /* 0x0000000207ff7812 */ /* 0x040fe2000784c0ff */
[----:B------:R-:W1:Y:S01]  /*d350*/  SHFL.IDX PT, R14, R5, RZ, 0x181f ;  /* 0x00181fff050e7589 */ /* 0x000e6200000e0000 */
[----:B------:R-:W-:-:S03]  /*d360*/  LOP3.LUT P1, RZ, R7, 0x4, RZ, 0xc0, !PT ;  /* 0x0000000407ff7812 */ /* 0x000fc6000782c0ff */
[----:B------:R-:W2:Y:S01]  /*d370*/  SHFL.IDX PT, R3, R6, RZ, 0x181f ;  /* 0x00181fff06037589 */ /* 0x000ea200000e0000 */
[----:B0-----:R-:W-:-:S05]  /*d380*/  IMAD.SHL.U32 R2, R2, 0x8, RZ ;  /* 0x0000000802027824 */ /* 0x001fca00078e00ff */
[----:B------:R-:W-:-:S05]  /*d390*/  LOP3.LUT R2, R2, 0x38, RZ, 0xc0, !PT ;  /* 0x0000003802027812 */ /* 0x000fca00078ec0ff */
[----:B------:R-:W-:-:S05]  /*d3a0*/  IMAD.SHL.U32 R0, R2, 0x2, RZ ;  /* 0x0000000202007824 */ /* 0x000fca00078e00ff */
[----:B-1----:R-:W-:Y:S02]  /*d3b0*/  IADD3 R2, P0, R14, R0, RZ ;  /* 0x000000000e027210 */ /* 0x002fe40007f1e0ff */
[----:B------:R-:W0:Y:S03]  /*d3c0*/  SHFL.IDX PT, R14, R5, 0x1, 0x181f ;  /* 0x00381f00050e7f89 */ /* 0x000e2600000e0000 */
[----:B--2---:R-:W-:Y:S01]  /*d3d0*/  IMAD.X R3, RZ, RZ, R3, P0 ;  /* 0x000000ffff037224 */ /* 0x004fe200000e0603 */
        /* <DEDUP_REMOVED lines=8> */
[----:B------:R1:W-:Y:S01]  /*d460*/  LDGSTS.E.BYPASS.LTC128B.128 [R4+0x9400], desc[UR36][R2.64+0x180], !P3 ;  /* 0x0940018002047fae */ /* 0x0003e2000d901d64 */
[----:B0-----:R-:W-:-:S03]  /*d470*/  IADD3 R8, P3, R14, R0, RZ ;  /* 0x000000000e087210 */ /* 0x001fc60007f7e0ff */
[----:B------:R-:W-:Y:S04]  /*d480*/  SHFL.IDX PT, R14, R5, 0x2, 0x181f ;  /* 0x00581f00050e7f89 */ /* 0x000fe800000e0000 */
[----:B-1----:R-:W0:Y:S02]  /*d490*/  SHFL.IDX PT, R3, R6, 0x1, 0x181f ;  /* 0x00381f0006037f89 */ /* 0x002e2400000e0000 */
        /* <DEDUP_REMOVED lines=11> */
[----:B------:R-:W1:Y:S02]  /*d550*/  SHFL.IDX PT, R14, R5, 0x3, 0x181f ;  /* 0x00781f00050e7f89 */ /* 0x000e6400000e0000 */
        /* <DEDUP_REMOVED lines=34> */
.L_x_1314:
[----:B0-2---:R-:W-:Y:S02]  /*d780*/  IADD3 R2, P3, R14, R0, RZ ;  /* 0x000000000e027210 */ /* 0x005fe40007f7e0ff */
[C---:B------:R-:W-:Y:S02]  /*d790*/  ISETP.LT.OR P2, PT, R31.reuse, 0x51, !P2 ;  /* 0x000000511f00780c */ /* 0x040fe40005741670 */
[C---:B------:R-:W-:Y:S01]  /*d7a0*/  ISETP.LT.OR P1, PT, R31.reuse, 0x51, !P1 ;  /* 0x000000511f00780c */ /* 0x040fe20004f21670 */
[----:B------:R-:W-:Y:S01]  /*d7b0*/  IMAD.X R3, RZ, RZ, R6, P3 ;  /* 0x000000ffff037224 */ /* 0x000fe200018e0606 */
[C---:B------:R-:W-:Y:S02]  /*d7c0*/  ISETP.LT.OR P3, PT, R31.reuse, 0x51, P4 ;  /* 0x000000511f00780c */ /* 0x040fe40002761670 */
[----:B------:R-:W-:-:S11]  /*d7d0*/  ISETP.LT.OR P0, PT, R31, 0x51, !P0 ;  /* 0x000000511f00780c */ /* 0x000fd60004701670 */
        /* <DEDUP_REMOVED lines=9> */
.L_x_1198:
        /* <DEDUP_REMOVED lines=10> */
.L_x_1199:
[----:B0-----:R-:W2:Y:S01]  /*d910*/  LDL.LU R2, [R1] ;  /* 0x0000000001027983 */ /* 0x001ea20000300800 */
[----:B------:R0:W-:Y:S01]  /*d920*/  SYNCS.ARRIVE.TRANS64.A1T0 RZ, [R25+URZ+0x32450], RZ ;  /* 0x032450ff19ff79a7 */ /* 0x0001e2000810003f */
[----:B------:R-:W-:Y:S01]  /*d930*/  BSSY B0, `(.L_x_1200) ;  /* 0x00000dd000007945 */ /* 0x000fe20003800000 */
[----:B--2---:R-:W-:-:S13]  /*d940*/  ISETP.GE.AND P0, PT, R2, 0x61, PT ;  /* 0x000000610200780c */ /* 0x004fda0003f06270 */
[----:B0-----:R-:W-:Y:S05]  /*d950*/  @!P0 BRA `(.L_x_1201) ;  /* 0x0000000c00688947 */ /* 0x001fea0003800000 */
[----:B------:R-:W2:Y:S02]  /*d960*/  LDL.LU R2, [R1+0x1c] ;  /* 0x00001c0001027983 */ /* 0x000ea40000300800 */
[----:B--2---:R-:W-:-:S07]  /*d970*/  VIADD R21, R2, 0xfffffffe ;  /* 0xfffffffe02157836 */ /* 0x004fce0000000000 */
.L_x_1214:
[----:B0-----:R-:W0:Y:S01]  /*d980*/  S2R R2, SR_TID.X ;  /* 0x0000000000027919 */ /* 0x001e220000002100 */
[----:B------:R-:W-:Y:S01]  /*d990*/  IMAD R8, R21, 0x60, R32 ;  /* 0x0000006015087824 */ /* 0x000fe200078e0220 */
[----:B------:R-:W-:Y:S01]  /*d9a0*/  LOP3.LUT P1, RZ, R23, 0x400, RZ, 0xc0, !PT ;  /* 0x0000040017ff7812 */ /* 0x000fe2000782c0ff */
        /* <DEDUP_REMOVED lines=9> */
[----:B-1----:R-:W1:Y:S01]  /*da40*/  @!P2 LDC.64 R4, c[0x0][0x428] ;  /* 0x00010a00ff04ab82 */ /* 0x002e620000000a00 */
[----:B0-----:R-:W-:-:S13]  /*da50*/  ISETP.NE.AND P0, PT, R3, 0x1, PT ;  /* 0x000000010300780c */ /* 0x001fda0003f05270 */
[----:B------:R-:W0:Y:S08]  /*da60*/  @P0 LDC R3, c[0x0][0x434] ;  /* 0x00010d00ff030b82 */ /* 0x000e300000000800 */
[----:B--2---:R-:W2:Y:S01]  /*da70*/  @P0 LDC R7, c[0x0][0x438] ;  /* 0x00010e00ff070b82 */ /* 0x004ea20000000800 */
[----:B0-----:R-:W-:-:S05]  /*da80*/  @P0 IMAD.HI.U32 R2, R8, R3, RZ ;  /* 0x0000000308020227 */ /* 0x001fca00078e00ff */
[----:B--2---:R-:W-:Y:S01]  /*da90*/  @P0 SHF.R.U32.HI R9, RZ, R7, R2 ;  /* 0x00000007ff090219 */ /* 0x004fe20000011602 */
[----:B-1----:R-:W-:Y:S01]  /*daa0*/  @!P2 IMAD R2, R33, R4, RZ ;  /* 0x000000042102a224 */ /* 0x002fe200078e02ff */
[----:B------:R-:W0:Y:S02]  /*dab0*/  @!P2 LDC.64 R6, c[0x0][0x418] ;  /* 0x00010600ff06ab82 */ /* 0x000e240000000a00 */
[--C-:B------:R-:W-:Y:S01]  /*dac0*/  @!P2 SHF.R.S32.HI R3, RZ, 0x1f, R9.reuse ;  /* 0x0000001fff03a819 */ /* 0x100fe20000011409 */
[----:B------:R-:W-:Y:S02]  /*dad0*/  @!P2 IMAD R5, R29, R5, R2 ;  /* 0x000000051d05a224 */ /* 0x000fe400078e0202 */
[----:B------:R-:W-:-:S04]  /*dae0*/  @!P2 IMAD.MOV.U32 R2, RZ, RZ, R9 ;  /* 0x000000ffff02a224 */ /* 0x000fc800078e0009 */
[----:B------:R-:W-:-:S04]  /*daf0*/  @!P2 IMAD.WIDE.U32 R2, R29, R4, R2 ;  /* 0x000000041d02a225 */ /* 0x000fc800078e0002 */
[----:B------:R-:W-:Y:S01]  /*db00*/  @!P2 IMAD.IADD R3, R5, 0x1, R3 ;  /* 0x000000010503a824 */ /* 0x000fe200078e0203 */
[----:B------:R-:W-:Y:S05]  /*db10*/  YIELD ;  /* 0x0000000000007946 */ /* 0x000fea0003800000 */
[----:B------:R-:W-:Y:S01]  /*db20*/  IMAD.MOV.U32 R4, RZ, RZ, RZ ;  /* 0x000000ffff047224 */ /* 0x000fe200078e00ff */
[----:B------:R-:W-:Y:S01]  /*db30*/  ULDC UR4, c[0x0][0x430] ;  /* 0x00010c0000047ab9 */ /* 0x000fe20000000800 */
[----:B0-----:R-:W-:-:S04]  /*db40*/  @!P2 LEA R6, P0, R2, R6, 0x2 ;  /* 0x000000060206a211 */ /* 0x001fc800078010ff */
[----:B------:R-:W-:Y:S02]  /*db50*/  @!P2 LEA.HI.X R7, R2, R7, R3, 0x2, P0 ;  /* 0x000000070207a211 */ /* 0x000fe400000f1403 */
[C---:B------:R-:W-:Y:S01]  /*db60*/  ISETP.NE.AND P0, PT, R24.reuse, 0x2, PT ;  /* 0x000000021800780c */ /* 0x040fe20003f05270 */
[----:B------:R-:W-:Y:S02]  /*db70*/  IMAD.MOV R5, RZ, RZ, -R9 ;  /* 0x000000ffff057224 */ /* 0x000fe400078e0a09 */
[----:B------:R0:W5:Y:S01]  /*db80*/  @!P2 LDG.E R4, desc[UR36][R6.64] ;  /* 0x000000240604a981 */ /* 0x000162000c1e1900 */
[----:B------:R-:W-:Y:S01]  /*db90*/  SEL R2, RZ, 0x1, P0 ;  /* 0x00000001ff027807 */ /* 0x000fe20000000000 */
[----:B------:R-:W-:Y:S01]  /*dba0*/  IMAD R5, R5, UR4, R8 ;  /* 0x0000000405057c24 */ /* 0x000fe2000f8e0208 */
[----:B------:R-:W-:Y:S02]  /*dbb0*/  SEL R24, R24, RZ, P0 ;  /* 0x000000ff18187207 */ /* 0x000fe40000000000 */
[----:B------:R-:W-:Y:S01]  /*dbc0*/  LOP3.LUT R27, R27, R2, RZ, 0x3c, !PT ;  /* 0x000000021b1b7212 */ /* 0x000fe200078e3cff */
[----:B------:R-:W-:-:S02]  /*dbd0*/  IMAD.MOV.U32 R2, RZ, RZ, R21 ;  /* 0x000000ffff027224 */ /* 0x000fc400078e0015 */
[----:B------:R-:W-:-:S03]  /*dbe0*/  VIADD R21, R21, 0xffffffff ;  /* 0xffffffff15157836 */ /* 0x000fc60000000000 */
[----:B------:R-:W-:Y:S01]  /*dbf0*/  ISETP.GT.AND P2, PT, R2, RZ, PT ;  /* 0x000000ff0200720c */ /* 0x000fe20003f44270 */
[----:B0-----:R-:W-:-:S12]  /*dc00*/  @!P1 BRA `(.L_x_1202) ;  /* 0x0000000000049947 */ /* 0x001fd80003800000 */
[----:B------:R-:W-:Y:S01]  /*dc10*/  BPT.TRAP 0x1 ;  /* 0x000000040000795c */ /* 0x000fe20000300000 */
.L_x_1202:
[----:B------:R-:W-:Y:S01]  /*dc20*/  IMAD R10, R24, 0x8, R22 ;  /* 0x00000008180a7824 */ /* 0x000fe200078e0216 */
[----:B------:R-:W-:Y:S01]  /*dc30*/  SHF.L.U32 R20, R27, 0x1f, RZ ;  /* 0x0000001f1b147819 */ /* 0x000fe200000006ff */
[----:B------:R-:W-:Y:S01]  /*dc40*/  BSSY B1, `(.L_x_1203) ;  /* 0x0000004000017945 */ /* 0x000fe20003800000 */
[----:B------:R-:W-:Y:S02]  /*dc50*/  SHF.R.S32.HI R9, RZ, 0x1f, R5 ;  /* 0x0000001fff097819 */ /* 0x000fe40000011405 */
[----:B------:R-:W0:Y:S02]  /*dc60*/  SYNCS.PHASECHK.TRANS64.TRYWAIT P0, [R10+URZ+0x32440], R20 ;  /* 0x032440140a0075a7 */ /* 0x000e24000800017f */
[----:B0-----:R-:W-:Y:S05]  /*dc70*/  @!P0 BRA `(.L_x_1204) ;  /* 0x0000004400088947 */ /* 0x001fea0003800000 */
.L_x_1315:
[----:B------:R-:W-:Y:S05]  /*dc80*/  BSYNC B1 ;  /* 0x0000000000017941 */ /* 0x000fea0003800000 */
.L_x_1203:
        /* <DEDUP_REMOVED lines=17> */
[----:B------:R-:W-:Y:S02]  /*dda0*/  IMAD R7, R24, 0x1800, R30 ;  /* 0x0000180018077824 */ /* 0x000fe400078e021e */
[----:B------:R-:W-:Y:S01]  /*ddb0*/  IMAD.IADD R3, R6, 0x1, R3 ;  /* 0x0000000106037824 */ /* 0x000fe200078e0203 */
[----:B------:R-:W-:Y:S01]  /*ddc0*/  LEA R6, P0, R2, UR4, 0x1 ;  /* 0x0000000402067c11 */ /* 0x000fe2000f8008ff */
[----:B------:R-:W-:-:S03]  /*ddd0*/  UMOV UR4, 0xffffffff ;  /* 0xffffffff00047882 */ /* 0x000fc60000000000 */
[----:B------:R-:W-:Y:S01]  /*dde0*/  LEA.HI.X R8, R2, UR5, R3, 0x1, P0 ;  /* 0x0000000502087c11 */ /* 0x000fe200080f0c03 */
[----:B------:R-:W-:Y:S08]  /*ddf0*/  BRA.DIV UR4, `(.L_x_1205) ;  /* 0x0000004204bc7947 */ /* 0x000ff0000b800000 */
[----:B------:R-:W1:Y:S01]  /*de00*/  SHFL.IDX PT, R2, R6, RZ, 0x181f ;  /* 0x00181fff06027589 */ /* 0x000e6200000e0000 */
[----:B------:R-:W-:-:S03]  /*de10*/  IMAD R7, R7, 0x2, R22 ;  /* 0x0000000207077824 */ /* 0x000fc600078e0216 */
[----:B------:R-:W2:Y:S04]  /*de20*/  SHFL.IDX PT, R3, R8, RZ, 0x181f ;  /* 0x00181fff08037589 */ /* 0x000ea800000e0000 */
[----:B------:R-:W-:Y:S01]  /*de30*/  SHFL.IDX PT, R14, R6, 0x5, 0x181f ;  /* 0x00b81f00060e7f89 */ /* 0x000fe200000e0000 */
        /* <DEDUP_REMOVED lines=21> */
[----:B-1----:R-:W-:-:S05]  /*df90*/  IADD3 R2, P0, R2, R0, RZ ;  /* 0x0000000002027210 */ /* 0x002fca0007f1e0ff */
[----:B--2---:R-:W-:-:S05]  /*dfa0*/  IMAD.X R3, RZ, RZ, R3, P0 ;  /* 0x000000ffff037224 */ /* 0x004fca00000e0603 */
[----:B---3--:R1:W-:Y:S03]  /*dfb0*/  LDGSTS.E.BYPASS.LTC128B.128 [R7+0x1e400], desc[UR36][R2.64], !P1 ;  /* 0x1e40000002077fae */ /* 0x0083e6000c901d64 */
.L_x_1329:
[----:B-1----:R-:W-:-:S05]  /*dfc0*/  IADD3 R2, P0, R14, R0, RZ ;  /* 0x000000000e027210 */ /* 0x002fca0007f1e0ff */
[----:B------:R-:W-:Y:S01]  /*dfd0*/  IMAD.X R3, RZ, RZ, R8, P0 ;  /* 0x000000ffff037224 */ /* 0x000fe200000e0608 */
[----:B------:R-:W-:-:S04]  /*dfe0*/  PLOP3.LUT P0, PT, PT, PT, PT, 0x80, 0x0 ;  /* 0x000000000000781c */ /* 0x000fc80003f0f070 */
[----:B------:R-:W-:Y:S01]  /*dff0*/  @!PT LDS RZ, [RZ] ;  /* 0x00000000fffff984 */ /* 0x000fe20000000800 */
[----:B------:R-:W-:Y:S01]  /*e000*/  @!PT LDS RZ, [RZ] ;  /* 0x00000000fffff984 */ /* 0x000fe20000000800 */
[----:B------:R-:W-:Y:S01]  /*e010*/  @!PT LDS RZ, [RZ] ;  /* 0x00000000fffff984 */ /* 0x000fe20000000800 */
[----:B------:R1:W-:Y:S01]  /*e020*/  LDGSTS.E.BYPASS.LTC128B.128 [R7+0x1ec00], desc[UR36][R2.64], !P1 ;  /* 0x1ec0000002077fae */ /* 0x0003e2000c901d64 */
[----:B------:R-:W-:-:S08]  /*e030*/  NOP ;  /* 0x0000000000007918 */ /* 0x000fd00000000000 */
.L_x_1206:
        /* <DEDUP_REMOVED lines=10> */
.L_x_1207:
[----:B------:R2:W-:Y:S01]  /*e0e0*/  SYNCS.ARRIVE.TRANS64.A1T0 RZ, [R10+URZ+0x32430], RZ ;  /* 0x032430ff0aff79a7 */ /* 0x0005e2000810003f */
[----:B------:R-:W-:Y:S05]  /*e0f0*/  @!P3 BRA `(.L_x_1208) ;  /* 0x000000000004b947 */ /* 0x000fea0003800000 */
[----:B------:R-:W-:Y:S01]  /*e100*/  BPT.TRAP 0x1 ;  /* 0x000000040000795c */ /* 0x000fe20000300000 */
.L_x_1208:
[----:B------:R-:W3:Y:S01]  /*e110*/  SYNCS.PHASECHK.TRANS64.TRYWAIT P0, [R10+URZ+0x32460], R20 ;  /* 0x032460140a0075a7 */ /* 0x000ee2000800017f */
[----:B------:R-:W-:Y:S04]  /*e120*/  BSSY B1, `(.L_x_1209) ;  /* 0x0000002000017945 */ /* 0x000fe80003800000 */
[----:B---3--:R-:W-:Y:S05]  /*e130*/  @!P0 BRA `(.L_x_1210) ;  /* 0x00000044008c8947 */ /* 0x008fea0003800000 */
.L_x_1330:
[----:B------:R-:W-:Y:S05]  /*e140*/  BSYNC B1 ;  /* 0x0000000000017941 */ /* 0x000fea0003800000 */
.L_x_1209:
[----:B------:R-:W-:Y:S01]  /*e150*/  ULDC.64 UR4, c[0x0][0x328] ;  /* 0x0000ca0000047ab9 */ /* 0x000fe20000000a00 */
[----:B------:R-:W-:Y:S01]  /*e160*/  LOP3.LUT P5, RZ, R23, 0x1, RZ, 0xc0, !PT ;  /* 0x0000000117ff7812 */ /* 0x000fe200078ac0ff */
[----:B-1----:R-:W-:Y:S01]  /*e170*/  IMAD R2, R9, UR4, RZ ;  /* 0x0000000409027c24 */ /* 0x002fe2000f8e02ff */
        /* <DEDUP_REMOVED lines=23> */
[----:B------:R-:W-:-:S03]  /*e2f0*/  IMAD R20, R20, 0x2, R22 ;  /* 0x0000000214147824 */ /* 0x000fc600078e0216 */
[----:B------:R-:W1:Y:S04]  /*e300*/  SHFL.IDX PT, R3, R25, RZ, 0x181f ;  /* 0x00181fff19037589 */ /* 0x000e6800000e0000 */
[----:B------:R-:W-:Y:S04]  /*e310*/  SHFL.IDX PT, R4, R25, 0x1, 0x181f ;  /* 0x00381f0019047f89 */ /* 0x000fe800000e0000 */
[----:B------:R-:W-:Y:S04]  /*e320*/  SHFL.IDX PT, R8, R17, 0x2, 0x181f ;  /* 0x00581f0011087f89 */ /* 0x000fe800000e0000 */
[----:B------:R-:W-:Y:S01]  /*e330*/  SHFL.IDX PT, R5, R25, 0x3, 0x181f ;  /* 0x00781f0019057f89 */ /* 0x000fe200000e0000 */
[----:B0-----:R-:W-:-:S03]  /*e340*/  IADD3 R2, P0, R14, R0, RZ ;  /* 0x000000000e027210 */ /* 0x001fc60007f1e0ff */
[----:B------:R-:W0:Y:S02]  /*e350*/  SHFL.IDX PT, R14, R17, 0x1, 0x181f ;  /* 0x00381f00110e7f89 */ /* 0x000e2400000e0000 */
[----:B-1----:R-:W-:-:S05]  /*e360*/  IMAD.X R3, RZ, RZ, R3, P0 ;  /* 0x000000ffff037224 */ /* 0x002fca00000e0603 */
        /* <DEDUP_REMOVED lines=9> */
[----:B-1----:R-:W-:Y:S04]  /*e400*/  SHFL.IDX PT, R3, R25, 0x4, 0x181f ;  /* 0x00981f0019037f89 */ /* 0x002fe800000e0000 */
[----:B------:R1:W-:Y:S04]  /*e410*/  LDGSTS.E.BYPASS.LTC128B.128 [R20+0xc00], desc[UR36][R6.64], !P5 ;  /* 0x00c0000006147fae */ /* 0x0003e8000e901d64 */
[----:B------:R1:W-:Y:S04]  /*e420*/  LDGSTS.E.BYPASS.LTC128B.128 [R20+0x3c00], desc[UR36][R6.64+0x80], !P4 ;  /* 0x03c0008006147fae */ /* 0x0003e8000e101d64 */
[----:B------:R1:W-:Y:S04]  /*e430*/  LDGSTS.E.BYPASS.LTC128B.128 [R20+0x6c00], desc[UR36][R6.64+0x100], !P3 ;  /* 0x06c0010006147fae */ /* 0x0003e8000d901d64 */
[----:B------:R1:W-:Y:S01]  /*e440*/  LDGSTS.E.BYPASS.LTC128B.128 [R20+0x9c00], desc[UR36][R6.64+0x180], !P1 ;  /* 0x09c0018006147fae */ /* 0x0003e2000c901d64 */
[----:B0-----:R-:W-:Y:S01]  /*e450*/  IMAD.X R9, RZ, RZ, R4, P0 ;  /* 0x000000ffff097224 */ /* 0x001fe200000e0604 */
[----:B------:R-:W-:-:S02]  /*e460*/  IADD3 R4, P0, R14, R0, RZ ;  /* 0x000000000e047210 */ /* 0x000fc40007f1e0ff */
[----:B------:R-:W-:Y:S02]  /*e470*/  SHFL.IDX PT, R25, R25, 0x5, 0x181f ;  /* 0x00b81f0019197f89 */ /* 0x000fe400000e0000 */
[----:B------:R-:W-:Y:S02]  /*e480*/  IADD3.X R5, RZ, R5, RZ, P0, !PT ;  /* 0x00000005ff057210 */ /* 0x000fe400007fe4ff */
[----:B------:R-:W0:Y:S04]  /*e490*/  SHFL.IDX PT, R14, R17, 0x4, 0x181f ;  /* 0x00981f00110e7f89 */ /* 0x000e2800000e0000 */
        /* <DEDUP_REMOVED lines=15> */
.L_x_1344:
[----:B01----:R-:W-:-:S05]  /*e590*/  IADD3 R2, P0, R14, R0, RZ ;  /* 0x000000000e027210 */ /* 0x003fca0007f1e0ff */
        /* <DEDUP_REMOVED lines=10> */
.L_x_1212:
        /* <DEDUP_REMOVED lines=10> */
.L_x_1213:
[----:B------:R1:W-:Y:S01]  /*e6e0*/  SYNCS.ARRIVE.TRANS64.A1T0 RZ, [R10+URZ+0x32450], RZ ;  /* 0x032450ff0aff79a7 */ /* 0x0003e2000810003f */
[----:B------:R-:W-:Y:S05]  /*e6f0*/  @P2 BRA `(.L_x_1214) ;  /* 0xfffffff000a02947 */ /* 0x000fea000383ffff */
.L_x_1201:
[----:B------:R-:W-:Y:S05]  /*e700*/  BSYNC B0 ;  /* 0x0000000000007941 */ /* 0x000fea0003800000 */
.L_x_1200:
[----:B0-----:R-:W0:Y:S01]  /*e710*/  S2R R2, SR_TID.X ;  /* 0x0000000000027919 */ /* 0x001e220000002100 */
[----:B------:R-:W-:Y:S01]  /*e720*/  VIADD R24, R24, 0x1 ;  /* 0x0000000118187836 */ /* 0x000fe20000000000 */
[----:B------:R-:W-:Y:S04]  /*e730*/  BSSY B0, `(.L_x_1215) ;  /* 0x0000012000007945 */ /* 0x000fe80003800000 */
[----:B------:R-:W-:-:S04]  /*e740*/  ISETP.NE.AND P0, PT, R24, 0x2, PT ;  /* 0x000000021800780c */ /* 0x000fc80003f05270 */
[----:B------:R-:W-:Y:S02]  /*e750*/  SEL R0, RZ, 0x1, P0 ;  /* 0x00000001ff007807 */ /* 0x000fe40000000000 */
[----:B0-----:R-:W-:-:S04]  /*e760*/  LOP3.LUT R2, R2, 0x7f, RZ, 0xc0, !PT ;  /* 0x0000007f02027812 */ /* 0x001fc800078ec0ff */
[----:B------:R-:W-:-:S13]  /*e770*/  ISETP.NE.AND P1, PT, R2, RZ, PT ;  /* 0x000000ff0200720c */ /* 0x000fda0003f25270 */
[----:B------:R-:W-:Y:S05]  /*e780*/  @P1 BRA `(.L_x_1216) ;  /* 0x0000000000301947 */ /* 0x000fea0003800000 */
[----:B------:R-:W0:Y:S01]  /*e790*/  S2R R5, SR_LANEID ;  /* 0x0000000000057919 */ /* 0x000e220000000000 */
[----:B------:R-:W-:Y:S01]  /*e7a0*/  VOTEU.ANY UR4, UPT, PT ;  /* 0x0000000000047886 */ /* 0x000fe200038e0100 */
[----:B------:R-:W3:Y:S01]  /*e7b0*/  LDC.64 R2, c[0x0][0xd60] ;  /* 0x00035800ff027b82 */ /* 0x000ee20000000a00 */
[----:B------:R-:W0:Y:S02]  /*e7c0*/  FLO.U32 R4, UR4 ;  /* 0x0000000400047d00 */ /* 0x000e2400080e0000 */
[----:B0-----:R-:W-:-:S06]  /*e7d0*/  ISETP.EQ.U32.AND P1, PT, R4, R5, PT ;  /* 0x000000050400720c */ /* 0x001fcc0003f22070 */
[----:B------:R-:W3:Y:S07]  /*e7e0*/  POPC R5, UR4 ;  /* 0x0000000400057d09 */ /* 0x000eee0008000000 */
[----:B---3--:R-:W3:Y:S01]  /*e7f0*/  @P1 ATOMG.E.ADD.STRONG.GPU PT, R3, desc[UR36][R2.64], R5 ;  /* 0x00000005020319a8 */ /* 0x008ee200081ee1e4 */
[----:B------:R-:W0:Y:S02]  /*e800*/  S2R R6, SR_LTMASK ;  /* 0x0000000000067919 */ /* 0x000e240000003900 */
[----:B0-----:R-:W-:-:S04]  /*e810*/  LOP3.LUT R6, R6, UR4, RZ, 0xc0, !PT ;  /* 0x0000000406067c12 */ /* 0x001fc8000f8ec0ff */
[----:B------:R-:W0:Y:S01]  /*e820*/  POPC R7, R6 ;  /* 0x0000000600077309 */ /* 0x000e220000000000 */
[----:B---3--:R-:W0:Y:S02]  /*e830*/  SHFL.IDX PT, R4, R3, R4, 0x1f ;  /* 0x00001f0403047589 */ /* 0x008e2400000e0000 */
[----:B0-----:R-:W-:-:S07]  /*e840*/  IADD3 R16, R4, UR39, R7 ;  /* 0x0000002704107c10 */ /* 0x001fce000fffe007 */
.L_x_1216:
[----:B------:R-:W-:Y:S05]  /*e850*/  BSYNC B0 ;  /* 0x0000000000007941 */ /* 0x000fea0003800000 */
.L_x_1215:
[----:B------:R-:W-:Y:S02]  /*e860*/  SEL R24, R24, RZ, P0 ;  /* 0x000000ff18187207 */ /* 0x000fe40000000000 */
[----:B------:R-:W-:-:S07]  /*e870*/  LOP3.LUT R27, R27, R0, RZ, 0x3c, !PT ;  /* 0x000000001b1b7212 */ /* 0x000fce00078e3cff */
.L_x_1169:
[----:B------:R-:W-:Y:S05]  /*e880*/  BSYNC B7 ;  /* 0x0000000000077941 */ /* 0x000fea0003800000 */
.L_x_1167:
        /* <DEDUP_REMOVED lines=11> */
.L_x_1217:
[----:B0-----:R-:W0:Y:S01]  /*e940*/  S2R R0, SR_TID.X ;  /* 0x0000000000007919 */ /* 0x001e220000002100 */
[----:B------:R-:W-:Y:S01]  /*e950*/  UMOV UR4, 0xffffffff ;  /* 0xffffffff00047882 */ /* 0x000fe20000000000 */
[----:B0-----:R-:W-:-:S04]  /*e960*/  LOP3.LUT R8, R0, 0x1f, RZ, 0xc0, !PT ;  /* 0x0000001f00087812 */ /* 0x001fc800078ec0ff */
[----:B------:R-:W-:Y:S01]  /*e970*/  ISETP.NE.AND P0, PT, R8, 0x1f, PT ;  /* 0x0000001f0800780c */ /* 0x000fe20003f05270 */
[----:B------:R-:W-:-:S12]  /*e980*/  BRA.DIV UR4, `(.L_x_1219) ;  /* 0x0000004604587947 */ /* 0x000fd8000b800000 */
[----:B------:R-:W-:Y:S01]  /*e990*/  IMAD.IADD R5, R19, 0x1, R8 ;  /* 0x0000000113057824 */ /* 0x000fe200078e0208 */
[----:B------:R-:W-:-:S04]  /*e9a0*/  ULDC UR4, c[0x0][0xd3c] ;  /* 0x00034f0000047ab9 */ /* 0x000fc80000000800 */
[----:B------:R-:W-:-:S13]  /*e9b0*/  ISETP.GE.OR P1, PT, R5, UR4, !P0 ;  /* 0x0000000405007c0c */ /* 0x000fda000c726670 */
[----:B------:R-:W0:Y:S02]  /*e9c0*/  @!P1 LDC.64 R2, c[0x0][0xd80] ;  /* 0x00036000ff029b82 */ /* 0x000e240000000a00 */
[----:B0-----:R-:W-:-:S06]  /*e9d0*/  @!P1 IMAD.WIDE R2, R5, 0x4, R2 ;  /* 0x0000000405029825 */ /* 0x001fcc00078e0202 */
        /* <DEDUP_REMOVED lines=9> */
[----:B------:R-:W0:Y:S02]  /*ea70*/  SHFL.UP PT, R14, R4, 0x1, RZ ;  /* 0x04200000040e7989 */ /* 0x000e2400000e00ff */
[----:B0-----:R-:W-:-:S05]  /*ea80*/  SEL R5, R14, RZ, P1 ;  /* 0x000000ff0e057207 */ /* 0x001fca0000800000 */
[----:B------:R-:W-:Y:S02]  /*ea90*/  IMAD.IADD R6, R4, 0x1, R5 ;  /* 0x0000000104067824 */ /* 0x000fe400078e0205 */
[----:B------:R-:W-:Y:S04]  /*eaa0*/  SHFL.IDX PT, R5, R16, RZ, 0x1f ;  /* 0x00001fff10057589 */ /* 0x000fe800000e0000 */
        /* <DEDUP_REMOVED lines=12> */
[----:B------:R0:W3:Y:S02]  /*eb70*/  SHFL.IDX PT, R14, R6, 0x1f, 0x1f ;  /* 0x03e01f00060e7f89 */ /* 0x0000e400000e0000 */
.L_x_1354:
[----:B------:R-:W-:Y:S02]  /*eb80*/  ULDC UR4, c[0x0][0xd38] ;  /* 0x00034e0000047ab9 */ /* 0x000fe40000000800 */
[----:B------:R-:W-:-:S04]  /*eb90*/  IMAD.U32 R7, RZ, RZ, UR4 ;  /* 0x00000004ff077e24 */ /* 0x000fc8000f8e00ff */
[----:B---3--:R-:W-:-:S04]  /*eba0*/  IMAD R3, R14, R7, RZ ;  /* 0x000000070e037224 */ /* 0x008fc800078e02ff */
[----:B------:R-:W-:-:S05]  /*ebb0*/  IMAD.IADD R8, R0, 0x1, R3 ;  /* 0x0000000100087824 */ /* 0x000fca00078e0203 */
[----:B------:R-:W-:-:S13]  /*ebc0*/  ISETP.GT.AND P6, PT, R8, R5, PT ;  /* 0x000000050800720c */ /* 0x000fda0003fc4270 */
[----:B------:R-:W-:Y:S05]  /*ebd0*/  @P6 BRA `(.L_x_1220) ;  /* 0x00000000009c6947 */ /* 0x000fea0003800000 */
.L_x_1225:
[----:B------:R-:W3:Y:S01]  /*ebe0*/  LDC R0, c[0x0][0xd3c] ;  /* 0x00034f00ff007b82 */ /* 0x000ee20000000800 */
[----:B------:R-:W-:-:S05]  /*ebf0*/  VIADD R19, R19, 0x1f ;  /* 0x0000001f13137836 */ /* 0x000fca0000000000 */
[----:B---3--:R-:W-:-:S13]  /*ec00*/  ISETP.GE.AND P6, PT, R19, R0, PT ;  /* 0x000000001300720c */ /* 0x008fda0003fc6270 */
[----:B------:R-:W-:Y:S05]  /*ec10*/  @P6 BRA `(.L_x_1221) ;  /* 0x0000000400446947 */ /* 0x000fea0003800000 */
[----:B------:R-:W3:Y:S01]  /*ec20*/  S2R R2, SR_TID.X ;  /* 0x0000000000027919 */ /* 0x000ee20000002100 */
[----:B------:R-:W-:Y:S01]  /*ec30*/  BSSY B0, `(.L_x_1222) ;  /* 0x0000009000007945 */ /* 0x000fe20003800000 */
[----:B------:R-:W-:Y:S02]  /*ec40*/  MOV R4, RZ ;  /* 0x000000ff00047202 */ /* 0x000fe40000000f00 */
[----:B---3--:R-:W-:-:S05]  /*ec50*/  LOP3.LUT R2, R2, 0x1f, RZ, 0xc0, !PT ;  /* 0x0000001f02027812 */ /* 0x008fca00078ec0ff */
[----:B------:R-:W-:-:S05]  /*ec60*/  IMAD.IADD R7, R19, 0x1, R2 ;  /* 0x0000000113077824 */ /* 0x000fca00078e0202 */
[----:B------:R-:W-:-:S13]  /*ec70*/  ISETP.GE.OR P6, PT, R7, R0, !P0 ;  /* 0x000000000700720c */ /* 0x000fda00047c6670 */
[----:B------:R-:W-:Y:S05]  /*ec80*/  @P6 BRA `(.L_x_1223) ;  /* 0x00000000000c6947 */ /* 0x000fea0003800000 */
[----:B------:R-:W3:Y:S02]  /*ec90*/  LDC.64 R2, c[0x0][0xd80] ;  /* 0x00036000ff027b82 */ /* 0x000ee40000000a00 */
[----:B---3--:R-:W-:-:S05]  /*eca0*/  IMAD.WIDE R2, R7, 0x4, R2 ;  /* 0x0000000407027825 */ /* 0x008fca00078e0202 */
[----:B------:R3:W5:Y:S02]  /*ecb0*/  LDG.E R4, desc[UR36][R2.64] ;  /* 0x0000002402047981 */ /* 0x000764000c1e1900 */
.L_x_1223:
[----:B------:R-:W-:Y:S05]  /*ecc0*/  BSYNC B0 ;  /* 0x0000000000007941 */ /* 0x000fea0003800000 */
.L_x_1222:
[----:B------:R-:W-:-:S03]  /*ecd0*/  UMOV UR4, 0xffffffff ;  /* 0xffffffff00047882 */ /* 0x000fc60000000000 */
[----:B------:R-:W-:Y:S05]  /*ece0*/  BRA.DIV UR4, `(.L_x_1224) ;  /* 0x0000004604a47947 */ /* 0x000fea000b800000 */
[----:B-----5:R-:W4:Y:S02]  /*ecf0*/  SHFL.UP PT, R14, R4, 0x1, RZ ;  /* 0x04200000040e7989 */ /* 0x020f2400000e00ff */
[----:B----4-:R-:W-:-:S05]  /*ed00*/  SEL R13, R14, RZ, P1 ;  /* 0x000000ff0e0d7207 */ /* 0x010fca0000800000 */
[----:B------:R-:W-:-:S05]  /*ed10*/  IMAD.IADD R13, R4, 0x1, R13 ;  /* 0x00000001040d7824 */ /* 0x000fca00078e020d */
[----:B------:R-:W4:Y:S02]  /*ed20*/  SHFL.UP PT, R14, R13, 0x2, RZ ;  /* 0x044000000d0e7989 */ /* 0x000f2400000e00ff */
[----:B----4-:R-:W-:-:S05]  /*ed30*/  SEL R0, R14, RZ, P2 ;  /* 0x000000ff0e007207 */ /* 0x010fca0001000000 */
[----:B------:R-:W-:-:S05]  /*ed40*/  IMAD.IADD R0, R13, 0x1, R0 ;  /* 0x000000010d007824 */ /* 0x000fca00078e0200 */
[----:B------:R-:W3:Y:S02]  /*ed50*/  SHFL.UP PT, R14, R0, 0x4, RZ ;  /* 0x04800000000e7989 */ /* 0x000ee400000e00ff */
[----:B---3--:R-:W-:-:S05]  /*ed60*/  SEL R3, R14, RZ, P3 ;  /* 0x000000ff0e037207 */ /* 0x008fca0001800000 */
[----:B------:R-:W-:-:S05]  /*ed70*/  IMAD.IADD R2, R0, 0x1, R3 ;  /* 0x0000000100027824 */ /* 0x000fca00078e0203 */
[----:B------:R-:W3:Y:S02]  /*ed80*/  SHFL.UP PT, R14, R2, 0x8, RZ ;  /* 0x05000000020e7989 */ /* 0x000ee400000e00ff */
[----:B---3--:R-:W-:-:S05]  /*ed90*/  SEL R3, R14, RZ, P4 ;  /* 0x000000ff0e037207 */ /* 0x008fca0002000000 */
[----:B------:R-:W-:-:S05]  /*eda0*/  IMAD.IADD R3, R2, 0x1, R3 ;  /* 0x0000000102037824 */ /* 0x000fca00078e0203 */
[----:B------:R-:W0:Y:S02]  /*edb0*/  SHFL.UP PT, R14, R3, 0x10, RZ ;  /* 0x06000000030e7989 */ /* 0x000e2400000e00ff */
[----:B0-----:R-:W-:-:S05]  /*edc0*/  SEL R6, R14, RZ, P5 ;  /* 0x000000ff0e067207 */ /* 0x001fca0002800000 */
[----:B------:R-:W-:-:S05]  /*edd0*/  IMAD.IADD R6, R3, 0x1, R6 ;  /* 0x0000000103067824 */ /* 0x000fca00078e0206 */
[----:B------:R0:W3:Y:S02]  /*ede0*/  SHFL.IDX PT, R14, R6, 0x1f, 0x1f ;  /* 0x03e01f00060e7f89 */ /* 0x0000e400000e0000 */
.L_x_1362:
[----:B------:R-:W-:Y:S02]  /*edf0*/  ULDC UR4, c[0x0][0xd38] ;  /* 0x00034e0000047ab9 */ /* 0x000fe40000000800 */
[----:B------:R-:W-:-:S04]  /*ee00*/  IMAD.U32 R7, RZ, RZ, UR4 ;  /* 0x00000004ff077e24 */ /* 0x000fc8000f8e00ff */
[----:B---3--:R-:W-:-:S04]  /*ee10*/  IMAD R3, R14, R7, RZ ;  /* 0x000000070e037224 */ /* 0x008fc800078e02ff */
[----:B------:R-:W-:-:S05]  /*ee20*/  IMAD.IADD R8, R3, 0x1, R8 ;  /* 0x0000000103087824 */ /* 0x000fca00078e0208 */
[----:B------:R-:W-:-:S13]  /*ee30*/  ISETP.GT.AND P6, PT, R8, R5, PT ;  /* 0x000000050800720c */ /* 0x000fda0003fc4270 */
[----:B------:R-:W-:Y:S05]  /*ee40*/  @!P6 BRA `(.L_x_1225) ;  /* 0xfffffffc0064e947 */ /* 0x000fea000383ffff */
.L_x_1220:
[----:B------:R-:W-:Y:S01]  /*ee50*/  IMAD.IADD R8, R8, 0x1, -R3 ;  /* 0x0000000108087824 */ /* 0x000fe200078e0a03 */
[----:B------:R-:W-:-:S03]  /*ee60*/  UMOV UR4, 0xffffffff ;  /* 0xffffffff00047882 */ /* 0x000fc60000000000 */
[----:B------:R-:W-:-:S05]  /*ee70*/  IMAD R0, R6, R7, R8 ;  /* 0x0000000706007224 */ /* 0x000fca00078e0208 */
[----:B------:R-:W-:Y:S01]  /*ee80*/  ISETP.GT.AND P6, PT, R0, R5, PT ;  /* 0x000000050000720c */ /* 0x000fe20003fc4270 */
[----:B------:R-:W-:-:S12]  /*ee90*/  BRA.DIV UR4, `(.L_x_1226) ;  /* 0x0000004604f47947 */ /* 0x000fd8000b800000 */
[----:B------:R-:W-:-:S04]  /*eea0*/  VOTE.ANY R2, PT, !P6 ;  /* 0x0000000000027806 */ /* 0x000fc800070e0100 */
[----:B------:R-:W3:Y:S02]  /*eeb0*/  POPC R0, R2 ;  /* 0x0000000200007309 */ /* 0x000ee40000000000 */
[----:B---3--:R3:W4:Y:S02]  /*eec0*/  SHFL.IDX PT, R4, R4, R0, 0x1f ;  /* 0x00001f0004047589 */ /* 0x00872400000e0000 */
.L_x_1366:
[----:B------:R-:W-:Y:S01]  /*eed0*/  ISETP.NE.AND P0, PT, R2, RZ, PT ;  /* 0x000000ff0200720c */ /* 0x000fe20003f05270 */
[----:B------:R-:W-:-:S12]  /*eee0*/  IMAD.MOV.U32 R14, RZ, RZ, RZ ;  /* 0x000000ffff0e7224 */ /* 0x000fd800078e00ff */
[----:B------:R-:W-:Y:S05]  /*eef0*/  @!P0 BRA `(.L_x_1227) ;  /* 0x0000000000108947 */ /* 0x000fea0003800000 */
[----:B------:R-:W-:Y:S01]  /*ef00*/  UMOV UR4, 0xffffffff ;  /* 0xffffffff00047882 */ /* 0x000fe20000000000 */
[----:B------:R-:W-:Y:S02]  /*ef10*/  VIADD R12, R0, 0xffffffff ;  /* 0xffffffff000c7836 */ /* 0x000fe40000000000 */
[----:B------:R-:W-:Y:S05]  /*ef20*/  BRA.DIV UR4, `(.L_x_1228) ;  /* 0x0000004a04187947 */ /* 0x000fea000b800000 */
[----:B------:R0:W0:Y:S02]  /*ef30*/  SHFL.IDX PT, R14, R6, R12, 0x1f ;  /* 0x00001f0c060e7589 */ /* 0x00002400000e0000 */
.L_x_1227:
[----:B0---4-:R-:W-:Y:S01]  /*ef40*/  IABS R6, R4 ;  /* 0x0000000400067213 */ /* 0x011fe20000000000 */
[----:B------:R-:W-:Y:S02]  /*ef50*/  IMAD R16, R14, R7, R8 ;  /* 0x000000070e107224 */ /* 0x000fe400078e0208 */
[----:B------:R-:W-:Y:S01]  /*ef60*/  IMAD.IADD R19, R0, 0x1, R19 ;  /* 0x0000000100137824 */ /* 0x000fe200078e0213 */
[----:B------:R-:W0:Y:S08]  /*ef70*/  I2F.RP R9, R6 ;  /* 0x0000000600097306 */ /* 0x000e300000209400 */
[----:B0-----:R-:W0:Y:S02]  /*ef80*/  MUFU.RCP R9, R9 ;  /* 0x0000000900097308 */ /* 0x001e240000001000 */
[----:B0-----:R-:W-:-:S06]  /*ef90*/  VIADD R2, R9, 0xffffffe ;  /* 0x0ffffffe09027836 */ /* 0x001fcc0000000000 */
[----:B------:R0:W4:Y:S02]  /*efa0*/  F2I.FTZ.U32.TRUNC.NTZ R3, R2 ;  /* 0x0000000200037305 */ /* 0x000124000021f000 */
[----:B0-----:R-:W-:Y:S02]  /*efb0*/  IMAD.MOV.U32 R2, RZ, RZ, RZ ;  /* 0x000000ffff027224 */ /* 0x001fe400078e00ff */
[----:B----4-:R-:W-:-:S04]  /*efc0*/  IMAD.MOV R7, RZ, RZ, -R3 ;  /* 0x000000ffff077224 */ /* 0x010fc800078e0a03 */
        /* <DEDUP_REMOVED lines=11> */
[----:B------:R-:W-:Y:S01]  /*f080*/  @!P1 IMAD.IADD R5, R5, 0x1, -R6 ;  /* 0x0000000105059824 */ /* 0x000fe200078e0a06 */
[----:B------:R-:W-:Y:S02]  /*f090*/  @!P1 IADD3 R3, R3, 0x1, RZ ;  /* 0x0000000103039810 */ /* 0x000fe40007ffe0ff */
        /* <DEDUP_REMOVED lines=9> */
.L_x_1221:
[----:B------:R-:W-:Y:S01]  /*f130*/  UMOV UR4, URZ ;  /* 0x0000003f00047c82 */ /* 0x000fe20008000000 */
[----:B------:R-:W-:Y:S01]  /*f140*/  UMOV UR5, URZ ;  /* 0x0000003f00057c82 */ /* 0x000fe20008000000 */
[----:B------:R-:W-:Y:S01]  /*f150*/  ULDC UR6, c[0x0][0xd3c] ;  /* 0x00034f0000067ab9 */ /* 0x000fe20000000800 */
[----:B------:R-:W-:Y:S02]  /*f160*/  IMAD.MOV.U32 R16, RZ, RZ, R5 ;  /* 0x000000ffff107224 */ /* 0x000fe400078e0005 */
[----:B------:R-:W-:Y:S02]  /*f170*/  IMAD.U32 R17, RZ, RZ, UR4 ;  /* 0x00000004ff117e24 */ /* 0x000fe4000f8e00ff */
[----:B------:R-:W-:Y:S02]  /*f180*/  IMAD.U32 R18, RZ, RZ, UR5 ;  /* 0x00000005ff127e24 */ /* 0x000fe4000f8e00ff */
[----:B------:R-:W-:-:S07]  /*f190*/  IMAD.U32 R19, RZ, RZ, UR6 ;  /* 0x00000006ff137e24 */ /* 0x000fce000f8e00ff */
.L_x_1229:
[----:B---3--:R-:W3:Y:S01]  /*f1a0*/  S2R R0, SR_TID.X ;  /* 0x0000000000007919 */ /* 0x008ee20000002100 */
[----:B------:R-:W-:Y:S05]  /*f1b0*/  WARPSYNC.ALL ;  /* 0x0000000000007948 */ /* 0x000fea0003800000 */
[----:B------:R-:W-:Y:S01]  /*f1c0*/  BAR.SYNC.DEFER_BLOCKING 0x4, 0x180 ;  /* 0x0106000000007b1d */ /* 0x000fe20000010000 */
[----:B---3--:R-:W-:-:S04]  /*f1d0*/  LOP3.LUT R0, R0, 0x1f, RZ, 0xc0, !PT ;  /* 0x0000001f00007812 */ /* 0x008fc800078ec0ff */
[----:B------:R-:W-:-:S13]  /*f1e0*/  ISETP.NE.AND P0, PT, R0, RZ, PT ;  /* 0x000000ff0000720c */ /* 0x000fda0003f05270 */
[----:B------:R-:W3:Y:S01]  /*f1f0*/  @!P0 S2R R3, SR_CgaCtaId ;  /* 0x0000000000038919 */ /* 0x000ee20000008800 */
[----:B------:R-:W-:-:S04]  /*f200*/  @!P0 MOV R0, 0x400 ;  /* 0x0000040000008802 */ /* 0x000fc80000000f00 */
[----:B---3--:R-:W-:-:S05]  /*f210*/  @!P0 LEA R22, R3, R0, 0x18 ;  /* 0x0000000003168211 */ /* 0x008fca00078ec0ff */
[----:B------:R3:W-:Y:S01]  /*f220*/  @!P0 STS.128 [R22+0x324d0], R16 ;  /* 0x0324d01016008388 */ /* 0x0007e20000000c00 */
[----:B------:R-:W-:Y:S06]  /*f230*/  BAR.ARV 0x5, 0x180 ;  /* 0x0146000000007b1d */ /* 0x000fec0000002000 */
.L_x_1218:
[----:B------:R-:W-:Y:S02]  /*f240*/  ULDC UR4, c[0x0][0xd3c] ;  /* 0x00034f0000047ab9 */ /* 0x000fe40000000800 */
[----:B----4-:R-:W-:-:S13]  /*f250*/  ISETP.GE.AND P0, PT, R19, UR4, PT ;  /* 0x0000000413007c0c */ /* 0x010fda000bf06270 */
[----:B------:R-:W-:Y:S05]  /*f260*/  @!P0 BRA `(.L_x_1230) ;  /* 0xffffffb0003c8947 */ /* 0x000fea000383ffff */
[----:B------:R-:W-:Y:S05]  /*f270*/  BSYNC B8 ;  /* 0x0000000000087941 */ /* 0x000fea0003800000 */
.L_x_1163:
[----:B01----:R-:W4:Y:S01]  /*f280*/  LDL.LU R0, [R1+0x18] ;  /* 0x0000180001007983 */ /* 0x003f220000300800 */
        /* <DEDUP_REMOVED lines=11> */
.L_x_1369:
[----:B------:R-:W-:Y:S05]  /*f340*/  BSYNC B0 ;  /* 0x0000000000007941 */ /* 0x000fea0003800000 */
.L_x_1231:
[----:B------:R-:W-:-:S03]  /*f350*/  UMOV UR4, 0xffffffff ;  /* 0xffffffff00047882 */ /* 0x000fc60000000000 */
[----:B------:R-:W-:Y:S05]  /*f360*/  BRA.DIV UR4, `(.L_x_1233) ;  /* 0x0000004604407947 */ /* 0x000fea000b800000 */
[----:B0-----:R-:W0:Y:S02]  /*f370*/  S2R R0, SR_TID.X ;  /* 0x0000000000007919 */ /* 0x001e240000002100 */
[----:B0-----:R-:W-:-:S04]  /*f380*/  SHF.R.U32.HI R0, RZ, 0x5, R0 ;  /* 0x00000005ff007819 */ /* 0x001fc80000011600 */
[----:B------:R-:W-:-:S05]  /*f390*/  LOP3.LUT R0, R0, 0x3, RZ, 0xc0, !PT ;  /* 0x0000000300007812 */ /* 0x000fca00078ec0ff */
[----:B------:R0:W1:Y:S02]  /*f3a0*/  SHFL.IDX PT, R14, R0, RZ, 0x1f ;  /* 0x00001fff000e7589 */ /* 0x00006400000e0000 */
.L_x_1372:
[----:B-1----:R-:W-:Y:S01]  /*f3b0*/  ISETP.NE.AND P0, PT, R14, RZ, PT ;  /* 0x000000ff0e00720c */ /* 0x002fe20003f05270 */
[----:B------:R-:W-:-:S12]  /*f3c0*/  BSSY B0, `(.L_x_1234) ;  /* 0x0000026000007945 */ /* 0x000fd80003800000 */
[----:B------:R-:W-:Y:S05]  /*f3d0*/  @P0 BRA `(.L_x_1235) ;  /* 0x0000000000900947 */ /* 0x000fea0003800000 */
[----:B------:R-:W-:-:S03]  /*f3e0*/  UMOV UR4, 0xffffffff ;  /* 0xffffffff00047882 */ /* 0x000fc60000000000 */
[----:B------:R-:W-:Y:S05]  /*f3f0*/  BRA.DIV UR4, `(.L_x_1236) ;  /* 0x0000004604507947 */ /* 0x000fea000b800000 */
[----:B------:R-:W-:-:S13]  /*f400*/  ELECT P6, URZ, PT ;  /* 0x00000000003f782f */ /* 0x000fda00038c0000 */
.L_x_1375:
[----:B------:R-:W-:Y:S05]  /*f410*/  @!P6 BRA `(.L_x_1235) ;  /* 0x000000000080e947 */ /* 0x000fea0003800000 */
[----:B0-----:R-:W4:Y:S02]  /*f420*/  LDL R0, [R1+0x24] ;  /* 0x0000240001007983 */ /* 0x001f240000100800 */
[----:B----4-:R-:W-:-:S13]  /*f430*/  R2UR UR4, R0 ;  /* 0x00000000000472ca */ /* 0x010fda00000e0000 */
[----:B------:R-:W-:-:S06]  /*f440*/  ULOP3.LUT UR4, UR4, 0x2, URZ, 0xfc, !UPT ;  /* 0x0000000204047892 */ /* 0x000fcc000f8efc3f */
[----:B------:R-:W-:-:S05]  /*f450*/  IMAD.U32 R0, RZ, RZ, UR4 ;  /* 0x00000004ff007e24 */ /* 0x000fca000f8e00ff */
[----:B------:R-:W-:-:S13]  /*f460*/  ISETP.NE.AND P0, PT, R0, 0x3, PT ;  /* 0x000000030000780c */ /* 0x000fda0003f05270 */
[----:B------:R-:W-:Y:S05]  /*f470*/  @!P0 BRA `(.L_x_1237) ;  /* 0x0000000000048947 */ /* 0x000fea0003800000 */
[----:B------:R-:W-:Y:S01]  /*f480*/  BPT.TRAP 0x1 ;  /* 0x000000040000795c */ /* 0x000fe20000300000 */
.L_x_1237:
[C---:B------:R-:W-:Y:S01]  /*f490*/  IMAD R3, R24.reuse, 0x8, R5 ;  /* 0x0000000818037824 */ /* 0x040fe200078e0205 */
[----:B------:R-:W-:Y:S01]  /*f4a0*/  SHF.L.U32 R2, R27, 0x1f, RZ ;  /* 0x0000001f1b027819 */ /* 0x000fe200000006ff */
[----:B------:R-:W-:-:S03]  /*f4b0*/  VIADD R24, R24, 0x1 ;  /* 0x0000000118187836 */ /* 0x000fc60000000000 */
[----:B------:R-:W0:Y:S02]  /*f4c0*/  SYNCS.PHASECHK.TRANS64.TRYWAIT P1, [R3+URZ+0x32440], R2 ;  /* 0x03244002030075a7 */ /* 0x000e24000802017f */
[----:B------:R-:W-:-:S04]  /*f4d0*/  ISETP.NE.AND P2, PT, R24, 0x2, PT ;  /* 0x000000021800780c */ /* 0x000fc80003f45270 */
[----:B------:R-:W-:Y:S01]  /*f4e0*/  SEL R0, RZ, 0x1, P2 ;  /* 0x00000001ff007807 */ /* 0x000fe20001000000 */
[----:B0-----:R-:W-:Y:S08]  /*f4f0*/  @!P1 BRA `(.L_x_1238) ;  /* 0x0000004400309947 */ /* 0x001ff00003800000 */
.L_x_1376:
[----:B------:R-:W-:Y:S02]  /*f500*/  SEL R24, R24, RZ, P2 ;  /* 0x000000ff18187207 */ /* 0x000fe40001000000 */
[----:B------:R-:W-:Y:S01]  /*f510*/  LOP3.LUT R0, R27, R0, RZ, 0x3c, !PT ;  /* 0x000000001b007212 */ /* 0x000fe200078e3cff */
[----:B------:R-:W-:Y:S06]  /*f520*/  @!P0 BRA `(.L_x_1239) ;  /* 0x0000000000048947 */ /* 0x000fec0003800000 */
[----:B------:R-:W-:Y:S01]  /*f530*/  BPT.TRAP 0x1 ;  /* 0x000000040000795c */ /* 0x000fe20000300000 */
.L_x_1239:
[----:B------:R-:W-:Y:S01]  /*f540*/  IMAD R5, R24, 0x8, R5 ;  /* 0x0000000818057824 */ /* 0x000fe200078e0205 */
[----:B------:R-:W-:-:S04]  /*f550*/  SHF.L.U32 R0, R0, 0x1f, RZ ;  /* 0x0000001f00007819 */ /* 0x000fc800000006ff */
[----:B------:R-:W1:Y:S02]  /*f560*/  SYNCS.PHASECHK.TRANS64.TRYWAIT P1, [R5+URZ+0x32440], R0 ;  /* 0x03244000050075a7 */ /* 0x000e64000802017f */
[----:B-1----:R-:W-:Y:S05]  /*f570*/  @!P1 BRA `(.L_x_1240) ;  /* 0x0000004400249947 */ /* 0x002fea0003800000 */
.L_x_1377:
[----:B------:R-:W-:Y:S05]  /*f580*/  @!P0 BRA `(.L_x_1241) ;  /* 0x0000000000048947 */ /* 0x000fea0003800000 */
[----:B------:R-:W-:Y:S01]  /*f590*/  BPT.TRAP 0x1 ;  /* 0x000000040000795c */ /* 0x000fe20000300000 */
.L_x_1241:
[----:B------:R-:W4:Y:S02]  /*f5a0*/  SYNCS.PHASECHK.TRANS64.TRYWAIT P1, [R3+URZ+0x32460], R2 ;  /* 0x03246002030075a7 */ /* 0x000f24000802017f */
[----:B----4-:R-:W-:Y:S05]  /*f5b0*/  @!P1 BRA `(.L_x_1242) ;  /* 0x0000004400289947 */ /* 0x010fea0003800000 */
.L_x_1378:
[----:B------:R-:W-:Y:S05]  /*f5c0*/  @!P0 BRA `(.L_x_1243) ;  /* 0x0000000000048947 */ /* 0x000fea0003800000 */
[----:B------:R-:W-:Y:S01]  /*f5d0*/  BPT.TRAP 0x1 ;  /* 0x000000040000795c */ /* 0x000fe20000300000 */
.L_x_1243:
[----:B------:R0:W0:Y:S02]  /*f5e0*/  SYNCS.PHASECHK.TRANS64.TRYWAIT P0, [R5+URZ+0x32460], R0 ;  /* 0x03246000050075a7 */ /* 0x000024000800017f */
[----:B0-----:R-:W-:Y:S05]  /*f5f0*/  @!P0 NANOSLEEP.SYNCS 0x989680 ;  /* 0x009896800000895d */ /* 0x001fea0003900000 */
[----:B------:R-:W0:Y:S02]  /*f600*/  @!P0 SYNCS.PHASECHK.TRANS64 P0, [R5+URZ+0x32460], R0 ;  /* 0x03246000050085a7 */ /* 0x000e24000800007f */
[----:B0-----:R-:W-:Y:S05]  /*f610*/  @!P0 BRA `(.L_x_1243) ;  /* 0xfffffffc00f08947 */ /* 0x001fea000383ffff */
.L_x_1235:
[----:B------:R-:W-:Y:S05]  /*f620*/  BSYNC B0 ;  /* 0x0000000000007941 */ /* 0x000fea0003800000 */
.L_x_1234:
[----:B------:R-:W-:Y:S05]  /*f630*/  EXIT ;  /* 0x000000000000794d */ /* 0x000fea0003800000 */
.L_x_1110:
[----:B0-----:R-:W-:-:S04]  /*f640*/  IMAD.U32 R3, RZ, RZ, UR40 ;  /* 0x00000028ff037e24 */ /* 0x001fc8000f8e00ff */
[----:B------:R0:W1:Y:S03]  /*f650*/  SYNCS.PHASECHK.TRANS64.TRYWAIT P0, [R3+URZ+0x32400], R0 ;  /* 0x03240000030075a7 */ /* 0x000066000800017f */
[----:B-1----:R-:W-:Y:S05]  /*f660*/  @!P0 NANOSLEEP.SYNCS 0x989680 ;  /* 0x009896800000895d */ /* 0x002fea0003900000 */
[----:B------:R-:W1:Y:S02]  /*f670*/  @!P0 SYNCS.PHASECHK.TRANS64 P0, [R3+URZ+0x32400], R0 ;  /* 0x03240000030085a7 */ /* 0x000e64000800007f */
[----:B-1----:R-:W-:Y:S05]  /*f680*/  @!P0 BRA `(.L_x_1110) ;  /* 0xfffffffc00ec8947 */ /* 0x002fea000383ffff */
[----:B------:R-:W-:Y:S05]  /*f690*/  BRA `(.L_x_1244) ;  /* 0xffffff2000607947 */ /* 0x000fea000383ffff */
.L_x_1114:
[----:B-1----:R-:W-:-:S04]  /*f6a0*/  MOV R4, UR52 ;  /* 0x0000003400047c02 */ /* 0x002fc80008000f00 */
[----:B------:R1:W2:Y:S03]  /*f6b0*/  SYNCS.PHASECHK.TRANS64.TRYWAIT P1, [R4+URZ+0x32430], R3 ;  /* 0x03243003040075a7 */ /* 0x0002a6000802017f */
[----:B--2---:R-:W-:Y:S05]  /*f6c0*/  @!P1 NANOSLEEP.SYNCS 0x989680 ;  /* 0x009896800000995d */ /* 0x004fea0003900000 */
[----:B------:R-:W2:Y:S02]  /*f6d0*/  @!P1 SYNCS.PHASECHK.TRANS64 P1, [R4+URZ+0x32430], R3 ;  /* 0x03243003040095a7 */ /* 0x000ea4000802007f */
[----:B--2---:R-:W-:Y:S05]  /*f6e0*/  @!P1 BRA `(.L_x_1114) ;  /* 0xfffffffc00ec9947 */ /* 0x004fea000383ffff */
[----:B------:R-:W-:Y:S05]  /*f6f0*/  BRA `(.L_x_1113) ;  /* 0xffffff2000887947 */ /* 0x000fea000383ffff */
.L_x_1115:
[----:B--2---:R-:W-:-:S04]  /*f700*/  IMAD.U32 R5, RZ, RZ, UR40 ;  /* 0x00000028ff057e24 */ /* 0x004fc8000f8e00ff */
[----:B------:R2:W3:Y:S03]  /*f710*/  SYNCS.PHASECHK.TRANS64.TRYWAIT P1, [R5+URZ+0x32410], R0 ;  /* 0x03241000050075a7 */ /* 0x0004e6000802017f */
[----:B---3--:R-:W-:Y:S05]  /*f720*/  @!P1 NANOSLEEP.SYNCS 0x989680 ;  /* 0x009896800000995d */ /* 0x008fea0003900000 */
[----:B------:R-:W3:Y:S02]  /*f730*/  @!P1 SYNCS.PHASECHK.TRANS64 P1, [R5+URZ+0x32410], R0 ;  /* 0x03241000050095a7 */ /* 0x000ee4000802007f */
[----:B---3--:R-:W-:Y:S05]  /*f740*/  @!P1 BRA `(.L_x_1115) ;  /* 0xfffffffc00ec9947 */ /* 0x008fea000383ffff */
[----:B------:R-:W-:Y:S05]  /*f750*/  BRA `(.L_x_1245) ;  /* 0xffffff2400487947 */ /* 0x000fea000383ffff */
.L_x_1119:
[----:B--2---:R-:W-:-:S04]  /*f760*/  IMAD.U32 R0, RZ, RZ, UR52 ;  /* 0x00000034ff007e24 */ /* 0x004fc8000f8e00ff */
[----:B------:R2:W4:Y:S03]  /*f770*/  SYNCS.PHASECHK.TRANS64.TRYWAIT P1, [R0+URZ+0x32450], R3 ;  /* 0x03245003000075a7 */ /* 0x000526000802017f */
[----:B----4-:R-:W-:Y:S05]  /*f780*/  @!P1 NANOSLEEP.SYNCS 0x989680 ;  /* 0x009896800000995d */ /* 0x010fea0003900000 */
[----:B------:R-:W4:Y:S02]  /*f790*/  @!P1 SYNCS.PHASECHK.TRANS64 P1, [R0+URZ+0x32450], R3 ;  /* 0x03245003000095a7 */ /* 0x000f24000802007f */
[----:B----4-:R-:W-:Y:S05]  /*f7a0*/  @!P1 BRA `(.L_x_1119) ;  /* 0xfffffffc00ec9947 */ /* 0x010fea000383ffff */
[----:B------:R-:W-:Y:S05]  /*f7b0*/  BRA `(.L_x_1118) ;  /* 0xffffff2400507947 */ /* 0x000fea000383ffff */
.L_x_1126:
[----:B-1----:R-:W-:-:S04]  /*f7c0*/  IMAD.U32 R3, RZ, RZ, UR4 ;  /* 0x00000004ff037e24 */ /* 0x002fc8000f8e00ff */
[----:B------:R1:W2:Y:S03]  /*f7d0*/  SYNCS.PHASECHK.TRANS64.TRYWAIT P2, [R3+URZ+0x32430], R0 ;  /* 0x03243000030075a7 */ /* 0x0002a6000804017f */
[----:B--2---:R-:W-:Y:S05]  /*f7e0*/  @!P2 NANOSLEEP.SYNCS 0x989680 ;  /* 0x009896800000a95d */ /* 0x004fea0003900000 */
[----:B------:R-:W2:Y:S02]  /*f7f0*/  @!P2 SYNCS.PHASECHK.TRANS64 P2, [R3+URZ+0x32430], R0 ;  /* 0x032430000300a5a7 */ /* 0x000ea4000804007f */
[----:B--2---:R-:W-:Y:S05]  /*f800*/  @!P2 BRA `(.L_x_1126) ;  /* 0xfffffffc00eca947 */ /* 0x004fea000383ffff */
[----:B------:R-:W-:Y:S05]  /*f810*/  BRA `(.L_x_1125) ;  /* 0xffffff4400447947 */ /* 0x000fea000383ffff */
.L_x_1130:
[----:B-1----:R-:W-:-:S04]  /*f820*/  IMAD.U32 R3, RZ, RZ, UR4 ;  /* 0x00000004ff037e24 */ /* 0x002fc8000f8e00ff */
[----:B------:R1:W3:Y:S03]  /*f830*/  SYNCS.PHASECHK.TRANS64.TRYWAIT P2, [R3+URZ+0x32450], R0 ;  /* 0x03245000030075a7 */ /* 0x0002e6000804017f */
[----:B---3--:R-:W-:Y:S05]  /*f840*/  @!P2 NANOSLEEP.SYNCS 0x989680 ;  /* 0x009896800000a95d */ /* 0x008fea0003900000 */
[----:B------:R-:W3:Y:S02]  /*f850*/  @!P2 SYNCS.PHASECHK.TRANS64 P2, [R3+URZ+0x32450], R0 ;  /* 0x032450000300a5a7 */ /* 0x000ee4000804007f */
[----:B---3--:R-:W-:Y:S05]  /*f860*/  @!P2 BRA `(.L_x_1130) ;  /* 0xfffffffc00eca947 */ /* 0x008fea000383ffff */
[----:B------:R-:W-:Y:S05]  /*f870*/  BRA `(.L_x_1129) ;  /* 0xffffff4400c07947 */ /* 0x000fea000383ffff */
.L_x_1175:
[----:B------:R-:W-:Y:S01]  /*f880*/  SHF.R.U32.HI R9, RZ, 0x5, R21 ;  /* 0x00000005ff097819 */ /* 0x000fe20000011615 */
[----:B------:R-:W-:Y:S01]  /*f890*/  BSSY B0, `(.L_x_1246) ;  /* 0x0000009000007945 */ /* 0x000fe20003800000 */
[----:B------:R-:W-:Y:S02]  /*f8a0*/  IMAD.MOV.U32 R12, RZ, RZ, RZ ;  /* 0x000000ffff0c7224 */ /* 0x000fe400078e00ff */
[----:B------:R-:W-:Y:S01]  /*f8b0*/  LOP3.LUT R9, R9, 0x3, RZ, 0xc0, !PT ;  /* 0x0000000309097812 */ /* 0x000fe200078ec0ff */
[----:B------:R-:W-:Y:S02]  /*f8c0*/  IMAD.MOV.U32 R11, RZ, RZ, 0x1f ;  /* 0x0000001fff0b7424 */ /* 0x000fe400078e00ff */
[----:B------:R-:W-:Y:S02]  /*f8d0*/  IMAD.MOV.U32 R15, RZ, RZ, -0x1 ;  /* 0xffffffffff0f7424 */ /* 0x000fe400078e00ff */
[----:B------:R-:W-:-:S07]  /*f8e0*/  IMAD.MOV.U32 R13, RZ, RZ, R9 ;  /* 0x000000ffff0d7224 */ /* 0x000fce00078e0009 */
[----:B-----5:R-:W-:Y:S05]  /*f8f0*/  WARPSYNC.COLLECTIVE R15, `(.L_x_1247) ;  /* 0x000000000f087348 */ /* 0x020fea0003c00000 */
[----:B------:R0:W1:Y:S02]  /*f900*/  SHFL.IDX P6, R14, R13, R12, R11 ;  /* 0x0000000c0d0e7389 */ /* 0x00006400000c000b */
[----:B01---5:R-:W-:Y:S01]  /*f910*/  ENDCOLLECTIVE ;  /* 0x000000000000791b */ /* 0x023fe20003800000 */
.L_x_1247:
[----:B------:R-:W-:Y:S05]  /*f920*/  BSYNC B0 ;  /* 0x0000000000007941 */ /* 0x000fea0003800000 */
.L_x_1246:
[----:B------:R-:W-:Y:S05]  /*f930*/  BRA `(.L_x_1248) ;  /* 0xffffffb400dc7947 */ /* 0x000fea000383ffff */
.L_x_1178:
[----:B0-----:R0:W1:Y:S02]  /*f940*/  SYNCS.PHASECHK.TRANS64.TRYWAIT P0, [R25+URZ+0x32440], R0 ;  /* 0x03244000190075a7 */ /* 0x001064000800017f */
[----:B-1----:R-:W-:Y:S05]  /*f950*/  @!P0 NANOSLEEP.SYNCS 0x989680 ;  /* 0x009896800000895d */ /* 0x002fea0003900000 */
[----:B------:R-:W1:Y:S02]  /*f960*/  @!P0 SYNCS.PHASECHK.TRANS64 P0, [R25+URZ+0x32440], R0 ;  /* 0x03244000190085a7 */ /* 0x000e64000800007f */
[----:B-1----:R-:W-:Y:S05]  /*f970*/  @!P0 BRA `(.L_x_1178) ;  /* 0xfffffffc00f08947 */ /* 0x002fea000383ffff */
[----:B------:R-:W-:Y:S05]  /*f980*/  BRA `(.L_x_1249) ;  /* 0xffffffb8000c7947 */ /* 0x000fea000383ffff */
.L_x_1179:
        /* <DEDUP_REMOVED lines=8> */
.L_x_1251:
[----:B------:R-:W-:Y:S05]  /*fa10*/  BSYNC B0 ;  /* 0x0000000000007941 */ /* 0x000fea0003800000 */
.L_x_1250:
[----:B------:R-:W-:Y:S01]  /*fa20*/  IMAD.MOV.U32 R13, RZ, RZ, R0 ;  /* 0x000000ffff0d7224 */ /* 0x000fe200078e0000 */
[----:B------:R-:W-:Y:S01]  /*fa30*/  MOV R15, 0xffffffff ;  /* 0xffffffff000f7802 */ /* 0x000fe20000000f00 */
[----:B------:R-:W-:Y:S02]  /*fa40*/  IMAD.MOV.U32 R12, RZ, RZ, RZ ;  /* 0x000000ffff0c7224 */ /* 0x000fe400078e00ff */
[----:B------:R-:W-:Y:S02]  /*fa50*/  IMAD.MOV.U32 R11, RZ, RZ, 0x181f ;  /* 0x0000181fff0b7424 */ /* 0x000fe400078e00ff */
[----:B------:R-:W-:Y:S02]  /*fa60*/  IMAD.MOV.U32 R2, RZ, RZ, R14 ;  /* 0x000000ffff027224 */ /* 0x000fe400078e000e */
[----:B------:R-:W-:-:S07]  /*fa70*/  @P0 IMAD R6, R5, 0x2, R22 ;  /* 0x0000000205060824 */ /* 0x000fce00078e0216 */
[----:B------:R-:W-:Y:S05]  /*fa80*/  WARPSYNC.COLLECTIVE R15, `(.L_x_1252) ;  /* 0x000000000f087348 */ /* 0x000fea0003c00000 */
[----:B------:R0:W1:Y:S02]  /*fa90*/  SHFL.IDX P6, R14, R13, R12, R11 ;  /* 0x0000000c0d0e7389 */ /* 0x00006400000c000b */
[----:B01----:R-:W-:Y:S01]  /*faa0*/  ENDCOLLECTIVE ;  /* 0x000000000000791b */ /* 0x003fe20003800000 */
.L_x_1252:
[----:B------:R-:W-:Y:S02]  /*fab0*/  IMAD.MOV.U32 R13, RZ, RZ, R4 ;  /* 0x000000ffff0d7224 */ /* 0x000fe400078e0004 */
[----:B------:R-:W-:Y:S02]  /*fac0*/  IMAD.MOV.U32 R12, RZ, RZ, 0x1 ;  /* 0x00000001ff0c7424 */ /* 0x000fe400078e00ff */
[----:B------:R-:W-:-:S07]  /*fad0*/  IMAD.MOV.U32 R3, RZ, RZ, R14 ;  /* 0x000000ffff037224 */ /* 0x000fce00078e000e */
[----:B------:R-:W-:Y:S05]  /*fae0*/  WARPSYNC.COLLECTIVE R15, `(.L_x_1253) ;  /* 0x000000000f087348 */ /* 0x000fea0003c00000 */
[----:B------:R0:W1:Y:S02]  /*faf0*/  SHFL.IDX P6, R14, R13, R12, R11 ;  /* 0x0000000c0d0e7389 */ /* 0x00006400000c000b */
[----:B01----:R-:W-:Y:S01]  /*fb00*/  ENDCOLLECTIVE ;  /* 0x000000000000791b */ /* 0x003fe20003800000 */
.L_x_1253:
        /* <DEDUP_REMOVED lines=15> */
.L_x_1254:
[----:B------:R-:W-:Y:S02]  /*fc00*/  @P0 IMAD R6, R5, 0x2, R22 ;  /* 0x0000000205060824 */ /* 0x000fe400078e0216 */
[----:B------:R-:W-:Y:S02]  /*fc10*/  IMAD.MOV.U32 R13, RZ, RZ, R4 ;  /* 0x000000ffff0d7224 */ /* 0x000fe400078e0004 */
[----:B------:R-:W-:Y:S02]  /*fc20*/  IMAD.MOV.U32 R12, RZ, RZ, 0x2 ;  /* 0x00000002ff0c7424 */ /* 0x000fe400078e00ff */
[----:B------:R-:W-:-:S07]  /*fc30*/  IMAD.MOV.U32 R3, RZ, RZ, R14 ;  /* 0x000000ffff037224 */ /* 0x000fce00078e000e */
[----:B------:R-:W-:Y:S05]  /*fc40*/  WARPSYNC.COLLECTIVE R15, `(.L_x_1255) ;  /* 0x000000000f087348 */ /* 0x000fea0003c00000 */
[----:B------:R0:W1:Y:S02]  /*fc50*/  SHFL.IDX P6, R14, R13, R12, R11 ;  /* 0x0000000c0d0e7389 */ /* 0x00006400000c000b */
[----:B01----:R-:W-:Y:S01]  /*fc60*/  ENDCOLLECTIVE ;  /* 0x000000000000791b */ /* 0x003fe20003800000 */
.L_x_1255:
        /* <DEDUP_REMOVED lines=15> */
.L_x_1256:
[----:B------:R-:W-:Y:S01]  /*fd60*/  @P0 LEA R6, R5, R22, 0x1 ;  /* 0x0000001605060211 */ /* 0x000fe200078e08ff */
[----:B------:R-:W-:Y:S02]  /*fd70*/  IMAD.MOV.U32 R13, RZ, RZ, R4 ;  /* 0x000000ffff0d7224 */ /* 0x000fe400078e0004 */
[----:B------:R-:W-:Y:S02]  /*fd80*/  IMAD.MOV.U32 R12, RZ, RZ, 0x3 ;  /* 0x00000003ff0c7424 */ /* 0x000fe400078e00ff */
[----:B------:R-:W-:-:S07]  /*fd90*/  IMAD.MOV.U32 R3, RZ, RZ, R14 ;  /* 0x000000ffff037224 */ /* 0x000fce00078e000e */
[----:B------:R-:W-:Y:S05]  /*fda0*/  WARPSYNC.COLLECTIVE R15, `(.L_x_1257) ;  /* 0x000000000f087348 */ /* 0x000fea0003c00000 */
[----:B------:R0:W1:Y:S02]  /*fdb0*/  SHFL.IDX P6, R14, R13, R12, R11 ;  /* 0x0000000c0d0e7389 */ /* 0x00006400000c000b */
[----:B01----:R-:W-:Y:S01]  /*fdc0*/  ENDCOLLECTIVE ;  /* 0x000000000000791b */ /* 0x003fe20003800000 */
.L_x_1257:
        /* <DEDUP_REMOVED lines=15> */
.L_x_1258:
[----:B------:R-:W-:Y:S02]  /*fec0*/  @P0 IMAD R6, R5, 0x2, R22 ;  /* 0x0000000205060824 */ /* 0x000fe400078e0216 */
[----:B------:R-:W-:Y:S02]  /*fed0*/  IMAD.MOV.U32 R13, RZ, RZ, R4 ;  /* 0x000000ffff0d7224 */ /* 0x000fe400078e0004 */
[----:B------:R-:W-:Y:S02]  /*fee0*/  IMAD.MOV.U32 R12, RZ, RZ, 0x4 ;  /* 0x00000004ff0c7424 */ /* 0x000fe400078e00ff */
[----:B------:R-:W-:-:S07]  /*fef0*/  IMAD.MOV.U32 R3, RZ, RZ, R14 ;  /* 0x000000ffff037224 */ /* 0x000fce00078e000e */
[----:B------:R-:W-:Y:S05]  /*ff00*/  WARPSYNC.COLLECTIVE R15, `(.L_x_1259) ;  /* 0x000000000f087348 */ /* 0x000fea0003c00000 */
[----:B------:R0:W1:Y:S02]  /*ff10*/  SHFL.IDX P6, R14, R13, R12, R11 ;  /* 0x0000000c0d0e7389 */ /* 0x00006400000c000b */
[----:B01----:R-:W-:Y:S01]  /*ff20*/  ENDCOLLECTIVE ;  /* 0x000000000000791b */ /* 0x003fe20003800000 */
.L_x_1259:
        /* <DEDUP_REMOVED lines=15> */
.L_x_1260:
[----:B------:R-:W-:Y:S02]  /*10020*/  @P0 IMAD R6, R5, 0x2, R22 ;  /* 0x0000000205060824 */ /* 0x000fe400078e0216 */
[----:B------:R-:W-:Y:S02]  /*10030*/  IMAD.MOV.U32 R13, RZ, RZ, R4 ;  /* 0x000000ffff0d7224 */ /* 0x000fe400078e0004 */
[----:B------:R-:W-:Y:S02]  /*10040*/  IMAD.MOV.U32 R12, RZ, RZ, 0x5 ;  /* 0x00000005ff0c7424 */ /* 0x000fe400078e00ff */
[----:B------:R-:W-:-:S07]  /*10050*/  IMAD.MOV.U32 R3, RZ, RZ, R14 ;  /* 0x000000ffff037224 */ /* 0x000fce00078e000e */
[----:B------:R-:W-:Y:S05]  /*10060*/  WARPSYNC.COLLECTIVE R15, `(.L_x_1261) ;  /* 0x000000000f087348 */ /* 0x000fea0003c00000 */
[----:B------:R0:W1:Y:S02]  /*10070*/  SHFL.IDX P6, R14, R13, R12, R11 ;  /* 0x0000000c0d0e7389 */ /* 0x00006400000c000b */
[----:B01----:R-:W-:Y:S01]  /*10080*/  ENDCOLLECTIVE ;  /* 0x000000000000791b */ /* 0x003fe20003800000 */
.L_x_1261:
[----:B------:R-:W-:-:S05]  /*10090*/  @P0 LEA R3, P1, R7, R3, 0x1 ;  /* 0x0000000307030211 */ /* 0x000fca00078208ff */
[----:B------:R-:W-:-:S05]  /*100a0*/  @P0 IMAD.X R2, RZ, RZ, R2, P1 ;  /* 0x000000ffff020224 */ /* 0x000fca00008e0602 */
[----:B------:R-:W-:Y:S01]  /*100b0*/  @P0 LOP3.LUT R3, R3, R2, RZ, 0x3c, !PT ;  /* 0x0000000203030212 */ /* 0x000fe200078e3cff */
[----:B------:R-:W-:-:S03]  /*100c0*/  IMAD.MOV.U32 R13, RZ, RZ, R0 ;  /* 0x000000ffff0d7224 */ /* 0x000fc600078e0000 */
[----:B------:R-:W-:-:S04]  /*100d0*/  @P0 LOP3.LUT R2, R3, R2, RZ, 0x3c, !PT ;  /* 0x0000000203020212 */ /* 0x000fc800078e3cff */
[----:B------:R-:W-:Y:S02]  /*100e0*/  @P0 LOP3.LUT R3, R3, R2, RZ, 0x3c, !PT ;  /* 0x0000000203030212 */ /* 0x000fe400078e3cff */
[----:B------:R-:W-:-:S07]  /*100f0*/  MOV R4, R14 ;  /* 0x0000000e00047202 */ /* 0x000fce0000000f00 */
[----:B------:R-:W-:Y:S05]  /*10100*/  WARPSYNC.COLLECTIVE R15, `(.L_x_1262) ;  /* 0x000000000f087348 */ /* 0x000fea0003c00000 */
[----:B------:R0:W1:Y:S02]  /*10110*/  SHFL.IDX P6, R14, R13, R12, R11 ;  /* 0x0000000c0d0e7389 */ /* 0x00006400000c000b */
[----:B01----:R-:W-:Y:S01]  /*10120*/  ENDCOLLECTIVE ;  /* 0x000000000000791b */ /* 0x003fe20003800000 */
.L_x_1262:
[----:B------:R-:W-:Y:S01]  /*10130*/  @!PT LDS RZ, [RZ] ;  /* 0x00000000fffff984 */ /* 0x000fe20000000800 */
[----:B------:R-:W-:Y:S01]  /*10140*/  @!PT LDS RZ, [RZ] ;  /* 0x00000000fffff984 */ /* 0x000fe20000000800 */
[----:B------:R-:W-:Y:S01]  /*10150*/  @!PT LDS RZ, [RZ] ;  /* 0x00000000fffff984 */ /* 0x000fe20000000800 */
[----:B------:R0:W-:Y:S01]  /*10160*/  @P0 LDGSTS.E.BYPASS.LTC128B.128 [R6+0x1e400], desc[UR36][R2.64], !P2 ;  /* 0x1e40000002060fae */ /* 0x0001e2000d101d64 */
[----:B------:R-:W-:Y:S01]  /*10170*/  IMAD.MOV.U32 R0, RZ, RZ, R14 ;  /* 0x000000ffff007224 */ /* 0x000fe200078e000e */
[----:B------:R-:W-:Y:S06]  /*10180*/  BRA `(.L_x_1263) ;  /* 0xffffffb4007c7947 */ /* 0x000fec000383ffff */
.L_x_1184:
[----:B------:R0:W5:Y:S01]  /*10190*/  LDL.LU R6, [R1+0x8] ;  /* 0x0000080001067983 */ /* 0x0001620000300800 */
[----:B------:R-:W-:Y:S01]  /*101a0*/  IMAD.MOV.U32 R13, RZ, RZ, R5 ;  /* 0x000000ffff0d7224 */ /* 0x000fe200078e0005 */
[----:B------:R-:W-:Y:S01]  /*101b0*/  LOP3.LUT R23, R23, 0xffffdfff, RZ, 0xc0, !PT ;  /* 0xffffdfff17177812 */ /* 0x000fe200078ec0ff */
[----:B------:R-:W-:Y:S02]  /*101c0*/  IMAD.MOV.U32 R12, RZ, RZ, RZ ;  /* 0x000000ffff0c7224 */ /* 0x000fe400078e00ff */
[----:B------:R-:W-:Y:S02]  /*101d0*/  IMAD.MOV.U32 R11, RZ, RZ, 0x181f ;  /* 0x0000181fff0b7424 */ /* 0x000fe400078e00ff */
[----:B------:R-:W-:Y:S02]  /*101e0*/  IMAD.MOV.U32 R15, RZ, RZ, -0x1 ;  /* 0xffffffffff0f7424 */ /* 0x000fe400078e00ff */
[----:B0-----:R-:W-:-:S07]  /*101f0*/  IMAD.IADD R4, R21, 0x1, R4 ;  /* 0x0000000115047824 */ /* 0x001fce00078e0204 */
[----:B-----5:R-:W-:Y:S05]  /*10200*/  WARPSYNC.COLLECTIVE R15, `(.L_x_1264) ;  /* 0x000000000f087348 */ /* 0x020fea0003c00000 */
[----:B------:R0:W1:Y:S02]  /*10210*/  SHFL.IDX P6, R14, R13, R12, R11 ;  /* 0x0000000c0d0e7389 */ /* 0x00006400000c000b */
[----:B01---5:R-:W-:Y:S01]  /*10220*/  ENDCOLLECTIVE ;  /* 0x000000000000791b */ /* 0x023fe20003800000 */
.L_x_1264:
[----:B------:R-:W-:Y:S02]  /*10230*/  IMAD.MOV.U32 R13, RZ, RZ, R0 ;  /* 0x000000ffff0d7224 */ /* 0x000fe400078e0000 */
[----:B------:R-:W-:-:S07]  /*10240*/  IMAD.MOV.U32 R3, RZ, RZ, R14 ;  /* 0x000000ffff037224 */ /* 0x000fce00078e000e */
[----:B------:R-:W-:Y:S05]  /*10250*/  WARPSYNC.COLLECTIVE R15, `(.L_x_1265) ;  /* 0x000000000f087348 */ /* 0x000fea0003c00000 */
[----:B------:R0:W1:Y:S02]  /*10260*/  SHFL.IDX P6, R14, R13, R12, R11 ;  /* 0x0000000c0d0e7389 */ /* 0x00006400000c000b */
[----:B01----:R-:W-:Y:S01]  /*10270*/  ENDCOLLECTIVE ;  /* 0x000000000000791b */ /* 0x003fe20003800000 */
.L_x_1265:
[----:B------:R-:W-:Y:S02]  /*10280*/  IMAD.MOV.U32 R13, RZ, RZ, R5 ;  /* 0x000000ffff0d7224 */ /* 0x000fe400078e0005 */
[----:B------:R-:W-:Y:S02]  /*10290*/  IMAD.MOV.U32 R12, RZ, RZ, 0x1 ;  /* 0x00000001ff0c7424 */ /* 0x000fe400078e00ff */
[----:B------:R-:W-:-:S07]  /*102a0*/  IMAD.MOV.U32 R10, RZ, RZ, R14 ;  /* 0x000000ffff0a7224 */ /* 0x000fce00078e000e */
[----:B------:R-:W-:Y:S05]  /*102b0*/  WARPSYNC.COLLECTIVE R15, `(.L_x_1266) ;  /* 0x000000000f087348 */ /* 0x000fea0003c00000 */
[----:B------:R0:W1:Y:S02]  /*102c0*/  SHFL.IDX P6, R14, R13, R12, R11 ;  /* 0x0000000c0d0e7389 */ /* 0x00006400000c000b */
[----:B01----:R-:W-:Y:S01]  /*102d0*/  ENDCOLLECTIVE ;  /* 0x000000000000791b */ /* 0x003fe20003800000 */
.L_x_1266:
[----:B------:R-:W-:Y:S01]  /*102e0*/  MOV R13, R0 ;  /* 0x00000000000d7202 */ /* 0x000fe20000000f00 */
[----:B------:R-:W-:-:S05]  /*102f0*/  IMAD R6, R6, R7, RZ ;  /* 0x0000000706067224 */ /* 0x000fca00078e02ff */
[----:B------:R-:W-:-:S13]  /*10300*/  ISETP.GE.AND P2, PT, R4, R6, PT ;  /* 0x000000060400720c */ /* 0x000fda0003f46270 */
[----:B------:R-:W-:Y:S02]  /*10310*/  @!P2 LEA R10, P1, R20, R10, 0x1 ;  /* 0x0000000a140aa211 */ /* 0x000fe400078208ff */
[----:B------:R-:W-:-:S03]  /*10320*/  @P2 LOP3.LUT R23, R23, 0x2000, RZ, 0xfc, !PT ;  /* 0x0000200017172812 */ /* 0x000fc600078efcff */
[----:B------:R-:W-:Y:S01]  /*10330*/  @!P2 IMAD.X R3, RZ, RZ, R3, P1 ;  /* 0x000000ffff03a224 */ /* 0x000fe200008e0603 */
[----:B------:R-:W-:Y:S01]  /*10340*/  LOP3.LUT R23, R23, 0xffffefff, RZ, 0xc0, !PT ;  /* 0xffffefff17177812 */ /* 0x000fe200078ec0ff */
[----:B------:R-:W-:-:S05]  /*10350*/  @!P2 IMAD.MOV.U32 R2, RZ, RZ, R10 ;  /* 0x000000ffff02a224 */ /* 0x000fca00078e000a */
        /* <DEDUP_REMOVED lines=10> */
.L_x_1267:
[----:B------:R-:W-:Y:S01]  /*10400*/  @P2 LOP3.LUT R23, R23, 0x1000, RZ, 0xfc, !PT ;  /* 0x0000100017172812 */ /* 0x000fe200078efcff */
[----:B------:R-:W-:-:S03]  /*10410*/  IMAD.MOV.U32 R13, RZ, RZ, R5 ;  /* 0x000000ffff0d7224 */ /* 0x000fc600078e0005 */
[----:B------:R-:W-:Y:S01]  /*10420*/  LOP3.LUT R23, R23, 0xfffff7ff, RZ, 0xc0, !PT ;  /* 0xfffff7ff17177812 */ /* 0x000fe200078ec0ff */
[----:B------:R-:W-:Y:S02]  /*10430*/  IMAD.MOV.U32 R12, RZ, RZ, 0x2 ;  /* 0x00000002ff0c7424 */ /* 0x000fe400078e00ff */
[----:B------:R-:W-:-:S07]  /*10440*/  IMAD.MOV.U32 R7, RZ, RZ, R14 ;  /* 0x000000ffff077224 */ /* 0x000fce00078e000e */
[----:B------:R-:W-:Y:S05]  /*10450*/  WARPSYNC.COLLECTIVE R15, `(.L_x_1268) ;  /* 0x000000000f087348 */ /* 0x000fea0003c00000 */
[----:B------:R0:W1:Y:S02]  /*10460*/  SHFL.IDX P6, R14, R13, R12, R11 ;  /* 0x0000000c0d0e7389 */ /* 0x00006400000c000b */
[----:B01----:R-:W-:Y:S01]  /*10470*/  ENDCOLLECTIVE ;  /* 0x000000000000791b */ /* 0x003fe20003800000 */
.L_x_1268:
        /* <DEDUP_REMOVED lines=15> */
.L_x_1269:
[----:B------:R-:W-:Y:S01]  /*10570*/  @P2 LOP3.LUT R23, R23, 0x800, RZ, 0xfc, !PT ;  /* 0x0000080017172812 */ /* 0x000fe200078efcff */
[----:B------:R-:W-:-:S03]  /*10580*/  IMAD.MOV.U32 R13, RZ, RZ, R5 ;  /* 0x000000ffff0d7224 */ /* 0x000fc600078e0005 */
[----:B------:R-:W-:Y:S01]  /*10590*/  LOP3.LUT R23, R23, 0xfffffdff, RZ, 0xc0, !PT ;  /* 0xfffffdff17177812 */ /* 0x000fe200078ec0ff */
[----:B------:R-:W-:Y:S02]  /*105a0*/  IMAD.MOV.U32 R12, RZ, RZ, 0x3 ;  /* 0x00000003ff0c7424 */ /* 0x000fe400078e00ff */
[----:B------:R-:W-:-:S05]  /*105b0*/  IMAD.MOV.U32 R11, RZ, RZ, R14 ;  /* 0x000000ffff0b7224 */ /* 0x000fca00078e000e */
[----:B------:R-:W-:-:S05]  /*105c0*/  @!P2 LEA R11, P1, R20, R11, 0x1 ;  /* 0x0000000b140ba211 */ /* 0x000fca00078208ff */
[----:B------:R-:W-:Y:S02]  /*105d0*/  @!P2 IMAD.X R8, RZ, RZ, R2, P1 ;  /* 0x000000ffff08a224 */ /* 0x000fe400008e0602 */
[----:B------:R-:W-:Y:S01]  /*105e0*/  @!P2 IMAD.MOV.U32 R2, RZ, RZ, R11 ;  /* 0x000000ffff02a224 */ /* 0x000fe200078e000b */
[----:B------:R-:W-:Y:S01]  /*105f0*/  MOV R11, 0x181f ;  /* 0x0000181f000b7802 */ /* 0x000fe20000000f00 */
[----:B------:R-:W-:-:S07]  /*10600*/  @!P2 IMAD.MOV.U32 R3, RZ, RZ, R8 ;  /* 0x000000ffff03a224 */ /* 0x000fce00078e0008 */
[----:B------:R-:W-:Y:S05]  /*10610*/  WARPSYNC.COLLECTIVE R15, `(.L_x_1270) ;  /* 0x000000000f087348 */ /* 0x000fea0003c00000 */
[----:B------:R0:W1:Y:S02]  /*10620*/  SHFL.IDX P6, R14, R13, R12, R11 ;  /* 0x0000000c0d0e7389 */ /* 0x00006400000c000b */
[----:B01----:R-:W-:Y:S01]  /*10630*/  ENDCOLLECTIVE ;  /* 0x000000000000791b */ /* 0x003fe20003800000 */
.L_x_1270:
[----:B------:R-:W-:Y:S01]  /*10640*/  @!PT LDS RZ, [RZ] ;  /* 0x00000000fffff984 */ /* 0x000fe20000000800 */
[----:B------:R-:W-:Y:S01]  /*10650*/  @!PT LDS RZ, [RZ] ;  /* 0x00000000fffff984 */ /* 0x000fe20000000800 */
[----:B------:R-:W-:Y:S01]  /*10660*/  @!PT LDS RZ, [RZ] ;  /* 0x00000000fffff984 */ /* 0x000fe20000000800 */
[----:B------:R0:W-:Y:S01]  /*10670*/  @!P2 LDGSTS.E.BYPASS.LTC128B.128 [R26+0x19400], desc[UR36][R2.64], !P0 ;  /* 0x19400000021aafae */ /* 0x0001e2000c101d64 */
[----:B------:R-:W-:Y:S02]  /*10680*/  IMAD.MOV.U32 R13, RZ, RZ, R0 ;  /* 0x000000ffff0d7224 */ /* 0x000fe400078e0000 */
[----:B0-----:R-:W-:-:S05]  /*10690*/  VIADD R2, R4, 0x30 ;  /* 0x0000003004027836 */ /* 0x001fca0000000000 */
[----:B------:R-:W-:Y:S01]  /*106a0*/  ISETP.GE.AND P2, PT, R2, R6, PT ;  /* 0x000000060200720c */ /* 0x000fe20003f46270 */
[----:B------:R-:W-:-:S12]  /*106b0*/  IMAD.MOV.U32 R2, RZ, RZ, R14 ;  /* 0x000000ffff027224 */ /* 0x000fd800078e000e */
[----:B------:R-:W-:Y:S05]  /*106c0*/  WARPSYNC.COLLECTIVE R15, `(.L_x_1271) ;  /* 0x000000000f087348 */ /* 0x000fea0003c00000 */
[----:B------:R0:W1:Y:S02]  /*106d0*/  SHFL.IDX P6, R14, R13, R12, R11 ;  /* 0x0000000c0d0e7389 */ /* 0x00006400000c000b */
[----:B01----:R-:W-:Y:S01]  /*106e0*/  ENDCOLLECTIVE ;  /* 0x000000000000791b */ /* 0x003fe20003800000 */
.L_x_1271:
[----:B------:R-:W-:-:S04]  /*106f0*/  @P2 LOP3.LUT R23, R23, 0x200, RZ, 0xfc, !PT ;  /* 0x0000020017172812 */ /* 0x000fc800078efcff */
[----:B------:R-:W-:Y:S01]  /*10700*/  LOP3.LUT R23, R23, 0xfffffeff, RZ, 0xc0, !PT ;  /* 0xfffffeff17177812 */ /* 0x000fe200078ec0ff */
[----:B------:R-:W-:-:S05]  /*10710*/  IMAD.MOV.U32 R12, RZ, RZ, R14 ;  /* 0x000000ffff0c7224 */ /* 0x000fca00078e000e */
[----:B------:R-:W-:Y:S01]  /*10720*/  @!P2 LEA R14, P1, R20, R12, 0x1 ;  /* 0x0000000c140ea211 */ /* 0x000fe200078208ff */
[----:B------:R-:W-:-:S04]  /*10730*/  IMAD.MOV.U32 R12, RZ, RZ, 0x4 ;  /* 0x00000004ff0c7424 */ /* 0x000fc800078e00ff */
[----:B------:R-:W-:Y:S02]  /*10740*/  @!P2 IMAD.X R13, RZ, RZ, R2, P1 ;  /* 0x000000ffff0da224 */ /* 0x000fe400008e0602 */
[----:B------:R-:W-:Y:S02]  /*10750*/  @!P2 IMAD.MOV.U32 R2, RZ, RZ, R14 ;  /* 0x000000ffff02a224 */ /* 0x000fe400078e000e */
[----:B------:R-:W-:Y:S02]  /*10760*/  @!P2 IMAD.MOV.U32 R3, RZ, RZ, R13 ;  /* 0x000000ffff03a224 */ /* 0x000fe400078e000d */
[----:B------:R-:W-:-:S03]  /*10770*/  IMAD.MOV.U32 R13, RZ, RZ, R5 ;  /* 0x000000ffff0d7224 */ /* 0x000fc600078e0005 */
[----:B------:R-:W-:Y:S01]  /*10780*/  @!PT LDS RZ, [RZ] ;  /* 0x00000000fffff984 */ /* 0x000fe20000000800 */
[----:B------:R-:W-:Y:S01]  /*10790*/  @!PT LDS RZ, [RZ] ;  /* 0x00000000fffff984 */ /* 0x000fe20000000800 */
[----:B------:R-:W-:Y:S01]  /*107a0*/  @!PT LDS RZ, [RZ] ;  /* 0x00000000fffff984 */ /* 0x000fe20000000800 */
[----:B------:R0:W-:Y:S04]  /*107b0*/  @!P2 LDGSTS.E.BYPASS.LTC128B.128 [R26+0x19c00], desc[UR36][R2.64], !P0 ;  /* 0x19c00000021aafae */ /* 0x0001e8000c101d64 */
[----:B0-----:R-:W-:Y:S05]  /*107c0*/  WARPSYNC.COLLECTIVE R15, `(.L_x_1272) ;  /* 0x000000000f087348 */ /* 0x001fea0003c00000 */
[----:B------:R1:W2:Y:S02]  /*107d0*/  SHFL.IDX P6, R14, R13, R12, R11 ;  /* 0x0000000c0d0e7389 */ /* 0x0002a400000c000b */
[----:B012---:R-:W-:Y:S01]  /*107e0*/  ENDCOLLECTIVE ;  /* 0x000000000000791b */ /* 0x007fe20003800000 */
.L_x_1272:
[----:B------:R-:W-:-:S05]  /*107f0*/  VIADD R2, R4, 0x40 ;  /* 0x0000004004027836 */ /* 0x000fca0000000000 */
[----:B------:R-:W-:Y:S01]  /*10800*/  ISETP.GE.AND P2, PT, R2, R6, PT ;  /* 0x000000060200720c */ /* 0x000fe20003f46270 */
[----:B------:R-:W-:Y:S02]  /*10810*/  IMAD.MOV.U32 R13, RZ, RZ, R0 ;  /* 0x000000ffff0d7224 */ /* 0x000fe400078e0000 */
[----:B------:R-:W-:-:S10]  /*10820*/  IMAD.MOV.U32 R2, RZ, RZ, R14 ;  /* 0x000000ffff027224 */ /* 0x000fd400078e000e */
[----:B------:R-:W-:Y:S05]  /*10830*/  WARPSYNC.COLLECTIVE R15, `(.L_x_1273) ;  /* 0x000000000f087348 */ /* 0x000fea0003c00000 */
[----:B------:R0:W1:Y:S02]  /*10840*/  SHFL.IDX P6, R14, R13, R12, R11 ;  /* 0x0000000c0d0e7389 */ /* 0x00006400000c000b */
[----:B01----:R-:W-:Y:S01]  /*10850*/  ENDCOLLECTIVE ;  /* 0x000000000000791b */ /* 0x003fe20003800000 */
.L_x_1273:
[----:B------:R-:W-:-:S04]  /*10860*/  @P2 LOP3.LUT R23, R23, 0x100, RZ, 0xfc, !PT ;  /* 0x0000010017172812 */ /* 0x000fc800078efcff */
[----:B------:R-:W-:Y:S02]  /*10870*/  LOP3.LUT R23, R23, 0xffffff7f, RZ, 0xc0, !PT ;  /* 0xffffff7f17177812 */ /* 0x000fe400078ec0ff */
[----:B------:R-:W-:Y:S01]  /*10880*/  MOV R13, R5 ;  /* 0x00000005000d7202 */ /* 0x000fe20000000f00 */
[----:B------:R-:W-:-:S05]  /*10890*/  IMAD.MOV.U32 R12, RZ, RZ, R14 ;  /* 0x000000ffff0c7224 */ /* 0x000fca00078e000e */
[----:B------:R-:W-:-:S05]  /*108a0*/  @!P2 LEA R15, P1, R20, R12, 0x1 ;  /* 0x0000000c140fa211 */ /* 0x000fca00078208ff */
[----:B------:R-:W-:Y:S02]  /*108b0*/  @!P2 IMAD.X R12, RZ, RZ, R2, P1 ;  /* 0x000000ffff0ca224 */ /* 0x000fe400008e0602 */
[----:B------:R-:W-:Y:S02]  /*108c0*/  @!P2 IMAD.MOV.U32 R2, RZ, RZ, R15 ;  /* 0x000000ffff02a224 */ /* 0x000fe400078e000f */
[----:B------:R-:W-:Y:S02]  /*108d0*/  @!P2 IMAD.MOV.U32 R3, RZ, RZ, R12 ;  /* 0x000000ffff03a224 */ /* 0x000fe400078e000c */
[----:B------:R-:W-:Y:S02]  /*108e0*/  IMAD.MOV.U32 R12, RZ, RZ, 0x5 ;  /* 0x00000005ff0c7424 */ /* 0x000fe400078e00ff */
[----:B------:R-:W-:Y:S01]  /*108f0*/  IMAD.MOV.U32 R15, RZ, RZ, -0x1 ;  /* 0xffffffffff0f7424 */ /* 0x000fe200078e00ff */
[----:B------:R-:W-:Y:S01]  /*10900*/  @!PT LDS RZ, [RZ] ;  /* 0x00000000fffff984 */ /* 0x000fe20000000800 */
[----:B------:R-:W-:Y:S01]  /*10910*/  @!PT LDS RZ, [RZ] ;  /* 0x00000000fffff984 */ /* 0x000fe20000000800 */
[----:B------:R-:W-:Y:S01]  /*10920*/  @!PT LDS RZ, [RZ] ;  /* 0x00000000fffff984 */ /* 0x000fe20000000800 */
[----:B------:R0:W-:Y:S06]  /*10930*/  @!P2 LDGSTS.E.BYPASS.LTC128B.128 [R26+0x1a400], desc[UR36][R2.64], !P0 ;  /* 0x1a400000021aafae */ /* 0x0001ec000c101d64 */
[----:B0-----:R-:W-:Y:S05]  /*10940*/  WARPSYNC.COLLECTIVE R15, `(.L_x_1274) ;  /* 0x000000000f087348 */ /* 0x001fea0003c00000 */
[----:B------:R1:W2:Y:S02]  /*10950*/  SHFL.IDX P6, R14, R13, R12, R11 ;  /* 0x0000000c0d0e7389 */ /* 0x0002a400000c000b */
[----:B012---:R-:W-:Y:S01]  /*10960*/  ENDCOLLECTIVE ;  /* 0x000000000000791b */ /* 0x007fe20003800000 */
.L_x_1274:
[----:B------:R-:W-:-:S05]  /*10970*/  VIADD R2, R4, 0x50 ;  /* 0x0000005004027836 */ /* 0x000fca0000000000 */
[----:B------:R-:W-:Y:S01]  /*10980*/  ISETP.GE.AND P2, PT, R2, R6, PT ;  /* 0x000000060200720c */ /* 0x000fe20003f46270 */
[----:B------:R-:W-:Y:S02]  /*10990*/  IMAD.MOV.U32 R13, RZ, RZ, R0 ;  /* 0x000000ffff0d7224 */ /* 0x000fe400078e0000 */
[----:B------:R-:W-:-:S10]  /*109a0*/  IMAD.MOV.U32 R8, RZ, RZ, R14 ;  /* 0x000000ffff087224 */ /* 0x000fd400078e000e */
[----:B------:R-:W-:Y:S05]  /*109b0*/  WARPSYNC.COLLECTIVE R15, `(.L_x_1275) ;  /* 0x000000000f087348 */ /* 0x000fea0003c00000 */
[----:B------:R0:W1:Y:S02]  /*109c0*/  SHFL.IDX P6, R14, R13, R12, R11 ;  /* 0x0000000c0d0e7389 */ /* 0x00006400000c000b */
[----:B01----:R-:W-:Y:S01]  /*109d0*/  ENDCOLLECTIVE ;  /* 0x000000000000791b */ /* 0x003fe20003800000 */
.L_x_1275:
[----:B------:R-:W-:-:S04]  /*109e0*/  @P2 LOP3.LUT R23, R23, 0x80, RZ, 0xfc, !PT ;  /* 0x0000008017172812 */ /* 0x000fc800078efcff */
[----:B------:R-:W-:Y:S01]  /*109f0*/  LOP3.LUT R23, R23, 0xffffffbf, RZ, 0xc0, !PT ;  /* 0xffffffbf17177812 */ /* 0x000fe200078ec0ff */
[----:B------:R-:W-:Y:S02]  /*10a00*/  IMAD.MOV.U32 R13, RZ, RZ, R5 ;  /* 0x000000ffff0d7224 */ /* 0x000fe400078e0005 */
[----:B------:R-:W-:Y:S02]  /*10a10*/  IMAD.MOV.U32 R12, RZ, RZ, 0x6 ;  /* 0x00000006ff0c7424 */ /* 0x000fe400078e00ff */
[----:B------:R-:W-:-:S07]  /*10a20*/  IMAD.MOV.U32 R9, RZ, RZ, R14 ;  /* 0x000000ffff097224 */ /* 0x000fce00078e000e */
[----:B------:R-:W-:Y:S05]  /*10a30*/  WARPSYNC.COLLECTIVE R15, `(.L_x_1276) ;  /* 0x000000000f087348 */ /* 0x000fea0003c00000 */
[----:B------:R0:W1:Y:S02]  /*10a40*/  SHFL.IDX P6, R14, R13, R12, R11 ;  /* 0x0000000c0d0e7389 */ /* 0x00006400000c000b */
[----:B01----:R-:W-:Y:S01]  /*10a50*/  ENDCOLLECTIVE ;  /* 0x000000000000791b */ /* 0x003fe20003800000 */
.L_x_1276:
        /* <DEDUP_REMOVED lines=13> */
.L_x_1277:
[----:B------:R-:W-:-:S05]  /*10b30*/  VIADD R3, R4, 0x60 ;  /* 0x0000006004037836 */ /* 0x000fca0000000000 */
[----:B------:R-:W-:Y:S01]  /*10b40*/  ISETP.GE.AND P2, PT, R3, R6, PT ;  /* 0x000000060300720c */ /* 0x000fe20003f46270 */
[----:B------:R-:W-:Y:S02]  /*10b50*/  IMAD.MOV.U32 R13, RZ, RZ, R5 ;  /* 0x000000ffff0d7224 */ /* 0x000fe400078e0005 */
[----:B------:R-:W-:-:S10]  /*10b60*/  IMAD.MOV.U32 R12, RZ, RZ, 0x7 ;  /* 0x00000007ff0c7424 */ /* 0x000fd400078e00ff */
[----:B------:R-:W-:Y:S01]  /*10b70*/  @P2 LOP3.LUT R23, R23, 0x40, RZ, 0xfc, !PT ;  /* 0x0000004017172812 */ /* 0x000fe200078efcff */
[----:B------:R-:W-:-:S07]  /*10b80*/  IMAD.MOV.U32 R7, RZ, RZ, R14 ;  /* 0x000000ffff077224 */ /* 0x000fce00078e000e */
[----:B------:R-:W-:Y:S05]  /*10b90*/  WARPSYNC.COLLECTIVE R15, `(.L_x_1278) ;  /* 0x000000000f087348 */ /* 0x000fea0003c00000 */
[----:B------:R0:W1:Y:S02]  /*10ba0*/  SHFL.IDX P6, R14, R13, R12, R11 ;  /* 0x0000000c0d0e7389 */ /* 0x00006400000c000b */
[----:B01----:R-:W-:Y:S01]  /*10bb0*/  ENDCOLLECTIVE ;  /* 0x000000000000791b */ /* 0x003fe20003800000 */
.L_x_1278:
        /* <DEDUP_REMOVED lines=9> */
[----:B------:R-:W-:-:S07]  /*10c50*/  IMAD.MOV.U32 R5, RZ, RZ, R14 ;  /* 0x000000ffff057224 */ /* 0x000fce00078e000e */
[----:B0-----:R-:W-:Y:S05]  /*10c60*/  WARPSYNC.COLLECTIVE R15, `(.L_x_1279) ;  /* 0x000000000f087348 */ /* 0x001fea0003c00000 */
[----:B------:R1:W2:Y:S02]  /*10c70*/  SHFL.IDX P6, R14, R13, R12, R11 ;  /* 0x0000000c0d0e7389 */ /* 0x0002a400000c000b */
[----:B012---:R-:W-:Y:S01]  /*10c80*/  ENDCOLLECTIVE ;  /* 0x000000000000791b */ /* 0x007fe20003800000 */
.L_x_1279:
[----:B------:R-:W-:Y:S01]  /*10c90*/  IMAD.MOV.U32 R0, RZ, RZ, R14 ;  /* 0x000000ffff007224 */ /* 0x000fe200078e000e */
[----:B------:R-:W-:Y:S06]  /*10ca0*/  BRA `(.L_x_1280) ;  /* 0xffffffb400b47947 */ /* 0x000fec000383ffff */
.L_x_1188:
        /* <DEDUP_REMOVED lines=8> */
.L_x_1282:
[----:B------:R-:W-:Y:S05]  /*10d30*/  BSYNC B0 ;  /* 0x0000000000007941 */ /* 0x000fea0003800000 */
.L_x_1281:
[----:B------:R-:W-:Y:S01]  /*10d40*/  IMAD.MOV.U32 R13, RZ, RZ, R0 ;  /* 0x000000ffff0d7224 */ /* 0x000fe200078e0000 */
[----:B------:R-:W-:Y:S01]  /*10d50*/  LOP3.LUT P5, RZ, R23, 0x2000, RZ, 0xc0, !PT ;  /* 0x0000200017ff7812 */ /* 0x000fe200078ac0ff */
[----:B------:R-:W-:Y:S02]  /*10d60*/  IMAD.MOV.U32 R12, RZ, RZ, RZ ;  /* 0x000000ffff0c7224 */ /* 0x000fe400078e00ff */
[----:B------:R-:W-:Y:S02]  /*10d70*/  IMAD.MOV.U32 R11, RZ, RZ, 0x181f ;  /* 0x0000181fff0b7424 */ /* 0x000fe400078e00ff */
[----:B------:R-:W-:Y:S02]  /*10d80*/  IMAD.MOV.U32 R15, RZ, RZ, -0x1 ;  /* 0xffffffffff0f7424 */ /* 0x000fe400078e00ff */
[----:B------:R-:W-:-:S07]  /*10d90*/  IMAD.MOV.U32 R2, RZ, RZ, R14 ;  /* 0x000000ffff027224 */ /* 0x000fce00078e000e */
[----:B------:R-:W-:Y:S05]  /*10da0*/  WARPSYNC.COLLECTIVE R15, `(.L_x_1283) ;  /* 0x000000000f087348 */ /* 0x000fea0003c00000 */
[----:B------:R0:W1:Y:S02]  /*10db0*/  SHFL.IDX P6, R14, R13, R12, R11 ;  /* 0x0000000c0d0e7389 */ /* 0x00006400000c000b */
[----:B01----:R-:W-:Y:S01]  /*10dc0*/  ENDCOLLECTIVE ;  /* 0x000000000000791b */ /* 0x003fe20003800000 */
.L_x_1283:
[----:B------:R-:W-:Y:S01]  /*10dd0*/  MOV R13, R4 ;  /* 0x00000004000d7202 */ /* 0x000fe20000000f00 */
[----:B------:R-:W-:Y:S02]  /*10de0*/  IMAD.MOV.U32 R12, RZ, RZ, 0x1 ;  /* 0x00000001ff0c7424 */ /* 0x000fe400078e00ff */
[----:B------:R-:W-:-:S07]  /*10df0*/  IMAD.MOV.U32 R3, RZ, RZ, R14 ;  /* 0x000000ffff037224 */ /* 0x000fce00078e000e */
[----:B------:R-:W-:Y:S05]  /*10e00*/  WARPSYNC.COLLECTIVE R15, `(.L_x_1284) ;  /* 0x000000000f087348 */ /* 0x000fea0003c00000 */
[----:B------:R0:W1:Y:S02]  /*10e10*/  SHFL.IDX P6, R14, R13, R12, R11 ;  /* 0x0000000c0d0e7389 */ /* 0x00006400000c000b */
[----:B01----:R-:W-:Y:S01]  /*10e20*/  ENDCOLLECTIVE ;  /* 0x000000000000791b */ /* 0x003fe20003800000 */
.L_x_1284:
        /* <DEDUP_REMOVED lines=10> */
.L_x_1285:
[----:B------:R-:W-:Y:S01]  /*10ed0*/  @!PT LDS RZ, [RZ] ;  /* 0x00000000fffff984 */ /* 0x000fe20000000800 */
[----:B------:R-:W-:Y:S01]  /*10ee0*/  @!PT LDS RZ, [RZ] ;  /* 0x00000000fffff984 */ /* 0x000fe20000000800 */
[----:B------:R-:W-:Y:S01]  /*10ef0*/  @!PT LDS RZ, [RZ] ;  /* 0x00000000fffff984 */ /* 0x000fe20000000800 */
[----:B------:R-:W-:Y:S04]  /*10f00*/  @!P5 LDGSTS.E.BYPASS.LTC128B.128 [R26+0x22400], desc[UR36][R2.64], !P4 ;  /* 0x22400000021adfae */ /* 0x000fe8000e101d64 */
[----:B------:R-:W-:Y:S04]  /*10f10*/  @!P5 LDGSTS.E.BYPASS.LTC128B.128 [R26+0x26400], desc[UR36][R2.64+0x80], !P3 ;  /* 0x26400080021adfae */ /* 0x000fe8000d901d64 */
[----:B------:R-:W-:Y:S01]  /*10f20*/  @!P5 LDGSTS.E.BYPASS.LTC128B.128 [R26+0x2a400], desc[UR36][R2.64+0x100], !P2 ;  /* 0x2a400100021adfae */ /* 0x000fe2000d101d64 */
[----:B------:R-:W-:-:S03]  /*10f30*/  IMAD.MOV.U32 R13, RZ, RZ, R4 ;  /* 0x000000ffff0d7224 */ /* 0x000fc600078e0004 */
[----:B------:R0:W-:Y:S01]  /*10f40*/  @!P5 LDGSTS.E.BYPASS.LTC128B.128 [R26+0x2e400], desc[UR36][R2.64+0x180], !P1 ;  /* 0x2e400180021adfae */ /* 0x0001e2000c901d64 */
[----:B------:R-:W-:Y:S01]  /*10f50*/  IMAD.MOV.U32 R12, RZ, RZ, 0x2 ;  /* 0x00000002ff0c7424 */ /* 0x000fe200078e00ff */
[C---:B------:R-:W-:Y:S02]  /*10f60*/  LOP3.LUT P5, RZ, R23.reuse, 0x800, RZ, 0xc0, !PT ;  /* 0x0000080017ff7812 */ /* 0x040fe400078ac0ff */
[----:B------:R-:W-:Y:S01]  /*10f70*/  LOP3.LUT P6, RZ, R23, 0x1000, RZ, 0xc0, !PT ;  /* 0x0000100017ff7812 */ /* 0x000fe200078cc0ff */
[----:B0-----:R-:W-:-:S12]  /*10f80*/  IMAD.MOV.U32 R2, RZ, RZ, R14 ;  /* 0x000000ffff027224 */ /* 0x001fd800078e000e */
[----:B------:R-:W-:-:S05]  /*10f90*/  @!P6 LEA R2, P0, R6, R2, 0x1 ;  /* 0x000000020602e211 */ /* 0x000fca00078008ff */
[----:B------:R-:W-:-:S05]  /*10fa0*/  @!P6 IMAD.X R3, RZ, RZ, R5, P0 ;  /* 0x000000ffff03e224 */ /* 0x000fca00000e0605 */
[----:B------:R0:W-:Y:S04]  /*10fb0*/  @!P6 LDGSTS.E.BYPASS.LTC128B.128 [R26+0x22c00], desc[UR36][R2.64], !P4 ;  /* 0x22c00000021aefae */ /* 0x0001e8000e101d64 */
[----:B------:R0:W-:Y:S04]  /*10fc0*/  @!P6 LDGSTS.E.BYPASS.LTC128B.128 [R26+0x26c00], desc[UR36][R2.64+0x80], !P3 ;  /* 0x26c00080021aefae */ /* 0x0001e8000d901d64 */
[----:B------:R0:W-:Y:S04]  /*10fd0*/  @!P6 LDGSTS.E.BYPASS.LTC128B.128 [R26+0x2ac00], desc[UR36][R2.64+0x100], !P2 ;  /* 0x2ac00100021aefae */ /* 0x0001e8000d101d64 */
[----:B------:R0:W-:Y:S02]  /*10fe0*/  @!P6 LDGSTS.E.BYPASS.LTC128B.128 [R26+0x2ec00], desc[UR36][R2.64+0x180], !P1 ;  /* 0x2ec00180021aefae */ /* 0x0001e4000c901d64 */
[----:B0-----:R-:W-:Y:S05]  /*10ff0*/  WARPSYNC.COLLECTIVE R15, `(.L_x_1286) ;  /* 0x000000000f087348 */ /* 0x001fea0003c00000 */
[----:B------:R1:W2:Y:S02]  /*11000*/  SHFL.IDX P6, R14, R13, R12, R11 ;  /* 0x0000000c0d0e7389 */ /* 0x0002a400000c000b */
[----:B012---:R-:W-:Y:S01]  /*11010*/  ENDCOLLECTIVE ;  /* 0x000000000000791b */ /* 0x007fe20003800000 */
.L_x_1286:
[----:B------:R-:W-:Y:S02]  /*11020*/  IMAD.MOV.U32 R13, RZ, RZ, R0 ;  /* 0x000000ffff0d7224 */ /* 0x000fe400078e0000 */
[----:B------:R-:W-:-:S07]  /*11030*/  IMAD.MOV.U32 R5, RZ, RZ, R14 ;  /* 0x000000ffff057224 */ /* 0x000fce00078e000e */
[----:B------:R-:W-:Y:S05]  /*11040*/  WARPSYNC.COLLECTIVE R15, `(.L_x_1287) ;  /* 0x000000000f087348 */ /* 0x000fea0003c00000 */
[----:B------:R0:W1:Y:S02]  /*11050*/  SHFL.IDX P6, R14, R13, R12, R11 ;  /* 0x0000000c0d0e7389 */ /* 0x00006400000c000b */
[----:B01----:R-:W-:Y:S01]  /*11060*/  ENDCOLLECTIVE ;  /* 0x000000000000791b */ /* 0x003fe20003800000 */
.L_x_1287:
[----:B------:R-:W-:Y:S02]  /*11070*/  IMAD.MOV.U32 R13, RZ, RZ, R4 ;  /* 0x000000ffff0d7224 */ /* 0x000fe400078e0004 */
[----:B------:R-:W-:Y:S02]  /*11080*/  IMAD.MOV.U32 R12, RZ, RZ, 0x3 ;  /* 0x00000003ff0c7424 */ /* 0x000fe400078e00ff */
[----:B------:R-:W-:-:S07]  /*11090*/  IMAD.MOV.U32 R2, RZ, RZ, R14 ;  /* 0x000000ffff027224 */ /* 0x000fce00078e000e */
[----:B------:R-:W-:Y:S05]  /*110a0*/  WARPSYNC.COLLECTIVE R15, `(.L_x_1288) ;  /* 0x000000000f087348 */ /* 0x000fea0003c00000 */
[----:B------:R0:W1:Y:S02]  /*110b0*/  SHFL.IDX P6, R14, R13, R12, R11 ;  /* 0x0000000c0d0e7389 */ /* 0x00006400000c000b */
[----:B01----:R-:W-:Y:S01]  /*110c0*/  ENDCOLLECTIVE ;  /* 0x000000000000791b */ /* 0x003fe20003800000 */
.L_x_1288:
[----:B------:R-:W-:-:S05]  /*110d0*/  @!P5 LEA R2, P0, R6, R2, 0x1 ;  /* 0x000000020602d211 */ /* 0x000fca00078008ff */
[----:B------:R-:W-:-:S05]  /*110e0*/  @!P5 IMAD.X R3, RZ, RZ, R5, P0 ;  /* 0x000000ffff03d224 */ /* 0x000fca00000e0605 */
[----:B------:R-:W-:Y:S01]  /*110f0*/  @!PT LDS RZ, [RZ] ;  /* 0x00000000fffff984 */ /* 0x000fe20000000800 */
[----:B------:R-:W-:Y:S01]  /*11100*/  @!PT LDS RZ, [RZ] ;  /* 0x00000000fffff984 */ /* 0x000fe20000000800 */
[----:B------:R-:W-:Y:S01]  /*11110*/  @!PT LDS RZ, [RZ] ;  /* 0x00000000fffff984 */ /* 0x000fe20000000800 */
[----:B------:R0:W-:Y:S01]  /*11120*/  @!P5 LDGSTS.E.BYPASS.LTC128B.128 [R26+0x23400], desc[UR36][R2.64], !P4 ;  /* 0x23400000021adfae */ /* 0x0001e2000e101d64 */
[----:B------:R-:W-:-:S03]  /*11130*/  IMAD.MOV.U32 R13, RZ, RZ, R0 ;  /* 0x000000ffff0d7224 */ /* 0x000fc600078e0000 */
[----:B------:R0:W-:Y:S04]  /*11140*/  @!P5 LDGSTS.E.BYPASS.LTC128B.128 [R26+0x27400], desc[UR36][R2.64+0x80], !P3 ;  /* 0x27400080021adfae */ /* 0x0001e8000d901d64 */
[----:B------:R0:W-:Y:S01]  /*11150*/  @!P5 LDGSTS.E.BYPASS.LTC128B.128 [R26+0x2b400], desc[UR36][R2.64+0x100], !P2 ;  /* 0x2b400100021adfae */ /* 0x0001e2000d101d64 */
[----:B------:R-:W-:-:S03]  /*11160*/  IMAD.MOV.U32 R5, RZ, RZ, R14 ;  /* 0x000000ffff057224 */ /* 0x000fc600078e000e */
[----:B------:R0:W-:Y:S01]  /*11170*/  @!P5 LDGSTS.E.BYPASS.LTC128B.128 [R26+0x2f400], desc[UR36][R2.64+0x180], !P1 ;  /* 0x2f400180021adfae */ /* 0x0001e2000c901d64 */
[----:B------:R-:W-:-:S13]  /*11180*/  LOP3.LUT P5, RZ, R23, 0x100, RZ, 0xc0, !PT ;  /* 0x0000010017ff7812 */ /* 0x000fda00078ac0ff */
[----:B0-----:R-:W-:Y:S05]  /*11190*/  WARPSYNC.COLLECTIVE R15, `(.L_x_1289) ;  /* 0x000000000f087348 */ /* 0x001fea0003c00000 */
[----:B------:R1:W2:Y:S02]  /*111a0*/  SHFL.IDX P6, R14, R13, R12, R11 ;  /* 0x0000000c0d0e7389 */ /* 0x0002a400000c000b */
[----:B012---:R-:W-:Y:S01]  /*111b0*/  ENDCOLLECTIVE ;  /* 0x000000000000791b */ /* 0x007fe20003800000 */
.L_x_1289:
[----:B------:R-:W-:Y:S02]  /*111c0*/  IMAD.MOV.U32 R13, RZ, RZ, R4 ;  /* 0x000000ffff0d7224 */ /* 0x000fe400078e0004 */
[----:B------:R-:W-:Y:S01]  /*111d0*/  IMAD.MOV.U32 R12, RZ, RZ, 0x4 ;  /* 0x00000004ff0c7424 */ /* 0x000fe200078e00ff */
[----:B------:R-:W-:Y:S01]  /*111e0*/  LOP3.LUT P6, RZ, R23, 0x200, RZ, 0xc0, !PT ;  /* 0x0000020017ff7812 */ /* 0x000fe200078cc0ff */
[----:B------:R-:W-:-:S12]  /*111f0*/  IMAD.MOV.U32 R2, RZ, RZ, R14 ;  /* 0x000000ffff027224 */ /* 0x000fd800078e000e */
[----:B------:R-:W-:-:S04]  /*11200*/  @!P6 LEA R2, P0, R6, R2, 0x1 ;  /* 0x000000020602e211 */ /* 0x000fc800078008ff */
[----:B------:R-:W-:-:S05]  /*11210*/  @!P6 IADD3.X R3, RZ, R5, RZ, P0, !PT ;  /* 0x00000005ff03e210 */ /* 0x000fca00007fe4ff */
        /* <DEDUP_REMOVED lines=10> */
.L_x_1290:
[----:B------:R-:W-:Y:S02]  /*112c0*/  IMAD.MOV.U32 R13, RZ, RZ, R0 ;  /* 0x000000ffff0d7224 */ /* 0x000fe400078e0000 */
[----:B------:R-:W-:-:S07]  /*112d0*/  IMAD.MOV.U32 R5, RZ, RZ, R14 ;  /* 0x000000ffff057224 */ /* 0x000fce00078e000e */
[----:B------:R-:W-:Y:S05]  /*112e0*/  WARPSYNC.COLLECTIVE R15, `(.L_x_1291) ;  /* 0x000000000f087348 */ /* 0x000fea0003c00000 */
[----:B------:R0:W1:Y:S02]  /*112f0*/  SHFL.IDX P6, R14, R13, R12, R11 ;  /* 0x0000000c0d0e7389 */ /* 0x00006400000c000b */
[----:B01----:R-:W-:Y:S01]  /*11300*/  ENDCOLLECTIVE ;  /* 0x000000000000791b */ /* 0x003fe20003800000 */
.L_x_1291:
[----:B------:R-:W-:Y:S02]  /*11310*/  IMAD.MOV.U32 R13, RZ, RZ, R4 ;  /* 0x000000ffff0d7224 */ /* 0x000fe400078e0004 */
[----:B------:R-:W-:Y:S02]  /*11320*/  IMAD.MOV.U32 R12, RZ, RZ, 0x5 ;  /* 0x00000005ff0c7424 */ /* 0x000fe400078e00ff */
[----:B------:R-:W-:-:S07]  /*11330*/  IMAD.MOV.U32 R2, RZ, RZ, R14 ;  /* 0x000000ffff027224 */ /* 0x000fce00078e000e */
[----:B------:R-:W-:Y:S05]  /*11340*/  WARPSYNC.COLLECTIVE R15, `(.L_x_1292) ;  /* 0x000000000f087348 */ /* 0x000fea0003c00000 */
[----:B------:R0:W1:Y:S02]  /*11350*/  SHFL.IDX P6, R14, R13, R12, R11 ;  /* 0x0000000c0d0e7389 */ /* 0x00006400000c000b */
[----:B01----:R-:W-:Y:S01]  /*11360*/  ENDCOLLECTIVE ;  /* 0x000000000000791b */ /* 0x003fe20003800000 */
.L_x_1292:
        /* <DEDUP_REMOVED lines=15> */
.L_x_1293:
[----:B------:R-:W-:Y:S02]  /*11460*/  IMAD.MOV.U32 R13, RZ, RZ, R4 ;  /* 0x000000ffff0d7224 */ /* 0x000fe400078e0004 */
[----:B------:R-:W-:Y:S01]  /*11470*/  IMAD.MOV.U32 R12, RZ, RZ, 0x6 ;  /* 0x00000006ff0c7424 */ /* 0x000fe200078e00ff */
[----:B------:R-:W-:Y:S01]  /*11480*/  LOP3.LUT P6, RZ, R23, 0x80, RZ, 0xc0, !PT ;  /* 0x0000008017ff7812 */ /* 0x000fe200078cc0ff */
[----:B------:R-:W-:-:S12]  /*11490*/  IMAD.MOV.U32 R2, RZ, RZ, R14 ;  /* 0x000000ffff027224 */ /* 0x000fd800078e000e */
[----:B------:R-:W-:-:S05]  /*114a0*/  @!P6 LEA R2, P0, R6, R2, 0x1 ;  /* 0x000000020602e211 */ /* 0x000fca00078008ff */
[----:B------:R-:W-:-:S05]  /*114b0*/  @!P6 IMAD.X R3, RZ, RZ, R5, P0 ;  /* 0x000000ffff03e224 */ /* 0x000fca00000e0605 */
        /* <DEDUP_REMOVED lines=10> */
.L_x_1294:
[----:B------:R-:W-:Y:S02]  /*11560*/  IMAD.MOV.U32 R13, RZ, RZ, R0 ;  /* 0x000000ffff0d7224 */ /* 0x000fe400078e0000 */
[----:B------:R-:W-:-:S07]  /*11570*/  IMAD.MOV.U32 R5, RZ, RZ, R14 ;  /* 0x000000ffff057224 */ /* 0x000fce00078e000e */
[----:B------:R-:W-:Y:S05]  /*11580*/  WARPSYNC.COLLECTIVE R15, `(.L_x_1295) ;  /* 0x000000000f087348 */ /* 0x000fea0003c00000 */
[----:B------:R0:W1:Y:S02]  /*11590*/  SHFL.IDX P6, R14, R13, R12, R11 ;  /* 0x0000000c0d0e7389 */ /* 0x00006400000c000b */
[----:B01----:R-:W-:Y:S01]  /*115a0*/  ENDCOLLECTIVE ;  /* 0x000000000000791b */ /* 0x003fe20003800000 */
.L_x_1295:
[----:B------:R-:W-:Y:S02]  /*115b0*/  IMAD.MOV.U32 R13, RZ, RZ, R4 ;  /* 0x000000ffff0d7224 */ /* 0x000fe400078e0004 */
[----:B------:R-:W-:Y:S01]  /*115c0*/  IMAD.MOV.U32 R12, RZ, RZ, 0x7 ;  /* 0x00000007ff0c7424 */ /* 0x000fe200078e00ff */
[----:B------:R-:W-:-:S07]  /*115d0*/  MOV R2, R14 ;  /* 0x0000000e00027202 */ /* 0x000fce0000000f00 */
[----:B------:R-:W-:Y:S05]  /*115e0*/  WARPSYNC.COLLECTIVE R15, `(.L_x_1296) ;  /* 0x000000000f087348 */ /* 0x000fea0003c00000 */
[----:B------:R0:W1:Y:S02]  /*115f0*/  SHFL.IDX P6, R14, R13, R12, R11 ;  /* 0x0000000c0d0e7389 */ /* 0x00006400000c000b */
[----:B01----:R-:W-:Y:S01]  /*11600*/  ENDCOLLECTIVE ;  /* 0x000000000000791b */ /* 0x003fe20003800000 */
.L_x_1296:
        /* <DEDUP_REMOVED lines=10> */
[----:B------:R0:W-:Y:S04]  /*116b0*/  @!P5 LDGSTS.E.BYPASS.LTC128B.128 [R26+0x31400], desc[UR36][R2.64+0x180], !P1 ;  /* 0x31400180021adfae */ /* 0x0001e8000c901d64 */
[----:B0-----:R-:W-:Y:S05]  /*116c0*/  WARPSYNC.COLLECTIVE R15, `(.L_x_1297) ;  /* 0x000000000f087348 */ /* 0x001fea0003c00000 */
[----:B------:R1:W2:Y:S02]  /*116d0*/  SHFL.IDX P6, R14, R13, R12, R11 ;  /* 0x0000000c0d0e7389 */ /* 0x0002a400000c000b */
[----:B012---:R-:W-:Y:S01]  /*116e0*/  ENDCOLLECTIVE ;  /* 0x000000000000791b */ /* 0x007fe20003800000 */
.L_x_1297:
[----:B------:R-:W-:Y:S05]  /*116f0*/  BRA `(.L_x_1298) ;  /* 0xffffffb400dc7947 */ /* 0x000fea000383ffff */
.L_x_1193:
[----:B0-----:R0:W2:Y:S02]  /*11700*/  SYNCS.PHASECHK.TRANS64.TRYWAIT P0, [R22+URZ+0x32420], R3 ;  /* 0x03242003160075a7 */ /* 0x0010a4000800017f */
[----:B--2---:R-:W-:Y:S05]  /*11710*/  @!P0 NANOSLEEP.SYNCS 0x989680 ;  /* 0x009896800000895d */ /* 0x004fea0003900000 */
[----:B------:R-:W2:Y:S02]  /*11720*/  @!P0 SYNCS.PHASECHK.TRANS64 P0, [R22+URZ+0x32420], R3 ;  /* 0x03242003160085a7 */ /* 0x000ea4000800007f */
[----:B--2---:R-:W-:Y:S05]  /*11730*/  @!P0 BRA `(.L_x_1193) ;  /* 0xfffffffc00f08947 */ /* 0x004fea000383ffff */
[----:B------:R-:W-:Y:S05]  /*11740*/  BRA `(.L_x_1299) ;  /* 0xffffffb8004c7947 */ /* 0x000fea000383ffff */
.L_x_1196:
[----:B--2---:R2:W3:Y:S02]  /*11750*/  SYNCS.PHASECHK.TRANS64.TRYWAIT P0, [R25+URZ+0x32460], R0 ;  /* 0x03246000190075a7 */ /* 0x0044e4000800017f */
[----:B---3--:R-:W-:Y:S05]  /*11760*/  @!P0 NANOSLEEP.SYNCS 0x989680 ;  /* 0x009896800000895d */ /* 0x008fea0003900000 */
[----:B------:R-:W3:Y:S02]  /*11770*/  @!P0 SYNCS.PHASECHK.TRANS64 P0, [R25+URZ+0x32460], R0 ;  /* 0x03246000190085a7 */ /* 0x000ee4000800007f */
[----:B---3--:R-:W-:Y:S05]  /*11780*/  @!P0 BRA `(.L_x_1196) ;  /* 0xfffffffc00f08947 */ /* 0x008fea000383ffff */
[----:B------:R-:W-:Y:S05]  /*11790*/  BRA `(.L_x_1300) ;  /* 0xffffffb800587947 */ /* 0x000fea000383ffff */
.L_x_1197:
        /* <DEDUP_REMOVED lines=8> */
.L_x_1302:
[----:B------:R-:W-:Y:S05]  /*11820*/  BSYNC B0 ;  /* 0x0000000000007941 */ /* 0x000fea0003800000 */
.L_x_1301:
        /* <DEDUP_REMOVED lines=13> */
.L_x_1303:
[----:B------:R-:W-:Y:S02]  /*11900*/  IMAD.MOV.U32 R13, RZ, RZ, R6 ;  /* 0x000000ffff0d7224 */ /* 0x000fe400078e0006 */
[----:B------:R-:W-:Y:S02]  /*11910*/  IMAD.MOV.U32 R12, RZ, RZ, 0x1 ;  /* 0x00000001ff0c7424 */ /* 0x000fe400078e00ff */
[----:B------:R-:W-:-:S05]  /*11920*/  IMAD.SHL.U32 R8, R8, 0x8, RZ ;  /* 0x0000000808087824 */ /* 0x000fca00078e00ff */
[----:B------:R-:W-:-:S05]  /*11930*/  LOP3.LUT R8, R8, 0x38, RZ, 0xc0, !PT ;  /* 0x0000003808087812 */ /* 0x000fca00078ec0ff */
[----:B------:R-:W-:-:S05]  /*11940*/  IMAD.SHL.U32 R0, R8, 0x2, RZ ;  /* 0x0000000208007824 */ /* 0x000fca00078e00ff */
[----:B------:R-:W-:-:S13]  /*11950*/  IADD3 R2, P0, R14, R0, RZ ;  /* 0x000000000e027210 */ /* 0x000fda0007f1e0ff */
[----:B------:R-:W-:Y:S05]  /*11960*/  WARPSYNC.COLLECTIVE R15, `(.L_x_1304) ;  /* 0x000000000f087348 */ /* 0x000fea0003c00000 */
[----:B------:R0:W1:Y:S02]  /*11970*/  SHFL.IDX P6, R14, R13, R12, R11 ;  /* 0x0000000c0d0e7389 */ /* 0x00006400000c000b */
[----:B01----:R-:W-:Y:S01]  /*11980*/  ENDCOLLECTIVE ;  /* 0x000000000000791b */ /* 0x003fe20003800000 */
.L_x_1304:
        /* <DEDUP_REMOVED lines=17> */
.L_x_1305:
[----:B------:R-:W-:Y:S02]  /*11aa0*/  IMAD.MOV.U32 R13, RZ, RZ, R6 ;  /* 0x000000ffff0d7224 */ /* 0x000fe400078e0006 */
[----:B------:R-:W-:Y:S01]  /*11ab0*/  IMAD.MOV.U32 R12, RZ, RZ, 0x2 ;  /* 0x00000002ff0c7424 */ /* 0x000fe200078e00ff */
[----:B------:R-:W-:-:S13]  /*11ac0*/  IADD3 R2, P3, R14, R0, RZ ;  /* 0x000000000e027210 */ /* 0x000fda0007f7e0ff */
[----:B------:R-:W-:Y:S05]  /*11ad0*/  WARPSYNC.COLLECTIVE R15, `(.L_x_1306) ;  /* 0x000000000f087348 */ /* 0x000fea0003c00000 */
[----:B------:R0:W1:Y:S02]  /*11ae0*/  SHFL.IDX P6, R14, R13, R12, R11 ;  /* 0x0000000c0d0e7389 */ /* 0x00006400000c000b */
[----:B01----:R-:W-:Y:S01]  /*11af0*/  ENDCOLLECTIVE ;  /* 0x000000000000791b */ /* 0x003fe20003800000 */
.L_x_1306:
        /* <DEDUP_REMOVED lines=17> */
.L_x_1307:
[----:B------:R-:W-:Y:S02]  /*11c10*/  IMAD.MOV.U32 R13, RZ, RZ, R6 ;  /* 0x000000ffff0d7224 */ /* 0x000fe400078e0006 */
[----:B------:R-:W-:Y:S01]  /*11c20*/  IMAD.MOV.U32 R12, RZ, RZ, 0x3 ;  /* 0x00000003ff0c7424 */ /* 0x000fe200078e00ff */
[----:B------:R-:W-:-:S13]  /*11c30*/  IADD3 R2, P3, R14, R0, RZ ;  /* 0x000000000e027210 */ /* 0x000fda0007f7e0ff */
[----:B------:R-:W-:Y:S05]  /*11c40*/  WARPSYNC.COLLECTIVE R15, `(.L_x_1308) ;  /* 0x000000000f087348 */ /* 0x000fea0003c00000 */
[----:B------:R0:W1:Y:S02]  /*11c50*/  SHFL.IDX P6, R14, R13, R12, R11 ;  /* 0x0000000c0d0e7389 */ /* 0x00006400000c000b */
[----:B01----:R-:W-:Y:S01]  /*11c60*/  ENDCOLLECTIVE ;  /* 0x000000000000791b */ /* 0x003fe20003800000 */
.L_x_1308:
        /* <DEDUP_REMOVED lines=17> */
.L_x_1309:
[----:B------:R-:W-:Y:S01]  /*11d80*/  MOV R13, R6 ;  /* 0x00000006000d7202 */ /* 0x000fe20000000f00 */
[----:B------:R-:W-:Y:S01]  /*11d90*/  IMAD.MOV.U32 R12, RZ, RZ, 0x4 ;  /* 0x00000004ff0c7424 */ /* 0x000fe200078e00ff */
[----:B------:R-:W-:-:S13]  /*11da0*/  IADD3 R2, P3, R14, R0, RZ ;  /* 0x000000000e027210 */ /* 0x000fda0007f7e0ff */
[----:B------:R-:W-:Y:S05]  /*11db0*/  WARPSYNC.COLLECTIVE R15, `(.L_x_1310) ;  /* 0x000000000f087348 */ /* 0x000fea0003c00000 */
[----:B------:R0:W1:Y:S02]  /*11dc0*/  SHFL.IDX P6, R14, R13, R12, R11 ;  /* 0x0000000c0d0e7389 */ /* 0x00006400000c000b */
[----:B01----:R-:W-:Y:S01]  /*11dd0*/  ENDCOLLECTIVE ;  /* 0x000000000000791b */ /* 0x003fe20003800000 */
.L_x_1310:
        /* <DEDUP_REMOVED lines=17> */
.L_x_1311:
[----:B------:R-:W-:Y:S02]  /*11ef0*/  IMAD.MOV.U32 R13, RZ, RZ, R6 ;  /* 0x000000ffff0d7224 */ /* 0x000fe400078e0006 */
[----:B------:R-:W-:Y:S01]  /*11f00*/  IMAD.MOV.U32 R12, RZ, RZ, 0x5 ;  /* 0x00000005ff0c7424 */ /* 0x000fe200078e00ff */
[----:B------:R-:W-:-:S13]  /*11f10*/  IADD3 R2, P3, R14, R0, RZ ;  /* 0x000000000e027210 */ /* 0x000fda0007f7e0ff */
[----:B------:R-:W-:Y:S05]  /*11f20*/  WARPSYNC.COLLECTIVE R15, `(.L_x_1312) ;  /* 0x000000000f087348 */ /* 0x000fea0003c00000 */
[----:B------:R0:W1:Y:S02]  /*11f30*/  SHFL.IDX P6, R14, R13, R12, R11 ;  /* 0x0000000c0d0e7389 */ /* 0x00006400000c000b */
[----:B01----:R-:W-:Y:S01]  /*11f40*/  ENDCOLLECTIVE ;  /* 0x000000000000791b */ /* 0x003fe20003800000 */
.L_x_1312:
        /* <DEDUP_REMOVED lines=12> */
.L_x_1313:
        /* <DEDUP_REMOVED lines=9> */
.L_x_1204:
[----:B0-----:R0:W1:Y:S02]  /*120a0*/  SYNCS.PHASECHK.TRANS64.TRYWAIT P0, [R10+URZ+0x32440], R20 ;  /* 0x032440140a0075a7 */ /* 0x001064000800017f */
[----:B-1----:R-:W-:Y:S05]  /*120b0*/  @!P0 NANOSLEEP.SYNCS 0x989680 ;  /* 0x009896800000895d */ /* 0x002fea0003900000 */
[----:B------:R-:W1:Y:S02]  /*120c0*/  @!P0 SYNCS.PHASECHK.TRANS64 P0, [R10+URZ+0x32440], R20 ;  /* 0x032440140a0085a7 */ /* 0x000e64000800007f */
[----:B-1----:R-:W-:Y:S05]  /*120d0*/  @!P0 BRA `(.L_x_1204) ;  /* 0xfffffffc00f08947 */ /* 0x002fea000383ffff */
[----:B------:R-:W-:Y:S05]  /*120e0*/  BRA `(.L_x_1315) ;  /* 0xffffffb800e47947 */ /* 0x000fea000383ffff */
.L_x_1205:
        /* <DEDUP_REMOVED lines=8> */
.L_x_1317:
[----:B------:R-:W-:Y:S05]  /*12170*/  BSYNC B1 ;  /* 0x0000000000017941 */ /* 0x000fea0003800000 */
.L_x_1316:
        /* <DEDUP_REMOVED lines=9> */
.L_x_1318:
[----:B------:R-:W-:Y:S02]  /*12210*/  IMAD.MOV.U32 R13, RZ, RZ, R8 ;  /* 0x000000ffff0d7224 */ /* 0x000fe400078e0008 */
[----:B------:R-:W-:Y:S02]  /*12220*/  IMAD.MOV.U32 R12, RZ, RZ, 0x1 ;  /* 0x00000001ff0c7424 */ /* 0x000fe400078e00ff */
[----:B------:R-:W-:-:S07]  /*12230*/  IMAD.MOV.U32 R2, RZ, RZ, R14 ;  /* 0x000000ffff027224 */ /* 0x000fce00078e000e */
[----:B------:R-:W-:Y:S05]  /*12240*/  WARPSYNC.COLLECTIVE R15, `(.L_x_1319) ;  /* 0x000000000f087348 */ /* 0x000fea0003c00000 */
[----:B------:R0:W1:Y:S02]  /*12250*/  SHFL.IDX P6, R14, R13, R12, R11 ;  /* 0x0000000c0d0e7389 */ /* 0x00006400000c000b */
[----:B01----:R-:W-:Y:S01]  /*12260*/  ENDCOLLECTIVE ;  /* 0x000000000000791b */ /* 0x003fe20003800000 */
.L_x_1319:
        /* <DEDUP_REMOVED lines=11> */
.L_x_1320:
[----:B------:R-:W-:Y:S02]  /*12320*/  IMAD.MOV.U32 R13, RZ, RZ, R8 ;  /* 0x000000ffff0d7224 */ /* 0x000fe400078e0008 */
[----:B------:R-:W-:Y:S02]  /*12330*/  IMAD.MOV.U32 R12, RZ, RZ, 0x2 ;  /* 0x00000002ff0c7424 */ /* 0x000fe400078e00ff */
[----:B------:R-:W-:-:S07]  /*12340*/  IMAD.MOV.U32 R2, RZ, RZ, R14 ;  /* 0x000000ffff027224 */ /* 0x000fce00078e000e */
[----:B------:R-:W-:Y:S05]  /*12350*/  WARPSYNC.COLLECTIVE R15, `(.L_x_1321) ;  /* 0x000000000f087348 */ /* 0x000fea0003c00000 */
[----:B------:R0:W1:Y:S02]  /*12360*/  SHFL.IDX P6, R14, R13, R12, R11 ;  /* 0x0000000c0d0e7389 */ /* 0x00006400000c000b */
[----:B01----:R-:W-:Y:S01]  /*12370*/  ENDCOLLECTIVE ;  /* 0x000000000000791b */ /* 0x003fe20003800000 */
.L_x_1321:
        /* <DEDUP_REMOVED lines=11> */
.L_x_1322:
[----:B------:R-:W-:Y:S01]  /*12430*/  IMAD.MOV.U32 R13, RZ, RZ, R8 ;  /* 0x000000ffff0d7224 */ /* 0x000fe200078e0008 */
[----:B------:R-:W-:Y:S01]  /*12440*/  MOV R12, 0x3 ;  /* 0x00000003000c7802 */ /* 0x000fe20000000f00 */
[----:B------:R-:W-:-:S07]  /*12450*/  IMAD.MOV.U32 R2, RZ, RZ, R14 ;  /* 0x000000ffff027224 */ /* 0x000fce00078e000e */
[----:B------:R-:W-:Y:S05]  /*12460*/  WARPSYNC.COLLECTIVE R15, `(.L_x_1323) ;  /* 0x000000000f087348 */ /* 0x000fea0003c00000 */
[----:B------:R0:W1:Y:S02]  /*12470*/  SHFL.IDX P6, R14, R13, R12, R11 ;  /* 0x0000000c0d0e7389 */ /* 0x00006400000c000b */
[----:B01----:R-:W-:Y:S01]  /*12480*/  ENDCOLLECTIVE ;  /* 0x000000000000791b */ /* 0x003fe20003800000 */
.L_x_1323:
        /* <DEDUP_REMOVED lines=11> */
.L_x_1324:
[----:B------:R-:W-:Y:S02]  /*12540*/  IMAD.MOV.U32 R13, RZ, RZ, R8 ;  /* 0x000000ffff0d7224 */ /* 0x000fe400078e0008 */
[----:B------:R-:W-:Y:S02]  /*12550*/  IMAD.MOV.U32 R12, RZ, RZ, 0x4 ;  /* 0x00000004ff0c7424 */ /* 0x000fe400078e00ff */
[----:B------:R-:W-:-:S07]  /*12560*/  IMAD.MOV.U32 R2, RZ, RZ, R14 ;  /* 0x000000ffff027224 */ /* 0x000fce00078e000e */
[----:B------:R-:W-:Y:S05]  /*12570*/  WARPSYNC.COLLECTIVE R15, `(.L_x_1325) ;  /* 0x000000000f087348 */ /* 0x000fea0003c00000 */
[----:B------:R0:W1:Y:S02]  /*12580*/  SHFL.IDX P6, R14, R13, R12, R11 ;  /* 0x0000000c0d0e7389 */ /* 0x00006400000c000b */
[----:B01----:R-:W-:Y:S01]  /*12590*/  ENDCOLLECTIVE ;  /* 0x000000000000791b */ /* 0x003fe20003800000 */
.L_x_1325:
        /* <DEDUP_REMOVED lines=11> */
.L_x_1326:
[----:B------:R-:W-:Y:S02]  /*12650*/  IMAD.MOV.U32 R13, RZ, RZ, R8 ;  /* 0x000000ffff0d7224 */ /* 0x000fe400078e0008 */
[----:B------:R-:W-:Y:S02]  /*12660*/  IMAD.MOV.U32 R12, RZ, RZ, 0x5 ;  /* 0x00000005ff0c7424 */ /* 0x000fe400078e00ff */
[----:B------:R-:W-:-:S07]  /*12670*/  IMAD.MOV.U32 R2, RZ, RZ, R14 ;  /* 0x000000ffff027224 */ /* 0x000fce00078e000e */
[----:B------:R-:W-:Y:S05]  /*12680*/  WARPSYNC.COLLECTIVE R15, `(.L_x_1327) ;  /* 0x000000000f087348 */ /* 0x000fea0003c00000 */
[----:B------:R0:W1:Y:S02]  /*12690*/  SHFL.IDX P6, R14, R13, R12, R11 ;  /* 0x0000000c0d0e7389 */ /* 0x00006400000c000b */
[----:B01----:R-:W-:Y:S01]  /*126a0*/  ENDCOLLECTIVE ;  /* 0x000000000000791b */ /* 0x003fe20003800000 */
.L_x_1327:
        /* <DEDUP_REMOVED lines=11> */
.L_x_1328:
[----:B------:R-:W-:Y:S05]  /*12760*/  BRA `(.L_x_1329) ;  /* 0xffffffb800147947 */ /* 0x000fea000383ffff */
.L_x_1210:
[----:B---3--:R3:W4:Y:S02]  /*12770*/  SYNCS.PHASECHK.TRANS64.TRYWAIT P0, [R10+URZ+0x32460], R20 ;  /* 0x032460140a0075a7 */ /* 0x008724000800017f */
[----:B----4-:R-:W-:Y:S05]  /*12780*/  @!P0 NANOSLEEP.SYNCS 0x989680 ;  /* 0x009896800000895d */ /* 0x010fea0003900000 */
[----:B------:R-:W4:Y:S02]  /*12790*/  @!P0 SYNCS.PHASECHK.TRANS64 P0, [R10+URZ+0x32460], R20 ;  /* 0x032460140a0085a7 */ /* 0x000f24000800007f */
[----:B----4-:R-:W-:Y:S05]  /*127a0*/  @!P0 BRA `(.L_x_1210) ;  /* 0xfffffffc00f08947 */ /* 0x010fea000383ffff */
[----:B------:R-:W-:Y:S05]  /*127b0*/  BRA `(.L_x_1330) ;  /* 0xffffffb800607947 */ /* 0x000fea000383ffff */
.L_x_1211:
[----:B------:R-:W-:Y:S01]  /*127c0*/  BSSY B1, `(.L_x_1331) ;  /* 0x0000008000017945 */ /* 0x000fe20003800000 */
[----:B------:R-:W-:Y:S01]  /*127d0*/  IMAD.MOV.U32 R13, RZ, RZ, R25 ;  /* 0x000000ffff0d7224 */ /* 0x000fe200078e0019 */
[----:B------:R-:W-:Y:S01]  /*127e0*/  MOV R11, 0x181f ;  /* 0x0000181f000b7802 */ /* 0x000fe20000000f00 */
[----:B------:R-:W-:Y:S02]  /*127f0*/  IMAD.MOV.U32 R12, RZ, RZ, RZ ;  /* 0x000000ffff0c7224 */ /* 0x000fe400078e00ff */
[----:B------:R-:W-:-:S07]  /*12800*/  IMAD.MOV.U32 R15, RZ, RZ, -0x1 ;  /* 0xffffffffff0f7424 */ /* 0x000fce00078e00ff */
[----:B--2---:R-:W-:Y:S05]  /*12810*/  WARPSYNC.COLLECTIVE R15, `(.L_x_1332) ;  /* 0x000000000f087348 */ /* 0x004fea0003c00000 */
[----:B------:R0:W1:Y:S02]  /*12820*/  SHFL.IDX P6, R14, R13, R12, R11 ;  /* 0x0000000c0d0e7389 */ /* 0x00006400000c000b */
[----:B012---:R-:W-:Y:S01]  /*12830*/  ENDCOLLECTIVE ;  /* 0x000000000000791b */ /* 0x007fe20003800000 */
.L_x_1332:
[----:B------:R-:W-:Y:S05]  /*12840*/  BSYNC B1 ;  /* 0x0000000000017941 */ /* 0x000fea0003800000 */
.L_x_1331:
        /* <DEDUP_REMOVED lines=9> */
.L_x_1333:
[----:B------:R-:W-:Y:S02]  /*128e0*/  IMAD.MOV.U32 R13, RZ, RZ, R25 ;  /* 0x000000ffff0d7224 */ /* 0x000fe400078e0019 */
[----:B------:R-:W-:Y:S01]  /*128f0*/  IMAD.MOV.U32 R12, RZ, RZ, 0x1 ;  /* 0x00000001ff0c7424 */ /* 0x000fe200078e00ff */
[----:B------:R-:W-:-:S13]  /*12900*/  IADD3 R2, P0, R14, R0, RZ ;  /* 0x000000000e027210 */ /* 0x000fda0007f1e0ff */
[----:B------:R-:W-:Y:S05]  /*12910*/  WARPSYNC.COLLECTIVE R15, `(.L_x_1334) ;  /* 0x000000000f087348 */ /* 0x000fea0003c00000 */
[----:B------:R0:W1:Y:S02]  /*12920*/  SHFL.IDX P6, R14, R13, R12, R11 ;  /* 0x0000000c0d0e7389 */ /* 0x00006400000c000b */
[----:B01----:R-:W-:Y:S01]  /*12930*/  ENDCOLLECTIVE ;  /* 0x000000000000791b */ /* 0x003fe20003800000 */
.L_x_1334:
        /* <DEDUP_REMOVED lines=13> */
.L_x_1335:
[----:B------:R-:W-:Y:S02]  /*12a10*/  IMAD.MOV.U32 R13, RZ, RZ, R25 ;  /* 0x000000ffff0d7224 */ /* 0x000fe400078e0019 */
[----:B------:R-:W-:Y:S01]  /*12a20*/  IMAD.MOV.U32 R12, RZ, RZ, 0x2 ;  /* 0x00000002ff0c7424 */ /* 0x000fe200078e00ff */
[----:B------:R-:W-:-:S13]  /*12a30*/  IADD3 R2, P0, R14, R0, RZ ;  /* 0x000000000e027210 */ /* 0x000fda0007f1e0ff */
[----:B------:R-:W-:Y:S05]  /*12a40*/  WARPSYNC.COLLECTIVE R15, `(.L_x_1336) ;  /* 0x000000000f087348 */ /* 0x000fea0003c00000 */
[----:B------:R0:W1:Y:S02]  /*12a50*/  SHFL.IDX P6, R14, R13, R12, R11 ;  /* 0x0000000c0d0e7389 */ /* 0x00006400000c000b */
[----:B01----:R-:W-:Y:S01]  /*12a60*/  ENDCOLLECTIVE ;  /* 0x000000000000791b */ /* 0x003fe20003800000 */
.L_x_1336:
        /* <DEDUP_REMOVED lines=13> */
.L_x_1337:
[----:B------:R-:W-:Y:S02]  /*12b40*/  IMAD.MOV.U32 R13, RZ, RZ, R25 ;  /* 0x000000ffff0d7224 */ /* 0x000fe400078e0019 */
[----:B------:R-:W-:Y:S02]  /*12b50*/  IMAD.MOV.U32 R12, RZ, RZ, 0x3 ;  /* 0x00000003ff0c7424 */ /* 0x000fe400078e00ff */
[----:B------:R-:W-:-:S07]  /*12b60*/  IMAD.MOV.U32 R8, RZ, RZ, R14 ;  /* 0x000000ffff087224 */ /* 0x000fce00078e000e */
[----:B------:R-:W-:Y:S05]  /*12b70*/  WARPSYNC.COLLECTIVE R15, `(.L_x_1338) ;  /* 0x000000000f087348 */ /* 0x000fea0003c00000 */
[----:B------:R0:W1:Y:S02]  /*12b80*/  SHFL.IDX P6, R14, R13, R12, R11 ;  /* 0x0000000c0d0e7389 */ /* 0x00006400000c000b */
[----:B01----:R-:W-:Y:S01]  /*12b90*/  ENDCOLLECTIVE ;  /* 0x000000000000791b */ /* 0x003fe20003800000 */
.L_x_1338:
        /* <DEDUP_REMOVED lines=14> */
.L_x_1339:
[----:B------:R-:W-:Y:S02]  /*12c80*/  IMAD.MOV.U32 R13, RZ, RZ, R25 ;  /* 0x000000ffff0d7224 */ /* 0x000fe400078e0019 */
[----:B------:R-:W-:Y:S01]  /*12c90*/  IMAD.MOV.U32 R12, RZ, RZ, 0x4 ;  /* 0x00000004ff0c7424 */ /* 0x000fe200078e00ff */
[----:B------:R-:W-:-:S13]  /*12ca0*/  IADD3 R2, P0, R14, R0, RZ ;  /* 0x000000000e027210 */ /* 0x000fda0007f1e0ff */
[----:B------:R-:W-:Y:S05]  /*12cb0*/  WARPSYNC.COLLECTIVE R15, `(.L_x_1340) ;  /* 0x000000000f087348 */ /* 0x000fea0003c00000 */
[----:B------:R0:W1:Y:S02]  /*12cc0*/  SHFL.IDX P6, R14, R13, R12, R11 ;  /* 0x0000000c0d0e7389 */ /* 0x00006400000c000b */
[----:B01----:R-:W-:Y:S01]  /*12cd0*/  ENDCOLLECTIVE ;  /* 0x000000000000791b */ /* 0x003fe20003800000 */
.L_x_1340:
        /* <DEDUP_REMOVED lines=13> */
.L_x_1341:
[----:B------:R-:W-:Y:S02]  /*12db0*/  IMAD.MOV.U32 R13, RZ, RZ, R25 ;  /* 0x000000ffff0d7224 */ /* 0x000fe400078e0019 */
[----:B------:R-:W-:Y:S01]  /*12dc0*/  IMAD.MOV.U32 R12, RZ, RZ, 0x5 ;  /* 0x00000005ff0c7424 */ /* 0x000fe200078e00ff */
[----:B------:R-:W-:-:S13]  /*12dd0*/  IADD3 R2, P0, R14, R0, RZ ;  /* 0x000000000e027210 */ /* 0x000fda0007f1e0ff */
[----:B------:R-:W-:Y:S05]  /*12de0*/  WARPSYNC.COLLECTIVE R15, `(.L_x_1342) ;  /* 0x000000000f087348 */ /* 0x000fea0003c00000 */
[----:B------:R0:W1:Y:S02]  /*12df0*/  SHFL.IDX P6, R14, R13, R12, R11 ;  /* 0x0000000c0d0e7389 */ /* 0x00006400000c000b */
[----:B01----:R-:W-:Y:S01]  /*12e00*/  ENDCOLLECTIVE ;  /* 0x000000000000791b */ /* 0x003fe20003800000 */
.L_x_1342:
        /* <DEDUP_REMOVED lines=13> */
.L_x_1343:
[----:B------:R-:W-:Y:S05]  /*12ee0*/  BRA `(.L_x_1344) ;  /* 0xffffffb400a87947 */ /* 0x000fea000383ffff */
.L_x_1219:
[----:B------:R-:W-:Y:S01]  /*12ef0*/  BSSY B0, `(.L_x_1345) ;  /* 0x0000008000007945 */ /* 0x000fe20003800000 */
[----:B------:R-:W-:Y:S01]  /*12f00*/  MOV R13, R16 ;  /* 0x00000010000d7202 */ /* 0x000fe20000000f00 */
[----:B------:R-:W-:Y:S02]  /*12f10*/  IMAD.MOV.U32 R12, RZ, RZ, RZ ;  /* 0x000000ffff0c7224 */ /* 0x000fe400078e00ff */
[----:B------:R-:W-:Y:S02]  /*12f20*/  IMAD.MOV.U32 R11, RZ, RZ, 0x1f ;  /* 0x0000001fff0b7424 */ /* 0x000fe400078e00ff */
[----:B------:R-:W-:-:S07]  /*12f30*/  IMAD.MOV.U32 R15, RZ, RZ, -0x1 ;  /* 0xffffffffff0f7424 */ /* 0x000fce00078e00ff */
[----:B-12---:R-:W-:Y:S05]  /*12f40*/  WARPSYNC.COLLECTIVE R15, `(.L_x_1346) ;  /* 0x000000000f087348 */ /* 0x006fea0003c00000 */
[----:B------:R0:W3:Y:S02]  /*12f50*/  SHFL.IDX P6, R14, R13, R12, R11 ;  /* 0x0000000c0d0e7389 */ /* 0x0000e400000c000b */
[----:B0123--:R-:W-:Y:S01]  /*12f60*/  ENDCOLLECTIVE ;  /* 0x000000000000791b */ /* 0x00ffe20003800000 */
.L_x_1346:
[----:B------:R-:W-:Y:S05]  /*12f70*/  BSYNC B0 ;  /* 0x0000000000007941 */ /* 0x000fea0003800000 */
.L_x_1345:
        /* <DEDUP_REMOVED lines=9> */
.L_x_1347:
        /* <DEDUP_REMOVED lines=18> */
.L_x_1348:
[----:B------:R-:W-:Y:S02]  /*13130*/  MOV R12, 0x2 ;  /* 0x00000002000c7802 */ /* 0x000fe40000000f00 */
[----:B------:R-:W-:-:S05]  /*13140*/  SEL R7, R14, RZ, P1 ;  /* 0x000000ff0e077207 */ /* 0x000fca0000800000 */
[----:B------:R-:W-:-:S04]  /*13150*/  IMAD.IADD R6, R4, 0x1, R7 ;  /* 0x0000000104067824 */ /* 0x000fc800078e0207 */
[----:B------:R-:W-:-:S07]  /*13160*/  IMAD.MOV.U32 R13, RZ, RZ, R6 ;  /* 0x000000ffff0d7224 */ /* 0x000fce00078e0006 */
[----:B------:R-:W-:Y:S05]  /*13170*/  WARPSYNC.COLLECTIVE R15, `(.L_x_1349) ;  /* 0x000000000f087348 */ /* 0x000fea0003c00000 */
[----:B------:R0:W1:Y:S02]  /*13180*/  SHFL.UP P6, R14, R13, R12, R11 ;  /* 0x0400000c0d0e7389 */ /* 0x00006400000c000b */
[----:B01----:R-:W-:Y:S01]  /*13190*/  ENDCOLLECTIVE ;  /* 0x000000000000791b */ /* 0x003fe20003800000 */
.L_x_1349:
[----:B------:R-:W-:Y:S01]  /*131a0*/  IMAD.MOV.U32 R12, RZ, RZ, 0x4 ;  /* 0x00000004ff0c7424 */ /* 0x000fe200078e00ff */
[----:B------:R-:W-:-:S05]  /*131b0*/  SEL R7, R14, RZ, P2 ;  /* 0x000000ff0e077207 */ /* 0x000fca0001000000 */
[----:B------:R-:W-:-:S04]  /*131c0*/  IMAD.IADD R7, R6, 0x1, R7 ;  /* 0x0000000106077824 */ /* 0x000fc800078e0207 */
[----:B------:R-:W-:-:S07]  /*131d0*/  IMAD.MOV.U32 R13, RZ, RZ, R7 ;  /* 0x000000ffff0d7224 */ /* 0x000fce00078e0007 */
[----:B------:R-:W-:Y:S05]  /*131e0*/  WARPSYNC.COLLECTIVE R15, `(.L_x_1350) ;  /* 0x000000000f087348 */ /* 0x000fea0003c00000 */
[----:B------:R0:W1:Y:S02]  /*131f0*/  SHFL.UP P6, R14, R13, R12, R11 ;  /* 0x0400000c0d0e7389 */ /* 0x00006400000c000b */
[----:B01----:R-:W-:Y:S01]  /*13200*/  ENDCOLLECTIVE ;  /* 0x000000000000791b */ /* 0x003fe20003800000 */
.L_x_1350:
[----:B------:R-:W-:Y:S01]  /*13210*/  IMAD.MOV.U32 R12, RZ, RZ, 0x8 ;  /* 0x00000008ff0c7424 */ /* 0x000fe200078e00ff */
[----:B------:R-:W-:-:S05]  /*13220*/  SEL R2, R14, RZ, P3 ;  /* 0x000000ff0e027207 */ /* 0x000fca0001800000 */
[----:B------:R-:W-:-:S04]  /*13230*/  IMAD.IADD R2, R7, 0x1, R2 ;  /* 0x0000000107027824 */ /* 0x000fc800078e0202 */
[----:B------:R-:W-:-:S07]  /*13240*/  IMAD.MOV.U32 R13, RZ, RZ, R2 ;  /* 0x000000ffff0d7224 */ /* 0x000fce00078e0002 */
[----:B------:R-:W-:Y:S05]  /*13250*/  WARPSYNC.COLLECTIVE R15, `(.L_x_1351) ;  /* 0x000000000f087348 */ /* 0x000fea0003c00000 */
[----:B------:R0:W1:Y:S02]  /*13260*/  SHFL.UP P6, R14, R13, R12, R11 ;  /* 0x0400000c0d0e7389 */ /* 0x00006400000c000b */
[----:B01----:R-:W-:Y:S01]  /*13270*/  ENDCOLLECTIVE ;  /* 0x000000000000791b */ /* 0x003fe20003800000 */
.L_x_1351:
[----:B------:R-:W-:Y:S01]  /*13280*/  IMAD.MOV.U32 R12, RZ, RZ, 0x10 ;  /* 0x00000010ff0c7424 */ /* 0x000fe200078e00ff */
[----:B------:R-:W-:-:S05]  /*13290*/  SEL R3, R14, RZ, P4 ;  /* 0x000000ff0e037207 */ /* 0x000fca0002000000 */
[----:B------:R-:W-:-:S04]  /*132a0*/  IMAD.IADD R3, R2, 0x1, R3 ;  /* 0x0000000102037824 */ /* 0x000fc800078e0203 */
[----:B------:R-:W-:-:S07]  /*132b0*/  IMAD.MOV.U32 R13, RZ, RZ, R3 ;  /* 0x000000ffff0d7224 */ /* 0x000fce00078e0003 */
[----:B------:R-:W-:Y:S05]  /*132c0*/  WARPSYNC.COLLECTIVE R15, `(.L_x_1352) ;  /* 0x000000000f087348 */ /* 0x000fea0003c00000 */
[----:B------:R0:W1:Y:S02]  /*132d0*/  SHFL.UP P6, R14, R13, R12, R11 ;  /* 0x0400000c0d0e7389 */ /* 0x00006400000c000b */
[----:B01----:R-:W-:Y:S01]  /*132e0*/  ENDCOLLECTIVE ;  /* 0x000000000000791b */ /* 0x003fe20003800000 */
.L_x_1352:
        /* <DEDUP_REMOVED lines=8> */
.L_x_1353:
[----:B------:R-:W-:Y:S05]  /*13370*/  BRA `(.L_x_1354) ;  /* 0xffffffb800007947 */ /* 0x000fea000383ffff */
.L_x_1224:
[----:B------:R-:W-:Y:S01]  /*13380*/  BSSY B0, `(.L_x_1355) ;  /* 0x0000008000007945 */ /* 0x000fe20003800000 */
[----:B-----5:R-:W-:Y:S01]  /*13390*/  IMAD.MOV.U32 R13, RZ, RZ, R4 ;  /* 0x000000ffff0d7224 */ /* 0x020fe200078e0004 */
[----:B------:R-:W-:Y:S01]  /*133a0*/  MOV R15, 0xffffffff ;  /* 0xffffffff000f7802 */ /* 0x000fe20000000f00 */
[----:B------:R-:W-:Y:S02]  /*133b0*/  IMAD.MOV.U32 R12, RZ, RZ, 0x1 ;  /* 0x00000001ff0c7424 */ /* 0x000fe400078e00ff */
[----:B------:R-:W-:-:S07]  /*133c0*/  IMAD.MOV.U32 R11, RZ, RZ, RZ ;  /* 0x000000ffff0b7224 */ /* 0x000fce00078e00ff */
[----:B0123--:R-:W-:Y:S05]  /*133d0*/  WARPSYNC.COLLECTIVE R15, `(.L_x_1356) ;  /* 0x000000000f087348 */ /* 0x00ffea0003c00000 */
[----:B------:R4:W0:Y:S02]  /*133e0*/  SHFL.UP P6, R14, R13, R12, R11 ;  /* 0x0400000c0d0e7389 */ /* 0x00082400000c000b */
[----:B01234-:R-:W-:Y:S01]  /*133f0*/  ENDCOLLECTIVE ;  /* 0x000000000000791b */ /* 0x01ffe20003800000 */
.L_x_1356:
[----:B------:R-:W-:Y:S05]  /*13400*/  BSYNC B0 ;  /* 0x0000000000007941 */ /* 0x000fea0003800000 */
.L_x_1355:
        /* <DEDUP_REMOVED lines=8> */
.L_x_1357:
[----:B------:R-:W-:Y:S01]  /*13490*/  IMAD.MOV.U32 R12, RZ, RZ, 0x4 ;  /* 0x00000004ff0c7424 */ /* 0x000fe200078e00ff */
[----:B------:R-:W-:-:S05]  /*134a0*/  SEL R0, R14, RZ, P2 ;  /* 0x000000ff0e007207 */ /* 0x000fca0001000000 */
[----:B------:R-:W-:-:S04]  /*134b0*/  IMAD.IADD R0, R13, 0x1, R0 ;  /* 0x000000010d007824 */ /* 0x000fc800078e0200 */
[----:B------:R-:W-:-:S07]  /*134c0*/  IMAD.MOV.U32 R13, RZ, RZ, R0 ;  /* 0x000000ffff0d7224 */ /* 0x000fce00078e0000 */
[----:B------:R-:W-:Y:S05]  /*134d0*/  WARPSYNC.COLLECTIVE R15, `(.L_x_1358) ;  /* 0x000000000f087348 */ /* 0x000fea0003c00000 */
[----:B------:R0:W1:Y:S02]  /*134e0*/  SHFL.UP P6, R14, R13, R12, R11 ;  /* 0x0400000c0d0e7389 */ /* 0x00006400000c000b */
[----:B01----:R-:W-:Y:S01]  /*134f0*/  ENDCOLLECTIVE ;  /* 0x000000000000791b */ /* 0x003fe20003800000 */
.L_x_1358:
[----:B------:R-:W-:Y:S01]  /*13500*/  IMAD.MOV.U32 R12, RZ, RZ, 0x8 ;  /* 0x00000008ff0c7424 */ /* 0x000fe200078e00ff */
[----:B------:R-:W-:-:S05]  /*13510*/  SEL R3, R14, RZ, P3 ;  /* 0x000000ff0e037207 */ /* 0x000fca0001800000 */
[----:B------:R-:W-:-:S04]  /*13520*/  IMAD.IADD R2, R0, 0x1, R3 ;  /* 0x0000000100027824 */ /* 0x000fc800078e0203 */
[----:B------:R-:W-:-:S07]  /*13530*/  IMAD.MOV.U32 R13, RZ, RZ, R2 ;  /* 0x000000ffff0d7224 */ /* 0x000fce00078e0002 */
[----:B------:R-:W-:Y:S05]  /*13540*/  WARPSYNC.COLLECTIVE R15, `(.L_x_1359) ;  /* 0x000000000f087348 */ /* 0x000fea0003c00000 */
[----:B------:R0:W1:Y:S02]  /*13550*/  SHFL.UP P6, R14, R13, R12, R11 ;  /* 0x0400000c0d0e7389 */ /* 0x00006400000c000b */
[----:B01----:R-:W-:Y:S01]  /*13560*/  ENDCOLLECTIVE ;  /* 0x000000000000791b */ /* 0x003fe20003800000 */
.L_x_1359:
[----:B------:R-:W-:Y:S01]  /*13570*/  IMAD.MOV.U32 R12, RZ, RZ, 0x10 ;  /* 0x00000010ff0c7424 */ /* 0x000fe200078e00ff */
[----:B------:R-:W-:-:S05]  /*13580*/  SEL R3, R14, RZ, P4 ;  /* 0x000000ff0e037207 */ /* 0x000fca0002000000 */
[----:B------:R-:W-:-:S04]  /*13590*/  IMAD.IADD R3, R2, 0x1, R3 ;  /* 0x0000000102037824 */ /* 0x000fc800078e0203 */
[----:B------:R-:W-:-:S07]  /*135a0*/  IMAD.MOV.U32 R13, RZ, RZ, R3 ;  /* 0x000000ffff0d7224 */ /* 0x000fce00078e0003 */
[----:B------:R-:W-:Y:S05]  /*135b0*/  WARPSYNC.COLLECTIVE R15, `(.L_x_1360) ;  /* 0x000000000f087348 */ /* 0x000fea0003c00000 */
[----:B------:R0:W1:Y:S02]  /*135c0*/  SHFL.UP P6, R14, R13, R12, R11 ;  /* 0x0400000c0d0e7389 */ /* 0x00006400000c000b */
[----:B01----:R-:W-:Y:S01]  /*135d0*/  ENDCOLLECTIVE ;  /* 0x000000000000791b */ /* 0x003fe20003800000 */
.L_x_1360:
[----:B------:R-:W-:Y:S01]  /*135e0*/  IMAD.MOV.U32 R12, RZ, RZ, 0x1f ;  /* 0x0000001fff0c7424 */ /* 0x000fe200078e00ff */
[----:B------:R-:W-:Y:S02]  /*135f0*/  MOV R11, 0x1f ;  /* 0x0000001f000b7802 */ /* 0x000fe40000000f00 */
[----:B------:R-:W-:-:S05]  /*13600*/  SEL R6, R14, RZ, P5 ;  /* 0x000000ff0e067207 */ /* 0x000fca0002800000 */
[----:B------:R-:W-:-:S04]  /*13610*/  IMAD.IADD R6, R3, 0x1, R6 ;  /* 0x0000000103067824 */ /* 0x000fc800078e0206 */
[----:B------:R-:W-:-:S07]  /*13620*/  IMAD.MOV.U32 R13, RZ, RZ, R6 ;  /* 0x000000ffff0d7224 */ /* 0x000fce00078e0006 */
[----:B------:R-:W-:Y:S05]  /*13630*/  WARPSYNC.COLLECTIVE R15, `(.L_x_1361) ;  /* 0x000000000f087348 */ /* 0x000fea0003c00000 */
[----:B------:R0:W1:Y:S02]  /*13640*/  SHFL.IDX P6, R14, R13, R12, R11 ;  /* 0x0000000c0d0e7389 */ /* 0x00006400000c000b */
[----:B01----:R-:W-:Y:S01]  /*13650*/  ENDCOLLECTIVE ;  /* 0x000000000000791b */ /* 0x003fe20003800000 */
.L_x_1361:
[----:B------:R-:W-:Y:S05]  /*13660*/  BRA `(.L_x_1362) ;  /* 0xffffffb400e07947 */ /* 0x000fea000383ffff */
.L_x_1226:
[----:B------:R-:W-:Y:S01]  /*13670*/  BSSY B0, `(.L_x_1363) ;  /* 0x0000006000007945 */ /* 0x000fe20003800000 */
[----:B------:R-:W-:Y:S01]  /*13680*/  PLOP3.LUT P6, PT, P6, PT, PT, 0x8, 0x0 ;  /* 0x000000000000781c */ /* 0x000fe200037ce170 */
[----:B------:R-:W-:-:S12]  /*13690*/  IMAD.MOV.U32 R15, RZ, RZ, -0x1 ;  /* 0xffffffffff0f7424 */ /* 0x000fd800078e00ff */
[----:B012---:R-:W-:Y:S05]  /*136a0*/  WARPSYNC.COLLECTIVE R15, `(.L_x_1364) ;  /* 0x000000000f087348 */ /* 0x007fea0003c00000 */
[----:B------:R-:W-:Y:S01]  /*136b0*/  VOTE.ANY R14, PT, P6 ;  /* 0x00000000000e7806 */ /* 0x000fe200030e0100 */
[----:B012---:R-:W-:Y:S06]  /*136c0*/  ENDCOLLECTIVE ;  /* 0x000000000000791b */ /* 0x007fec0003800000 */
.L_x_1364:
[----:B------:R-:W-:Y:S05]  /*136d0*/  BSYNC B0 ;  /* 0x0000000000007941 */ /* 0x000fea0003800000 */
.L_x_1363:
        /* <DEDUP_REMOVED lines=9> */
.L_x_1365:
[----:B------:R-:W-:Y:S01]  /*13770*/  IMAD.MOV.U32 R4, RZ, RZ, R14 ;  /* 0x000000ffff047224 */ /* 0x000fe200078e000e */
[----:B------:R-:W-:Y:S06]  /*13780*/  BRA `(.L_x_1366) ;  /* 0xffffffb400d07947 */ /* 0x000fec000383ffff */
.L_x_1228:
[----:B------:R-:W-:Y:S01]  /*13790*/  BSSY B0, `(.L_x_1367) ;  /* 0x0000007000007945 */ /* 0x000fe20003800000 */
[----:B------:R-:W-:Y:S02]  /*137a0*/  IMAD.MOV.U32 R13, RZ, RZ, R6 ;  /* 0x000000ffff0d7224 */ /* 0x000fe400078e0006 */
[----:B------:R-:W-:Y:S02]  /*137b0*/  IMAD.MOV.U32 R11, RZ, RZ, 0x1f ;  /* 0x0000001fff0b7424 */ /* 0x000fe400078e00ff */
[----:B------:R-:W-:-:S07]  /*137c0*/  IMAD.MOV.U32 R15, RZ, RZ, -0x1 ;  /* 0xffffffffff0f7424 */ /* 0x000fce00078e00ff */
[----:B01234-:R-:W-:Y:S05]  /*137d0*/  WARPSYNC.COLLECTIVE R15, `(.L_x_1368) ;  /* 0x000000000f087348 */ /* 0x01ffea0003c00000 */
[----:B------:R0:W0:Y:S02]  /*137e0*/  SHFL.IDX P6, R14, R13, R12, R11 ;  /* 0x0000000c0d0e7389 */ /* 0x00002400000c000b */
[----:B01234-:R-:W-:Y:S01]  /*137f0*/  ENDCOLLECTIVE ;  /* 0x000000000000791b */ /* 0x01ffe20003800000 */
.L_x_1368:
[----:B------:R-:W-:Y:S05]  /*13800*/  BSYNC B0 ;  /* 0x0000000000007941 */ /* 0x000fea0003800000 */
.L_x_1367:
[----:B------:R-:W-:Y:S05]  /*13810*/  BRA `(.L_x_1227) ;  /* 0xffffffb400c87947 */ /* 0x000fea000383ffff */
.L_x_1232:
[----:B0-----:R0:W1:Y:S02]  /*13820*/  SYNCS.PHASECHK.TRANS64.TRYWAIT P0, [R5+URZ+0x32420], R0 ;  /* 0x03242000050075a7 */ /* 0x001064000800017f */
[----:B-1----:R-:W-:Y:S05]  /*13830*/  @!P0 NANOSLEEP.SYNCS 0x989680 ;  /* 0x009896800000895d */ /* 0x002fea0003900000 */
[----:B------:R-:W1:Y:S02]  /*13840*/  @!P0 SYNCS.PHASECHK.TRANS64 P0, [R5+URZ+0x32420], R0 ;  /* 0x03242000050085a7 */ /* 0x000e64000800007f */
[----:B-1----:R-:W-:Y:S05]  /*13850*/  @!P0 BRA `(.L_x_1232) ;  /* 0xfffffffc00f08947 */ /* 0x002fea000383ffff */
[----:B------:R-:W-:Y:S05]  /*13860*/  BRA `(.L_x_1369) ;  /* 0xffffffb800b47947 */ /* 0x000fea000383ffff */
.L_x_1233:
        /* <DEDUP_REMOVED lines=8> */
[----:B0-23--:R-:W-:Y:S05]  /*138f0*/  WARPSYNC.COLLECTIVE R15, `(.L_x_1371) ;  /* 0x000000000f087348 */ /* 0x00dfea0003c00000 */
[----:B------:R1:W4:Y:S02]  /*13900*/  SHFL.IDX P6, R14, R13, R12, R11 ;  /* 0x0000000c0d0e7389 */ /* 0x00032400000c000b */
[----:B01234-:R-:W-:Y:S01]  /*13910*/  ENDCOLLECTIVE ;  /* 0x000000000000791b */ /* 0x01ffe20003800000 */
.L_x_1371:
[----:B------:R-:W-:Y:S05]  /*13920*/  BSYNC B0 ;  /* 0x0000000000007941 */ /* 0x000fea0003800000 */
.L_x_1370:
[----:B------:R-:W-:Y:S05]  /*13930*/  BRA `(.L_x_1372) ;  /* 0xffffffb8009c7947 */ /* 0x000fea000383ffff */
.L_x_1236:
[----:B------:R-:W-:Y:S01]  /*13940*/  BSSY B1, `(.L_x_1373) ;  /* 0x0000006000017945 */ /* 0x000fe20003800000 */
[----:B------:R-:W-:-:S07]  /*13950*/  IMAD.MOV.U32 R15, RZ, RZ, -0x1 ;  /* 0xffffffffff0f7424 */ /* 0x000fce00078e00ff */
[----:B0-23--:R-:W-:Y:S05]  /*13960*/  WARPSYNC.COLLECTIVE R15, `(.L_x_1374) ;  /* 0x000000000f0c7348 */ /* 0x00dfea0003c00000 */
[----:B------:R-:W-:Y:S02]  /*13970*/  ELECT P6, UR62, PT ;  /* 0x00000000003e782f */ /* 0x000fe400038c0000 */
[----:B------:R-:W-:Y:S01]  /*13980*/  MOV R14, UR62 ;  /* 0x0000003e000e7c02 */ /* 0x000fe20008000f00 */
[----:B0-23--:R-:W-:Y:S10]  /*13990*/  ENDCOLLECTIVE ;  /* 0x000000000000791b */ /* 0x00dff40003800000 */
.L_x_1374:
[----:B------:R-:W-:Y:S05]  /*139a0*/  BSYNC B1 ;  /* 0x0000000000017941 */ /* 0x000fea0003800000 */
.L_x_1373:
[----:B------:R-:W-:Y:S05]  /*139b0*/  BRA `(.L_x_1375) ;  /* 0xffffffb800947947 */ /* 0x000fea000383ffff */
.L_x_1238:
[----:B0-----:R0:W1:Y:S02]  /*139c0*/  SYNCS.PHASECHK.TRANS64.TRYWAIT P1, [R3+URZ+0x32440], R2 ;  /* 0x03244002030075a7 */ /* 0x001064000802017f */
[----:B-1----:R-:W-:Y:S05]  /*139d0*/  @!P1 NANOSLEEP.SYNCS 0x989680 ;  /* 0x009896800000995d */ /* 0x002fea0003900000 */
[----:B------:R-:W1:Y:S02]  /*139e0*/  @!P1 SYNCS.PHASECHK.TRANS64 P1, [R3+URZ+0x32440], R2 ;  /* 0x03244002030095a7 */ /* 0x000e64000802007f */
[----:B-1----:R-:W-:Y:S05]  /*139f0*/  @!P1 BRA `(.L_x_1238) ;  /* 0xfffffffc00f09947 */ /* 0x002fea000383ffff */
[----:B------:R-:W-:Y:S05]  /*13a00*/  BRA `(.L_x_1376) ;  /* 0xffffffb800bc7947 */ /* 0x000fea000383ffff */
.L_x_1240:
[----:B-1----:R1:W4:Y:S02]  /*13a10*/  SYNCS.PHASECHK.TRANS64.TRYWAIT P1, [R5+URZ+0x32440], R0 ;  /* 0x03244000050075a7 */ /* 0x002324000802017f */
[----:B----4-:R-:W-:Y:S05]  /*13a20*/  @!P1 NANOSLEEP.SYNCS 0x989680 ;  /* 0x009896800000995d */ /* 0x010fea0003900000 */
[----:B------:R-:W4:Y:S02]  /*13a30*/  @!P1 SYNCS.PHASECHK.TRANS64 P1, [R5+URZ+0x32440], R0 ;  /* 0x03244000050095a7 */ /* 0x000f24000802007f */
[----:B----4-:R-:W-:Y:S05]  /*13a40*/  @!P1 BRA `(.L_x_1240) ;  /* 0xfffffffc00f09947 */ /* 0x010fea000383ffff */
[----:B------:R-:W-:Y:S05]  /*13a50*/  BRA `(.L_x_1377) ;  /* 0xffffffb800c87947 */ /* 0x000fea000383ffff */
.L_x_1242:
[----:B----4-:R4:W0:Y:S02]  /*13a60*/  SYNCS.PHASECHK.TRANS64.TRYWAIT P1, [R3+URZ+0x32460], R2 ;  /* 0x03246002030075a7 */ /* 0x010824000802017f */
[----:B0-----:R-:W-:Y:S05]  /*13a70*/  @!P1 NANOSLEEP.SYNCS 0x989680 ;  /* 0x009896800000995d */ /* 0x001fea0003900000 */
[----:B------:R-:W0:Y:S02]  /*13a80*/  @!P1 SYNCS.PHASECHK.TRANS64 P1, [R3+URZ+0x32460], R2 ;  /* 0x03246002030095a7 */ /* 0x000e24000802007f */
[----:B0-----:R-:W-:Y:S05]  /*13a90*/  @!P1 BRA `(.L_x_1242) ;  /* 0xfffffffc00f09947 */ /* 0x001fea000383ffff */
[----:B------:R-:W-:Y:S05]  /*13aa0*/  BRA `(.L_x_1378) ;  /* 0xffffffb800c47947 */ /* 0x000fea000383ffff */
.L_x_1379:
        /* <DEDUP_REMOVED lines=13> */
.L_x_6452:


//--------------------- .text._ZN7cutlass13device_kernelIN5flash11enable_sm90INS1_16FlashAttnFwdSm90INS1_25CollectiveMainloopFwdSm90ILi2EN4cute5tupleIJNS5_1CILi1EEES8_S8_EEENS6_IJNS7_ILi128EEENS7_ILi96EEENS7_ILi64EEEEEELi256ENS_6half_tEfNS_4arch4Sm90ELb0ELb0ELb0ELb1ELb1ELb1ELb1ELb1ELb0ELb1ELb0ELb0EEENS1_21CollectiveEpilogueFwdINS6_IJSA_NS7_ILi256EEESB_EEES9_SE_SG_Li256ELb1ELb1ELb0ELb0EEENS1_36VarlenDynamicPersistentTileSchedulerILi128ELi96ELi256ELi128ELb0ELb1ELb1ELb0ELb1ELb1EEEEEEEEEvNT_6ParamsE --------------------------
	.section	.text._ZN7cutlass13device_kernelIN5flash11enable_sm90INS1_16FlashAttnFwdSm90INS1_25CollectiveMainloopFwdSm90ILi2EN4cute5tupleIJNS5_1CILi1EEES8_S8_EEENS6_IJNS7_ILi128EEENS7_ILi96EEENS7_ILi64EEEEEELi256ENS_6half_tEfNS_4arch4Sm90ELb0ELb0ELb0ELb1ELb1ELb1ELb1ELb1ELb0ELb1ELb0ELb0EEENS1_21CollectiveEpilogueFwdINS6_IJSA_NS7_ILi256EEESB_EEES9_SE_SG_Li256ELb1ELb1ELb0ELb0EEENS1_36VarlenDynamicPersistentTileSchedulerILi128ELi96ELi256ELi128ELb0ELb1ELb1ELb0ELb1ELb1EEEEEEEEEvNT_6ParamsE,"ax",@progbits
	.align	128
.text._ZN7cutlass13device_kernelIN5flash11enable_sm90INS1_16FlashAttnFwdSm90INS1_25CollectiveMainloopFwdSm90ILi2EN4cute5tupleIJNS5_1CILi1EEES8_S8_EEENS6_IJNS7_ILi128EEENS7_ILi96EEENS7_ILi64EEEEEELi256ENS_6half_tEfNS_4arch4Sm90ELb0ELb0ELb0ELb1ELb1ELb1ELb1ELb1ELb0ELb1ELb0ELb0EEENS1_21CollectiveEpilogueFwdINS6_IJSA_NS7_ILi256EEESB_EEES9_SE_SG_Li256ELb1ELb1ELb0ELb0EEENS1_36VarlenDynamicPersistentTileSchedulerILi128ELi96ELi256ELi128ELb0ELb1ELb1ELb0ELb1ELb1EEEEEEEEEvNT_6ParamsE:
        .type           _ZN7cutlass13device_kernelIN5flash11enable_sm90INS1_16FlashAttnFwdSm90INS1_25CollectiveMainloopFwdSm90ILi2EN4cute5tupleIJNS5_1CILi1EEES8_S8_EEENS6_IJNS7_ILi128EEENS7_ILi96EEENS7_ILi64EEEEEELi256ENS_6half_tEfNS_4arch4Sm90ELb0ELb0ELb0ELb1ELb1ELb1ELb1ELb1ELb0ELb1ELb0ELb0EEENS1_21CollectiveEpilogueFwdINS6_IJSA_NS7_ILi256EEESB_EEES9_SE_SG_Li256ELb1ELb1ELb0ELb0EEENS1_36VarlenDynamicPersistentTileSchedulerILi128ELi96ELi256ELi128ELb0ELb1ELb1ELb0ELb1ELb1EEEEEEEEEvNT_6ParamsE,@function
        .size           _ZN7cutlass13device_kernelIN5flash11enable_sm90INS1_16FlashAttnFwdSm90INS1_25CollectiveMainloopFwdSm90ILi2EN4cute5tupleIJNS5_1CILi1EEES8_S8_EEENS6_IJNS7_ILi128EEENS7_ILi96EEENS7_ILi64EEEEEELi256ENS_6half_tEfNS_4arch4Sm90ELb0ELb0ELb0ELb1ELb1ELb1ELb1ELb1ELb0ELb1ELb0ELb0EEENS1_21CollectiveEpilogueFwdINS6_IJSA_NS7_ILi256EEESB_EEES9_SE_SG_Li256ELb1ELb1ELb0ELb0EEENS1_36VarlenDynamicPersistentTileSchedulerILi128ELi96ELi256ELi128ELb0ELb1ELb1ELb0ELb1ELb1EEEEEEEEEvNT_6ParamsE,(.L_x_6453 - _ZN7cutlass13device_kernelIN5flash11enable_sm90INS1_16FlashAttnFwdSm90INS1_25CollectiveMainloopFwdSm90ILi2EN4cute5tupleIJNS5_1CILi1EEES8_S8_EEENS6_IJNS7_ILi128EEENS7_ILi96EEENS7_ILi64EEEEEELi256ENS_6half_tEfNS_4arch4Sm90ELb0ELb0ELb0ELb1ELb1ELb1ELb1ELb1ELb0ELb1ELb0ELb0EEENS1_21CollectiveEpilogueFwdINS6_IJSA_NS7_ILi256EEESB_EEES9_SE_SG_Li256ELb1ELb1ELb0ELb0EEENS1_36VarlenDynamicPersistentTileSchedulerILi128ELi96ELi256ELi128ELb0ELb1ELb1ELb0ELb1ELb1EEEEEEEEEvNT_6ParamsE)
        .other          _ZN7cutlass13device_kernelIN5flash11enable_sm90INS1_16FlashAttnFwdSm90INS1_25CollectiveMainloopFwdSm90ILi2EN4cute5tupleIJNS5_1CILi1EEES8_S8_EEENS6_IJNS7_ILi128EEENS7_ILi96EEENS7_ILi64EEEEEELi256ENS_6half_tEfNS_4arch4Sm90ELb0ELb0ELb0ELb1ELb1ELb1ELb1ELb1ELb0ELb1ELb0ELb0EEENS1_21CollectiveEpilogueFwdINS6_IJSA_NS7_ILi256EEESB_EEES9_SE_SG_Li256ELb1ELb1ELb0ELb0EEENS1_36VarlenDynamicPersistentTileSchedulerILi128ELi96ELi256ELi128ELb0ELb1ELb1ELb0ELb1ELb1EEEEEEEEEvNT_6ParamsE,@"STO_CUDA_ENTRY STV_DEFAULT"
_ZN7cutlass13device_kernelIN5flash11enable_sm90INS1_16FlashAttnFwdSm90INS1_25CollectiveMainloopFwdSm90ILi2EN4cute5tupleIJNS5_1CILi1EEES8_S8_EEENS6_IJNS7_ILi128EEENS7_ILi96EEENS7_ILi64EEEEEELi256ENS_6half_tEfNS_4arch4Sm90ELb0ELb0ELb0ELb1ELb1ELb1ELb1ELb1ELb0ELb1ELb0ELb0EEENS1_21CollectiveEpilogueFwdINS6_IJSA_NS7_ILi256EEESB_EEES9_SE_SG_Li256ELb1ELb1ELb0ELb0EEENS1_36VarlenDynamicPersistentTileSchedulerILi128ELi96ELi256ELi128ELb0ELb1ELb1ELb0ELb1ELb1EEEEEEEEEvNT_6ParamsE:
        /* <DEDUP_REMOVED lines=17> */
.L_x_1381:
[----:B------:R-:W-:Y:S05]  /*0110*/  BSYNC B0 ;  /* 0x0000000000007941 */ /* 0x000fea0003800000 */
.L_x_1380:
[----:B------:R-:W-:Y:S01]  /*0120*/  VOTEU.ANY UP0, P0 ;  /* 0x00000000003f7886 */ /* 0x000fe20000000100 */
[----:B------:R-:W0:Y:S01]  /*0130*/  SHFL.IDX PT, R2, R0, RZ, 0x1f ;  /* 0x00001fff00027589 */ /* 0x000e2200000e0000 */
[----:B------:R-:W-:Y:S01]  /*0140*/  UMOV UR4, 0x80 ;  /* 0x0000008000047882 */ /* 0x000fe20000000000 */
[----:B------:R-:W-:Y:S01]  /*0150*/  UMOV UR7, 0x100 ;  /* 0x0000010000077882 */ /* 0x000fe20000000000 */
[----:B------:R-:W-:Y:S01]  /*0160*/  VOTEU.ANY UP1, P0 ;  /* 0x00000000003f7886 */ /* 0x000fe20000020100 */
[----:B------:R-:W1:Y:S01]  /*0170*/  @UP0 S2UR UR8, SR_CgaCtaId ;  /* 0x00000000000809c3 */ /* 0x000e620000008800 */
[----:B------:R-:W-:Y:S01]  /*0180*/  @UP0 UMOV UR6, 0x400 ;  /* 0x0000040000060882 */ /* 0x000fe20000000000 */
[----:B------:R-:W-:-:S04]  /*0190*/  @UP0 UIADD3 UR4, -UR4, 0x100000, URZ ;  /* 0x0010000004040890 */ /* 0x000fc8000fffe13f */
[----:B------:R-:W-:Y:S02]  /*01a0*/  @UP0 USHF.L.U32 UR5, UR4, 0xb, URZ ;  /* 0x0000000b04050899 */ /* 0x000fe4000800063f */
[----:B------:R-:W-:Y:S01]  /*01b0*/  @UP0 USHF.L.U32 UR4, UR4, 0x1, URZ ;  /* 0x0000000104040899 */ /* 0x000fe2000800063f */
[----:B------:R-:W-:Y:S01]  /*01c0*/  SHF.R.U32.HI R3, RZ, 0x7, R3 ;  /* 0x00000007ff037819 */ /* 0x000fe20000011603 */
[----:B------:R-:W-:Y:S01]  /*01d0*/  VOTEU.ANY UP2, P0 ;  /* 0x00000000003f7886 */ /* 0x000fe20000040100 */
[----:B0-----:R-:W-:-:S03]  /*01e0*/  ISETP.NE.AND P1, PT, R2, RZ, PT ;  /* 0x000000ff0200720c */ /* 0x001fc60003f25270 */
[----:B------:R0:W2:Y:S01]  /*01f0*/  SHFL.IDX PT, R2, R3, RZ, 0x1f ;  /* 0x00001fff03027589 */ /* 0x0000a200000e0000 */
[----:B-1----:R-:W-:Y:S02]  /*0200*/  @UP0 ULEA UR8, UR8, UR6, 0x18 ;  /* 0x0000000608080291 */ /* 0x002fe4000f8ec03f */
[----:B------:R-:W-:-:S04]  /*0210*/  @UP0 UIADD3 UR6, -UR7, 0x100000, URZ ;  /* 0x0010000007060890 */ /* 0x000fc8000fffe13f */
[----:B------:R-:W-:Y:S02]  /*0220*/  @UP0 USHF.L.U32 UR7, UR6, 0xb, URZ ;  /* 0x0000000b06070899 */ /* 0x000fe4000800063f */
[----:B------:R-:W-:Y:S01]  /*0230*/  @UP0 USHF.L.U32 UR6, UR6, 0x1, URZ ;  /* 0x0000000106060899 */ /* 0x000fe2000800063f */
[----:B------:R-:W-:Y:S01]  /*0240*/  VOTEU.ANY UP0, P0 ;  /* 0x00000000003f7886 */ /* 0x000fe20000000100 */
[----:B------:R-:W1:Y:S04]  /*0250*/  FENCE.VIEW.ASYNC.S ;  /* 0x00000000000073c6 */ /* 0x000e680000000000 */
[----:B-1----:R0:W1:Y:S01]  /*0260*/  @UP0 SYNCS.EXCH.64 URZ, [UR8+0x32400], UR4 ;  /* 0x03240004083f05b2 */ /* 0x0020620008000100 */
[----:B------:R0:W3:Y:S05]  /*0270*/  @UP1 SYNCS.EXCH.64 URZ, [UR8+0x32410], UR4 ;  /* 0x03241004083f15b2 */ /* 0x0000ea0008000100 */
[----:B------:R0:W4:Y:S02]  /*0280*/  @UP2 SYNCS.EXCH.64 URZ, [UR8+0x32420], UR6 ;  /* 0x03242006083f25b2 */ /* 0x0001240008000100 */
        /* <DEDUP_REMOVED lines=19> */
.L_x_1382:
        /* <DEDUP_REMOVED lines=22> */
.L_x_1383:
        /* <DEDUP_REMOVED lines=18> */
.L_x_1384:
        /* <DEDUP_REMOVED lines=22> */
.L_x_1385:
        /* <DEDUP_REMOVED lines=22> */
.L_x_1386:
[----:B--2---:R-:W-:Y:S01]  /*0900*/  ISETP.NE.AND P0, PT, R2, RZ, PT ;  /* 0x000000ff0200720c */ /* 0x004fe20003f05270 */
[----:B------:R-:W-:Y:S01]  /*0910*/  IMAD.MOV.U32 R2, RZ, RZ, 0x1 ;  /* 0x00000001ff027424 */ /* 0x000fe200078e00ff */
[----:B------:R-:W-:Y:S01]  /*0920*/  NOP ;  /* 0x0000000000007918 */ /* 0x000fe20000000000 */
[----:B------:R-:W-:Y:S01]  /*0930*/  ULDC.64 UR60, c[0x0][0x208] ;  /* 0x00008200003c7ab9 */ /* 0x000fe20000000a00 */
[----:B------:R-:W-:Y:S02]  /*0940*/  BSSY B9, `(.L_x_1387) ;  /* 0x00017b7000097945 */ /* 0x000fe40003800000 */
[----:B------:R-:W-:-:S05]  /*0950*/  SEL R2, R2, 0x2, !P0 ;  /* 0x0000000202027807 */ /* 0x000fca0004000000 */
[----:B------:R2:W-:Y:S01]  /*0960*/  STL [R1+0x8], R2 ;  /* 0x0000080201007387 */ /* 0x0005e20000100800 */
[----:B01-34-:R-:W-:Y:S06]  /*0970*/  BAR.SYNC.DEFER_BLOCKING 0x0 ;  /* 0x0000000000007b1d */ /* 0x01bfec0000010000 */
[----:B------:R-:W-:Y:S05]  /*0980*/  @!P0 BRA `(.L_x_1388) ;  /* 0x0000010800208947 */ /* 0x000fea0003800000 */
.L_x_1389:
[----:B------:R-:W-:-:S08]  /*0990*/  NOP ;  /* 0x0000000000007918 */ /* 0x000fd00000000000 */
[----:B------:R-:W0:Y:S02]  /*09a0*/  USETMAXREG.TRY_ALLOC.CTAPOOL UP0, 0xe8 ;  /* 0x000000e8000079c8 */ /* 0x000e240008000600 */
[----:B0-----:R-:W-:-:S13]  /*09b0*/  PLOP3.LUT P0, PT, PT, PT, UP0, 0x80, 0x0 ;  /* 0x000000000000781c */ /* 0x001fda0003f0f008 */
[----:B------:R-:W-:Y:S05]  /*09c0*/  @!P0 BRA `(.L_x_1389) ;  /* 0xfffffffc00f08947 */ /* 0x000fea000383ffff */
[----:B------:R-:W2:Y:S01]  /*09d0*/  S2R R0, SR_TID.X ;  /* 0x0000000000007919 */ /* 0x000ea20000002100 */
[----:B------:R-:W-:Y:S01]  /*09e0*/  MOV R19, 0x400 ;  /* 0x0000040000137802 */ /* 0x000fe20000000f00 */
[----:B------:R-:W-:Y:S01]  /*09f0*/  ULDC UR4, c[0x0][0xd3c] ;  /* 0x00034f0000047ab9 */ /* 0x000fe20000000800 */
[----:B--2---:R-:W-:Y:S02]  /*0a00*/  SHF.R.U32.HI R2, RZ, 0x7, R0 ;  /* 0x00000007ff027819 */ /* 0x004fe40000011600 */
[----:B------:R-:W0:Y:S01]  /*0a10*/  S2R R0, SR_CgaCtaId ;  /* 0x0000000000007919 */ /* 0x000e220000008800 */
        /* <DEDUP_REMOVED lines=9> */
[----:B------:R-:W2:Y:S01]  /*0ab0*/  LDL.LU R13, [R1+0x8] ;  /* 0x00000800010d7983 */ /* 0x000ea20000300800 */
[----:B------:R-:W0:Y:S02]  /*0ac0*/  S2R R0, SR_TID.X ;  /* 0x0000000000007919 */ /* 0x000e240000002100 */
[----:B0-----:R-:W-:-:S05]  /*0ad0*/  VIADD R12, R0, 0xffffff80 ;  /* 0xffffff80000c7836 */ /* 0x001fca0000000000 */
[----:B------:R-:W-:-:S04]  /*0ae0*/  SHF.R.S32.HI R0, RZ, 0x1f, R12 ;  /* 0x0000001fff007819 */ /* 0x000fc8000001140c */
[----:B------:R-:W-:-:S04]  /*0af0*/  LEA.HI R2, R0, R12, RZ, 0x7 ;  /* 0x0000000c00027211 */ /* 0x000fc800078f38ff */
[----:B------:R-:W-:-:S05]  /*0b00*/  LOP3.LUT R3, R2, 0xffffff80, RZ, 0xc0, !PT ;  /* 0xffffff8002037812 */ /* 0x000fca00078ec0ff */
[----:B------:R-:W-:-:S05]  /*0b10*/  IMAD.IADD R11, R12, 0x1, -R3 ;  /* 0x000000010c0b7824 */ /* 0x000fca00078e0a03 */
[----:B------:R-:W-:-:S04]  /*0b20*/  SHF.R.S32.HI R7, RZ, 0x1f, R11 ;  /* 0x0000001fff077819 */ /* 0x000fc8000001140b */
[----:B------:R-:W-:-:S04]  /*0b30*/  LEA.HI R8, R7, R11, RZ, 0x2 ;  /* 0x0000000b07087211 */ /* 0x000fc800078f10ff */
[--C-:B------:R-:W-:Y:S02]  /*0b40*/  SHF.R.S32.HI R4, RZ, 0x2, R8.reuse ;  /* 0x00000002ff047819 */ /* 0x100fe40000011408 */
[----:B------:R-:W-:-:S04]  /*0b50*/  SHF.R.S32.HI R3, RZ, 0x1f, R8 ;  /* 0x0000001fff037819 */ /* 0x000fc80000011408 */
[----:B------:R-:W-:Y:S02]  /*0b60*/  LEA.HI R5, R3, R4, RZ, 0x3 ;  /* 0x0000000403057211 */ /* 0x000fe400078f18ff */
[----:B------:R-:W-:Y:S02]  /*0b70*/  LEA.HI R3, R0, R12, RZ, 0x4 ;  /* 0x0000000c00037211 */ /* 0x000fe400078f20ff */
[----:B------:R-:W-:Y:S02]  /*0b80*/  LOP3.LUT R9, R5, 0xfffffff8, RZ, 0xc0, !PT ;  /* 0xfffffff805097812 */ /* 0x000fe400078ec0ff */
[----:B------:R-:W-:Y:S02]  /*0b90*/  SHF.R.S32.HI R14, RZ, 0x7, R2 ;  /* 0x00000007ff0e7819 */ /* 0x000fe40000011402 */
[----:B------:R-:W-:Y:S01]  /*0ba0*/  SHF.R.S32.HI R6, RZ, 0x4, R3 ;  /* 0x00000004ff067819 */ /* 0x000fe20000011403 */
[----:B------:R-:W-:Y:S01]  /*0bb0*/  IMAD.IADD R10, R4, 0x1, -R9 ;  /* 0x00000001040a7824 */ /* 0x000fe200078e0a09 */
[----:B------:R-:W-:-:S02]  /*0bc0*/  LEA.HI R7, R7, R11, RZ, 0x5 ;  /* 0x0000000b07077211 */ /* 0x000fc400078f28ff */
[----:B------:R-:W-:Y:S02]  /*0bd0*/  LEA.HI R2, R2, R14, RZ, 0x1 ;  /* 0x0000000e02027211 */ /* 0x000fe400078f08ff */
[C---:B------:R-:W-:Y:S02]  /*0be0*/  LOP3.LUT R4, R3.reuse, 0x3fffff0, RZ, 0xc0, !PT ;  /* 0x03fffff003047812 */ /* 0x040fe400078ec0ff */
[----:B------:R-:W-:Y:S02]  /*0bf0*/  LEA.HI R3, R3, R6, RZ, 0x1 ;  /* 0x0000000603037211 */ /* 0x000fe400078f08ff */
[----:B------:R-:W-:Y:S02]  /*0c00*/  SHF.R.S32.HI R7, RZ, 0x5, R7 ;  /* 0x00000005ff077819 */ /* 0x000fe40000011407 */
[----:B------:R-:W-:Y:S02]  /*0c10*/  LOP3.LUT R2, R2, 0x3fffffe, RZ, 0xc0, !PT ;  /* 0x03fffffe02027812 */ /* 0x000fe400078ec0ff */
[----:B------:R-:W-:Y:S01]  /*0c20*/  LOP3.LUT R3, R3, 0x1ffffffe, RZ, 0xc0, !PT ;  /* 0x1ffffffe03037812 */ /* 0x000fe200078ec0ff */
[----:B------:R-:W-:Y:S01]  /*0c30*/  IMAD R7, R7, 0x10, R10 ;  /* 0x0000001007077824 */ /* 0x000fe200078e020a */
[----:B------:R-:W-:Y:S01]  /*0c40*/  LEA.HI R5, R0, R12, RZ, 0x5 ;  /* 0x0000000c00057211 */ /* 0x000fe200078f28ff */
[----:B------:R-:W-:-:S02]  /*0c50*/  IMAD.IADD R2, R14, 0x1, -R2 ;  /* 0x000000010e027824 */ /* 0x000fc400078e0a02 */
[----:B------:R-:W-:Y:S01]  /*0c60*/  IMAD.IADD R4, R12, 0x1, -R4 ;  /* 0x000000010c047824 */ /* 0x000fe200078e0a04 */
[----:B------:R-:W-:Y:S01]  /*0c70*/  SHF.R.S32.HI R15, RZ, 0x5, R5 ;  /* 0x00000005ff0f7819 */ /* 0x000fe20000011405 */
[----:B------:R-:W-:Y:S02]  /*0c80*/  IMAD.IADD R3, R6, 0x1, -R3 ;  /* 0x0000000106037824 */ /* 0x000fe400078e0a03 */
[----:B------:R-:W-:Y:S01]  /*0c90*/  IMAD R6, R2, 0x40, R7 ;  /* 0x0000004002067824 */ /* 0x000fe200078e0207 */
[C---:B------:R-:W-:Y:S02]  /*0ca0*/  LEA.HI R2, R0.reuse, R12, RZ, 0x2 ;  /* 0x0000000c00027211 */ /* 0x040fe400078f10ff */
[----:B------:R-:W-:Y:S02]  /*0cb0*/  LEA R4, R15, R4, 0x4 ;  /* 0x000000040f047211 */ /* 0x000fe400078e20ff */
[--C-:B------:R-:W-:Y:S02]  /*0cc0*/  SHF.R.S32.HI R204, RZ, 0x2, R2.reuse ;  /* 0x00000002ffcc7819 */ /* 0x100fe40000011402 */
[----:B------:R-:W-:Y:S01]  /*0cd0*/  LEA.HI R0, R0, R12, RZ, 0x3 ;  /* 0x0000000c00007211 */ /* 0x000fe200078f18ff */
[----:B------:R-:W-:Y:S01]  /*0ce0*/  IMAD R5, R4, 0x8, R3 ;  /* 0x0000000804057824 */ /* 0x000fe200078e0203 */
[----:B------:R-:W-:Y:S01]  /*0cf0*/  SHF.R.S32.HI R3, RZ, 0x1f, R2 ;  /* 0x0000001fff037819 */ /* 0x000fe20000011402 */
[----:B------:R-:W-:Y:S01]  /*0d00*/  VIADD R9, R204, 0x40 ;  /* 0x00000040cc097836 */ /* 0x000fe20000000000 */
[----:B------:R-:W-:-:S02]  /*0d10*/  LOP3.LUT R2, R2, 0xfffffffc, RZ, 0xc0, !PT ;  /* 0xfffffffc02027812 */ /* 0x000fc400078ec0ff */
[----:B------:R-:W-:Y:S02]  /*0d20*/  SHF.R.S32.HI R4, RZ, 0x3, R0 ;  /* 0x00000003ff047819 */ /* 0x000fe40000011400 */
[----:B------:R-:W-:Y:S01]  /*0d30*/  LOP3.LUT R0, R0, 0xfffffff8, RZ, 0xc0, !PT ;  /* 0xfffffff800007812 */ /* 0x000fe200078ec0ff */
[C---:B------:R-:W-:Y:S01]  /*0d40*/  IMAD.IADD R7, R12.reuse, 0x1, -R2 ;  /* 0x000000010c077824 */ /* 0x040fe200078e0a02 */
[----:B------:R-:W-:Y:S02]  /*0d50*/  SHF.R.S32.HI R4, RZ, 0x1f, R9 ;  /* 0x0000001fff047819 */ /* 0x000fe40000011409 */
[----:B------:R-:W-:Y:S01]  /*0d60*/  LEA.HI R3, R3, R204, RZ, 0x3 ;  /* 0x000000cc03037211 */ /* 0x000fe200078f18ff */
[----:B------:R-:W-:Y:S01]  /*0d70*/  IMAD.IADD R0, R12, 0x1, -R0 ;  /* 0x000000010c007824 */ /* 0x000fe200078e0a00 */
[----:B------:R-:W-:Y:S01]  /*0d80*/  LEA.HI R4, R4, R9, RZ, 0x3 ;  /* 0x0000000904047211 */ /* 0x000fe200078f18ff */
[----:B------:R-:W-:Y:S01]  /*0d90*/  IMAD.SHL.U32 R2, R9, 0x40, RZ ;  /* 0x0000004009027824 */ /* 0x000fe200078e00ff */
[----:B------:R-:W-:-:S02]  /*0da0*/  LOP3.LUT R3, R3, 0xfffffff8, RZ, 0xc0, !PT ;  /* 0xfffffff803037812 */ /* 0x000fc400078ec0ff */
[C---:B------:R-:W-:Y:S01]  /*0db0*/  LEA.HI R0, R7.reuse, R7, RZ, 0x1 ;  /* 0x0000000707007211 */ /* 0x040fe200078f08ff */
[----:B------:R-:W-:Y:S02]  /*0dc0*/  IMAD.SHL.U32 R4, R4, 0x40, RZ ;  /* 0x0000004004047824 */ /* 0x000fe400078e00ff */
[----:B------:R-:W-:Y:S01]  /*0dd0*/  IMAD.IADD R10, R204, 0x1, -R3 ;  /* 0x00000001cc0a7824 */ /* 0x000fe200078e0a03 */
[----:B------:R-:W-:Y:S01]  /*0de0*/  LOP3.LUT R0, R0, 0x1ffffffe, RZ, 0xc0, !PT ;  /* 0x1ffffffe00007812 */ /* 0x000fe200078ec0ff */
[C---:B------:R-:W-:Y:S01]  /*0df0*/  IMAD.SHL.U32 R16, R7.reuse, 0x8, RZ ;  /* 0x0000000807107824 */ /* 0x040fe200078e00ff */
[----:B------:R-:W-:Y:S01]  /*0e00*/  LOP3.LUT R3, R2, 0x1c0, RZ, 0xc0, !PT ;  /* 0x000001c002037812 */ /* 0x000fe200078ec0ff */
[C---:B------:R-:W-:Y:S01]  /*0e10*/  IMAD.SHL.U32 R22, R7.reuse, 0x4, RZ ;  /* 0x0000000407167824 */ /* 0x040fe200078e00ff */
[----:B------:R-:W-:Y:S02]  /*0e20*/  IADD3 R0, R7, -R0, RZ ;  /* 0x8000000007007210 */ /* 0x000fe40007ffe0ff */
[----:B------:R-:W-:Y:S01]  /*0e30*/  LOP3.LUT R4, R4, 0xfffffe00, RZ, 0xc0, !PT ;  /* 0xfffffe0004047812 */ /* 0x000fe200078ec0ff */
[----:B------:R-:W-:Y:S01]  /*0e40*/  STL [R1+0x78], R6 ;  /* 0x0000780601007387 */ /* 0x000fe20000100800 */
[----:B------:R-:W-:-:S02]  /*0e50*/  SHF.R.U32.HI R7, RZ, 0x3, R3 ;  /* 0x00000003ff077819 */ /* 0x000fc40000011603 */
[----:B------:R-:W-:Y:S01]  /*0e60*/  LOP3.LUT R3, R3, 0x38, R16, 0xf8, !PT ;  /* 0x0000003803037812 */ /* 0x000fe200078ef810 */
[----:B------:R-:W-:Y:S01]  /*0e70*/  STL [R1+0x68], RZ ;  /* 0x000068ff01007387 */ /* 0x000fe20000100800 */
[----:B------:R-:W-:-:S03]  /*0e80*/  LOP3.LUT R8, R8, 0x7ffffffc, RZ, 0xc0, !PT ;  /* 0x7ffffffc08087812 */ /* 0x000fc600078ec0ff */
[----:B------:R-:W-:Y:S04]  /*0e90*/  STL [R1+0x70], R10 ;  /* 0x0000700a01007387 */ /* 0x000fe80000100800 */
[----:B------:R0:W-:Y:S01]  /*0ea0*/  STL [R1+0x58], R4 ;  /* 0x0000580401007387 */ /* 0x0001e20000100800 */
[----:B------:R-:W-:Y:S02]  /*0eb0*/  IMAD.SHL.U32 R5, R5, 0x8, RZ ;  /* 0x0000000805057824 */ /* 0x000fe400078e00ff */
[----:B------:R-:W-:Y:S01]  /*0ec0*/  IMAD R0, R0, 0x8, R6 ;  /* 0x0000000800007824 */ /* 0x000fe200078e0206 */
[----:B0-----:R-:W-:Y:S01]  /*0ed0*/  LOP3.LUT R4, R4, R3, R7, 0xf6, !PT ;  /* 0x0000000304047212 */ /* 0x001fe200078ef607 */
[----:B------:R-:W-:-:S04]  /*0ee0*/  IMAD.IADD R7, R11, 0x1, -R8 ;  /* 0x000000010b077824 */ /* 0x000fc800078e0a08 */
[----:B------:R-:W-:Y:S01]  /*0ef0*/  IMAD R3, R4, 0x2, R19 ;  /* 0x0000000204037824 */ /* 0x000fe200078e0213 */
[----:B------:R0:W-:Y:S04]  /*0f00*/  STL [R1+0x7c], R7 ;  /* 0x00007c0701007387 */ /* 0x0001e80000100800 */
[----:B------:R0:W-:Y:S04]  /*0f10*/  STL [R1+0x84], R5 ;  /* 0x0000840501007387 */ /* 0x0001e80000100800 */
[----:B------:R0:W-:Y:S04]  /*0f20*/  STL [R1+0x80], R0 ;  /* 0x0000800001007387 */ /* 0x0001e80000100800 */
[----:B------:R0:W-:Y:S01]  /*0f30*/  STL [R1+0x74], R3 ;  /* 0x0000740301007387 */ /* 0x0001e20000100800 */
[C---:B------:R-:W-:Y:S01]  /*0f40*/  VIADD R213, R16.reuse, 0x40 ;  /* 0x0000004010d57836 */ /* 0x040fe20000000000 */
[C---:B------:R-:W-:Y:S01]  /*0f50*/  IADD3 R2, R16.reuse, 0x20, RZ ;  /* 0x0000002010027810 */ /* 0x040fe20007ffe0ff */
[----:B------:R-:W-:-:S02]  /*0f60*/  VIADD R212, R16, 0x60 ;  /* 0x0000006010d47836 */ /* 0x000fc40000000000 */
[C---:B------:R-:W-:Y:S02]  /*0f70*/  VIADD R211, R16.reuse, 0x80 ;  /* 0x0000008010d37836 */ /* 0x040fe40000000000 */
[C---:B------:R-:W-:Y:S02]  /*0f80*/  VIADD R210, R16.reuse, 0xa0 ;  /* 0x000000a010d27836 */ /* 0x040fe40000000000 */
[C---:B------:R-:W-:Y:S02]  /*0f90*/  VIADD R215, R16.reuse, 0xc0 ;  /* 0x000000c010d77836 */ /* 0x040fe40000000000 */
[----:B------:R-:W-:Y:S01]  /*0fa0*/  VIADD R214, R16, 0xe0 ;  /* 0x000000e010d67836 */ /* 0x000fe20000000000 */
[----:B------:R-:W-:Y:S01]  /*0fb0*/  MOV R205, RZ ;  /* 0x000000ff00cd7202 */ /* 0x000fe20000000f00 */
[----:B------:R-:W-:Y:S01]  /*0fc0*/  IMAD.MOV.U32 R18, RZ, RZ, RZ ;  /* 0x000000ffff127224 */ /* 0x000fe200078e00ff */
[----:B------:R-:W-:Y:S01]  /*0fd0*/  SHF.R.S32.HI R17, RZ, 0x1f, R16 ;  /* 0x0000001fff117819 */ /* 0x000fe20000011410 */
[----:B------:R-:W-:Y:S01]  /*0fe0*/  IMAD.MOV.U32 R207, RZ, RZ, RZ ;  /* 0x000000ffffcf7224 */ /* 0x000fe200078e00ff */
[----:B------:R-:W-:Y:S01]  /*0ff0*/  SHF.R.S32.HI R206, RZ, 0x1f, R2 ;  /* 0x0000001fffce7819 */ /* 0x000fe20000011402 */
[----:B------:R-:W-:Y:S01]  /*1000*/  IMAD.MOV.U32 R216, RZ, RZ, RZ ;  /* 0x000000ffffd87224 */ /* 0x000fe200078e00ff */
[----:B------:R-:W-:Y:S01]  /*1010*/  SHF.R.S32.HI R222, RZ, 0x1f, R213 ;  /* 0x0000001fffde7819 */ /* 0x000fe200000114d5 */
[----:B------:R-:W-:Y:S01]  /*1020*/  VIADD R208, R22, 0x10 ;  /* 0x0000001016d07836 */ /* 0x000fe20000000000 */
[----:B------:R-:W-:-:S02]  /*1030*/  SHF.R.S32.HI R221, RZ, 0x1f, R212 ;  /* 0x0000001fffdd7819 */ /* 0x000fc400000114d4 */
[----:B------:R-:W-:Y:S02]  /*1040*/  SHF.R.S32.HI R220, RZ, 0x1f, R211 ;  /* 0x0000001fffdc7819 */ /* 0x000fe400000114d3 */
[----:B------:R-:W-:Y:S02]  /*1050*/  SHF.R.S32.HI R219, RZ, 0x1f, R210 ;  /* 0x0000001fffdb7819 */ /* 0x000fe400000114d2 */
[----:B------:R-:W-:Y:S02]  /*1060*/  SHF.R.S32.HI R218, RZ, 0x1f, R215 ;  /* 0x0000001fffda7819 */ /* 0x000fe400000114d7 */
[----:B------:R-:W-:Y:S02]  /*1070*/  SHF.R.S32.HI R217, RZ, 0x1f, R214 ;  /* 0x0000001fffd97819 */ /* 0x000fe400000114d6 */
[----:B0-2---:R-:W-:-:S07]  /*1080*/  LOP3.LUT R209, R13, 0x1, RZ, 0xfc, !PT ;  /* 0x000000010dd17812 */ /* 0x005fce00078efcff */
.L_x_1533:
[----:B0-----:R-:W0:Y:S02]  /*1090*/  LDC.64 R4, c[0x0][0xd88] ;  /* 0x00036200ff047b82 */ /* 0x001e240000000a00 */
[----:B0-----:R-:W-:-:S05]  /*10a0*/  IMAD.WIDE R4, R35, 0x4, R4 ;  /* 0x0000000423047825 */ /* 0x001fca00078e0204 */
[----:B--2---:R-:W2:Y:S01]  /*10b0*/  LDG.E R3, desc[UR60][R4.64] ;  /* 0x0000003c04037981 */ /* 0x004ea2000c1e1900 */
[----:B------:R-:W-:Y:S05]  /*10c0*/  YIELD ;  /* 0x0000000000007946 */ /* 0x000fea0003800000 */
[----:B------:R-:W-:Y:S01]  /*10d0*/  ULDC.64 UR4, c[0x0][0xb20] ;  /* 0x0002c80000047ab9 */ /* 0x000fe20000000a00 */
[----:B------:R-:W-:Y:S01]  /*10e0*/  ULDC.64 UR8, c[0x0][0xb10] ;  /* 0x0002c40000087ab9 */ /* 0x000fe20000000a00 */
[----:B------:R-:W-:Y:S01]  /*10f0*/  ISETP.NE.U32.AND P1, PT, RZ, UR4, PT ;  /* 0x00000004ff007c0c */ /* 0x000fe2000bf25070 */
[----:B------:R-:W-:Y:S01]  /*1100*/  ULDC.64 UR6, c[0x0][0xb00] ;  /* 0x0002c00000067ab9 */ /* 0x000fe20000000a00 */
[----:B------:R-:W-:-:S02]  /*1110*/  MOV R88, RZ ;  /* 0x000000ff00587202 */ /* 0x000fc40000000f00 */
[----:B------:R-:W-:Y:S02]  /*1120*/  ISETP.NE.AND.EX P1, PT, RZ, UR5, PT, P1 ;  /* 0x00000005ff007c0c */ /* 0x000fe4000bf25310 */
[----:B------:R-:W-:-:S04]  /*1130*/  ISETP.NE.U32.AND P0, PT, RZ, UR6, PT ;  /* 0x00000006ff007c0c */ /* 0x000fc8000bf05070 */
[----:B------:R-:W-:Y:S02]  /*1140*/  ISETP.NE.AND.EX P0, PT, RZ, UR7, PT, P0 ;  /* 0x00000007ff007c0c */ /* 0x000fe4000bf05300 */
[----:B--2---:R-:W-:Y:S01]  /*1150*/  SHF.R.S32.HI R0, RZ, 0x1f, R3 ;  /* 0x0000001fff007819 */ /* 0x004fe20000011403 */
[----:B---3--:R-:W-:-:S04]  /*1160*/  IMAD.SHL.U32 R32, R3, 0x4, RZ ;  /* 0x0000000403207824 */ /* 0x008fc800078e00ff */
[C---:B------:R-:W-:Y:S01]  /*1170*/  @P1 LEA R6, P2, R3.reuse, UR4, 0x2 ;  /* 0x0000000403061c11 */ /* 0x040fe2000f8410ff */
[----:B------:R0:W-:Y:S01]  /*1180*/  STL [R1+0x5c], R3 ;  /* 0x00005c0301007387 */ /* 0x0001e20000100800 */
[C-C-:B------:R-:W-:Y:S02]  /*1190*/  SHF.L.U64.HI R35, R3.reuse, 0x2, R0.reuse ;  /* 0x0000000203237819 */ /* 0x140fe40000010200 */
[----:B------:R-:W-:Y:S01]  /*11a0*/  @P1 LEA.HI.X R7, R3, UR5, R0, 0x2, P2 ;  /* 0x0000000503071c11 */ /* 0x000fe200090f1400 */
[----:B------:R-:W-:Y:S01]  /*11b0*/  IMAD.MOV.U32 R0, RZ, RZ, RZ ;  /* 0x000000ffff007224 */ /* 0x000fe200078e00ff */
[----:B------:R-:W-:Y:S02]  /*11c0*/  ISETP.NE.U32.AND P2, PT, RZ, UR8, PT ;  /* 0x00000008ff007c0c */ /* 0x000fe4000bf45070 */
[----:B------:R-:W-:Y:S02]  /*11d0*/  IADD3 R8, P3, R32, UR6, RZ ;  /* 0x0000000620087c10 */ /* 0x000fe4000ff7e0ff */
[----:B------:R-:W-:Y:S01]  /*11e0*/  ISETP.NE.AND.EX P2, PT, RZ, UR9, PT, P2 ;  /* 0x00000009ff007c0c */ /* 0x000fe2000bf45320 */
[----:B------:R0:W5:Y:S01]  /*11f0*/  @P1 LDG.E R0, desc[UR60][R6.64] ;  /* 0x0000003c06001981 */ /* 0x000162000c1e1900 */
[----:B------:R-:W-:Y:S01]  /*1200*/  ULDC UR4, c[0x0][0x288] ;  /* 0x0000a20000047ab9 */ /* 0x000fe20000000800 */
[----:B------:R-:W-:Y:S01]  /*1210*/  IADD3.X R9, R35, UR7, RZ, P3, !PT ;  /* 0x0000000723097c10 */ /* 0x000fe20009ffe4ff */
[----:B------:R-:W-:Y:S01]  /*1220*/  IMAD.U32 R90, RZ, RZ, UR4 ;  /* 0x00000004ff5a7e24 */ /* 0x000fe2000f8e00ff */
[----:B------:R-:W-:-:S03]  /*1230*/  ULDC.64 UR4, c[0x0][0x418] ;  /* 0x0001060000047ab9 */ /* 0x000fc60000000a00 */
[----:B------:R0:W5:Y:S05]  /*1240*/  @P0 LDG.E R88, desc[UR60][R8.64] ;  /* 0x0000003c08580981 */ /* 0x00016a000c1e1900 */
[----:B------:R-:W-:-:S04]  /*1250*/  @P2 IADD3 R4, P1, R32, UR8, RZ ;  /* 0x0000000820042c10 */ /* 0x000fc8000ff3e0ff */
[----:B------:R-:W-:-:S05]  /*1260*/  @P2 IADD3.X R5, R35, UR9, RZ, P1, !PT ;  /* 0x0000000923052c10 */ /* 0x000fca0008ffe4ff */
[----:B------:R0:W5:Y:S01]  /*1270*/  @P2 LDG.E R90, desc[UR60][R4.64] ;  /* 0x0000003c045a2981 */ /* 0x000162000c1e1900 */
[----:B------:R-:W-:-:S03]  /*1280*/  UISETP.NE.U32.AND UP0, UPT, UR4, URZ, UPT ;  /* 0x0000003f0400728c */ /* 0x000fc6000bf05070 */
[----:B------:R-:W-:Y:S01]  /*1290*/  ULDC UR4, c[0x0][0x424] ;  /* 0x0001090000047ab9 */ /* 0x000fe20000000800 */
[----:B------:R-:W-:-:S03]  /*12a0*/  UISETP.NE.AND.EX UP0, UPT, UR5, URZ, UPT, UP0 ;  /* 0x0000003f0500728c */ /* 0x000fc6000bf05300 */
[----:B------:R-:W-:Y:S01]  /*12b0*/  ULDC UR5, c[0x0][0x2f0] ;  /* 0x0000bc0000057ab9 */ /* 0x000fe20000000800 */
[----:B------:R-:W-:-:S04]  /*12c0*/  USEL UR4, UR4, 0x1, UP0 ;  /* 0x0000000104047887 */ /* 0x000fc80008000000 */
[----:B------:R-:W-:-:S03]  /*12d0*/  UIMAD UR4, UR4, UR5, URZ ;  /* 0x00000005040472a4 */ /* 0x000fc6000f8e023f */
[----:B------:R-:W-:Y:S02]  /*12e0*/  ULDC UR5, c[0x0][0x348] ;  /* 0x0000d20000057ab9 */ /* 0x000fe40000000800 */
[----:B----4-:R-:W-:Y:S02]  /*12f0*/  IMAD.U32 R30, RZ, RZ, UR5 ;  /* 0x00000005ff1e7e24 */ /* 0x010fe4000f8e00ff */
[----:B------:R-:W-:Y:S02]  /*1300*/  IMAD.U32 R31, RZ, RZ, UR4 ;  /* 0x00000004ff1f7e24 */ /* 0x000fe4000f8e00ff */
[----:B------:R-:W-:Y:S01]  /*1310*/  IMAD.MOV.U32 R29, RZ, RZ, R3 ;  /* 0x000000ffff1d7224 */ /* 0x000fe200078e0003 */
[----:B01----:R-:W-:Y:S06]  /*1320*/  @P2 BRA `(.L_x_1391) ;  /* 0x0000000000242947 */ /* 0x003fec0003800000 */
        /* <DEDUP_REMOVED lines=8> */
[----:B--2---:R-:W-:-:S07]  /*13b0*/  IMAD.IADD R90, R3, 0x1, -R90 ;  /* 0x00000001035a7824 */ /* 0x004fce00078e0a5a */
.L_x_1391:
        /* <DEDUP_REMOVED lines=10> */
.L_x_1392:
[----:B------:R-:W-:Y:S05]  /*1460*/  @!P0 BRA `(.L_x_1393) ;  /* 0x00000000000c8947 */ /* 0x000fea0003800000 */
[----:B------:R-:W2:Y:S04]  /*1470*/  LDG.E R4, desc[UR60][R8.64] ;  /* 0x0000003c08047981 */ /* 0x000ea8000c1e1900 */
[----:B------:R-:W2:Y:S02]  /*1480*/  LDG.E R31, desc[UR60][R8.64+0x4] ;  /* 0x0000043c081f7981 */ /* 0x000ea4000c1e1900 */
[----:B--2---:R-:W-:-:S07]  /*1490*/  IMAD.IADD R31, R31, 0x1, -R4 ;  /* 0x000000011f1f7824 */ /* 0x004fce00078e0a04 */
.L_x_1393:
[----:B------:R-:W-:Y:S02]  /*14a0*/  ULDC.64 UR4, c[0x0][0xb08] ;  /* 0x0002c20000047ab9 */ /* 0x000fe40000000a00 */
[----:B------:R-:W-:-:S04]  /*14b0*/  ISETP.NE.U32.AND P0, PT, RZ, UR4, PT ;  /* 0x00000004ff007c0c */ /* 0x000fc8000bf05070 */
[----:B------:R-:W-:Y:S01]  /*14c0*/  ISETP.NE.AND.EX P0, PT, RZ, UR5, PT, P0 ;  /* 0x00000005ff007c0c */ /* 0x000fe2000bf05300 */
[----:B------:R-:W-:-:S12]  /*14d0*/  ULDC.64 UR4, c[0x0][0xb28] ;  /* 0x0002ca0000047ab9 */ /* 0x000fd80000000a00 */
[----:B0-----:R-:W0:Y:S02]  /*14e0*/  @P0 LDC.64 R4, c[0x0][0xb08] ;  /* 0x0002c200ff040b82 */ /* 0x001e240000000a00 */
[----:B0-----:R-:W-:-:S05]  /*14f0*/  @P0 IMAD.WIDE R4, R29, 0x4, R4 ;  /* 0x000000041d040825 */ /* 0x001fca00078e0204 */
[----:B------:R-:W2:Y:S04]  /*1500*/  @P0 LDG.E R3, desc[UR60][R4.64] ;  /* 0x0000003c04030981 */ /* 0x000ea8000c1e1900 */
[----:B------:R0:W2:Y:S01]  /*1510*/  @P0 LDG.E R8, desc[UR60][R4.64+0x4] ;  /* 0x0000043c04080981 */ /* 0x0000a2000c1e1900 */
[----:B-----5:R-:W-:Y:S01]  /*1520*/  IADD3 R9, -R0, R31, RZ ;  /* 0x0000001f00097210 */ /* 0x020fe20007ffe1ff */
[----:B------:R-:W-:Y:S01]  /*1530*/  IMAD.MOV.U32 R28, RZ, RZ, R31 ;  /* 0x000000ffff1c7224 */ /* 0x000fe200078e001f */
[----:B------:R-:W-:-:S04]  /*1540*/  ISETP.NE.U32.AND P1, PT, RZ, UR4, PT ;  /* 0x00000004ff007c0c */ /* 0x000fc8000bf25070 */
        /* <DEDUP_REMOVED lines=18> */
[----:B------:R-:W-:-:S04]  /*1670*/  @P0 VIADD R0, R3, 0x5f ;  /* 0x0000005f03000836 */ /* 0x000fc80000000000 */
        /* <DEDUP_REMOVED lines=26> */
.L_x_1396:
[----:B------:R-:W-:Y:S05]  /*1820*/  BSYNC B6 ;  /* 0x0000000000067941 */ /* 0x000fea0003800000 */
.L_x_1395:
        /* <DEDUP_REMOVED lines=12> */
[----:B------:R-:W-:Y:S01]  /*18f0*/  MOV R8, 0x70 ;  /* 0x0000007000087802 */ /* 0x000fe20000000f00 */
[----:B------:R-:W-:Y:S02]  /*1900*/  IMAD.U32 R7, RZ, RZ, UR7 ;  /* 0x00000007ff077e24 */ /* 0x000fe4000f8e00ff */
[----:B------:R-:W-:-:S02]  /*1910*/  IMAD.U32 R10, RZ, RZ, UR4 ;  /* 0x00000004ff0a7e24 */ /* 0x000fc4000f8e00ff */
[----:B------:R-:W-:Y:S02]  /*1920*/  IMAD.U32 R11, RZ, RZ, UR5 ;  /* 0x00000005ff0b7e24 */ /* 0x000fe4000f8e00ff */
[----:B------:R-:W-:Y:S02]  /*1930*/  IMAD.MOV.U32 R12, RZ, RZ, 0x1 ;  /* 0x00000001ff0c7424 */ /* 0x000fe400078e00ff */
[----:B0-----:R-:W-:-:S07]  /*1940*/  IMAD.MOV.U32 R13, RZ, RZ, RZ ;  /* 0x000000ffff0d7224 */ /* 0x001fce00078e00ff */
[----:B------:R-:W-:-:S07]  /*1950*/  LEPC R20, `(.L_x_1398) ;  /* 0x000000001014794e */ /* 0x000fce0000000000 */
[----:B-1---5:R-:W-:Y:S05]  /*1960*/  CALL.ABS.NOINC R14 ;  /* 0x000000000e007343 */ /* 0x022fea0003c00000 */
.L_x_1398:
[----:B------:R-:W-:Y:S05]  /*1970*/  BSYNC B6 ;  /* 0x0000000000067941 */ /* 0x000fea0003800000 */
.L_x_1397:
[----:B------:R-:W-:Y:S01]  /*1980*/  ULDC.64 UR4, c[0x0][0xaf0] ;  /* 0x0002bc0000047ab9 */ /* 0x000fe20000000a00 */
[----:B------:R-:W2:Y:S01]  /*1990*/  LDL R36, [R1+0x70] ;  /* 0x0000700001247983 */ /* 0x000ea20000100800 */
[----:B------:R-:W-:Y:S01]  /*19a0*/  ISETP.NE.U32.AND P0, PT, RZ, UR4, PT ;  /* 0x00000004ff007c0c */ /* 0x000fe2000bf05070 */
[----:B------:R-:W0:Y:S03]  /*19b0*/  LDC.64 R66, c[0x0][0x408] ;  /* 0x00010200ff427b82 */ /* 0x000e260000000a00 */
[----:B------:R-:W-:-:S05]  /*19c0*/  ISETP.NE.AND.EX P0, PT, RZ, UR5, PT, P0 ;  /* 0x00000005ff007c0c */ /* 0x000fca000bf05300 */
[----:B------:R-:W1:Y:S08]  /*19d0*/  LDC.64 R60, c[0x0][0x3f8] ;  /* 0x0000fe00ff3c7b82 */ /* 0x000e700000000a00 */
[----:B------:R-:W-:Y:S01]  /*19e0*/  @P0 IADD3 R4, P1, R32, UR4, RZ ;  /* 0x0000000420040c10 */ /* 0x000fe2000ff3e0ff */
[----:B------:R-:W-:Y:S01]  /*19f0*/  ULDC UR4, c[0x0][0x320] ;  /* 0x0000c80000047ab9 */ /* 0x000fe20000000800 */
[----:B------:R-:W3:Y:S02]  /*1a00*/  LDC R89, c[0x0][0x3f4] ;  /* 0x0000fd00ff597b82 */ /* 0x000ee40000000800 */
[----:B------:R-:W-:-:S02]  /*1a10*/  @P0 IADD3.X R5, R35, UR5, RZ, P1, !PT ;  /* 0x0000000523050c10 */ /* 0x000fc40008ffe4ff */
[----:B------:R-:W-:-:S03]  /*1a20*/  ISETP.GE.AND P1, PT, R2, UR4, PT ;  /* 0x0000000402007c0c */ /* 0x000fc6000bf26270 */
[----:B------:R4:W2:Y:S01]  /*1a30*/  @P0 LDG.E R29, desc[UR60][R4.64] ;  /* 0x0000003c041d0981 */ /* 0x0008a2000c1e1900 */
[----:B------:R-:W-:Y:S01]  /*1a40*/  SEL R3, RZ, 0xffffffff, P1 ;  /* 0xffffffffff037807 */ /* 0x000fe20000800000 */
[--C-:B0-----:R-:W-:Y:S01]  /*1a50*/  IMAD.WIDE.U32 R10, R204, R66, R16.reuse ;  /* 0x00000042cc0a7225 */ /* 0x101fe200078e0010 */
[----:B------:R-:W-:Y:S01]  /*1a60*/  ISETP.GE.AND P0, PT, R16, UR4, PT ;  /* 0x0000000410007c0c */ /* 0x000fe2000bf06270 */
[----:B------:R-:W0:Y:S01]  /*1a70*/  S2R R21, SR_TID.X ;  /* 0x0000000000157919 */ /* 0x000e220000002100 */
[----:B------:R-:W-:Y:S01]  /*1a80*/  ISETP.GE.AND P1, PT, R212, UR4, PT ;  /* 0x00000004d4007c0c */ /* 0x000fe2000bf26270 */
[----:B------:R-:W-:Y:S01]  /*1a90*/  IMAD.SHL.U32 R3, R3, 0x2, RZ ;  /* 0x0000000203037824 */ /* 0x000fe200078e00ff */
[----:B------:R-:W-:Y:S01]  /*1aa0*/  SEL R0, RZ, 0x1, P0 ;  /* 0x00000001ff007807 */ /* 0x000fe20000000000 */
[----:B------:R-:W3:Y:S01]  /*1ab0*/  S2R R20, SR_TID.X ;  /* 0x0000000000147919 */ /* 0x000ee20000002100 */
[----:B------:R-:W-:Y:S01]  /*1ac0*/  ISETP.GE.AND P0, PT, R213, UR4, PT ;  /* 0x00000004d5007c0c */ /* 0x000fe2000bf06270 */
[----:B-1----:R-:W-:Y:S01]  /*1ad0*/  IMAD.WIDE.U32 R8, R204, R60, R16 ;  /* 0x0000003ccc087225 */ /* 0x002fe200078e0010 */
[----:B------:R-:W-:-:S02]  /*1ae0*/  LOP3.LUT R0, R3, 0x2, R0, 0xe2, !PT ;  /* 0x0000000203007812 */ /* 0x000fc400078ee200 */
[----:B------:R-:W-:Y:S02]  /*1af0*/  SEL R3, RZ, 0x4, P0 ;  /* 0x00000004ff037807 */ /* 0x000fe40000000000 */
[----:B------:R-:W-:Y:S02]  /*1b00*/  SHF.R.S32.HI R7, RZ, 0x1f, R204 ;  /* 0x0000001fff077819 */ /* 0x000fe400000114cc */
[----:B------:R-:W-:Y:S01]  /*1b10*/  SHF.R.S32.HI R23, RZ, 0x1f, R22 ;  /* 0x0000001fff177819 */ /* 0x000fe20000011416 */
[----:B------:R-:W-:Y:S01]  /*1b20*/  IMAD.MOV.U32 R78, RZ, RZ, 0x20 ;  /* 0x00000020ff4e7424 */ /* 0x000fe200078e00ff */
[----:B----4-:R-:W-:Y:S01]  /*1b30*/  SEL R4, RZ, 0x8, P1 ;  /* 0x00000008ff047807 */ /* 0x010fe20000800000 */
[----:B------:R-:W-:Y:S01]  /*1b40*/  IMAD.IADD R88, R88, 0x1, R31 ;  /* 0x0000000158587824 */ /* 0x000fe200078e021f */
[----:B------:R-:W-:Y:S01]  /*1b50*/  ISETP.GE.AND P0, PT, R211, UR4, PT ;  /* 0x00000004d3007c0c */ /* 0x000fe2000bf06270 */
[----:B------:R-:W-:Y:S01]  /*1b60*/  IMAD.SHL.U32 R83, R66, 0x40, RZ ;  /* 0x0000004042537824 */ /* 0x000fe200078e00ff */
[----:B------:R-:W-:Y:S01]  /*1b70*/  ISETP.GE.AND P1, PT, R210, UR4, PT ;  /* 0x00000004d2007c0c */ /* 0x000fe2000bf26270 */
[----:B------:R-:W-:Y:S01]  /*1b80*/  IMAD R77, R61, 0x60, RZ ;  /* 0x000000603d4d7824 */ /* 0x000fe200078e02ff */
[----:B------:R-:W-:Y:S01]  /*1b90*/  LOP3.LUT R0, R4, R0, R3, 0xfe, !PT ;  /* 0x0000000004007212 */ /* 0x000fe200078efe03 */
[----:B------:R-:W-:Y:S01]  /*1ba0*/  IMAD.SHL.U32 R85, R60, 0x40, RZ ;  /* 0x000000403c557824 */ /* 0x000fe200078e00ff */
[----:B------:R-:W-:-:S02]  /*1bb0*/  SEL R3, RZ, 0x10, P0 ;  /* 0x00000010ff037807 */ /* 0x000fc40000000000 */
[----:B------:R-:W-:Y:S02]  /*1bc0*/  SEL R4, RZ, 0x20, P1 ;  /* 0x00000020ff047807 */ /* 0x000fe40000800000 */
[----:B------:R-:W-:Y:S02]  /*1bd0*/  ISETP.GE.AND P0, PT, R215, UR4, PT ;  /* 0x00000004d7007c0c */ /* 0x000fe4000bf06270 */
[----:B------:R-:W-:Y:S02]  /*1be0*/  ISETP.GE.AND P1, PT, R214, UR4, PT ;  /* 0x00000004d6007c0c */ /* 0x000fe4000bf26270 */
[----:B------:R-:W-:Y:S01]  /*1bf0*/  LOP3.LUT R0, R4, R0, R3, 0xfe, !PT ;  /* 0x0000000004007212 */ /* 0x000fe200078efe03 */
[----:B------:R-:W-:Y:S01]  /*1c00*/  IMAD R4, R7, R60, RZ ;  /* 0x0000003c07047224 */ /* 0x000fe200078e02ff */
[----:B------:R-:W-:Y:S02]  /*1c10*/  SEL R87, RZ, 0x40, P0 ;  /* 0x00000040ff577807 */ /* 0x000fe40000000000 */
[----:B------:R-:W-:Y:S01]  /*1c20*/  SEL R3, RZ, 0x7fff80, P1 ;  /* 0x007fff80ff037807 */ /* 0x000fe20000800000 */
[----:B0-----:R-:W-:Y:S01]  /*1c30*/  VIADD R37, R21, 0xffffff80 ;  /* 0xffffff8015257836 */ /* 0x001fe20000000000 */
[----:B---3--:R-:W-:Y:S01]  /*1c40*/  ISETP.GE.AND P0, PT, R16, R89, PT ;  /* 0x000000591000720c */ /* 0x008fe20003f06270 */
[C---:B------:R-:W-:Y:S01]  /*1c50*/  IMAD R13, R204.reuse, R61, R4 ;  /* 0x0000003dcc0d7224 */ /* 0x040fe200078e0204 */
[----:B------:R-:W-:Y:S01]  /*1c60*/  LOP3.LUT R87, R3, R0, R87, 0xfe, !PT ;  /* 0x0000000003577212 */ /* 0x000fe200078efe57 */
[-C--:B------:R-:W-:Y:S01]  /*1c70*/  IMAD R0, R7, R66.reuse, RZ ;  /* 0x0000004207007224 */ /* 0x080fe200078e02ff */
[----:B------:R-:W-:Y:S01]  /*1c80*/  SHF.R.U32.HI R21, RZ, 0x7, R20 ;  /* 0x00000007ff157819 */ /* 0x000fe20000011614 */
[----:B------:R-:W-:Y:S01]  /*1c90*/  IMAD.WIDE.U32 R6, R204, R66, R22 ;  /* 0x00000042cc067225 */ /* 0x000fe200078e0016 */
[----:B------:R-:W-:-:S02]  /*1ca0*/  SEL R3, R89, RZ, P0 ;  /* 0x000000ff59037207 */ /* 0x000fc40000000000 */
[----:B------:R-:W-:Y:S01]  /*1cb0*/  SHF.L.U64.HI R84, R66, 0x6, R67 ;  /* 0x0000000642547819 */ /* 0x000fe20000010243 */
[C---:B------:R-:W-:Y:S01]  /*1cc0*/  IMAD R15, R204.reuse, R67, R0 ;  /* 0x00000043cc0f7224 */ /* 0x040fe200078e0200 */
[C---:B------:R-:W-:Y:S01]  /*1cd0*/  ISETP.NE.AND P6, PT, R21.reuse, 0x1, PT ;  /* 0x000000011500780c */ /* 0x040fe20003fc5270 */
[----:B------:R-:W-:Y:S01]  /*1ce0*/  IMAD.WIDE.U32 R4, R204, R60, R22 ;  /* 0x0000003ccc047225 */ /* 0x000fe200078e0016 */
[----:B------:R-:W-:Y:S02]  /*1cf0*/  IADD3 R91, R21, 0x8, RZ ;  /* 0x00000008155b7810 */ /* 0x000fe40007ffe0ff */
[----:B------:R-:W-:Y:S01]  /*1d00*/  IADD3 R3, R16, R3, RZ ;  /* 0x0000000310037210 */ /* 0x000fe20007ffe0ff */
[----:B------:R-:W-:Y:S01]  /*1d10*/  IMAD.IADD R7, R7, 0x1, R15 ;  /* 0x0000000107077824 */ /* 0x000fe200078e020f */
[----:B------:R-:W-:Y:S01]  /*1d20*/  SHF.L.U64.HI R86, R60, 0x6, R61 ;  /* 0x000000063c567819 */ /* 0x000fe2000001023d */
[----:B------:R-:W-:Y:S01]  /*1d30*/  IMAD.IADD R5, R5, 0x1, R13 ;  /* 0x0000000105057824 */ /* 0x000fe200078e020d */
[----:B------:R-:W-:Y:S01]  /*1d40*/  SHF.R.S32.HI R0, RZ, 0x1f, R3 ;  /* 0x0000001fff007819 */ /* 0x000fe20000011403 */
[----:B-----5:R-:W-:-:S02]  /*1d50*/  IMAD.WIDE.U32 R62, R28, R66, R6 ;  /* 0x000000421c3e7225 */ /* 0x020fc400078e0006 */
[----:B------:R-:W3:Y:S01]  /*1d60*/  LDL R6, [R1+0x58] ;  /* 0x0000580001067983 */ /* 0x000ee20000100800 */
[----:B------:R-:W-:Y:S01]  /*1d70*/  LEA.HI R3, R0, R3, RZ, 0x3 ;  /* 0x0000000300037211 */ /* 0x000fe200078f18ff */
[C---:B------:R-:W-:Y:S02]  /*1d80*/  VIADD R21, R204.reuse, 0x40 ;  /* 0x00000040cc157836 */ /* 0x040fe40000000000 */
[----:B------:R-:W-:Y:S01]  /*1d90*/  VIADD R7, R204, 0x40 ;  /* 0x00000040cc077836 */ /* 0x000fe20000000000 */
[----:B------:R-:W-:Y:S05]  /*1da0*/  @!P6 WARPSYNC.ALL ;  /* 0x000000000000e948 */ /* 0x000fea0003800000 */
[----:B------:R-:W-:-:S04]  /*1db0*/  IMAD.WIDE.U32 R52, R28, R60, R4 ;  /* 0x0000003c1c347225 */ /* 0x000fc800078e0004 */
[----:B------:R-:W-:Y:S01]  /*1dc0*/  IMAD.SHL.U32 R21, R21, 0x40, RZ ;  /* 0x0000004015157824 */ /* 0x000fe200078e00ff */
[----:B------:R-:W-:Y:S01]  /*1dd0*/  ULDC UR4, c[0x0][0x2f4] ;  /* 0x0000bd0000047ab9 */ /* 0x000fe20000000800 */
[----:B------:R-:W-:Y:S02]  /*1de0*/  IMAD.SHL.U32 R7, R7, 0x40, RZ ;  /* 0x0000004007077824 */ /* 0x000fe400078e00ff */
[----:B------:R-:W-:Y:S01]  /*1df0*/  IMAD.IADD R9, R13, 0x1, R9 ;  /* 0x000000010d097824 */ /* 0x000fe200078e0209 */
[----:B------:R-:W-:Y:S01]  /*1e00*/  SHF.R.S32.HI R13, RZ, 0x1f, R28 ;  /* 0x0000001fff0d7819 */ /* 0x000fe2000001141c */
[----:B------:R-:W-:Y:S01]  /*1e10*/  IMAD.IADD R11, R15, 0x1, R11 ;  /* 0x000000010f0b7824 */ /* 0x000fe200078e020b */
[----:B------:R-:W-:Y:S01]  /*1e20*/  LOP3.LUT R21, R21, 0x1c0, RZ, 0xc0, !PT ;  /* 0x000001c015157812 */ /* 0x000fe200078ec0ff */
[-C--:B------:R-:W-:Y:S01]  /*1e30*/  IMAD.WIDE.U32 R54, R28, R60.reuse, R8 ;  /* 0x0000003c1c367225 */ /* 0x080fe200078e0008 */
[----:B------:R-:W-:Y:S02]  /*1e40*/  LOP3.LUT R7, R7, 0x1c0, RZ, 0xc0, !PT ;  /* 0x000001c007077812 */ /* 0x000fe400078ec0ff */
[----:B------:R-:W-:Y:S01]  /*1e50*/  LOP3.LUT R0, R21, 0x38, R3, 0xf8, !PT ;  /* 0x0000003815007812 */ /* 0x000fe200078ef803 */
[C---:B------:R-:W-:Y:S01]  /*1e60*/  IMAD R12, R13.reuse, R60, RZ ;  /* 0x0000003c0d0c7224 */ /* 0x040fe200078e02ff */
[----:B------:R-:W-:Y:S01]  /*1e70*/  SHF.R.U32.HI R7, RZ, 0x3, R7 ;  /* 0x00000003ff077819 */ /* 0x000fe20000011607 */
[----:B------:R-:W-:Y:S01]  /*1e80*/  IMAD R13, R13, R66, RZ ;  /* 0x000000420d0d7224 */ /* 0x000fe200078e02ff */
[----:B------:R-:W-:Y:S01]  /*1e90*/  PRMT R4, R87, 0x8880, RZ ;  /* 0x0000888057047816 */ /* 0x000fe200000000ff */
[----:B------:R-:W-:Y:S01]  /*1ea0*/  IMAD R9, R67, 0x60, RZ ;  /* 0x0000006043097824 */ /* 0x000fe200078e02ff */
[----:B------:R-:W-:Y:S01]  /*1eb0*/  LOP3.LUT R0, R0, R7, RZ, 0x3c, !PT ;  /* 0x0000000700007212 */ /* 0x000fe200078e3cff */
[----:B------:R-:W-:-:S02]  /*1ec0*/  IMAD R13, R28, R67, R13 ;  /* 0x000000431c0d7224 */ /* 0x000fc400078e020d */
[----:B------:R-:W-:Y:S01]  /*1ed0*/  IMAD.WIDE.U32 R64, R28, R66, R10 ;  /* 0x000000421c407225 */ /* 0x000fe200078e000a */
[----:B------:R-:W-:-:S03]  /*1ee0*/  LOP3.LUT R68, R3, 0xfffffff8, RZ, 0xc0, !PT ;  /* 0xfffffff803447812 */ /* 0x000fc600078ec0ff */
[----:B------:R-:W-:Y:S01]  /*1ef0*/  IMAD.WIDE.U32 R66, R66, 0x60, RZ ;  /* 0x0000006042427825 */ /* 0x000fe200078e00ff */
[----:B------:R-:W-:-:S03]  /*1f00*/  ISETP.GE.AND P2, PT, R2, UR4, PT ;  /* 0x0000000402007c0c */ /* 0x000fc6000bf46270 */
[----:B------:R-:W-:Y:S02]  /*1f10*/  IMAD R15, R28, R61, R12 ;  /* 0x0000003d1c0f7224 */ /* 0x000fe400078e020c */
[----:B------:R-:W-:Y:S01]  /*1f20*/  IMAD.WIDE.U32 R60, R60, 0x60, RZ ;  /* 0x000000603c3c7825 */ /* 0x000fe200078e00ff */
[----:B------:R-:W-:-:S03]  /*1f30*/  SHF.R.S32.HI R69, RZ, 0x3, R3 ;  /* 0x00000003ff457819 */ /* 0x000fc60000011403 */
[----:B------:R-:W-:Y:S01]  /*1f40*/  IMAD.IADD R76, R67, 0x1, R9 ;  /* 0x00000001434c7824 */ /* 0x000fe200078e0209 */
[----:B------:R-:W-:Y:S01]  /*1f50*/  SHF.R.S32.HI R81, RZ, 0x1f, R34 ;  /* 0x0000001fff517819 */ /* 0x000fe20000011422 */
[----:B------:R-:W-:Y:S01]  /*1f60*/  IMAD.SHL.U32 R89, R89, 0x2, RZ ;  /* 0x0000000259597824 */ /* 0x000fe200078e00ff */
[----:B------:R-:W-:Y:S01]  /*1f70*/  IADD3 R73, R53, R15, RZ ;  /* 0x0000000f35497210 */ /* 0x000fe20007ffe0ff */
[----:B------:R-:W-:Y:S01]  /*1f80*/  IMAD.IADD R77, R61, 0x1, R77 ;  /* 0x000000013d4d7824 */ /* 0x000fe200078e024d */
[----:B------:R-:W-:Y:S01]  /*1f90*/  SHF.R.S32.HI R32, RZ, 0x1f, R68 ;  /* 0x0000001fff207819 */ /* 0x000fe20000011444 */
[----:B------:R-:W-:Y:S02]  /*1fa0*/  IMAD.IADD R72, R15, 0x1, R55 ;  /* 0x000000010f487824 */ /* 0x000fe400078e0237 */
[----:B------:R-:W-:Y:S02]  /*1fb0*/  IMAD.IADD R71, R63, 0x1, R13 ;  /* 0x000000013f477824 */ /* 0x000fe400078e020d */
[----:B------:R-:W-:-:S02]  /*1fc0*/  IMAD.IADD R70, R13, 0x1, R65 ;  /* 0x000000010d467824 */ /* 0x000fc400078e0241 */
[C---:B--2---:R-:W-:Y:S01]  /*1fd0*/  IMAD.SHL.U32 R82, R36.reuse, 0x40, RZ ;  /* 0x0000004024527824 */ /* 0x044fe200078e00ff */
[----:B------:R-:W-:Y:S01]  /*1fe0*/  @!P6 BAR.SYNC.DEFER_BLOCKING 0x9, 0x100 ;  /* 0x024400000000eb1d */ /* 0x000fe20000010000 */
[----:B------:R-:W-:Y:S02]  /*1ff0*/  LOP3.LUT P1, RZ, R36, 0x4, RZ, 0xc0, !PT ;  /* 0x0000000424ff7812 */ /* 0x000fe4000782c0ff */
[----:B------:R-:W-:Y:S02]  /*2000*/  SHF.R.S32.HI R36, RZ, 0x1f, R37 ;  /* 0x0000001fff247819 */ /* 0x000fe40000011425 */
[----:B------:R-:W-:Y:S02]  /*2010*/  LOP3.LUT R82, R82, 0x1c0, RZ, 0xc0, !PT ;  /* 0x000001c052527812 */ /* 0x000fe400078ec0ff */
[----:B------:R-:W-:-:S04]  /*2020*/  LEA.HI R36, R36, R37, RZ, 0x2 ;  /* 0x0000002524247211 */ /* 0x000fc800078f10ff */
[----:B------:R-:W-:-:S05]  /*2030*/  LOP3.LUT R36, R36, 0xfffffffc, RZ, 0xc0, !PT ;  /* 0xfffffffc24247812 */ /* 0x000fca00078ec0ff */
[----:B------:R-:W-:-:S04]  /*2040*/  IMAD.IADD R36, R37, 0x1, -R36 ;  /* 0x0000000125247824 */ /* 0x000fc800078e0a24 */
[----:B------:R-:W-:Y:S02]  /*2050*/  IMAD R79, R36, 0x40, R204 ;  /* 0x00000040244f7824 */ /* 0x000fe400078e02cc */
[----:B------:R-:W-:Y:S01]  /*2060*/  VIADD R36, R20, 0xffffff80 ;  /* 0xffffff8014247836 */ /* 0x000fe20000000000 */
[----:B------:R-:W-:-:S04]  /*2070*/  SHF.R.U32.HI R80, RZ, 0x3, R82 ;  /* 0x00000003ff507819 */ /* 0x000fc80000011652 */
[----:B------:R-:W-:Y:S02]  /*2080*/  SHF.R.S32.HI R20, RZ, 0x1f, R36 ;  /* 0x0000001fff147819 */ /* 0x000fe40000011424 */
[----:B------:R-:W-:Y:S02]  /*2090*/  LOP3.LUT R5, R82, 0x18, R16, 0xf8, !PT ;  /* 0x0000001852057812 */ /* 0x000fe400078ef810 */
[----:B------:R-:W-:Y:S02]  /*20a0*/  LEA.HI R20, R20, R36, RZ, 0x5 ;  /* 0x0000002414147211 */ /* 0x000fe400078f28ff */
[----:B------:R-:W-:Y:S02]  /*20b0*/  LOP3.LUT R5, R5, R80, RZ, 0x3c, !PT ;  /* 0x0000005005057212 */ /* 0x000fe400078e3cff */
[----:B------:R-:W-:-:S05]  /*20c0*/  SHF.R.S32.HI R20, RZ, 0x5, R20 ;  /* 0x00000005ff147819 */ /* 0x000fca0000011414 */
[----:B------:R-:W-:Y:S01]  /*20d0*/  IMAD R75, R20, 0x200, R5 ;  /* 0x00000200144b7824 */ /* 0x000fe200078e0205 */
[----:B------:R-:W-:Y:S02]  /*20e0*/  LOP3.LUT R5, R82, 0x38, R3, 0xf8, !PT ;  /* 0x0000003852057812 */ /* 0x000fe400078ef803 */
[----:B------:R-:W-:Y:S02]  /*20f0*/  SEL R78, R78, 0xffffffe0, !P1 ;  /* 0xffffffe04e4e7807 */ /* 0x000fe40004800000 */
[----:B------:R-:W-:Y:S02]  /*2100*/  LOP3.LUT R31, R5, R80, RZ, 0x3c, !PT ;  /* 0x00000050051f7212 */ /* 0x000fe400078e3cff */
[----:B------:R-:W-:Y:S02]  /*2110*/  PRMT R5, R4, 0x7710, RZ ;  /* 0x0000771004057816 */ /* 0x000fe400000000ff */
[----:B------:R-:W-:Y:S01]  /*2120*/  LEA R31, R20, R31, 0x9 ;  /* 0x0000001f141f7211 */ /* 0x000fe200078e48ff */
[----:B------:R-:W-:Y:S01]  /*2130*/  IMAD.IADD R74, R78, 0x1, R75 ;  /* 0x000000014e4a7824 */ /* 0x000fe200078e024b */
[----:B------:R-:W-:-:S02]  /*2140*/  LOP3.LUT R20, R5, 0x1, RZ, 0xc0, !PT ;  /* 0x0000000105147812 */ /* 0x000fc400078ec0ff */
[C---:B------:R-:W-:Y:S02]  /*2150*/  LOP3.LUT R10, R5.reuse, 0x2, RZ, 0xc0, !PT ;  /* 0x00000002050a7812 */ /* 0x040fe400078ec0ff */
[C---:B------:R-:W-:Y:S02]  /*2160*/  LOP3.LUT R9, R5.reuse, 0x4, RZ, 0xc0, !PT ;  /* 0x0000000405097812 */ /* 0x040fe400078ec0ff */
[C---:B------:R-:W-:Y:S02]  /*2170*/  LOP3.LUT R8, R5.reuse, 0x8, RZ, 0xc0, !PT ;  /* 0x0000000805087812 */ /* 0x040fe400078ec0ff */
[----:B------:R-:W-:Y:S02]  /*2180*/  LOP3.LUT R7, R5, 0x10, RZ, 0xc0, !PT ;  /* 0x0000001005077812 */ /* 0x000fe400078ec0ff */
[----:B------:R-:W-:Y:S02]  /*2190*/  ISETP.GE.AND P1, PT, R16, UR4, PT ;  /* 0x0000000410007c0c */ /* 0x000fe4000bf26270 */
[----:B------:R-:W-:-:S02]  /*21a0*/  SHF.R.S32.HI R35, RZ, 0x1f, R29 ;  /* 0x0000001fff237819 */ /* 0x000fc4000001141d */
[----:B------:R-:W-:Y:S01]  /*21b0*/  P2R R3, PR, RZ, 0x4 ;  /* 0x00000004ff037803 */ /* 0x000fe20000000000 */
[----:B---3--:R-:W-:Y:S01]  /*21c0*/  IMAD.IADD R21, R6, 0x1, R0 ;  /* 0x0000000106157824 */ /* 0x008fe200078e0200 */
[C---:B------:R-:W-:Y:S02]  /*21d0*/  LOP3.LUT R6, R5.reuse, 0x20, RZ, 0xc0, !PT ;  /* 0x0000002005067812 */ /* 0x040fe400078ec0ff */
[----:B------:R-:W-:-:S07]  /*21e0*/  LOP3.LUT R5, R5, 0x40, RZ, 0xc0, !PT ;  /* 0x0000004005057812 */ /* 0x000fce00078ec0ff */
.L_x_1452:
[----:B0-----:R-:W0:Y:S01]  /*21f0*/  LDC R97, c[0x0][0x430] ;  /* 0x00010c00ff617b82 */ /* 0x001e220000000800 */
        /* <DEDUP_REMOVED lines=12> */
[----:B----4-:R-:W4:Y:S01]  /*22c0*/  @P3 LDC R11, c[0x0][0x438] ;  /* 0x00010e00ff0b3b82 */ /* 0x010f220000000800 */
        /* <DEDUP_REMOVED lines=11> */
[----:B------:R-:W-:Y:S01]  /*2380*/  IMAD.MOV R0, RZ, RZ, -R36 ;  /* 0x000000ffff007224 */ /* 0x000fe200078e0a24 */
[----:B------:R-:W-:Y:S01]  /*2390*/  ISETP.GT.AND P3, PT, R26, R27, PT ;  /* 0x0000001b1a00720c */ /* 0x000fe20003f64270 */
[C---:B------:R-:W-:Y:S01]  /*23a0*/  IMAD R92, R18.reuse, 0x1800, R75 ;  /* 0x00001800125c7824 */ /* 0x040fe200078e024b */
[----:B------:R-:W-:Y:S05]  /*23b0*/  YIELD ;  /* 0x0000000000007946 */ /* 0x000fea0003800000 */
[----:B------:R-:W-:Y:S01]  /*23c0*/  IMAD R4, R18, 0x1800, R74 ;  /* 0x0000180012047824 */ /* 0x000fe200078e024a */
[----:B------:R-:W-:Y:S01]  /*23d0*/  BSSY B0, `(.L_x_1399) ;  /* 0x00002e4000007945 */ /* 0x000fe20003800000 */
[----:B------:R-:W-:Y:S01]  /*23e0*/  IMAD R97, R97, R0, R39 ;  /* 0x0000000061617224 */ /* 0x000fe200078e0227 */
[----:B------:R-:W-:Y:S01]  /*23f0*/  P2R R0, PR, RZ, 0x8 ;  /* 0x00000008ff007803 */ /* 0x000fe20000000000 */
[----:B------:R-:W-:Y:S01]  /*2400*/  IMAD R59, R4, 0x2, R25 ;  /* 0x00000002043b7824 */ /* 0x000fe200078e0219 */
[----:B------:R-:W-:Y:S01]  /*2410*/  LEA R92, R92, R25, 0x1 ;  /* 0x000000195c5c7211 */ /* 0x000fe200078e08ff */
[----:B0-----:R-:W-:Y:S06]  /*2420*/  @!P2 BRA `(.L_x_1400) ;  /* 0x000000280068a947 */ /* 0x001fec0003800000 */
[----:B------:R-:W-:Y:S01]  /*2430*/  SHF.R.S32.HI R98, RZ, 0x1f, R97 ;  /* 0x0000001fff627819 */ /* 0x000fe20000011461 */
[----:B------:R-:W-:Y:S01]  /*2440*/  ULDC.64 UR4, c[0x0][0x300] ;  /* 0x0000c00000047ab9 */ /* 0x000fe20000000a00 */
[----:B-----5:R-:W-:Y:S01]  /*2450*/  SHF.R.S32.HI R99, RZ, 0x1f, R96 ;  /* 0x0000001fff637819 */ /* 0x020fe20000011460 */
[C---:B------:R-:W-:Y:S01]  /*2460*/  IMAD.WIDE.U32 R12, R97.reuse, UR4, RZ ;  /* 0x00000004610c7c25 */ /* 0x040fe2000f8e00ff */
        /* <DEDUP_REMOVED lines=18> */
[----:B------:R-:W-:Y:S01]  /*2590*/  IMAD R39, R11, R60, R4 ;  /* 0x0000003c0b277224 */ /* 0x000fe200078e0204 */
[----:B------:R-:W-:Y:S01]  /*25a0*/  LEA R102, P3, R36, UR4, 0x1 ;  /* 0x0000000424667c11 */ /* 0x000fe2000f8608ff */
[----:B------:R-:W-:Y:S02]  /*25b0*/  IMAD.IADD R103, R37, 0x1, R15 ;  /* 0x0000000125677824 */ /* 0x000fe400078e020f */
[----:B------:R-:W-:Y:S02]  /*25c0*/  IMAD R11, R11, R66, R14 ;  /* 0x000000420b0b7224 */ /* 0x000fe400078e020e */
[----:B------:R-:W-:Y:S01]  /*25d0*/  IMAD R100, R26, -0x60, R30 ;  /* 0xffffffa01a647824 */ /* 0x000fe200078e021e */
[----:B------:R-:W-:Y:S01]  /*25e0*/  LEA.HI.X R103, R36, UR5, R103, 0x1, P3 ;  /* 0x0000000524677c11 */ /* 0x000fe200098f0c67 */
[----:B------:R-:W-:-:S03]  /*25f0*/  IMAD.WIDE.U32 R12, R60, R26, RZ ;  /* 0x0000001a3c0c7225 */ /* 0x000fc600078e00ff */
        /* <DEDUP_REMOVED lines=16> */
[----:B------:R-:W-:Y:S01]  /*2700*/  CS2R R50, SRZ ;  /* 0x0000000000327805 */ /* 0x000fe2000001ff00 */
[----:B------:R-:W-:Y:S01]  /*2710*/  IMAD.X R11, R57, 0x1, R73, P3 ;  /* 0x00000001390b7824 */ /* 0x000fe200018e0649 */
[----:B------:R-:W-:-:S04]  /*2720*/  LEA R38, P3, R4, UR4, 0x1 ;  /* 0x0000000404267c11 */ /* 0x000fc8000f8608ff */
[----:B------:R-:W-:Y:S01]  /*2730*/  LEA.HI.X R39, R4, UR5, R11, 0x1, P3 ;  /* 0x0000000504277c11 */ /* 0x000fe200098f0c0b */
[----:B------:R-:W-:Y:S01]  /*2740*/  ULDC.64 UR4, c[0x0][0x400] ;  /* 0x0001000000047ab9 */ /* 0x000fe20000000a00 */
[----:B------:R-:W-:-:S04]  /*2750*/  IADD3 R4, P3, R62, R14, RZ ;  /* 0x0000000e3e047210 */ /* 0x000fc80007f7e0ff */
[----:B------:R-:W-:Y:S02]  /*2760*/  IADD3.X R11, R93, R71, RZ, P3, !PT ;  /* 0x000000475d0b7210 */ /* 0x000fe40001ffe4ff */
        /* <DEDUP_REMOVED lines=10> */
.L_x_1403:
[----:B------:R-:W-:Y:S05]  /*2810*/  BSYNC B1 ;  /* 0x0000000000017941 */ /* 0x000fea0003800000 */
.L_x_1402:
        /* <DEDUP_REMOVED lines=29> */
.L_x_1405:
[----:B------:R-:W-:Y:S05]  /*29f0*/  BSYNC B1 ;  /* 0x0000000000017941 */ /* 0x000fea0003800000 */
.L_x_1404:
[----:B------:R-:W-:Y:S01]  /*2a00*/  IMAD.MOV.U32 R4, RZ, RZ, R48 ;  /* 0x000000ffff047224 */ /* 0x000fe200078e0030 */
[----:B------:R-:W-:Y:S01]  /*2a10*/  PRMT R108, R108, 0x5410, R11 ;  /* 0x000054106c6c7816 */ /* 0x000fe2000000000b */
[----:B0-----:R-:W-:Y:S01]  /*2a20*/  IMAD.MOV.U32 R12, RZ, RZ, R49 ;  /* 0x000000ffff0c7224 */ /* 0x001fe200078e0031 */
[----:B------:R-:W-:Y:S01]  /*2a30*/  PRMT R107, R56, 0x7610, R107 ;  /* 0x00007610386b7816 */ /* 0x000fe2000000006b */
[----:B------:R-:W-:Y:S01]  /*2a40*/  IMAD.MOV.U32 R11, RZ, RZ, R47 ;  /* 0x000000ffff0b7224 */ /* 0x000fe200078e002f */
[----:B------:R-:W-:Y:S01]  /*2a50*/  ISETP.NE.AND P3, PT, R209, 0x3, PT ;  /* 0x00000003d100780c */ /* 0x000fe20003f65270 */
[----:B------:R-:W-:Y:S01]  /*2a60*/  IMAD.MOV.U32 R13, RZ, RZ, R51 ;  /* 0x000000ffff0d7224 */ /* 0x000fe200078e0033 */
[----:B------:R-:W-:Y:S01]  /*2a70*/  PRMT R113, R4, 0x5410, R12 ;  /* 0x0000541004717816 */ /* 0x000fe2000000000c */
[----:B------:R-:W-:Y:S01]  /*2a80*/  IMAD.MOV.U32 R4, RZ, RZ, R46 ;  /* 0x000000ffff047224 */ /* 0x000fe200078e002e */
[----:B------:R-:W-:Y:S02]  /*2a90*/  MOV R12, R50 ;  /* 0x00000032000c7202 */ /* 0x000fe40000000f00 */
[----:B------:R-:W-:Y:S01]  /*2aa0*/  PRMT R107, R107, 0x5410, R11 ;  /* 0x000054106b6b7816 */ /* 0x000fe2000000000b */
[----:B-----5:R-:W-:Y:S01]  /*2ab0*/  IMAD.MOV.U32 R11, RZ, RZ, R37 ;  /* 0x000000ffff0b7224 */ /* 0x020fe200078e0025 */
[----:B------:R-:W-:Y:S01]  /*2ac0*/  PRMT R108, R4, 0x7610, R108 ;  /* 0x00007610046c7816 */ /* 0x000fe2000000006c */
[----:B------:R-:W-:Y:S01]  /*2ad0*/  IMAD.MOV.U32 R4, RZ, RZ, R36 ;  /* 0x000000ffff047224 */ /* 0x000fe200078e0024 */
[----:B------:R-:W-:Y:S01]  /*2ae0*/  PRMT R115, R12, 0x5410, R13 ;  /* 0x000054100c737816 */ /* 0x000fe2000000000d */
[----:B------:R-:W-:-:S02]  /*2af0*/  IMAD.MOV.U32 R12, RZ, RZ, R40 ;  /* 0x000000ffff0c7224 */ /* 0x000fc400078e0028 */
[----:B------:R-:W-:Y:S01]  /*2b00*/  IMAD.MOV.U32 R13, RZ, RZ, R41 ;  /* 0x000000ffff0d7224 */ /* 0x000fe200078e0029 */
[----:B------:R-:W-:Y:S01]  /*2b10*/  PRMT R94, R4, 0x5410, R11 ;  /* 0x00005410045e7816 */ /* 0x000fe2000000000b */
[----:B------:R-:W-:Y:S02]  /*2b20*/  IMAD.MOV.U32 R4, RZ, RZ, R38 ;  /* 0x000000ffff047224 */ /* 0x000fe400078e0026 */
[----:B------:R-:W-:Y:S01]  /*2b30*/  IMAD.MOV.U32 R11, RZ, RZ, R39 ;  /* 0x000000ffff0b7224 */ /* 0x000fe200078e0027 */
[----:B------:R-:W-:Y:S01]  /*2b40*/  PRMT R105, R12, 0x5410, R13 ;  /* 0x000054100c697816 */ /* 0x000fe2000000000d */
[----:B------:R-:W-:Y:S01]  /*2b50*/  IMAD.MOV.U32 R13, RZ, RZ, R43 ;  /* 0x000000ffff0d7224 */ /* 0x000fe200078e002b */
[----:B------:R-:W-:Y:S02]  /*2b60*/  MOV R12, R42 ;  /* 0x0000002a000c7202 */ /* 0x000fe40000000f00 */
[----:B------:R-:W-:Y:S02]  /*2b70*/  PRMT R104, R4, 0x5410, R11 ;  /* 0x0000541004687816 */ /* 0x000fe4000000000b */
[----:B------:R-:W-:Y:S01]  /*2b80*/  PRMT R106, R12, 0x5410, R13 ;  /* 0x000054100c6a7816 */ /* 0x000fe2000000000d */
[----:B------:R-:W-:Y:S06]  /*2b90*/  @!P3 BRA `(.L_x_1406) ;  /* 0x000000000004b947 */ /* 0x000fec0003800000 */
[----:B------:R-:W-:Y:S01]  /*2ba0*/  BPT.TRAP 0x1 ;  /* 0x000000040000795c */ /* 0x000fe20000300000 */
.L_x_1406:
[----:B------:R-:W-:Y:S01]  /*2bb0*/  IMAD R4, R18, 0x8, R19 ;  /* 0x0000000812047824 */ /* 0x000fe200078e0213 */
[----:B------:R-:W-:Y:S01]  /*2bc0*/  SHF.L.U32 R101, R207, 0x1f, RZ ;  /* 0x0000001fcf657819 */ /* 0x000fe200000006ff */
[----:B------:R-:W-:Y:S03]  /*2bd0*/  BSSY B1, `(.L_x_1407) ;  /* 0x0000003000017945 */ /* 0x000fe60003800000 */
[----:B------:R-:W0:Y:S02]  /*2be0*/  SYNCS.PHASECHK.TRANS64.TRYWAIT P5, [R4+URZ+0x32490], R101 ;  /* 0x03249065040075a7 */ /* 0x000e2400080a017f */
[----:B0-----:R-:W-:Y:S05]  /*2bf0*/  @!P5 BRA `(.L_x_1408) ;  /* 0x000001580034d947 */ /* 0x001fea0003800000 */
.L_x_1660:
[----:B------:R-:W-:Y:S05]  /*2c00*/  BSYNC B1 ;  /* 0x0000000000017941 */ /* 0x000fea0003800000 */
.L_x_1407:
[----:B------:R-:W-:-:S03]  /*2c10*/  UMOV UR4, 0xffffffff ;  /* 0xffffffff00047882 */ /* 0x000fc60000000000 */
[----:B------:R-:W-:Y:S05]  /*2c20*/  BRA.DIV UR4, `(.L_x_1409) ;  /* 0x0000015a043c7947 */ /* 0x000fea000b800000 */
[----:B------:R1:W2:Y:S04]  /*2c30*/  SHFL.IDX PT, R93, R103, RZ, 0x1c1f ;  /* 0x001c1fff675d7589 */ /* 0x0002a800000e0000 */
[----:B------:R1:W3:Y:S02]  /*2c40*/  SHFL.IDX PT, R95, R102, RZ, 0x1c1f ;  /* 0x001c1fff665f7589 */ /* 0x0002e400000e0000 */
.L_x_1664:
        /* <DEDUP_REMOVED lines=50> */
.L_x_1415:
[----:B------:R-:W-:Y:S05]  /*2f70*/  BSYNC B3 ;  /* 0x0000000000037941 */ /* 0x000fea0003800000 */
.L_x_1414:
[----:B0-----:R4:W-:Y:S02]  /*2f80*/  ST.E.128 desc[UR60][R56.64], R12 ;  /* 0x0000000c38007985 */ /* 0x0019e4000c101d3c */
.L_x_1413:
[----:B------:R-:W-:Y:S05]  /*2f90*/  BSYNC B2 ;  /* 0x0000000000027941 */ /* 0x000fea0003800000 */
.L_x_1412:
        /* <DEDUP_REMOVED lines=19> */
[CC--:B------:R-:W-:Y:S01]  /*30d0*/  FMUL.FTZ R110, R44.reuse, R47.reuse ;  /* 0x0000002f2c6e7220 */ /* 0x0c0fe20000410000 */
[----:B------:R-:W-:Y:S02]  /*30e0*/  HADD2.F32 R45, -RZ, R45.H0_H0 ;  /* 0x2000002dff2d7230 */ /* 0x000fe40000004100 */
[-C--:B------:R-:W-:Y:S01]  /*30f0*/  FMUL.FTZ R56, R11, R50.reuse ;  /* 0x000000320b387220 */ /* 0x080fe20000410000 */
[----:B------:R-:W-:Y:S01]  /*3100*/  FMUL.FTZ R51, R15, R47 ;  /* 0x0000002f0f337220 */ /* 0x000fe20000410000 */
[----:B------:R-:W-:Y:S01]  /*3110*/  FMUL.FTZ R50, R13, R50 ;  /* 0x000000320d327220 */ /* 0x000fe20000410000 */
[-C--:B------:R-:W-:Y:S01]  /*3120*/  FFMA.FTZ R110, R15, R45.reuse, -R110 ;  /* 0x0000002d0f6e7223 */ /* 0x080fe2000001086e */
[-C--:B------:R-:W-:Y:S02]  /*3130*/  FFMA.FTZ R56, R13, R46.reuse, -R56 ;  /* 0x0000002e0d387223 */ /* 0x080fe40000010838 */
[----:B------:R-:W-:Y:S01]  /*3140*/  FFMA.FTZ R47, R11, R46, R50 ;  /* 0x0000002e0b2f7223 */ /* 0x000fe20000010032 */
[----:B------:R-:W-:Y:S01]  /*3150*/  FFMA.FTZ R57, R44, R45, R51 ;  /* 0x0000002d2c397223 */ /* 0x000fe20000010033 */
[----:B------:R-:W-:-:S02]  /*3160*/  HADD2.F32 R15, -RZ, R108.H1_H1 ;  /* 0x3000006cff0f7230 */ /* 0x000fc40000004100 */
[----:B------:R-:W-:Y:S02]  /*3170*/  HADD2.F32 R108, -RZ, R108.H0_H0 ;  /* 0x2000006cff6c7230 */ /* 0x000fe40000004100 */
[----:B------:R-:W-:Y:S02]  /*3180*/  HADD2.F32 R44, -RZ, R107.H1_H1 ;  /* 0x3000006bff2c7230 */ /* 0x000fe40000004100 */
[----:B------:R-:W-:Y:S02]  /*3190*/  HADD2.F32 R11, -RZ, R12.H1_H1 ;  /* 0x3000000cff0b7230 */ /* 0x000fe40000004100 */
[----:B------:R-:W-:Y:S02]  /*31a0*/  HADD2.F32 R13, -RZ, R14.H1_H1 ;  /* 0x3000000eff0d7230 */ /* 0x000fe40000004100 */
[----:B------:R-:W-:Y:S02]  /*31b0*/  HADD2.F32 R12, -RZ, R12.H0_H0 ;  /* 0x2000000cff0c7230 */ /* 0x000fe40000004100 */
[----:B------:R-:W-:Y:S01]  /*31c0*/  FMUL.FTZ R45, R11, R108 ;  /* 0x0000006c0b2d7220 */ /* 0x000fe20000410000 */
[----:B------:R-:W-:-:S02]  /*31d0*/  HADD2.F32 R14, -RZ, R14.H0_H0 ;  /* 0x2000000eff0e7230 */ /* 0x000fc40000004100 */
[----:B------:R-:W-:Y:S01]  /*31e0*/  FMUL.FTZ R51, R13, R44 ;  /* 0x0000002c0d337220 */ /* 0x000fe20000410000 */
[----:B------:R-:W-:Y:S02]  /*31f0*/  HADD2.F32 R107, -RZ, R107.H0_H0 ;  /* 0x2000006bff6b7230 */ /* 0x000fe40000004100 */
[C---:B------:R-:W-:Y:S01]  /*3200*/  FMUL.FTZ R108, R12.reuse, R108 ;  /* 0x0000006c0c6c7220 */ /* 0x040fe20000410000 */
[-C--:B------:R-:W-:Y:S01]  /*3210*/  FFMA.FTZ R45, R12, R15.reuse, -R45 ;  /* 0x0000000f0c2d7223 */ /* 0x080fe2000001082d */
[C---:B------:R-:W-:Y:S02]  /*3220*/  FMUL.FTZ R44, R14.reuse, R44 ;  /* 0x0000002c0e2c7220 */ /* 0x040fe40000410000 */
[----:B------:R-:W-:Y:S01]  /*3230*/  FFMA.FTZ R108, R11, R15, R108 ;  /* 0x0000000f0b6c7223 */ /* 0x000fe2000001006c */
[-C--:B------:R-:W-:Y:S01]  /*3240*/  FFMA.FTZ R51, R14, R107.reuse, -R51 ;  /* 0x0000006b0e337223 */ /* 0x080fe20000010833 */
[----:B------:R-:W-:Y:S01]  /*3250*/  FFMA.FTZ R44, R13, R107, R44 ;  /* 0x0000006b0d2c7223 */ /* 0x000fe2000001002c */
[----:B------:R-:W-:-:S02]  /*3260*/  F2FP.F16.F32.PACK_AB R13, R47, R56 ;  /* 0x000000382f0d723e */ /* 0x000fc400000000ff */
[----:B------:R-:W-:Y:S02]  /*3270*/  F2FP.F16.F32.PACK_AB R15, R57, R110 ;  /* 0x0000006e390f723e */ /* 0x000fe400000000ff */
[----:B------:R-:W-:Y:S02]  /*3280*/  F2FP.F16.F32.PACK_AB R12, R108, R45 ;  /* 0x0000002d6c0c723e */ /* 0x000fe400000000ff */
[----:B------:R-:W-:-:S07]  /*3290*/  F2FP.F16.F32.PACK_AB R14, R44, R51 ;  /* 0x000000332c0e723e */ /* 0x000fce00000000ff */
.L_x_1417:
[----:B------:R-:W-:Y:S05]  /*32a0*/  BSYNC B2 ;  /* 0x0000000000027941 */ /* 0x000fea0003800000 */
.L_x_1416:
[----:B0-----:R0:W-:Y:S02]  /*32b0*/  ST.E.128 desc[UR60][R48.64], R12 ;  /* 0x0000000c30007985 */ /* 0x0011e4000c101d3c */
.L_x_1411:
[----:B------:R-:W-:Y:S05]  /*32c0*/  BSYNC B1 ;  /* 0x0000000000017941 */ /* 0x000fea0003800000 */
.L_x_1410:
[----:B------:R-:W-:-:S03]  /*32d0*/  UMOV UR4, 0xffffffff ;  /* 0xffffffff00047882 */ /* 0x000fc60000000000 */
[----:B------:R-:W-:Y:S05]  /*32e0*/  BRA.DIV UR4, `(.L_x_1418) ;  /* 0x0000015204d87947 */ /* 0x000fea000b800000 */
[----:B-1----:R-:W1:Y:S04]  /*32f0*/  SHFL.IDX PT, R103, R103, 0x1, 0x1c1f ;  /* 0x003c1f0067677f89 */ /* 0x002e6800000e0000 */
[----:B------:R0:W0:Y:S02]  /*3300*/  SHFL.IDX PT, R47, R102, 0x1, 0x1c1f ;  /* 0x003c1f00662f7f89 */ /* 0x00002400000e0000 */
.L_x_1668:
        /* <DEDUP_REMOVED lines=49> */
.L_x_1423:
[----:B------:R-:W-:Y:S05]  /*3620*/  BSYNC B2 ;  /* 0x0000000000027941 */ /* 0x000fea0003800000 */
.L_x_1422:
[----:B----4-:R0:W-:Y:S02]  /*3630*/  ST.E.128 desc[UR60][R44.64], R12 ;  /* 0x0000000c2c007985 */ /* 0x0101e4000c101d3c */
.L_x_1421:
[----:B------:R-:W-:Y:S05]  /*3640*/  BSYNC B1 ;  /* 0x0000000000017941 */ /* 0x000fea0003800000 */
.L_x_1420:
        /* <DEDUP_REMOVED lines=48> */
.L_x_1425:
[----:B------:R-:W-:Y:S05]  /*3950*/  BSYNC B1 ;  /* 0x0000000000017941 */ /* 0x000fea0003800000 */
.L_x_1424:
[----:B----4-:R0:W-:Y:S01]  /*3960*/  ST.E.128 desc[UR60][R40.64], R12 ;  /* 0x0000000c28007985 */ /* 0x0101e2000c101d3c */
[----:B------:R-:W-:Y:S05]  /*3970*/  BRA `(.L_x_1419) ;  /* 0x0000001800247947 */ /* 0x000fea0003800000 */
.L_x_1401:
[----:B------:R-:W-:Y:S01]  /*3980*/  VIADD R11, R204, 0x40 ;  /* 0x00000040cc0b7836 */ /* 0x000fe20000000000 */
[----:B------:R-:W-:Y:S02]  /*3990*/  CS2R R38, SRZ ;  /* 0x0000000000267805 */ /* 0x000fe4000001ff00 */
[----:B------:R-:W-:Y:S02]  /*39a0*/  CS2R R36, SRZ ;  /* 0x0000000000247805 */ /* 0x000fe4000001ff00 */
[----:B------:R-:W-:Y:S02]  /*39b0*/  CS2R R42, SRZ ;  /* 0x00000000002a7805 */ /* 0x000fe4000001ff00 */
[----:B------:R-:W-:Y:S02]  /*39c0*/  CS2R R40, SRZ ;  /* 0x0000000000287805 */ /* 0x000fe4000001ff00 */
[----:B------:R-:W-:-:S04]  /*39d0*/  ISETP.GE.AND P2, PT, R11, R100, PT ;  /* 0x000000640b00720c */ /* 0x000fc80003f46270 */
[----:B------:R-:W-:-:S13]  /*39e0*/  ISETP.GE.OR P2, PT, R16, R58, P2 ;  /* 0x0000003a1000720c */ /* 0x000fda0001746670 */
[----:B------:R-:W-:-:S04]  /*39f0*/  @!P2 IADD3 R48, P3, P4, R54, R12, R85 ;  /* 0x0000000c3630a210 */ /* 0x000fc80007c7e055 */
[----:B------:R-:W-:Y:S02]  /*3a00*/  @!P2 IADD3.X R49, R72, R57, R86, P3, P4 ;  /* 0x000000394831a210 */ /* 0x000fe40001fe8456 */
[----:B------:R-:W-:-:S04]  /*3a10*/  @!P2 IADD3 R4, P3, P4, R64, R14, R83 ;  /* 0x0000000e4004a210 */ /* 0x000fc80007c7e053 */
[----:B------:R-:W-:Y:S02]  /*3a20*/  @!P2 IADD3.X R11, R70, R93, R84, P3, P4 ;  /* 0x0000005d460ba210 */ /* 0x000fe40001fe8454 */
[----:B------:R-:W-:-:S04]  /*3a30*/  ISETP.GE.AND P3, PT, R204, R100, PT ;  /* 0x00000064cc00720c */ /* 0x000fc80003f66270 */
[----:B------:R-:W-:-:S13]  /*3a40*/  ISETP.GE.OR P3, PT, R16, R58, P3 ;  /* 0x0000003a1000720c */ /* 0x000fda0001f66670 */
[----:B------:R-:W0:Y:S01]  /*3a50*/  @!P3 LDC.64 R44, c[0x0][0x3e8] ;  /* 0x0000fa00ff2cbb82 */ /* 0x000e220000000a00 */
[----:B------:R-:W-:-:S05]  /*3a60*/  @!P3 IADD3 R12, P4, R54, R12, RZ ;  /* 0x0000000c360cb210 */ /* 0x000fca0007f9e0ff */
[----:B------:R-:W-:Y:S02]  /*3a70*/  @!P3 IMAD.X R13, R57, 0x1, R72, P4 ;  /* 0x00000001390db824 */ /* 0x000fe400020e0648 */
[----:B------:R-:W1:Y:S01]  /*3a80*/  @!P3 LDC.64 R46, c[0x0][0x400] ;  /* 0x00010000ff2ebb82 */ /* 0x000e620000000a00 */
[----:B0-----:R-:W-:-:S04]  /*3a90*/  @!P3 LEA R44, P4, R12, R44, 0x1 ;  /* 0x0000002c0c2cb211 */ /* 0x001fc800078808ff */
[----:B------:R-:W-:Y:S02]  /*3aa0*/  @!P3 LEA.HI.X R45, R12, R45, R13, 0x1, P4 ;  /* 0x0000002d0c2db211 */ /* 0x000fe400020f0c0d */
[----:B------:R-:W-:-:S03]  /*3ab0*/  @!P3 IADD3 R14, P4, R64, R14, RZ ;  /* 0x0000000e400eb210 */ /* 0x000fc60007f9e0ff */
[----:B------:R0:W2:Y:S02]  /*3ac0*/  @!P3 LDG.E.128 R36, desc[UR60][R44.64] ;  /* 0x0000003c2c24b981 */ /* 0x0000a4000c1e1d00 */
[----:B------:R-:W-:Y:S01]  /*3ad0*/  @!P3 IMAD.X R12, R93, 0x1, R70, P4 ;  /* 0x000000015d0cb824 */ /* 0x000fe200020e0646 */
[----:B-1----:R-:W-:-:S04]  /*3ae0*/  @!P3 LEA R46, P4, R14, R46, 0x1 ;  /* 0x0000002e0e2eb211 */ /* 0x002fc800078808ff */
[----:B------:R-:W-:Y:S02]  /*3af0*/  @!P3 LEA.HI.X R47, R14, R47, R12, 0x1, P4 ;  /* 0x0000002f0e2fb211 */ /* 0x000fe400020f0c0c */
[----:B------:R-:W1:Y:S03]  /*3b00*/  @!P2 LDC.64 R14, c[0x0][0x3e8] ;  /* 0x0000fa00ff0eab82 */ /* 0x000e660000000a00 */
[----:B------:R3:W4:Y:S05]  /*3b10*/  @!P3 LDG.E.128 R40, desc[UR60][R46.64] ;  /* 0x0000003c2e28b981 */ /* 0x00072a000c1e1d00 */
[----:B------:R-:W5:Y:S01]  /*3b20*/  @!P2 LDC.64 R12, c[0x0][0x400] ;  /* 0x00010000ff0cab82 */ /* 0x000f620000000a00 */
[----:B0-----:R-:W-:-:S02]  /*3b30*/  CS2R R44, SRZ ;  /* 0x00000000002c7805 */ /* 0x001fc4000001ff00 */
[----:B---3--:R-:W-:Y:S02]  /*3b40*/  CS2R R46, SRZ ;  /* 0x00000000002e7805 */ /* 0x008fe4000001ff00 */
[----:B------:R-:W-:Y:S02]  /*3b50*/  CS2R R50, SRZ ;  /* 0x0000000000327805 */ /* 0x000fe4000001ff00 */
[----:B-1----:R-:W-:-:S04]  /*3b60*/  @!P2 LEA R14, P3, R48, R14, 0x1 ;  /* 0x0000000e300ea211 */ /* 0x002fc800078608ff */
[----:B------:R-:W-:Y:S02]  /*3b70*/  @!P2 LEA.HI.X R15, R48, R15, R49, 0x1, P3 ;  /* 0x0000000f300fa211 */ /* 0x000fe400018f0c31 */
[----:B------:R-:W-:Y:S02]  /*3b80*/  CS2R R48, SRZ ;  /* 0x0000000000307805 */ /* 0x000fe4000001ff00 */
[C---:B-----5:R-:W-:Y:S01]  /*3b90*/  @!P2 LEA R12, P3, R4.reuse, R12, 0x1 ;  /* 0x0000000c040ca211 */ /* 0x060fe200078608ff */
[----:B------:R-:W3:Y:S03]  /*3ba0*/  @!P2 LDG.E.128 R44, desc[UR60][R14.64] ;  /* 0x0000003c0e2ca981 */ /* 0x000ee6000c1e1d00 */
[----:B------:R-:W-:-:S05]  /*3bb0*/  @!P2 LEA.HI.X R13, R4, R13, R11, 0x1, P3 ;  /* 0x0000000d040da211 */ /* 0x000fca00018f0c0b */
[----:B------:R0:W5:Y:S01]  /*3bc0*/  @!P2 LDG.E.128 R48, desc[UR60][R12.64] ;  /* 0x0000003c0c30a981 */ /* 0x000162000c1e1d00 */
[----:B------:R-:W-:Y:S02]  /*3bd0*/  ISETP.NE.AND P3, PT, R209, 0x3, PT ;  /* 0x00000003d100780c */ /* 0x000fe40003f65270 */
[----:B------:R-:W-:Y:S01]  /*3be0*/  ISETP.GE.AND P2, PT, R16, R58, PT ;  /* 0x0000003a1000720c */ /* 0x000fe20003f46270 */
[----:B--2---:R-:W-:Y:S02]  /*3bf0*/  IMAD.MOV.U32 R4, RZ, RZ, R38 ;  /* 0x000000ffff047224 */ /* 0x004fe400078e0026 */
[----:B------:R-:W-:Y:S02]  /*3c00*/  IMAD.MOV.U32 R11, RZ, RZ, R39 ;  /* 0x000000ffff0b7224 */ /* 0x000fe400078e0027 */
[----:B------:R-:W-:Y:S01]  /*3c10*/  IMAD.MOV.U32 R57, RZ, RZ, R37 ;  /* 0x000000ffff397224 */ /* 0x000fe200078e0025 */
[----:B------:R-:W-:Y:S02]  /*3c20*/  MOV R56, R36 ;  /* 0x0000002400387202 */ /* 0x000fe40000000f00 */
[----:B------:R-:W-:-:S02]  /*3c30*/  PRMT R111, R111, 0x5410, R4 ;  /* 0x000054106f6f7816 */ /* 0x000fc40000000004 */
[----:B------:R-:W-:Y:S02]  /*3c40*/  PRMT R119, R11, 0x7610, R119 ;  /* 0x000076100b777816 */ /* 0x000fe40000000077 */
[----:B------:R-:W-:Y:S01]  /*3c50*/  PRMT R113, R57, 0x7610, R113 ;  /* 0x0000761039717816 */ /* 0x000fe20000000071 */
[----:B----4-:R-:W-:Y:S02]  /*3c60*/  IMAD.MOV.U32 R4, RZ, RZ, R42 ;  /* 0x000000ffff047224 */ /* 0x010fe400078e002a */
[----:B------:R-:W-:Y:S02]  /*3c70*/  IMAD.MOV.U32 R11, RZ, RZ, R43 ;  /* 0x000000ffff0b7224 */ /* 0x000fe400078e002b */
[----:B0-----:R-:W-:Y:S01]  /*3c80*/  IMAD.MOV.U32 R13, RZ, RZ, R41 ;  /* 0x000000ffff0d7224 */ /* 0x001fe200078e0029 */
        /* <DEDUP_REMOVED lines=9> */
[----:B------:R-:W-:-:S03]  /*3d20*/  IMAD.MOV.U32 R13, RZ, RZ, R45 ;  /* 0x000000ffff0d7224 */ /* 0x000fc600078e002d */
[----:B------:R-:W-:Y:S01]  /*3d30*/  PRMT R105, R4, 0x5410, R11 ;  /* 0x0000541004697816 */ /* 0x000fe2000000000b */
[----:B-----5:R-:W-:Y:S01]  /*3d40*/  IMAD.MOV.U32 R4, RZ, RZ, R50 ;  /* 0x000000ffff047224 */ /* 0x020fe200078e0032 */
[----:B------:R-:W-:Y:S01]  /*3d50*/  PRMT R107, R12, 0x5410, R13 ;  /* 0x000054100c6b7816 */ /* 0x000fe2000000000d */
[----:B------:R-:W-:Y:S02]  /*3d60*/  IMAD.MOV.U32 R11, RZ, RZ, R51 ;  /* 0x000000ffff0b7224 */ /* 0x000fe400078e0033 */
[----:B------:R-:W-:Y:S02]  /*3d70*/  IMAD.MOV.U32 R12, RZ, RZ, R48 ;  /* 0x000000ffff0c7224 */ /* 0x000fe400078e0030 */
[----:B------:R-:W-:Y:S01]  /*3d80*/  IMAD.MOV.U32 R13, RZ, RZ, R49 ;  /* 0x000000ffff0d7224 */ /* 0x000fe200078e0031 */
[----:B------:R-:W-:-:S04]  /*3d90*/  PRMT R108, R4, 0x5410, R11 ;  /* 0x00005410046c7816 */ /* 0x000fc8000000000b */
[----:B------:R-:W-:Y:S01]  /*3da0*/  PRMT R109, R12, 0x5410, R13 ;  /* 0x000054100c6d7816 */ /* 0x000fe2000000000d */
[----:B------:R-:W-:Y:S06]  /*3db0*/  @!P3 BRA `(.L_x_1426) ;  /* 0x000000000004b947 */ /* 0x000fec0003800000 */
[----:B------:R-:W-:Y:S01]  /*3dc0*/  BPT.TRAP 0x1 ;  /* 0x000000040000795c */ /* 0x000fe20000300000 */
.L_x_1426:
[----:B------:R-:W-:Y:S01]  /*3dd0*/  IMAD R4, R18, 0x8, R19 ;  /* 0x0000000812047824 */ /* 0x000fe200078e0213 */
[----:B------:R-:W-:Y:S01]  /*3de0*/  SHF.L.U32 R101, R207, 0x1f, RZ ;  /* 0x0000001fcf657819 */ /* 0x000fe200000006ff */
[----:B------:R-:W0:Y:S01]  /*3df0*/  LDC R104, c[0x0][0x2f4] ;  /* 0x0000bd00ff687b82 */ /* 0x000e220000000800 */
[----:B------:R-:W-:Y:S02]  /*3e00*/  BSSY B1, `(.L_x_1427) ;  /* 0x0000003000017945 */ /* 0x000fe40003800000 */
[----:B------:R-:W1:Y:S02]  /*3e10*/  SYNCS.PHASECHK.TRANS64.TRYWAIT P4, [R4+URZ+0x32490], R101 ;  /* 0x03249065040075a7 */ /* 0x000e64000808017f */
[----:B-1----:R-:W-:Y:S05]  /*3e20*/  @!P4 BRA `(.L_x_1428) ;  /* 0x000001480054c947 */ /* 0x002fea0003800000 */
.L_x_1669:
[----:B------:R-:W-:Y:S05]  /*3e30*/  BSYNC B1 ;  /* 0x0000000000017941 */ /* 0x000fea0003800000 */
.L_x_1427:
[----:B------:R-:W-:Y:S01]  /*3e40*/  UMOV UR4, 0xffffffff ;  /* 0xffffffff00047882 */ /* 0x000fe20000000000 */
[----:B0-----:R-:W-:Y:S02]  /*3e50*/  IMAD.IADD R106, R104, 0x1, -R89 ;  /* 0x00000001686a7824 */ /* 0x001fe400078e0a59 */
[----:B------:R-:W-:Y:S05]  /*3e60*/  BRA.DIV UR4, `(.L_x_1429) ;  /* 0x0000014a04587947 */ /* 0x000fea000b800000 */
[----:B------:R0:W2:Y:S04]  /*3e70*/  SHFL.IDX PT, R95, R103, RZ, 0x1c1f ;  /* 0x001c1fff675f7589 */ /* 0x0000a800000e0000 */
[----:B------:R0:W3:Y:S02]  /*3e80*/  SHFL.IDX PT, R94, R102, RZ, 0x1c1f ;  /* 0x001c1fff665e7589 */ /* 0x0000e400000e0000 */
.L_x_1673:
[----:B------:R-:W-:Y:S01]  /*3e90*/  ISETP.GE.OR P4, PT, R204, R100, P1 ;  /* 0x00000064cc00720c */ /* 0x000fe20000f86670 */
[----:B------:R-:W-:-:S12]  /*3ea0*/  BSSY B1, `(.L_x_1430) ;  /* 0x0000073000017945 */ /* 0x000fd80003800000 */
[----:B------:R-:W-:Y:S05]  /*3eb0*/  @P4 BRA `(.L_x_1431) ;  /* 0x0000000400c44947 */ /* 0x000fea0003800000 */
[----:B------:R-:W4:Y:S01]  /*3ec0*/  S2R R12, SR_TID.X ;  /* 0x00000000000c7919 */ /* 0x000f220000002100 */
[----:B------:R-:W-:Y:S01]  /*3ed0*/  SEL R11, R89, R106, !P0 ;  /* 0x0000006a590b7207 */ /* 0x000fe20004000000 */
[----:B------:R-:W-:Y:S01]  /*3ee0*/  BSSY B2, `(.L_x_1432) ;  /* 0x000006a000027945 */ /* 0x000fe20003800000 */
[----:B---3--:R-:W-:-:S04]  /*3ef0*/  LEA R92, P4, R68, R94, 0x1 ;  /* 0x0000005e445c7211 */ /* 0x008fc800078808ff */
[----:B--2---:R-:W-:Y:S02]  /*3f00*/  LEA.HI.X R93, R68, R95, R32, 0x1, P4 ;  /* 0x0000005f445d7211 */ /* 0x004fe400020f0c20 */
[----:B----4-:R-:W-:Y:S02]  /*3f10*/  IADD3 R13, R12, -0x80, RZ ;  /* 0xffffff800c0d7810 */ /* 0x010fe40007ffe0ff */
[----:B------:R-:W-:Y:S02]  /*3f20*/  SHF.R.S32.HI R12, RZ, 0x1f, R11 ;  /* 0x0000001fff0c7819 */ /* 0x000fe4000001140b */
[----:B------:R-:W-:Y:S02]  /*3f30*/  SHF.R.S32.HI R14, RZ, 0x1f, R13 ;  /* 0x0000001fff0e7819 */ /* 0x000fe4000001140d */
[----:B------:R-:W-:Y:S02]  /*3f40*/  LEA.HI R12, R12, R11, RZ, 0x4 ;  /* 0x0000000b0c0c7211 */ /* 0x000fe400078f20ff */
[----:B------:R-:W-:-:S02]  /*3f50*/  LEA.HI R14, R14, R13, RZ, 0x5 ;  /* 0x0000000d0e0e7211 */ /* 0x000fc400078f28ff */
[----:B------:R-:W-:Y:S01]  /*3f60*/  LEA.HI.SX32 R11, R12, R69, 0x1c ;  /* 0x000000450c0b7211 */ /* 0x000fe200078fe2ff */
[----:B------:R-:W-:Y:S01]  /*3f70*/  IMAD R12, R18, 0x1800, R31 ;  /* 0x00001800120c7824 */ /* 0x000fe200078e021f */
[----:B------:R-:W-:-:S03]  /*3f80*/  SHF.R.S32.HI R14, RZ, 0x5, R14 ;  /* 0x00000005ff0e7819 */ /* 0x000fc6000001140e */
[----:B------:R-:W-:Y:S02]  /*3f90*/  IMAD.SHL.U32 R11, R11, 0x8, RZ ;  /* 0x000000080b0b7824 */ /* 0x000fe400078e00ff */
[----:B------:R-:W-:-:S03]  /*3fa0*/  IMAD R12, R12, 0x2, R19 ;  /* 0x000000020c0c7824 */ /* 0x000fc600078e0213 */
[----:B------:R-:W-:-:S04]  /*3fb0*/  LOP3.LUT R13, R82, 0x38, R11, 0xf8, !PT ;  /* 0x00000038520d7812 */ /* 0x000fc800078ef80b */
[----:B------:R-:W-:-:S05]  /*3fc0*/  LOP3.LUT R13, R13, R80, RZ, 0x3c, !PT ;  /* 0x000000500d0d7212 */ /* 0x000fca00078e3cff */
[----:B------:R-:W-:-:S04]  /*3fd0*/  IMAD R13, R14, 0x200, R13 ;  /* 0x000002000e0d7824 */ /* 0x000fc800078e020d */
[----:B------:R-:W-:-:S04]  /*3fe0*/  IMAD R14, R18, 0x1800, R13 ;  /* 0x00001800120e7824 */ /* 0x000fc800078e020d */
[----:B------:R-:W-:Y:S02]  /*3ff0*/  IMAD R56, R14, 0x2, R19 ;  /* 0x000000020e387824 */ /* 0x000fe400078e0213 */
[----:B------:R-:W2:Y:S04]  /*4000*/  LDS.128 R12, [R12+0x1c400] ;  /* 0x01c400000c0c7984 */ /* 0x000ea80000000c00 */
[----:B------:R-:W3:Y:S01]  /*4010*/  LDS.128 R56, [R56+0x1c400] ;  /* 0x01c4000038387984 */ /* 0x000ee20000000c00 */
[----:B------:R-:W-:Y:S05]  /*4020*/  @P2 BRA `(.L_x_1433) ;  /* 0x0000000400542947 */ /* 0x000fea0003800000 */
[----:B------:R-:W-:Y:S02]  /*4030*/  SHF.R.U32.HI R114, RZ, 0x10, R41 ;  /* 0x00000010ff727819 */ /* 0x000fe40000011629 */
[--C-:B------:R-:W-:Y:S02]  /*4040*/  SHF.R.U64 R110, R36, 0x10, R37.reuse ;  /* 0x00000010246e7819 */ /* 0x100fe40000001225 */
[----:B------:R-:W-:Y:S01]  /*4050*/  SHF.R.U32.HI R115, RZ, 0x10, R37 ;  /* 0x00000010ff737819 */ /* 0x000fe20000011625 */
[----:B------:R-:W-:Y:S01]  /*4060*/  HADD2.F32 R114, -RZ, R114.H0_H0 ;  /* 0x20000072ff727230 */ /* 0x000fe20000004100 */
[--C-:B------:R-:W-:Y:S01]  /*4070*/  SHF.R.U64 R37, R42, 0x10, R43.reuse ;  /* 0x000000102a257819 */ /* 0x100fe2000000122b */
[----:B------:R-:W-:Y:S01]  /*4080*/  HADD2.F32 R110, -RZ, R110.H0_H0 ;  /* 0x2000006eff6e7230 */ /* 0x000fe20000004100 */
[----:B------:R-:W-:Y:S01]  /*4090*/  SHF.R.U32.HI R117, RZ, 0x10, R43 ;  /* 0x00000010ff757819 */ /* 0x000fe2000001162b */
[--C-:B------:R-:W-:Y:S01]  /*40a0*/  HADD2.F32 R43, -RZ, R113.reuse.H0_H0 ;  /* 0x20000071ff2b7230 */ /* 0x100fe20000004100 */
[----:B------:R-:W-:Y:S01]  /*40b0*/  SHF.R.U64 R40, R40, 0x10, R41 ;  /* 0x0000001028287819 */ /* 0x000fe20000001229 */
[----:B--2---:R-:W-:Y:S01]  /*40c0*/  IMAD.MOV.U32 R41, RZ, RZ, R12 ;  /* 0x000000ffff297224 */ /* 0x004fe200078e000c */
[--C-:B------:R-:W-:Y:S01]  /*40d0*/  SHF.R.U64 R36, R38, 0x10, R39.reuse ;  /* 0x0000001026247819 */ /* 0x100fe20000001227 */
[----:B------:R-:W-:Y:S01]  /*40e0*/  HADD2.F32 R113, -RZ, R113.H1_H1 ;  /* 0x30000071ff717230 */ /* 0x000fe20000004100 */
[----:B------:R-:W-:Y:S01]  /*40f0*/  SHF.R.U32.HI R118, RZ, 0x10, R39 ;  /* 0x00000010ff767819 */ /* 0x000fe20000011627 */
[----:B---3--:R-:W-:-:S02]  /*4100*/  HADD2.F32 R38, -RZ, R57.H0_H0 ;  /* 0x20000039ff267230 */ /* 0x008fc40000004100 */
[----:B------:R-:W-:Y:S02]  /*4110*/  IMAD.MOV.U32 R39, RZ, RZ, R15 ;  /* 0x000000ffff277224 */ /* 0x000fe400078e000f */
[----:B------:R-:W-:Y:S02]  /*4120*/  HADD2.F32 R57, -RZ, R57.H1_H1 ;  /* 0x30000039ff397230 */ /* 0x000fe40000004100 */
[--C-:B------:R-:W-:Y:S02]  /*4130*/  HADD2.F32 R12, -RZ, R13.reuse.H0_H0 ;  /* 0x2000000dff0c7230 */ /* 0x100fe40000004100 */
[----:B------:R-:W-:Y:S02]  /*4140*/  HADD2.F32 R15, -RZ, R13.H1_H1 ;  /* 0x3000000dff0f7230 */ /* 0x000fe40000004100 */
[-C--:B------:R-:W-:Y:S01]  /*4150*/  FMUL.FTZ R13, R38, R113.reuse ;  /* 0x00000071260d7220 */ /* 0x080fe20000410000 */
[----:B------:R-:W-:Y:S02]  /*4160*/  HADD2.F32 R42, -RZ, R115.H0_H0 ;  /* 0x20000073ff2a7230 */ /* 0x000fe40000004100 */
[C---:B------:R-:W-:Y:S01]  /*4170*/  FMUL.FTZ R113, R12.reuse, R113 ;  /* 0x000000710c717220 */ /* 0x040fe20000410000 */
[-C--:B------:R-:W-:Y:S01]  /*4180*/  FMUL.FTZ R116, R57, R114.reuse ;  /* 0x0000007239747220 */ /* 0x080fe20000410000 */
[C---:B------:R-:W-:Y:S01]  /*4190*/  FMUL.FTZ R114, R15.reuse, R114 ;  /* 0x000000720f727220 */ /* 0x040fe20000410000 */
[-C--:B------:R-:W-:Y:S01]  /*41a0*/  FFMA.FTZ R12, R12, R43.reuse, -R13 ;  /* 0x0000002b0c0c7223 */ /* 0x080fe2000001080d */
[----:B------:R-:W-:Y:S01]  /*41b0*/  FFMA.FTZ R13, R38, R43, R113 ;  /* 0x0000002b260d7223 */ /* 0x000fe20000010071 */
[-C--:B------:R-:W-:Y:S01]  /*41c0*/  FFMA.FTZ R15, R15, R42.reuse, -R116 ;  /* 0x0000002a0f0f7223 */ /* 0x080fe20000010874 */
[----:B------:R-:W-:Y:S01]  /*41d0*/  FFMA.FTZ R38, R57, R42, R114 ;  /* 0x0000002a39267223 */ /* 0x000fe20000010072 */
[----:B------:R-:W-:-:S02]  /*41e0*/  HADD2.F32 R115, -RZ, R119.H1_H1 ;  /* 0x30000077ff737230 */ /* 0x000fc40000004100 */
[--C-:B------:R-:W-:Y:S01]  /*41f0*/  HADD2.F32 R57, -RZ, R59.reuse.H0_H0 ;  /* 0x2000003bff397230 */ /* 0x100fe20000004100 */
[----:B------:R-:W-:Y:S01]  /*4200*/  F2FP.F16.F32.PACK_AB R15, R15, R12 ;  /* 0x0000000c0f0f723e */ /* 0x000fe200000000ff */
[----:B------:R-:W-:Y:S02]  /*4210*/  HADD2.F32 R59, -RZ, R59.H1_H1 ;  /* 0x3000003bff3b7230 */ /* 0x000fe40000004100 */
[----:B------:R-:W-:Y:S02]  /*4220*/  HADD2.F32 R42, -RZ, R39.H0_H0 ;  /* 0x20000027ff2a7230 */ /* 0x000fe40000004100 */
[----:B------:R-:W-:Y:S02]  /*4230*/  HADD2.F32 R116, -RZ, R117.H0_H0 ;  /* 0x20000075ff747230 */ /* 0x000fe40000004100 */
[----:B------:R-:W-:Y:S02]  /*4240*/  HADD2.F32 R43, -RZ, R39.H1_H1 ;  /* 0x30000027ff2b7230 */ /* 0x000fe40000004100 */
[----:B------:R-:W-:Y:S01]  /*4250*/  FMUL.FTZ R39, R57, R115 ;  /* 0x0000007339277220 */ /* 0x000fe20000410000 */
[----:B------:R-:W-:-:S02]  /*4260*/  HADD2.F32 R113, -RZ, R119.H0_H0 ;  /* 0x20000077ff717230 */ /* 0x000fc40000004100 */
[-C--:B------:R-:W-:Y:S01]  /*4270*/  FMUL.FTZ R120, R59, R116.reuse ;  /* 0x000000743b787220 */ /* 0x080fe20000410000 */
[----:B------:R-:W-:Y:S02]  /*4280*/  HADD2.F32 R114, -RZ, R118.H0_H0 ;  /* 0x20000076ff727230 */ /* 0x000fe40000004100 */
[C---:B------:R-:W-:Y:S01]  /*4290*/  FMUL.FTZ R118, R42.reuse, R115 ;  /* 0x000000732a767220 */ /* 0x040fe20000410000 */
[----:B------:R-:W-:Y:S01]  /*42a0*/  FMUL.FTZ R116, R43, R116 ;  /* 0x000000742b747220 */ /* 0x000fe20000410000 */
[-C--:B------:R-:W-:Y:S02]  /*42b0*/  FFMA.FTZ R39, R42, R113.reuse, -R39 ;  /* 0x000000712a277223 */ /* 0x080fe40000010827 */
[----:B------:R-:W-:Y:S01]  /*42c0*/  FFMA.FTZ R42, R57, R113, R118 ;  /* 0x00000071392a7223 */ /* 0x000fe20000010076 */
[-C--:B------:R-:W-:Y:S01]  /*42d0*/  FFMA.FTZ R120, R43, R114.reuse, -R120 ;  /* 0x000000722b787223 */ /* 0x080fe20000010878 */
[----:B------:R-:W-:Y:S01]  /*42e0*/  FFMA.FTZ R117, R59, R114, R116 ;  /* 0x000000723b757223 */ /* 0x000fe20000010074 */
[----:B------:R-:W-:-:S02]  /*42f0*/  HADD2.F32 R57, -RZ, R112.H0_H0 ;  /* 0x20000070ff397230 */ /* 0x000fc40000004100 */
[----:B------:R-:W-:Y:S01]  /*4300*/  HADD2.F32 R112, -RZ, R112.H1_H1 ;  /* 0x30000070ff707230 */ /* 0x000fe20000004100 */
[----:B------:R-:W-:Y:S01]  /*4310*/  F2FP.F16.F32.PACK_AB R39, R120, R39 ;  /* 0x000000277827723e */ /* 0x000fe200000000ff */
[----:B------:R-:W-:Y:S01]  /*4320*/  HADD2.F32 R59, -RZ, R40.H0_H0 ;  /* 0x20000028ff3b7230 */ /* 0x000fe20000004100 */
[----:B------:R-:W-:Y:S01]  /*4330*/  F2FP.F16.F32.PACK_AB R42, R117, R42 ;  /* 0x0000002a752a723e */ /* 0x000fe200000000ff */
[--C-:B------:R-:W-:Y:S02]  /*4340*/  HADD2.F32 R43, -RZ, R56.reuse.H0_H0 ;  /* 0x20000038ff2b7230 */ /* 0x100fe40000004100 */
[--C-:B------:R-:W-:Y:S02]  /*4350*/  HADD2.F32 R40, -RZ, R41.reuse.H0_H0 ;  /* 0x20000029ff287230 */ /* 0x100fe40000004100 */
[----:B------:R-:W-:Y:S02]  /*4360*/  HADD2.F32 R56, -RZ, R56.H1_H1 ;  /* 0x30000038ff387230 */ /* 0x000fe40000004100 */
[----:B------:R-:W-:Y:S01]  /*4370*/  FMUL.FTZ R113, R43, R112 ;  /* 0x000000702b717220 */ /* 0x000fe20000410000 */
[----:B------:R-:W-:-:S02]  /*4380*/  HADD2.F32 R41, -RZ, R41.H1_H1 ;  /* 0x30000029ff297230 */ /* 0x000fc40000004100 */
[----:B------:R-:W-:Y:S01]  /*4390*/  FMUL.FTZ R112, R40, R112 ;  /* 0x0000007028707220 */ /* 0x000fe20000410000 */
[----:B------:R-:W-:Y:S01]  /*43a0*/  FMUL.FTZ R114, R56, R59 ;  /* 0x0000003b38727220 */ /* 0x000fe20000410000 */
[----:B------:R-:W-:Y:S01]  /*43b0*/  FFMA.FTZ R113, R40, R57, -R113 ;  /* 0x0000003928717223 */ /* 0x000fe20000010871 */
[----:B------:R-:W-:Y:S01]  /*43c0*/  FMUL.FTZ R59, R41, R59 ;  /* 0x0000003b293b7220 */ /* 0x000fe20000410000 */
[----:B------:R-:W-:Y:S01]  /*43d0*/  FFMA.FTZ R112, R43, R57, R112 ;  /* 0x000000392b707223 */ /* 0x000fe20000010070 */
[-C--:B------:R-:W-:Y:S01]  /*43e0*/  FFMA.FTZ R114, R41, R110.reuse, -R114 ;  /* 0x0000006e29727223 */ /* 0x080fe20000010872 */
[----:B------:R-:W-:Y:S02]  /*43f0*/  HADD2.F32 R41, -RZ, R111.H1_H1 ;  /* 0x3000006fff297230 */ /* 0x000fe40000004100 */
[----:B------:R-:W-:Y:S01]  /*4400*/  FFMA.FTZ R59, R56, R110, R59 ;  /* 0x0000006e383b7223 */ /* 0x000fe2000001003b */
[----:B------:R-:W-:Y:S02]  /*4410*/  HADD2.F32 R57, -RZ, R37.H0_H0 ;  /* 0x20000025ff397230 */ /* 0x000fe40000004100 */
[----:B------:R-:W-:Y:S01]  /*4420*/  HADD2.F32 R40, -RZ, R58.H0_H0 ;  /* 0x2000003aff287230 */ /* 0x000fe20000004100 */
[----:B------:R-:W-:Y:S01]  /*4430*/  F2FP.F16.F32.PACK_AB R12, R114, R113 ;  /* 0x00000071720c723e */ /* 0x000fe200000000ff */
[----:B------:R-:W-:Y:S01]  /*4440*/  HADD2.F32 R111, -RZ, R111.H0_H0 ;  /* 0x2000006fff6f7230 */ /* 0x000fe20000004100 */
[----:B------:R-:W-:Y:S01]  /*4450*/  F2FP.F16.F32.PACK_AB R56, R59, R112 ;  /* 0x000000703b38723e */ /* 0x000fe200000000ff */
[----:B------:R-:W-:-:S02]  /*4460*/  HADD2.F32 R37, -RZ, R14.H0_H0 ;  /* 0x2000000eff257230 */ /* 0x000fc40000004100 */
[----:B------:R-:W-:Y:S02]  /*4470*/  HADD2.F32 R58, -RZ, R58.H1_H1 ;  /* 0x3000003aff3a7230 */ /* 0x000fe40000004100 */
[----:B------:R-:W-:Y:S02]  /*4480*/  HADD2.F32 R14, -RZ, R14.H1_H1 ;  /* 0x3000000eff0e7230 */ /* 0x000fe40000004100 */
[----:B------:R-:W-:Y:S02]  /*4490*/  HADD2.F32 R43, -RZ, R36.H0_H0 ;  /* 0x20000024ff2b7230 */ /* 0x000fe40000004100 */
[----:B------:R-:W-:Y:S01]  /*44a0*/  FMUL.FTZ R36, R40, R111 ;  /* 0x0000006f28247220 */ /* 0x000fe20000410000 */
[----:B------:R-:W-:Y:S01]  /*44b0*/  FMUL.FTZ R115, R58, R57 ;  /* 0x000000393a737220 */ /* 0x000fe20000410000 */
[C---:B------:R-:W-:Y:S01]  /*44c0*/  FMUL.FTZ R111, R37.reuse, R111 ;  /* 0x0000006f256f7220 */ /* 0x040fe20000410000 */
[C---:B------:R-:W-:Y:S01]  /*44d0*/  FMUL.FTZ R57, R14.reuse, R57 ;  /* 0x000000390e397220 */ /* 0x040fe20000410000 */
[----:B------:R-:W-:Y:S01]  /*44e0*/  FFMA.FTZ R36, R37, R41, -R36 ;  /* 0x0000002925247223 */ /* 0x000fe20000010824 */
[----:B------:R-:W-:Y:S01]  /*44f0*/  FFMA.FTZ R115, R14, R43, -R115 ;  /* 0x0000002b0e737223 */ /* 0x000fe20000010873 */
[----:B------:R-:W-:Y:S01]  /*4500*/  FFMA.FTZ R111, R40, R41, R111 ;  /* 0x00000029286f7223 */ /* 0x000fe2000001006f */
[----:B------:R-:W-:Y:S01]  /*4510*/  FFMA.FTZ R58, R58, R43, R57 ;  /* 0x0000002b3a3a7223 */ /* 0x000fe20000010039 */
[----:B------:R-:W-:Y:S01]  /*4520*/  F2FP.F16.F32.PACK_AB R57, R38, R13 ;  /* 0x0000000d2639723e */ /* 0x000fe200000000ff */
[----:B------:R-:W-:Y:S01]  /*4530*/  IMAD.MOV.U32 R13, RZ, RZ, R15 ;  /* 0x000000ffff0d7224 */ /* 0x000fe200078e000f */
[----:B------:R-:W-:Y:S01]  /*4540*/  F2FP.F16.F32.PACK_AB R14, R115, R36 ;  /* 0x00000024730e723e */ /* 0x000fe200000000ff */
[----:B------:R-:W-:Y:S01]  /*4550*/  IMAD.MOV.U32 R59, RZ, RZ, R42 ;  /* 0x000000ffff3b7224 */ /* 0x000fe200078e002a */
[----:B------:R-:W-:-:S02]  /*4560*/  F2FP.F16.F32.PACK_AB R58, R58, R111 ;  /* 0x0000006f3a3a723e */ /* 0x000fc400000000ff */
[----:B------:R-:W-:-:S07]  /*4570*/  MOV R15, R39 ;  /* 0x00000027000f7202 */ /* 0x000fce0000000f00 */
.L_x_1433:
[----:B------:R-:W-:Y:S05]  /*4580*/  BSYNC B2 ;  /* 0x0000000000027941 */ /* 0x000fea0003800000 */
.L_x_1432:
[----:B------:R-:W-:Y:S01]  /*4590*/  ISETP.GE.AND P4, PT, R11, R104, PT ;  /* 0x000000680b00720c */ /* 0x000fe20003f86270 */
[----:B--2---:R4:W-:-:S12]  /*45a0*/  ST.E.128 desc[UR60][R92.64], R12 ;  /* 0x0000000c5c007985 */ /* 0x0049d8000c101d3c */
[----:B------:R-:W-:-:S05]  /*45b0*/  @!P4 IMAD.WIDE R94, R11, 0x2, R94 ;  /* 0x000000020b5ec825 */ /* 0x000fca00078e025e */
[----:B---3--:R4:W-:Y:S02]  /*45c0*/  @!P4 ST.E.128 desc[UR60][R94.64], R56 ;  /* 0x000000385e00c985 */ /* 0x0089e4000c101d3c */
.L_x_1431:
[----:B------:R-:W-:Y:S05]  /*45d0*/  BSYNC B1 ;  /* 0x0000000000017941 */ /* 0x000fea0003800000 */
.L_x_1430:
[----:B------:R-:W-:-:S03]  /*45e0*/  UMOV UR4, 0xffffffff ;  /* 0xffffffff00047882 */ /* 0x000fc60000000000 */
[----:B------:R-:W-:Y:S05]  /*45f0*/  BRA.DIV UR4, `(.L_x_1434) ;  /* 0x0000014204c07947 */ /* 0x000fea000b800000 */
[----:B0-----:R-:W0:Y:S04]  /*4600*/  SHFL.IDX PT, R103, R103, 0x1, 0x1c1f ;  /* 0x003c1f0067677f89 */ /* 0x001e2800000e0000 */
[----:B------:R-:W0:Y:S02]  /*4610*/  SHFL.IDX PT, R102, R102, 0x1, 0x1c1f ;  /* 0x003c1f0066667f89 */ /* 0x000e2400000e0000 */
.L_x_1677:
[----:B------:R-:W-:-:S05]  /*4620*/  VIADD R11, R204, 0x40 ;  /* 0x00000040cc0b7836 */ /* 0x000fca0000000000 */
[----:B------:R-:W-:-:S13]  /*4630*/  ISETP.GE.OR P4, PT, R11, R100, P1 ;  /* 0x000000640b00720c */ /* 0x000fda0000f86670 */
[----:B------:R-:W-:Y:S05]  /*4640*/  @P4 BRA `(.L_x_1419) ;  /* 0x0000000800f04947 */ /* 0x000fea0003800000 */
[----:B----4-:R-:W4:Y:S01]  /*4650*/  LDL R13, [R1+0x58] ;  /* 0x00005800010d7983 */ /* 0x010f220000100800 */
[----:B------:R-:W-:Y:S01]  /*4660*/  SEL R106, R89, R106, !P0 ;  /* 0x0000006a596a7207 */ /* 0x000fe20004000000 */
[----:B------:R-:W-:Y:S01]  /*4670*/  VIADD R14, R204, 0x40 ;  /* 0x00000040cc0e7836 */ /* 0x000fe20000000000 */
[----:B0-----:R-:W-:Y:S01]  /*4680*/  LEA R40, P4, R68, R102, 0x1 ;  /* 0x0000006644287211 */ /* 0x001fe200078808ff */
[----:B------:R-:W-:Y:S01]  /*4690*/  VIADD R12, R204, 0x40 ;  /* 0x00000040cc0c7836 */ /* 0x000fe20000000000 */
[----:B------:R-:W-:Y:S01]  /*46a0*/  SHF.R.S32.HI R11, RZ, 0x1f, R106 ;  /* 0x0000001fff0b7819 */ /* 0x000fe2000001146a */
[----:B------:R-:W-:Y:S01]  /*46b0*/  IMAD.SHL.U32 R14, R14, 0x40, RZ ;  /* 0x000000400e0e7824 */ /* 0x000fe200078e00ff */
[----:B------:R-:W-:Y:S01]  /*46c0*/  BSSY B1, `(.L_x_1435) ;  /* 0x0000068000017945 */ /* 0x000fe20003800000 */
[----:B------:R-:W-:Y:S01]  /*46d0*/  IMAD.SHL.U32 R12, R12, 0x40, RZ ;  /* 0x000000400c0c7824 */ /* 0x000fe200078e00ff */
[----:B------:R-:W-:Y:S02]  /*46e0*/  LEA.HI R106, R11, R106, RZ, 0x4 ;  /* 0x0000006a0b6a7211 */ /* 0x000fe400078f20ff */
[----:B------:R-:W-:-:S02]  /*46f0*/  LOP3.LUT R14, R14, 0x1c0, RZ, 0xc0, !PT ;  /* 0x000001c00e0e7812 */ /* 0x000fc400078ec0ff */
[----:B------:R-:W-:Y:S02]  /*4700*/  LEA.HI.SX32 R11, R106, R69, 0x1c ;  /* 0x000000456a0b7211 */ /* 0x000fe400078fe2ff */
[----:B------:R-:W-:Y:S02]  /*4710*/  LOP3.LUT R12, R12, 0x1c0, RZ, 0xc0, !PT ;  /* 0x000001c00c0c7812 */ /* 0x000fe400078ec0ff */
[----:B------:R-:W-:Y:S01]  /*4720*/  SHF.R.U32.HI R14, RZ, 0x3, R14 ;  /* 0x00000003ff0e7819 */ /* 0x000fe2000001160e */
[----:B------:R-:W-:Y:S01]  /*4730*/  IMAD.SHL.U32 R11, R11, 0x8, RZ ;  /* 0x000000080b0b7824 */ /* 0x000fe200078e00ff */
[----:B------:R-:W-:-:S04]  /*4740*/  LEA.HI.X R41, R68, R103, R32, 0x1, P4 ;  /* 0x0000006744297211 */ /* 0x000fc800020f0c20 */
[----:B------:R-:W-:-:S04]  /*4750*/  LOP3.LUT R12, R12, 0x38, R11, 0xf8, !PT ;  /* 0x000000380c0c7812 */ /* 0x000fc800078ef80b */
[----:B------:R-:W-:-:S04]  /*4760*/  LOP3.LUT R12, R12, R14, RZ, 0x3c, !PT ;  /* 0x0000000e0c0c7212 */ /* 0x000fc800078e3cff */
[----:B----4-:R-:W-:Y:S01]  /*4770*/  IADD3 R13, R13, R12, RZ ;  /* 0x0000000c0d0d7210 */ /* 0x010fe20007ffe0ff */
[----:B------:R-:W-:-:S04]  /*4780*/  IMAD R12, R18, 0x1800, R21 ;  /* 0x00001800120c7824 */ /* 0x000fc800078e0215 */
[----:B------:R-:W-:Y:S02]  /*4790*/  IMAD R14, R18, 0x1800, R13 ;  /* 0x00001800120e7824 */ /* 0x000fe400078e020d */
[--C-:B------:R-:W-:Y:S02]  /*47a0*/  IMAD R12, R12, 0x2, R19.reuse ;  /* 0x000000020c0c7824 */ /* 0x100fe400078e0213 */
[----:B------:R-:W-:-:S04]  /*47b0*/  IMAD R36, R14, 0x2, R19 ;  /* 0x000000020e247824 */ /* 0x000fc800078e0213 */
[----:B------:R-:W0:Y:S04]  /*47c0*/  LDS.128 R12, [R12+0x1c400] ;  /* 0x01c400000c0c7984 */ /* 0x000e280000000c00 */
[----:B------:R-:W4:Y:S01]  /*47d0*/  LDS.128 R36, [R36+0x1c400] ;  /* 0x01c4000024247984 */ /* 0x000f220000000c00 */
[----:B------:R-:W-:Y:S05]  /*47e0*/  @P2 BRA `(.L_x_1436) ;  /* 0x0000000400542947 */ /* 0x000fea0003800000 */
[--C-:B--2---:R-:W-:Y:S02]  /*47f0*/  SHF.R.U64 R95, R48, 0x10, R49.reuse ;  /* 0x00000010305f7819 */ /* 0x104fe40000001231 */
[----:B------:R-:W-:Y:S01]  /*4800*/  SHF.R.U32.HI R48, RZ, 0x10, R49 ;  /* 0x00000010ff307819 */ /* 0x000fe20000011631 */
[----:B------:R-:W-:Y:S01]  /*4810*/  HADD2.F32 R49, -RZ, R109.H1_H1 ;  /* 0x3000006dff317230 */ /* 0x000fe20000004100 */
[--C-:B------:R-:W-:Y:S02]  /*4820*/  SHF.R.U64 R44, R44, 0x10, R45.reuse ;  /* 0x000000102c2c7819 */ /* 0x100fe4000000122d */
[----:B------:R-:W-:Y:S01]  /*4830*/  SHF.R.U32.HI R56, RZ, 0x10, R45 ;  /* 0x00000010ff387819 */ /* 0x000fe2000001162d */
[----:B----4-:R-:W-:Y:S01]  /*4840*/  IMAD.MOV.U32 R45, RZ, RZ, R36 ;  /* 0x000000ffff2d7224 */ /* 0x010fe200078e0024 */
[----:B------:R-:W-:Y:S01]  /*4850*/  SHF.R.U64 R42, R46, 0x10, R47 ;  /* 0x000000102e2a7819 */ /* 0x000fe2000000122f */
[----:B------:R-:W-:Y:S01]  /*4860*/  IMAD.MOV.U32 R46, RZ, RZ, R38 ;  /* 0x000000ffff2e7224 */ /* 0x000fe200078e0026 */
[----:B------:R-:W-:Y:S01]  /*4870*/  SHF.R.U64 R43, R50, 0x10, R51 ;  /* 0x00000010322b7819 */ /* 0x000fe20000001233 */
[----:B0-----:R-:W-:Y:S01]  /*4880*/  IMAD.MOV.U32 R36, RZ, RZ, R15 ;  /* 0x000000ffff247224 */ /* 0x001fe200078e000f */
[----:B------:R-:W-:Y:S01]  /*4890*/  SHF.R.U32.HI R59, RZ, 0x10, R47 ;  /* 0x00000010ff3b7819 */ /* 0x000fe2000001162f */
[--C-:B------:R-:W-:Y:S01]  /*48a0*/  HADD2.F32 R38, -RZ, R37.reuse.H0_H0 ;  /* 0x20000025ff267230 */ /* 0x100fe20000004100 */
[----:B------:R-:W-:Y:S01]  /*48b0*/  SHF.R.U32.HI R57, RZ, 0x10, R51 ;  /* 0x00000010ff397819 */ /* 0x000fe20000011633 */
[----:B------:R-:W-:-:S02]  /*48c0*/  HADD2.F32 R37, -RZ, R37.H1_H1 ;  /* 0x30000025ff257230 */ /* 0x000fc40000004100 */
[--C-:B------:R-:W-:Y:S02]  /*48d0*/  HADD2.F32 R15, -RZ, R13.reuse.H0_H0 ;  /* 0x2000000dff0f7230 */ /* 0x100fe40000004100 */
[----:B------:R-:W-:Y:S02]  /*48e0*/  HADD2.F32 R50, -RZ, R48.H0_H0 ;  /* 0x20000030ff327230 */ /* 0x000fe40000004100 */
[----:B------:R-:W-:Y:S02]  /*48f0*/  HADD2.F32 R13, -RZ, R13.H1_H1 ;  /* 0x3000000dff0d7230 */ /* 0x000fe40000004100 */
[----:B------:R-:W-:Y:S02]  /*4900*/  HADD2.F32 R48, -RZ, R56.H0_H0 ;  /* 0x20000038ff307230 */ /* 0x000fe40000004100 */
[-C--:B------:R-:W-:Y:S01]  /*4910*/  FMUL.FTZ R58, R37, R50.reuse ;  /* 0x00000032253a7220 */ /* 0x080fe20000410000 */
[----:B------:R-:W-:Y:S02]  /*4920*/  HADD2.F32 R47, -RZ, R107.H1_H1 ;  /* 0x3000006bff2f7230 */ /* 0x000fe40000004100 */
[-C--:B------:R-:W-:Y:S01]  /*4930*/  FMUL.FTZ R56, R38, R49.reuse ;  /* 0x0000003126387220 */ /* 0x080fe20000410000 */
[----:B------:R-:W-:Y:S01]  /*4940*/  FMUL.FTZ R50, R13, R50 ;  /* 0x000000320d327220 */ /* 0x000fe20000410000 */
[----:B------:R-:W-:Y:S01]  /*4950*/  FMUL.FTZ R49, R15, R49 ;  /* 0x000000310f317220 */ /* 0x000fe20000410000 */
[-C--:B------:R-:W-:Y:S01]  /*4960*/  FFMA.FTZ R51, R13, R48.reuse, -R58 ;  /* 0x000000300d337223 */ /* 0x080fe2000001083a */
[----:B------:R-:W-:Y:S01]  /*4970*/  FFMA.FTZ R56, R15, R47, -R56 ;  /* 0x0000002f0f387223 */ /* 0x000fe20000010838 */
[----:B------:R-:W-:Y:S01]  /*4980*/  FFMA.FTZ R58, R37, R48, R50 ;  /* 0x00000030253a7223 */ /* 0x000fe20000010032 */
[----:B------:R-:W-:-:S02]  /*4990*/  HADD2.F32 R48, -RZ, R108.H1_H1 ;  /* 0x3000006cff307230 */ /* 0x000fc40000004100 */
[----:B------:R-:W-:Y:S01]  /*49a0*/  FFMA.FTZ R49, R38, R47, R49 ;  /* 0x0000002f26317223 */ /* 0x000fe20000010031 */
[--C-:B------:R-:W-:Y:S02]  /*49b0*/  HADD2.F32 R15, -RZ, R39.reuse.H0_H0 ;  /* 0x20000027ff0f7230 */ /* 0x100fe40000004100 */
[--C-:B------:R-:W-:Y:S02]  /*49c0*/  HADD2.F32 R13, -RZ, R36.reuse.H0_H0 ;  /* 0x20000024ff0d7230 */ /* 0x100fe40000004100 */
[----:B------:R-:W-:Y:S02]  /*49d0*/  HADD2.F32 R39, -RZ, R39.H1_H1 ;  /* 0x30000027ff277230 */ /* 0x000fe40000004100 */
[-C--:B------:R-:W-:Y:S01]  /*49e0*/  FMUL.FTZ R50, R15, R48.reuse ;  /* 0x000000300f327220 */ /* 0x080fe20000410000 */
[----:B------:R-:W-:Y:S02]  /*49f0*/  HADD2.F32 R47, -RZ, R57.H0_H0 ;  /* 0x20000039ff2f7230 */ /* 0x000fe40000004100 */
[----:B------:R-:W-:Y:S01]  /*4a00*/  FMUL.FTZ R48, R13, R48 ;  /* 0x000000300d307220 */ /* 0x000fe20000410000 */
[----:B------:R-:W-:Y:S01]  /*4a10*/  HADD2.F32 R36, -RZ, R36.H1_H1 ;  /* 0x30000024ff247230 */ /* 0x000fe20000004100 */
[----:B------:R-:W-:Y:S01]  /*4a20*/  F2FP.F16.F32.PACK_AB R49, R58, R49 ;  /* 0x000000313a31723e */ /* 0x000fe200000000ff */
[----:B------:R-:W-:-:S02]  /*4a30*/  HADD2.F32 R38, -RZ, R105.H1_H1 ;  /* 0x30000069ff267230 */ /* 0x000fc40000004100 */
[-C--:B------:R-:W-:Y:S01]  /*4a40*/  FMUL.FTZ R93, R39, R47.reuse ;  /* 0x0000002f275d7220 */ /* 0x080fe20000410000 */
[----:B------:R-:W-:Y:S02]  /*4a50*/  HADD2.F32 R37, -RZ, R59.H0_H0 ;  /* 0x2000003bff257230 */ /* 0x000fe40000004100 */
[C---:B---3--:R-:W-:Y:S01]  /*4a60*/  FMUL.FTZ R94, R36.reuse, R47 ;  /* 0x0000002f245e7220 */ /* 0x048fe20000410000 */
[----:B------:R-:W-:Y:S02]  /*4a70*/  HADD2.F32 R44, -RZ, R44.H0_H0 ;  /* 0x2000002cff2c7230 */ /* 0x000fe40000004100 */
[-C--:B------:R-:W-:Y:S01]  /*4a80*/  FFMA.FTZ R57, R13, R38.reuse, -R50 ;  /* 0x000000260d397223 */ /* 0x080fe20000010832 */
[----:B------:R-:W-:Y:S01]  /*4a90*/  FFMA.FTZ R59, R15, R38, R48 ;  /* 0x000000260f3b7223 */ /* 0x000fe20000010030 */
[-C--:B------:R-:W-:Y:S01]  /*4aa0*/  FFMA.FTZ R92, R36, R37.reuse, -R93 ;  /* 0x00000025245c7223 */ /* 0x080fe2000001085d */
[----:B------:R-:W-:Y:S01]  /*4ab0*/  FFMA.FTZ R94, R39, R37, R94 ;  /* 0x00000025275e7223 */ /* 0x000fe2000001005e */
[----:B------:R-:W-:-:S02]  /*4ac0*/  HADD2.F32 R38, -RZ, R109.H0_H0 ;  /* 0x2000006dff267230 */ /* 0x000fc40000004100 */
[----:B------:R-:W-:Y:S02]  /*4ad0*/  HADD2.F32 R15, -RZ, R45.H0_H0 ;  /* 0x2000002dff0f7230 */ /* 0x000fe40000004100 */
[----:B------:R-:W-:Y:S01]  /*4ae0*/  HADD2.F32 R37, -RZ, R95.H0_H0 ;  /* 0x2000005fff257230 */ /* 0x000fe20000004100 */
[----:B------:R-:W-:Y:S01]  /*4af0*/  F2FP.F16.F32.PACK_AB R59, R94, R59 ;  /* 0x0000003b5e3b723e */ /* 0x000fe200000000ff */
[----:B------:R-:W-:Y:S02]  /*4b00*/  HADD2.F32 R45, -RZ, R45.H1_H1 ;  /* 0x3000002dff2d7230 */ /* 0x000fe40000004100 */
[----:B------:R-:W-:Y:S01]  /*4b10*/  FMUL.FTZ R48, R15, R38 ;  /* 0x000000260f307220 */ /* 0x000fe20000410000 */
[----:B------:R-:W-:Y:S02]  /*4b20*/  HADD2.F32 R36, -RZ, R107.H0_H0 ;  /* 0x2000006bff247230 */ /* 0x000fe40000004100 */
[--C-:B------:R-:W-:Y:S02]  /*4b30*/  HADD2.F32 R13, -RZ, R12.reuse.H0_H0 ;  /* 0x2000000cff0d7230 */ /* 0x100fe40000004100 */
[----:B------:R-:W-:Y:S01]  /*4b40*/  FMUL.FTZ R39, R45, R37 ;  /* 0x000000252d277220 */ /* 0x000fe20000410000 */
[----:B------:R-:W-:-:S02]  /*4b50*/  HADD2.F32 R12, -RZ, R12.H1_H1 ;  /* 0x3000000cff0c7230 */ /* 0x000fc40000004100 */
[----:B------:R-:W-:Y:S02]  /*4b60*/  HADD2.F32 R108, -RZ, R108.H0_H0 ;  /* 0x2000006cff6c7230 */ /* 0x000fe40000004100 */
[C---:B------:R-:W-:Y:S01]  /*4b70*/  FMUL.FTZ R38, R13.reuse, R38 ;  /* 0x000000260d267220 */ /* 0x040fe20000410000 */
[----:B------:R-:W-:Y:S01]  /*4b80*/  FFMA.FTZ R48, R13, R36, -R48 ;  /* 0x000000240d307223 */ /* 0x000fe20000010830 */
[C---:B------:R-:W-:Y:S01]  /*4b90*/  FMUL.FTZ R50, R12.reuse, R37 ;  /* 0x000000250c327220 */ /* 0x040fe20000410000 */
[----:B------:R-:W-:Y:S01]  /*4ba0*/  FFMA.FTZ R39, R12, R44, -R39 ;  /* 0x0000002c0c277223 */ /* 0x000fe20000010827 */
[----:B------:R-:W-:Y:S02]  /*4bb0*/  HADD2.F32 R13, -RZ, R46.H0_H0 ;  /* 0x2000002eff0d7230 */ /* 0x000fe40000004100 */
[----:B------:R-:W-:Y:S01]  /*4bc0*/  FFMA.FTZ R38, R15, R36, R38 ;  /* 0x000000240f267223 */ /* 0x000fe20000010026 */
[----:B------:R-:W-:Y:S02]  /*4bd0*/  HADD2.F32 R43, -RZ, R43.H0_H0 ;  /* 0x2000002bff2b7230 */ /* 0x000fe40000004100 */
[----:B------:R-:W-:Y:S01]  /*4be0*/  FFMA.FTZ R45, R45, R44, R50 ;  /* 0x0000002c2d2d7223 */ /* 0x000fe20000010032 */
[----:B------:R-:W-:-:S02]  /*4bf0*/  HADD2.F32 R12, -RZ, R14.H0_H0 ;  /* 0x2000000eff0c7230 */ /* 0x000fc40000004100 */
[-C--:B------:R-:W-:Y:S01]  /*4c00*/  FMUL.FTZ R37, R13, R108.reuse ;  /* 0x0000006c0d257220 */ /* 0x080fe20000410000 */
        /* <DEDUP_REMOVED lines=17> */
[----:B------:R-:W-:Y:S02]  /*4d20*/  F2FP.F16.F32.PACK_AB R15, R92, R57 ;  /* 0x000000395c0f723e */ /* 0x000fe400000000ff */
[----:B------:R-:W-:-:S07]  /*4d30*/  F2FP.F16.F32.PACK_AB R38, R43, R108 ;  /* 0x0000006c2b26723e */ /* 0x000fce00000000ff */
.L_x_1436:
[----:B------:R-:W-:Y:S05]  /*4d40*/  BSYNC B1 ;  /* 0x0000000000017941 */ /* 0x000fea0003800000 */
.L_x_1435:
[----:B------:R-:W-:Y:S01]  /*4d50*/  ISETP.GE.AND P2, PT, R11, R104, PT ;  /* 0x000000680b00720c */ /* 0x000fe20003f46270 */
[----:B0-----:R0:W-:Y:S02]  /*4d60*/  ST.E.128 desc[UR60][R40.64], R12 ;  /* 0x0000000c28007985 */ /* 0x0011e4000c101d3c */
[----:B0-----:R-:W-:Y:S01]  /*4d70*/  MOV R12, R102 ;  /* 0x00000066000c7202 */ /* 0x001fe20000000f00 */
[----:B------:R-:W-:-:S09]  /*4d80*/  IMAD.MOV.U32 R13, RZ, RZ, R103 ;  /* 0x000000ffff0d7224 */ /* 0x000fd200078e0067 */
[----:B------:R-:W-:Y:S05]  /*4d90*/  @P2 BRA `(.L_x_1419) ;  /* 0x00000004001c2947 */ /* 0x000fea0003800000 */
[----:B------:R-:W-:-:S05]  /*4da0*/  IMAD.WIDE R12, R11, 0x2, R12 ;  /* 0x000000020b0c7825 */ /* 0x000fca00078e020c */
[----:B----4-:R0:W-:Y:S01]  /*4db0*/  ST.E.128 desc[UR60][R12.64], R36 ;  /* 0x000000240c007985 */ /* 0x0101e2000c101d3c */
[----:B------:R-:W-:Y:S05]  /*4dc0*/  BRA `(.L_x_1419) ;  /* 0x0000000400107947 */ /* 0x000fea0003800000 */
.L_x_1400:
[----:B------:R-:W-:-:S13]  /*4dd0*/  ISETP.NE.AND P3, PT, R209, 0x3, PT ;  /* 0x00000003d100780c */ /* 0x000fda0003f65270 */
[----:B------:R-:W-:Y:S05]  /*4de0*/  @!P3 BRA `(.L_x_1437) ;  /* 0x000000000004b947 */ /* 0x000fea0003800000 */
[----:B------:R-:W-:Y:S01]  /*4df0*/  BPT.TRAP 0x1 ;  /* 0x000000040000795c */ /* 0x000fe20000300000 */
.L_x_1437:
[----:B------:R-:W-:Y:S01]  /*4e00*/  IMAD R4, R18, 0x8, R19 ;  /* 0x0000000812047824 */ /* 0x000fe200078e0213 */
[----:B------:R-:W-:Y:S01]  /*4e10*/  SHF.L.U32 R101, R207, 0x1f, RZ ;  /* 0x0000001fcf657819 */ /* 0x000fe200000006ff */
[----:B------:R-:W-:Y:S01]  /*4e20*/  BSSY B1, `(.L_x_1438) ;  /* 0x0000004000017945 */ /* 0x000fe20003800000 */
[----:B------:R-:W-:Y:S02]  /*4e30*/  SHF.R.S32.HI R98, RZ, 0x1f, R97 ;  /* 0x0000001fff627819 */ /* 0x000fe40000011461 */
[----:B------:R-:W0:Y:S02]  /*4e40*/  SYNCS.PHASECHK.TRANS64.TRYWAIT P2, [R4+URZ+0x32490], R101 ;  /* 0x03249065040075a7 */ /* 0x000e24000804017f */
[----:B0-----:R-:W-:Y:S05]  /*4e50*/  @!P2 BRA `(.L_x_1439) ;  /* 0x0000013800f4a947 */ /* 0x001fea0003800000 */
.L_x_1678:
[----:B------:R-:W-:Y:S05]  /*4e60*/  BSYNC B1 ;  /* 0x0000000000017941 */ /* 0x000fea0003800000 */
.L_x_1438:
[----:B------:R-:W-:Y:S01]  /*4e70*/  ULDC.64 UR4, c[0x0][0x300] ;  /* 0x0000c00000047ab9 */ /* 0x000fe20000000a00 */
[----:B-----5:R-:W-:Y:S01]  /*4e80*/  SHF.R.S32.HI R99, RZ, 0x1f, R96 ;  /* 0x0000001fff637819 */ /* 0x020fe20000011460 */
[----:B------:R-:W-:Y:S02]  /*4e90*/  IMAD R14, R98, UR4, RZ ;  /* 0x00000004620e7c24 */ /* 0x000fe4000f8e02ff */
[----:B------:R-:W-:-:S04]  /*4ea0*/  IMAD.WIDE.U32 R12, R97, UR4, RZ ;  /* 0x00000004610c7c25 */ /* 0x000fc8000f8e00ff */
[----:B------:R-:W-:Y:S01]  /*4eb0*/  IMAD R11, R97, UR5, R14 ;  /* 0x00000005610b7c24 */ /* 0x000fe2000f8e020e */
[----:B------:R-:W-:Y:S01]  /*4ec0*/  ULDC.64 UR4, c[0x0][0x310] ;  /* 0x0000c40000047ab9 */ /* 0x000fe20000000a00 */
[----:B------:R-:W-:Y:S02]  /*4ed0*/  IMAD R100, R26, -0x60, R30 ;  /* 0xffffffa01a647824 */ /* 0x000fe400078e021e */
[----:B------:R-:W-:Y:S02]  /*4ee0*/  IMAD R15, R99, UR4, RZ ;  /* 0x00000004630f7c24 */ /* 0x000fe4000f8e02ff */
[----:B------:R-:W-:Y:S01]  /*4ef0*/  IMAD.IADD R13, R13, 0x1, R11 ;  /* 0x000000010d0d7824 */ /* 0x000fe200078e020b */
        /* <DEDUP_REMOVED lines=18> */
.L_x_1682:
        /* <DEDUP_REMOVED lines=13> */
.L_x_1442:
[----:B------:R-:W-:Y:S05]  /*50f0*/  BSYNC B1 ;  /* 0x0000000000017941 */ /* 0x000fea0003800000 */
.L_x_1441:
[----:B------:R-:W-:-:S03]  /*5100*/  UMOV UR4, 0xffffffff ;  /* 0xffffffff00047882 */ /* 0x000fc60000000000 */
[----:B------:R-:W-:Y:S05]  /*5110*/  BRA.DIV UR4, `(.L_x_1443) ;  /* 0x0000013a04a07947 */ /* 0x000fea000b800000 */
[----:B--2-4-:R2:W4:Y:S04]  /*5120*/  SHFL.IDX PT, R37, R41, 0x1, 0x1c1f ;  /* 0x003c1f0029257f89 */ /* 0x01452800000e0000 */
[----:B---3--:R2:W3:Y:S02]  /*5130*/  SHFL.IDX PT, R14, R40, 0x1, 0x1c1f ;  /* 0x003c1f00280e7f89 */ /* 0x0084e400000e0000 */
.L_x_1686:
        /* <DEDUP_REMOVED lines=13> */
.L_x_1419:
[----:B------:R-:W-:Y:S05]  /*5210*/  BSYNC B0 ;  /* 0x0000000000007941 */ /* 0x000fea0003800000 */
.L_x_1399:
        /* <DEDUP_REMOVED lines=9> */
[----:B--2---:R2:W-:Y:S01]  /*52b0*/  BAR.SYNC.DEFER_BLOCKING R91, 0x80 ;  /* 0x0002005b0000751d */ /* 0x0045e20000010000 */
[----:B-----5:R-:W-:-:S13]  /*52c0*/  LOP3.LUT P2, RZ, R11, 0x7f, RZ, 0xc0, !PT ;  /* 0x0000007f0bff7812 */ /* 0x020fda000784c0ff */
[----:B------:R-:W-:-:S05]  /*52d0*/  @!P2 VIADD R11, R4, 0x324a0 ;  /* 0x000324a0040ba836 */ /* 0x000fca0000000000 */
[----:B------:R-:W-:-:S04]  /*52e0*/  @!P2 PRMT R11, RZ, 0x654, R11 ;  /* 0x00000654ff0ba816 */ /* 0x000fc8000000000b */
[----:B------:R2:W-:Y:S01]  /*52f0*/  @!P2 SYNCS.ARRIVE.TRANS64.RED.A1T0 RZ, [R11+URZ], RZ ;  /* 0x000000ff0bffa9a7 */ /* 0x0005e2000810043f */
[----:B------:R-:W-:Y:S05]  /*5300*/  @!P3 BRA `(.L_x_1445) ;  /* 0x000000000004b947 */ /* 0x000fea0003800000 */
[----:B------:R-:W-:Y:S01]  /*5310*/  BPT.TRAP 0x1 ;  /* 0x000000040000795c */ /* 0x000fe20000300000 */
.L_x_1445:
[----:B------:R-:W-:Y:S05]  /*5320*/  BSYNC B0 ;  /* 0x0000000000007941 */ /* 0x000fea0003800000 */
.L_x_1444:
[----:B------:R-:W5:Y:S01]  /*5330*/  SYNCS.PHASECHK.TRANS64.TRYWAIT P3, [R4+URZ+0x324b0], R101 ;  /* 0x0324b065040075a7 */ /* 0x000f62000806017f */
[----:B------:R-:W-:Y:S04]  /*5340*/  BSSY B0, `(.L_x_1446) ;  /* 0x0000002000007945 */ /* 0x000fe80003800000 */
[----:B-----5:R-:W-:Y:S05]  /*5350*/  @!P3 BRA `(.L_x_1447) ;  /* 0x000001380058b947 */ /* 0x020fea0003800000 */
.L_x_1687:
[----:B------:R-:W-:Y:S05]  /*5360*/  BSYNC B0 ;  /* 0x0000000000007941 */ /* 0x000fea0003800000 */
.L_x_1446:
[----:B------:R-:W-:Y:S01]  /*5370*/  ULDC.64 UR4, c[0x0][0x328] ;  /* 0x0000ca0000047ab9 */ /* 0x000fe20000000a00 */
[----:B------:R-:W-:Y:S01]  /*5380*/  IMAD.IADD R100, R100, 0x1, -R204 ;  /* 0x0000000164647824 */ /* 0x000fe200078e0acc */
[----:B------:R-:W-:Y:S01]  /*5390*/  BSSY B0, `(.L_x_1448) ;  /* 0x0000043000007945 */ /* 0x000fe20003800000 */
[----:B------:R-:W-:Y:S02]  /*53a0*/  IMAD R98, R98, UR4, RZ ;  /* 0x0000000462627c24 */ /* 0x000fe4000f8e02ff */
[----:B0--34-:R-:W-:-:S04]  /*53b0*/  IMAD.WIDE.U32 R12, R97, UR4, RZ ;  /* 0x00000004610c7c25 */ /* 0x019fc8000f8e00ff */
[----:B------:R-:W-:Y:S01]  /*53c0*/  IMAD R97, R97, UR5, R98 ;  /* 0x0000000561617c24 */ /* 0x000fe2000f8e0262 */
[----:B------:R-:W-:Y:S02]  /*53d0*/  ULDC.64 UR4, c[0x0][0x338] ;  /* 0x0000ce0000047ab9 */ /* 0x000fe40000000a00 */
[----:B------:R-:W-:Y:S02]  /*53e0*/  IMAD R99, R99, UR4, RZ ;  /* 0x0000000463637c24 */ /* 0x000fe4000f8e02ff */
[----:B------:R-:W-:Y:S02]  /*53f0*/  IADD3 R13, R13, R97, RZ ;  /* 0x000000610d0d7210 */ /* 0x000fe40007ffe0ff */
        /* <DEDUP_REMOVED lines=9> */
[----:B------:R-:W-:Y:S01]  /*5490*/  LEA R44, P3, R12, UR4, 0x1 ;  /* 0x000000040c2c7c11 */ /* 0x000fe2000f8608ff */
[----:B------:R-:W-:-:S03]  /*54a0*/  IMAD R11, R18, 0x6000, R75 ;  /* 0x00006000120b7824 */ /* 0x000fc600078e024b */
[----:B------:R-:W-:Y:S01]  /*54b0*/  LEA.HI.X R45, R12, UR5, R13, 0x1, P3 ;  /* 0x000000050c2d7c11 */ /* 0x000fe200098f0c0d */
[----:B------:R-:W-:Y:S01]  /*54c0*/  IMAD.IADD R13, R78, 0x1, R11 ;  /* 0x000000014e0d7824 */ /* 0x000fe200078e020b */
[----:B------:R-:W-:Y:S01]  /*54d0*/  ISETP.GE.AND P3, PT, R100, 0x1, PT ;  /* 0x000000016400780c */ /* 0x000fe20003f66270 */
[----:B------:R0:W2:Y:S01]  /*54e0*/  SHFL.IDX PT, R49, R44, RZ, 0x1c1f ;  /* 0x001c1fff2c317589 */ /* 0x0000a200000e0000 */
[--C-:B------:R-:W-:Y:S02]  /*54f0*/  IMAD R42, R11, 0x2, R24.reuse ;  /* 0x000000020b2a7824 */ /* 0x100fe400078e0218 */
[----:B------:R-:W-:Y:S01]  /*5500*/  IMAD R11, R13, 0x2, R24 ;  /* 0x000000020d0b7824 */ /* 0x000fe200078e0218 */
[----:B------:R0:W3:Y:S08]  /*5510*/  SHFL.IDX PT, R47, R45, RZ, 0x1c1f ;  /* 0x001c1fff2d2f7589 */ /* 0x0000f000000e0000 */
[----:B0-----:R-:W-:Y:S05]  /*5520*/  @!P3 BRA `(.L_x_1449) ;  /* 0x0000000000a4b947 */ /* 0x001fea0003800000 */
[----:B------:R-:W-:Y:S02]  /*5530*/  ISETP.NE.AND P5, PT, R20, RZ, PT ;  /* 0x000000ff1400720c */ /* 0x000fe40003fa5270 */
[----:B------:R-:W-:Y:S02]  /*5540*/  ISETP.NE.AND P4, PT, R10, RZ, PT ;  /* 0x000000ff0a00720c */ /* 0x000fe40003f85270 */
[----:B------:R-:W-:-:S09]  /*5550*/  PRMT R43, R87, 0x8880, RZ ;  /* 0x00008880572b7816 */ /* 0x000fd200000000ff */
[----:B------:R-:W0:Y:S01]  /*5560*/  @P5 LDS.128 R12, [R42] ;  /* 0x000000002a0c5984 */ /* 0x000e220000000c00 */
[----:B-12---:R-:W-:-:S04]  /*5570*/  @P5 LEA R40, P3, R16, R49, 0x1 ;  /* 0x0000003110285211 */ /* 0x006fc800078608ff */
        /* <DEDUP_REMOVED lines=36> */
.L_x_1449:
[----:B------:R-:W-:Y:S05]  /*57c0*/  BSYNC B0 ;  /* 0x0000000000007941 */ /* 0x000fea0003800000 */
.L_x_1448:
[----:B------:R-:W-:Y:S01]  /*57d0*/  ISETP.GE.AND P3, PT, R100, 0x41, PT ;  /* 0x000000416400780c */ /* 0x000fe20003f66270 */
[----:B------:R-:W4:Y:S01]  /*57e0*/  SHFL.IDX PT, R45, R45, 0x1, 0x1c1f ;  /* 0x003c1f002d2d7f89 */ /* 0x000f2200000e0000 */
[----:B------:R-:W-:Y:S03]  /*57f0*/  BSSY B0, `(.L_x_1450) ;  /* 0x000002c000007945 */ /* 0x000fe60003800000 */
[----:B------:R0:W0:Y:S08]  /*5800*/  SHFL.IDX PT, R43, R44, 0x1, 0x1c1f ;  /* 0x003c1f002c2b7f89 */ /* 0x00003000000e0000 */
[----:B------:R-:W-:Y:S05]  /*5810*/  @!P3 BRA `(.L_x_1451) ;  /* 0x0000000000a4b947 */ /* 0x000fea0003800000 */
[----:B------:R-:W-:Y:S02]  /*5820*/  ISETP.NE.AND P5, PT, R20, RZ, PT ;  /* 0x000000ff1400720c */ /* 0x000fe40003fa5270 */
[----:B------:R-:W-:Y:S02]  /*5830*/  ISETP.NE.AND P4, PT, R10, RZ, PT ;  /* 0x000000ff0a00720c */ /* 0x000fe40003f85270 */
[----:B0-----:R-:W-:-:S09]  /*5840*/  PRMT R44, R87, 0x8880, RZ ;  /* 0x00008880572c7816 */ /* 0x001fd200000000ff */
[----:B------:R-:W0:Y:S01]  /*5850*/  @P5 LDS.128 R12, [R42+0x2000] ;  /* 0x002000002a0c5984 */ /* 0x000e220000000c00 */
[----:B-1----:R-:W-:-:S04]  /*5860*/  @P5 LEA R40, P3, R16, R43, 0x1 ;  /* 0x0000002b10285211 */ /* 0x002fc800078608ff */
[----:B----4-:R-:W-:Y:S02]  /*5870*/  @P5 LEA.HI.X R41, R16, R45, R17, 0x1, P3 ;  /* 0x0000002d10295211 */ /* 0x010fe400018f0c11 */
[----:B------:R-:W-:-:S04]  /*5880*/  @P4 LEA R38, P3, R2, R43, 0x1 ;  /* 0x0000002b02264211 */ /* 0x000fc800078608ff */
[----:B------:R-:W-:Y:S02]  /*5890*/  @P4 LEA.HI.X R39, R2, R45, R206, 0x1, P3 ;  /* 0x0000002d02274211 */ /* 0x000fe400018f0cce */
[----:B------:R-:W-:-:S13]  /*58a0*/  ISETP.NE.AND P3, PT, R9, RZ, PT ;  /* 0x000000ff0900720c */ /* 0x000fda0003f65270 */
[----:B------:R-:W-:-:S04]  /*58b0*/  @P3 LEA R36, P6, R213, R43, 0x1 ;  /* 0x0000002bd5243211 */ /* 0x000fc800078c08ff */
[----:B------:R-:W-:Y:S01]  /*58c0*/  @P3 LEA.HI.X R37, R213, R45, R222, 0x1, P6 ;  /* 0x0000002dd5253211 */ /* 0x000fe200030f0cde */
[----:B0-----:R0:W-:Y:S01]  /*58d0*/  @P5 ST.E.128 desc[UR60][R40.64], R12 ;  /* 0x0000000c28005985 */ /* 0x0011e2000c101d3c */
        /* <DEDUP_REMOVED lines=29> */
.L_x_1451:
[----:B------:R-:W-:Y:S05]  /*5ab0*/  BSYNC B0 ;  /* 0x0000000000007941 */ /* 0x000fea0003800000 */
.L_x_1450:
[----:B------:R-:W-:Y:S01]  /*5ac0*/  @!PT LDS RZ, [RZ] ;  /* 0x00000000fffff984 */ /* 0x000fe20000000800 */
[----:B------:R-:W-:Y:S01]  /*5ad0*/  @!PT LDS RZ, [RZ] ;  /* 0x00000000fffff984 */ /* 0x000fe20000000800 */
[----:B------:R-:W-:Y:S01]  /*5ae0*/  @!PT LDS RZ, [RZ] ;  /* 0x00000000fffff984 */ /* 0x000fe20000000800 */
[----:B------:R-:W-:Y:S01]  /*5af0*/  @!PT LDS RZ, [RZ] ;  /* 0x00000000fffff984 */ /* 0x000fe20000000800 */
[----:B------:R5:W-:Y:S06]  /*5b00*/  MEMBAR.ALL.CTA ;  /* 0x0000000000007992 */ /* 0x000bec0000008000 */
[----:B-----5:R-:W5:Y:S01]  /*5b10*/  FENCE.VIEW.ASYNC.S ;  /* 0x00000000000073c6 */ /* 0x020f620000000000 */
[----:B-1----:R-:W-:Y:S01]  /*5b20*/  @!P2 VIADD R4, R4, 0x324c0 ;  /* 0x000324c00404a836 */ /* 0x002fe20000000000 */
[----:B-----5:R1:W-:Y:S01]  /*5b30*/  BAR.SYNC.DEFER_BLOCKING R91, 0x80 ;  /* 0x0002005b0000751d */ /* 0x0203e20000010000 */
[----:B------:R-:W-:-:S03]  /*5b40*/  ISETP.NE.AND P3, PT, R0, RZ, PT ;  /* 0x000000ff0000720c */ /* 0x000fc60003f65270 */
[----:B------:R-:W-:Y:S02]  /*5b50*/  @!P2 PRMT R4, RZ, 0x654, R4 ;  /* 0x00000654ff04a816 */ /* 0x000fe40000000004 */
[----:B------:R-:W-:Y:S02]  /*5b60*/  IADD3 R18, R18, 0x1, RZ ;  /* 0x0000000112127810 */ /* 0x000fe40007ffe0ff */
[----:B------:R1:W-:Y:S02]  /*5b70*/  @!P2 SYNCS.ARRIVE.TRANS64.RED.A1T0 RZ, [R4+URZ], RZ ;  /* 0x000000ff04ffa9a7 */ /* 0x0003e4000810043f */
[----:B------:R-:W-:-:S04]  /*5b80*/  ISETP.NE.AND P2, PT, R18, 0x2, PT ;  /* 0x000000021200780c */ /* 0x000fc80003f45270 */
[----:B------:R-:W-:Y:S02]  /*5b90*/  SEL R0, RZ, 0x1, P2 ;  /* 0x00000001ff007807 */ /* 0x000fe40001000000 */
[----:B------:R-:W-:Y:S02]  /*5ba0*/  SEL R18, R18, RZ, P2 ;  /* 0x000000ff12127207 */ /* 0x000fe40001000000 */
[----:B------:R-:W-:Y:S01]  /*5bb0*/  LOP3.LUT R207, R207, R0, RZ, 0x3c, !PT ;  /* 0x00000000cfcf7212 */ /* 0x000fe200078e3cff */
[----:B-1----:R-:W-:Y:S06]  /*5bc0*/  @P3 BRA `(.L_x_1452) ;  /* 0xffffffc400883947 */ /* 0x002fec000383ffff */
[----:B------:R-:W1:Y:S01]  /*5bd0*/  S2R R11, SR_TID.X ;  /* 0x00000000000b7919 */ /* 0x000e620000002100 */
[----:B------:R-:W-:Y:S02]  /*5be0*/  PLOP3.LUT P0, PT, PT, PT, PT, 0x8, 0x0 ;  /* 0x000000000000781c */ /* 0x000fe40003f0e170 */
[----:B-1----:R-:W-:-:S04]  /*5bf0*/  SHF.R.U32.HI R11, RZ, 0x7, R11 ;  /* 0x00000007ff0b7819 */ /* 0x002fc8000001160b */
[----:B------:R-:W-:-:S13]  /*5c00*/  ISETP.NE.AND P3, PT, R11, 0x1, PT ;  /* 0x000000010b00780c */ /* 0x000fda0003f65270 */
[----:B------:R-:W-:Y:S06]  /*5c10*/  @!P3 BAR.ARV 0x9, 0x100 ;  /* 0x024400000000bb1d */ /* 0x000fec0000002000 */
.L_x_1394:
[----:B------:R-:W-:Y:S02]  /*5c20*/  ISETP.GE.AND P2, PT, R188, 0x1, PT ;  /* 0x00000001bc00780c */ /* 0x000fe40003f46270 */
[----:B------:R-:W-:Y:S02]  /*5c30*/  CS2R R4, SRZ ;  /* 0x0000000000047805 */ /* 0x000fe4000001ff00 */
[----:B------:R-:W-:Y:S01]  /*5c40*/  PLOP3.LUT P1, PT, PT, PT, PT, 0x80, 0x0 ;  /* 0x000000000000781c */ /* 0x000fe20003f2f070 */
[----:B------:R-:W-:Y:S01]  /*5c50*/  IMAD.MOV.U32 R0, RZ, RZ, RZ ;  /* 0x000000ffff007224 */ /* 0x000fe200078e00ff */
[----:B------:R-:W-:Y:S01]  /*5c60*/  CS2R R148, SRZ ;  /* 0x0000000000947805 */ /* 0x000fe2000001ff00 */
[----:B------:R-:W-:Y:S01]  /*5c70*/  IMAD.MOV.U32 R3, RZ, RZ, RZ ;  /* 0x000000ffff037224 */ /* 0x000fe200078e00ff */
        /* <DEDUP_REMOVED lines=29> */
[----:B------:R-:W-:Y:S01]  /*5e50*/  CS2R R166, SRZ ;  /* 0x0000000000a67805 */ /* 0x000fe2000001ff00 */
[----:B------:R-:W-:Y:S01]  /*5e60*/  IMAD.MOV.U32 R186, RZ, RZ, RZ ;  /* 0x000000ffffba7224 */ /* 0x000fe200078e00ff */
[----:B------:R-:W-:Y:S01]  /*5e70*/  CS2R R184, SRZ ;  /* 0x0000000000b87805 */ /* 0x000fe2000001ff00 */
[----:B------:R-:W-:Y:S01]  /*5e80*/  IMAD.MOV.U32 R91, RZ, RZ, RZ ;  /* 0x000000ffff5b7224 */ /* 0x000fe200078e00ff */
        /* <DEDUP_REMOVED lines=14> */
[----:B------:R-:W-:Y:S01]  /*5f70*/  MOV R62, RZ ;  /* 0x000000ff003e7202 */ /* 0x000fe20000000f00 */
[----:B------:R-:W-:Y:S01]  /*5f80*/  IMAD.MOV.U32 R29, RZ, RZ, RZ ;  /* 0x000000ffff1d7224 */ /* 0x000fe200078e00ff */
[----:B------:R-:W-:Y:S01]  /*5f90*/  CS2R R158, SRZ ;  /* 0x00000000009e7805 */ /* 0x000fe2000001ff00 */
[----:B------:R-:W-:Y:S01]  /*5fa0*/  IMAD.MOV.U32 R58, RZ, RZ, RZ ;  /* 0x000000ffff3a7224 */ /* 0x000fe200078e00ff */
[----:B------:R-:W-:-:S02]  /*5fb0*/  CS2R R176, SRZ ;  /* 0x0000000000b07805 */ /* 0x000fc4000001ff00 */
[----:B------:R-:W-:Y:S01]  /*5fc0*/  CS2R R26, SRZ ;  /* 0x00000000001a7805 */ /* 0x000fe2000001ff00 */
[----:B------:R-:W-:Y:S01]  /*5fd0*/  IMAD.MOV.U32 R54, RZ, RZ, RZ ;  /* 0x000000ffff367224 */ /* 0x000fe200078e00ff */
[----:B------:R-:W-:Y:S01]  /*5fe0*/  CS2R R156, SRZ ;  /* 0x00000000009c7805 */ /* 0x000fe2000001ff00 */
[----:B------:R-:W-:Y:S01]  /*5ff0*/  IMAD.MOV.U32 R25, RZ, RZ, RZ ;  /* 0x000000ffff197224 */ /* 0x000fe200078e00ff */
[----:B------:R-:W-:Y:S01]  /*6000*/  CS2R R174, SRZ ;  /* 0x0000000000ae7805 */ /* 0x000fe2000001ff00 */
[----:B------:R-:W-:Y:S01]  /*6010*/  IMAD.MOV.U32 R50, RZ, RZ, RZ ;  /* 0x000000ffff327224 */ /* 0x000fe200078e00ff */
[----:B0-----:R-:W-:Y:S01]  /*6020*/  CS2R R14, SRZ ;  /* 0x00000000000e7805 */ /* 0x001fe2000001ff00 */
        /* <DEDUP_REMOVED lines=8> */
[----:B------:R-:W-:Y:S01]  /*60b0*/  MOV R10, RZ ;  /* 0x000000ff000a7202 */ /* 0x000fe20000000f00 */
[----:B------:R-:W-:Y:S06]  /*60c0*/  @P0 BRA `(.L_x_1453) ;  /* 0x00000000000c0947 */ /* 0x000fec0003800000 */
[----:B------:R-:W0:Y:S01]  /*60d0*/  FENCE.VIEW.ASYNC.G ;  /* 0x00000000000073c6 */ /* 0x000e220000000100 */
[----:B------:R-:W-:Y:S05]  /*60e0*/  WARPSYNC.ALL ;  /* 0x0000000000007948 */ /* 0x000fea0003800000 */
[----:B0-----:R-:W-:Y:S06]  /*60f0*/  BAR.ARV 0xc, 0x180 ;  /* 0x0306000000007b1d */ /* 0x001fec0000002000 */
.L_x_1453:
[----:B------:R-:W-:Y:S02]  /*6100*/  IMAD.MOV.U32 R24, RZ, RZ, RZ ;  /* 0x000000ffff187224 */ /* 0x000fe400078e00ff */
[----:B------:R-:W-:Y:S01]  /*6110*/  IMAD.MOV.U32 R169, RZ, RZ, RZ ;  /* 0x000000ffffa97224 */ /* 0x000fe200078e00ff */
        /* <DEDUP_REMOVED lines=9> */
.L_x_1690:
[----:B------:R-:W-:Y:S01]  /*61b0*/  VIADD R24, R19, 0x18400 ;  /* 0x0001840013187836 */ /* 0x000fe20000000000 */
[----:B01----:R-:W-:Y:S01]  /*61c0*/  LEA.HI R0, R14, R14, RZ, 0x1 ;  /* 0x0000000e0e007211 */ /* 0x003fe200078f08ff */
[----:B------:R-:W-:Y:S03]  /*61d0*/  BSSY B6, `(.L_x_1456) ;  /* 0x0000015000067945 */ /* 0x000fe60003800000 */
[----:B------:R-:W-:Y:S02]  /*61e0*/  LOP3.LUT P0, RZ, R24, 0x1bf, RZ, 0xc0, !PT ;  /* 0x000001bf18ff7812 */ /* 0x000fe4000780c0ff */
[----:B------:R-:W-:-:S05]  /*61f0*/  LOP3.LUT R3, R0, 0xffffe, RZ, 0xc0, !PT ;  /* 0x000ffffe00037812 */ /* 0x000fca00078ec0ff */
[----:B------:R-:W-:-:S06]  /*6200*/  IMAD.IADD R30, R14, 0x1, -R3 ;  /* 0x000000010e1e7824 */ /* 0x000fcc00078e0a03 */
        /* <DEDUP_REMOVED lines=8> */
[----:B------:R-:W-:Y:S01]  /*6290*/  MOV R6, UR6 ;  /* 0x0000000600067c02 */ /* 0x000fe20008000f00 */
[----:B------:R-:W-:Y:S02]  /*62a0*/  IMAD.U32 R7, RZ, RZ, UR7 ;  /* 0x00000007ff077e24 */ /* 0x000fe4000f8e00ff */
[----:B------:R-:W-:-:S02]  /*62b0*/  IMAD.U32 R10, RZ, RZ, UR4 ;  /* 0x00000004ff0a7e24 */ /* 0x000fc4000f8e00ff */
[----:B------:R-:W-:Y:S02]  /*62c0*/  IMAD.U32 R11, RZ, RZ, UR5 ;  /* 0x00000005ff0b7e24 */ /* 0x000fe4000f8e00ff */
[----:B------:R-:W-:Y:S02]  /*62d0*/  IMAD.MOV.U32 R8, RZ, RZ, 0x70 ;  /* 0x00000070ff087424 */ /* 0x000fe400078e00ff */
[----:B------:R-:W-:Y:S02]  /*62e0*/  IMAD.MOV.U32 R12, RZ, RZ, 0x1 ;  /* 0x00000001ff0c7424 */ /* 0x000fe400078e00ff */
[----:B0-----:R-:W-:-:S07]  /*62f0*/  IMAD.MOV.U32 R13, RZ, RZ, RZ ;  /* 0x000000ffff0d7224 */ /* 0x001fce00078e00ff */
[----:B------:R-:W-:-:S07]  /*6300*/  LEPC R20, `(.L_x_1457) ;  /* 0x000000001014794e */ /* 0x000fce0000000000 */
[----:B-12345:R-:W-:Y:S05]  /*6310*/  CALL.ABS.NOINC R14 ;  /* 0x000000000e007343 */ /* 0x03efea0003c00000 */
.L_x_1457:
[----:B------:R-:W-:Y:S05]  /*6320*/  BSYNC B6 ;  /* 0x0000000000067941 */ /* 0x000fea0003800000 */
.L_x_1456:
        /* <DEDUP_REMOVED lines=13> */
.L_x_1461:
[----:B-1----:R1:W2:Y:S02]  /*6400*/  SYNCS.PHASECHK.TRANS64.TRYWAIT P0, [R19+URZ+0x32400], R0 ;  /* 0x03240000130075a7 */ /* 0x0022a4000800017f */
[----:B--2---:R-:W-:Y:S05]  /*6410*/  @!P0 NANOSLEEP.SYNCS 0x989680 ;  /* 0x009896800000895d */ /* 0x004fea0003900000 */
[----:B------:R-:W2:Y:S02]  /*6420*/  @!P0 SYNCS.PHASECHK.TRANS64 P0, [R19+URZ+0x32400], R0 ;  /* 0x03240000130085a7 */ /* 0x000ea4000800007f */
[----:B--2---:R-:W-:Y:S05]  /*6430*/  @!P0 BRA `(.L_x_1461) ;  /* 0xfffffffc00f08947 */ /* 0x004fea000383ffff */
.L_x_1460:
[----:B------:R-:W-:Y:S05]  /*6440*/  BSYNC B0 ;  /* 0x0000000000007941 */ /* 0x000fea0003800000 */
.L_x_1459:
[----:B------:R-:W-:Y:S05]  /*6450*/  BRA `(.L_x_1462) ;  /* 0x0000002000e87947 */ /* 0x000fea0003800000 */
.L_x_1458:
        /* <DEDUP_REMOVED lines=11> */
[----:B------:R-:W-:Y:S02]  /*6510*/  LEA R24, P1, R4, UR4, 0x1 ;  /* 0x0000000404187c11 */ /* 0x000fe4000f8208ff */
[----:B------:R-:W-:Y:S01]  /*6520*/  IADD3 R25, R3, R5, RZ ;  /* 0x0000000503197210 */ /* 0x000fe20007ffe0ff */
[----:B------:R-:W-:Y:S01]  /*6530*/  IMAD R9, R28, UR7, R9 ;  /* 0x000000071c097c24 */ /* 0x000fe2000f8e0209 */
[----:B------:R-:W-:Y:S02]  /*6540*/  ULDC.64 UR6, c[0x0][0x400] ;  /* 0x0001000000067ab9 */ /* 0x000fe40000000a00 */
[----:B------:R-:W-:Y:S01]  /*6550*/  LEA R26, P2, R6, UR6, 0x1 ;  /* 0x00000006061a7c11 */ /* 0x000fe2000f8408ff */
[----:B------:R-:W-:Y:S01]  /*6560*/  IMAD.IADD R27, R9, 0x1, R7 ;  /* 0x00000001091b7824 */ /* 0x000fe200078e0207 */
[----:B------:R-:W-:-:S04]  /*6570*/  LEA.HI.X R25, R4, UR5, R25, 0x1, P1 ;  /* 0x0000000504197c11 */ /* 0x000fc800088f0c19 */
        /* <DEDUP_REMOVED lines=17> */
[----:B-1234-:R-:W-:Y:S05]  /*6690*/  CALL.ABS.NOINC R14 ;  /* 0x000000000e007343 */ /* 0x01efea0003c00000 */
.L_x_1464:
[----:B------:R-:W-:Y:S05]  /*66a0*/  BSYNC B6 ;  /* 0x0000000000067941 */ /* 0x000fea0003800000 */
.L_x_1463:
        /* <DEDUP_REMOVED lines=8> */
[----:B------:R0:W0:Y:S04]  /*6730*/  SHFL.IDX PT, R0, R24, RZ, 0x1c1f ;  /* 0x001c1fff18007589 */ /* 0x00002800000e0000 */
[----:B------:R0:W0:Y:S04]  /*6740*/  SHFL.IDX PT, R5, R27, RZ, 0x1c1f ;  /* 0x001c1fff1b057589 */ /* 0x00002800000e0000 */
[----:B------:R0:W0:Y:S02]  /*6750*/  SHFL.IDX PT, R14, R26, RZ, 0x1c1f ;  /* 0x001c1fff1a0e7589 */ /* 0x00002400000e0000 */
.L_x_1696:
[----:B------:R-:W5:Y:S01]  /*6760*/  LDL R29, [R1+0x70] ;  /* 0x00007000011d7983 */ /* 0x000f620000100800 */
[----:B------:R-:W-:-:S03]  /*6770*/  ULDC UR4, c[0x0][0x448] ;  /* 0x0001120000047ab9 */ /* 0x000fc60000000800 */
[----:B------:R-:W2:Y:S01]  /*6780*/  LDL R12, [R1+0x68] ;  /* 0x00006800010c7983 */ /* 0x000ea20000100800 */
[----:B------:R-:W-:-:S05]  /*6790*/  IMAD R13, R90, UR4, RZ ;  /* 0x000000045a0d7c24 */ /* 0x000fca000f8e02ff */
[----:B------:R-:W-:Y:S01]  /*67a0*/  ISETP.GE.AND P0, PT, R6, R13, PT ;  /* 0x0000000d0600720c */ /* 0x000fe20003f06270 */
[----:B------:R-:W-:Y:S01]  /*67b0*/  BSSY B1, `(.L_x_1468) ;  /* 0x0000026000017945 */ /* 0x000fe20003800000 */
[----:B------:R-:W-:Y:S01]  /*67c0*/  IMAD R13, R33, -0x80, R13 ;  /* 0xffffff80210d7824 */ /* 0x000fe200078e020d */
[----:B------:R-:W-:Y:S02]  /*67d0*/  CS2R R10, SRZ ;  /* 0x00000000000a7805 */ /* 0x000fe4000001ff00 */
[----:B------:R-:W-:Y:S01]  /*67e0*/  CS2R R20, SRZ ;  /* 0x0000000000147805 */ /* 0x000fe2000001ff00 */
[----:B-----5:R-:W-:-:S05]  /*67f0*/  IMAD.SHL.U32 R4, R29, 0x40, RZ ;  /* 0x000000401d047824 */ /* 0x020fca00078e00ff */
[----:B------:R-:W-:Y:S02]  /*6800*/  LOP3.LUT R7, R4, 0x1c0, RZ, 0xc0, !PT ;  /* 0x000001c004077812 */ /* 0x000fe400078ec0ff */
[----:B--2---:R-:W-:Y:S02]  /*6810*/  LEA.HI R4, R12, R12, RZ, 0x1 ;  /* 0x0000000c0c047211 */ /* 0x004fe400078f08ff */
[----:B------:R-:W-:Y:S02]  /*6820*/  LOP3.LUT R8, R7, 0x18, R16, 0xf8, !PT ;  /* 0x0000001807087812 */ /* 0x000fe400078ef810 */
[----:B------:R-:W-:Y:S02]  /*6830*/  SHF.R.U32.HI R7, RZ, 0x3, R7 ;  /* 0x00000003ff077819 */ /* 0x000fe40000011607 */
[----:B------:R-:W-:Y:S02]  /*6840*/  LOP3.LUT R4, R4, 0xfffffffe, RZ, 0xc0, !PT ;  /* 0xfffffffe04047812 */ /* 0x000fe400078ec0ff */
[----:B------:R-:W-:-:S02]  /*6850*/  LOP3.LUT R28, R8, R7, RZ, 0x3c, !PT ;  /* 0x00000007081c7212 */ /* 0x000fc400078e3cff */
[----:B------:R-:W-:Y:S02]  /*6860*/  CS2R R6, SRZ ;  /* 0x0000000000067805 */ /* 0x000fe4000001ff00 */
[----:B------:R-:W-:Y:S01]  /*6870*/  CS2R R8, SRZ ;  /* 0x0000000000087805 */ /* 0x000fe2000001ff00 */
[----:B------:R-:W-:Y:S01]  /*6880*/  IMAD.IADD R12, R12, 0x1, -R4 ;  /* 0x000000010c0c7824 */ /* 0x000fe200078e0a04 */
[----:B------:R-:W-:Y:S06]  /*6890*/  @P0 BRA `(.L_x_1469) ;  /* 0x00000000005c0947 */ /* 0x000fec0003800000 */
[----:B------:R-:W-:Y:S01]  /*68a0*/  ULDC UR4, c[0x0][0x3f4] ;  /* 0x0000fd0000047ab9 */ /* 0x000fe20000000800 */
[C---:B------:R-:W-:Y:S01]  /*68b0*/  IMAD.SHL.U32 R9, R208.reuse, 0x2, RZ ;  /* 0x00000002d0097824 */ /* 0x040fe200078e00ff */
[----:B------:R-:W-:Y:S01]  /*68c0*/  ISETP.GE.AND P3, PT, R208, UR4, PT ;  /* 0x00000004d0007c0c */ /* 0x000fe2000bf66270 */
[----:B0-----:R-:W-:Y:S01]  /*68d0*/  IMAD.MOV.U32 R6, RZ, RZ, R0 ;  /* 0x000000ffff067224 */ /* 0x001fe200078e0000 */
[----:B------:R-:W-:Y:S02]  /*68e0*/  ISETP.GE.AND P2, PT, R22, UR4, PT ;  /* 0x0000000416007c0c */ /* 0x000fe4000bf46270 */
[----:B------:R-:W-:Y:S02]  /*68f0*/  CS2R R10, SRZ ;  /* 0x00000000000a7805 */ /* 0x000fe4000001ff00 */
[----:B------:R-:W-:Y:S02]  /*6900*/  SHF.R.S32.HI R15, RZ, 0x1f, R208 ;  /* 0x0000001fff0f7819 */ /* 0x000fe400000114d0 */
[----:B-1----:R-:W-:-:S02]  /*6910*/  MOV R7, R3 ;  /* 0x0000000300077202 */ /* 0x002fc40000000f00 */
[----:B------:R-:W-:Y:S01]  /*6920*/  SHF.L.U64.HI R8, R208, 0x1, R15 ;  /* 0x00000001d0087819 */ /* 0x000fe2000001020f */
[----:B------:R-:W-:Y:S02]  /*6930*/  IMAD.MOV.U32 R15, RZ, RZ, R5 ;  /* 0x000000ffff0f7224 */ /* 0x000fe400078e0005 */
[-C--:B------:R-:W-:Y:S02]  /*6940*/  @!P3 IADD3 R26, P0, R0, R9.reuse, RZ ;  /* 0x00000009001ab210 */ /* 0x080fe40007f1e0ff */
[----:B------:R-:W-:Y:S01]  /*6950*/  @!P3 IADD3 R4, P1, R14, R9, RZ ;  /* 0x000000090e04b210 */ /* 0x000fe20007f3e0ff */
[C---:B------:R-:W-:Y:S01]  /*6960*/  @!P2 IMAD.WIDE R24, R22.reuse, 0x2, R6 ;  /* 0x000000021618a825 */ /* 0x040fe200078e0206 */
[----:B------:R-:W-:Y:S02]  /*6970*/  CS2R R6, SRZ ;  /* 0x0000000000067805 */ /* 0x000fe4000001ff00 */
[----:B------:R-:W-:Y:S01]  /*6980*/  CS2R R20, SRZ ;  /* 0x0000000000147805 */ /* 0x000fe2000001ff00 */
[--C-:B------:R-:W-:Y:S01]  /*6990*/  @!P3 IMAD.X R27, R3, 0x1, R8.reuse, P0 ;  /* 0x00000001031bb824 */ /* 0x100fe200000e0608 */
[----:B------:R2:W5:Y:S01]  /*69a0*/  @!P2 LD.E.64 R10, desc[UR60][R24.64] ;  /* 0x0000003c180aa980 */ /* 0x000562000c101b00 */
[----:B------:R-:W-:Y:S01]  /*69b0*/  @!P3 IMAD.X R5, R5, 0x1, R8, P1 ;  /* 0x000000010505b824 */ /* 0x000fe200008e0608 */
[----:B------:R-:W-:Y:S01]  /*69c0*/  CS2R R8, SRZ ;  /* 0x0000000000087805 */ /* 0x000fe2000001ff00 */
[----:B------:R-:W-:Y:S01]  /*69d0*/  @!P2 IMAD.WIDE R14, R22, 0x2, R14 ;  /* 0x00000002160ea825 */ /* 0x000fe200078e020e */
[----:B------:R2:W5:Y:S04]  /*69e0*/  @!P3 LD.E.64 R20, desc[UR60][R26.64] ;  /* 0x0000003c1a14b980 */ /* 0x000568000c101b00 */
[----:B------:R2:W5:Y:S04]  /*69f0*/  @!P2 LD.E.64 R6, desc[UR60][R14.64] ;  /* 0x0000003c0e06a980 */ /* 0x000568000c101b00 */
[----:B------:R2:W5:Y:S02]  /*6a00*/  @!P3 LD.E.64 R8, desc[UR60][R4.64] ;  /* 0x0000003c0408b980 */ /* 0x000564000c101b00 */
.L_x_1469:
[----:B------:R-:W-:Y:S05]  /*6a10*/  BSYNC B1 ;  /* 0x0000000000017941 */ /* 0x000fea0003800000 */
.L_x_1468:
[----:B0-----:R-:W1:Y:S01]  /*6a20*/  S2R R0, SR_TID.X ;  /* 0x0000000000007919 */ /* 0x001e620000002100 */
[----:B--2---:R-:W-:Y:S01]  /*6a30*/  SHF.L.U32 R14, R12, 0x1f, RZ ;  /* 0x0000001f0c0e7819 */ /* 0x004fe200000006ff */
[----:B-----5:R-:W-:Y:S01]  /*6a40*/  IMAD.MOV.U32 R32, RZ, RZ, R10 ;  /* 0x000000ffff207224 */ /* 0x020fe200078e000a */
[----:B------:R-:W-:Y:S01]  /*6a50*/  LOP3.LUT P1, RZ, R29, 0x4, RZ, 0xc0, !PT ;  /* 0x000000041dff7812 */ /* 0x000fe2000782c0ff */
[--C-:B------:R-:W-:Y:S01]  /*6a60*/  IMAD.MOV.U32 R15, RZ, RZ, R11.reuse ;  /* 0x000000ffff0f7224 */ /* 0x100fe200078e000b */
[----:B------:R-:W0:Y:S01]  /*6a70*/  SYNCS.PHASECHK.TRANS64.TRYWAIT P0, [R19+URZ+0x32400], R14 ;  /* 0x0324000e130075a7 */ /* 0x000e22000800017f */
[----:B------:R-:W-:Y:S01]  /*6a80*/  SHF.R.U64 R34, R10, 0x10, R11 ;  /* 0x000000100a227819 */ /* 0x000fe2000000120b */
[--C-:B------:R-:W-:Y:S01]  /*6a90*/  IMAD.MOV.U32 R10, RZ, RZ, R21.reuse ;  /* 0x000000ffff0a7224 */ /* 0x100fe200078e0015 */
[----:B------:R-:W-:Y:S01]  /*6aa0*/  MOV R33, R20 ;  /* 0x0000001400217202 */ /* 0x000fe20000000f00 */
[----:B------:R-:W-:Y:S01]  /*6ab0*/  IMAD.MOV.U32 R29, RZ, RZ, R6 ;  /* 0x000000ffff1d7224 */ /* 0x000fe200078e0006 */
[----:B------:R-:W-:Y:S01]  /*6ac0*/  SHF.R.U64 R35, R20, 0x10, R21 ;  /* 0x0000001014237819 */ /* 0x000fe20000001215 */
[--C-:B------:R-:W-:Y:S01]  /*6ad0*/  IMAD.MOV.U32 R5, RZ, RZ, R7.reuse ;  /* 0x000000ffff057224 */ /* 0x100fe200078e0007 */
[----:B------:R-:W-:Y:S01]  /*6ae0*/  SHF.R.U64 R36, R6, 0x10, R7 ;  /* 0x0000001006247819 */ /* 0x000fe20000001207 */
[----:B------:R-:W-:Y:S01]  /*6af0*/  IMAD.MOV.U32 R31, RZ, RZ, R8 ;  /* 0x000000ffff1f7224 */ /* 0x000fe200078e0008 */
[----:B------:R-:W-:Y:S01]  /*6b00*/  SHF.R.U32.HI R11, RZ, 0x10, R11 ;  /* 0x00000010ff0b7819 */ /* 0x000fe2000001160b */
[----:B------:R-:W-:Y:S01]  /*6b10*/  BSSY B1, `(.L_x_1470) ;  /* 0x0000019000017945 */ /* 0x000fe20003800000 */
[----:B------:R-:W-:-:S02]  /*6b20*/  SHF.R.U32.HI R20, RZ, 0x10, R21 ;  /* 0x00000010ff147819 */ /* 0x000fc40000011615 */
[----:B------:R-:W-:Y:S02]  /*6b30*/  SHF.R.U32.HI R7, RZ, 0x10, R7 ;  /* 0x00000010ff077819 */ /* 0x000fe40000011607 */
[----:B------:R-:W-:Y:S02]  /*6b40*/  MOV R6, R9 ;  /* 0x0000000900067202 */ /* 0x000fe40000000f00 */
[----:B------:R-:W-:Y:S02]  /*6b50*/  VIMNMX R27, R13, 0x80, PT ;  /* 0x000000800d1b7848 */ /* 0x000fe40003fe0100 */
[--C-:B------:R-:W-:Y:S02]  /*6b60*/  SHF.R.U64 R37, R8, 0x10, R9.reuse ;  /* 0x0000001008257819 */ /* 0x100fe40000001209 */
[----:B------:R-:W-:Y:S02]  /*6b70*/  SHF.R.U32.HI R8, RZ, 0x10, R9 ;  /* 0x00000010ff087819 */ /* 0x000fe40000011609 */
[----:B------:R-:W-:-:S02]  /*6b80*/  PRMT R32, R32, 0x5410, R15 ;  /* 0x0000541020207816 */ /* 0x000fc4000000000f */
[----:B------:R-:W-:Y:S01]  /*6b90*/  PRMT R34, R34, 0x5410, R11 ;  /* 0x0000541022227816 */ /* 0x000fe2000000000b */
[----:B-1----:R-:W-:Y:S01]  /*6ba0*/  VIADD R3, R0, 0xffffff80 ;  /* 0xffffff8000037836 */ /* 0x002fe20000000000 */
[----:B------:R-:W-:Y:S02]  /*6bb0*/  PRMT R33, R33, 0x5410, R10 ;  /* 0x0000541021217816 */ /* 0x000fe4000000000a */
[----:B------:R-:W-:Y:S02]  /*6bc0*/  PRMT R35, R35, 0x5410, R20 ;  /* 0x0000541023237816 */ /* 0x000fe40000000014 */
[----:B------:R-:W-:Y:S02]  /*6bd0*/  SHF.R.S32.HI R0, RZ, 0x1f, R3 ;  /* 0x0000001fff007819 */ /* 0x000fe40000011403 */
[----:B------:R-:W-:Y:S02]  /*6be0*/  PRMT R29, R29, 0x5410, R5 ;  /* 0x000054101d1d7816 */ /* 0x000fe40000000005 */
[----:B------:R-:W-:-:S02]  /*6bf0*/  LEA.HI R0, R0, R3, RZ, 0x5 ;  /* 0x0000000300007211 */ /* 0x000fc400078f28ff */
[----:B------:R-:W-:Y:S02]  /*6c00*/  PRMT R36, R36, 0x5410, R7 ;  /* 0x0000541024247816 */ /* 0x000fe40000000007 */
[----:B------:R-:W-:Y:S02]  /*6c10*/  SHF.R.S32.HI R0, RZ, 0x5, R0 ;  /* 0x00000005ff007819 */ /* 0x000fe40000011400 */
[----:B------:R-:W-:-:S03]  /*6c20*/  PRMT R31, R31, 0x5410, R6 ;  /* 0x000054101f1f7816 */ /* 0x000fc60000000006 */
[----:B------:R-:W-:-:S04]  /*6c30*/  IMAD R28, R0, 0x200, R28 ;  /* 0x00000200001c7824 */ /* 0x000fc800078e021c */
[----:B------:R-:W-:-:S04]  /*6c40*/  IMAD R3, R28, 0x2, R19 ;  /* 0x000000021c037824 */ /* 0x000fc800078e0213 */
[C---:B------:R-:W-:Y:S02]  /*6c50*/  VIADD R4, R3.reuse, 0x18400 ;  /* 0x0001840003047836 */ /* 0x040fe40000000000 */
[----:B------:R-:W-:Y:S02]  /*6c60*/  VIADD R0, R3, 0x18440 ;  /* 0x0001844003007836 */ /* 0x000fe40000000000 */
[----:B------:R-:W-:Y:S01]  /*6c70*/  @P1 VIADD R0, R4, 0xffffffc0 ;  /* 0xffffffc004001836 */ /* 0x000fe20000000000 */
[----:B------:R-:W-:Y:S01]  /*6c80*/  ISETP.GE.AND P1, PT, R204, R27, PT ;  /* 0x0000001bcc00720c */ /* 0x000fe20003f26270 */
[----:B0-----:R-:W-:-:S12]  /*6c90*/  @!P0 BRA `(.L_x_1471) ;  /* 0x0000012000c88947 */ /* 0x001fd80003800000 */
.L_x_1697:
[----:B------:R-:W-:Y:S05]  /*6ca0*/  BSYNC B1 ;  /* 0x0000000000017941 */ /* 0x000fea0003800000 */
.L_x_1470:
        /* <DEDUP_REMOVED lines=11> */
[----:B0-----:R-:W-:Y:S02]  /*6d60*/  HADD2.F32 R14, -RZ, R34.H0_H0 ;  /* 0x20000022ff0e7230 */ /* 0x001fe40000004100 */
[----:B------:R-:W-:Y:S02]  /*6d70*/  HADD2.F32 R20, -RZ, R36.H0_H0 ;  /* 0x20000024ff147230 */ /* 0x000fe40000004100 */
        /* <DEDUP_REMOVED lines=33> */
.L_x_1475:
[----:B------:R-:W-:Y:S05]  /*6f90*/  BSYNC B2 ;  /* 0x0000000000027941 */ /* 0x000fea0003800000 */
.L_x_1474:
[----:B------:R-:W-:Y:S05]  /*6fa0*/  @P1 BRA `(.L_x_1473) ;  /* 0x0000000000981947 */ /* 0x000fea0003800000 */
[----:B-1----:R-:W1:Y:S01]  /*6fb0*/  LDS.128 R4, [R0] ;  /* 0x0000000000047984 */ /* 0x002e620000000c00 */
        /* <DEDUP_REMOVED lines=37> */
.L_x_1473:
[----:B------:R-:W-:Y:S05]  /*7210*/  BSYNC B1 ;  /* 0x0000000000017941 */ /* 0x000fea0003800000 */
.L_x_1472:
        /* <DEDUP_REMOVED lines=22> */
[-C--:B0-----:R-:W-:Y:S01]  /*7380*/  FMUL.FTZ R14, R25, R5.reuse ;  /* 0x00000005190e7220 */ /* 0x081fe20000410000 */
        /* <DEDUP_REMOVED lines=23> */
.L_x_1478:
[----:B------:R-:W-:Y:S05]  /*7500*/  BSYNC B1 ;  /* 0x0000000000017941 */ /* 0x000fea0003800000 */
.L_x_1477:
        /* <DEDUP_REMOVED lines=12> */
[-C--:B0-----:R-:W-:Y:S01]  /*75d0*/  FMUL.FTZ R14, R15, R4.reuse ;  /* 0x000000040f0e7220 */ /* 0x081fe20000410000 */
[----:B------:R-:W-:Y:S01]  /*75e0*/  FMUL.FTZ R20, R13, R4 ;  /* 0x000000040d147220 */ /* 0x000fe20000410000 */
        /* <DEDUP_REMOVED lines=26> */
.L_x_1466:
[----:B------:R-:W-:-:S03]  /*7790*/  UMOV UR4, 0xffffffff ;  /* 0xffffffff00047882 */ /* 0x000fc60000000000 */
[----:B------:R-:W-:Y:S05]  /*77a0*/  BRA.DIV UR4, `(.L_x_1479) ;  /* 0x0000011a04187947 */ /* 0x000fea000b800000 */
[----:B------:R0:W1:Y:S04]  /*77b0*/  SHFL.IDX PT, R0, R25, RZ, 0x1c1f ;  /* 0x001c1fff19007589 */ /* 0x00006800000e0000 */
[----:B------:R0:W0:Y:S04]  /*77c0*/  SHFL.IDX PT, R3, R24, RZ, 0x1c1f ;  /* 0x001c1fff18037589 */ /* 0x00002800000e0000 */
[----:B------:R0:W0:Y:S04]  /*77d0*/  SHFL.IDX PT, R4, R27, RZ, 0x1c1f ;  /* 0x001c1fff1b047589 */ /* 0x00002800000e0000 */
[----:B------:R0:W0:Y:S02]  /*77e0*/  SHFL.IDX PT, R14, R26, RZ, 0x1c1f ;  /* 0x001c1fff1a0e7589 */ /* 0x00002400000e0000 */
.L_x_1703:
[----:B------:R-:W5:Y:S01]  /*77f0*/  LDL R8, [R1+0x68] ;  /* 0x0000680001087983 */ /* 0x000f620000100800 */
[----:B------:R-:W-:Y:S01]  /*7800*/  ULDC UR4, c[0x0][0x448] ;  /* 0x0001120000047ab9 */ /* 0x000fe20000000800 */
[----:B------:R-:W-:Y:S01]  /*7810*/  BSSY B1, `(.L_x_1480) ;  /* 0x0000019000017945 */ /* 0x000fe20003800000 */
[----:B------:R-:W-:Y:S01]  /*7820*/  IMAD R5, R90, UR4, RZ ;  /* 0x000000045a057c24 */ /* 0x000fe2000f8e02ff */
[----:B------:R-:W-:Y:S02]  /*7830*/  CS2R R10, SRZ ;  /* 0x00000000000a7805 */ /* 0x000fe4000001ff00 */
[----:B0-----:R-:W-:Y:S02]  /*7840*/  CS2R R26, SRZ ;  /* 0x00000000001a7805 */ /* 0x001fe4000001ff00 */
[----:B------:R-:W-:Y:S02]  /*7850*/  CS2R R24, SRZ ;  /* 0x0000000000187805 */ /* 0x000fe4000001ff00 */
[----:B------:R-:W-:Y:S01]  /*7860*/  ISETP.GE.AND P0, PT, R6, R5, PT ;  /* 0x000000050600720c */ /* 0x000fe20003f06270 */
[----:B------:R-:W-:Y:S01]  /*7870*/  IMAD R5, R33, -0x80, R5 ;  /* 0xffffff8021057824 */ /* 0x000fe200078e0205 */
[----:B-----5:R-:W-:-:S04]  /*7880*/  LEA.HI R7, R8, R8, RZ, 0x1 ;  /* 0x0000000808077211 */ /* 0x020fc800078f08ff */
[----:B------:R-:W-:-:S05]  /*7890*/  LOP3.LUT R7, R7, 0xfffffffe, RZ, 0xc0, !PT ;  /* 0xfffffffe07077812 */ /* 0x000fca00078ec0ff */
[----:B------:R-:W-:Y:S01]  /*78a0*/  IMAD.IADD R12, R8, 0x1, -R7 ;  /* 0x00000001080c7824 */ /* 0x000fe200078e0a07 */
[----:B------:R-:W-:-:S04]  /*78b0*/  CS2R R8, SRZ ;  /* 0x0000000000087805 */ /* 0x000fc8000001ff00 */
[----:B------:R-:W-:Y:S01]  /*78c0*/  SHF.L.U32 R20, R12, 0x1f, RZ ;  /* 0x0000001f0c147819 */ /* 0x000fe200000006ff */
[----:B------:R-:W-:Y:S06]  /*78d0*/  @P0 BRA `(.L_x_1481) ;  /* 0x0000000000300947 */ /* 0x000fec0003800000 */
[----:B------:R-:W-:Y:S01]  /*78e0*/  ULDC UR4, c[0x0][0x3f4] ;  /* 0x0000fd0000047ab9 */ /* 0x000fe20000000800 */
[C---:B------:R-:W-:Y:S01]  /*78f0*/  IMAD.SHL.U32 R15, R16.reuse, 0x2, RZ ;  /* 0x00000002100f7824 */ /* 0x040fe200078e00ff */
[C---:B------:R-:W-:Y:S02]  /*7900*/  ISETP.GE.AND P2, PT, R16.reuse, UR4, PT ;  /* 0x0000000410007c0c */ /* 0x040fe4000bf46270 */
[----:B------:R-:W-:Y:S02]  /*7910*/  SHF.L.U64.HI R11, R16, 0x1, R17 ;  /* 0x00000001100b7819 */ /* 0x000fe40000010211 */
[-C--:B------:R-:W-:Y:S02]  /*7920*/  IADD3 R6, P0, R3, R15.reuse, RZ ;  /* 0x0000000f03067210 */ /* 0x080fe40007f1e0ff */
[----:B------:R-:W-:-:S03]  /*7930*/  IADD3 R14, P1, R14, R15, RZ ;  /* 0x0000000f0e0e7210 */ /* 0x000fc60007f3e0ff */
[--C-:B-1----:R-:W-:Y:S02]  /*7940*/  IMAD.X R7, R0, 0x1, R11.reuse, P0 ;  /* 0x0000000100077824 */ /* 0x102fe400000e060b */
[----:B------:R-:W-:Y:S01]  /*7950*/  IMAD.X R15, R4, 0x1, R11, P1 ;  /* 0x00000001040f7824 */ /* 0x000fe200008e060b */
[----:B------:R-:W-:Y:S01]  /*7960*/  CS2R R10, SRZ ;  /* 0x00000000000a7805 */ /* 0x000fe2000001ff00 */
[----:B------:R-:W-:Y:S06]  /*7970*/  @P2 BRA `(.L_x_1481) ;  /* 0x0000000000082947 */ /* 0x000fec0003800000 */
[----:B------:R0:W5:Y:S04]  /*7980*/  LD.E.128 R24, desc[UR60][R6.64] ;  /* 0x0000003c06187980 */ /* 0x000168000c101d00 */
[----:B------:R0:W5:Y:S02]  /*7990*/  LD.E.128 R8, desc[UR60][R14.64] ;  /* 0x0000003c0e087980 */ /* 0x000164000c101d00 */
.L_x_1481:
[----:B------:R-:W-:Y:S05]  /*79a0*/  BSYNC B1 ;  /* 0x0000000000017941 */ /* 0x000fea0003800000 */
.L_x_1480:
[----:B------:R-:W2:Y:S01]  /*79b0*/  SYNCS.PHASECHK.TRANS64.TRYWAIT P1, [R19+URZ+0x32400], R20 ;  /* 0x03240014130075a7 */ /* 0x000ea2000802017f */
[----:B-----5:R-:W-:Y:S01]  /*79c0*/  IMAD.MOV.U32 R40, RZ, RZ, R8 ;  /* 0x000000ffff287224 */ /* 0x020fe200078e0008 */
[--C-:B----4-:R-:W-:Y:S01]  /*79d0*/  SHF.R.U64 R45, R8, 0x10, R9.reuse ;  /* 0x00000010082d7819 */ /* 0x110fe20000001209 */
[----:B------:R-:W-:Y:S01]  /*79e0*/  IMAD.MOV.U32 R39, RZ, RZ, R10 ;  /* 0x000000ffff277224 */ /* 0x000fe200078e000a */
[----:B------:R-:W-:Y:S01]  /*79f0*/  SHF.R.U32.HI R8, RZ, 0x10, R9 ;  /* 0x00000010ff087819 */ /* 0x000fe20000011609 */
[----:B-1----:R-:W-:Y:S01]  /*7a00*/  IMAD.MOV.U32 R0, RZ, RZ, R11 ;  /* 0x000000ffff007224 */ /* 0x002fe200078e000b */
[----:B------:R-:W-:Y:S01]  /*7a10*/  VIMNMX R5, R5, 0x80, PT ;  /* 0x0000008005057848 */ /* 0x000fe20003fe0100 */
[----:B------:R-:W-:Y:S01]  /*7a20*/  IMAD.MOV.U32 R42, RZ, RZ, R24 ;  /* 0x000000ffff2a7224 */ /* 0x000fe200078e0018 */
[----:B0-----:R-:W-:Y:S01]  /*7a30*/  MOV R7, R25 ;  /* 0x0000001900077202 */ /* 0x001fe20000000f00 */
[----:B------:R-:W-:Y:S01]  /*7a40*/  IMAD.MOV.U32 R41, RZ, RZ, R26 ;  /* 0x000000ffff297224 */ /* 0x000fe200078e001a */
[----:B------:R-:W-:Y:S01]  /*7a50*/  SHF.R.U64 R43, R24, 0x10, R25 ;  /* 0x00000010182b7819 */ /* 0x000fe20000001219 */
[----:B------:R-:W-:Y:S01]  /*7a60*/  IMAD.MOV.U32 R6, RZ, RZ, R27 ;  /* 0x000000ffff067224 */ /* 0x000fe200078e001b */
[----:B------:R-:W-:Y:S01]  /*7a70*/  SHF.R.U32.HI R13, RZ, 0x10, R25 ;  /* 0x00000010ff0d7819 */ /* 0x000fe20000011619 */
[----:B------:R-:W-:Y:S01]  /*7a80*/  IMAD.MOV.U32 R4, RZ, RZ, R9 ;  /* 0x000000ffff047224 */ /* 0x000fe200078e0009 */
[--C-:B------:R-:W-:Y:S01]  /*7a90*/  SHF.R.U64 R44, R26, 0x10, R27.reuse ;  /* 0x000000101a2c7819 */ /* 0x100fe2000000121b */
[----:B------:R-:W-:Y:S01]  /*7aa0*/  VIADD R15, R204, 0x40 ;  /* 0x00000040cc0f7836 */ /* 0x000fe20000000000 */
[----:B------:R-:W0:Y:S01]  /*7ab0*/  LDC R3, c[0x0][0x3f4] ;  /* 0x0000fd00ff037b82 */ /* 0x000e220000000800 */
        /* <DEDUP_REMOVED lines=16> */
[----:B--2---:R-:W-:-:S12]  /*7bc0*/  @!P1 BRA `(.L_x_1483) ;  /* 0x0000011400809947 */ /* 0x004fd80003800000 */
.L_x_1704:
[----:B------:R-:W-:Y:S05]  /*7bd0*/  BSYNC B1 ;  /* 0x0000000000017941 */ /* 0x000fea0003800000 */
.L_x_1482:
[----:B------:R-:W-:Y:S01]  /*7be0*/  BSSY B1, `(.L_x_1484) ;  /* 0x000005f000017945 */ /* 0x000fe20003800000 */
[----:B------:R-:W-:-:S03]  /*7bf0*/  LOP3.LUT R0, R0, 0x38, RZ, 0xc0, !PT ;  /* 0x0000003800007812 */ /* 0x000fc600078ec0ff */
[----:B------:R-:W-:Y:S05]  /*7c00*/  @P2 BRA `(.L_x_1485) ;  /* 0x0000000400702947 */ /* 0x000fea0003800000 */
[----:B------:R-:W2:Y:S01]  /*7c10*/  LDL R3, [R1+0x70] ;  /* 0x0000700001037983 */ /* 0x000ea20000100800 */
[----:B------:R-:W1:Y:S02]  /*7c20*/  S2R R4, SR_TID.X ;  /* 0x0000000000047919 */ /* 0x000e640000002100 */
[----:B-1----:R-:W-:-:S05]  /*7c30*/  VIADD R4, R4, 0xffffff80 ;  /* 0xffffff8004047836 */ /* 0x002fca0000000000 */
[----:B------:R-:W-:-:S04]  /*7c40*/  SHF.R.S32.HI R8, RZ, 0x1f, R4 ;  /* 0x0000001fff087819 */ /* 0x000fc80000011404 */
[----:B------:R-:W-:-:S04]  /*7c50*/  LEA.HI R8, R8, R4, RZ, 0x5 ;  /* 0x0000000408087211 */ /* 0x000fc800078f28ff */
[----:B------:R-:W-:Y:S01]  /*7c60*/  SHF.R.S32.HI R8, RZ, 0x5, R8 ;  /* 0x00000005ff087819 */ /* 0x000fe20000011408 */
[----:B------:R-:W-:Y:S02]  /*7c70*/  HADD2.F32 R28, -RZ, R40.H0_H0 ;  /* 0x20000028ff1c7230 */ /* 0x000fe40000004100 */
[----:B------:R-:W-:Y:S02]  /*7c80*/  HADD2.F32 R26, -RZ, R42.H0_H0 ;  /* 0x2000002aff1a7230 */ /* 0x000fe40000004100 */
[----:B------:R-:W-:Y:S02]  /*7c90*/  HADD2.F32 R29, -RZ, R45.H0_H0 ;  /* 0x2000002dff1d7230 */ /* 0x000fe40000004100 */
[----:B------:R-:W-:Y:S02]  /*7ca0*/  HADD2.F32 R27, -RZ, R43.H0_H0 ;  /* 0x2000002bff1b7230 */ /* 0x000fe40000004100 */
[----:B--2---:R-:W-:-:S05]  /*7cb0*/  IMAD.SHL.U32 R3, R3, 0x40, RZ ;  /* 0x0000004003037824 */ /* 0x004fca00078e00ff */
[----:B------:R-:W-:-:S04]  /*7cc0*/  LOP3.LUT R5, R3, 0x1c0, RZ, 0xc0, !PT ;  /* 0x000001c003057812 */ /* 0x000fc800078ec0ff */
[----:B------:R-:W-:Y:S02]  /*7cd0*/  LOP3.LUT R3, R5, 0x38, R16, 0xf8, !PT ;  /* 0x0000003805037812 */ /* 0x000fe400078ef810 */
[----:B------:R-:W-:-:S04]  /*7ce0*/  SHF.R.U32.HI R6, RZ, 0x3, R5 ;  /* 0x00000003ff067819 */ /* 0x000fc80000011605 */
[----:B------:R-:W-:-:S05]  /*7cf0*/  LOP3.LUT R3, R3, R6, RZ, 0x3c, !PT ;  /* 0x0000000603037212 */ /* 0x000fca00078e3cff */
[----:B------:R-:W-:Y:S01]  /*7d00*/  IMAD R4, R8, 0x200, R3 ;  /* 0x0000020008047824 */ /* 0x000fe200078e0203 */
[----:B------:R-:W-:-:S05]  /*7d10*/  LOP3.LUT R3, R6, R0, R5, 0x1e, !PT ;  /* 0x0000000006037212 */ /* 0x000fca00078e1e05 */
[----:B------:R-:W-:-:S04]  /*7d20*/  IMAD R8, R8, 0x200, R3 ;  /* 0x0000020008087824 */ /* 0x000fc800078e0203 */
[--C-:B------:R-:W-:Y:S02]  /*7d30*/  IMAD R38, R8, 0x2, R19.reuse ;  /* 0x0000000208267824 */ /* 0x100fe400078e0213 */
[----:B------:R-:W-:-:S03]  /*7d40*/  IMAD R37, R4, 0x2, R19 ;  /* 0x0000000204257824 */ /* 0x000fc600078e0213 */
[----:B------:R-:W0:Y:S04]  /*7d50*/  LDS.128 R8, [R38+0x18400] ;  /* 0x0184000026087984 */ /* 0x000e280000000c00 */
[----:B------:R-:W1:Y:S01]  /*7d60*/  LDS.128 R4, [R37+0x18400] ;  /* 0x0184000025047984 */ /* 0x000e620000000c00 */
[----:B0-----:R-:W-:Y:S02]  /*7d70*/  HADD2.F32 R20, -RZ, R8.H0_H0 ;  /* 0x20000008ff147230 */ /* 0x001fe40000004100 */
[----:B-1----:R-:W-:-:S03]  /*7d80*/  HADD2.F32 R3, -RZ, R4.H0_H0 ;  /* 0x20000004ff037230 */ /* 0x002fc60000004100 */
[C---:B------:R-:W-:Y:S01]  /*7d90*/  FMUL.FTZ R32, R20.reuse, R28 ;  /* 0x0000001c14207220 */ /* 0x040fe20000410000 */
[-C--:B------:R-:W-:Y:S01]  /*7da0*/  FMUL.FTZ R20, R20, R26.reuse ;  /* 0x0000001a14147220 */ /* 0x080fe20000410000 */
[----:B------:R-:W-:Y:S02]  /*7db0*/  HADD2.F32 R8, -RZ, R8.H1_H1 ;  /* 0x30000008ff087230 */ /* 0x000fe40000004100 */
        /* <DEDUP_REMOVED lines=8> */
[----:B------:R-:W-:Y:S02]  /*7e40*/  HADD2.F32 R13, -RZ, R5.H0_H0 ;  /* 0x20000005ff0d7230 */ /* 0x000fe40000004100 */
[C---:B------:R-:W-:Y:S01]  /*7e50*/  FMUL.FTZ R34, R21.reuse, R26 ;  /* 0x0000001a15227220 */ /* 0x040fe20000410000 */
[----:B------:R-:W-:Y:S01]  /*7e60*/  FMUL.FTZ R21, R21, R20 ;  /* 0x0000001415157220 */ /* 0x000fe20000410000 */
[C---:B------:R-:W-:Y:S01]  /*7e70*/  FFMA.FTZ R31, R4.reuse, R27, -R31 ;  /* 0x0000001b041f7223 */ /* 0x040fe2000001081f */
[----:B------:R-:W-:Y:S01]  /*7e80*/  FFMA.FTZ R29, R4, R29, R3 ;  /* 0x0000001d041d7223 */ /* 0x000fe20000010003 */
[----:B------:R-:W-:-:S02]  /*7e90*/  HADD2.F32 R9, -RZ, R9.H1_H1 ;  /* 0x30000009ff097230 */ /* 0x000fc40000004100 */
[C---:B------:R-:W-:Y:S01]  /*7ea0*/  FFMA.FTZ R34, R13.reuse, R20, -R34 ;  /* 0x000000140d227223 */ /* 0x040fe20000010822 */
[----:B------:R-:W-:Y:S02]  /*7eb0*/  HADD2.F32 R8, -RZ, R45.H1_H1 ;  /* 0x3000002dff087230 */ /* 0x000fe40000004100 */
[----:B------:R-:W-:Y:S01]  /*7ec0*/  FFMA.FTZ R26, R13, R26, R21 ;  /* 0x0000001a0d1a7223 */ /* 0x000fe20000010015 */
[----:B------:R-:W-:Y:S02]  /*7ed0*/  HADD2.F32 R4, -RZ, R43.H1_H1 ;  /* 0x3000002bff047230 */ /* 0x000fe40000004100 */
[----:B------:R-:W-:Y:S02]  /*7ee0*/  HADD2.F32 R24, -RZ, R10.H0_H0 ;  /* 0x2000000aff187230 */ /* 0x000fe40000004100 */
[----:B------:R-:W-:Y:S02]  /*7ef0*/  HADD2.F32 R13, -RZ, R39.H0_H0 ;  /* 0x20000027ff0d7230 */ /* 0x000fe40000004100 */
[----:B------:R-:W-:-:S02]  /*7f00*/  HADD2.F32 R3, -RZ, R41.H0_H0 ;  /* 0x20000029ff037230 */ /* 0x000fc40000004100 */
[C---:B------:R-:W-:Y:S01]  /*7f10*/  FMUL.FTZ R20, R9.reuse, R8 ;  /* 0x0000000809147220 */ /* 0x040fe20000410000 */
[----:B------:R-:W-:Y:S02]  /*7f20*/  HADD2.F32 R5, -RZ, R5.H1_H1 ;  /* 0x30000005ff057230 */ /* 0x000fe40000004100 */
[----:B------:R-:W-:Y:S01]  /*7f30*/  FMUL.FTZ R36, R9, R4 ;  /* 0x0000000409247220 */ /* 0x000fe20000410000 */
[----:B------:R-:W-:Y:S02]  /*7f40*/  HADD2.F32 R14, -RZ, R6.H0_H0 ;  /* 0x20000006ff0e7230 */ /* 0x000fe40000004100 */
[C---:B------:R-:W-:Y:S01]  /*7f50*/  FMUL.FTZ R35, R24.reuse, R13 ;  /* 0x0000000d18237220 */ /* 0x040fe20000410000 */
[----:B------:R-:W-:Y:S02]  /*7f60*/  HADD2.F32 R10, -RZ, R10.H1_H1 ;  /* 0x3000000aff0a7230 */ /* 0x000fe40000004100 */
[----:B------:R-:W-:Y:S01]  /*7f70*/  FMUL.FTZ R24, R24, R3 ;  /* 0x0000000318187220 */ /* 0x000fe20000410000 */
[----:B------:R-:W-:-:S02]  /*7f80*/  HADD2.F32 R21, -RZ, R46.H0_H0 ;  /* 0x2000002eff157230 */ /* 0x000fc40000004100 */
[----:B------:R-:W-:Y:S02]  /*7f90*/  HADD2.F32 R9, -RZ, R44.H0_H0 ;  /* 0x2000002cff097230 */ /* 0x000fe40000004100 */
[C---:B------:R-:W-:Y:S01]  /*7fa0*/  FFMA.FTZ R27, R5.reuse, R4, -R20 ;  /* 0x00000004051b7223 */ /* 0x040fe20000010814 */
[----:B------:R-:W-:Y:S01]  /*7fb0*/  FFMA.FTZ R33, R5, R8, R36 ;  /* 0x0000000805217223 */ /* 0x000fe20000010024 */
[----:B------:R-:W-:Y:S01]  /*7fc0*/  FFMA.FTZ R35, R14, R3, -R35 ;  /* 0x000000030e237223 */ /* 0x000fe20000010823 */
[----:B------:R-:W-:Y:S02]  /*7fd0*/  HADD2.F32 R6, -RZ, R6.H1_H1 ;  /* 0x30000006ff067230 */ /* 0x000fe40000004100 */
[----:B------:R-:W-:Y:S01]  /*7fe0*/  FMUL.FTZ R5, R10, R21 ;  /* 0x000000150a057220 */ /* 0x000fe20000410000 */
[--C-:B------:R-:W-:Y:S02]  /*7ff0*/  HADD2.F32 R25, -RZ, R11.reuse.H0_H0 ;  /* 0x2000000bff197230 */ /* 0x100fe40000004100 */
[----:B------:R-:W-:Y:S01]  /*8000*/  FFMA.FTZ R24, R14, R13, R24 ;  /* 0x0000000d0e187223 */ /* 0x000fe20000010018 */
[----:B------:R-:W-:Y:S01]  /*8010*/  FMUL.FTZ R3, R10, R9 ;  /* 0x000000090a037220 */ /* 0x000fe20000410000 */
[----:B------:R-:W-:-:S02]  /*8020*/  HADD2.F32 R11, -RZ, R11.H1_H1 ;  /* 0x3000000bff0b7230 */ /* 0x000fc40000004100 */
[----:B------:R-:W-:Y:S02]  /*8030*/  HADD2.F32 R10, -RZ, R39.H1_H1 ;  /* 0x30000027ff0a7230 */ /* 0x000fe40000004100 */
[----:B------:R-:W-:Y:S02]  /*8040*/  HADD2.F32 R14, -RZ, R46.H1_H1 ;  /* 0x3000002eff0e7230 */ /* 0x000fe40000004100 */
[----:B------:R-:W-:Y:S02]  /*8050*/  HADD2.F32 R4, -RZ, R41.H1_H1 ;  /* 0x30000029ff047230 */ /* 0x000fe40000004100 */
[----:B------:R-:W-:Y:S02]  /*8060*/  HADD2.F32 R8, -RZ, R44.H1_H1 ;  /* 0x3000002cff087230 */ /* 0x000fe40000004100 */
[C---:B------:R-:W-:Y:S01]  /*8070*/  FFMA.FTZ R20, R6.reuse, R9, -R5 ;  /* 0x0000000906147223 */ /* 0x040fe20000010805 */
[--C-:B------:R-:W-:Y:S02]  /*8080*/  HADD2.F32 R15, -RZ, R7.reuse.H0_H0 ;  /* 0x20000007ff0f7230 */ /* 0x100fe40000004100 */
[----:B------:R-:W-:Y:S01]  /*8090*/  FFMA.FTZ R3, R6, R21, R3 ;  /* 0x0000001506037223 */ /* 0x000fe20000010003 */
[----:B------:R-:W-:-:S02]  /*80a0*/  HADD2.F32 R7, -RZ, R7.H1_H1 ;  /* 0x30000007ff077230 */ /* 0x000fc40000004100 */
[----:B------:R-:W-:Y:S01]  /*80b0*/  FMUL.FTZ R6, R25, R10 ;  /* 0x0000000a19067220 */ /* 0x000fe20000410000 */
[----:B------:R-:W-:Y:S01]  /*80c0*/  FMUL.FTZ R36, R11, R14 ;  /* 0x0000000e0b247220 */ /* 0x000fe20000410000 */
[----:B------:R-:W-:Y:S01]  /*80d0*/  FMUL.FTZ R25, R25, R4 ;  /* 0x0000000419197220 */ /* 0x000fe20000410000 */
[----:B------:R-:W-:Y:S01]  /*80e0*/  FMUL.FTZ R5, R11, R8 ;  /* 0x000000080b057220 */ /* 0x000fe20000410000 */
[----:B------:R-:W-:Y:S01]  /*80f0*/  FFMA.FTZ R11, R15, R4, -R6 ;  /* 0x000000040f0b7223 */ /* 0x000fe20000010806 */
[----:B------:R-:W-:Y:S01]  /*8100*/  FFMA.FTZ R36, R7, R8, -R36 ;  /* 0x0000000807247223 */ /* 0x000fe20000010824 */
[----:B------:R-:W-:Y:S01]  /*8110*/  FFMA.FTZ R25, R15, R10, R25 ;  /* 0x0000000a0f197223 */ /* 0x000fe20000010019 */
[----:B------:R-:W-:Y:S01]  /*8120*/  FFMA.FTZ R14, R7, R14, R5 ;  /* 0x0000000e070e7223 */ /* 0x000fe20000010005 */
[----:B------:R-:W-:Y:S02]  /*8130*/  F2FP.F16.F32.PACK_AB R4, R31, R32 ;  /* 0x000000201f04723e */ /* 0x000fe400000000ff */
[----:B------:R-:W-:-:S02]  /*8140*/  F2FP.F16.F32.PACK_AB R5, R27, R34 ;  /* 0x000000221b05723e */ /* 0x000fc400000000ff */
[----:B------:R-:W-:Y:S02]  /*8150*/  F2FP.F16.F32.PACK_AB R6, R20, R35 ;  /* 0x000000231406723e */ /* 0x000fe400000000ff */
[----:B------:R-:W-:Y:S02]  /*8160*/  F2FP.F16.F32.PACK_AB R7, R36, R11 ;  /* 0x0000000b2407723e */ /* 0x000fe400000000ff */
[----:B------:R-:W-:Y:S02]  /*8170*/  F2FP.F16.F32.PACK_AB R8, R29, R28 ;  /* 0x0000001c1d08723e */ /* 0x000fe400000000ff */
[----:B------:R-:W-:Y:S02]  /*8180*/  F2FP.F16.F32.PACK_AB R9, R33, R26 ;  /* 0x0000001a2109723e */ /* 0x000fe400000000ff */
[----:B------:R-:W-:Y:S02]  /*8190*/  F2FP.F16.F32.PACK_AB R10, R3, R24 ;  /* 0x00000018030a723e */ /* 0x000fe400000000ff */
[----:B------:R-:W-:Y:S01]  /*81a0*/  F2FP.F16.F32.PACK_AB R11, R14, R25 ;  /* 0x000000190e0b723e */ /* 0x000fe200000000ff */
[----:B------:R1:W-:Y:S04]  /*81b0*/  STS.128 [R37+0x18400], R4 ;  /* 0x0184000425007388 */ /* 0x0003e80000000c00 */
[----:B------:R1:W-:Y:S02]  /*81c0*/  STS.128 [R38+0x18400], R8 ;  /* 0x0184000826007388 */ /* 0x0003e40000000c00 */
.L_x_1485:
[----:B------:R-:W-:Y:S05]  /*81d0*/  BSYNC B1 ;  /* 0x0000000000017941 */ /* 0x000fea0003800000 */
.L_x_1484:
[----:B------:R-:W-:Y:S05]  /*81e0*/  @P0 BRA `(.L_x_1476) ;  /* 0x0000000400600947 */ /* 0x000fea0003800000 */
[----:B------:R-:W2:Y:S01]  /*81f0*/  LDL R3, [R1+0x58] ;  /* 0x0000580001037983 */ /* 0x000ea20000100800 */
[C---:B-1----:R-:W-:Y:S02]  /*8200*/  VIADD R4, R204.reuse, 0x40 ;  /* 0x00000040cc047836 */ /* 0x042fe40000000000 */
[----:B------:R-:W-:Y:S01]  /*8210*/  VIADD R5, R204, 0x40 ;  /* 0x00000040cc057836 */ /* 0x000fe20000000000 */
[----:B---3--:R-:W3:Y:S02]  /*8220*/  LDL R47, [R1+0x74] ;  /* 0x00007400012f7983 */ /* 0x008ee40000100800 */
[----:B------:R-:W-:Y:S01]  /*8230*/  SHF.L.U32 R4, R4, 0x6, RZ ;  /* 0x0000000604047819 */ /* 0x000fe200000006ff */
[----:B------:R-:W-:-:S03]  /*8240*/  IMAD.SHL.U32 R5, R5, 0x40, RZ ;  /* 0x0000004005057824 */ /* 0x000fc600078e00ff */
[----:B------:R-:W-:Y:S02]  /*8250*/  LOP3.LUT R4, R4, 0x1c0, RZ, 0xc0, !PT ;  /* 0x000001c004047812 */ /* 0x000fe400078ec0ff */
[----:B------:R-:W-:Y:S02]  /*8260*/  LOP3.LUT R5, R5, 0x1c0, RZ, 0xc0, !PT ;  /* 0x000001c005057812 */ /* 0x000fe400078ec0ff */
[----:B------:R-:W-:-:S04]  /*8270*/  SHF.R.U32.HI R4, RZ, 0x3, R4 ;  /* 0x00000003ff047819 */ /* 0x000fc80000011604 */
[----:B------:R-:W-:Y:S01]  /*8280*/  LOP3.LUT R0, R4, R0, R5, 0x1e, !PT ;  /* 0x0000000004007212 */ /* 0x000fe200078e1e05 */
[----:B------:R-:W-:Y:S02]  /*8290*/  HADD2.F32 R29, -RZ, R40.H0_H0 ;  /* 0x20000028ff1d7230 */ /* 0x000fe40000004100 */
[----:B------:R-:W-:Y:S02]  /*82a0*/  HADD2.F32 R27, -RZ, R42.H0_H0 ;  /* 0x2000002aff1b7230 */ /* 0x000fe40000004100 */
[----:B------:R-:W-:Y:S02]  /*82b0*/  HADD2.F32 R32, -RZ, R45.H0_H0 ;  /* 0x2000002dff207230 */ /* 0x000fe40000004100 */
[----:B------:R-:W-:Y:S02]  /*82c0*/  HADD2.F32 R28, -RZ, R43.H0_H0 ;  /* 0x2000002bff1c7230 */ /* 0x000fe40000004100 */
[----:B------:R-:W-:Y:S02]  /*82d0*/  HADD2.F32 R31, -RZ, R40.H1_H1 ;  /* 0x30000028ff1f7230 */ /* 0x000fe40000004100 */
[----:B------:R-:W-:-:S02]  /*82e0*/  HADD2.F32 R33, -RZ, R45.H1_H1 ;  /* 0x3000002dff217230 */ /* 0x000fc40000004100 */
[--C-:B------:R-:W-:Y:S02]  /*82f0*/  HADD2.F32 R38, -RZ, R46.reuse.H0_H0 ;  /* 0x2000002eff267230 */ /* 0x100fe40000004100 */
[----:B------:R-:W-:Y:S02]  /*8300*/  HADD2.F32 R34, -RZ, R41.H0_H0 ;  /* 0x20000029ff227230 */ /* 0x000fe40000004100 */
[--C-:B------:R-:W-:Y:S02]  /*8310*/  HADD2.F32 R36, -RZ, R39.reuse.H0_H0 ;  /* 0x20000027ff247230 */ /* 0x100fe40000004100 */
[----:B------:R-:W-:Y:S02]  /*8320*/  HADD2.F32 R35, -RZ, R39.H1_H1 ;  /* 0x30000027ff237230 */ /* 0x000fe40000004100 */
[----:B------:R-:W-:Y:S02]  /*8330*/  HADD2.F32 R37, -RZ, R46.H1_H1 ;  /* 0x3000002eff257230 */ /* 0x000fe40000004100 */
[----:B--2---:R-:W-:-:S04]  /*8340*/  IMAD.IADD R0, R3, 0x1, R0 ;  /* 0x0000000103007824 */ /* 0x004fc800078e0200 */
[----:B------:R-:W-:Y:S01]  /*8350*/  IMAD R0, R0, 0x2, R19 ;  /* 0x0000000200007824 */ /* 0x000fe200078e0213 */
[----:B---3--:R-:W-:Y:S04]  /*8360*/  LDS.128 R4, [R47+0x18400] ;  /* 0x018400002f047984 */ /* 0x008fe80000000c00 */
[----:B------:R-:W0:Y:S02]  /*8370*/  LDS.128 R8, [R0+0x18400] ;  /* 0x0184000000087984 */ /* 0x000e240000000c00 */
[----:B0-----:R-:W-:Y:S02]  /*8380*/  HADD2.F32 R20, -RZ, R8.H0_H0 ;  /* 0x20000008ff147230 */ /* 0x001fe40000004100 */
[----:B------:R-:W-:Y:S02]  /*8390*/  HADD2.F32 R3, -RZ, R4.H0_H0 ;  /* 0x20000004ff037230 */ /* 0x000fe40000004100 */
[----:B------:R-:W-:-:S02]  /*83a0*/  HADD2.F32 R8, -RZ, R8.H1_H1 ;  /* 0x30000008ff087230 */ /* 0x000fc40000004100 */
[-C--:B------:R-:W-:Y:S01]  /*83b0*/  FMUL.FTZ R26, R29, R20.reuse ;  /* 0x000000141d1a7220 */ /* 0x080fe20000410000 */
[C---:B------:R-:W-:Y:S01]  /*83c0*/  FMUL.FTZ R20, R27.reuse, R20 ;  /* 0x000000141b147220 */ /* 0x040fe20000410000 */
[----:B------:R-:W-:Y:S02]  /*83d0*/  HADD2.F32 R21, -RZ, R9.H0_H0 ;  /* 0x20000009ff157230 */ /* 0x000fe40000004100 */
[----:B------:R-:W-:Y:S02]  /*83e0*/  HADD2.F32 R4, -RZ, R4.H1_H1 ;  /* 0x30000004ff047230 */ /* 0x000fe40000004100 */
[-C--:B------:R-:W-:Y:S01]  /*83f0*/  FFMA.FTZ R26, R27, R3.reuse, -R26 ;  /* 0x000000031b1a7223 */ /* 0x080fe2000001081a */
[----:B------:R-:W-:Y:S01]  /*8400*/  FFMA.FTZ R20, R29, R3, R20 ;  /* 0x000000031d147223 */ /* 0x000fe20000010014 */
[-C--:B------:R-:W-:Y:S01]  /*8410*/  FMUL.FTZ R27, R32, R8.reuse ;  /* 0x00000008201b7220 */ /* 0x080fe20000410000 */
[----:B------:R-:W-:Y:S02]  /*8420*/  HADD2.F32 R29, -RZ, R42.H1_H1 ;  /* 0x3000002aff1d7230 */ /* 0x000fe40000004100 */
[----:B------:R-:W-:Y:S01]  /*8430*/  FMUL.FTZ R3, R28, R8 ;  /* 0x000000081c037220 */ /* 0x000fe20000410000 */
[----:B------:R-:W-:-:S02]  /*8440*/  HADD2.F32 R13, -RZ, R5.H0_H0 ;  /* 0x20000005ff0d7230 */ /* 0x000fc40000004100 */
[-C--:B------:R-:W-:Y:S01]  /*8450*/  FMUL.FTZ R8, R31, R21.reuse ;  /* 0x000000151f087220 */ /* 0x080fe20000410000 */
[-C--:B------:R-:W-:Y:S01]  /*8460*/  FFMA.FTZ R27, R28, R4.reuse, -R27 ;  /* 0x000000041c1b7223 */ /* 0x080fe2000001081b */
[----:B------:R-:W-:Y:S02]  /*8470*/  HADD2.F32 R9, -RZ, R9.H1_H1 ;  /* 0x30000009ff097230 */ /* 0x000fe40000004100 */
[C---:B------:R-:W-:Y:S01]  /*8480*/  FMUL.FTZ R28, R29.reuse, R21 ;  /* 0x000000151d1c7220 */ /* 0x040fe20000410000 */
[----:B------:R-:W-:Y:S01]  /*8490*/  FFMA.FTZ R21, R29, R13, -R8 ;  /* 0x0000000d1d157223 */ /* 0x000fe20000010808 */
[----:B------:R-:W-:Y:S02]  /*84a0*/  HADD2.F32 R29, -RZ, R43.H1_H1 ;  /* 0x3000002bff1d7230 */ /* 0x000fe40000004100 */
[----:B------:R-:W-:Y:S01]  /*84b0*/  FFMA.FTZ R3, R32, R4, R3 ;  /* 0x0000000420037223 */ /* 0x000fe20000010003 */
[----:B------:R-:W-:Y:S02]  /*84c0*/  HADD2.F32 R5, -RZ, R5.H1_H1 ;  /* 0x30000005ff057230 */ /* 0x000fe40000004100 */
[----:B------:R-:W-:Y:S01]  /*84d0*/  FMUL.FTZ R4, R33, R9 ;  /* 0x0000000921047220 */ /* 0x000fe20000410000 */
[----:B------:R-:W-:-:S02]  /*84e0*/  HADD2.F32 R24, -RZ, R10.H0_H0 ;  /* 0x2000000aff187230 */ /* 0x000fc40000004100 */
[C---:B------:R-:W-:Y:S01]  /*84f0*/  FMUL.FTZ R8, R29.reuse, R9 ;  /* 0x000000091d087220 */ /* 0x040fe20000410000 */
[----:B------:R-:W-:Y:S02]  /*8500*/  HADD2.F32 R10, -RZ, R10.H1_H1 ;  /* 0x3000000aff0a7230 */ /* 0x000fe40000004100 */
[-C--:B------:R-:W-:Y:S01]  /*8510*/  FFMA.FTZ R32, R29, R5.reuse, -R4 ;  /* 0x000000051d207223 */ /* 0x080fe20000010804 */
[----:B------:R-:W-:Y:S02]  /*8520*/  HADD2.F32 R14, -RZ, R6.H0_H0 ;  /* 0x20000006ff0e7230 */ /* 0x000fe40000004100 */
[----:B------:R-:W-:Y:S01]  /*8530*/  FFMA.FTZ R9, R33, R5, R8 ;  /* 0x0000000521097223 */ /* 0x000fe20000010008 */
[----:B------:R-:W-:Y:S02]  /*8540*/  HADD2.F32 R4, -RZ, R44.H0_H0 ;  /* 0x2000002cff047230 */ /* 0x000fe40000004100 */
[----:B------:R-:W-:Y:S01]  /*8550*/  FMUL.FTZ R5, R38, R10 ;  /* 0x0000000a26057220 */ /* 0x000fe20000410000 */
[----:B------:R-:W-:-:S02]  /*8560*/  HADD2.F32 R6, -RZ, R6.H1_H1 ;  /* 0x30000006ff067230 */ /* 0x000fc40000004100 */
[----:B------:R-:W-:Y:S01]  /*8570*/  FFMA.FTZ R28, R31, R13, R28 ;  /* 0x0000000d1f1c7223 */ /* 0x000fe2000001001c */
[--C-:B------:R-:W-:Y:S02]  /*8580*/  HADD2.F32 R25, -RZ, R11.reuse.H0_H0 ;  /* 0x2000000bff197230 */ /* 0x100fe40000004100 */
[----:B------:R-:W-:Y:S01]  /*8590*/  FMUL.FTZ R31, R4, R10 ;  /* 0x0000000a041f7220 */ /* 0x000fe20000410000 */
[----:B------:R-:W-:Y:S02]  /*85a0*/  HADD2.F32 R11, -RZ, R11.H1_H1 ;  /* 0x3000000bff0b7230 */ /* 0x000fe40000004100 */
[-C--:B------:R-:W-:Y:S01]  /*85b0*/  FMUL.FTZ R13, R36, R24.reuse ;  /* 0x00000018240d7220 */ /* 0x080fe20000410000 */
[----:B------:R-:W-:Y:S01]  /*85c0*/  FMUL.FTZ R29, R34, R24 ;  /* 0x00000018221d7220 */ /* 0x000fe20000410000 */
[----:B------:R-:W-:Y:S01]  /*85d0*/  FFMA.FTZ R10, R4, R6, -R5 ;  /* 0x00000006040a7223 */ /* 0x000fe20000010805 */
[----:B------:R-:W-:Y:S02]  /*85e0*/  HADD2.F32 R5, -RZ, R41.H1_H1 ;  /* 0x30000029ff057230 */ /* 0x000fe40000004100 */
[----:B------:R-:W-:-:S02]  /*85f0*/  HADD2.F32 R33, -RZ, R44.H1_H1 ;  /* 0x3000002cff217230 */ /* 0x000fc40000004100 */
[-C--:B------:R-:W-:Y:S01]  /*8600*/  FFMA.FTZ R13, R34, R14.reuse, -R13 ;  /* 0x0000000e220d7223 */ /* 0x080fe2000001080d */
[--C-:B------:R-:W-:Y:S02]  /*8610*/  HADD2.F32 R15, -RZ, R7.reuse.H0_H0 ;  /* 0x20000007ff0f7230 */ /* 0x100fe40000004100 */
[----:B------:R-:W-:Y:S01]  /*8620*/  FFMA.FTZ R29, R36, R14, R29 ;  /* 0x0000000e241d7223 */ /* 0x000fe2000001001d */
[----:B------:R-:W-:Y:S02]  /*8630*/  HADD2.F32 R7, -RZ, R7.H1_H1 ;  /* 0x30000007ff077230 */ /* 0x000fe40000004100 */
[----:B------:R-:W-:Y:S01]  /*8640*/  FFMA.FTZ R14, R38, R6, R31 ;  /* 0x00000006260e7223 */ /* 0x000fe2000001001f */
        /* <DEDUP_REMOVED lines=18> */
.L_x_1476:
[----:B------:R-:W-:Y:S05]  /*8770*/  BSYNC B0 ;  /* 0x0000000000007941 */ /* 0x000fea0003800000 */
.L_x_1465:
[----:B------:R-:W-:Y:S01]  /*8780*/  @!PT LDS RZ, [RZ] ;  /* 0x00000000fffff984 */ /* 0x000fe20000000800 */
[----:B------:R-:W-:Y:S01]  /*8790*/  @!PT LDS RZ, [RZ] ;  /* 0x00000000fffff984 */ /* 0x000fe20000000800 */
[----:B------:R-:W-:Y:S01]  /*87a0*/  @!PT LDS RZ, [RZ] ;  /* 0x00000000fffff984 */ /* 0x000fe20000000800 */
[----:B------:R-:W-:Y:S01]  /*87b0*/  @!PT LDS RZ, [RZ] ;  /* 0x00000000fffff984 */ /* 0x000fe20000000800 */
[----:B------:R5:W-:Y:S06]  /*87c0*/  MEMBAR.ALL.CTA ;  /* 0x0000000000007992 */ /* 0x000bec0000008000 */
[----:B-----5:R-:W5:Y:S01]  /*87d0*/  FENCE.VIEW.ASYNC.S ;  /* 0x00000000000073c6 */ /* 0x020f620000000000 */
[----:B------:R-:W-:Y:S05]  /*87e0*/  WARPSYNC.ALL ;  /* 0x0000000000007948 */ /* 0x000fea0003800000 */
[----:B-----5:R-:W-:Y:S06]  /*87f0*/  BAR.SYNC.DEFER_BLOCKING 0xd, 0x100 ;  /* 0x0344000000007b1d */ /* 0x020fec0000010000 */
.L_x_1462:
[----:B012---:R-:W0:Y:S01]  /*8800*/  S2R R0, SR_TID.X ;  /* 0x0000000000007919 */ /* 0x007e220000002100 */
[----:B------:R-:W-:Y:S01]  /*8810*/  ISETP.NE.AND P0, PT, R209, 0x3, PT ;  /* 0x00000003d100780c */ /* 0x000fe20003f05270 */
[----:B------:R-:W-:Y:S05]  /*8820*/  WARPSYNC.ALL ;  /* 0x0000000000007948 */ /* 0x000fea0003800000 */
[----:B0-----:R-:W-:-:S05]  /*8830*/  SHF.R.U32.HI R0, RZ, 0x7, R0 ;  /* 0x00000007ff007819 */ /* 0x001fca0000011600 */
[----:B------:R-:W-:-:S05]  /*8840*/  VIADD R72, R0, 0x8 ;  /* 0x0000000800487836 */ /* 0x000fca0000000000 */
[----:B------:R0:W-:Y:S06]  /*8850*/  BAR.SYNC.DEFER_BLOCKING R72, 0x100 ;  /* 0x000400480000751d */ /* 0x0001ec0000010000 */
[----:B------:R-:W-:Y:S05]  /*8860*/  @!P0 BRA `(.L_x_1486) ;  /* 0x0000000000048947 */ /* 0x000fea0003800000 */
[----:B------:R-:W-:Y:S01]  /*8870*/  BPT.TRAP 0x1 ;  /* 0x000000040000795c */ /* 0x000fe20000300000 */
.L_x_1486:
[----:B------:R-:W-:Y:S01]  /*8880*/  IMAD R3, R205, 0x8, R19 ;  /* 0x00000008cd037824 */ /* 0x000fe200078e0213 */
[----:B------:R-:W-:-:S04]  /*8890*/  SHF.L.U32 R6, R216, 0x1f, RZ ;  /* 0x0000001fd8067819 */ /* 0x000fc800000006ff */
[----:B------:R1:W2:Y:S01]  /*88a0*/  SYNCS.PHASECHK.TRANS64.TRYWAIT P1, [R3+URZ+0x32430], R6 ;  /* 0x03243006030075a7 */ /* 0x0002a2000802017f */
[----:B------:R-:W-:Y:S05]  /*88b0*/  @!P0 BRA `(.L_x_1487) ;  /* 0x0000000000048947 */ /* 0x000fea0003800000 */
[----:B------:R-:W-:Y:S01]  /*88c0*/  BPT.TRAP 0x1 ;  /* 0x000000040000795c */ /* 0x000fe20000300000 */
.L_x_1487:
[----:B------:R-:W-:-:S05]  /*88d0*/  VIADD R0, R19, 0x1c400 ;  /* 0x0001c40013007836 */ /* 0x000fca0000000000 */
[----:B------:R-:W-:-:S04]  /*88e0*/  SHF.R.U32.HI R0, RZ, 0x4, R0 ;  /* 0x00000004ff007819 */ /* 0x000fc80000011600 */
[----:B------:R-:W-:Y:S01]  /*88f0*/  LOP3.LUT R0, R0, 0x3fff, RZ, 0xc0, !PT ;  /* 0x00003fff00007812 */ /* 0x000fe200078ec0ff */
[----:B--2---:R-:W-:Y:S06]  /*8900*/  @P1 BRA `(.L_x_1488) ;  /* 0x0000000000081947 */ /* 0x004fec0003800000 */
[----:B------:R-:W2:Y:S02]  /*8910*/  SYNCS.PHASECHK.TRANS64.TRYWAIT P1, [R3+URZ+0x32430], R6 ;  /* 0x03243006030075a7 */ /* 0x000ea4000802017f */
[----:B--2---:R-:W-:Y:S05]  /*8920*/  @!P1 BRA `(.L_x_1489) ;  /* 0x00000108003c9947 */ /* 0x004fea0003800000 */
.L_x_1488:
[----:B------:R-:W-:Y:S05]  /*8930*/  WARPSYNC.ALL ;  /* 0x0000000000007948 */ /* 0x000fea0003800000 */
[----:B------:R-:W-:Y:S02]  /*8940*/  LOP3.LUT R21, R0, 0x10000, RZ, 0xfc, !PT ;  /* 0x0001000000157812 */ /* 0x000fe400078efcff */
[----:B------:R-:W-:-:S03]  /*8950*/  LEA R30, R30, R19, 0xd ;  /* 0x000000131e1e7211 */ /* 0x000fc600078e68ff */
[----:B------:R-:W-:Y:S01]  /*8960*/  IMAD R4, R205, 0x300, R21 ;  /* 0x00000300cd047824 */ /* 0x000fe200078e0215 */
[----:B------:R-:W-:Y:S01]  /*8970*/  UMOV UR9, 0x40000040 ;  /* 0x4000004000097882 */ /* 0x000fe20000000000 */
[----:B------:R-:W-:Y:S01]  /*8980*/  IMAD.MOV.U32 R5, RZ, RZ, 0x40000040 ;  /* 0x40000040ff057424 */ /* 0x000fe200078e00ff */
[----:B------:R-:W-:Y:S01]  /*8990*/  R2UR UR4, R30 ;  /* 0x000000001e0472ca */ /* 0x000fe200000e0000 */
[C---:B------:R-:W-:Y:S01]  /*89a0*/  VIADD R8, R4.reuse, 0x2 ;  /* 0x0000000204087836 */ /* 0x040fe20000000000 */
[----:B------:R-:W-:Y:S01]  /*89b0*/  R2UR UR10, R4 ;  /* 0x00000000040a72ca */ /* 0x000fe200000e0000 */
[----:B---345:R-:W-:Y:S01]  /*89c0*/  WARPGROUP.ARRIVE ;  /* 0x00000000000079c5 */ /* 0x038fe20000000000 */
[----:B------:R-:W-:Y:S01]  /*89d0*/  R2UR UR11, R5 ;  /* 0x00000000050b72ca */ /* 0x000fe200000e0000 */
[----:B------:R-:W-:Y:S01]  /*89e0*/  IMAD.MOV.U32 R9, RZ, RZ, 0x40000040 ;  /* 0x40000040ff097424 */ /* 0x000fe200078e00ff */
[----:B------:R-:W-:Y:S01]  /*89f0*/  SHF.L.U32 R12, R12, 0x1f, RZ ;  /* 0x0000001f0c0c7819 */ /* 0x000fe200000006ff */
[----:B------:R-:W-:Y:S01]  /*8a00*/  IMAD.U32 R11, RZ, RZ, UR9 ;  /* 0x00000009ff0b7e24 */ /* 0x000fe2000f8e00ff */
[----:B------:R-:W-:Y:S01]  /*8a10*/  BSSY B0, `(.L_x_1490) ;  /* 0x0000031000007945 */ /* 0x000fe20003800000 */
[----:B------:R-:W-:-:S04]  /*8a20*/  IMAD.MOV.U32 R5, RZ, RZ, 0x40000040 ;  /* 0x40000040ff057424 */ /* 0x000fc800078e00ff */
[----:B------:R-:W-:-:S04]  /*8a30*/  UIADD3 UR5, UR4, 0x18400, URZ ;  /* 0x0001840004057890 */ /* 0x000fc8000fffe03f */
[----:B------:R-:W-:-:S04]  /*8a40*/  USHF.R.U32.HI UR5, URZ, 0x4, UR5 ;  /* 0x000000043f057899 */ /* 0x000fc80008011605 */
[----:B------:R-:W-:-:S04]  /*8a50*/  ULOP3.LUT UR5, UR5, 0x3fff, URZ, 0xc0, !UPT ;  /* 0x00003fff05057892 */ /* 0x000fc8000f8ec03f */
[----:B------:R-:W-:-:S04]  /*8a60*/  ULOP3.LUT UR6, UR5, 0x10000, URZ, 0xfc, !UPT ;  /* 0x0001000005067892 */ /* 0x000fc8000f8efc3f */
[----:B------:R-:W-:-:S03]  /*8a70*/  UIADD3 UR5, UR6, 0x2, URZ ;  /* 0x0000000206057890 */ /* 0x000fc6000fffe03f */
[----:B------:R-:W-:Y:S02]  /*8a80*/  UMOV UR8, UR6 ;  /* 0x0000000600087c82 */ /* 0x000fe40008000000 */
[----:B------:R-:W-:Y:S01]  /*8a90*/  HGMMA.64x96x16.F32 R24, gdesc[UR8], RZ, !UPT, gsb0 ;  /* 0x01600000081879f0 */ /* 0x000fe2000c0008ff */
[----:B------:R-:W-:Y:S01]  /*8aa0*/  R2UR UR10, R8 ;  /* 0x00000000080a72ca */ /* 0x000fe200000e0000 */
[----:B------:R-:W-:Y:S01]  /*8ab0*/  IMAD.U32 R10, RZ, RZ, UR8 ;  /* 0x00000008ff0a7e24 */ /* 0x000fe2000f8e00ff */
[----:B------:R-:W-:Y:S01]  /*8ac0*/  R2UR UR11, R9 ;  /* 0x00000000090b72ca */ /* 0x000fe200000e0000 */
[----:B------:R-:W-:Y:S01]  /*8ad0*/  UMOV UR8, UR5 ;  /* 0x0000000500087c82 */ /* 0x000fe20008000000 */
[----:B------:R-:W-:Y:S01]  /*8ae0*/  UMOV UR9, 0x40000040 ;  /* 0x4000004000097882 */ /* 0x000fe20000000000 */
[----:B------:R-:W-:Y:S01]  /*8af0*/  IMAD.MOV.U32 R9, RZ, RZ, 0x40000040 ;  /* 0x40000040ff097424 */ /* 0x000fe200078e00ff */
[C---:B------:R-:W-:Y:S01]  /*8b00*/  IADD3 R8, R4.reuse, 0x4, RZ ;  /* 0x0000000404087810 */ /* 0x040fe20007ffe0ff */
[----:B------:R-:W-:Y:S01]  /*8b10*/  UIADD3 UR5, UR6, 0x4, URZ ;  /* 0x0000000406057890 */ /* 0x000fe2000fffe03f */
[----:B------:R3:W-:Y:S01]  /*8b20*/  STL.64 [R1+0x50], R10 ;  /* 0x0000500a01007387 */ /* 0x0007e20000100a00 */
[----:B------:R-:W-:-:S02]  /*8b30*/  VIADD R4, R4, 0x6 ;  /* 0x0000000604047836 */ /* 0x000fc40000000000 */
[----:B---3--:R-:W-:Y:S02]  /*8b40*/  IMAD.U32 R10, RZ, RZ, UR8 ;  /* 0x00000008ff0a7e24 */ /* 0x008fe4000f8e00ff */
[----:B------:R-:W-:-:S05]  /*8b50*/  IMAD.U32 R11, RZ, RZ, UR9 ;  /* 0x00000009ff0b7e24 */ /* 0x000fca000f8e00ff */
[----:B------:R3:W-:Y:S01]  /*8b60*/  STL.64 [R1+0x48], R10 ;  /* 0x0000480a01007387 */ /* 0x0007e20000100a00 */
[----:B------:R-:W-:Y:S02]  /*8b70*/  WARPGROUP.DEPBAR.LE gsb0, 0x0 ;  /* 0x00008000000079c5 */ /* 0x000fe40000010000 */
[----:B------:R-:W-:-:S06]  /*8b80*/  WARPGROUP.ARRIVE ;  /* 0x00000000000079c5 */ /* 0x000fcc0000000000 */
[----:B------:R-:W-:Y:S01]  /*8b90*/  HGMMA.64x96x16.F32 R24, gdesc[UR8], R24, gsb0 ;  /* 0x01600000081879f0 */ /* 0x000fe20008000818 */
[----:B------:R-:W-:Y:S01]  /*8ba0*/  R2UR UR10, R8 ;  /* 0x00000000080a72ca */ /* 0x000fe200000e0000 */
[----:B------:R-:W-:Y:S01]  /*8bb0*/  UMOV UR8, UR5 ;  /* 0x0000000500087c82 */ /* 0x000fe20008000000 */
[----:B------:R-:W-:Y:S01]  /*8bc0*/  R2UR UR11, R9 ;  /* 0x00000000090b72ca */ /* 0x000fe200000e0000 */
[----:B------:R-:W-:Y:S01]  /*8bd0*/  UMOV UR9, 0x40000040 ;  /* 0x4000004000097882 */ /* 0x000fe20000000000 */
[----:B------:R-:W-:Y:S01]  /*8be0*/  UIADD3 UR5, UR6, 0x6, URZ ;  /* 0x0000000606057890 */ /* 0x000fe2000fffe03f */
[----:B------:R-:W-:Y:S02]  /*8bf0*/  IMAD.U32 R8, RZ, RZ, UR8 ;  /* 0x00000008ff087e24 */ /* 0x000fe4000f8e00ff */
        /* <DEDUP_REMOVED lines=9> */
[----:B------:R-:W-:Y:S02]  /*8c90*/  IMAD.U32 R4, RZ, RZ, UR8 ;  /* 0x00000008ff047e24 */ /* 0x000fe4000f8e00ff */
[----:B------:R-:W-:-:S05]  /*8ca0*/  IMAD.U32 R5, RZ, RZ, UR9 ;  /* 0x00000009ff057e24 */ /* 0x000fca000f8e00ff */
[----:B------:R3:W-:Y:S01]  /*8cb0*/  STL.64 [R1+0x38], R4 ;  /* 0x0000380401007387 */ /* 0x0007e20000100a00 */
[----:B------:R-:W-:Y:S02]  /*8cc0*/  WARPGROUP.DEPBAR.LE gsb0, 0x0 ;  /* 0x00008000000079c5 */ /* 0x000fe40000010000 */
[----:B------:R-:W-:-:S06]  /*8cd0*/  WARPGROUP.ARRIVE ;  /* 0x00000000000079c5 */ /* 0x000fcc0000000000 */
[----:B------:R-:W-:Y:S03]  /*8ce0*/  HGMMA.64x96x16.F32 R24, gdesc[UR8], R24, gsb0 ;  /* 0x01600000081879f0 */ /* 0x000fe60008000818 */
[----:B------:R-:W-:Y:S02]  /*8cf0*/  WARPGROUP.DEPBAR.LE gsb0, 0x0 ;  /* 0x00008000000079c5 */ /* 0x000fe40000010000 */
[----:B------:R-:W4:Y:S02]  /*8d00*/  SYNCS.PHASECHK.TRANS64.TRYWAIT P1, [R19+URZ+0x32410], R12 ;  /* 0x0324100c130075a7 */ /* 0x000f24000802017f */
[----:B---34-:R-:W-:Y:S05]  /*8d10*/  @!P1 BRA `(.L_x_1491) ;  /* 0x0000010400549947 */ /* 0x018fea0003800000 */
.L_x_1705:
[----:B------:R-:W-:Y:S05]  /*8d20*/  BSYNC B0 ;  /* 0x0000000000007941 */ /* 0x000fea0003800000 */
.L_x_1490:
[----:B------:R-:W-:Y:S05]  /*8d30*/  @!P0 BRA `(.L_x_1492) ;  /* 0x0000000000048947 */ /* 0x000fea0003800000 */
[----:B------:R-:W-:Y:S01]  /*8d40*/  BPT.TRAP 0x1 ;  /* 0x000000040000795c */ /* 0x000fe20000300000 */
.L_x_1492:
[----:B------:R4:W0:Y:S01]  /*8d50*/  SYNCS.PHASECHK.TRANS64.TRYWAIT P1, [R3+URZ+0x32450], R6 ;  /* 0x03245006030075a7 */ /* 0x000822000802017f */
[----:B------:R-:W-:Y:S05]  /*8d60*/  @!P0 BRA `(.L_x_1493) ;  /* 0x0000000000048947 */ /* 0x000fea0003800000 */
[----:B------:R-:W-:Y:S01]  /*8d70*/  BPT.TRAP 0x1 ;  /* 0x000000040000795c */ /* 0x000fe20000300000 */
.L_x_1493:
[----:B0-----:R-:W-:Y:S05]  /*8d80*/  @P1 BRA `(.L_x_1494) ;  /* 0x0000000000081947 */ /* 0x001fea0003800000 */
[----:B------:R-:W0:Y:S02]  /*8d90*/  SYNCS.PHASECHK.TRANS64.TRYWAIT P1, [R3+URZ+0x32450], R6 ;  /* 0x03245006030075a7 */ /* 0x000e24000802017f */
[----:B0-----:R-:W-:Y:S05]  /*8da0*/  @!P1 BRA `(.L_x_1495) ;  /* 0x0000010400449947 */ /* 0x001fea0003800000 */
.L_x_1494:
[----:B------:R-:W-:Y:S05]  /*8db0*/  WARPSYNC.ALL ;  /* 0x0000000000007948 */ /* 0x000fea0003800000 */
[----:B------:R-:W-:Y:S01]  /*8dc0*/  IADD3 R20, R19, 0x400, RZ ;  /* 0x0000040013147810 */ /* 0x000fe20007ffe0ff */
[----:B------:R-:W-:Y:S01]  /*8dd0*/  UIADD3 UR4, UR4, 0x22400, URZ ;  /* 0x0002240004047890 */ /* 0x000fe2000fffe03f */
[----:B------:R-:W-:Y:S01]  /*8de0*/  IMAD.MOV.U32 R5, RZ, RZ, 0x40000040 ;  /* 0x40000040ff057424 */ /* 0x000fe200078e00ff */
[----:B------:R-:W-:Y:S01]  /*8df0*/  WARPGROUP.ARRIVE ;  /* 0x00000000000079c5 */ /* 0x000fe20000000000 */
[----:B------:R-:W-:Y:S01]  /*8e00*/  SHF.R.U32.HI R20, RZ, 0x4, R20 ;  /* 0x00000004ff147819 */ /* 0x000fe20000011614 */
[----:B------:R-:W-:Y:S01]  /*8e10*/  USHF.R.U32.HI UR4, URZ, 0x4, UR4 ;  /* 0x000000043f047899 */ /* 0x000fe20008011604 */
[----:B------:R-:W-:Y:S01]  /*8e20*/  IMAD.MOV.U32 R7, RZ, RZ, 0x40000040 ;  /* 0x40000040ff077424 */ /* 0x000fe200078e00ff */
[----:B------:R-:W-:Y:S01]  /*8e30*/  R2UR UR11, R5 ;  /* 0x00000000050b72ca */ /* 0x000fe200000e0000 */
[----:B------:R-:W-:Y:S01]  /*8e40*/  UMOV UR9, 0x40000040 ;  /* 0x4000004000097882 */ /* 0x000fe20000000000 */
[----:B------:R-:W-:Y:S01]  /*8e50*/  LOP3.LUT R20, R20, 0x3fff, RZ, 0xc0, !PT ;  /* 0x00003fff14147812 */ /* 0x000fe200078ec0ff */
[----:B------:R-:W-:Y:S01]  /*8e60*/  ULOP3.LUT UR4, UR4, 0x3fff, URZ, 0xc0, !UPT ;  /* 0x00003fff04047892 */ /* 0x000fe2000f8ec03f */
[----:B------:R-:W-:Y:S01]  /*8e70*/  IMAD.U32 R9, RZ, RZ, UR9 ;  /* 0x00000009ff097e24 */ /* 0x000fe2000f8e00ff */
[----:B------:R-:W-:Y:S01]  /*8e80*/  UMOV UR57, 0x40000040 ;  /* 0x4000004000397882 */ /* 0x000fe20000000000 */
[----:B------:R-:W-:Y:S01]  /*8e90*/  LOP3.LUT R223, R20, 0x10000, RZ, 0xfc, !PT ;  /* 0x0001000014df7812 */ /* 0x000fe200078efcff */
[----:B------:R-:W-:Y:S01]  /*8ea0*/  ULOP3.LUT UR4, UR4, 0x10000, URZ, 0xfc, !UPT ;  /* 0x0001000004047892 */ /* 0x000fe2000f8efc3f */
[----:B------:R-:W-:Y:S01]  /*8eb0*/  IMAD.MOV.U32 R5, RZ, RZ, 0x40000040 ;  /* 0x40000040ff057424 */ /* 0x000fe200078e00ff */
[----:B------:R-:W-:Y:S01]  /*8ec0*/  UMOV UR53, 0x40000040 ;  /* 0x4000004000357882 */ /* 0x000fe20000000000 */
[----:B------:R-:W-:Y:S01]  /*8ed0*/  UMOV UR49, 0x40000040 ;  /* 0x4000004000317882 */ /* 0x000fe20000000000 */
[----:B------:R-:W-:Y:S01]  /*8ee0*/  IMAD R4, R205, 0xc00, R223 ;  /* 0x00000c00cd047824 */ /* 0x000fe200078e02df */
[----:B------:R-:W-:Y:S01]  /*8ef0*/  UIADD3 UR5, UR4, 0x2, URZ ;  /* 0x0000000204057890 */ /* 0x000fe2000fffe03f */
[----:B------:R-:W-:Y:S01]  /*8f00*/  R2UR UR39, R5 ;  /* 0x00000000052772ca */ /* 0x000fe200000e0000 */
[----:B------:R-:W-:Y:S01]  /*8f10*/  UMOV UR8, UR4 ;  /* 0x0000000400087c82 */ /* 0x000fe20008000000 */
[C---:B-12-4-:R-:W-:Y:S01]  /*8f20*/  VIADD R6, R4.reuse, 0x2 ;  /* 0x0000000204067836 */ /* 0x056fe20000000000 */
[----:B------:R-:W-:Y:S01]  /*8f30*/  R2UR UR10, R4 ;  /* 0x00000000040a72ca */ /* 0x000fe200000e0000 */
[----:B------:R-:W-:Y:S01]  /*8f40*/  IMAD.U32 R8, RZ, RZ, UR8 ;  /* 0x00000008ff087e24 */ /* 0x000fe2000f8e00ff */
[----:B------:R-:W-:Y:S01]  /*8f50*/  UIADD3 UR56, UR4, 0x804, URZ ;  /* 0x0000080404387890 */ /* 0x000fe2000fffe03f */
[----:B------:R-:W0:Y:S01]  /*8f60*/  S2R R0, SR_TID.X ;  /* 0x0000000000007919 */ /* 0x000e220000002100 */
[----:B------:R-:W-:-:S02]  /*8f70*/  UIADD3 UR52, UR4, 0x806, URZ ;  /* 0x0000080604347890 */ /* 0x000fc4000fffe03f */
[----:B------:R-:W-:Y:S01]  /*8f80*/  UIADD3 UR48, UR4, 0xc00, URZ ;  /* 0x00000c0004307890 */ /* 0x000fe2000fffe03f */
[----:B------:R1:W-:Y:S01]  /*8f90*/  STL.64 [R1+0x30], R8 ;  /* 0x0000300801007387 */ /* 0x0003e20000100a00 */
[----:B------:R-:W-:Y:S01]  /*8fa0*/  UIADD3 UR44, UR4, 0xc02, URZ ;  /* 0x00000c02042c7890 */ /* 0x000fe2000fffe03f */
[----:B------:R-:W-:Y:S01]  /*8fb0*/  UMOV UR45, 0x40000040 ;  /* 0x40000040002d7882 */ /* 0x000fe20000000000 */
[----:B------:R-:W-:-:S03]  /*8fc0*/  UIADD3 UR40, UR4, 0xc04, URZ ;  /* 0x00000c0404287890 */ /* 0x000fc6000fffe03f */
[----:B------:R-:W-:Y:S01]  /*8fd0*/  HGMMA.64x96x16.F32 R24, gdesc[UR8], R24, gsb0 ;  /* 0x01600000081879f0 */ /* 0x000fe20008000818 */
[----:B------:R-:W-:Y:S01]  /*8fe0*/  R2UR UR10, R6 ;  /* 0x00000000060a72ca */ /* 0x000fe200000e0000 */
[----:B------:R-:W-:Y:S01]  /*8ff0*/  UMOV UR8, UR5 ;  /* 0x0000000500087c82 */ /* 0x000fe20008000000 */
[----:B------:R-:W-:Y:S01]  /*9000*/  R2UR UR11, R7 ;  /* 0x00000000070b72ca */ /* 0x000fe200000e0000 */
[----:B------:R-:W-:Y:S01]  /*9010*/  UMOV UR9, 0x40000040 ;  /* 0x4000004000097882 */ /* 0x000fe20000000000 */
[----:B------:R-:W-:Y:S01]  /*9020*/  IMAD.MOV.U32 R7, RZ, RZ, 0x40000040 ;  /* 0x40000040ff077424 */ /* 0x000fe200078e00ff */
[----:B------:R-:W-:Y:S01]  /*9030*/  IADD3 R6, R4, 0x4, RZ ;  /* 0x0000000404067810 */ /* 0x000fe20007ffe0ff */
[----:B------:R-:W-:Y:S01]  /*9040*/  UIADD3 UR5, UR4, 0x4, URZ ;  /* 0x0000000404057890 */ /* 0x000fe2000fffe03f */
[----:B-1----:R-:W-:Y:S01]  /*9050*/  IMAD.U32 R8, RZ, RZ, UR8 ;  /* 0x00000008ff087e24 */ /* 0x002fe2000f8e00ff */
[----:B------:R-:W-:Y:S01]  /*9060*/  UMOV UR41, 0x40000040 ;  /* 0x4000004000297882 */ /* 0x000fe20000000000 */
[----:B------:R-:W-:Y:S01]  /*9070*/  IMAD.U32 R9, RZ, RZ, UR9 ;  /* 0x00000009ff097e24 */ /* 0x000fe2000f8e00ff */
[----:B------:R-:W-:Y:S01]  /*9080*/  UIADD3 UR36, UR4, 0xc06, URZ ;  /* 0x00000c0604247890 */ /* 0x000fe2000fffe03f */
[----:B------:R-:W-:-:S03]  /*9090*/  UMOV UR37, 0x40000040 ;  /* 0x4000004000257882 */ /* 0x000fc60000000000 */
[----:B------:R1:W-:Y:S01]  /*90a0*/  STL.64 [R1+0x28], R8 ;  /* 0x0000280801007387 */ /* 0x0003e20000100a00 */
[----:B0-----:R-:W-:-:S04]  /*90b0*/  SHF.R.U32.HI R0, RZ, 0x7, R0 ;  /* 0x00000007ff007819 */ /* 0x001fc80000011600 */
[----:B------:R-:W-:Y:S01]  /*90c0*/  IADD3 R0, -R0, 0xb, RZ ;  /* 0x0000000b00007810 */ /* 0x000fe20007ffe1ff */
[----:B------:R-:W-:Y:S02]  /*90d0*/  WARPGROUP.DEPBAR.LE gsb0, 0x0 ;  /* 0x00008000000079c5 */ /* 0x000fe40000010000 */
[----:B------:R-:W-:-:S06]  /*90e0*/  WARPGROUP.ARRIVE ;  /* 0x00000000000079c5 */ /* 0x000fcc0000000000 */
[----:B------:R-:W-:Y:S01]  /*90f0*/  HGMMA.64x96x16.F32 R24, gdesc[UR8], R24, gsb0 ;  /* 0x01600000081879f0 */ /* 0x000fe20008000818 */
[----:B------:R-:W-:Y:S01]  /*9100*/  R2UR UR10, R6 ;  /* 0x00000000060a72ca */ /* 0x000fe200000e0000 */
[----:B------:R-:W-:Y:S01]  /*9110*/  UMOV UR8, UR5 ;  /* 0x0000000500087c82 */ /* 0x000fe20008000000 */
[----:B------:R-:W-:Y:S01]  /*9120*/  R2UR UR11, R7 ;  /* 0x00000000070b72ca */ /* 0x000fe200000e0000 */
[----:B------:R-:W-:Y:S01]  /*9130*/  UMOV UR9, 0x40000040 ;  /* 0x4000004000097882 */ /* 0x000fe20000000000 */
[----:B------:R-:W-:Y:S01]  /*9140*/  VIADD R6, R4, 0x6 ;  /* 0x0000000604067836 */ /* 0x000fe20000000000 */
[----:B------:R-:W-:Y:S01]  /*9150*/  UIADD3 UR5, UR4, 0x6, URZ ;  /* 0x0000000604057890 */ /* 0x000fe2000fffe03f */
[----:B------:R-:W-:Y:S02]  /*9160*/  IMAD.MOV.U32 R7, RZ, RZ, 0x40000040 ;  /* 0x40000040ff077424 */ /* 0x000fe400078e00ff */
[----:B-1----:R-:W-:Y:S02]  /*9170*/  IMAD.U32 R8, RZ, RZ, UR8 ;  /* 0x00000008ff087e24 */ /* 0x002fe4000f8e00ff */
        /* <DEDUP_REMOVED lines=12> */
[----:B0-----:R-:W-:Y:S02]  /*9240*/  IMAD.U32 R8, RZ, RZ, UR8 ;  /* 0x00000008ff087e24 */ /* 0x001fe4000f8e00ff */
        /* <DEDUP_REMOVED lines=40> */
[----:B------:R0:W-:Y:S01]  /*94d0*/  STL.64 [R1], R8 ;  /* 0x0000000801007387 */ /* 0x0001e20000100a00 */
        /* <DEDUP_REMOVED lines=10> */
[----:B------:R-:W-:Y:S02]  /*9580*/  IMAD.U32 R228, RZ, RZ, UR8 ;  /* 0x00000008ffe47e24 */ /* 0x000fe4000f8e00ff */
[----:B------:R-:W-:Y:S01]  /*9590*/  IMAD.U32 R229, RZ, RZ, UR9 ;  /* 0x00000009ffe57e24 */ /* 0x000fe2000f8e00ff */
[----:B------:R-:W-:-:S02]  /*95a0*/  WARPGROUP.DEPBAR.LE gsb0, 0x0 ;  /* 0x00008000000079c5 */ /* 0x000fc40000010000 */
        /* <DEDUP_REMOVED lines=20> */
[----:B------:R-:W-:Y:S02]  /*96f0*/  IMAD.U32 R224, RZ, RZ, UR8 ;  /* 0x00000008ffe07e24 */ /* 0x000fe4000f8e00ff */
[----:B------:R-:W-:Y:S01]  /*9700*/  IMAD.U32 R225, RZ, RZ, UR9 ;  /* 0x00000009ffe17e24 */ /* 0x000fe2000f8e00ff */
[----:B------:R-:W-:Y:S01]  /*9710*/  R2UR UR58, R6 ;  /* 0x00000000063a72ca */ /* 0x000fe200000e0000 */
[----:B------:R-:W-:Y:S01]  /*9720*/  VIADD R6, R4, 0x606 ;  /* 0x0000060604067836 */ /* 0x000fe20000000000 */
[----:B------:R-:W-:Y:S01]  /*9730*/  R2UR UR59, R7 ;  /* 0x00000000073b72ca */ /* 0x000fe200000e0000 */
[----:B------:R-:W-:-:S03]  /*9740*/  IMAD.MOV.U32 R7, RZ, RZ, 0x40000040 ;  /* 0x40000040ff077424 */ /* 0x000fc600078e00ff */
        /* <DEDUP_REMOVED lines=8> */
[----:B------:R-:W-:Y:S02]  /*97d0*/  R2UR UR46, R6 ;  /* 0x00000000062e72ca */ /* 0x000fe400000e0000 */
[----:B------:R-:W-:Y:S01]  /*97e0*/  R2UR UR47, R7 ;  /* 0x00000000072f72ca */ /* 0x000fe200000e0000 */
[----:B------:R-:W-:Y:S01]  /*97f0*/  IMAD.MOV.U32 R7, RZ, RZ, 0x40000040 ;  /* 0x40000040ff077424 */ /* 0x000fe200078e00ff */
[C---:B------:R-:W-:Y:S01]  /*9800*/  IADD3 R6, R4.reuse, 0x904, RZ ;  /* 0x0000090404067810 */ /* 0x040fe20007ffe0ff */
[----:B------:R-:W-:-:S03]  /*9810*/  VIADD R4, R4, 0x906 ;  /* 0x0000090604047836 */ /* 0x000fc60000000000 */
[----:B------:R-:W-:Y:S02]  /*9820*/  R2UR UR42, R6 ;  /* 0x00000000062a72ca */ /* 0x000fe400000e0000 */
[----:B------:R-:W-:Y:S02]  /*9830*/  R2UR UR43, R7 ;  /* 0x00000000072b72ca */ /* 0x000fe400000e0000 */
[----:B------:R-:W-:Y:S01]  /*9840*/  R2UR UR38, R4 ;  /* 0x00000000042672ca */ /* 0x000fe200000e0000 */
        /* <DEDUP_REMOVED lines=25> */
.L_x_1496:
[----:B------:R-:W2:Y:S01]  /*99e0*/  LDL R5, [R1+0x7c] ;  /* 0x00007c0001057983 */ /* 0x000ea20000100800 */
[----:B------:R-:W-:Y:S01]  /*99f0*/  IMAD R4, R189, -0x60, R188 ;  /* 0xffffffa0bd047824 */ /* 0x000fe200078e02bc */
[----:B------:R-:W-:Y:S01]  /*9a00*/  ULDC UR4, c[0x0][0xa80] ;  /* 0x0002a00000047ab9 */ /* 0x000fe20000000800 */
[----:B------:R-:W-:Y:S01]  /*9a10*/  LOP3.LUT R20, R20, 0x3000000, RZ, 0xfc, !PT ;  /* 0x0300000014147812 */ /* 0x000fe200078efcff */
[----:B------:R-:W1:Y:S01]  /*9a20*/  S2R R190, SR_CgaCtaId ;  /* 0x0000000000be7919 */ /* 0x000e620000008800 */
[----:B------:R-:W-:-:S04]  /*9a30*/  VIADD R4, R4, 0x60 ;  /* 0x0000006004047836 */ /* 0x000fc80000000000 */
[----:B--2---:R-:W-:-:S05]  /*9a40*/  IMAD R5, R5, -0x2, R4 ;  /* 0xfffffffe05057824 */ /* 0x004fca00078e0204 */
[C---:B------:R-:W-:Y:S02]  /*9a50*/  ISETP.GT.AND P2, PT, R5.reuse, RZ, PT ;  /* 0x000000ff0500720c */ /* 0x040fe40003f44270 */
[C---:B------:R-:W-:Y:S02]  /*9a60*/  ISETP.GT.AND P3, PT, R5.reuse, 0x1, PT ;  /* 0x000000010500780c */ /* 0x040fe40003f64270 */
[----:B------:R-:W-:Y:S02]  /*9a70*/  ISETP.GT.AND P4, PT, R5, 0x8, PT ;  /* 0x000000080500780c */ /* 0x000fe40003f84270 */
[----:B------:R-:W-:Y:S02]  /*9a80*/  FSEL R24, R24, -INF , P2 ;  /* 0xff80000018187808 */ /* 0x000fe40001000000 */
[----:B0-----:R-:W-:Y:S02]  /*9a90*/  FSEL R8, R25, -INF , P3 ;  /* 0xff80000019087808 */ /* 0x001fe40001800000 */
[----:B------:R-:W-:-:S02]  /*9aa0*/  ISETP.GT.AND P5, PT, R5, 0x9, PT ;  /* 0x000000090500780c */ /* 0x000fc40003fa4270 */
[----:B------:R-:W-:Y:S02]  /*9ab0*/  FSEL R28, R28, -INF , P4 ;  /* 0xff8000001c1c7808 */ /* 0x000fe40002000000 */
[----:B------:R-:W-:Y:S02]  /*9ac0*/  FMNMX.FTZ R7, R24, R8, !PT ;  /* 0x0000000818077209 */ /* 0x000fe40007810000 */
[----:B------:R-:W-:Y:S02]  /*9ad0*/  FSEL R9, R26, -INF , P2 ;  /* 0xff8000001a097808 */ /* 0x000fe40001000000 */
[----:B------:R-:W-:Y:S02]  /*9ae0*/  ISETP.GT.AND P1, PT, R5, 0x10, PT ;  /* 0x000000100500780c */ /* 0x000fe40003f24270 */
[----:B------:R-:W-:Y:S02]  /*9af0*/  FSEL R26, R29, -INF , P5 ;  /* 0xff8000001d1a7808 */ /* 0x000fe40002800000 */
[----:B------:R-:W-:-:S02]  /*9b00*/  FMNMX.FTZ R7, R28, R7, !PT ;  /* 0x000000071c077209 */ /* 0x000fc40007810000 */
[----:B------:R-:W-:Y:S02]  /*9b10*/  ISETP.GT.AND P2, PT, R5, 0x11, PT ;  /* 0x000000110500780c */ /* 0x000fe40003f44270 */
[----:B------:R-:W-:Y:S02]  /*9b20*/  FSEL R32, R32, -INF , P1 ;  /* 0xff80000020207808 */ /* 0x000fe40000800000 */
[----:B------:R-:W-:Y:S02]  /*9b30*/  FMNMX.FTZ R7, R26, R7, !PT ;  /* 0x000000071a077209 */ /* 0x000fe40007810000 */
        /* <DEDUP_REMOVED lines=9> */
[----:B------:R-:W-:Y:S02]  /*9bd0*/  FSEL R31, R34, -INF , P1 ;  /* 0xff800000221f7808 */ /* 0x000fe40000800000 */
[----:B------:R-:W-:Y:S02]  /*9be0*/  ISETP.GT.AND P5, PT, R5, 0x20, PT ;  /* 0x000000200500780c */ /* 0x000fe40003fa4270 */
[----:B------:R-:W-:Y:S02]  /*9bf0*/  FSEL R34, R37, -INF , P4 ;  /* 0xff80000025227808 */ /* 0x000fe40002000000 */
[----:B------:R-:W-:Y:S02]  /*9c00*/  FMNMX.FTZ R7, R36, R7, !PT ;  /* 0x0000000724077209 */ /* 0x000fe40007810000 */
        /* <DEDUP_REMOVED lines=11> */
[----:B------:R-:W-:Y:S02]  /*9cc0*/  FMNMX.FTZ R6, R9, R27, !PT ;  /* 0x0000001b09067209 */ /* 0x000fe40007810000 */
[----:B------:R-:W-:Y:S02]  /*9cd0*/  FSEL R39, R39, -INF , P4 ;  /* 0xff80000027277808 */ /* 0x000fe40002000000 */
[----:B------:R-:W-:-:S02]  /*9ce0*/  ISETP.GT.AND P4, PT, R5, 0x30, PT ;  /* 0x000000300500780c */ /* 0x000fc40003f84270 */
[----:B------:R-:W-:Y:S02]  /*9cf0*/  FSEL R10, R45, -INF , P3 ;  /* 0xff8000002d0a7808 */ /* 0x000fe40001800000 */
[----:B------:R-:W-:Y:S02]  /*9d00*/  FMNMX.FTZ R7, R15, R4, !PT ;  /* 0x000000040f077209 */ /* 0x000fe40007810000 */
[----:B------:R-:W-:Y:S02]  /*9d10*/  FMNMX.FTZ R6, R25, R6, !PT ;  /* 0x0000000619067209 */ /* 0x000fe40007810000 */
[----:B------:R-:W-:Y:S02]  /*9d20*/  FSEL R166, R42, -INF , P5 ;  /* 0xff8000002aa67808 */ /* 0x000fe40002800000 */
[----:B------:R-:W-:Y:S02]  /*9d30*/  ISETP.GT.AND P5, PT, R5, 0x31, PT ;  /* 0x000000310500780c */ /* 0x000fe40003fa4270 */
[----:B------:R-:W-:-:S02]  /*9d40*/  FSEL R14, R48, -INF , P4 ;  /* 0xff800000300e7808 */ /* 0x000fc40002000000 */
[----:B------:R-:W-:Y:S02]  /*9d50*/  FMNMX.FTZ R7, R10, R7, !PT ;  /* 0x000000070a077209 */ /* 0x000fe40007810000 */
[----:B------:R-:W-:Y:S02]  /*9d60*/  FMNMX.FTZ R6, R73, R6, !PT ;  /* 0x0000000649067209 */ /* 0x000fe40007810000 */
[----:B------:R-:W-:Y:S02]  /*9d70*/  FSEL R158, R43, -INF , P1 ;  /* 0xff8000002b9e7808 */ /* 0x000fe40000800000 */
[----:B------:R-:W-:Y:S02]  /*9d80*/  ISETP.GT.AND P1, PT, R5, 0x38, PT ;  /* 0x000000380500780c */ /* 0x000fe40003f24270 */
[----:B------:R-:W-:Y:S02]  /*9d90*/  FSEL R4, R49, -INF , P5 ;  /* 0xff80000031047808 */ /* 0x000fe40002800000 */
[----:B------:R-:W-:-:S02]  /*9da0*/  FMNMX.FTZ R11, R14, R7, !PT ;  /* 0x000000070e0b7209 */ /* 0x000fc40007810000 */
[----:B------:R-:W-:Y:S02]  /*9db0*/  FMNMX.FTZ R6, R31, R6, !PT ;  /* 0x000000061f067209 */ /* 0x000fe40007810000 */
[----:B------:R-:W-:Y:S02]  /*9dc0*/  FSEL R156, R46, -INF , P2 ;  /* 0xff8000002e9c7808 */ /* 0x000fe40001000000 */
[----:B------:R-:W-:Y:S02]  /*9dd0*/  ISETP.GT.AND P2, PT, R5, 0x39, PT ;  /* 0x000000390500780c */ /* 0x000fe40003f44270 */
[----:B------:R-:W-:Y:S02]  /*9de0*/  FSEL R7, R52, -INF , P1 ;  /* 0xff80000034077808 */ /* 0x000fe40000800000 */
[----:B------:R-:W-:Y:S02]  /*9df0*/  FMNMX.FTZ R38, R4, R11, !PT ;  /* 0x0000000b04267209 */ /* 0x000fe40007810000 */
[----:B------:R-:W-:-:S02]  /*9e00*/  FMNMX.FTZ R6, R35, R6, !PT ;  /* 0x0000000623067209 */ /* 0x000fc40007810000 */
[----:B---3--:R-:W-:Y:S02]  /*9e10*/  FSEL R12, R53, -INF , P2 ;  /* 0xff800000350c7808 */ /* 0x008fe40001000000 */
[----:B------:R-:W-:Y:S02]  /*9e20*/  FMNMX.FTZ R11, R7, R38, !PT ;  /* 0x00000026070b7209 */ /* 0x000fe40007810000 */
[----:B------:R-:W-:Y:S02]  /*9e30*/  FMNMX.FTZ R6, R29, R6, !PT ;  /* 0x000000061d067209 */ /* 0x000fe40007810000 */
[----:B------:R-:W-:Y:S02]  /*9e40*/  FSEL R13, R47, -INF , P3 ;  /* 0xff8000002f0d7808 */ /* 0x000fe40001800000 */
[----:B------:R-:W-:Y:S02]  /*9e50*/  ISETP.GT.AND P3, PT, R5, 0x40, PT ;  /* 0x000000400500780c */ /* 0x000fe40003f64270 */
[----:B------:R-:W-:-:S02]  /*9e60*/  FMNMX.FTZ R38, R12, R11, !PT ;  /* 0x0000000b0c267209 */ /* 0x000fc40007810000 */
        /* <DEDUP_REMOVED lines=16> */
[----:B------:R-:W-:Y:S02]  /*9f70*/  FSEL R171, R55, -INF , P2 ;  /* 0xff80000037ab7808 */ /* 0x000fe40001000000 */
[----:B------:R-:W-:-:S02]  /*9f80*/  ISETP.GT.AND P3, PT, R5, 0x50, PT ;  /* 0x000000500500780c */ /* 0x000fc40003f64270 */
[----:B------:R-:W-:Y:S02]  /*9f90*/  FSEL R183, R59, -INF , P4 ;  /* 0xff8000003bb77808 */ /* 0x000fe40002000000 */
[----:B------:R-:W-:Y:S02]  /*9fa0*/  FSEL R172, R61, -INF , P1 ;  /* 0xff8000003dac7808 */ /* 0x000fe40000800000 */
[----:B------:R-:W-:Y:S02]  /*9fb0*/  FMNMX.FTZ R33, R178, R33, !PT ;  /* 0x00000021b2217209 */ /* 0x000fe40007810000 */
[----:B------:R-:W-:Y:S02]  /*9fc0*/  FSEL R179, R62, -INF , P5 ;  /* 0xff8000003eb37808 */ /* 0x000fe40002800000 */
[C---:B------:R-:W-:Y:S02]  /*9fd0*/  ISETP.GT.AND P2, PT, R5.reuse, 0x51, PT ;  /* 0x000000510500780c */ /* 0x040fe40003f44270 */
[----:B------:R-:W-:-:S02]  /*9fe0*/  ISETP.GT.AND P4, PT, R5, 0x58, PT ;  /* 0x000000580500780c */ /* 0x000fc40003f84270 */
[----:B------:R-:W-:Y:S02]  /*9ff0*/  ISETP.GT.AND P5, PT, R5, 0x59, PT ;  /* 0x000000590500780c */ /* 0x000fe40003fa4270 */
[----:B------:R-:W-:Y:S02]  /*a000*/  FMNMX.FTZ R5, R13, R6, !PT ;  /* 0x000000060d057209 */ /* 0x000fe40007810000 */
[----:B------:R-:W-:Y:S02]  /*a010*/  FSEL R184, R64, -INF , P3 ;  /* 0xff80000040b87808 */ /* 0x000fe40001800000 */
[----:B------:R-:W-:Y:S02]  /*a020*/  FMNMX.FTZ R33, R172, R33, !PT ;  /* 0x00000021ac217209 */ /* 0x000fe40007810000 */
[----:B------:R-:W-:Y:S02]  /*a030*/  FMNMX.FTZ R6, R170, R5, !PT ;  /* 0x00000005aa067209 */ /* 0x000fe40007810000 */
[----:B------:R-:W-:-:S02]  /*a040*/  FSEL R182, R65, -INF , P2 ;  /* 0xff80000041b67808 */ /* 0x000fc40001000000 */
[----:B------:R-:W-:Y:S02]  /*a050*/  FMNMX.FTZ R33, R184, R33, !PT ;  /* 0x00000021b8217209 */ /* 0x000fe40007810000 */
[----:B------:R-:W-:Y:S02]  /*a060*/  FMNMX.FTZ R5, R169, R6, !PT ;  /* 0x00000006a9057209 */ /* 0x000fe40007810000 */
[----:B------:R-:W-:Y:S02]  /*a070*/  FSEL R177, R68, -INF , P4 ;  /* 0xff80000044b17808 */ /* 0x000fe40002000000 */
[----:B------:R-:W-:Y:S02]  /*a080*/  FMNMX.FTZ R38, R182, R33, !PT ;  /* 0x00000021b6267209 */ /* 0x000fe40007810000 */
[----:B------:R-:W-:Y:S02]  /*a090*/  FMNMX.FTZ R6, R168, R5, !PT ;  /* 0x00000005a8067209 */ /* 0x000fe40007810000 */
[----:B------:R-:W-:-:S02]  /*a0a0*/  FSEL R176, R69, -INF , P5 ;  /* 0xff80000045b07808 */ /* 0x000fc40002800000 */
[----:B------:R-:W-:Y:S02]  /*a0b0*/  FMNMX.FTZ R11, R177, R38, !PT ;  /* 0x00000026b10b7209 */ /* 0x000fe40007810000 */
[----:B------:R-:W-:Y:S02]  /*a0c0*/  FMNMX.FTZ R6, R171, R6, !PT ;  /* 0x00000006ab067209 */ /* 0x000fe40007810000 */
[----:B------:R-:W-:Y:S02]  /*a0d0*/  FMNMX.FTZ R11, R176, R11, !PT ;  /* 0x0000000bb00b7209 */ /* 0x000fe40007810000 */
[----:B------:R-:W-:Y:S02]  /*a0e0*/  FMNMX.FTZ R6, R185, R6, !PT ;  /* 0x00000006b9067209 */ /* 0x000fe40007810000 */
[----:B------:R-:W-:Y:S01]  /*a0f0*/  FSEL R175, R63, -INF , P1 ;  /* 0xff8000003faf7808 */ /* 0x000fe20000800000 */
[----:B------:R-:W0:Y:S01]  /*a100*/  SHFL.BFLY PT, R38, R11, 0x2, 0x1f ;  /* 0x0c401f000b267f89 */ /* 0x000e2200000e0000 */
        /* <DEDUP_REMOVED lines=8> */
[----:B------:R-:W-:-:S04]  /*a190*/  FMNMX.FTZ R6, R173, R6, !PT ;  /* 0x00000006ad067209 */ /* 0x000fc80007810000 */
[----:B------:R-:W-:Y:S02]  /*a1a0*/  FMNMX.FTZ R5, R159, R6, !PT ;  /* 0x000000069f057209 */ /* 0x000fe40007810000 */
[----:B0-----:R-:W-:Y:S02]  /*a1b0*/  FMNMX.FTZ R38, R11, R38, !PT ;  /* 0x000000260b267209 */ /* 0x001fe40007810000 */
[----:B------:R-:W-:Y:S01]  /*a1c0*/  FMNMX.FTZ R11, R160, R5, !PT ;  /* 0x00000005a00b7209 */ /* 0x000fe20007810000 */
[----:B------:R-:W-:Y:S02]  /*a1d0*/  IMAD.U32 R5, RZ, RZ, UR4 ;  /* 0x00000004ff057e24 */ /* 0x000fe4000f8e00ff */
[----:B------:R-:W0:Y:S04]  /*a1e0*/  SHFL.BFLY PT, R33, R38, 0x1, 0x1f ;  /* 0x0c201f0026217f89 */ /* 0x000e2800000e0000 */
[----:B------:R-:W2:Y:S01]  /*a1f0*/  SHFL.BFLY PT, R40, R11, 0x2, 0x1f ;  /* 0x0c401f000b287f89 */ /* 0x000ea200000e0000 */
[----:B0-----:R-:W-:-:S02]  /*a200*/  FMNMX.FTZ R6, R38, R33, !PT ;  /* 0x0000002126067209 */ /* 0x001fc40007810000 */
[----:B--2---:R-:W-:-:S03]  /*a210*/  FMNMX.FTZ R40, R11, R40, !PT ;  /* 0x000000280b287209 */ /* 0x004fc60007810000 */
[C---:B------:R-:W-:Y:S01]  /*a220*/  FMUL.FTZ R161, R6.reuse, R5 ;  /* 0x0000000506a17220 */ /* 0x040fe20000410000 */
[----:B------:R-:W-:Y:S01]  /*a230*/  FSETP.NEU.FTZ.AND P1, PT, R6, -INF , PT ;  /* 0xff8000000600780b */ /* 0x000fe20003f3d000 */
[----:B------:R-:W0:Y:S03]  /*a240*/  SHFL.BFLY PT, R33, R40, 0x1, 0x1f ;  /* 0x0c201f0028217f89 */ /* 0x000e2600000e0000 */
[----:B------:R-:W-:-:S05]  /*a250*/  FSEL R161, R161, RZ, P1 ;  /* 0x000000ffa1a17208 */ /* 0x000fca0000800000 */
        /* <DEDUP_REMOVED lines=12> */
[----:B------:R2:W3:Y:S01]  /*a320*/  MUFU.EX2 R37, R8 ;  /* 0x0000000800257308 */ /* 0x0004e20000000800 */
[-CC-:B------:R-:W-:Y:S01]  /*a330*/  FFMA.FTZ R15, R15, R5.reuse, -R161.reuse ;  /* 0x000000050f0f7223 */ /* 0x180fe200000108a1 */
[-CC-:B------:R-:W-:Y:S01]  /*a340*/  FFMA.FTZ R7, R7, R5.reuse, -R161.reuse ;  /* 0x0000000507077223 */ /* 0x180fe200000108a1 */
[-CC-:B------:R-:W-:Y:S01]  /*a350*/  FFMA.FTZ R12, R12, R5.reuse, -R161.reuse ;  /* 0x000000050c0c7223 */ /* 0x180fe200000108a1 */
[-CC-:B------:R-:W-:Y:S01]  /*a360*/  FFMA.FTZ R184, R184, R5.reuse, -R161.reuse ;  /* 0x00000005b8b87223 */ /* 0x180fe200000108a1 */
[--C-:B------:R-:W-:Y:S01]  /*a370*/  FFMA.FTZ R182, R182, R5, -R161.reuse ;  /* 0x00000005b6b67223 */ /* 0x100fe200000108a1 */
[----:B0-----:R-:W-:Y:S01]  /*a380*/  FMNMX.FTZ R11, R40, R33, !PT ;  /* 0x00000021280b7209 */ /* 0x001fe20007810000 */
[-C--:B------:R-:W-:Y:S01]  /*a390*/  FFMA.FTZ R177, R177, R5.reuse, -R161 ;  /* 0x00000005b1b17223 */ /* 0x080fe200000108a1 */
[----:B------:R-:W-:Y:S01]  /*a3a0*/  MUFU.EX2 R33, R30 ;  /* 0x0000001e00217308 */ /* 0x000fe20000000800 */
[----:B--2---:R-:W-:Y:S01]  /*a3b0*/  VIADD R8, R3, 0x32440 ;  /* 0x0003244003087836 */ /* 0x004fe20000000000 */
[C---:B------:R-:W-:Y:S01]  /*a3c0*/  FSETP.NEU.FTZ.AND P1, PT, R11.reuse, -INF , PT ;  /* 0xff8000000b00780b */ /* 0x040fe20003f3d000 */
[----:B------:R-:W-:-:S05]  /*a3d0*/  FMUL.FTZ R162, R11, R5 ;  /* 0x000000050ba27220 */ /* 0x000fca0000410000 */
[----:B------:R-:W-:Y:S01]  /*a3e0*/  FSEL R162, R162, RZ, P1 ;  /* 0x000000ffa2a27208 */ /* 0x000fe20000800000 */
[----:B------:R-:W-:Y:S04]  /*a3f0*/  MUFU.EX2 R28, R28 ;  /* 0x0000001c001c7308 */ /* 0x000fe80000000800 */
[-CC-:B------:R-:W-:Y:S01]  /*a400*/  FFMA.FTZ R24, R9, R5.reuse, -R162.reuse ;  /* 0x0000000509187223 */ /* 0x180fe200000108a2 */
[-CC-:B------:R-:W-:Y:S01]  /*a410*/  FFMA.FTZ R27, R27, R5.reuse, -R162.reuse ;  /* 0x000000051b1b7223 */ /* 0x180fe200000108a2 */
[-CC-:B------:R-:W-:Y:S01]  /*a420*/  FFMA.FTZ R25, R25, R5.reuse, -R162.reuse ;  /* 0x0000000519197223 */ /* 0x180fe200000108a2 */
[-CC-:B------:R-:W-:Y:S01]  /*a430*/  FFMA.FTZ R73, R73, R5.reuse, -R162.reuse ;  /* 0x0000000549497223 */ /* 0x180fe200000108a2 */
[----:B------:R0:W-:Y:S01]  /*a440*/  MUFU.EX2 R201, R24 ;  /* 0x0000001800c97308 */ /* 0x0001e20000000800 */
[----:B------:R-:W-:Y:S01]  /*a450*/  FFMA.FTZ R31, R31, R5, -R162 ;  /* 0x000000051f1f7223 */ /* 0x000fe200000108a2 */
[----:B-1----:R-:W-:Y:S01]  /*a460*/  PRMT R9, R190, 0x654, R8 ;  /* 0x00000654be097816 */ /* 0x002fe20000000008 */
[----:B------:R-:W-:-:S02]  /*a470*/  IMAD R8, R205, 0xc00, R20 ;  /* 0x00000c00cd087824 */ /* 0x000fc400078e0214 */
[-CC-:B------:R-:W-:Y:S01]  /*a480*/  FFMA.FTZ R35, R35, R5.reuse, -R162.reuse ;  /* 0x0000000523237223 */ /* 0x180fe200000108a2 */
[-CC-:B------:R-:W-:Y:S01]  /*a490*/  FFMA.FTZ R29, R29, R5.reuse, -R162.reuse ;  /* 0x000000051d1d7223 */ /* 0x180fe200000108a2 */
[----:B------:R1:W-:Y:S01]  /*a4a0*/  SYNCS.ARRIVE.TRANS64.RED.A1T0 RZ, [R9+URZ], RZ ;  /* 0x000000ff09ff79a7 */ /* 0x0003e2000810043f */
[-CC-:B------:R-:W-:Y:S01]  /*a4b0*/  FFMA.FTZ R164, R39, R5.reuse, -R162.reuse ;  /* 0x0000000527a47223 */ /* 0x180fe200000108a2 */
[----:B------:R2:W4:Y:S01]  /*a4c0*/  MUFU.EX2 R30, R27 ;  /* 0x0000001b001e7308 */ /* 0x0005220000000800 */
[C---:B0-----:R-:W-:Y:S01]  /*a4d0*/  VIADD R24, R8.reuse, 0x100 ;  /* 0x0000010008187836 */ /* 0x041fe20000000000 */
[----:B------:R-:W-:Y:S01]  /*a4e0*/  R2UR UR6, R8 ;  /* 0x00000000080672ca */ /* 0x000fe200000e0000 */
[-CC-:B------:R-:W-:Y:S01]  /*a4f0*/  FFMA.FTZ R166, R166, R5.reuse, -R162.reuse ;  /* 0x00000005a6a67223 */ /* 0x180fe200000108a2 */
[-CC-:B------:R-:W-:Y:S01]  /*a500*/  FFMA.FTZ R158, R158, R5.reuse, -R162.reuse ;  /* 0x000000059e9e7223 */ /* 0x180fe200000108a2 */
[-CC-:B------:R-:W-:Y:S01]  /*a510*/  FFMA.FTZ R156, R156, R5.reuse, -R162.reuse ;  /* 0x000000059c9c7223 */ /* 0x180fe200000108a2 */
[----:B-1----:R-:W-:Y:S01]  /*a520*/  MOV R9, 0x40000040 ;  /* 0x4000004000097802 */ /* 0x002fe20000000f00 */
[-C--:B------:R-:W-:Y:S01]  /*a530*/  FFMA.FTZ R10, R13, R5.reuse, -R162 ;  /* 0x000000050d0a7223 */ /* 0x080fe200000108a2 */
[----:B------:R0:W1:Y:S01]  /*a540*/  MUFU.EX2 R203, R25 ;  /* 0x0000001900cb7308 */ /* 0x0000620000000800 */
[----:B------:R-:W-:Y:S01]  /*a550*/  R2UR UR14, R24 ;  /* 0x00000000180e72ca */ /* 0x000fe200000e0000 */
[----:B--2---:R-:W-:Y:S01]  /*a560*/  IMAD.MOV.U32 R27, RZ, RZ, 0x40000040 ;  /* 0x40000040ff1b7424 */ /* 0x004fe200078e00ff */
[----:B------:R-:W-:Y:S01]  /*a570*/  R2UR UR7, R9 ;  /* 0x00000000090772ca */ /* 0x000fe200000e0000 */
[----:B---3--:R-:W-:Y:S01]  /*a580*/  FADD.FTZ R9, R200, R37 ;  /* 0x00000025c8097221 */ /* 0x008fe20000010000 */
[----:B------:R-:W-:Y:S01]  /*a590*/  VIADD R24, R8, 0x200 ;  /* 0x0000020008187836 */ /* 0x000fe20000000000 */
[----:B------:R-:W-:Y:S01]  /*a5a0*/  F2FP.F16.F32.PACK_AB R200, R37, R200 ;  /* 0x000000c825c8723e */ /* 0x000fe200000000ff */
[-C--:B------:R-:W-:Y:S01]  /*a5b0*/  FFMA.FTZ R13, R14, R5.reuse, -R161 ;  /* 0x000000050e0d7223 */ /* 0x080fe200000108a1 */
[----:B------:R2:W3:Y:S01]  /*a5c0*/  MUFU.EX2 R41, R26 ;  /* 0x0000001a00297308 */ /* 0x0004e20000000800 */
[----:B----4-:R-:W-:Y:S01]  /*a5d0*/  FADD.FTZ R40, R201, R30 ;  /* 0x0000001ec9287221 */ /* 0x010fe20000010000 */
[----:B------:R-:W-:Y:S01]  /*a5e0*/  FADD.FTZ R42, R28, R9 ;  /* 0x000000091c2a7221 */ /* 0x000fe20000010000 */
[C---:B------:R-:W-:Y:S01]  /*a5f0*/  R2UR UR11, R27.reuse ;  /* 0x000000001b0b72ca */ /* 0x040fe200000e0000 */
[----:B0-----:R-:W-:Y:S01]  /*a600*/  IMAD.MOV.U32 R25, RZ, RZ, 0x40000040 ;  /* 0x40000040ff197424 */ /* 0x001fe200078e00ff */
[----:B------:R-:W-:Y:S01]  /*a610*/  R2UR UR19, R27 ;  /* 0x000000001b1372ca */ /* 0x000fe200000e0000 */
[----:B------:R-:W-:Y:S01]  /*a620*/  FFMA.FTZ R14, R4, R5, -R161 ;  /* 0x00000005040e7223 */ /* 0x000fe200000108a1 */
[----:B------:R-:W-:Y:S01]  /*a630*/  R2UR UR22, R24 ;  /* 0x00000000181672ca */ /* 0x000fe200000e0000 */
[----:B------:R-:W0:Y:S01]  /*a640*/  MUFU.EX2 R34, R73 ;  /* 0x0000004900227308 */ /* 0x000e220000000800 */
[----:B--2---:R-:W-:-:S02]  /*a650*/  VIADD R26, R8, 0x80 ;  /* 0x00000080081a7836 */ /* 0x004fc40000000000 */
[----:B-1----:R-:W-:Y:S01]  /*a660*/  FADD.FTZ R9, R203, R40 ;  /* 0x00000028cb097221 */ /* 0x002fe20000010000 */
[C---:B------:R-:W-:Y:S01]  /*a670*/  R2UR UR15, R25.reuse ;  /* 0x00000000190f72ca */ /* 0x040fe200000e0000 */
[-CC-:B------:R-:W-:Y:S01]  /*a680*/  FFMA.FTZ R170, R170, R5.reuse, -R162.reuse ;  /* 0x00000005aaaa7223 */ /* 0x180fe200000108a2 */
[----:B------:R-:W-:Y:S01]  /*a690*/  R2UR UR23, R25 ;  /* 0x00000000191772ca */ /* 0x000fe200000e0000 */
[-C--:B------:R-:W-:Y:S01]  /*a6a0*/  FFMA.FTZ R169, R169, R5.reuse, -R162 ;  /* 0x00000005a9a97223 */ /* 0x080fe200000108a2 */
[----:B------:R-:W-:Y:S01]  /*a6b0*/  R2UR UR10, R26 ;  /* 0x000000001a0a72ca */ /* 0x000fe200000e0000 */
[----:B------:R-:W1:Y:S01]  /*a6c0*/  MUFU.EX2 R32, R32 ;  /* 0x0000002000207308 */ /* 0x000e620000000800 */
[----:B------:R-:W-:Y:S02]  /*a6d0*/  VIADD R26, R8, 0x180 ;  /* 0x00000180081a7836 */ /* 0x000fe40000000000 */
[C---:B---3--:R-:W-:Y:S01]  /*a6e0*/  FADD.FTZ R27, R41.reuse, R42 ;  /* 0x0000002a291b7221 */ /* 0x048fe20000010000 */
[----:B------:R-:W-:Y:S01]  /*a6f0*/  F2FP.F16.F32.PACK_AB R202, R41, R28 ;  /* 0x0000001c29ca723e */ /* 0x000fe200000000ff */
[--C-:B------:R-:W-:Y:S01]  /*a700*/  FFMA.FTZ R168, R168, R5, -R162.reuse ;  /* 0x00000005a8a87223 */ /* 0x100fe200000108a2 */
[----:B------:R-:W-:Y:S01]  /*a710*/  F2FP.F16.F32.PACK_AB R201, R30, R201 ;  /* 0x000000c91ec9723e */ /* 0x000fe200000000ff */
[----:B------:R-:W-:Y:S01]  /*a720*/  FFMA.FTZ R4, R171, R5, -R162 ;  /* 0x00000005ab047223 */ /* 0x000fe200000108a2 */
[----:B------:R-:W-:Y:S01]  /*a730*/  R2UR UR18, R26 ;  /* 0x000000001a1272ca */ /* 0x000fe200000e0000 */
[----:B------:R-:W2:Y:S01]  /*a740*/  MUFU.EX2 R31, R31 ;  /* 0x0000001f001f7308 */ /* 0x000ea20000000800 */
[C---:B0-----:R-:W-:Y:S01]  /*a750*/  FADD.FTZ R24, R34.reuse, R9 ;  /* 0x0000000922187221 */ /* 0x041fe20000010000 */
[----:B------:R-:W-:Y:S01]  /*a760*/  F2FP.F16.F32.PACK_AB R203, R34, R203 ;  /* 0x000000cb22cb723e */ /* 0x000fe200000000ff */
[----:B------:R-:W-:-:S02]  /*a770*/  VIADD R8, R8, 0x280 ;  /* 0x0000028008087836 */ /* 0x000fc40000000000 */
[-CC-:B------:R-:W-:Y:S01]  /*a780*/  FFMA.FTZ R171, R183, R5.reuse, -R162.reuse ;  /* 0x00000005b7ab7223 */ /* 0x180fe200000108a2 */
[-CC-:B------:R-:W-:Y:S01]  /*a790*/  FFMA.FTZ R175, R175, R5.reuse, -R162.reuse ;  /* 0x00000005afaf7223 */ /* 0x180fe200000108a2 */
[-CC-:B------:R-:W-:Y:S01]  /*a7a0*/  FFMA.FTZ R174, R174, R5.reuse, -R162.reuse ;  /* 0x00000005aeae7223 */ /* 0x180fe200000108a2 */
[-CC-:B------:R-:W-:Y:S01]  /*a7b0*/  FFMA.FTZ R173, R173, R5.reuse, -R162.reuse ;  /* 0x00000005adad7223 */ /* 0x180fe200000108a2 */
[----:B------:R-:W0:Y:S01]  /*a7c0*/  MUFU.EX2 R38, R35 ;  /* 0x0000002300267308 */ /* 0x000e220000000800 */
[----:B-1----:R-:W-:Y:S01]  /*a7d0*/  FADD.FTZ R26, R32, R27 ;  /* 0x0000001b201a7221 */ /* 0x002fe20000010000 */
[----:B------:R-:W-:Y:S01]  /*a7e0*/  F2FP.F16.F32.PACK_AB R152, R33, R32 ;  /* 0x000000202198723e */ /* 0x000fe200000000ff */
[-CC-:B------:R-:W-:Y:S01]  /*a7f0*/  FFMA.FTZ R159, R159, R5.reuse, -R162.reuse ;  /* 0x000000059f9f7223 */ /* 0x180fe200000108a2 */
[----:B------:R-:W-:Y:S01]  /*a800*/  FFMA.FTZ R160, R160, R5, -R162 ;  /* 0x00000005a0a07223 */ /* 0x000fe200000108a2 */
        /* <DEDUP_REMOVED lines=9> */
[C---:B--2---:R-:W-:Y:S01]  /*a8a0*/  F2FP.F16.F32.PACK_AB R154, R165.reuse, R36 ;  /* 0x00000024a59a723e */ /* 0x044fe200000000ff */
[----:B------:R-:W-:Y:S01]  /*a8b0*/  FADD.FTZ R165, R165, R9 ;  /* 0x00000009a5a57221 */ /* 0x000fe20000010000 */
[----:B------:R-:W-:-:S05]  /*a8c0*/  IMAD.MOV.U32 R9, RZ, RZ, 0x40000040 ;  /* 0x40000040ff097424 */ /* 0x000fca00078e00ff */
[----:B------:R-:W2:Y:S01]  /*a8d0*/  MUFU.EX2 R167, R167 ;  /* 0x000000a700a77308 */ /* 0x000ea20000000800 */
[----:B0-----:R-:W-:-:S07]  /*a8e0*/  FADD.FTZ R187, R29, R24 ;  /* 0x000000181dbb7221 */ /* 0x001fce0000010000 */
[----:B------:R-:W0:Y:S01]  /*a8f0*/  MUFU.EX2 R157, R157 ;  /* 0x0000009d009d7308 */ /* 0x000e220000000800 */
[C---:B-1----:R-:W-:Y:S01]  /*a900*/  F2FP.F16.F32.PACK_AB R155, R164.reuse, R29 ;  /* 0x0000001da49b723e */ /* 0x042fe200000000ff */
[----:B------:R-:W-:Y:S01]  /*a910*/  FADD.FTZ R187, R164, R187 ;  /* 0x000000bba4bb7221 */ /* 0x000fe20000010000 */
[----:B------:R-:W-:-:S05]  /*a920*/  FFMA.FTZ R164, R178, R5, -R161 ;  /* 0x00000005b2a47223 */ /* 0x000fca00000108a1 */
[----:B------:R-:W-:Y:S01]  /*a930*/  MUFU.EX2 R15, R15 ;  /* 0x0000000f000f7308 */ /* 0x000fe20000000800 */
[----:B--2---:R-:W-:Y:S01]  /*a940*/  FADD.FTZ R186, R167, R165 ;  /* 0x000000a5a7ba7221 */ /* 0x004fe20000010000 */
[-C--:B------:R-:W-:Y:S01]  /*a950*/  FFMA.FTZ R165, R172, R5.reuse, -R161 ;  /* 0x00000005aca57223 */ /* 0x080fe200000108a1 */
[----:B------:R-:W-:-:S05]  /*a960*/  FFMA.FTZ R172, R179, R5, -R162 ;  /* 0x00000005b3ac7223 */ /* 0x000fca00000108a2 */
[----:B------:R-:W-:Y:S08]  /*a970*/  MUFU.EX2 R163, R163 ;  /* 0x000000a300a37308 */ /* 0x000ff00000000800 */
[----:B------:R-:W-:Y:S08]  /*a980*/  MUFU.EX2 R166, R166 ;  /* 0x000000a600a67308 */ /* 0x000ff00000000800 */
[----:B------:R-:W1:Y:S08]  /*a990*/  MUFU.EX2 R158, R158 ;  /* 0x0000009e009e7308 */ /* 0x000e700000000800 */
[----:B------:R-:W-:Y:S08]  /*a9a0*/  MUFU.EX2 R156, R156 ;  /* 0x0000009c009c7308 */ /* 0x000ff00000000800 */
[----:B------:R-:W2:Y:S08]  /*a9b0*/  MUFU.EX2 R10, R10 ;  /* 0x0000000a000a7308 */ /* 0x000eb00000000800 */
[----:B------:R-:W-:Y:S08]  /*a9c0*/  MUFU.EX2 R13, R13 ;  /* 0x0000000d000d7308 */ /* 0x000ff00000000800 */
[----:B------:R-:W-:Y:S08]  /*a9d0*/  MUFU.EX2 R14, R14 ;  /* 0x0000000e000e7308 */ /* 0x000ff00000000800 */
[----:B------:R-:W-:Y:S08]  /*a9e0*/  MUFU.EX2 R7, R7 ;  /* 0x0000000700077308 */ /* 0x000ff00000000800 */
[----:B------:R-:W-:Y:S08]  /*a9f0*/  MUFU.EX2 R12, R12 ;  /* 0x0000000c000c7308 */ /* 0x000ff00000000800 */
[----:B------:R-:W3:Y:S08]  /*aa00*/  MUFU.EX2 R170, R170 ;  /* 0x000000aa00aa7308 */ /* 0x000ef00000000800 */
[----:B------:R-:W4:Y:S08]  /*aa10*/  MUFU.EX2 R169, R169 ;  /* 0x000000a900a97308 */ /* 0x000f300000000800 */
[----:B------:R-:W-:Y:S08]  /*aa20*/  MUFU.EX2 R168, R168 ;  /* 0x000000a800a87308 */ /* 0x000ff00000000800 */
[----:B------:R-:W5:Y:S08]  /*aa30*/  MUFU.EX2 R4, R4 ;  /* 0x0000000400047308 */ /* 0x000f700000000800 */
[----:B------:R-:W-:Y:S08]  /*aa40*/  MUFU.EX2 R164, R164 ;  /* 0x000000a400a47308 */ /* 0x000ff00000000800 */
        /* <DEDUP_REMOVED lines=9> */
[----:B------:R-:W-:Y:S01]  /*aae0*/  MUFU.EX2 R160, R160 ;  /* 0x000000a000a07308 */ /* 0x000fe20000000800 */
[----:B------:R0:W-:Y:S06]  /*aaf0*/  BAR.SYNC.DEFER_BLOCKING R72, 0x100 ;  /* 0x000400480000751d */ /* 0x0001ec0000010000 */
[----:B0-----:R-:W-:-:S06]  /*ab00*/  WARPGROUP.ARRIVE ;  /* 0x00000000000079c5 */ /* 0x001fcc0000000000 */
[----:B------:R-:W-:Y:S01]  /*ab10*/  HGMMA.64x256x16.F32 R24, R200, gdesc[UR4].tnspB, RZ, !UPT, gsb0 ;  /* 0x43e00004c8187df0 */ /* 0x000fe2000c0008ff */
[----:B------:R-:W-:Y:S01]  /*ab20*/  R2UR UR6, R8 ;  /* 0x00000000080672ca */ /* 0x000fe200000e0000 */
[-CC-:B------:R-:W-:Y:S01]  /*ab30*/  FFMA.FTZ R8, R181, R5.reuse, -R161.reuse ;  /* 0x00000005b5087223 */ /* 0x180fe200000108a1 */
[----:B------:R-:W-:Y:S01]  /*ab40*/  R2UR UR7, R9 ;  /* 0x00000000090772ca */ /* 0x000fe200000e0000 */
[-CC-:B------:R-:W-:Y:S01]  /*ab50*/  FFMA.FTZ R9, R180, R5.reuse, -R161.reuse ;  /* 0x00000005b4097223 */ /* 0x180fe200000108a1 */
[----:B------:R-:W-:-:S03]  /*ab60*/  FFMA.FTZ R161, R176, R5, -R161 ;  /* 0x00000005b0a17223 */ /* 0x000fc600000108a1 */
[----:B------:R-:W-:Y:S08]  /*ab70*/  MUFU.EX2 R8, R8 ;  /* 0x0000000800087308 */ /* 0x000ff00000000800 */
[----:B------:R-:W-:Y:S08]  /*ab80*/  MUFU.EX2 R9, R9 ;  /* 0x0000000900097308 */ /* 0x000ff00000000800 */
[----:B------:R-:W-:Y:S01]  /*ab90*/  MUFU.EX2 R161, R161 ;  /* 0x000000a100a17308 */ /* 0x000fe20000000800 */
[----:B------:R-:W-:-:S02]  /*aba0*/  WARPGROUP.DEPBAR.LE gsb0, 0x0 ;  /* 0x00008000000079c5 */ /* 0x000fc40000010000 */
[----:B------:R-:W-:-:S06]  /*abb0*/  WARPGROUP.ARRIVE ;  /* 0x00000000000079c5 */ /* 0x000fcc0000000000 */
[----:B------:R-:W-:Y:S03]  /*abc0*/  HGMMA.64x256x16.F32 R24, R152, gdesc[UR8].tnspB, R24, gsb0 ;  /* 0x43e0000898187df0 */ /* 0x000fe60008000818 */
[----:B------:R-:W-:Y:S02]  /*abd0*/  WARPGROUP.DEPBAR.LE gsb0, 0x0 ;  /* 0x00008000000079c5 */ /* 0x000fe40000010000 */
[----:B------:R-:W-:Y:S01]  /*abe0*/  F2FP.F16.F32.PACK_AB R152, R157, R167 ;  /* 0x000000a79d98723e */ /* 0x000fe200000000ff */
[----:B------:R-:W-:Y:S01]  /*abf0*/  FFMA.FTZ R167, R185, R5, -R162 ;  /* 0x00000005b9a77223 */ /* 0x000fe200000108a2 */
[----:B-1----:R-:W-:Y:S01]  /*ac00*/  F2FP.F16.F32.PACK_AB R153, R158, R166 ;  /* 0x000000a69e99723e */ /* 0x002fe200000000ff */
[----:B------:R-:W-:Y:S01]  /*ac10*/  FADD.FTZ R166, R166, R187 ;  /* 0x000000bba6a67221 */ /* 0x000fe20000010000 */
[----:B------:R-:W-:Y:S02]  /*ac20*/  F2FP.F16.F32.PACK_AB R154, R163, R15 ;  /* 0x0000000fa39a723e */ /* 0x000fe400000000ff */
[----:B--2---:R-:W-:Y:S01]  /*ac30*/  F2FP.F16.F32.PACK_AB R155, R10, R156 ;  /* 0x0000009c0a9b723e */ /* 0x004fe200000000ff */
[----:B------:R-:W0:Y:S01]  /*ac40*/  MUFU.EX2 R167, R167 ;  /* 0x000000a700a77308 */ /* 0x000e220000000800 */
[----:B------:R-:W-:-:S02]  /*ac50*/  FADD.FTZ R166, R158, R166 ;  /* 0x000000a69ea67221 */ /* 0x000fc40000010000 */
[----:B------:R-:W-:Y:S02]  /*ac60*/  WARPGROUP.ARRIVE ;  /* 0x00000000000079c5 */ /* 0x000fe40000000000 */
[----:B------:R-:W-:-:S11]  /*ac70*/  FADD.FTZ R166, R156, R166 ;  /* 0x000000a69ca67221 */ /* 0x000fd60000010000 */
[----:B------:R-:W-:Y:S01]  /*ac80*/  HGMMA.64x256x16.F32 R24, R152, gdesc[UR12].tnspB, R24, gsb0 ;  /* 0x43e0000c98187df0 */ /* 0x000fe20008000818 */
[----:B------:R-:W-:-:S04]  /*ac90*/  FADD.FTZ R166, R10, R166 ;  /* 0x000000a60aa67221 */ /* 0x000fc80000010000 */
[----:B---3--:R-:W-:-:S04]  /*aca0*/  FADD.FTZ R166, R170, R166 ;  /* 0x000000a6aaa67221 */ /* 0x008fc80000010000 */
[C---:B----4-:R-:W-:Y:S01]  /*acb0*/  FADD.FTZ R166, R169.reuse, R166 ;  /* 0x000000a6a9a67221 */ /* 0x050fe20000010000 */
[----:B------:R-:W-:Y:S02]  /*acc0*/  WARPGROUP.DEPBAR.LE gsb0, 0x0 ;  /* 0x00008000000079c5 */ /* 0x000fe40000010000 */
[----:B------:R-:W-:Y:S02]  /*acd0*/  F2FP.F16.F32.PACK_AB R152, R14, R13 ;  /* 0x0000000d0e98723e */ /* 0x000fe400000000ff */
[----:B------:R-:W-:Y:S02]  /*ace0*/  F2FP.F16.F32.PACK_AB R153, R169, R170 ;  /* 0x000000aaa999723e */ /* 0x000fe400000000ff */
[----:B------:R-:W-:Y:S02]  /*acf0*/  F2FP.F16.F32.PACK_AB R154, R12, R7 ;  /* 0x000000070c9a723e */ /* 0x000fe400000000ff */
[----:B-----5:R-:W-:Y:S01]  /*ad00*/  F2FP.F16.F32.PACK_AB R155, R4, R168 ;  /* 0x000000a8049b723e */ /* 0x020fe200000000ff */
[----:B------:R-:W-:-:S03]  /*ad10*/  FADD.FTZ R168, R168, R166 ;  /* 0x000000a6a8a87221 */ /* 0x000fc60000010000 */
[----:B------:R-:W-:Y:S01]  /*ad20*/  WARPGROUP.ARRIVE ;  /* 0x00000000000079c5 */ /* 0x000fe20000000000 */
[----:B------:R-:W-:-:S04]  /*ad30*/  FADD.FTZ R168, R4, R168 ;  /* 0x000000a804a87221 */ /* 0x000fc80000010000 */
[----:B0-----:R-:W-:Y:S01]  /*ad40*/  FADD.FTZ R168, R167, R168 ;  /* 0x000000a8a7a87221 */ /* 0x001fe20000010000 */
[----:B------:R-:W-:Y:S03]  /*ad50*/  HGMMA.64x256x16.F32 R24, R152, gdesc[UR16].tnspB, R24, gsb0 ;  /* 0x43e0001098187df0 */ /* 0x000fe60008000818 */
[----:B------:R-:W-:-:S04]  /*ad60*/  FADD.FTZ R168, R171, R168 ;  /* 0x000000a8aba87221 */ /* 0x000fc80000010000 */
[----:B------:R-:W-:Y:S01]  /*ad70*/  FADD.FTZ R168, R172, R168 ;  /* 0x000000a8aca87221 */ /* 0x000fe20000010000 */
[----:B------:R-:W-:Y:S02]  /*ad80*/  WARPGROUP.DEPBAR.LE gsb0, 0x0 ;  /* 0x00008000000079c5 */ /* 0x000fe40000010000 */
[----:B------:R-:W-:Y:S01]  /*ad90*/  FADD.FTZ R152, R157, R186 ;  /* 0x000000ba9d987221 */ /* 0x000fe20000010000 */
[----:B------:R-:W-:Y:S01]  /*ada0*/  F2FP.F16.F32.PACK_AB R153, R171, R167 ;  /* 0x000000a7ab99723e */ /* 0x000fe200000000ff */
[----:B------:R-:W0:Y:S01]  /*adb0*/  MUFU.EX2 R157, R175 ;  /* 0x000000af009d7308 */ /* 0x000e220000000800 */
[----:B------:R-:W-:Y:S01]  /*adc0*/  F2FP.F16.F32.PACK_AB R154, R165, R164 ;  /* 0x000000a4a59a723e */ /* 0x000fe200000000ff */
[----:B------:R-:W-:-:S04]  /*add0*/  FADD.FTZ R152, R15, R152 ;  /* 0x000000980f987221 */ /* 0x000fc80000010000 */
[----:B------:R-:W-:Y:S01]  /*ade0*/  FADD.FTZ R163, R163, R152 ;  /* 0x00000098a3a37221 */ /* 0x000fe20000010000 */
[----:B------:R-:W-:-:S03]  /*adf0*/  F2FP.F16.F32.PACK_AB R152, R9, R8 ;  /* 0x000000080998723e */ /* 0x000fc600000000ff */
[----:B------:R-:W-:-:S04]  /*ae00*/  FADD.FTZ R163, R13, R163 ;  /* 0x000000a30da37221 */ /* 0x000fc80000010000 */
[----:B------:R-:W-:Y:S01]  /*ae10*/  FADD.FTZ R163, R14, R163 ;  /* 0x000000a30ea37221 */ /* 0x000fe20000010000 */
[----:B0-----:R-:W-:-:S03]  /*ae20*/  F2FP.F16.F32.PACK_AB R155, R157, R172 ;  /* 0x000000ac9d9b723e */ /* 0x001fc600000000ff */
[----:B------:R-:W-:Y:S01]  /*ae30*/  FADD.FTZ R163, R7, R163 ;  /* 0x000000a307a37221 */ /* 0x000fe20000010000 */
[----:B------:R-:W-:Y:S01]  /*ae40*/  FADD.FTZ R157, R157, R168 ;  /* 0x000000a89d9d7221 */ /* 0x000fe20000010000 */
[----:B------:R-:W-:Y:S02]  /*ae50*/  WARPGROUP.ARRIVE ;  /* 0x00000000000079c5 */ /* 0x000fe40000000000 */
[----:B------:R-:W-:-:S04]  /*ae60*/  FADD.FTZ R12, R12, R163 ;  /* 0x000000a30c0c7221 */ /* 0x000fc80000010000 */
[----:B------:R-:W-:Y:S01]  /*ae70*/  FADD.FTZ R12, R8, R12 ;  /* 0x0000000c080c7221 */ /* 0x000fe20000010000 */
[----:B------:R-:W-:Y:S03]  /*ae80*/  HGMMA.64x256x16.F32 R24, R152, gdesc[UR20].tnspB, R24, gsb0 ;  /* 0x43e0001498187df0 */ /* 0x000fe60008000818 */
[----:B------:R-:W-:-:S04]  /*ae90*/  FADD.FTZ R12, R9, R12 ;  /* 0x0000000c090c7221 */ /* 0x000fc80000010000 */
[----:B------:R-:W-:-:S04]  /*aea0*/  FADD.FTZ R12, R164, R12 ;  /* 0x0000000ca40c7221 */ /* 0x000fc80000010000 */
[----:B------:R-:W-:-:S04]  /*aeb0*/  FADD.FTZ R165, R165, R12 ;  /* 0x0000000ca5a57221 */ /* 0x000fc80000010000 */
[----:B------:R-:W-:Y:S01]  /*aec0*/  FADD.FTZ R165, R184, R165 ;  /* 0x000000a5b8a57221 */ /* 0x000fe20000010000 */
[----:B------:R-:W-:Y:S02]  /*aed0*/  WARPGROUP.DEPBAR.LE gsb0, 0x0 ;  /* 0x00008000000079c5 */ /* 0x000fe40000010000 */
[C---:B------:R-:W-:Y:S01]  /*aee0*/  F2FP.F16.F32.PACK_AB R152, R182.reuse, R184 ;  /* 0x000000b8b698723e */ /* 0x040fe200000000ff */
        /* <DEDUP_REMOVED lines=9> */
[----:B------:R-:W-:-:S04]  /*af80*/  FADD.FTZ R159, R159, R174 ;  /* 0x000000ae9f9f7221 */ /* 0x000fc80000010000 */
[----:B------:R-:W-:Y:S01]  /*af90*/  FADD.FTZ R8, R160, R159 ;  /* 0x0000009fa0087221 */ /* 0x000fe20000010000 */
[----:B------:R-:W-:Y:S03]  /*afa0*/  HGMMA.64x256x16.F32 R24, R152, gdesc[UR4].tnspB, R24, gsb0 ;  /* 0x43e0000498187df0 */ /* 0x000fe60008000818 */
[----:B------:R-:W-:Y:S02]  /*afb0*/  WARPGROUP.DEPBAR.LE gsb0, 0x0 ;  /* 0x00008000000079c5 */ /* 0x000fe40000010000 */
[----:B------:R-:W-:Y:S05]  /*afc0*/  @!P0 BRA `(.L_x_1497) ;  /* 0x0000000000048947 */ /* 0x000fea0003800000 */
[----:B------:R-:W-:Y:S01]  /*afd0*/  BPT.TRAP 0x1 ;  /* 0x000000040000795c */ /* 0x000fe20000300000 */
.L_x_1497:
[----:B------:R-:W-:Y:S02]  /*afe0*/  ISETP.GE.AND P1, PT, R188, 0x61, PT ;  /* 0x00000061bc00780c */ /* 0x000fe40003f26270 */
[----:B------:R-:W-:-:S04]  /*aff0*/  IADD3 R3, R3, 0x32460, RZ ;  /* 0x0003246003037810 */ /* 0x000fc80007ffe0ff */
[----:B------:R-:W-:-:S04]  /*b000*/  PRMT R3, R190, 0x654, R3 ;  /* 0x00000654be037816 */ /* 0x000fc80000000003 */
[----:B------:R0:W-:Y:S03]  /*b010*/  SYNCS.ARRIVE.TRANS64.RED.A1T0 RZ, [R3+URZ], RZ ;  /* 0x000000ff03ff79a7 */ /* 0x0001e6000810043f */
[----:B------:R-:W-:Y:S05]  /*b020*/  @!P1 BRA `(.L_x_1498) ;  /* 0x0000002400ec9947 */ /* 0x000fea0003800000 */
[----:B------:R-:W-:Y:S02]  /*b030*/  VIADD R4, R189, 0xfffffffe ;  /* 0xfffffffebd047836 */ /* 0x000fe40000000000 */
[----:B------:R-:W-:Y:S02]  /*b040*/  IMAD.MOV.U32 R9, RZ, RZ, R11 ;  /* 0x000000ffff097224 */ /* 0x000fe400078e000b */
[----:B------:R-:W-:-:S07]  /*b050*/  IMAD.MOV.U32 R10, RZ, RZ, R6 ;  /* 0x000000ffff0a7224 */ /* 0x000fce00078e0006 */
.L_x_1509:
[----:B------:R-:W-:Y:S01]  /*b060*/  VIADD R205, R205, 0x1 ;  /* 0x00000001cdcd7836 */ /* 0x000fe20000000000 */
[----:B------:R-:W-:Y:S05]  /*b070*/  YIELD ;  /* 0x0000000000007946 */ /* 0x000fea0003800000 */
[----:B------:R-:W-:Y:S02]  /*b080*/  ISETP.NE.AND P2, PT, R205, 0x2, PT ;  /* 0x00000002cd00780c */ /* 0x000fe40003f45270 */
[C---:B------:R-:W-:Y:S01]  /*b090*/  ISETP.GT.AND P1, PT, R4.reuse, RZ, PT ;  /* 0x000000ff0400720c */ /* 0x040fe20003f24270 */
[----:B------:R-:W-:Y:S01]  /*b0a0*/  VIADD R4, R4, 0xffffffff ;  /* 0xffffffff04047836 */ /* 0x000fe20000000000 */
[----:B01----:R-:W-:-:S02]  /*b0b0*/  SEL R3, RZ, 0x1, P2 ;  /* 0x00000001ff037807 */ /* 0x003fc40001000000 */
[----:B------:R-:W-:Y:S02]  /*b0c0*/  SEL R205, R205, RZ, P2 ;  /* 0x000000ffcdcd7207 */ /* 0x000fe40001000000 */
[----:B------:R-:W-:Y:S01]  /*b0d0*/  LOP3.LUT R216, R216, R3, RZ, 0x3c, !PT ;  /* 0x00000003d8d87212 */ /* 0x000fe200078e3cff */
[----:B------:R-:W-:Y:S06]  /*b0e0*/  @!P0 BRA `(.L_x_1499) ;  /* 0x0000000000048947 */ /* 0x000fec0003800000 */
[----:B------:R-:W-:Y:S01]  /*b0f0*/  BPT.TRAP 0x1 ;  /* 0x000000040000795c */ /* 0x000fe20000300000 */
.L_x_1499:
[----:B------:R-:W-:Y:S01]  /*b100*/  IMAD R3, R205, 0x8, R19 ;  /* 0x00000008cd037824 */ /* 0x000fe200078e0213 */
[----:B------:R-:W-:-:S04]  /*b110*/  SHF.L.U32 R0, R216, 0x1f, RZ ;  /* 0x0000001fd8007819 */ /* 0x000fc800000006ff */
[----:B------:R0:W1:Y:S01]  /*b120*/  SYNCS.PHASECHK.TRANS64.TRYWAIT P2, [R3+URZ+0x32430], R0 ;  /* 0x03243000030075a7 */ /* 0x000062000804017f */
[----:B------:R-:W-:Y:S05]  /*b130*/  @!P0 BRA `(.L_x_1500) ;  /* 0x0000000000048947 */ /* 0x000fea0003800000 */
[----:B------:R-:W-:Y:S01]  /*b140*/  BPT.TRAP 0x1 ;  /* 0x000000040000795c */ /* 0x000fe20000300000 */
.L_x_1500:
[----:B------:R-:W-:Y:S02]  /*b150*/  IMAD R152, R205, 0x300, R21 ;  /* 0x00000300cd987824 */ /* 0x000fe400078e0215 */
[----:B------:R-:W-:Y:S01]  /*b160*/  IMAD.MOV.U32 R153, RZ, RZ, 0x40000040 ;  /* 0x40000040ff997424 */ /* 0x000fe200078e00ff */
[----:B-1----:R-:W-:Y:S06]  /*b170*/  @P2 BRA `(.L_x_1501) ;  /* 0x0000000000082947 */ /* 0x002fec0003800000 */
[----:B------:R-:W1:Y:S02]  /*b180*/  SYNCS.PHASECHK.TRANS64.TRYWAIT P2, [R3+URZ+0x32430], R0 ;  /* 0x03243000030075a7 */ /* 0x000e64000804017f */
[----:B-1----:R-:W-:Y:S05]  /*b190*/  @!P2 BRA `(.L_x_1502) ;  /* 0x000000e0005ca947 */ /* 0x002fea0003800000 */
.L_x_1501:
[----:B------:R-:W2:Y:S01]  /*b1a0*/  LDL.64 R154, [R1+0x50] ;  /* 0x00005000019a7983 */ /* 0x000ea20000100a00 */
[----:B------:R-:W-:Y:S01]  /*b1b0*/  IADD3 R14, R152, 0x2, RZ ;  /* 0x00000002980e7810 */ /* 0x000fe20007ffe0ff */
[----:B------:R-:W-:Y:S01]  /*b1c0*/  IMAD.MOV.U32 R15, RZ, RZ, 0x40000040 ;  /* 0x40000040ff0f7424 */ /* 0x000fe200078e00ff */
[----:B------:R-:W-:Y:S05]  /*b1d0*/  WARPSYNC.ALL ;  /* 0x0000000000007948 */ /* 0x000fea0003800000 */
[----:B------:R-:W-:Y:S01]  /*b1e0*/  R2UR UR14, R14 ;  /* 0x000000000e0e72ca */ /* 0x000fe200000e0000 */
[----:B------:R-:W3:Y:S01]  /*b1f0*/  LDL.64 R202, [R1+0x40] ;  /* 0x0000400001ca7983 */ /* 0x000ee20000100a00 */
[----:B------:R-:W-:-:S03]  /*b200*/  R2UR UR15, R15 ;  /* 0x000000000f0f72ca */ /* 0x000fc600000e0000 */
[----:B------:R-:W4:Y:S01]  /*b210*/  LDL.64 R14, [R1+0x48] ;  /* 0x00004800010e7983 */ /* 0x000f220000100a00 */
[----:B------:R-:W-:-:S03]  /*b220*/  R2UR UR18, R152 ;  /* 0x00000000981272ca */ /* 0x000fc600000e0000 */
[----:B------:R-:W5:Y:S01]  /*b230*/  LDL.64 R200, [R1+0x38] ;  /* 0x0000380001c87983 */ /* 0x000f620000100a00 */
[----:B------:R-:W-:Y:S01]  /*b240*/  R2UR UR19, R153 ;  /* 0x00000000991372ca */ /* 0x000fe200000e0000 */
[C---:B------:R-:W-:Y:S02]  /*b250*/  VIADD R12, R152.reuse, 0x4 ;  /* 0x00000004980c7836 */ /* 0x040fe40000000000 */
[----:B------:R-:W-:Y:S02]  /*b260*/  VIADD R152, R152, 0x6 ;  /* 0x0000000698987836 */ /* 0x000fe40000000000 */
[----:B------:R-:W-:-:S03]  /*b270*/  IMAD.MOV.U32 R153, RZ, RZ, 0x40000040 ;  /* 0x40000040ff997424 */ /* 0x000fc600078e00ff */
[----:B------:R-:W-:Y:S02]  /*b280*/  R2UR UR6, R152 ;  /* 0x00000000980672ca */ /* 0x000fe400000e0000 */
[----:B------:R-:W-:Y:S01]  /*b290*/  R2UR UR7, R153 ;  /* 0x00000000990772ca */ /* 0x000fe200000e0000 */
[----:B------:R-:W-:Y:S01]  /*b2a0*/  IMAD.MOV.U32 R13, RZ, RZ, 0x40000040 ;  /* 0x40000040ff0d7424 */ /* 0x000fe200078e00ff */
[----:B------:R-:W-:-:S04]  /*b2b0*/  R2UR UR10, R12 ;  /* 0x000000000c0a72ca */ /* 0x000fc800000e0000 */
[----:B------:R-:W-:Y:S02]  /*b2c0*/  R2UR UR11, R13 ;  /* 0x000000000d0b72ca */ /* 0x000fe400000e0000 */
[----:B--2---:R-:W-:Y:S02]  /*b2d0*/  R2UR UR16, R154 ;  /* 0x000000009a1072ca */ /* 0x004fe400000e0000 */
[----:B------:R-:W-:Y:S02]  /*b2e0*/  R2UR UR17, R155 ;  /* 0x000000009b1172ca */ /* 0x000fe400000e0000 */
[----:B------:R-:W-:-:S11]  /*b2f0*/  WARPGROUP.ARRIVE ;  /* 0x00000000000079c5 */ /* 0x000fd60000000000 */
[----:B------:R-:W-:Y:S01]  /*b300*/  HGMMA.64x96x16.F32 R152, gdesc[UR16], RZ, !UPT, gsb0 ;  /* 0x01600000109879f0 */ /* 0x000fe2000c0008ff */
[----:B----4-:R-:W-:Y:S02]  /*b310*/  R2UR UR12, R14 ;  /* 0x000000000e0c72ca */ /* 0x010fe400000e0000 */
[----:B------:R-:W-:Y:S02]  /*b320*/  R2UR UR13, R15 ;  /* 0x000000000f0d72ca */ /* 0x000fe400000e0000 */
[----:B---3--:R-:W-:Y:S02]  /*b330*/  R2UR UR8, R202 ;  /* 0x00000000ca0872ca */ /* 0x008fe400000e0000 */
[----:B------:R-:W-:Y:S01]  /*b340*/  R2UR UR9, R203 ;  /* 0x00000000cb0972ca */ /* 0x000fe200000e0000 */
[----:B------:R-:W-:Y:S02]  /*b350*/  WARPGROUP.DEPBAR.LE gsb0, 0x0 ;  /* 0x00008000000079c5 */ /* 0x000fe40000010000 */
[----:B------:R-:W-:-:S06]  /*b360*/  WARPGROUP.ARRIVE ;  /* 0x00000000000079c5 */ /* 0x000fcc0000000000 */
[----:B------:R-:W-:Y:S01]  /*b370*/  HGMMA.64x96x16.F32 R152, gdesc[UR12], R152, gsb0 ;  /* 0x016000000c9879f0 */ /* 0x000fe20008000898 */
[----:B-----5:R-:W-:Y:S02]  /*b380*/  R2UR UR4, R200 ;  /* 0x00000000c80472ca */ /* 0x020fe400000e0000 */
        /* <DEDUP_REMOVED lines=10> */
.L_x_1503:
[----:B------:R2:W3:Y:S01]  /*b430*/  SYNCS.PHASECHK.TRANS64.TRYWAIT P2, [R3+URZ+0x32450], R0 ;  /* 0x03245000030075a7 */ /* 0x0004e2000804017f */
[----:B------:R-:W-:Y:S05]  /*b440*/  @!P0 BRA `(.L_x_1504) ;  /* 0x0000000000048947 */ /* 0x000fea0003800000 */
[----:B------:R-:W-:Y:S01]  /*b450*/  BPT.TRAP 0x1 ;  /* 0x000000040000795c */ /* 0x000fe20000300000 */
.L_x_1504:
[----:B---3--:R-:W-:Y:S05]  /*b460*/  @P2 BRA `(.L_x_1505) ;  /* 0x0000000000082947 */ /* 0x008fea0003800000 */
[----:B------:R-:W3:Y:S02]  /*b470*/  SYNCS.PHASECHK.TRANS64.TRYWAIT P2, [R3+URZ+0x32450], R0 ;  /* 0x03245000030075a7 */ /* 0x000ee4000804017f */
[----:B---3--:R-:W-:Y:S05]  /*b480*/  @!P2 BRA `(.L_x_1506) ;  /* 0x000000dc00b4a947 */ /* 0x008fea0003800000 */
.L_x_1505:
[----:B------:R-:W4:Y:S04]  /*b490*/  LDL.64 R200, [R1+0x30] ;  /* 0x0000300001c87983 */ /* 0x000f280000100a00 */
[----:B------:R-:W4:Y:S04]  /*b4a0*/  LDL.64 R202, [R1+0x20] ;  /* 0x0000200001ca7983 */ /* 0x000f280000100a00 */
[----:B------:R0:W-:Y:S04]  /*b4b0*/  STL.64 [R1+0x88], R2 ;  /* 0x0000880201007387 */ /* 0x0001e80000100a00 */
[----:B0123--:R-:W2:Y:S01]  /*b4c0*/  LDL.64 R2, [R1+0x28] ;  /* 0x0000280001027983 */ /* 0x00fea20000100a00 */
[----:B------:R-:W-:Y:S05]  /*b4d0*/  WARPSYNC.ALL ;  /* 0x0000000000007948 */ /* 0x000fea0003800000 */
[----:B------:R-:W-:-:S02]  /*b4e0*/  IMAD R12, R205, 0xc00, R223 ;  /* 0x00000c00cd0c7824 */ /* 0x000fc400078e02df */
[----:B------:R-:W-:-:S03]  /*b4f0*/  IMAD.MOV.U32 R13, RZ, RZ, 0x40000040 ;  /* 0x40000040ff0d7424 */ /* 0x000fc600078e00ff */
[C---:B------:R-:W-:Y:S02]  /*b500*/  R2UR UR6, R12.reuse ;  /* 0x000000000c0672ca */ /* 0x040fe400000e0000 */
[----:B------:R-:W-:Y:S01]  /*b510*/  R2UR UR7, R13 ;  /* 0x000000000d0772ca */ /* 0x000fe200000e0000 */
[----:B------:R-:W-:Y:S01]  /*b520*/  WARPGROUP.ARRIVE ;  /* 0x00000000000079c5 */ /* 0x000fe20000000000 */
[----:B------:R-:W-:Y:S01]  /*b530*/  VIADD R14, R12, 0x2 ;  /* 0x000000020c0e7836 */ /* 0x000fe20000000000 */
[----:B------:R-:W-:Y:S02]  /*b540*/  MOV R15, 0x40000040 ;  /* 0x40000040000f7802 */ /* 0x000fe40000000f00 */
[----:B----4-:R-:W-:Y:S02]  /*b550*/  R2UR UR4, R200 ;  /* 0x00000000c80472ca */ /* 0x010fe400000e0000 */
[----:B------:R-:W-:Y:S02]  /*b560*/  R2UR UR5, R201 ;  /* 0x00000000c90572ca */ /* 0x000fe400000e0000 */
[----:B------:R-:W3:Y:S11]  /*b570*/  LDL.64 R200, [R1+0x18] ;  /* 0x0000180001c87983 */ /* 0x000ef60000100a00 */
[----:B------:R-:W-:Y:S01]  /*b580*/  HGMMA.64x96x16.F32 R152, gdesc[UR4], R152, gsb0 ;  /* 0x01600000049879f0 */ /* 0x000fe20008000898 */
[----:B------:R-:W-:-:S02]  /*b590*/  R2UR UR6, R14 ;  /* 0x000000000e0672ca */ /* 0x000fc400000e0000 */
[----:B------:R-:W-:Y:S02]  /*b5a0*/  R2UR UR7, R15 ;  /* 0x000000000f0772ca */ /* 0x000fe400000e0000 */
[----:B--2---:R-:W-:Y:S02]  /*b5b0*/  R2UR UR4, R2 ;  /* 0x00000000020472ca */ /* 0x004fe400000e0000 */
[----:B------:R-:W-:Y:S02]  /*b5c0*/  R2UR UR5, R3 ;  /* 0x00000000030572ca */ /* 0x000fe400000e0000 */
[----:B------:R-:W2:Y:S01]  /*b5d0*/  LDL.64 R2, [R1+0x10] ;  /* 0x0000100001027983 */ /* 0x000ea20000100a00 */
[----:B------:R-:W-:Y:S02]  /*b5e0*/  VIADD R14, R12, 0x4 ;  /* 0x000000040c0e7836 */ /* 0x000fe40000000000 */
[----:B------:R-:W-:Y:S01]  /*b5f0*/  IMAD.MOV.U32 R15, RZ, RZ, 0x40000040 ;  /* 0x40000040ff0f7424 */ /* 0x000fe200078e00ff */
[----:B------:R-:W-:-:S02]  /*b600*/  WARPGROUP.DEPBAR.LE gsb0, 0x0 ;  /* 0x00008000000079c5 */ /* 0x000fc40000010000 */
[----:B------:R-:W-:-:S06]  /*b610*/  WARPGROUP.ARRIVE ;  /* 0x00000000000079c5 */ /* 0x000fcc0000000000 */
[----:B------:R-:W-:Y:S01]  /*b620*/  HGMMA.64x96x16.F32 R152, gdesc[UR4], R152, gsb0 ;  /* 0x01600000049879f0 */ /* 0x000fe20008000898 */
[----:B------:R-:W-:Y:S02]  /*b630*/  R2UR UR4, R202 ;  /* 0x00000000ca0472ca */ /* 0x000fe400000e0000 */
[----:B------:R-:W-:Y:S02]  /*b640*/  R2UR UR5, R203 ;  /* 0x00000000cb0572ca */ /* 0x000fe400000e0000 */
[----:B------:R-:W4:Y:S01]  /*b650*/  LDL.64 R202, [R1+0x8] ;  /* 0x0000080001ca7983 */ /* 0x000f220000100a00 */
[----:B------:R-:W-:Y:S02]  /*b660*/  R2UR UR6, R14 ;  /* 0x000000000e0672ca */ /* 0x000fe400000e0000 */
[----:B------:R-:W-:Y:S01]  /*b670*/  R2UR UR7, R15 ;  /* 0x000000000f0772ca */ /* 0x000fe200000e0000 */
[----:B------:R-:W-:Y:S02]  /*b680*/  VIADD R14, R12, 0x6 ;  /* 0x000000060c0e7836 */ /* 0x000fe40000000000 */
[----:B------:R-:W-:Y:S01]  /*b690*/  IMAD.MOV.U32 R15, RZ, RZ, 0x40000040 ;  /* 0x40000040ff0f7424 */ /* 0x000fe200078e00ff */
[----:B------:R-:W-:-:S02]  /*b6a0*/  WARPGROUP.DEPBAR.LE gsb0, 0x0 ;  /* 0x00008000000079c5 */ /* 0x000fc40000010000 */
[----:B------:R-:W-:-:S07]  /*b6b0*/  WARPGROUP.ARRIVE ;  /* 0x00000000000079c5 */ /* 0x000fce0000000000 */
[----:B------:R-:W-:Y:S01]  /*b6c0*/  HGMMA.64x96x16.F32 R152, gdesc[UR4], R152, gsb0 ;  /* 0x01600000049879f0 */ /* 0x000fe20008000898 */
[----:B------:R-:W-:Y:S02]  /*b6d0*/  R2UR UR6, R14 ;  /* 0x000000000e0672ca */ /* 0x000fe400000e0000 */
[----:B------:R-:W-:Y:S02]  /*b6e0*/  R2UR UR7, R15 ;  /* 0x000000000f0772ca */ /* 0x000fe400000e0000 */
[----:B---3--:R-:W-:Y:S02]  /*b6f0*/  R2UR UR4, R200 ;  /* 0x00000000c80472ca */ /* 0x008fe400000e0000 */
[----:B------:R-:W-:Y:S02]  /*b700*/  R2UR UR5, R201 ;  /* 0x00000000c90572ca */ /* 0x000fe400000e0000 */
[----:B------:R-:W3:Y:S01]  /*b710*/  LDL.64 R200, [R1] ;  /* 0x0000000001c87983 */ /* 0x000ee20000100a00 */
[----:B------:R-:W-:-:S02]  /*b720*/  WARPGROUP.DEPBAR.LE gsb0, 0x0 ;  /* 0x00008000000079c5 */ /* 0x000fc40000010000 */
[----:B------:R-:W-:-:S08]  /*b730*/  WARPGROUP.ARRIVE ;  /* 0x00000000000079c5 */ /* 0x000fd00000000000 */
[----:B------:R-:W-:Y:S01]  /*b740*/  HGMMA.64x96x16.F32 R152, gdesc[UR4], R152, gsb0 ;  /* 0x01600000049879f0 */ /* 0x000fe20008000898 */
[----:B------:R-:W-:Y:S02]  /*b750*/  VIADD R14, R12, 0x300 ;  /* 0x000003000c0e7836 */ /* 0x000fe40000000000 */
[----:B------:R-:W-:Y:S01]  /*b760*/  IMAD.MOV.U32 R15, RZ, RZ, 0x40000040 ;  /* 0x40000040ff0f7424 */ /* 0x000fe200078e00ff */
[----:B--2---:R-:W-:Y:S02]  /*b770*/  R2UR UR4, R2 ;  /* 0x00000000020472ca */ /* 0x004fe400000e0000 */
[----:B------:R-:W-:Y:S02]  /*b780*/  R2UR UR6, R14 ;  /* 0x000000000e0672ca */ /* 0x000fe400000e0000 */
[----:B------:R-:W-:Y:S02]  /*b790*/  R2UR UR7, R15 ;  /* 0x000000000f0772ca */ /* 0x000fe400000e0000 */
[----:B------:R-:W-:Y:S01]  /*b7a0*/  R2UR UR5, R3 ;  /* 0x00000000030572ca */ /* 0x000fe200000e0000 */
[----:B------:R-:W-:Y:S01]  /*b7b0*/  VIADD R14, R12, 0x302 ;  /* 0x000003020c0e7836 */ /* 0x000fe20000000000 */
[----:B------:R-:W-:Y:S01]  /*b7c0*/  MOV R15, 0x40000040 ;  /* 0x40000040000f7802 */ /* 0x000fe20000000f00 */
[----:B------:R0:W5:Y:S01]  /*b7d0*/  LDL.LU.64 R2, [R1+0x88] ;  /* 0x0000880001027983 */ /* 0x0001620000300a00 */
[----:B------:R-:W-:-:S02]  /*b7e0*/  WARPGROUP.DEPBAR.LE gsb0, 0x0 ;  /* 0x00008000000079c5 */ /* 0x000fc40000010000 */
[----:B------:R-:W-:-:S07]  /*b7f0*/  WARPGROUP.ARRIVE ;  /* 0x00000000000079c5 */ /* 0x000fce0000000000 */
[----:B------:R-:W-:Y:S01]  /*b800*/  HGMMA.64x96x16.F32 R152, gdesc[UR4], R152, gsb0 ;  /* 0x01600000049879f0 */ /* 0x000fe20008000898 */
[----:B------:R-:W-:Y:S02]  /*b810*/  R2UR UR6, R14 ;  /* 0x000000000e0672ca */ /* 0x000fe400000e0000 */
[----:B------:R-:W-:Y:S02]  /*b820*/  R2UR UR7, R15 ;  /* 0x000000000f0772ca */ /* 0x000fe400000e0000 */
[----:B----4-:R-:W-:Y:S02]  /*b830*/  R2UR UR4, R202 ;  /* 0x00000000ca0472ca */ /* 0x010fe400000e0000 */
        /* <DEDUP_REMOVED lines=9> */
[----:B------:R-:W-:Y:S01]  /*b8d0*/  R2UR UR5, R201 ;  /* 0x00000000c90572ca */ /* 0x000fe200000e0000 */
[----:B------:R-:W-:Y:S02]  /*b8e0*/  WARPGROUP.DEPBAR.LE gsb0, 0x0 ;  /* 0x00008000000079c5 */ /* 0x000fe40000010000 */
[----:B------:R-:W-:-:S10]  /*b8f0*/  WARPGROUP.ARRIVE ;  /* 0x00000000000079c5 */ /* 0x000fd40000000000 */
[----:B------:R-:W-:Y:S01]  /*b900*/  HGMMA.64x96x16.F32 R152, gdesc[UR4], R152, gsb0 ;  /* 0x01600000049879f0 */ /* 0x000fe20008000898 */
[----:B------:R-:W-:Y:S02]  /*b910*/  VIADD R14, R12, 0x306 ;  /* 0x000003060c0e7836 */ /* 0x000fe40000000000 */
[----:B------:R-:W-:Y:S01]  /*b920*/  IMAD.MOV.U32 R15, RZ, RZ, 0x40000040 ;  /* 0x40000040ff0f7424 */ /* 0x000fe200078e00ff */
[----:B------:R-:W-:Y:S02]  /*b930*/  R2UR UR4, R228 ;  /* 0x00000000e40472ca */ /* 0x000fe400000e0000 */
[----:B------:R-:W-:Y:S02]  /*b940*/  R2UR UR6, R14 ;  /* 0x000000000e0672ca */ /* 0x000fe400000e0000 */
[----:B------:R-:W-:Y:S02]  /*b950*/  R2UR UR7, R15 ;  /* 0x000000000f0772ca */ /* 0x000fe400000e0000 */
[----:B------:R-:W-:Y:S01]  /*b960*/  R2UR UR5, R229 ;  /* 0x00000000e50572ca */ /* 0x000fe200000e0000 */
[----:B------:R-:W-:-:S02]  /*b970*/  VIADD R14, R12, 0x600 ;  /* 0x000006000c0e7836 */ /* 0x000fc40000000000 */
[----:B------:R-:W-:Y:S01]  /*b980*/  IMAD.MOV.U32 R15, RZ, RZ, 0x40000040 ;  /* 0x40000040ff0f7424 */ /* 0x000fe200078e00ff */
[----:B------:R-:W-:Y:S02]  /*b990*/  WARPGROUP.DEPBAR.LE gsb0, 0x0 ;  /* 0x00008000000079c5 */ /* 0x000fe40000010000 */
[----:B------:R-:W-:-:S07]  /*b9a0*/  WARPGROUP.ARRIVE ;  /* 0x00000000000079c5 */ /* 0x000fce0000000000 */
[----:B------:R-:W-:Y:S01]  /*b9b0*/  HGMMA.64x96x16.F32 R152, gdesc[UR4], R152, gsb0 ;  /* 0x01600000049879f0 */ /* 0x000fe20008000898 */
[----:B------:R-:W-:Y:S02]  /*b9c0*/  R2UR UR6, R14 ;  /* 0x000000000e0672ca */ /* 0x000fe400000e0000 */
[----:B------:R-:W-:Y:S02]  /*b9d0*/  R2UR UR7, R15 ;  /* 0x000000000f0772ca */ /* 0x000fe400000e0000 */
[----:B------:R-:W-:Y:S02]  /*b9e0*/  R2UR UR4, R226 ;  /* 0x00000000e20472ca */ /* 0x000fe400000e0000 */
[----:B------:R-:W-:Y:S01]  /*b9f0*/  R2UR UR5, R227 ;  /* 0x00000000e30572ca */ /* 0x000fe200000e0000 */
[----:B------:R-:W-:Y:S01]  /*ba00*/  VIADD R14, R12, 0x602 ;  /* 0x000006020c0e7836 */ /* 0x000fe20000000000 */
[----:B------:R-:W-:Y:S01]  /*ba10*/  MOV R15, 0x40000040 ;  /* 0x40000040000f7802 */ /* 0x000fe20000000f00 */
[----:B------:R-:W-:-:S02]  /*ba20*/  WARPGROUP.DEPBAR.LE gsb0, 0x0 ;  /* 0x00008000000079c5 */ /* 0x000fc40000010000 */
[----:B------:R-:W-:-:S08]  /*ba30*/  WARPGROUP.ARRIVE ;  /* 0x00000000000079c5 */ /* 0x000fd00000000000 */
[----:B------:R-:W-:Y:S01]  /*ba40*/  HGMMA.64x96x16.F32 R152, gdesc[UR4], R152, gsb0 ;  /* 0x01600000049879f0 */ /* 0x000fe20008000898 */
[----:B------:R-:W-:Y:S02]  /*ba50*/  R2UR UR6, R14 ;  /* 0x000000000e0672ca */ /* 0x000fe400000e0000 */
[----:B------:R-:W-:Y:S02]  /*ba60*/  R2UR UR7, R15 ;  /* 0x000000000f0772ca */ /* 0x000fe400000e0000 */
        /* <DEDUP_REMOVED lines=8> */
[----:B------:R-:W-:Y:S01]  /*baf0*/  R2UR UR59, R15 ;  /* 0x000000000f3b72ca */ /* 0x000fe200000e0000 */
[----:B------:R-:W-:Y:S02]  /*bb00*/  VIADD R14, R12, 0x606 ;  /* 0x000006060c0e7836 */ /* 0x000fe40000000000 */
[----:B------:R-:W-:-:S03]  /*bb10*/  IMAD.MOV.U32 R15, RZ, RZ, 0x40000040 ;  /* 0x40000040ff0f7424 */ /* 0x000fc600078e00ff */
[----:B------:R-:W-:Y:S01]  /*bb20*/  R2UR UR54, R14 ;  /* 0x000000000e3672ca */ /* 0x000fe200000e0000 */
[----:B------:R-:W-:Y:S02]  /*bb30*/  WARPGROUP.DEPBAR.LE gsb0, 0x0 ;  /* 0x00008000000079c5 */ /* 0x000fe40000010000 */
[----:B------:R-:W-:-:S06]  /*bb40*/  WARPGROUP.ARRIVE ;  /* 0x00000000000079c5 */ /* 0x000fcc0000000000 */
[----:B------:R-:W-:Y:S01]  /*bb50*/  HGMMA.64x96x16.F32 R152, gdesc[UR56], R152, gsb0 ;  /* 0x01600000389879f0 */ /* 0x000fe20008000898 */
[----:B------:R-:W-:Y:S01]  /*bb60*/  R2UR UR55, R15 ;  /* 0x000000000f3772ca */ /* 0x000fe200000e0000 */
[----:B------:R-:W-:Y:S02]  /*bb70*/  VIADD R14, R12, 0x900 ;  /* 0x000009000c0e7836 */ /* 0x000fe40000000000 */
[----:B------:R-:W-:-:S03]  /*bb80*/  IMAD.MOV.U32 R15, RZ, RZ, 0x40000040 ;  /* 0x40000040ff0f7424 */ /* 0x000fc600078e00ff */
[----:B------:R-:W-:Y:S02]  /*bb90*/  R2UR UR50, R14 ;  /* 0x000000000e3272ca */ /* 0x000fe400000e0000 */
[----:B------:R-:W-:Y:S01]  /*bba0*/  R2UR UR51, R15 ;  /* 0x000000000f3372ca */ /* 0x000fe200000e0000 */
[----:B------:R-:W-:Y:S02]  /*bbb0*/  WARPGROUP.DEPBAR.LE gsb0, 0x0 ;  /* 0x00008000000079c5 */ /* 0x000fe40000010000 */
[----:B------:R-:W-:-:S06]  /*bbc0*/  WARPGROUP.ARRIVE ;  /* 0x00000000000079c5 */ /* 0x000fcc0000000000 */
[----:B------:R-:W-:Y:S01]  /*bbd0*/  HGMMA.64x96x16.F32 R152, gdesc[UR52], R152, gsb0 ;  /* 0x01600000349879f0 */ /* 0x000fe20008000898 */
[----:B------:R-:W-:Y:S01]  /*bbe0*/  VIADD R14, R12, 0x902 ;  /* 0x000009020c0e7836 */ /* 0x000fe20000000000 */
[----:B------:R-:W-:-:S04]  /*bbf0*/  MOV R15, 0x40000040 ;  /* 0x40000040000f7802 */ /* 0x000fc80000000f00 */
[----:B------:R-:W-:Y:S02]  /*bc00*/  R2UR UR46, R14 ;  /* 0x000000000e2e72ca */ /* 0x000fe400000e0000 */
[----:B------:R-:W-:Y:S01]  /*bc10*/  R2UR UR47, R15 ;  /* 0x000000000f2f72ca */ /* 0x000fe200000e0000 */
[----:B------:R-:W-:Y:S02]  /*bc20*/  WARPGROUP.DEPBAR.LE gsb0, 0x0 ;  /* 0x00008000000079c5 */ /* 0x000fe40000010000 */
[----:B------:R-:W-:-:S06]  /*bc30*/  WARPGROUP.ARRIVE ;  /* 0x00000000000079c5 */ /* 0x000fcc0000000000 */
[----:B------:R-:W-:Y:S01]  /*bc40*/  HGMMA.64x96x16.F32 R152, gdesc[UR48], R152, gsb0 ;  /* 0x01600000309879f0 */ /* 0x000fe20008000898 */
[----:B------:R-:W-:Y:S02]  /*bc50*/  VIADD R14, R12, 0x904 ;  /* 0x000009040c0e7836 */ /* 0x000fe40000000000 */
[----:B------:R-:W-:-:S03]  /*bc60*/  IMAD.MOV.U32 R15, RZ, RZ, 0x40000040 ;  /* 0x40000040ff0f7424 */ /* 0x000fc600078e00ff */
        /* <DEDUP_REMOVED lines=11> */
[----:B------:R-:W-:Y:S03]  /*bd20*/  HGMMA.64x96x16.F32 R152, gdesc[UR40], R152, gsb0 ;  /* 0x01600000289879f0 */ /* 0x000fe60008000898 */
[----:B------:R-:W1:Y:S01]  /*bd30*/  S2R R5, SR_TID.X ;  /* 0x0000000000057919 */ /* 0x000e620000002100 */
[----:B------:R-:W-:Y:S02]  /*bd40*/  WARPGROUP.DEPBAR.LE gsb0, 0x0 ;  /* 0x00008000000079c5 */ /* 0x000fe40000010000 */
[----:B------:R-:W-:-:S06]  /*bd50*/  WARPGROUP.ARRIVE ;  /* 0x00000000000079c5 */ /* 0x000fcc0000000000 */
[----:B------:R-:W-:Y:S01]  /*bd60*/  HGMMA.64x96x16.F32 R152, gdesc[UR36], R152, gsb0 ;  /* 0x01600000249879f0 */ /* 0x000fe20008000898 */
[----:B-1----:R-:W-:-:S04]  /*bd70*/  SHF.R.U32.HI R203, RZ, 0x7, R5 ;  /* 0x00000007ffcb7819 */ /* 0x002fc80000011605 */
[----:B------:R-:W-:Y:S01]  /*bd80*/  IADD3 R0, -R203, 0xb, RZ ;  /* 0x0000000bcb007810 */ /* 0x000fe20007ffe1ff */
[----:B------:R-:W-:-:S04]  /*bd90*/  WARPGROUP.DEPBAR.LE gsb0, 0x0 ;  /* 0x00008000000079c5 */ /* 0x000fc80000010000 */
[----:B------:R0:W-:Y:S06]  /*bda0*/  BAR.ARV R0, 0x100 ;  /* 0x000400000000751d */ /* 0x0001ec0000002000 */
[----:B------:R-:W-:Y:S05]  /*bdb0*/  @!P0 BRA `(.L_x_1507) ;  /* 0x0000000000048947 */ /* 0x000fea0003800000 */
[----:B------:R-:W-:Y:S01]  /*bdc0*/  BPT.TRAP 0x1 ;  /* 0x000000040000795c */ /* 0x000fe20000300000 */
.L_x_1507:
[----:B------:R-:W-:Y:S01]  /*bdd0*/  FMNMX.FTZ R5, R152, R10, !PT ;  /* 0x0000000a98057209 */ /* 0x000fe20007810000 */
[----:B------:R-:W-:Y:S01]  /*bde0*/  IMAD.MOV.U32 R15, RZ, RZ, 0x40000040 ;  /* 0x40000040ff0f7424 */ /* 0x000fe200078e00ff */
        /* <DEDUP_REMOVED lines=46> */
[----:B------:R-:W-:-:S03]  /*c0d0*/  FMNMX.FTZ R11, R199, R11, !PT ;  /* 0x0000000bc70b7209 */ /* 0x000fc60007810000 */
[----:B------:R-:W1:Y:S04]  /*c0e0*/  SHFL.BFLY PT, R6, R5, 0x2, 0x1f ;  /* 0x0c401f0005067f89 */ /* 0x000e6800000e0000 */
[----:B------:R-:W2:Y:S01]  /*c0f0*/  SHFL.BFLY PT, R13, R11, 0x2, 0x1f ;  /* 0x0c401f000b0d7f89 */ /* 0x000ea200000e0000 */
[----:B-1----:R-:W-:Y:S02]  /*c100*/  FMNMX.FTZ R6, R5, R6, !PT ;  /* 0x0000000605067209 */ /* 0x002fe40007810000 */
[----:B--2---:R-:W-:-:S03]  /*c110*/  FMNMX.FTZ R11, R11, R13, !PT ;  /* 0x0000000d0b0b7209 */ /* 0x004fc60007810000 */
[----:B------:R-:W1:Y:S04]  /*c120*/  SHFL.BFLY PT, R5, R6, 0x1, 0x1f ;  /* 0x0c201f0006057f89 */ /* 0x000e6800000e0000 */
[----:B------:R-:W2:Y:S01]  /*c130*/  SHFL.BFLY PT, R13, R11, 0x1, 0x1f ;  /* 0x0c201f000b0d7f89 */ /* 0x000ea200000e0000 */
[----:B-1----:R-:W-:Y:S02]  /*c140*/  FMNMX.FTZ R6, R6, R5, !PT ;  /* 0x0000000506067209 */ /* 0x002fe40007810000 */
[----:B------:R-:W1:Y:S01]  /*c150*/  LDC R5, c[0x0][0xa80] ;  /* 0x0002a000ff057b82 */ /* 0x000e620000000800 */
[----:B--2---:R-:W-:Y:S02]  /*c160*/  FMNMX.FTZ R11, R11, R13, !PT ;  /* 0x0000000d0b0b7209 */ /* 0x004fe40007810000 */
[----:B------:R-:W-:-:S03]  /*c170*/  FADD.FTZ R10, -R6, R10 ;  /* 0x0000000a060a7221 */ /* 0x000fc60000010100 */
[----:B------:R-:W-:Y:S01]  /*c180*/  FADD.FTZ R9, -R11, R9 ;  /* 0x000000090b097221 */ /* 0x000fe20000010100 */
[----:B-1----:R-:W-:-:S03]  /*c190*/  FMUL.FTZ R12, R6, R5 ;  /* 0x00000005060c7220 */ /* 0x002fc60000410000 */
[-C--:B------:R-:W-:Y:S01]  /*c1a0*/  FMUL.FTZ R9, R9, R5.reuse ;  /* 0x0000000509097220 */ /* 0x080fe20000410000 */
[-C--:B------:R-:W-:Y:S01]  /*c1b0*/  FMUL.FTZ R14, R11, R5.reuse ;  /* 0x000000050b0e7220 */ /* 0x080fe20000410000 */
[-C--:B------:R-:W-:Y:S01]  /*c1c0*/  FMUL.FTZ R10, R10, R5.reuse ;  /* 0x000000050a0a7220 */ /* 0x080fe20000410000 */
[-CC-:B------:R-:W-:Y:S01]  /*c1d0*/  FFMA.FTZ R152, R152, R5.reuse, -R12.reuse ;  /* 0x0000000598987223 */ /* 0x180fe2000001080c */
        /* <DEDUP_REMOVED lines=22> */
[-C--:B------:R-:W-:Y:S01]  /*c340*/  FFMA.FTZ R12, R197, R5.reuse, -R12 ;  /* 0x00000005c50c7223 */ /* 0x080fe2000001080c */
[----:B------:R1:W-:Y:S01]  /*c350*/  MUFU.EX2 R13, R9 ;  /* 0x00000009000d7308 */ /* 0x0003e20000000800 */
[----:B------:R-:W2:Y:S01]  /*c360*/  S2R R197, SR_CgaCtaId ;  /* 0x0000000000c57919 */ /* 0x000ea20000008800 */
[-CC-:B------:R-:W-:Y:S01]  /*c370*/  FFMA.FTZ R154, R154, R5.reuse, -R14.reuse ;  /* 0x000000059a9a7223 */ /* 0x180fe2000001080e */
[-CC-:B------:R-:W-:Y:S01]  /*c380*/  FFMA.FTZ R155, R155, R5.reuse, -R14.reuse ;  /* 0x000000059b9b7223 */ /* 0x180fe2000001080e */
[-CC-:B------:R-:W-:Y:S01]  /*c390*/  FFMA.FTZ R158, R158, R5.reuse, -R14.reuse ;  /* 0x000000059e9e7223 */ /* 0x180fe2000001080e */
[-CC-:B------:R-:W-:Y:S01]  /*c3a0*/  FFMA.FTZ R159, R159, R5.reuse, -R14.reuse ;  /* 0x000000059f9f7223 */ /* 0x180fe2000001080e */
[-CC-:B------:R-:W-:Y:S01]  /*c3b0*/  FFMA.FTZ R162, R162, R5.reuse, -R14.reuse ;  /* 0x00000005a2a27223 */ /* 0x180fe2000001080e */
[----:B------:R-:W-:Y:S01]  /*c3c0*/  FFMA.FTZ R163, R163, R5, -R14 ;  /* 0x00000005a3a37223 */ /* 0x000fe2000001080e */
[----:B------:R-:W3:Y:S01]  /*c3d0*/  MUFU.EX2 R154, R154 ;  /* 0x0000009a009a7308 */ /* 0x000ee20000000800 */
[----:B-1----:R-:W-:-:S02]  /*c3e0*/  IMAD.MOV.U32 R9, RZ, RZ, 0x40000040 ;  /* 0x40000040ff097424 */ /* 0x002fc400078e00ff */
[-CC-:B------:R-:W-:Y:S01]  /*c3f0*/  FFMA.FTZ R166, R166, R5.reuse, -R14.reuse ;  /* 0x00000005a6a67223 */ /* 0x180fe2000001080e */
[-CC-:B------:R-:W-:Y:S01]  /*c400*/  FFMA.FTZ R167, R167, R5.reuse, -R14.reuse ;  /* 0x00000005a7a77223 */ /* 0x180fe2000001080e */
[-CC-:B------:R-:W-:Y:S01]  /*c410*/  FFMA.FTZ R170, R170, R5.reuse, -R14.reuse ;  /* 0x00000005aaaa7223 */ /* 0x180fe2000001080e */
[-CC-:B------:R-:W-:Y:S01]  /*c420*/  FFMA.FTZ R171, R171, R5.reuse, -R14.reuse ;  /* 0x00000005abab7223 */ /* 0x180fe2000001080e */
[----:B------:R-:W-:Y:S01]  /*c430*/  R2UR UR7, R9 ;  /* 0x00000000090772ca */ /* 0x000fe200000e0000 */
[----:B-----5:R-:W-:Y:S01]  /*c440*/  VIADD R9, R3, 0x32440 ;  /* 0x0003244003097836 */ /* 0x020fe20000000000 */
        /* <DEDUP_REMOVED lines=15> */
[----:B------:R-:W-:Y:S01]  /*c540*/  FFMA.FTZ R199, R199, R5, -R14 ;  /* 0x00000005c7c77223 */ /* 0x000fe2000001080e */
[----:B------:R-:W4:Y:S01]  /*c550*/  MUFU.EX2 R153, R153 ;  /* 0x0000009900997308 */ /* 0x000f220000000800 */
[----:B--2---:R-:W-:Y:S01]  /*c560*/  PRMT R9, R197, 0x654, R9 ;  /* 0x00000654c5097816 */ /* 0x004fe20000000009 */
[----:B---3--:R-:W-:Y:S01]  /*c570*/  FFMA.FTZ R14, R13, R8, R154 ;  /* 0x000000080d0e7223 */ /* 0x008fe2000001009a */
[----:B------:R-:W-:-:S02]  /*c580*/  IMAD R8, R205, 0xc00, R20 ;  /* 0x00000c00cd087824 */ /* 0x000fc400078e0214 */
[-C--:B-1----:R-:W-:Y:S01]  /*c590*/  FMUL.FTZ R24, R24, R10.reuse ;  /* 0x0000000a18187220 */ /* 0x082fe20000410000 */
[----:B------:R1:W-:Y:S01]  /*c5a0*/  SYNCS.ARRIVE.TRANS64.RED.A1T0 RZ, [R9+URZ], RZ ;  /* 0x000000ff09ff79a7 */ /* 0x0003e2000810043f */
[-C--:B------:R-:W-:Y:S01]  /*c5b0*/  FMUL.FTZ R25, R25, R10.reuse ;  /* 0x0000000a19197220 */ /* 0x080fe20000410000 */
[-C--:B------:R-:W-:Y:S01]  /*c5c0*/  FMUL.FTZ R28, R28, R10.reuse ;  /* 0x0000000a1c1c7220 */ /* 0x080fe20000410000 */
[----:B------:R-:W-:Y:S01]  /*c5d0*/  MUFU.EX2 R156, R156 ;  /* 0x0000009c009c7308 */ /* 0x000fe20000000800 */
[----:B------:R-:W-:Y:S01]  /*c5e0*/  R2UR UR6, R8 ;  /* 0x00000000080672ca */ /* 0x000fe200000e0000 */
[-C--:B------:R-:W-:Y:S01]  /*c5f0*/  FMUL.FTZ R29, R29, R10.reuse ;  /* 0x0000000a1d1d7220 */ /* 0x080fe20000410000 */
[-C--:B------:R-:W-:Y:S01]  /*c600*/  FMUL.FTZ R32, R32, R10.reuse ;  /* 0x0000000a20207220 */ /* 0x080fe20000410000 */
[-C--:B------:R-:W-:Y:S01]  /*c610*/  FMUL.FTZ R33, R33, R10.reuse ;  /* 0x0000000a21217220 */ /* 0x080fe20000410000 */
[----:B-1----:R-:W-:Y:S02]  /*c620*/  VIADD R9, R203, 0x8 ;  /* 0x00000008cb097836 */ /* 0x002fe40000000000 */
[-C--:B------:R-:W-:Y:S01]  /*c630*/  FMUL.FTZ R36, R36, R10.reuse ;  /* 0x0000000a24247220 */ /* 0x080fe20000410000 */
        /* <DEDUP_REMOVED lines=125> */
[----:B----4-:R-:W-:Y:S01]  /*ce10*/  F2FP.F16.F32.PACK_AB R200, R153, R152 ;  /* 0x0000009899c8723e */ /* 0x010fe200000000ff */
[----:B------:R-:W-:Y:S01]  /*ce20*/  FFMA.FTZ R7, R10, R7, R152 ;  /* 0x000000070a077223 */ /* 0x000fe20000010098 */
[----:B-1----:R-:W-:Y:S01]  /*ce30*/  F2FP.F16.F32.PACK_AB R202, R157, R156 ;  /* 0x0000009c9dca723e */ /* 0x002fe200000000ff */
[----:B------:R-:W1:Y:S01]  /*ce40*/  MUFU.EX2 R152, R160 ;  /* 0x000000a000987308 */ /* 0x000e620000000800 */
[----:B--2---:R-:W-:Y:S01]  /*ce50*/  F2FP.F16.F32.PACK_AB R201, R155, R154 ;  /* 0x0000009a9bc9723e */ /* 0x004fe200000000ff */
[----:B------:R-:W-:Y:S01]  /*ce60*/  FADD.FTZ R7, R153, R7 ;  /* 0x0000000799077221 */ /* 0x000fe20000010000 */
[----:B---3--:R-:W-:Y:S01]  /*ce70*/  F2FP.F16.F32.PACK_AB R203, R159, R158 ;  /* 0x0000009e9fcb723e */ /* 0x008fe200000000ff */
[----:B------:R2:W-:Y:S01]  /*ce80*/  BAR.SYNC.DEFER_BLOCKING R9, 0x100 ;  /* 0x000400090000751d */ /* 0x0005e20000010000 */
[----:B------:R-:W-:Y:S01]  /*ce90*/  FADD.FTZ R14, R155, R14 ;  /* 0x0000000e9b0e7221 */ /* 0x000fe20000010000 */
[----:B------:R-:W-:Y:S01]  /*cea0*/  FADD.FTZ R7, R156, R7 ;  /* 0x000000079c077221 */ /* 0x000fe20000010000 */
[----:B------:R-:W-:-:S03]  /*ceb0*/  IMAD.MOV.U32 R13, RZ, RZ, 0x40000040 ;  /* 0x40000040ff0d7424 */ /* 0x000fc600078e00ff */
[----:B------:R-:W3:Y:S01]  /*cec0*/  MUFU.EX2 R161, R161 ;  /* 0x000000a100a17308 */ /* 0x000ee20000000800 */
[----:B------:R-:W-:Y:S01]  /*ced0*/  FADD.FTZ R7, R157, R7 ;  /* 0x000000079d077221 */ /* 0x000fe20000010000 */
[----:B--2---:R-:W-:Y:S01]  /*cee0*/  FADD.FTZ R9, R158, R14 ;  /* 0x0000000e9e097221 */ /* 0x004fe20000010000 */
[----:B------:R-:W-:-:S03]  /*cef0*/  IADD3 R14, R8, 0x80, RZ ;  /* 0x00000080080e7810 */ /* 0x000fc60007ffe0ff */
[----:B------:R-:W-:Y:S01]  /*cf00*/  FADD.FTZ R9, R159, R9 ;  /* 0x000000099f097221 */ /* 0x000fe20000010000 */
[----:B-1----:R-:W-:Y:S01]  /*cf10*/  FADD.FTZ R7, R152, R7 ;  /* 0x0000000798077221 */ /* 0x002fe20000010000 */
[----:B------:R-:W1:Y:S08]  /*cf20*/  MUFU.EX2 R154, R164 ;  /* 0x000000a4009a7308 */ /* 0x000e700000000800 */
[----:B------:R-:W2:Y:S01]  /*cf30*/  MUFU.EX2 R165, R165 ;  /* 0x000000a500a57308 */ /* 0x000ea20000000800 */
[C---:B---3--:R-:W-:Y:S01]  /*cf40*/  FADD.FTZ R7, R161.reuse, R7 ;  /* 0x00000007a1077221 */ /* 0x048fe20000010000 */
[----:B------:R-:W-:Y:S01]  /*cf50*/  WARPGROUP.ARRIVE ;  /* 0x00000000000079c5 */ /* 0x000fe20000000000 */
[----:B------:R-:W-:-:S05]  /*cf60*/  F2FP.F16.F32.PACK_AB R152, R161, R152 ;  /* 0x00000098a198723e */ /* 0x000fca00000000ff */
[----:B------:R-:W-:Y:S01]  /*cf70*/  HGMMA.64x256x16.F32 R24, R200, gdesc[UR4].tnspB, R24, gsb0 ;  /* 0x43e00004c8187df0 */ /* 0x000fe20008000818 */
[----:B------:R-:W3:Y:S01]  /*cf80*/  MUFU.EX2 R162, R162 ;  /* 0x000000a200a27308 */ /* 0x000ee20000000800 */
[----:B------:R-:W-:Y:S01]  /*cf90*/  R2UR UR6, R14 ;  /* 0x000000000e0672ca */ /* 0x000fe200000e0000 */
[----:B-1----:R-:W-:Y:S01]  /*cfa0*/  FADD.FTZ R7, R154, R7 ;  /* 0x000000079a077221 */ /* 0x002fe20000010000 */
[----:B------:R-:W-:Y:S01]  /*cfb0*/  R2UR UR7, R15 ;  /* 0x000000000f0772ca */ /* 0x000fe200000e0000 */
[----:B------:R-:W-:Y:S02]  /*cfc0*/  VIADD R14, R8, 0x100 ;  /* 0x00000100080e7836 */ /* 0x000fe40000000000 */
[----:B------:R-:W-:Y:S02]  /*cfd0*/  IMAD.MOV.U32 R15, RZ, RZ, 0x40000040 ;  /* 0x40000040ff0f7424 */ /* 0x000fe400078e00ff */
[----:B------:R-:W1:Y:S01]  /*cfe0*/  MUFU.EX2 R163, R163 ;  /* 0x000000a300a37308 */ /* 0x000e620000000800 */
[C---:B--2---:R-:W-:Y:S01]  /*cff0*/  F2FP.F16.F32.PACK_AB R154, R165.reuse, R154 ;  /* 0x0000009aa59a723e */ /* 0x044fe200000000ff */
[----:B------:R-:W-:-:S06]  /*d000*/  FADD.FTZ R7, R165, R7 ;  /* 0x00000007a5077221 */ /* 0x000fcc0000010000 */
[----:B------:R-:W2:Y:S01]  /*d010*/  MUFU.EX2 R166, R166 ;  /* 0x000000a600a67308 */ /* 0x000ea20000000800 */
[----:B---3--:R-:W-:-:S07]  /*d020*/  FADD.FTZ R9, R162, R9 ;  /* 0x00000009a2097221 */ /* 0x008fce0000010000 */
[----:B------:R-:W3:Y:S01]  /*d030*/  MUFU.EX2 R167, R167 ;  /* 0x000000a700a77308 */ /* 0x000ee20000000800 */
[C---:B-1----:R-:W-:Y:S01]  /*d040*/  F2FP.F16.F32.PACK_AB R153, R163.reuse, R162 ;  /* 0x000000a2a399723e */ /* 0x042fe200000000ff */
[----:B------:R-:W-:-:S06]  /*d050*/  FADD.FTZ R9, R163, R9 ;  /* 0x00000009a3097221 */ /* 0x000fcc0000010000 */
[----:B------:R-:W-:Y:S01]  /*d060*/  MUFU.EX2 R169, R169 ;  /* 0x000000a900a97308 */ /* 0x000fe20000000800 */
[----:B--2---:R-:W-:-:S07]  /*d070*/  FADD.FTZ R9, R166, R9 ;  /* 0x00000009a6097221 */ /* 0x004fce0000010000 */
[----:B------:R-:W-:Y:S01]  /*d080*/  MUFU.EX2 R173, R173 ;  /* 0x000000ad00ad7308 */ /* 0x000fe20000000800 */
[C---:B---3--:R-:W-:Y:S01]  /*d090*/  F2FP.F16.F32.PACK_AB R155, R167.reuse, R166 ;  /* 0x000000a6a79b723e */ /* 0x048fe200000000ff */
[----:B------:R-:W-:-:S06]  /*d0a0*/  FADD.FTZ R9, R167, R9 ;  /* 0x00000009a7097221 */ /* 0x000fcc0000010000 */
[----:B------:R-:W1:Y:S08]  /*d0b0*/  MUFU.EX2 R170, R170 ;  /* 0x000000aa00aa7308 */ /* 0x000e700000000800 */
[----:B------:R-:W2:Y:S08]  /*d0c0*/  MUFU.EX2 R171, R171 ;  /* 0x000000ab00ab7308 */ /* 0x000eb00000000800 */
[----:B------:R-:W3:Y:S01]  /*d0d0*/  MUFU.EX2 R174, R174 ;  /* 0x000000ae00ae7308 */ /* 0x000ee20000000800 */
[----:B-1----:R-:W-:-:S07]  /*d0e0*/  FADD.FTZ R9, R170, R9 ;  /* 0x00000009aa097221 */ /* 0x002fce0000010000 */
[----:B------:R-:W1:Y:S01]  /*d0f0*/  MUFU.EX2 R175, R175 ;  /* 0x000000af00af7308 */ /* 0x000e620000000800 */
[----:B--2---:R-:W-:-:S07]  /*d100*/  FADD.FTZ R9, R171, R9 ;  /* 0x00000009ab097221 */ /* 0x004fce0000010000 */
[----:B------:R-:W-:Y:S01]  /*d110*/  MUFU.EX2 R177, R177 ;  /* 0x000000b100b17308 */ /* 0x000fe20000000800 */
[----:B---3--:R-:W-:-:S07]  /*d120*/  FADD.FTZ R9, R174, R9 ;  /* 0x00000009ae097221 */ /* 0x008fce0000010000 */
[----:B------:R-:W-:Y:S01]  /*d130*/  MUFU.EX2 R181, R181 ;  /* 0x000000b500b57308 */ /* 0x000fe20000000800 */
[----:B-1----:R-:W-:-:S07]  /*d140*/  FADD.FTZ R9, R175, R9 ;  /* 0x00000009af097221 */ /* 0x002fce0000010000 */
        /* <DEDUP_REMOVED lines=11> */
[----:B------:R1:W-:Y:S08]  /*d200*/  MUFU.EX2 R10, R12 ;  /* 0x0000000c000a7308 */ /* 0x0003f00000000800 */
[----:B------:R-:W-:Y:S01]  /*d210*/  MUFU.EX2 R194, R194 ;  /* 0x000000c200c27308 */ /* 0x000fe20000000800 */
[----:B-1----:R-:W-:-:S07]  /*d220*/  IADD3 R12, R8, 0x280, RZ ;  /* 0x00000280080c7810 */ /* 0x002fce0007ffe0ff */
[----:B------:R-:W-:Y:S08]  /*d230*/  MUFU.EX2 R195, R195 ;  /* 0x000000c300c37308 */ /* 0x000ff00000000800 */
[----:B------:R-:W-:Y:S08]  /*d240*/  MUFU.EX2 R198, R198 ;  /* 0x000000c600c67308 */ /* 0x000ff00000000800 */
[----:B------:R-:W-:Y:S01]  /*d250*/  MUFU.EX2 R199, R199 ;  /* 0x000000c700c77308 */ /* 0x000fe20000000800 */
[----:B------:R-:W-:-:S02]  /*d260*/  WARPGROUP.DEPBAR.LE gsb0, 0x0 ;  /* 0x00008000000079c5 */ /* 0x000fc40000010000 */
[----:B------:R-:W-:-:S06]  /*d270*/  WARPGROUP.ARRIVE ;  /* 0x00000000000079c5 */ /* 0x000fcc0000000000 */
[----:B------:R-:W-:Y:S01]  /*d280*/  HGMMA.64x256x16.F32 R24, R152, gdesc[UR4].tnspB, R24, gsb0 ;  /* 0x43e0000498187df0 */ /* 0x000fe20008000818 */
[----:B------:R-:W-:Y:S01]  /*d290*/  R2UR UR6, R14 ;  /* 0x000000000e0672ca */ /* 0x000fe200000e0000 */
[----:B------:R-:W-:Y:S01]  /*d2a0*/  VIADD R14, R8, 0x180 ;  /* 0x00000180080e7836 */ /* 0x000fe20000000000 */
[----:B------:R-:W-:Y:S01]  /*d2b0*/  R2UR UR7, R15 ;  /* 0x000000000f0772ca */ /* 0x000fe200000e0000 */
[----:B------:R-:W-:Y:S01]  /*d2c0*/  IMAD.MOV.U32 R15, RZ, RZ, 0x40000040 ;  /* 0x40000040ff0f7424 */ /* 0x000fe200078e00ff */
[----:B------:R-:W-:Y:S02]  /*d2d0*/  WARPGROUP.DEPBAR.LE gsb0, 0x0 ;  /* 0x00008000000079c5 */ /* 0x000fe40000010000 */
[----:B------:R-:W1:Y:S01]  /*d2e0*/  MUFU.EX2 R152, R168 ;  /* 0x000000a800987308 */ /* 0x000e620000000800 */
[----:B------:R-:W-:Y:S02]  /*d2f0*/  F2FP.F16.F32.PACK_AB R153, R171, R170 ;  /* 0x000000aaab99723e */ /* 0x000fe400000000ff */
[----:B------:R-:W-:-:S05]  /*d300*/  F2FP.F16.F32.PACK_AB R155, R175, R174 ;  /* 0x000000aeaf9b723e */ /* 0x000fca00000000ff */
[----:B------:R-:W2:Y:S01]  /*d310*/  MUFU.EX2 R154, R172 ;  /* 0x000000ac009a7308 */ /* 0x000ea20000000800 */
[----:B-1----:R-:W-:Y:S01]  /*d320*/  FADD.FTZ R7, R152, R7 ;  /* 0x0000000798077221 */ /* 0x002fe20000010000 */
[----:B------:R-:W-:-:S03]  /*d330*/  F2FP.F16.F32.PACK_AB R152, R169, R152 ;  /* 0x00000098a998723e */ /* 0x000fc600000000ff */
[----:B------:R-:W-:-:S04]  /*d340*/  FADD.FTZ R7, R169, R7 ;  /* 0x00000007a9077221 */ /* 0x000fc80000010000 */
[----:B--2---:R-:W-:Y:S01]  /*d350*/  FADD.FTZ R7, R154, R7 ;  /* 0x000000079a077221 */ /* 0x004fe20000010000 */
[----:B------:R-:W-:-:S03]  /*d360*/  F2FP.F16.F32.PACK_AB R154, R173, R154 ;  /* 0x0000009aad9a723e */ /* 0x000fc600000000ff */
[----:B------:R-:W-:Y:S01]  /*d370*/  FADD.FTZ R7, R173, R7 ;  /* 0x00000007ad077221 */ /* 0x000fe20000010000 */
        /* <DEDUP_REMOVED lines=8> */
[----:B------:R-:W-:Y:S01]  /*d400*/  F2FP.F16.F32.PACK_AB R153, R179, R178 ;  /* 0x000000b2b399723e */ /* 0x000fe200000000ff */
[----:B------:R-:W-:Y:S01]  /*d410*/  FADD.FTZ R178, R178, R9 ;  /* 0x00000009b2b27221 */ /* 0x000fe20000010000 */
[----:B------:R-:W-:-:S03]  /*d420*/  F2FP.F16.F32.PACK_AB R155, R183, R182 ;  /* 0x000000b6b79b723e */ /* 0x000fc600000000ff */
[----:B------:R-:W-:Y:S02]  /*d430*/  FADD.FTZ R179, R179, R178 ;  /* 0x000000b2b3b37221 */ /* 0x000fe40000010000 */
[----:B------:R-:W2:Y:S02]  /*d440*/  MUFU.EX2 R154, R180 ;  /* 0x000000b4009a7308 */ /* 0x000ea40000000800 */
[----:B------:R-:W-:-:S04]  /*d450*/  FADD.FTZ R182, R182, R179 ;  /* 0x000000b3b6b67221 */ /* 0x000fc80000010000 */
[----:B------:R-:W-:Y:S01]  /*d460*/  FADD.FTZ R183, R183, R182 ;  /* 0x000000b6b7b77221 */ /* 0x000fe20000010000 */
        /* <DEDUP_REMOVED lines=8> */
[----:B------:R-:W-:Y:S02]  /*d4f0*/  R2UR UR6, R14 ;  /* 0x000000000e0672ca */ /* 0x000fe400000e0000 */
[----:B------:R-:W-:Y:S01]  /*d500*/  R2UR UR7, R15 ;  /* 0x000000000f0772ca */ /* 0x000fe200000e0000 */
        /* <DEDUP_REMOVED lines=35> */
[----:B------:R-:W-:Y:S03]  /*d740*/  HGMMA.64x256x16.F32 R24, R152, gdesc[UR4].tnspB, R24, gsb0 ;  /* 0x43e0000498187df0 */ /* 0x000fe60008000818 */
[----:B------:R-:W-:Y:S02]  /*d750*/  WARPGROUP.DEPBAR.LE gsb0, 0x0 ;  /* 0x00008000000079c5 */ /* 0x000fe40000010000 */
[----:B------:R-:W-:Y:S05]  /*d760*/  @!P0 BRA `(.L_x_1508) ;  /* 0x0000000000048947 */ /* 0x000fea0003800000 */
[----:B------:R-:W-:Y:S01]  /*d770*/  BPT.TRAP 0x1 ;  /* 0x000000040000795c */ /* 0x000fe20000300000 */
.L_x_1508:
[----:B------:R-:W-:Y:S02]  /*d780*/  VIADD R3, R3, 0x32460 ;  /* 0x0003246003037836 */ /* 0x000fe40000000000 */
[----:B------:R-:W-:Y:S02]  /*d790*/  IMAD.MOV.U32 R9, RZ, RZ, R11 ;  /* 0x000000ffff097224 */ /* 0x000fe400078e000b */
[----:B------:R-:W-:Y:S01]  /*d7a0*/  IMAD.MOV.U32 R10, RZ, RZ, R6 ;  /* 0x000000ffff0a7224 */ /* 0x000fe200078e0006 */
[----:B------:R-:W-:-:S04]  /*d7b0*/  PRMT R3, R197, 0x654, R3 ;  /* 0x00000654c5037816 */ /* 0x000fc80000000003 */
[----:B------:R1:W-:Y:S01]  /*d7c0*/  SYNCS.ARRIVE.TRANS64.RED.A1T0 RZ, [R3+URZ], RZ ;  /* 0x000000ff03ff79a7 */ /* 0x0003e2000810043f */
[----:B------:R-:W-:Y:S05]  /*d7d0*/  @P1 BRA `(.L_x_1509) ;  /* 0xffffffd800201947 */ /* 0x000fea000383ffff */
.L_x_1498:
[----:B------:R-:W2:Y:S01]  /*d7e0*/  LDL.LU R187, [R1+0x68] ;  /* 0x0000680001bb7983 */ /* 0x000ea20000300800 */
[----:B------:R-:W-:Y:S05]  /*d7f0*/  WARPSYNC.ALL ;  /* 0x0000000000007948 */ /* 0x000fea0003800000 */
[----:B------:R-:W3:Y:S01]  /*d800*/  SHFL.BFLY PT, R9, R8, 0x2, 0x1f ;  /* 0x0c401f0008097f89 */ /* 0x000ee200000e0000 */
[----:B------:R-:W-:Y:S01]  /*d810*/  VIADD R205, R205, 0x1 ;  /* 0x00000001cdcd7836 */ /* 0x000fe20000000000 */
[----:B------:R0:W-:Y:S08]  /*d820*/  BAR.ARV R0, 0x100 ;  /* 0x000400000000751d */ /* 0x0001f00000002000 */
[----:B------:R-:W-:Y:S06]  /*d830*/  BAR.ARV 0x8, 0x180 ;  /* 0x0206000000007b1d */ /* 0x000fec0000002000 */
[----:B------:R-:W-:Y:S01]  /*d840*/  ISETP.NE.AND P0, PT, R205, 0x2, PT ;  /* 0x00000002cd00780c */ /* 0x000fe20003f05270 */
[----:B------:R-:W1:Y:S01]  /*d850*/  SHFL.BFLY PT, R4, R7, 0x2, 0x1f ;  /* 0x0c401f0007047f89 */ /* 0x000e6200000e0000 */
[----:B0-----:R-:W-:-:S02]  /*d860*/  MOV R0, 0xff800000 ;  /* 0xff80000000007802 */ /* 0x001fc40000000f00 */
[----:B------:R-:W-:Y:S01]  /*d870*/  SEL R13, RZ, 0x1, P0 ;  /* 0x00000001ff0d7807 */ /* 0x000fe20000000000 */
[----:B---3--:R-:W-:Y:S01]  /*d880*/  FADD.FTZ R9, R9, R8 ;  /* 0x0000000809097221 */ /* 0x008fe20000010000 */
[----:B------:R-:W-:Y:S02]  /*d890*/  PLOP3.LUT P1, PT, PT, PT, PT, 0x8, 0x0 ;  /* 0x000000000000781c */ /* 0x000fe40003f2e170 */
[----:B------:R-:W-:Y:S02]  /*d8a0*/  LOP3.LUT R216, R216, R13, RZ, 0x3c, !PT ;  /* 0x0000000dd8d87212 */ /* 0x000fe400078e3cff */
[----:B------:R-:W0:Y:S01]  /*d8b0*/  SHFL.BFLY PT, R10, R9, 0x1, 0x1f ;  /* 0x0c201f00090a7f89 */ /* 0x000e2200000e0000 */
[----:B------:R-:W-:Y:S01]  /*d8c0*/  SEL R205, R205, RZ, P0 ;  /* 0x000000ffcdcd7207 */ /* 0x000fe20000000000 */
[----:B-1----:R-:W-:-:S05]  /*d8d0*/  FADD.FTZ R3, R4, R7 ;  /* 0x0000000704037221 */ /* 0x002fca0000010000 */
[----:B------:R-:W1:Y:S01]  /*d8e0*/  SHFL.BFLY PT, R4, R3, 0x1, 0x1f ;  /* 0x0c201f0003047f89 */ /* 0x000e6200000e0000 */
[----:B0-----:R-:W-:-:S05]  /*d8f0*/  FADD.FTZ R8, R9, R10 ;  /* 0x0000000a09087221 */ /* 0x001fca0000010000 */
[----:B------:R-:W-:-:S13]  /*d900*/  FSETP.NE.FTZ.AND P3, PT, R8, RZ, PT ;  /* 0x000000ff0800720b */ /* 0x000fda0003f75000 */
[----:B------:R-:W-:Y:S01]  /*d910*/  @P3 FMUL.FTZ R19, R5, 0.69314718246459960938 ;  /* 0x3f31721805133820 */ /* 0x000fe20000410000 */
[----:B-1----:R-:W-:Y:S01]  /*d920*/  FADD.FTZ R7, R3, R4 ;  /* 0x0000000403077221 */ /* 0x002fe20000010000 */
[----:B------:R-:W-:Y:S02]  /*d930*/  IMAD.MOV.U32 R3, RZ, RZ, RZ ;  /* 0x000000ffff037224 */ /* 0x000fe400078e00ff */
[----:B------:R-:W-:Y:S02]  /*d940*/  IMAD.MOV.U32 R4, RZ, RZ, RZ ;  /* 0x000000ffff047224 */ /* 0x000fe400078e00ff */
[----:B------:R-:W-:Y:S02]  /*d950*/  FSETP.NE.FTZ.AND P2, PT, R7, RZ, PT ;  /* 0x000000ff0700720b */ /* 0x000fe40003f55000 */
[----:B------:R-:W0:Y:S08]  /*d960*/  @P3 MUFU.RCP R3, R8 ;  /* 0x0000000800033308 */ /* 0x000e300000001000 */
[----:B------:R-:W1:Y:S03]  /*d970*/  @P3 MUFU.LG2 R8, R8 ;  /* 0x0000000800083308 */ /* 0x000e660000000c00 */
[----:B------:R-:W-:-:S05]  /*d980*/  @P2 FMUL.FTZ R20, R5, 0.69314718246459960938 ;  /* 0x3f31721805142820 */ /* 0x000fca0000410000 */
        /* <DEDUP_REMOVED lines=8> */
[----:B------:R-:W0:Y:S01]  /*da10*/  @P2 MUFU.RCP R4, R7 ;  /* 0x0000000700042308 */ /* 0x000e220000001000 */
        /* <DEDUP_REMOVED lines=8> */
[----:B---3--:R-:W-:Y:S01]  /*daa0*/  @P2 FMUL.FTZ R9, R9, 0.69314718246459960938 ;  /* 0x3f31721809092820 */ /* 0x008fe20000410000 */
[-C--:B------:R-:W-:Y:S01]  /*dab0*/  FMUL.FTZ R27, R55, R3.reuse ;  /* 0x00000003371b7220 */ /* 0x080fe20000410000 */
[-C--:B------:R-:W-:Y:S01]  /*dac0*/  FMUL.FTZ R58, R58, R3.reuse ;  /* 0x000000033a3a7220 */ /* 0x080fe20000410000 */
[-C--:B------:R-:W-:Y:S01]  /*dad0*/  FMUL.FTZ R62, R62, R3.reuse ;  /* 0x000000033e3e7220 */ /* 0x080fe20000410000 */
[-C--:B------:R-:W-:Y:S01]  /*dae0*/  FMUL.FTZ R31, R63, R3.reuse ;  /* 0x000000033f1f7220 */ /* 0x080fe20000410000 */
[-C--:B------:R-:W-:Y:S01]  /*daf0*/  FMUL.FTZ R66, R66, R3.reuse ;  /* 0x0000000342427220 */ /* 0x080fe20000410000 */
[-C--:B------:R-:W-:Y:S01]  /*db00*/  FMUL.FTZ R67, R67, R3.reuse ;  /* 0x0000000343437220 */ /* 0x080fe20000410000 */
[----:B------:R-:W-:Y:S01]  /*db10*/  FMUL.FTZ R70, R70, R3 ;  /* 0x0000000346467220 */ /* 0x000fe20000410000 */
[-C--:B0-----:R-:W-:Y:S01]  /*db20*/  FMUL.FTZ R169, R24, R4.reuse ;  /* 0x0000000418a97220 */ /* 0x081fe20000410000 */
        /* <DEDUP_REMOVED lines=109> */
[----:B--2---:R-:W-:-:S05]  /*e200*/  VIADD R187, R187, 0x1 ;  /* 0x00000001bbbb7836 */ /* 0x004fca0000000000 */
[----:B------:R0:W-:Y:S02]  /*e210*/  STL [R1+0x68], R187 ;  /* 0x000068bb01007387 */ /* 0x0001e40000100800 */
.L_x_1454:
[----:B------:R-:W-:Y:S05]  /*e220*/  WARPSYNC.ALL ;  /* 0x0000000000007948 */ /* 0x000fea0003800000 */
[----:B------:R-:W1:Y:S01]  /*e230*/  S2R R6, SR_CgaCtaId ;  /* 0x0000000000067919 */ /* 0x000e620000008800 */
[----:B------:R-:W-:Y:S01]  /*e240*/  MOV R19, 0x400 ;  /* 0x0000040000137802 */ /* 0x000fe20000000f00 */
[----:B------:R-:W-:Y:S01]  /*e250*/  BSSY B0, `(.L_x_1510) ;  /* 0x00002f7000007945 */ /* 0x000fe20003800000 */
[----:B------:R-:W-:Y:S02]  /*e260*/  BAR.SYNC.DEFER_BLOCKING 0x5, 0x180 ;  /* 0x0146000000007b1d */ /* 0x000fe40000010000 */
[----:B-1----:R-:W-:-:S05]  /*e270*/  LEA R19, R6, R19, 0x18 ;  /* 0x0000001306137211 */ /* 0x002fca00078ec0ff */
[----:B------:R1:W0:Y:S01]  /*e280*/  LDS.128 R32, [R19+0x324d0] ;  /* 0x0324d00013207984 */ /* 0x0002220000000c00 */
[----:B------:R-:W-:Y:S06]  /*e290*/  BAR.ARV 0x4, 0x180 ;  /* 0x0106000000007b1d */ /* 0x000fec0000002000 */
[----:B------:R-:W-:Y:S05]  /*e2a0*/  @P1 BRA `(.L_x_1511) ;  /* 0x00000020001c1947 */ /* 0x000fea0003800000 */
[----:B------:R-:W2:Y:S04]  /*e2b0*/  LDL R8, [R1+0x84] ;  /* 0x0000840001087983 */ /* 0x000ea80000100800 */
[----:B------:R-:W4:Y:S01]  /*e2c0*/  LDL R51, [R1+0x5c] ;  /* 0x00005c0001337983 */ /* 0x000f220000100800 */
[----:B------:R-:W3:Y:S01]  /*e2d0*/  S2R R6, SR_SWINHI ;  /* 0x0000000000067919 */ /* 0x000ee20000002f00 */
[----:B------:R-:W-:Y:S05]  /*e2e0*/  WARPSYNC.ALL ;  /* 0x0000000000007948 */ /* 0x000fea0003800000 */
[----:B------:R-:W-:Y:S01]  /*e2f0*/  F2FP.F16.F32.PACK_AB R11, R14, R30 ;  /* 0x0000001e0e0b723e */ /* 0x000fe200000000ff */
[----:B------:R-:W-:Y:S01]  /*e300*/  ULDC.64 UR4, c[0x0][0xd00] ;  /* 0x0003400000047ab9 */ /* 0x000fe20000000a00 */
[----:B------:R-:W-:Y:S01]  /*e310*/  F2FP.F16.F32.PACK_AB R13, R13, R42 ;  /* 0x0000002a0d0d723e */ /* 0x000fe200000000ff */
[----:B------:R-:W4:Y:S01]  /*e320*/  LDL R55, [R1+0x80] ;  /* 0x0000800001377983 */ /* 0x000f220000100800 */
[----:B------:R-:W-:Y:S01]  /*e330*/  F2FP.F16.F32.PACK_AB R15, R15, R46 ;  /* 0x0000002e0f0f723e */ /* 0x000fe200000000ff */
[----:B0-----:R-:W0:Y:S02]  /*e340*/  LDC R32, c[0x0][0xce8] ;  /* 0x00033a00ff207b82 */ /* 0x001e240000000800 */
[----:B------:R-:W4:Y:S01]  /*e350*/  LDL R90, [R1+0x6c] ;  /* 0x00006c00015a7983 */ /* 0x000f220000100800 */
[----:B------:R-:W-:-:S02]  /*e360*/  MOV R20, R19 ;  /* 0x0000001300147202 */ /* 0x000fc40000000f00 */
[----:B---3--:R-:W-:Y:S02]  /*e370*/  MOV R21, R6 ;  /* 0x0000000600157202 */ /* 0x008fe40000000f00 */
[----:B------:R-:W-:Y:S02]  /*e380*/  F2FP.F16.F32.PACK_AB R14, R156, R174 ;  /* 0x000000ae9c0e723e */ /* 0x000fe400000000ff */
[----:B------:R-:W-:Y:S02]  /*e390*/  F2FP.F16.F32.PACK_AB R25, R25, R50 ;  /* 0x000000321919723e */ /* 0x000fe400000000ff */
[----:B------:R-:W-:Y:S02]  /*e3a0*/  F2FP.F16.F32.PACK_AB R27, R27, R54 ;  /* 0x000000361b1b723e */ /* 0x000fe400000000ff */
[----:B-----5:R-:W-:Y:S02]  /*e3b0*/  F2FP.F16.F32.PACK_AB R28, R159, R177 ;  /* 0x000000b19f1c723e */ /* 0x020fe400000000ff */
[----:B------:R-:W-:-:S02]  /*e3c0*/  F2FP.F16.F32.PACK_AB R29, R29, R58 ;  /* 0x0000003a1d1d723e */ /* 0x000fc400000000ff */
[----:B------:R-:W-:Y:S02]  /*e3d0*/  F2FP.F16.F32.PACK_AB R30, R160, R178 ;  /* 0x000000b2a01e723e */ /* 0x000fe400000000ff */
[----:B------:R-:W-:Y:S02]  /*e3e0*/  F2FP.F16.F32.PACK_AB R31, R31, R62 ;  /* 0x0000003e1f1f723e */ /* 0x000fe400000000ff */
[----:B------:R-:W-:Y:S02]  /*e3f0*/  F2FP.F16.F32.PACK_AB R42, R168, R186 ;  /* 0x000000baa82a723e */ /* 0x000fe400000000ff */
[----:B------:R-:W-:Y:S02]  /*e400*/  F2FP.F16.F32.PACK_AB R43, R95, R94 ;  /* 0x0000005e5f2b723e */ /* 0x000fe400000000ff */
[----:B------:R-:W-:Y:S02]  /*e410*/  F2FP.F16.F32.PACK_AB R46, R101, R100 ;  /* 0x00000064652e723e */ /* 0x000fe400000000ff */
[----:B------:R-:W-:Y:S01]  /*e420*/  F2FP.F16.F32.PACK_AB R47, R103, R102 ;  /* 0x00000066672f723e */ /* 0x000fe200000000ff */
[----:B------:R-:W-:Y:S01]  /*e430*/  BAR.SYNC.DEFER_BLOCKING 0x1, 0x100 ;  /* 0x0044000000007b1d */ /* 0x000fe20000010000 */
[----:B--2---:R-:W-:-:S03]  /*e440*/  IMAD.WIDE R40, R8, 0x2, R20 ;  /* 0x0000000208287825 */ /* 0x004fc600078e0214 */
[----:B------:R-:W-:-:S04]  /*e450*/  IADD3 R52, P3, R40, 0x60, RZ ;  /* 0x0000006028347810 */ /* 0x000fc80007f7e0ff */
[----:B------:R-:W-:Y:S02]  /*e460*/  LOP3.LUT R53, R52, 0x380, RZ, 0xc0, !PT ;  /* 0x0000038034357812 */ /* 0x000fe400078ec0ff */
[C---:B----4-:R-:W-:Y:S02]  /*e470*/  IADD3 R45, P1, R40.reuse, 0x20, RZ ;  /* 0x00000020282d7810 */ /* 0x050fe40007f3e0ff */
[----:B------:R-:W-:Y:S02]  /*e480*/  IADD3 R48, P2, R40, 0x40, RZ ;  /* 0x0000004028307810 */ /* 0x000fe40007f5e0ff */
[----:B------:R-:W-:Y:S02]  /*e490*/  SHF.R.U64 R53, R53, 0x3, RZ ;  /* 0x0000000335357819 */ /* 0x000fe400000012ff */
[----:B------:R-:W-:Y:S02]  /*e4a0*/  LOP3.LUT R44, R45, 0x380, RZ, 0xc0, !PT ;  /* 0x000003802d2c7812 */ /* 0x000fe400078ec0ff */
[----:B------:R-:W-:-:S02]  /*e4b0*/  LOP3.LUT R49, R48, 0x380, RZ, 0xc0, !PT ;  /* 0x0000038030317812 */ /* 0x000fc400078ec0ff */
[----:B------:R-:W-:Y:S01]  /*e4c0*/  LOP3.LUT R52, R53, R52, RZ, 0x3c, !PT ;  /* 0x0000003435347212 */ /* 0x000fe200078e3cff */
[--C-:B------:R-:W-:Y:S01]  /*e4d0*/  IMAD.X R53, RZ, RZ, R41.reuse, P3 ;  /* 0x000000ffff357224 */ /* 0x100fe200018e0629 */
[----:B------:R-:W-:Y:S02]  /*e4e0*/  IADD3 R76, P3, R40, 0x8020, RZ ;  /* 0x00008020284c7810 */ /* 0x000fe40007f7e0ff */
[----:B------:R-:W-:Y:S02]  /*e4f0*/  SHF.R.U64 R44, R44, 0x3, RZ ;  /* 0x000000032c2c7819 */ /* 0x000fe400000012ff */
[----:B------:R-:W-:Y:S02]  /*e500*/  SHF.R.U64 R49, R49, 0x3, RZ ;  /* 0x0000000331317819 */ /* 0x000fe400000012ff */
[----:B------:R-:W-:Y:S02]  /*e510*/  LOP3.LUT R77, R76, 0x380, RZ, 0xc0, !PT ;  /* 0x000003804c4d7812 */ /* 0x000fe400078ec0ff */
[----:B------:R-:W-:Y:S01]  /*e520*/  LOP3.LUT R44, R44, R45, RZ, 0x3c, !PT ;  /* 0x0000002d2c2c7212 */ /* 0x000fe200078e3cff */
[--C-:B------:R-:W-:Y:S01]  /*e530*/  IMAD.X R45, RZ, RZ, R41.reuse, P1 ;  /* 0x000000ffff2d7224 */ /* 0x100fe200008e0629 */
[----:B------:R-:W-:Y:S01]  /*e540*/  LOP3.LUT R48, R49, R48, RZ, 0x3c, !PT ;  /* 0x0000003031307212 */ /* 0x000fe200078e3cff */
[----:B------:R-:W-:Y:S01]  /*e550*/  IMAD.X R49, RZ, RZ, R41, P2 ;  /* 0x000000ffff317224 */ /* 0x000fe200010e0629 */
[----:B------:R-:W-:-:S02]  /*e560*/  IADD3 R56, P4, R40, 0x4000, RZ ;  /* 0x0000400028387810 */ /* 0x000fc40007f9e0ff */
[C---:B------:R-:W-:Y:S02]  /*e570*/  IADD3 R60, P5, R40.reuse, 0x4020, RZ ;  /* 0x00004020283c7810 */ /* 0x040fe40007fbe0ff */
        /* <DEDUP_REMOVED lines=11> */
[----:B------:R-:W-:-:S02]  /*e630*/  LOP3.LUT R8, R40, 0x380, RZ, 0xc0, !PT ;  /* 0x0000038028087812 */ /* 0x000fc400078ec0ff */
[----:B------:R-:W-:Y:S02]  /*e640*/  IADD3 R6, P3, R40, 0xc060, RZ ;  /* 0x0000c06028067810 */ /* 0x000fe40007f7e0ff */
[----:B------:R-:W-:Y:S02]  /*e650*/  SHF.R.U64 R57, R57, 0x3, RZ ;  /* 0x0000000339397819 */ /* 0x000fe400000012ff */
[----:B------:R-:W-:Y:S02]  /*e660*/  SHF.R.U64 R61, R61, 0x3, RZ ;  /* 0x000000033d3d7819 */ /* 0x000fe400000012ff */
[----:B------:R-:W-:Y:S02]  /*e670*/  SHF.R.U64 R65, R65, 0x3, RZ ;  /* 0x0000000341417819 */ /* 0x000fe400000012ff */
[----:B------:R-:W-:Y:S02]  /*e680*/  SHF.R.U64 R69, R69, 0x3, RZ ;  /* 0x0000000345457819 */ /* 0x000fe400000012ff */
[----:B------:R-:W-:-:S02]  /*e690*/  SHF.R.U64 R73, R73, 0x3, RZ ;  /* 0x0000000349497819 */ /* 0x000fc400000012ff */
[----:B------:R-:W-:Y:S02]  /*e6a0*/  SHF.R.U64 R8, R8, 0x3, RZ ;  /* 0x0000000308087819 */ /* 0x000fe400000012ff */
[----:B------:R-:W-:Y:S02]  /*e6b0*/  LOP3.LUT R9, R6, 0x380, RZ, 0xc0, !PT ;  /* 0x0000038006097812 */ /* 0x000fe400078ec0ff */
[----:B------:R-:W-:Y:S01]  /*e6c0*/  LOP3.LUT R56, R57, R56, RZ, 0x3c, !PT ;  /* 0x0000003839387212 */ /* 0x000fe200078e3cff */
[--C-:B------:R-:W-:Y:S01]  /*e6d0*/  IMAD.X R57, RZ, RZ, R41.reuse, P4 ;  /* 0x000000ffff397224 */ /* 0x100fe200020e0629 */
[----:B------:R-:W-:Y:S01]  /*e6e0*/  LOP3.LUT R60, R61, R60, RZ, 0x3c, !PT ;  /* 0x0000003c3d3c7212 */ /* 0x000fe200078e3cff */
[--C-:B------:R-:W-:Y:S01]  /*e6f0*/  IMAD.X R61, RZ, RZ, R41.reuse, P5 ;  /* 0x000000ffff3d7224 */ /* 0x100fe200028e0629 */
[----:B------:R-:W-:Y:S02]  /*e700*/  LOP3.LUT R64, R65, R64, RZ, 0x3c, !PT ;  /* 0x0000004041407212 */ /* 0x000fe400078e3cff */
[----:B------:R-:W-:Y:S01]  /*e710*/  LOP3.LUT R68, R69, R68, RZ, 0x3c, !PT ;  /* 0x0000004445447212 */ /* 0x000fe200078e3cff */
[--C-:B------:R-:W-:Y:S01]  /*e720*/  IMAD.X R69, RZ, RZ, R41.reuse, P1 ;  /* 0x000000ffff457224 */ /* 0x100fe200008e0629 */
[----:B------:R-:W-:Y:S01]  /*e730*/  LOP3.LUT R72, R73, R72, RZ, 0x3c, !PT ;  /* 0x0000004849487212 */ /* 0x000fe200078e3cff */
[----:B------:R-:W-:Y:S01]  /*e740*/  IMAD.X R73, RZ, RZ, R41, P2 ;  /* 0x000000ffff497224 */ /* 0x000fe200010e0629 */
[----:B------:R-:W-:-:S02]  /*e750*/  IADD3.X R65, RZ, R41, RZ, P0, !PT ;  /* 0x00000029ff417210 */ /* 0x000fc400007fe4ff */
[C---:B------:R-:W-:Y:S02]  /*e760*/  IADD3 R80, P4, R40.reuse, 0x8040, RZ ;  /* 0x0000804028507810 */ /* 0x040fe40007f9e0ff */
[C---:B------:R-:W-:Y:S02]  /*e770*/  IADD3 R84, P5, R40.reuse, 0x8060, RZ ;  /* 0x0000806028547810 */ /* 0x040fe40007fbe0ff */
[C---:B------:R-:W-:Y:S02]  /*e780*/  IADD3 R88, P0, R40.reuse, 0xc000, RZ ;  /* 0x0000c00028587810 */ /* 0x040fe40007f1e0ff */
[C---:B------:R-:W-:Y:S02]  /*e790*/  IADD3 R92, P1, R40.reuse, 0xc020, RZ ;  /* 0x0000c020285c7810 */ /* 0x040fe40007f3e0ff */
[----:B------:R-:W-:Y:S02]  /*e7a0*/  IADD3 R36, P2, R40, 0xc040, RZ ;  /* 0x0000c04028247810 */ /* 0x000fe40007f5e0ff */
[----:B------:R-:W-:-:S02]  /*e7b0*/  LOP3.LUT R8, R8, R40, RZ, 0x3c, !PT ;  /* 0x0000002808087212 */ /* 0x000fc400078e3cff */
[----:B------:R-:W-:Y:S01]  /*e7c0*/  SHF.R.U64 R40, R9, 0x3, RZ ;  /* 0x0000000309287819 */ /* 0x000fe200000012ff */
[----:B------:R-:W-:-:S03]  /*e7d0*/  IMAD.MOV.U32 R9, RZ, RZ, R41 ;  /* 0x000000ffff097224 */ /* 0x000fc600078e0029 */
[----:B------:R-:W-:Y:S02]  /*e7e0*/  LOP3.LUT R40, R40, R6, RZ, 0x3c, !PT ;  /* 0x0000000628287212 */ /* 0x000fe400078e3cff */
[----:B------:R-:W-:Y:S02]  /*e7f0*/  MOV R6, R8 ;  /* 0x0000000800067202 */ /* 0x000fe40000000f00 */
[----:B------:R-:W-:Y:S02]  /*e800*/  F2FP.F16.F32.PACK_AB R9, R10, R26 ;  /* 0x0000001a0a09723e */ /* 0x000fe400000000ff */
[----:B------:R-:W-:Y:S02]  /*e810*/  LOP3.LUT R81, R80, 0x380, RZ, 0xc0, !PT ;  /* 0x0000038050517812 */ /* 0x000fe400078ec0ff */
[----:B------:R-:W-:Y:S02]  /*e820*/  LOP3.LUT R85, R84, 0x380, RZ, 0xc0, !PT ;  /* 0x0000038054557812 */ /* 0x000fe400078ec0ff */
[----:B------:R-:W-:-:S02]  /*e830*/  LOP3.LUT R89, R88, 0x380, RZ, 0xc0, !PT ;  /* 0x0000038058597812 */ /* 0x000fc400078ec0ff */
[----:B------:R-:W-:Y:S02]  /*e840*/  LOP3.LUT R93, R92, 0x380, RZ, 0xc0, !PT ;  /* 0x000003805c5d7812 */ /* 0x000fe400078ec0ff */
[----:B------:R-:W-:Y:S02]  /*e850*/  LOP3.LUT R37, R36, 0x380, RZ, 0xc0, !PT ;  /* 0x0000038024257812 */ /* 0x000fe400078ec0ff */
[----:B------:R-:W-:Y:S02]  /*e860*/  F2FP.F16.F32.PACK_AB R8, R24, R169 ;  /* 0x000000a91808723e */ /* 0x000fe400000000ff */
[----:B------:R-:W-:Y:S02]  /*e870*/  F2FP.F16.F32.PACK_AB R10, R152, R170 ;  /* 0x000000aa980a723e */ /* 0x000fe400000000ff */
[----:B------:R-:W-:Y:S02]  /*e880*/  SHF.R.U64 R81, R81, 0x3, RZ ;  /* 0x0000000351517819 */ /* 0x000fe400000012ff */
[----:B------:R-:W-:Y:S01]  /*e890*/  SHF.R.U64 R85, R85, 0x3, RZ ;  /* 0x0000000355557819 */ /* 0x000fe200000012ff */
[----:B------:R2:W-:Y:S01]  /*e8a0*/  STSM.16.M88.4 [R6], R8 ;  /* 0x0000000806007844 */ /* 0x0005e20000000200 */
[----:B------:R-:W-:-:S02]  /*e8b0*/  SHF.R.U64 R89, R89, 0x3, RZ ;  /* 0x0000000359597819 */ /* 0x000fc400000012ff */
[----:B------:R-:W-:Y:S02]  /*e8c0*/  SHF.R.U64 R93, R93, 0x3, RZ ;  /* 0x000000035d5d7819 */ /* 0x000fe400000012ff */
[----:B------:R-:W-:Y:S02]  /*e8d0*/  SHF.R.U64 R37, R37, 0x3, RZ ;  /* 0x0000000325257819 */ /* 0x000fe400000012ff */
[----:B------:R-:W-:Y:S02]  /*e8e0*/  MOV R44, R44 ;  /* 0x0000002c002c7202 */ /* 0x000fe40000000f00 */
[----:B------:R-:W-:Y:S02]  /*e8f0*/  MOV R48, R48 ;  /* 0x0000003000307202 */ /* 0x000fe40000000f00 */
[----:B------:R-:W-:Y:S01]  /*e900*/  LOP3.LUT R80, R81, R80, RZ, 0x3c, !PT ;  /* 0x0000005051507212 */ /* 0x000fe200078e3cff */
[----:B------:R-:W-:Y:S01]  /*e910*/  IMAD.X R81, RZ, RZ, R41, P4 ;  /* 0x000000ffff517224 */ /* 0x000fe200020e0629 */
[----:B------:R-:W-:-:S02]  /*e920*/  LOP3.LUT R84, R85, R84, RZ, 0x3c, !PT ;  /* 0x0000005455547212 */ /* 0x000fc400078e3cff */
[----:B--2---:R-:W-:Y:S02]  /*e930*/  F2FP.F16.F32.PACK_AB R8, R153, R171 ;  /* 0x000000ab9908723e */ /* 0x004fe400000000ff */
[----:B------:R-:W-:Y:S02]  /*e940*/  F2FP.F16.F32.PACK_AB R9, R12, R5 ;  /* 0x000000050c09723e */ /* 0x000fe400000000ff */
[----:B------:R-:W-:Y:S02]  /*e950*/  F2FP.F16.F32.PACK_AB R10, R154, R172 ;  /* 0x000000ac9a0a723e */ /* 0x000fe400000000ff */
[----:B------:R-:W-:Y:S02]  /*e960*/  F2FP.F16.F32.PACK_AB R11, R39, R38 ;  /* 0x00000026270b723e */ /* 0x000fe400000000ff */
[----:B------:R-:W-:Y:S01]  /*e970*/  F2FP.F16.F32.PACK_AB R12, R155, R173 ;  /* 0x000000ad9b0c723e */ /* 0x000fe200000000ff */
[--C-:B------:R-:W-:Y:S01]  /*e980*/  IMAD.X R85, RZ, RZ, R41.reuse, P5 ;  /* 0x000000ffff557224 */ /* 0x100fe200028e0629 */
[----:B------:R-:W-:Y:S01]  /*e990*/  LOP3.LUT R88, R89, R88, RZ, 0x3c, !PT ;  /* 0x0000005859587212 */ /* 0x000fe200078e3cff */
[----:B------:R-:W-:Y:S01]  /*e9a0*/  IMAD.X R89, RZ, RZ, R41, P0 ;  /* 0x000000ffff597224 */ /* 0x000fe200000e0629 */
[----:B------:R-:W-:-:S02]  /*e9b0*/  LOP3.LUT R92, R93, R92, RZ, 0x3c, !PT ;  /* 0x0000005c5d5c7212 */ /* 0x000fc400078e3cff */
[----:B------:R-:W-:Y:S01]  /*e9c0*/  LOP3.LUT R36, R37, R36, RZ, 0x3c, !PT ;  /* 0x0000002425247212 */ /* 0x000fe200078e3cff */
[--C-:B------:R-:W-:Y:S01]  /*e9d0*/  IMAD.X R37, RZ, RZ, R41.reuse, P2 ;  /* 0x000000ffff257224 */ /* 0x100fe200010e0629 */
[----:B------:R-:W-:Y:S01]  /*e9e0*/  IADD3.X R93, RZ, R41, RZ, P1, !PT ;  /* 0x00000029ff5d7210 */ /* 0x000fe20000ffe4ff */
[----:B------:R-:W-:Y:S01]  /*e9f0*/  IMAD.X R41, RZ, RZ, R41, P3 ;  /* 0x000000ffff297224 */ /* 0x000fe200018e0629 */
[----:B------:R-:W-:Y:S01]  /*ea00*/  MOV R52, R52 ;  /* 0x0000003400347202 */ /* 0x000fe20000000f00 */
[----:B------:R2:W-:Y:S01]  /*ea10*/  STSM.16.M88.4 [R44], R8 ;  /* 0x000000082c007844 */ /* 0x0005e20000000200 */
[----:B------:R-:W-:Y:S02]  /*ea20*/  F2FP.F16.F32.PACK_AB R24, R157, R175 ;  /* 0x000000af9d18723e */ /* 0x000fe400000000ff */
[----:B------:R-:W-:Y:S01]  /*ea30*/  F2FP.F16.F32.PACK_AB R26, R158, R176 ;  /* 0x000000b09e1a723e */ /* 0x000fe200000000ff */
[----:B------:R3:W-:Y:S01]  /*ea40*/  STSM.16.M88.4 [R48], R12 ;  /* 0x0000000c30007844 */ /* 0x0007e20000000200 */
[----:B------:R-:W-:-:S02]  /*ea50*/  MOV R56, R56 ;  /* 0x0000003800387202 */ /* 0x000fc40000000f00 */
[----:B------:R-:W-:Y:S02]  /*ea60*/  MOV R60, R60 ;  /* 0x0000003c003c7202 */ /* 0x000fe40000000f00 */
[----:B------:R-:W-:Y:S01]  /*ea70*/  MOV R64, R64 ;  /* 0x0000004000407202 */ /* 0x000fe20000000f00 */
[----:B------:R-:W-:Y:S01]  /*ea80*/  STSM.16.M88.4 [R52], R24 ;  /* 0x0000001834007844 */ /* 0x000fe20000000200 */
[----:B------:R-:W-:Y:S02]  /*ea90*/  MOV R5, R36 ;  /* 0x0000002400057202 */ /* 0x000fe40000000f00 */
[----:B------:R-:W-:Y:S02]  /*eaa0*/  MOV R68, R68 ;  /* 0x0000004400447202 */ /* 0x000fe40000000f00 */
[----:B--2---:R-:W-:Y:S02]  /*eab0*/  F2FP.F16.F32.PACK_AB R8, R161, R179 ;  /* 0x000000b3a108723e */ /* 0x004fe400000000ff */
[----:B------:R-:W-:-:S02]  /*eac0*/  F2FP.F16.F32.PACK_AB R9, R67, R66 ;  /* 0x000000424309723e */ /* 0x000fc400000000ff */
[----:B------:R-:W-:Y:S02]  /*ead0*/  F2FP.F16.F32.PACK_AB R10, R162, R180 ;  /* 0x000000b4a20a723e */ /* 0x000fe400000000ff */
[----:B------:R-:W-:Y:S02]  /*eae0*/  F2FP.F16.F32.PACK_AB R11, R71, R70 ;  /* 0x00000046470b723e */ /* 0x000fe400000000ff */
[----:B---3--:R-:W-:Y:S02]  /*eaf0*/  F2FP.F16.F32.PACK_AB R12, R163, R181 ;  /* 0x000000b5a30c723e */ /* 0x008fe400000000ff */
        /* <DEDUP_REMOVED lines=12> */
[----:B------:R-:W-:Y:S01]  /*ebc0*/  F2FP.F16.F32.PACK_AB R41, R91, R7 ;  /* 0x000000075b29723e */ /* 0x000fe200000000ff */
[----:B------:R3:W-:Y:S01]  /*ebd0*/  STSM.16.M88.4 [R64], R12 ;  /* 0x0000000c40007844 */ /* 0x0007e20000000200 */
[----:B------:R-:W-:Y:S02]  /*ebe0*/  MOV R76, R76 ;  /* 0x0000004c004c7202 */ /* 0x000fe40000000f00 */
[----:B------:R-:W-:Y:S02]  /*ebf0*/  F2FP.F16.F32.PACK_AB R44, R97, R96 ;  /* 0x00000060612c723e */ /* 0x000fe400000000ff */
[----:B------:R-:W-:Y:S02]  /*ec00*/  F2FP.F16.F32.PACK_AB R45, R99, R98 ;  /* 0x00000062632d723e */ /* 0x000fe400000000ff */
[----:B------:R-:W-:Y:S01]  /*ec10*/  MOV R80, R80 ;  /* 0x0000005000507202 */ /* 0x000fe20000000f00 */
[----:B------:R-:W-:Y:S01]  /*ec20*/  STSM.16.M88.4 [R68], R36 ;  /* 0x0000002444007844 */ /* 0x000fe20000000200 */
[----:B------:R-:W-:-:S02]  /*ec30*/  MOV R84, R84 ;  /* 0x0000005400547202 */ /* 0x000fc40000000f00 */
[----:B--2---:R-:W-:Y:S02]  /*ec40*/  F2FP.F16.F32.PACK_AB R8, R105, R104 ;  /* 0x000000686908723e */ /* 0x004fe400000000ff */
[----:B------:R-:W-:Y:S02]  /*ec50*/  F2FP.F16.F32.PACK_AB R9, R107, R106 ;  /* 0x0000006a6b09723e */ /* 0x000fe400000000ff */
[----:B------:R-:W-:Y:S02]  /*ec60*/  F2FP.F16.F32.PACK_AB R10, R109, R108 ;  /* 0x0000006c6d0a723e */ /* 0x000fe400000000ff */
[----:B------:R-:W-:Y:S02]  /*ec70*/  F2FP.F16.F32.PACK_AB R11, R111, R110 ;  /* 0x0000006e6f0b723e */ /* 0x000fe400000000ff */
[----:B---3--:R-:W-:Y:S02]  /*ec80*/  F2FP.F16.F32.PACK_AB R12, R113, R112 ;  /* 0x00000070710c723e */ /* 0x008fe400000000ff */
[----:B------:R-:W-:-:S02]  /*ec90*/  F2FP.F16.F32.PACK_AB R13, R115, R114 ;  /* 0x00000072730d723e */ /* 0x000fc400000000ff */
[----:B------:R-:W-:Y:S02]  /*eca0*/  F2FP.F16.F32.PACK_AB R14, R117, R116 ;  /* 0x00000074750e723e */ /* 0x000fe400000000ff */
[----:B------:R-:W-:Y:S01]  /*ecb0*/  F2FP.F16.F32.PACK_AB R15, R119, R118 ;  /* 0x00000076770f723e */ /* 0x000fe200000000ff */
[----:B------:R-:W-:Y:S04]  /*ecc0*/  STSM.16.M88.4 [R72], R40 ;  /* 0x0000002848007844 */ /* 0x000fe80000000200 */
[----:B------:R-:W-:Y:S01]  /*ecd0*/  STSM.16.M88.4 [R76], R44 ;  /* 0x0000002c4c007844 */ /* 0x000fe20000000200 */
[----:B------:R-:W-:-:S03]  /*ece0*/  SHF.R.S32.HI R82, RZ, 0x1f, R51 ;  /* 0x0000001fff527819 */ /* 0x000fc60000011433 */
[----:B------:R-:W-:Y:S04]  /*ecf0*/  STSM.16.M88.4 [R80], R8 ;  /* 0x0000000850007844 */ /* 0x000fe80000000200 */
[----:B------:R2:W-:Y:S01]  /*ed00*/  STSM.16.M88.4 [R84], R12 ;  /* 0x0000000c54007844 */ /* 0x0005e20000000200 */
[----:B------:R-:W-:Y:S02]  /*ed10*/  MOV R88, R88 ;  /* 0x0000005800587202 */ /* 0x000fe40000000f00 */
[----:B------:R-:W-:Y:S02]  /*ed20*/  F2FP.F16.F32.PACK_AB R24, R121, R120 ;  /* 0x000000787918723e */ /* 0x000fe400000000ff */
[----:B------:R-:W-:Y:S02]  /*ed30*/  F2FP.F16.F32.PACK_AB R25, R123, R122 ;  /* 0x0000007a7b19723e */ /* 0x000fe400000000ff */
[----:B------:R-:W-:-:S02]  /*ed40*/  F2FP.F16.F32.PACK_AB R26, R125, R124 ;  /* 0x0000007c7d1a723e */ /* 0x000fc400000000ff */
[----:B------:R-:W-:Y:S02]  /*ed50*/  F2FP.F16.F32.PACK_AB R27, R127, R126 ;  /* 0x0000007e7f1b723e */ /* 0x000fe400000000ff */
[----:B------:R-:W-:Y:S01]  /*ed60*/  ISETP.NE.U32.AND P0, PT, RZ, UR4, PT ;  /* 0x00000004ff007c0c */ /* 0x000fe2000bf05070 */
[C---:B--2---:R-:W-:Y:S01]  /*ed70*/  IMAD.SHL.U32 R12, R51.reuse, 0x4, RZ ;  /* 0x00000004330c7824 */ /* 0x044fe200078e00ff */
[----:B------:R-:W-:Y:S02]  /*ed80*/  SHF.L.U64.HI R7, R51, 0x2, R82 ;  /* 0x0000000233077819 */ /* 0x000fe40000010252 */
[----:B------:R-:W-:Y:S02]  /*ed90*/  MOV R92, R92 ;  /* 0x0000005c005c7202 */ /* 0x000fe40000000f00 */
[----:B------:R-:W-:Y:S02]  /*eda0*/  IADD3 R14, P1, R12, UR4, RZ ;  /* 0x000000040c0e7c10 */ /* 0x000fe4000ff3e0ff */
        /* <DEDUP_REMOVED lines=11> */
[----:B------:R-:W-:Y:S01]  /*ee60*/  F2FP.F16.F32.PACK_AB R11, R3, R150 ;  /* 0x00000096030b723e */ /* 0x000fe200000000ff */
[----:B------:R-:W-:Y:S01]  /*ee70*/  STSM.16.M88.4 [R88], R24 ;  /* 0x0000001858007844 */ /* 0x000fe20000000200 */
[----:B------:R-:W-:-:S02]  /*ee80*/  ISETP.NE.AND.EX P0, PT, RZ, UR5, PT, P0 ;  /* 0x00000005ff007c0c */ /* 0x000fc4000bf05300 */
[----:B------:R-:W-:Y:S01]  /*ee90*/  IADD3.X R15, R7, UR5, RZ, P1, !PT ;  /* 0x00000005070f7c10 */ /* 0x000fe20008ffe4ff */
[----:B------:R-:W-:Y:S01]  /*eea0*/  ULDC.64 UR4, c[0x0][0xd08] ;  /* 0x0003420000047ab9 */ /* 0x000fe20000000a00 */
[----:B------:R-:W-:Y:S01]  /*eeb0*/  STSM.16.M88.4 [R92], R28 ;  /* 0x0000001c5c007844 */ /* 0x000fe20000000200 */
[----:B------:R-:W-:-:S03]  /*eec0*/  ISETP.NE.U32.AND P2, PT, RZ, UR4, PT ;  /* 0x00000004ff007c0c */ /* 0x000fc6000bf45070 */
[----:B------:R2:W-:Y:S01]  /*eed0*/  STSM.16.M88.4 [R5], R36 ;  /* 0x0000002405007844 */ /* 0x0005e20000000200 */
[----:B------:R-:W-:-:S03]  /*eee0*/  ISETP.NE.AND.EX P2, PT, RZ, UR5, PT, P2 ;  /* 0x00000005ff007c0c */ /* 0x000fc6000bf45320 */
[----:B------:R3:W-:Y:S01]  /*eef0*/  STSM.16.M88.4 [R6], R8 ;  /* 0x0000000806007844 */ /* 0x0007e20000000200 */
[----:B------:R-:W-:Y:S01]  /*ef00*/  IMAD.MOV.U32 R80, RZ, RZ, RZ ;  /* 0x000000ffff507224 */ /* 0x000fe200078e00ff */
[----:B------:R-:W-:Y:S08]  /*ef10*/  BAR.SYNC.DEFER_BLOCKING 0x1, 0x100 ;  /* 0x0044000000007b1d */ /* 0x000ff00000010000 */
[----:B------:R-:W-:Y:S01]  /*ef20*/  @P2 IADD3 R12, P3, R12, UR4, RZ ;  /* 0x000000040c0c2c10 */ /* 0x000fe2000ff7e0ff */
[----:B------:R-:W-:-:S02]  /*ef30*/  ULDC UR4, c[0x0][0xb88] ;  /* 0x0002e20000047ab9 */ /* 0x000fc40000000800 */
[----:B--2---:R-:W-:Y:S01]  /*ef40*/  IMAD.U32 R5, RZ, RZ, UR4 ;  /* 0x00000004ff057e24 */ /* 0x004fe2000f8e00ff */
[----:B------:R-:W-:Y:S01]  /*ef50*/  @P2 IADD3.X R13, R7, UR5, RZ, P3, !PT ;  /* 0x00000005070d2c10 */ /* 0x000fe20009ffe4ff */
[----:B------:R2:W5:Y:S04]  /*ef60*/  @P0 LDG.E R80, desc[UR60][R14.64] ;  /* 0x0000003c0e500981 */ /* 0x000568000c1e1900 */
[----:B------:R2:W5:Y:S01]  /*ef70*/  @P2 LDG.E R5, desc[UR60][R12.64] ;  /* 0x0000003c0c052981 */ /* 0x000562000c1e1900 */
[----:B0-----:R-:W-:-:S13]  /*ef80*/  ISETP.NE.AND P1, PT, R32, 0x1, PT ;  /* 0x000000012000780c */ /* 0x001fda0003f25270 */
[----:B------:R-:W0:Y:S08]  /*ef90*/  @P1 LDC R3, c[0x0][0xcec] ;  /* 0x00033b00ff031b82 */ /* 0x000e300000000800 */
[----:B------:R-:W4:Y:S01]  /*efa0*/  @P1 LDC R24, c[0x0][0xcf0] ;  /* 0x00033c00ff181b82 */ /* 0x000f220000000800 */
[----:B---3--:R-:W-:Y:S01]  /*efb0*/  IMAD R8, R90, 0x80, R55 ;  /* 0x000000805a087824 */ /* 0x008fe200078e0237 */
[----:B--2---:R-:W-:Y:S06]  /*efc0*/  @P2 BRA `(.L_x_1512) ;  /* 0x0000000000102947 */ /* 0x004fec0003800000 */
[----:B------:R-:W-:Y:S05]  /*efd0*/  @!P0 BRA `(.L_x_1512) ;  /* 0x00000000000c8947 */ /* 0x000fea0003800000 */
[----:B------:R-:W2:Y:S04]  /*efe0*/  LDG.E R6, desc[UR60][R14.64] ;  /* 0x0000003c0e067981 */ /* 0x000ea8000c1e1900 */
[----:B-----5:R-:W2:Y:S02]  /*eff0*/  LDG.E R5, desc[UR60][R14.64+0x4] ;  /* 0x0000043c0e057981 */ /* 0x020ea4000c1e1900 */
[----:B--2---:R-:W-:-:S07]  /*f000*/  IMAD.IADD R5, R5, 0x1, -R6 ;  /* 0x0000000105057824 */ /* 0x004fce00078e0a06 */
.L_x_1512:
[----:B------:R-:W2:Y:S01]  /*f010*/  LDL.LU R89, [R1+0x64] ;  /* 0x0000640001597983 */ /* 0x000ea20000300800 */
[----:B------:R-:W3:Y:S01]  /*f020*/  S2R R6, SR_TID.X ;  /* 0x0000000000067919 */ /* 0x000ee20000002100 */
[----:B0-----:R-:W-:Y:S01]  /*f030*/  @P1 IMAD.HI.U32 R3, R8, R3, RZ ;  /* 0x0000000308031227 */ /* 0x001fe200078e00ff */
[----:B------:R-:W-:Y:S01]  /*f040*/  ULDC.64 UR4, c[0x0][0xc90] ;  /* 0x0003240000047ab9 */ /* 0x000fe20000000a00 */
[----:B-----5:R-:W-:Y:S01]  /*f050*/  SHF.R.S32.HI R81, RZ, 0x1f, R80 ;  /* 0x0000001fff517819 */ /* 0x020fe20000011450 */
[----:B------:R-:W2:Y:S01]  /*f060*/  LDL R26, [R1+0x78] ;  /* 0x00007800011a7983 */ /* 0x000ea20000100800 */
[----:B------:R-:W-:Y:S01]  /*f070*/  IMAD.MOV.U32 R11, RZ, RZ, R8 ;  /* 0x000000ffff0b7224 */ /* 0x000fe200078e0008 */
[----:B----4-:R-:W-:Y:S01]  /*f080*/  @P1 SHF.R.U32.HI R11, RZ, R24, R3 ;  /* 0x00000018ff0b1219 */ /* 0x010fe20000011603 */
[----:B------:R-:W0:Y:S01]  /*f090*/  @P1 LDC R85, c[0x0][0xcec] ;  /* 0x00033b00ff551b82 */ /* 0x000e220000000800 */
[----:B------:R-:W-:Y:S02]  /*f0a0*/  SEL R82, R82, RZ, !P0 ;  /* 0x000000ff52527207 */ /* 0x000fe40004000000 */
[----:B------:R-:W-:Y:S01]  /*f0b0*/  SEL R83, R51, RZ, !P0 ;  /* 0x000000ff33537207 */ /* 0x000fe20004000000 */
[----:B------:R-:W-:-:S04]  /*f0c0*/  IMAD.MOV R13, RZ, RZ, -R11 ;  /* 0x000000ffff0d7224 */ /* 0x000fc800078e0a0b */
[----:B------:R-:W4:Y:S01]  /*f0d0*/  @P1 LDC R87, c[0x0][0xcf0] ;  /* 0x00033c00ff571b82 */ /* 0x000f220000000800 */
[----:B---3--:R-:W-:-:S04]  /*f0e0*/  IADD3 R30, R6, -0x80, RZ ;  /* 0xffffff80061e7810 */ /* 0x008fc80007ffe0ff */
[----:B------:R-:W-:-:S04]  /*f0f0*/  SHF.R.S32.HI R86, RZ, 0x1f, R30 ;  /* 0x0000001fff567819 */ /* 0x000fc8000001141e */
[-C--:B------:R-:W-:Y:S02]  /*f100*/  LEA.HI R86, R86, R30.reuse, RZ, 0x3 ;  /* 0x0000001e56567211 */ /* 0x080fe400078f18ff */
[----:B------:R-:W-:Y:S02]  /*f110*/  SHF.R.S32.HI R88, RZ, 0x1f, R30 ;  /* 0x0000001fff587819 */ /* 0x000fe4000001141e */
[----:B------:R-:W-:Y:S02]  /*f120*/  LOP3.LUT R86, R86, 0xfffffff8, RZ, 0xc0, !PT ;  /* 0xfffffff856567812 */ /* 0x000fe400078ec0ff */
[----:B------:R-:W-:-:S03]  /*f130*/  LEA.HI R88, R88, R30, RZ, 0x3 ;  /* 0x0000001e58587211 */ /* 0x000fc600078f18ff */
[----:B------:R-:W-:Y:S01]  /*f140*/  IMAD.IADD R86, R30, 0x1, -R86 ;  /* 0x000000011e567824 */ /* 0x000fe200078e0a56 */
[----:B------:R-:W-:-:S03]  /*f150*/  SHF.R.S32.HI R88, RZ, 0x3, R88 ;  /* 0x00000003ff587819 */ /* 0x000fc60000011458 */
[----:B------:R-:W-:Y:S02]  /*f160*/  IMAD.SHL.U32 R3, R86, 0x8, RZ ;  /* 0x0000000856037824 */ /* 0x000fe400078e00ff */
[----:B------:R-:W-:Y:S02]  /*f170*/  IMAD R13, R32, R13, R8 ;  /* 0x0000000d200d7224 */ /* 0x000fe400078e0208 */
[----:B------:R-:W-:-:S03]  /*f180*/  IMAD R15, R88, 0x40, R3 ;  /* 0x00000040580f7824 */ /* 0x000fc600078e0203 */
[----:B------:R-:W-:Y:S02]  /*f190*/  SHF.R.S32.HI R12, RZ, 0x1f, R13 ;  /* 0x0000001fff0c7819 */ /* 0x000fe4000001140d */
[----:B------:R-:W-:-:S04]  /*f1a0*/  SHF.R.S32.HI R27, RZ, 0x1f, R30 ;  /* 0x0000001fff1b7819 */ /* 0x000fc8000001141e */
[----:B------:R-:W-:-:S04]  /*f1b0*/  LEA.HI R27, R27, R30, RZ, 0x7 ;  /* 0x0000001e1b1b7211 */ /* 0x000fc800078f38ff */
[----:B------:R-:W-:-:S04]  /*f1c0*/  LOP3.LUT R27, R27, 0xffffff80, RZ, 0xc0, !PT ;  /* 0xffffff801b1b7812 */ /* 0x000fc800078ec0ff */
[----:B------:R-:W-:Y:S01]  /*f1d0*/  IADD3 R27, R30, -R27, RZ ;  /* 0x8000001b1e1b7210 */ /* 0x000fe20007ffe0ff */
[C---:B------:R-:W-:Y:S01]  /*f1e0*/  VIADD R91, R3.reuse, 0x40 ;  /* 0x00000040035b7836 */ /* 0x040fe20000000000 */
[C---:B------:R-:W-:Y:S01]  /*f1f0*/  IADD3 R93, R3.reuse, 0x80, RZ ;  /* 0x00000080035d7810 */ /* 0x040fe20007ffe0ff */
[----:B------:R-:W-:Y:S01]  /*f200*/  VIADD R95, R3, 0xc0 ;  /* 0x000000c0035f7836 */ /* 0x000fe20000000000 */
[----:B------:R-:W-:Y:S01]  /*f210*/  BSSY B1, `(.L_x_1513) ;  /* 0x00000cc000017945 */ /* 0x000fe20003800000 */
[----:B------:R-:W-:-:S03]  /*f220*/  SHF.R.S32.HI R94, RZ, 0x1f, R3 ;  /* 0x0000001fff5e7819 */ /* 0x000fc60000011403 */
[----:B------:R-:W-:Y:S02]  /*f230*/  SHF.R.S32.HI R92, RZ, 0x1f, R95 ;  /* 0x0000001fff5c7819 */ /* 0x000fe4000001145f */
[----:B--2---:R-:W-:-:S05]  /*f240*/  SHF.R.S32.HI R84, RZ, 0x1f, R89 ;  /* 0x0000001fff547819 */ /* 0x004fca0000011459 */
[----:B------:R-:W-:-:S04]  /*f250*/  IMAD R6, R84, UR4, RZ ;  /* 0x0000000454067c24 */ /* 0x000fc8000f8e02ff */
[C---:B------:R-:W-:Y:S02]  /*f260*/  IMAD R9, R89.reuse, UR5, R6 ;  /* 0x0000000559097c24 */ /* 0x040fe4000f8e0206 */
[----:B------:R-:W-:Y:S01]  /*f270*/  IMAD.WIDE.U32 R6, R89, UR4, R80 ;  /* 0x0000000459067c25 */ /* 0x000fe2000f8e0050 */
[----:B------:R-:W-:-:S03]  /*f280*/  ULDC.64 UR4, c[0x0][0xc98] ;  /* 0x0003260000047ab9 */ /* 0x000fc60000000a00 */
[----:B------:R-:W-:Y:S02]  /*f290*/  IMAD.IADD R7, R7, 0x1, R9 ;  /* 0x0000000107077824 */ /* 0x000fe400078e0209 */
[----:B------:R-:W-:Y:S02]  /*f2a0*/  IMAD R10, R82, UR4, RZ ;  /* 0x00000004520a7c24 */ /* 0x000fe4000f8e02ff */
[----:B------:R-:W-:-:S04]  /*f2b0*/  IMAD.WIDE.U32 R8, R83, UR4, R6 ;  /* 0x0000000453087c25 */ /* 0x000fc8000f8e0006 */
[----:B------:R-:W-:Y:S01]  /*f2c0*/  IMAD.WIDE R6, R15, 0x2, R20 ;  /* 0x000000020f067825 */ /* 0x000fe200078e0214 */
[----:B------:R-:W-:-:S03]  /*f2d0*/  SHF.R.S32.HI R15, RZ, 0x1f, R11 ;  /* 0x0000001fff0f7819 */ /* 0x000fc6000001140b */
[----:B------:R-:W-:Y:S01]  /*f2e0*/  IMAD R14, R83, UR5, R10 ;  /* 0x00000005530e7c24 */ /* 0x000fe2000f8e020a */
[----:B------:R-:W-:Y:S01]  /*f2f0*/  IADD3 R10, P0, R11, R8, RZ ;  /* 0x000000080b0a7210 */ /* 0x000fe20007f1e0ff */
[----:B------:R-:W-:Y:S02]  /*f300*/  ULDC.64 UR4, c[0x0][0xc88] ;  /* 0x0003220000047ab9 */ /* 0x000fe40000000a00 */
[----:B------:R-:W-:Y:S01]  /*f310*/  IMAD R12, R12, UR4, RZ ;  /* 0x000000040c0c7c24 */ /* 0x000fe2000f8e02ff */
[----:B------:R-:W-:-:S03]  /*f320*/  IADD3.X R11, R15, R9, R14, P0, !PT ;  /* 0x000000090f0b7210 */ /* 0x000fc600007fe40e */
[C---:B------:R-:W-:Y:S02]  /*f330*/  IMAD R9, R13.reuse, UR5, R12 ;  /* 0x000000050d097c24 */ /* 0x040fe4000f8e020c */
[----:B------:R-:W-:Y:S01]  /*f340*/  IMAD.WIDE.U32 R10, R13, UR4, R10 ;  /* 0x000000040d0a7c25 */ /* 0x000fe2000f8e000a */
[----:B------:R-:W-:-:S03]  /*f350*/  ULDC.64 UR4, c[0x0][0xc50] ;  /* 0x0003140000047ab9 */ /* 0x000fc60000000a00 */
[----:B------:R-:W-:Y:S01]  /*f360*/  IMAD.IADD R9, R11, 0x1, R9 ;  /* 0x000000010b097824 */ /* 0x000fe200078e0209 */
[----:B------:R-:W-:Y:S02]  /*f370*/  LEA R14, P0, R10, UR4, 0x2 ;  /* 0x000000040a0e7c11 */ /* 0x000fe4000f8010ff */
[----:B------:R-:W-:Y:S02]  /*f380*/  IADD3 R21, P2, R6, 0x1000, RZ ;  /* 0x0000100006157810 */ /* 0x000fe40007f5e0ff */
[----:B------:R-:W-:Y:S02]  /*f390*/  LEA.HI.X R15, R10, UR5, R9, 0x2, P0 ;  /* 0x000000050a0f7c11 */ /* 0x000fe400080f1409 */
[C---:B------:R-:W-:Y:S01]  /*f3a0*/  IADD3 R13, P3, R6.reuse, 0x2000, RZ ;  /* 0x00002000060d7810 */ /* 0x040fe20007f7e0ff */
[----:B------:R-:W-:Y:S01]  /*f3b0*/  SHFL.IDX PT, R54, R14, RZ, 0x1c1f ;  /* 0x001c1fff0e367589 */ /* 0x000fe200000e0000 */
[----:B------:R-:W-:Y:S01]  /*f3c0*/  IADD3 R29, P0, R6, 0x4000, RZ ;  /* 0x00004000061d7810 */ /* 0x000fe20007f1e0ff */
[----:B------:R-:W-:Y:S01]  /*f3d0*/  IMAD R11, R90, 0x80, R26 ;  /* 0x000000805a0b7824 */ /* 0x000fe200078e021a */
[----:B------:R-:W-:Y:S01]  /*f3e0*/  IADD3.X R9, RZ, R7, RZ, P2, !PT ;  /* 0x00000007ff097210 */ /* 0x000fe200017fe4ff */
[----:B------:R-:W-:Y:S01]  /*f3f0*/  IMAD R20, R5, R32, RZ ;  /* 0x0000002005147224 */ /* 0x000fe200078e02ff */
[----:B------:R-:W-:Y:S01]  /*f400*/  LOP3.LUT R28, R29, 0x380, RZ, 0xc0, !PT ;  /* 0x000003801d1c7812 */ /* 0x000fe200078ec0ff */
[----:B------:R-:W-:Y:S01]  /*f410*/  ULDC.64 UR4, c[0x0][0xba0] ;  /* 0x0002e80000047ab9 */ /* 0x000fe20000000a00 */
[----:B------:R-:W-:-:S02]  /*f420*/  IADD3 R41, P2, R6, 0x6000, RZ ;  /* 0x0000600006297810 */ /* 0x000fc40007f5e0ff */
[----:B------:R-:W-:Y:S02]  /*f430*/  SHF.R.U64 R28, R28, 0x3, RZ ;  /* 0x000000031c1c7819 */ /* 0x000fe400000012ff */
[----:B------:R-:W-:Y:S02]  /*f440*/  LOP3.LUT R40, R41, 0x380, RZ, 0xc0, !PT ;  /* 0x0000038029287812 */ /* 0x000fe400078ec0ff */
[----:B------:R-:W-:Y:S01]  /*f450*/  LOP3.LUT R28, R28, R29, RZ, 0x3c, !PT ;  /* 0x0000001d1c1c7212 */ /* 0x000fe200078e3cff */
[--C-:B------:R-:W-:Y:S01]  /*f460*/  IMAD.X R29, RZ, RZ, R7.reuse, P0 ;  /* 0x000000ffff1d7224 */ /* 0x100fe200000e0607 */
[----:B------:R-:W-:Y:S02]  /*f470*/  SHF.R.U64 R40, R40, 0x3, RZ ;  /* 0x0000000328287819 */ /* 0x000fe400000012ff */
[----:B------:R-:W-:Y:S02]  /*f480*/  IADD3 R53, P0, R6, 0x9000, RZ ;  /* 0x0000900006357810 */ /* 0x000fe40007f1e0ff */
[----:B------:R-:W-:Y:S01]  /*f490*/  LOP3.LUT R40, R40, R41, RZ, 0x3c, !PT ;  /* 0x0000002928287212 */ /* 0x000fe200078e3cff */
[----:B------:R-:W-:Y:S01]  /*f4a0*/  IMAD.X R41, RZ, RZ, R7, P2 ;  /* 0x000000ffff297224 */ /* 0x000fe200010e0607 */
[----:B------:R-:W-:-:S02]  /*f4b0*/  LOP3.LUT R52, R53, 0x380, RZ, 0xc0, !PT ;  /* 0x0000038035347812 */ /* 0x000fc400078ec0ff */
[----:B------:R-:W-:Y:S01]  /*f4c0*/  IADD3 R61, P2, R6, 0xb000, RZ ;  /* 0x0000b000063d7810 */ /* 0x000fe20007f5e0ff */
[----:B------:R-:W2:Y:S01]  /*f4d0*/  SHFL.IDX PT, R55, R15, RZ, 0x1c1f ;  /* 0x001c1fff0f377589 */ /* 0x000ea200000e0000 */
[----:B------:R-:W-:Y:S02]  /*f4e0*/  LOP3.LUT R12, R13, 0x380, RZ, 0xc0, !PT ;  /* 0x000003800d0c7812 */ /* 0x000fe400078ec0ff */
[----:B------:R-:W-:Y:S02]  /*f4f0*/  SHF.R.U64 R52, R52, 0x3, RZ ;  /* 0x0000000334347819 */ /* 0x000fe400000012ff */
[----:B------:R-:W-:Y:S02]  /*f500*/  LOP3.LUT R60, R61, 0x380, RZ, 0xc0, !PT ;  /* 0x000003803d3c7812 */ /* 0x000fe400078ec0ff */
[----:B------:R-:W-:Y:S02]  /*f510*/  SHF.R.U64 R12, R12, 0x3, RZ ;  /* 0x000000030c0c7819 */ /* 0x000fe400000012ff */
[----:B------:R-:W-:Y:S01]  /*f520*/  LOP3.LUT R52, R52, R53, RZ, 0x3c, !PT ;  /* 0x0000003534347212 */ /* 0x000fe200078e3cff */
[----:B------:R-:W-:Y:S01]  /*f530*/  IMAD.X R53, RZ, RZ, R7, P0 ;  /* 0x000000ffff357224 */ /* 0x000fe200000e0607 */
[----:B------:R-:W-:-:S02]  /*f540*/  SHF.R.U64 R60, R60, 0x3, RZ ;  /* 0x000000033c3c7819 */ /* 0x000fc400000012ff */
[----:B------:R-:W-:Y:S02]  /*f550*/  LOP3.LUT P0, RZ, R27, 0x3, RZ, 0xc0, !PT ;  /* 0x000000031bff7812 */ /* 0x000fe4000780c0ff */
[----:B------:R-:W-:Y:S01]  /*f560*/  LOP3.LUT R12, R12, R13, RZ, 0x3c, !PT ;  /* 0x0000000d0c0c7212 */ /* 0x000fe200078e3cff */
[--C-:B------:R-:W-:Y:S01]  /*f570*/  IMAD.X R13, RZ, RZ, R7.reuse, P3 ;  /* 0x000000ffff0d7224 */ /* 0x100fe200018e0607 */
[----:B------:R-:W-:Y:S01]  /*f580*/  LOP3.LUT R60, R60, R61, RZ, 0x3c, !PT ;  /* 0x0000003d3c3c7212 */ /* 0x000fe200078e3cff */
[----:B------:R-:W-:Y:S01]  /*f590*/  IMAD.X R61, RZ, RZ, R7, P2 ;  /* 0x000000ffff3d7224 */ /* 0x000fe200010e0607 */
[----:B------:R-:W-:Y:S02]  /*f5a0*/  LOP3.LUT R8, R21, 0x380, RZ, 0xc0, !PT ;  /* 0x0000038015087812 */ /* 0x000fe400078ec0ff */
[C---:B------:R-:W-:Y:S02]  /*f5b0*/  IADD3 R25, P5, R6.reuse, 0x3000, RZ ;  /* 0x0000300006197810 */ /* 0x040fe40007fbe0ff */
[----:B------:R-:W-:-:S02]  /*f5c0*/  IADD3 R37, P4, R6, 0x5000, RZ ;  /* 0x0000500006257810 */ /* 0x000fc40007f9e0ff */
[----:B------:R-:W-:Y:S02]  /*f5d0*/  IADD3 R45, P3, R6, 0x7000, RZ ;  /* 0x00007000062d7810 */ /* 0x000fe40007f7e0ff */
[----:B------:R-:W-:Y:S02]  /*f5e0*/  ISETP.GE.OR P2, PT, R11, R20, P0 ;  /* 0x000000140b00720c */ /* 0x000fe40000746670 */
[----:B------:R-:W-:Y:S02]  /*f5f0*/  SHF.R.U64 R8, R8, 0x3, RZ ;  /* 0x0000000308087819 */ /* 0x000fe400000012ff */
[----:B------:R-:W-:Y:S02]  /*f600*/  LOP3.LUT R24, R25, 0x380, RZ, 0xc0, !PT ;  /* 0x0000038019187812 */ /* 0x000fe400078ec0ff */
[----:B------:R-:W-:Y:S02]  /*f610*/  LOP3.LUT R36, R37, 0x380, RZ, 0xc0, !PT ;  /* 0x0000038025247812 */ /* 0x000fe400078ec0ff */
[----:B------:R-:W-:-:S02]  /*f620*/  LOP3.LUT R44, R45, 0x380, RZ, 0xc0, !PT ;  /* 0x000003802d2c7812 */ /* 0x000fc400078ec0ff */
[----:B------:R-:W-:Y:S01]  /*f630*/  LOP3.LUT R8, R8, R21, RZ, 0x3c, !PT ;  /* 0x0000001508087212 */ /* 0x000fe200078e3cff */
[----:B------:R-:W-:Y:S01]  /*f640*/  IMAD R21, R81, UR4, RZ ;  /* 0x0000000451157c24 */ /* 0x000fe2000f8e02ff */
[----:B------:R-:W-:Y:S02]  /*f650*/  SHF.R.U64 R24, R24, 0x3, RZ ;  /* 0x0000000318187819 */ /* 0x000fe400000012ff */
[----:B------:R-:W-:Y:S02]  /*f660*/  SHF.R.U64 R36, R36, 0x3, RZ ;  /* 0x0000000324247819 */ /* 0x000fe400000012ff */
[----:B------:R-:W-:Y:S01]  /*f670*/  SHF.R.U64 R44, R44, 0x3, RZ ;  /* 0x000000032c2c7819 */ /* 0x000fe200000012ff */
[----:B------:R-:W-:Y:S01]  /*f680*/  IMAD R21, R80, UR5, R21 ;  /* 0x0000000550157c24 */ /* 0x000fe2000f8e0215 */
[----:B------:R-:W-:Y:S01]  /*f690*/  LOP3.LUT R24, R24, R25, RZ, 0x3c, !PT ;  /* 0x0000001918187212 */ /* 0x000fe200078e3cff */
[--C-:B------:R-:W-:Y:S01]  /*f6a0*/  IMAD.X R25, RZ, RZ, R7.reuse, P5 ;  /* 0x000000ffff197224 */ /* 0x100fe200028e0607 */
[----:B------:R-:W-:Y:S01]  /*f6b0*/  LOP3.LUT R36, R36, R37, RZ, 0x3c, !PT ;  /* 0x0000002524247212 */ /* 0x000fe200078e3cff */
[--C-:B------:R-:W-:Y:S01]  /*f6c0*/  IMAD.X R37, RZ, RZ, R7.reuse, P4 ;  /* 0x000000ffff257224 */ /* 0x100fe200020e0607 */
[----:B------:R-:W-:Y:S01]  /*f6d0*/  LOP3.LUT R44, R44, R45, RZ, 0x3c, !PT ;  /* 0x0000002d2c2c7212 */ /* 0x000fe200078e3cff */
[----:B------:R-:W-:Y:S01]  /*f6e0*/  IMAD.X R45, RZ, RZ, R7, P3 ;  /* 0x000000ffff2d7224 */ /* 0x000fe200018e0607 */
[C---:B------:R-:W-:Y:S01]  /*f6f0*/  IADD3 R49, P5, R6.reuse, 0x8000, RZ ;  /* 0x0000800006317810 */ /* 0x040fe20007fbe0ff */
[----:B--2---:R2:W-:Y:S01]  /*f700*/  @!P2 ST.E desc[UR60][R54.64], R0 ;  /* 0x000000003600a985 */ /* 0x0045e2000c10193c */
[----:B------:R-:W-:Y:S01]  /*f710*/  IADD3 R57, P4, R6, 0xa000, RZ ;  /* 0x0000a00006397810 */ /* 0x000fe20007f9e0ff */
[----:B------:R-:W-:Y:S01]  /*f720*/  IMAD.WIDE.U32 R80, R80, UR4, RZ ;  /* 0x0000000450507c25 */ /* 0x000fe2000f8e00ff */
[----:B------:R-:W-:Y:S01]  /*f730*/  IADD3 R65, P3, R6, 0xc000, RZ ;  /* 0x0000c00006417810 */ /* 0x000fe20007f7e0ff */
[----:B------:R-:W-:Y:S01]  /*f740*/  ULDC.64 UR4, c[0x0][0xbe8] ;  /* 0x0002fa0000047ab9 */ /* 0x000fe20000000a00 */
[----:B------:R-:W-:Y:S01]  /*f750*/  LOP3.LUT R48, R49, 0x380, RZ, 0xc0, !PT ;  /* 0x0000038031307812 */ /* 0x000fe200078ec0ff */
[----:B------:R-:W-:Y:S01]  /*f760*/  IMAD.IADD R81, R81, 0x1, R21 ;  /* 0x0000000151517824 */ /* 0x000fe200078e0215 */
[----:B------:R-:W-:Y:S01]  /*f770*/  LOP3.LUT R56, R57, 0x380, RZ, 0xc0, !PT ;  /* 0x0000038039387812 */ /* 0x000fe200078ec0ff */
[----:B------:R-:W-:-:S02]  /*f780*/  IMAD R84, R84, UR4, RZ ;  /* 0x0000000454547c24 */ /* 0x000fc4000f8e02ff */
[----:B--2---:R-:W-:Y:S01]  /*f790*/  IMAD R0, R86, 0x20, R88 ;  /* 0x0000002056007824 */ /* 0x004fe200078e0258 */
[----:B------:R-:W-:-:S03]  /*f7a0*/  LOP3.LUT R64, R65, 0x380, RZ, 0xc0, !PT ;  /* 0x0000038041407812 */ /* 0x000fc600078ec0ff */
[----:B------:R-:W-:Y:S01]  /*f7b0*/  IMAD R86, R90, 0x80, R0 ;  /* 0x000000805a567824 */ /* 0x000fe200078e0200 */
[----:B------:R-:W-:Y:S01]  /*f7c0*/  SHF.R.U64 R48, R48, 0x3, RZ ;  /* 0x0000000330307819 */ /* 0x000fe200000012ff */
[----:B------:R-:W-:Y:S01]  /*f7d0*/  SHFL.IDX PT, R58, R14, 0x1, 0x1c1f ;  /* 0x003c1f000e3a7f89 */ /* 0x000fe200000e0000 */
[----:B------:R-:W-:Y:S01]  /*f7e0*/  SHF.R.U64 R56, R56, 0x3, RZ ;  /* 0x0000000338387819 */ /* 0x000fe200000012ff */
[C---:B------:R-:W-:Y:S01]  /*f7f0*/  IMAD R21, R89.reuse, UR5, R84 ;  /* 0x0000000559157c24 */ /* 0x040fe2000f8e0254 */
[----:B------:R-:W-:Y:S01]  /*f800*/  SHF.R.U64 R64, R64, 0x3, RZ ;  /* 0x0000000340407819 */ /* 0x000fe200000012ff */
[----:B------:R-:W2:Y:S01]  /*f810*/  SHFL.IDX PT, R59, R15, 0x1, 0x1c1f ;  /* 0x003c1f000f3b7f89 */ /* 0x000ea200000e0000 */
[----:B------:R-:W-:Y:S01]  /*f820*/  IMAD.WIDE.U32 R80, R89, UR4, R80 ;  /* 0x0000000459507c25 */ /* 0x000fe2000f8e0050 */
[----:B------:R-:W-:Y:S01]  /*f830*/  LOP3.LUT R48, R48, R49, RZ, 0x3c, !PT ;  /* 0x0000003130307212 */ /* 0x000fe200078e3cff */
[----:B------:R-:W-:Y:S02]  /*f840*/  ULDC.64 UR4, c[0x0][0xbf0] ;  /* 0x0002fc0000047ab9 */ /* 0x000fe40000000a00 */
[----:B0-----:R-:W-:Y:S01]  /*f850*/  @P1 IMAD.HI.U32 R0, R86, R85, RZ ;  /* 0x0000005556001227 */ /* 0x001fe200078e00ff */
[----:B------:R-:W-:-:S02]  /*f860*/  LOP3.LUT R56, R56, R57, RZ, 0x3c, !PT ;  /* 0x0000003938387212 */ /* 0x000fc400078e3cff */
[----:B------:R-:W-:Y:S01]  /*f870*/  LOP3.LUT R64, R64, R65, RZ, 0x3c, !PT ;  /* 0x0000004140407212 */ /* 0x000fe200078e3cff */
[----:B------:R-:W-:Y:S02]  /*f880*/  IMAD.IADD R81, R81, 0x1, R21 ;  /* 0x0000000151517824 */ /* 0x000fe400078e0215 */
[--C-:B------:R-:W-:Y:S01]  /*f890*/  IMAD.X R49, RZ, RZ, R7.reuse, P5 ;  /* 0x000000ffff317224 */ /* 0x100fe200028e0607 */
[C---:B------:R-:W-:Y:S01]  /*f8a0*/  IADD3 R69, P5, R6.reuse, 0xd000, RZ ;  /* 0x0000d00006457810 */ /* 0x040fe20007fbe0ff */
[--C-:B------:R-:W-:Y:S01]  /*f8b0*/  IMAD.X R57, RZ, RZ, R7.reuse, P4 ;  /* 0x000000ffff397224 */ /* 0x100fe200020e0607 */
[C---:B------:R-:W-:Y:S01]  /*f8c0*/  IADD3 R73, P4, R6.reuse, 0xe000, RZ ;  /* 0x0000e00006497810 */ /* 0x040fe20007f9e0ff */
[----:B------:R-:W-:Y:S02]  /*f8d0*/  VIADD R5, R11, 0x8 ;  /* 0x000000080b057836 */ /* 0x000fe40000000000 */
[----:B------:R-:W-:Y:S01]  /*f8e0*/  IMAD.MOV.U32 R21, RZ, RZ, R86 ;  /* 0x000000ffff157224 */ /* 0x000fe200078e0056 */
[----:B----4-:R-:W-:Y:S01]  /*f8f0*/  @P1 SHF.R.U32.HI R21, RZ, R87, R0 ;  /* 0x00000057ff151219 */ /* 0x010fe20000011600 */
[----:B------:R-:W-:Y:S01]  /*f900*/  IMAD.X R65, RZ, RZ, R7, P3 ;  /* 0x000000ffff417224 */ /* 0x000fe200018e0607 */
[----:B------:R-:W-:Y:S01]  /*f910*/  IADD3 R10, P3, R6, 0xf000, RZ ;  /* 0x0000f000060a7810 */ /* 0x000fe20007f7e0ff */
[----:B------:R-:W-:Y:S01]  /*f920*/  IMAD R82, R82, UR4, RZ ;  /* 0x0000000452527c24 */ /* 0x000fe2000f8e02ff */
[----:B------:R-:W-:Y:S01]  /*f930*/  LOP3.LUT R68, R69, 0x380, RZ, 0xc0, !PT ;  /* 0x0000038045447812 */ /* 0x000fe200078ec0ff */
[----:B------:R-:W-:Y:S01]  /*f940*/  IMAD.WIDE.U32 R80, R83, UR4, R80 ;  /* 0x0000000453507c25 */ /* 0x000fe2000f8e0050 */
[----:B------:R-:W-:-:S02]  /*f950*/  LOP3.LUT R72, R73, 0x380, RZ, 0xc0, !PT ;  /* 0x0000038049487812 */ /* 0x000fc400078ec0ff */
[----:B------:R-:W-:Y:S01]  /*f960*/  ISETP.GE.OR P0, PT, R5, R20, P0 ;  /* 0x000000140500720c */ /* 0x000fe20000706670 */
[----:B------:R-:W-:Y:S01]  /*f970*/  IMAD R85, R83, UR5, R82 ;  /* 0x0000000553557c24 */ /* 0x000fe2000f8e0252 */
[--C-:B------:R-:W-:Y:S01]  /*f980*/  SHF.R.S32.HI R0, RZ, 0x1f, R21.reuse ;  /* 0x0000001fff007819 */ /* 0x100fe20000011415 */
[----:B------:R-:W-:Y:S01]  /*f990*/  IMAD.MOV R83, RZ, RZ, -R21 ;  /* 0x000000ffff537224 */ /* 0x000fe200078e0a15 */
[----:B------:R-:W-:Y:S01]  /*f9a0*/  LOP3.LUT R11, R6, 0x380, RZ, 0xc0, !PT ;  /* 0x00000380060b7812 */ /* 0x000fe200078ec0ff */
[----:B------:R-:W-:Y:S01]  /*f9b0*/  ULDC.64 UR4, c[0x0][0xbe0] ;  /* 0x0002f80000047ab9 */ /* 0x000fe20000000a00 */
[----:B------:R-:W-:Y:S01]  /*f9c0*/  LOP3.LUT R5, R10, 0x380, RZ, 0xc0, !PT ;  /* 0x000003800a057812 */ /* 0x000fe200078ec0ff */
[----:B------:R-:W-:Y:S01]  /*f9d0*/  IMAD R0, R0, UR4, RZ ;  /* 0x0000000400007c24 */ /* 0x000fe2000f8e02ff */
[----:B------:R-:W-:Y:S01]  /*f9e0*/  SHF.R.U64 R68, R68, 0x3, RZ ;  /* 0x0000000344447819 */ /* 0x000fe200000012ff */
[----:B------:R-:W-:Y:S01]  /*f9f0*/  IMAD R83, R32, R83, R86 ;  /* 0x0000005320537224 */ /* 0x000fe200078e0256 */
[----:B------:R-:W-:-:S02]  /*fa00*/  SHF.R.U64 R72, R72, 0x3, RZ ;  /* 0x0000000348487819 */ /* 0x000fc400000012ff */
[----:B------:R-:W-:Y:S02]  /*fa10*/  SHF.R.U64 R11, R11, 0x3, RZ ;  /* 0x000000030b0b7819 */ /* 0x000fe400000012ff */
[----:B------:R-:W-:Y:S02]  /*fa20*/  SHF.R.U64 R5, R5, 0x3, RZ ;  /* 0x0000000305057819 */ /* 0x000fe400000012ff */
[----:B------:R-:W-:Y:S01]  /*fa30*/  IADD3 R81, R81, R85, RZ ;  /* 0x0000005551517210 */ /* 0x000fe20007ffe0ff */
[--C-:B------:R-:W-:Y:S01]  /*fa40*/  IMAD.X R77, RZ, RZ, R7.reuse, P3 ;  /* 0x000000ffff4d7224 */ /* 0x100fe200018e0607 */
[----:B------:R-:W-:Y:S01]  /*fa50*/  LOP3.LUT R68, R68, R69, RZ, 0x3c, !PT ;  /* 0x0000004544447212 */ /* 0x000fe200078e3cff */
[----:B------:R-:W-:Y:S01]  /*fa60*/  IMAD.X R69, RZ, RZ, R7, P5 ;  /* 0x000000ffff457224 */ /* 0x000fe200028e0607 */
[----:B------:R-:W-:Y:S01]  /*fa70*/  LOP3.LUT R72, R72, R73, RZ, 0x3c, !PT ;  /* 0x0000004948487212 */ /* 0x000fe200078e3cff */
[----:B------:R-:W-:Y:S01]  /*fa80*/  IMAD R85, R21, UR5, R0 ;  /* 0x0000000515557c24 */ /* 0x000fe2000f8e0200 */
[----:B------:R-:W-:-:S02]  /*fa90*/  LOP3.LUT R6, R11, R6, RZ, 0x3c, !PT ;  /* 0x000000060b067212 */ /* 0x000fc400078e3cff */
[----:B------:R-:W-:Y:S02]  /*faa0*/  IADD3.X R73, RZ, R7, RZ, P4, !PT ;  /* 0x00000007ff497210 */ /* 0x000fe400027fe4ff */
[----:B------:R-:W-:Y:S01]  /*fab0*/  LOP3.LUT R76, R5, R10, RZ, 0x3c, !PT ;  /* 0x0000000a054c7212 */ /* 0x000fe200078e3cff */
[----:B------:R-:W-:Y:S01]  /*fac0*/  IMAD.WIDE.U32 R80, R21, UR4, R80 ;  /* 0x0000000415507c25 */ /* 0x000fe2000f8e0050 */
[----:B------:R-:W-:Y:S01]  /*fad0*/  SHF.R.S32.HI R0, RZ, 0x1f, R83 ;  /* 0x0000001fff007819 */ /* 0x000fe20000011453 */
[----:B------:R-:W-:Y:S01]  /*fae0*/  ULDC.64 UR4, c[0x0][0xbd8] ;  /* 0x0002f60000047ab9 */ /* 0x000fe20000000a00 */
[----:B--2---:R0:W-:Y:S01]  /*faf0*/  @!P0 ST.E desc[UR60][R58.64], R4 ;  /* 0x000000043a008985 */ /* 0x0041e2000c10193c */
[----:B------:R-:W-:Y:S02]  /*fb00*/  IMAD.IADD R81, R81, 0x1, R85 ;  /* 0x0000000151517824 */ /* 0x000fe400078e0255 */
[----:B------:R-:W-:Y:S01]  /*fb10*/  IMAD R0, R0, UR4, RZ ;  /* 0x0000000400007c24 */ /* 0x000fe2000f8e02ff */
[----:B------:R-:W5:Y:S01]  /*fb20*/  LD.E.128 R8, desc[UR60][R8.64] ;  /* 0x0000003c08087980 */ /* 0x000f62000c101d00 */
[----:B------:R-:W-:-:S03]  /*fb30*/  IMAD R89, R90, 0x80, R88 ;  /* 0x000000805a597824 */ /* 0x000fc600078e0258 */
[----:B------:R-:W5:Y:S04]  /*fb40*/  LD.E.128 R12, desc[UR60][R12.64] ;  /* 0x0000003c0c0c7980 */ /* 0x000f68000c101d00 */
[----:B0-----:R-:W5:Y:S04]  /*fb50*/  LD.E.128 R4, desc[UR60][R6.64] ;  /* 0x0000003c06047980 */ /* 0x001f68000c101d00 */
[----:B------:R-:W5:Y:S04]  /*fb60*/  LD.E.128 R24, desc[UR60][R24.64] ;  /* 0x0000003c18187980 */ /* 0x000f68000c101d00 */
        /* <DEDUP_REMOVED lines=11> */
[----:B------:R-:W5:Y:S01]  /*fc20*/  LD.E.128 R76, desc[UR60][R76.64] ;  /* 0x0000003c4c4c7980 */ /* 0x000f62000c101d00 */
[C---:B------:R-:W-:Y:S01]  /*fc30*/  IMAD R85, R83.reuse, UR5, R0 ;  /* 0x0000000553557c24 */ /* 0x040fe2000f8e0200 */
        /* <DEDUP_REMOVED lines=8> */
[----:B------:R-:W-:Y:S01]  /*fcc0*/  VIADD R21, R89, 0x20 ;  /* 0x0000002059157836 */ /* 0x000fe20000000000 */
[----:B------:R-:W-:Y:S01]  /*fcd0*/  LEA R32, P2, R80, UR4, 0x1 ;  /* 0x0000000450207c11 */ /* 0x000fe2000f8408ff */
[----:B------:R-:W-:-:S03]  /*fce0*/  IMAD.IADD R81, R81, 0x1, R85 ;  /* 0x0000000151517824 */ /* 0x000fc600078e0255 */
[-C--:B------:R-:W-:Y:S02]  /*fcf0*/  ISETP.GE.AND P1, PT, R21, R20.reuse, PT ;  /* 0x000000141500720c */ /* 0x080fe40003f26270 */
[----:B------:R-:W-:Y:S01]  /*fd00*/  LEA.HI.X R21, R80, UR5, R81, 0x1, P2 ;  /* 0x0000000550157c11 */ /* 0x000fe200090f0c51 */
[----:B------:R-:W-:Y:S01]  /*fd10*/  VIADD R0, R19, 0x32420 ;  /* 0x0003242013007836 */ /* 0x000fe20000000000 */
[----:B------:R-:W-:-:S04]  /*fd20*/  ISETP.GE.AND P2, PT, R89, R20, PT ;  /* 0x000000145900720c */ /* 0x000fc80003f46270 */
[----:B------:R-:W-:Y:S01]  /*fd30*/  PRMT R0, RZ, 0x654, R0 ;  /* 0x00000654ff007816 */ /* 0x000fe20000000000 */
[----:B------:R-:W-:Y:S01]  /*fd40*/  VIADD R83, R89, 0x40 ;  /* 0x0000004059537836 */ /* 0x000fe20000000000 */
[----:B0-----:R0:W2:Y:S02]  /*fd50*/  SHFL.IDX PT, R86, R32, RZ, 0x181f ;  /* 0x00181fff20567589 */ /* 0x0010a400000e0000 */
[----:B------:R3:W-:Y:S02]  /*fd60*/  SYNCS.ARRIVE.TRANS64.RED.A1T0 RZ, [R0+URZ], RZ ;  /* 0x000000ff00ff79a7 */ /* 0x0007e4000810043f */
[----:B------:R-:W-:Y:S02]  /*fd70*/  ISETP.GE.AND P0, PT, R83, R20, PT ;  /* 0x000000145300720c */ /* 0x000fe40003f06270 */
[----:B------:R-:W-:Y:S02]  /*fd80*/  SHF.R.S32.HI R88, RZ, 0x1f, R91 ;  /* 0x0000001fff587819 */ /* 0x000fe4000001145b */
[----:B------:R-:W-:Y:S01]  /*fd90*/  SHF.R.S32.HI R90, RZ, 0x1f, R93 ;  /* 0x0000001fff5a7819 */ /* 0x000fe2000001145d */
[----:B---3--:R0:W3:Y:S01]  /*fda0*/  SHFL.IDX PT, R0, R21, RZ, 0x181f ;  /* 0x00181fff15007589 */ /* 0x0080e200000e0000 */
[----:B------:R-:W-:Y:S07]  /*fdb0*/  @P2 BRA `(.L_x_1514) ;  /* 0x0000000000442947 */ /* 0x000fee0003800000 */
[----:B------:R-:W-:Y:S02]  /*fdc0*/  ULDC UR4, c[0x0][0xbc8] ;  /* 0x0002f20000047ab9 */ /* 0x000fe40000000800 */
[----:B------:R-:W-:Y:S02]  /*fdd0*/  ISETP.GE.AND P2, PT, R3, UR4, PT ;  /* 0x0000000403007c0c */ /* 0x000fe4000bf46270 */
[----:B------:R-:W-:Y:S02]  /*fde0*/  ISETP.GE.AND P3, PT, R91, UR4, PT ;  /* 0x000000045b007c0c */ /* 0x000fe4000bf66270 */
[----:B------:R-:W-:-:S09]  /*fdf0*/  ISETP.GE.AND P4, PT, R93, UR4, PT ;  /* 0x000000045d007c0c */ /* 0x000fd2000bf86270 */
[----:B--2---:R-:W-:-:S04]  /*fe00*/  @!P2 LEA R80, P5, R3, R86, 0x1 ;  /* 0x000000560350a211 */ /* 0x004fc800078a08ff */
[----:B---3--:R-:W-:Y:S02]  /*fe10*/  @!P2 LEA.HI.X R81, R3, R0, R94, 0x1, P5 ;  /* 0x000000000351a211 */ /* 0x008fe400028f0c5e */
        /* <DEDUP_REMOVED lines=11> */
.L_x_1514:
[----:B------:R-:W-:Y:S05]  /*fed0*/  BSYNC B1 ;  /* 0x0000000000017941 */ /* 0x000fea0003800000 */
.L_x_1513:
[----:B---3--:R3:W0:Y:S01]  /*fee0*/  SHFL.IDX PT, R0, R21, 0x1, 0x181f ;  /* 0x00381f0015007f89 */ /* 0x00862200000e0000 */
[----:B------:R-:W-:Y:S03]  /*fef0*/  BSSY B1, `(.L_x_1515) ;  /* 0x0000014000017945 */ /* 0x000fe60003800000 */
[----:B----45:R3:W4:Y:S01]  /*ff00*/  SHFL.IDX PT, R30, R32, 0x1, 0x181f ;  /* 0x00381f00201e7f89 */ /* 0x03072200000e0000 */
[----:B------:R-:W-:Y:S05]  /*ff10*/  @P1 BRA `(.L_x_1516) ;  /* 0x0000000000441947 */ /* 0x000fea0003800000 */
[----:B------:R-:W-:Y:S02]  /*ff20*/  ULDC UR4, c[0x0][0xbc8] ;  /* 0x0002f20000047ab9 */ /* 0x000fe40000000800 */
[----:B------:R-:W-:Y:S02]  /*ff30*/  ISETP.GE.AND P4, PT, R3, UR4, PT ;  /* 0x0000000403007c0c */ /* 0x000fe4000bf86270 */
[----:B------:R-:W-:Y:S02]  /*ff40*/  ISETP.GE.AND P3, PT, R91, UR4, PT ;  /* 0x000000045b007c0c */ /* 0x000fe4000bf66270 */
[----:B------:R-:W-:Y:S02]  /*ff50*/  ISETP.GE.AND P2, PT, R93, UR4, PT ;  /* 0x000000045d007c0c */ /* 0x000fe4000bf46270 */
[----:B------:R-:W-:-:S07]  /*ff60*/  ISETP.GE.AND P1, PT, R95, UR4, PT ;  /* 0x000000045f007c0c */ /* 0x000fce000bf26270 */
[----:B----4-:R-:W-:-:S04]  /*ff70*/  @!P4 LEA R4, P5, R3, R30, 0x1 ;  /* 0x0000001e0304c211 */ /* 0x010fc800078a08ff */
[----:B0-----:R-:W-:Y:S02]  /*ff80*/  @!P4 LEA.HI.X R5, R3, R0, R94, 0x1, P5 ;  /* 0x000000000305c211 */ /* 0x001fe400028f0c5e */
        /* <DEDUP_REMOVED lines=10> */
.L_x_1516:
[----:B------:R-:W-:Y:S05]  /*10030*/  BSYNC B1 ;  /* 0x0000000000017941 */ /* 0x000fea0003800000 */
.L_x_1515:
        /* <DEDUP_REMOVED lines=21> */
.L_x_1518:
[----:B------:R-:W-:Y:S05]  /*10190*/  BSYNC B1 ;  /* 0x0000000000017941 */ /* 0x000fea0003800000 */
.L_x_1517:
[----:B0-----:R-:W-:Y:S01]  /*101a0*/  VIADD R5, R89, 0x60 ;  /* 0x0000006059057836 */ /* 0x001fe20000000000 */
[----:B------:R0:W0:Y:S04]  /*101b0*/  SHFL.IDX PT, R0, R21, 0x3, 0x181f ;  /* 0x00781f0015007f89 */ /* 0x00002800000e0000 */
[----:B------:R-:W-:Y:S01]  /*101c0*/  ISETP.GE.AND P0, PT, R5, R20, PT ;  /* 0x000000140500720c */ /* 0x000fe20003f06270 */
[----:B---3--:R-:W3:-:S12]  /*101d0*/  SHFL.IDX PT, R32, R32, 0x3, 0x181f ;  /* 0x00781f0020207f89 */ /* 0x008ed800000e0000 */
[----:B------:R-:W-:Y:S05]  /*101e0*/  @P0 BRA `(.L_x_1519) ;  /* 0x0000000c00f40947 */ /* 0x000fea0003800000 */
[----:B------:R-:W-:Y:S02]  /*101f0*/  ULDC UR4, c[0x0][0xbc8] ;  /* 0x0002f20000047ab9 */ /* 0x000fe40000000800 */
[----:B------:R-:W-:Y:S02]  /*10200*/  ISETP.GE.AND P3, PT, R3, UR4, PT ;  /* 0x0000000403007c0c */ /* 0x000fe4000bf66270 */
[----:B------:R-:W-:Y:S02]  /*10210*/  ISETP.GE.AND P4, PT, R91, UR4, PT ;  /* 0x000000045b007c0c */ /* 0x000fe4000bf86270 */
[----:B------:R-:W-:-:S09]  /*10220*/  ISETP.GE.AND P5, PT, R93, UR4, PT ;  /* 0x000000045d007c0c */ /* 0x000fd2000bfa6270 */
[-C--:B---3--:R-:W-:Y:S02]  /*10230*/  @!P3 LEA R4, P0, R3, R32.reuse, 0x1 ;  /* 0x000000200304b211 */ /* 0x088fe400078008ff */
[-C--:B------:R-:W-:Y:S02]  /*10240*/  @!P4 LEA R6, P1, R91, R32.reuse, 0x1 ;  /* 0x000000205b06c211 */ /* 0x080fe400078208ff */
[----:B------:R-:W-:Y:S02]  /*10250*/  @!P5 LEA R8, P2, R93, R32, 0x1 ;  /* 0x000000205d08d211 */ /* 0x000fe400078408ff */
[-C--:B0-----:R-:W-:Y:S02]  /*10260*/  @!P3 LEA.HI.X R5, R3, R0.reuse, R94, 0x1, P0 ;  /* 0x000000000305b211 */ /* 0x081fe400000f0c5e */
        /* <DEDUP_REMOVED lines=11> */
.L_x_1511:
[----:B------:R-:W2:Y:S01]  /*10320*/  LDL R11, [R1+0x5c] ;  /* 0x00005c00010b7983 */ /* 0x000ea20000100800 */
[----:B------:R-:W-:Y:S01]  /*10330*/  ULDC.64 UR4, c[0x0][0xd00] ;  /* 0x0003400000047ab9 */ /* 0x000fe20000000a00 */
[----:B------:R-:W-:Y:S01]  /*10340*/  IMAD.MOV.U32 R0, RZ, RZ, RZ ;  /* 0x000000ffff007224 */ /* 0x000fe200078e00ff */
[----:B------:R-:W-:Y:S01]  /*10350*/  ISETP.NE.U32.AND P0, PT, RZ, UR4, PT ;  /* 0x00000004ff007c0c */ /* 0x000fe2000bf05070 */
[----:B------:R-:W3:Y:S03]  /*10360*/  LDC R21, c[0x0][0xce8] ;  /* 0x00033a00ff157b82 */ /* 0x000ee60000000800 */
[----:B------:R-:W-:Y:S01]  /*10370*/  ISETP.NE.AND.EX P0, PT, RZ, UR5, PT, P0 ;  /* 0x00000005ff007c0c */ /* 0x000fe2000bf05300 */
[----:B--2---:R-:W-:Y:S01]  /*10380*/  IMAD.SHL.U32 R6, R11, 0x4, RZ ;  /* 0x000000040b067824 */ /* 0x004fe200078e00ff */
[----:B------:R-:W-:-:S04]  /*10390*/  SHF.R.S32.HI R12, RZ, 0x1f, R11 ;  /* 0x0000001fff0c7819 */ /* 0x000fc8000001140b */
[----:B------:R-:W-:Y:S02]  /*103a0*/  IADD3 R4, P1, R6, UR4, RZ ;  /* 0x0000000406047c10 */ /* 0x000fe4000ff3e0ff */
[----:B------:R-:W-:-:S04]  /*103b0*/  SHF.L.U64.HI R3, R11, 0x2, R12 ;  /* 0x000000020b037819 */ /* 0x000fc8000001020c */
[----:B------:R-:W-:Y:S01]  /*103c0*/  IADD3.X R5, R3, UR5, RZ, P1, !PT ;  /* 0x0000000503057c10 */ /* 0x000fe20008ffe4ff */
[----:B------:R-:W-:Y:S02]  /*103d0*/  ULDC.64 UR4, c[0x0][0xd08] ;  /* 0x0003420000047ab9 */ /* 0x000fe40000000a00 */
[----:B------:R-:W-:Y:S02]  /*103e0*/  ISETP.NE.U32.AND P1, PT, RZ, UR4, PT ;  /* 0x00000004ff007c0c */ /* 0x000fe4000bf25070 */
[----:B------:R2:W5:Y:S02]  /*103f0*/  @P0 LDG.E R0, desc[UR60][R4.64] ;  /* 0x0000003c04000981 */ /* 0x000564000c1e1900 */
[----:B------:R-:W-:Y:S01]  /*10400*/  ISETP.NE.AND.EX P1, PT, RZ, UR5, PT, P1 ;  /* 0x00000005ff007c0c */ /* 0x000fe2000bf25310 */
[----:B------:R-:W4:-:S12]  /*10410*/  S2R R9, SR_TID.X ;  /* 0x0000000000097919 */ /* 0x000f180000002100 */
[----:B------:R-:W-:Y:S01]  /*10420*/  @P1 IADD3 R6, P2, R6, UR4, RZ ;  /* 0x0000000406061c10 */ /* 0x000fe2000ff5e0ff */
[----:B------:R-:W-:Y:S02]  /*10430*/  ULDC UR4, c[0x0][0xb88] ;  /* 0x0002e20000047ab9 */ /* 0x000fe40000000800 */
[----:B------:R-:W-:Y:S01]  /*10440*/  IMAD.U32 R8, RZ, RZ, UR4 ;  /* 0x00000004ff087e24 */ /* 0x000fe2000f8e00ff */
[----:B------:R-:W-:-:S05]  /*10450*/  @P1 IADD3.X R7, R3, UR5, RZ, P2, !PT ;  /* 0x0000000503071c10 */ /* 0x000fca00097fe4ff */
[----:B------:R2:W5:Y:S01]  /*10460*/  @P1 LDG.E R8, desc[UR60][R6.64] ;  /* 0x0000003c06081981 */ /* 0x000562000c1e1900 */
[----:B---3--:R-:W-:Y:S01]  /*10470*/  ISETP.NE.AND P2, PT, R21, 0x1, PT ;  /* 0x000000011500780c */ /* 0x008fe20003f45270 */
[----:B----4-:R-:W-:-:S12]  /*10480*/  VIADD R24, R9, 0xffffff80 ;  /* 0xffffff8009187836 */ /* 0x010fd80000000000 */
[----:B------:R-:W3:Y:S01]  /*10490*/  @P2 LDC R25, c[0x0][0xcec] ;  /* 0x00033b00ff192b82 */ /* 0x000ee20000000800 */
[----:B------:R-:W-:Y:S01]  /*104a0*/  ISETP.GE.AND P3, PT, R24, 0x80, PT ;  /* 0x000000801800780c */ /* 0x000fe20003f66270 */
[----:B--2---:R-:W-:-:S12]  /*104b0*/  @P1 BRA `(.L_x_1520) ;  /* 0x0000000000101947 */ /* 0x004fd80003800000 */
[----:B------:R-:W-:Y:S05]  /*104c0*/  @!P0 BRA `(.L_x_1520) ;  /* 0x00000000000c8947 */ /* 0x000fea0003800000 */
[----:B------:R-:W2:Y:S04]  /*104d0*/  LDG.E R3, desc[UR60][R4.64] ;  /* 0x0000003c04037981 */ /* 0x000ea8000c1e1900 */
[----:B-----5:R-:W2:Y:S02]  /*104e0*/  LDG.E R8, desc[UR60][R4.64+0x4] ;  /* 0x0000043c04087981 */ /* 0x020ea4000c1e1900 */
[----:B--2---:R-:W-:-:S07]  /*104f0*/  IMAD.IADD R8, R8, 0x1, -R3 ;  /* 0x0000000108087824 */ /* 0x004fce00078e0a03 */
.L_x_1520:
[----:B------:R-:W2:Y:S04]  /*10500*/  LDL R20, [R1+0x64] ;  /* 0x0000640001147983 */ /* 0x000ea80000100800 */
[----:B------:R4:W5:Y:S01]  /*10510*/  LDL R26, [R1+0x6c] ;  /* 0x00006c00011a7983 */ /* 0x0009620000100800 */
[----:B------:R-:W-:Y:S01]  /*10520*/  BSSY B1, `(.L_x_1521) ;  /* 0x000002d000017945 */ /* 0x000fe20003800000 */
[----:B------:R-:W-:Y:S02]  /*10530*/  SEL R13, R11, RZ, !P0 ;  /* 0x000000ff0b0d7207 */ /* 0x000fe40004000000 */
[----:B------:R-:W-:Y:S02]  /*10540*/  SEL R12, R12, RZ, !P0 ;  /* 0x000000ff0c0c7207 */ /* 0x000fe40004000000 */
[----:B-----5:R-:W-:-:S02]  /*10550*/  SHF.R.S32.HI R11, RZ, 0x1f, R0 ;  /* 0x0000001fff0b7819 */ /* 0x020fc40000011400 */
[----:B--2---:R-:W-:Y:S01]  /*10560*/  SHF.R.S32.HI R10, RZ, 0x1f, R20 ;  /* 0x0000001fff0a7819 */ /* 0x004fe20000011414 */
[----:B----4-:R-:W-:Y:S06]  /*10570*/  @P3 BRA `(.L_x_1522) ;  /* 0x00000000009c3947 */ /* 0x010fec0003800000 */
[----:B------:R-:W2:Y:S01]  /*10580*/  LDC R14, c[0x0][0xce8] ;  /* 0x00033a00ff0e7b82 */ /* 0x000ea20000000800 */
[----:B------:R-:W-:-:S05]  /*10590*/  LEA R3, R26, R9, 0x7 ;  /* 0x000000091a037211 */ /* 0x000fca00078e38ff */
[----:B------:R-:W-:Y:S02]  /*105a0*/  VIADD R9, R3, 0xffffff80 ;  /* 0xffffff8003097836 */ /* 0x000fe40000000000 */
[----:B--2---:R-:W-:-:S05]  /*105b0*/  IMAD R4, R8, R14, RZ ;  /* 0x0000000e08047224 */ /* 0x004fca00078e02ff */
        /* <DEDUP_REMOVED lines=9> */
[----:B------:R-:W2:Y:S01]  /*10650*/  @P0 LDC R6, c[0x0][0xcec] ;  /* 0x00033b00ff060b82 */ /* 0x000ea20000000800 */
[----:B------:R-:W-:Y:S01]  /*10660*/  IMAD R7, R20, UR5, R7 ;  /* 0x0000000514077c24 */ /* 0x000fe2000f8e0207 */
[----:B------:R-:W-:-:S03]  /*10670*/  ULDC.64 UR4, c[0x0][0xc98] ;  /* 0x0003260000047ab9 */ /* 0x000fc60000000a00 */
[----:B------:R-:W-:-:S03]  /*10680*/  IMAD.IADD R5, R5, 0x1, R7 ;  /* 0x0000000105057824 */ /* 0x000fc600078e0207 */
[----:B------:R-:W4:Y:S01]  /*10690*/  @P0 LDC R15, c[0x0][0xcf0] ;  /* 0x00033c00ff0f0b82 */ /* 0x000f220000000800 */
[----:B------:R-:W-:-:S04]  /*106a0*/  IMAD.WIDE.U32 R4, R13, UR4, R4 ;  /* 0x000000040d047c25 */ /* 0x000fc8000f8e0004 */
[----:B--2---:R-:W-:-:S05]  /*106b0*/  @P0 IMAD.HI.U32 R6, R9, R6, RZ ;  /* 0x0000000609060227 */ /* 0x004fca00078e00ff */
[----:B----4-:R-:W-:Y:S01]  /*106c0*/  @P0 SHF.R.U32.HI R3, RZ, R15, R6 ;  /* 0x0000000fff030219 */ /* 0x010fe20000011606 */
        /* <DEDUP_REMOVED lines=18> */
.L_x_1522:
[----:B------:R-:W-:Y:S05]  /*107f0*/  BSYNC B1 ;  /* 0x0000000000017941 */ /* 0x000fea0003800000 */
.L_x_1521:
[--C-:B------:R-:W-:Y:S01]  /*10800*/  SHF.R.S32.HI R14, RZ, 0x1f, R24.reuse ;  /* 0x0000001fff0e7819 */ /* 0x100fe20000011418 */
[----:B------:R-:W4:Y:S01]  /*10810*/  @P2 LDC R9, c[0x0][0xcf0] ;  /* 0x00033c00ff092b82 */ /* 0x000f220000000800 */
[----:B------:R-:W-:Y:S01]  /*10820*/  SHF.R.S32.HI R28, RZ, 0x1f, R24 ;  /* 0x0000001fff1c7819 */ /* 0x000fe20000011418 */
[----:B------:R-:W-:Y:S01]  /*10830*/  ULDC.64 UR4, c[0x0][0xba0] ;  /* 0x0002e80000047ab9 */ /* 0x000fe20000000a00 */
[-C--:B------:R-:W-:Y:S01]  /*10840*/  LEA.HI R14, R14, R24.reuse, RZ, 0x3 ;  /* 0x000000180e0e7211 */ /* 0x080fe200078f18ff */
[----:B--2---:R-:W-:Y:S01]  /*10850*/  IMAD R3, R11, UR4, RZ ;  /* 0x000000040b037c24 */ /* 0x004fe2000f8e02ff */
[----:B------:R-:W-:Y:S01]  /*10860*/  LEA.HI R28, R28, R24, RZ, 0x3 ;  /* 0x000000181c1c7211 */ /* 0x000fe200078f18ff */
[----:B------:R-:W-:Y:S01]  /*10870*/  IMAD.WIDE.U32 R4, R0, UR4, RZ ;  /* 0x0000000400047c25 */ /* 0x000fe2000f8e00ff */
[----:B------:R-:W-:Y:S02]  /*10880*/  LOP3.LUT R14, R14, 0xfffffff8, RZ, 0xc0, !PT ;  /* 0xfffffff80e0e7812 */ /* 0x000fe400078ec0ff */
[----:B------:R-:W-:Y:S01]  /*10890*/  SHF.R.S32.HI R28, RZ, 0x3, R28 ;  /* 0x00000003ff1c7819 */ /* 0x000fe2000001141c */
[----:B------:R-:W-:Y:S01]  /*108a0*/  IMAD R3, R0, UR5, R3 ;  /* 0x0000000500037c24 */ /* 0x000fe2000f8e0203 */
[----:B------:R-:W-:Y:S01]  /*108b0*/  ULDC.64 UR4, c[0x0][0xbe8] ;  /* 0x0002fa0000047ab9 */ /* 0x000fe20000000a00 */
[----:B------:R-:W-:-:S02]  /*108c0*/  IMAD.IADD R14, R24, 0x1, -R14 ;  /* 0x00000001180e7824 */ /* 0x000fc400078e0a0e */
[----:B------:R-:W-:Y:S02]  /*108d0*/  IMAD R0, R10, UR4, RZ ;  /* 0x000000040a007c24 */ /* 0x000fe4000f8e02ff */
[----:B------:R-:W-:Y:S02]  /*108e0*/  IMAD R6, R14, 0x20, R28 ;  /* 0x000000200e067824 */ /* 0x000fe400078e021c */
[----:B------:R-:W-:Y:S02]  /*108f0*/  IMAD.IADD R5, R5, 0x1, R3 ;  /* 0x0000000105057824 */ /* 0x000fe400078e0203 */
[----:B------:R-:W-:Y:S02]  /*10900*/  IMAD R10, R26, 0x80, R6 ;  /* 0x000000801a0a7824 */ /* 0x000fe400078e0206 */
[----:B------:R-:W-:Y:S02]  /*10910*/  IMAD R7, R20, UR5, R0 ;  /* 0x0000000514077c24 */ /* 0x000fe4000f8e0200 */
[----:B---3--:R-:W-:-:S04]  /*10920*/  @P2 IMAD.HI.U32 R0, R10, R25, RZ ;  /* 0x000000190a002227 */ /* 0x008fc800078e00ff */
[----:B------:R-:W-:Y:S01]  /*10930*/  IMAD.WIDE.U32 R4, R20, UR4, R4 ;  /* 0x0000000414047c25 */ /* 0x000fe2000f8e0004 */
[----:B------:R-:W-:-:S03]  /*10940*/  ULDC.64 UR4, c[0x0][0xbf0] ;  /* 0x0002fc0000047ab9 */ /* 0x000fc60000000a00 */
[----:B------:R-:W-:Y:S01]  /*10950*/  IMAD.MOV.U32 R3, RZ, RZ, R10 ;  /* 0x000000ffff037224 */ /* 0x000fe200078e000a */
[----:B----4-:R-:W-:Y:S01]  /*10960*/  @P2 SHF.R.U32.HI R3, RZ, R9, R0 ;  /* 0x00000009ff032219 */ /* 0x010fe20000011600 */
[----:B------:R-:W-:Y:S02]  /*10970*/  IMAD.IADD R5, R5, 0x1, R7 ;  /* 0x0000000105057824 */ /* 0x000fe400078e0207 */
[----:B------:R-:W-:Y:S01]  /*10980*/  IMAD R6, R12, UR4, RZ ;  /* 0x000000040c067c24 */ /* 0x000fe2000f8e02ff */
[--C-:B------:R-:W-:Y:S01]  /*10990*/  SHF.R.S32.HI R0, RZ, 0x1f, R3.reuse ;  /* 0x0000001fff007819 */ /* 0x100fe20000011403 */
[----:B------:R-:W-:Y:S02]  /*109a0*/  IMAD.MOV R7, RZ, RZ, -R3 ;  /* 0x000000ffff077224 */ /* 0x000fe400078e0a03 */
[C---:B------:R-:W-:Y:S02]  /*109b0*/  IMAD R9, R13.reuse, UR5, R6 ;  /* 0x000000050d097c24 */ /* 0x040fe4000f8e0206 */
[----:B------:R-:W-:Y:S01]  /*109c0*/  IMAD.WIDE.U32 R4, R13, UR4, R4 ;  /* 0x000000040d047c25 */ /* 0x000fe2000f8e0004 */
[----:B------:R-:W-:-:S03]  /*109d0*/  ULDC.64 UR4, c[0x0][0xbe0] ;  /* 0x0002f80000047ab9 */ /* 0x000fc60000000a00 */
[----:B------:R-:W-:Y:S01]  /*109e0*/  IMAD R7, R21, R7, R10 ;  /* 0x0000000715077224 */ /* 0x000fe200078e020a */
[----:B------:R-:W-:Y:S01]  /*109f0*/  IADD3 R5, R5, R9, RZ ;  /* 0x0000000905057210 */ /* 0x000fe20007ffe0ff */
[----:B------:R-:W-:-:S03]  /*10a00*/  IMAD R6, R0, UR4, RZ ;  /* 0x0000000400067c24 */ /* 0x000fc6000f8e02ff */
[----:B------:R-:W-:Y:S01]  /*10a10*/  SHF.R.S32.HI R0, RZ, 0x1f, R7 ;  /* 0x0000001fff007819 */ /* 0x000fe20000011407 */
        /* <DEDUP_REMOVED lines=8> */
[----:B------:R-:W-:Y:S02]  /*10aa0*/  IMAD.SHL.U32 R9, R14, 0x8, RZ ;  /* 0x000000080e097824 */ /* 0x000fe400078e00ff */
[----:B------:R-:W-:Y:S01]  /*10ab0*/  IMAD.IADD R5, R5, 0x1, R3 ;  /* 0x0000000105057824 */ /* 0x000fe200078e0203 */
[C---:B------:R-:W-:Y:S01]  /*10ac0*/  LEA R3, P0, R4.reuse, UR4, 0x1 ;  /* 0x0000000404037c11 */ /* 0x040fe2000f8008ff */
[C---:B------:R-:W-:Y:S01]  /*10ad0*/  VIADD R25, R9.reuse, 0x80 ;  /* 0x0000008009197836 */ /* 0x040fe20000000000 */
[----:B------:R-:W-:Y:S01]  /*10ae0*/  UMOV UR4, 0xffffffff ;  /* 0xffffffff00047882 */ /* 0x000fe20000000000 */
[C---:B------:R-:W-:Y:S01]  /*10af0*/  VIADD R27, R9.reuse, 0xc0 ;  /* 0x000000c0091b7836 */ /* 0x040fe20000000000 */
[----:B------:R-:W-:Y:S01]  /*10b00*/  LEA.HI.X R4, R4, UR5, R5, 0x1, P0 ;  /* 0x0000000504047c11 */ /* 0x000fe200080f0c05 */
[----:B------:R-:W-:Y:S01]  /*10b10*/  VIADD R29, R9, 0x40 ;  /* 0x00000040091d7836 */ /* 0x000fe20000000000 */
[----:B------:R-:W-:Y:S02]  /*10b20*/  SHF.R.S32.HI R10, RZ, 0x1f, R9 ;  /* 0x0000001fff0a7819 */ /* 0x000fe40000011409 */
[----:B------:R-:W-:-:S02]  /*10b30*/  SHF.R.S32.HI R6, RZ, 0x1f, R25 ;  /* 0x0000001fff067819 */ /* 0x000fc40000011419 */
[----:B------:R-:W-:Y:S02]  /*10b40*/  SHF.R.S32.HI R20, RZ, 0x1f, R27 ;  /* 0x0000001fff147819 */ /* 0x000fe4000001141b */
[----:B------:R-:W-:Y:S01]  /*10b50*/  SHF.R.S32.HI R24, RZ, 0x1f, R29 ;  /* 0x0000001fff187819 */ /* 0x000fe2000001141d */
[----:B------:R-:W-:Y:S06]  /*10b60*/  BRA.DIV UR4, `(.L_x_1523) ;  /* 0x0000008a04107947 */ /* 0x000fec000b800000 */
[----:B------:R2:W3:Y:S04]  /*10b70*/  SHFL.IDX PT, R0, R4, RZ, 0x181f ;  /* 0x00181fff04007589 */ /* 0x0004e800000e0000 */
[----:B------:R2:W4:Y:S02]  /*10b80*/  SHFL.IDX PT, R14, R3, RZ, 0x181f ;  /* 0x00181fff030e7589 */ /* 0x00052400000e0000 */
.L_x_1708:
[----:B------:R-:W-:Y:S01]  /*10b90*/  IMAD R8, R8, R21, RZ ;  /* 0x0000001508087224 */ /* 0x000fe200078e02ff */
[----:B------:R-:W-:Y:S01]  /*10ba0*/  BSSY B1, `(.L_x_1524) ;  /* 0x0000015000017945 */ /* 0x000fe20003800000 */
[----:B------:R-:W-:-:S05]  /*10bb0*/  IMAD R7, R26, 0x80, R28 ;  /* 0x000000801a077824 */ /* 0x000fca00078e021c */
[----:B------:R-:W-:-:S13]  /*10bc0*/  ISETP.GE.AND P0, PT, R7, R8, PT ;  /* 0x000000080700720c */ /* 0x000fda0003f06270 */
[----:B------:R-:W-:Y:S05]  /*10bd0*/  @P0 BRA `(.L_x_1525) ;  /* 0x0000000000440947 */ /* 0x000fea0003800000 */
[----:B------:R-:W-:Y:S02]  /*10be0*/  ULDC UR4, c[0x0][0xbc8] ;  /* 0x0002f20000047ab9 */ /* 0x000fe40000000800 */
[----:B------:R-:W-:Y:S02]  /*10bf0*/  ISETP.GE.AND P3, PT, R9, UR4, PT ;  /* 0x0000000409007c0c */ /* 0x000fe4000bf66270 */
[----:B------:R-:W-:Y:S02]  /*10c00*/  ISETP.GE.AND P2, PT, R29, UR4, PT ;  /* 0x000000041d007c0c */ /* 0x000fe4000bf46270 */
[----:B------:R-:W-:Y:S02]  /*10c10*/  ISETP.GE.AND P1, PT, R25, UR4, PT ;  /* 0x0000000419007c0c */ /* 0x000fe4000bf26270 */
[----:B------:R-:W-:-:S07]  /*10c20*/  ISETP.GE.AND P0, PT, R27, UR4, PT ;  /* 0x000000041b007c0c */ /* 0x000fce000bf06270 */
[-C--:B----4-:R-:W-:Y:S02]  /*10c30*/  @!P3 LEA R12, P5, R9, R14.reuse, 0x1 ;  /* 0x0000000e090cb211 */ /* 0x090fe400078a08ff */
[----:B------:R-:W-:Y:S02]  /*10c40*/  @!P2 LEA R30, P4, R29, R14, 0x1 ;  /* 0x0000000e1d1ea211 */ /* 0x000fe400078808ff */
        /* <DEDUP_REMOVED lines=10> */
.L_x_1525:
[----:B------:R-:W-:Y:S05]  /*10cf0*/  BSYNC B1 ;  /* 0x0000000000017941 */ /* 0x000fea0003800000 */
.L_x_1524:
[----:B------:R-:W-:-:S03]  /*10d00*/  UMOV UR4, 0xffffffff ;  /* 0xffffffff00047882 */ /* 0x000fc60000000000 */
[----:B------:R-:W-:Y:S05]  /*10d10*/  BRA.DIV UR4, `(.L_x_1526) ;  /* 0x0000008604d87947 */ /* 0x000fea000b800000 */
[----:B---3--:R3:W0:Y:S04]  /*10d20*/  SHFL.IDX PT, R0, R4, 0x1, 0x181f ;  /* 0x00381f0004007f89 */ /* 0x00862800000e0000 */
[----:B----4-:R3:W4:Y:S02]  /*10d30*/  SHFL.IDX PT, R14, R3, 0x1, 0x181f ;  /* 0x00381f00030e7f89 */ /* 0x01072400000e0000 */
.L_x_1712:
[----:B------:R-:W-:Y:S01]  /*10d40*/  IADD3 R5, R7, 0x20, RZ ;  /* 0x0000002007057810 */ /* 0x000fe20007ffe0ff */
[----:B------:R-:W-:Y:S03]  /*10d50*/  BSSY B1, `(.L_x_1527) ;  /* 0x0000014000017945 */ /* 0x000fe60003800000 */
        /* <DEDUP_REMOVED lines=9> */
[----:B0-----:R-:W-:Y:S02]  /*10df0*/  @!P3 LEA.HI.X R13, R9, R0, R10, 0x1, P5 ;  /* 0x00000000090db211 */ /* 0x001fe400028f0c0a */
        /* <DEDUP_REMOVED lines=9> */
.L_x_1528:
[----:B------:R-:W-:Y:S05]  /*10e90*/  BSYNC B1 ;  /* 0x0000000000017941 */ /* 0x000fea0003800000 */
.L_x_1527:
[----:B------:R-:W-:-:S03]  /*10ea0*/  UMOV UR4, 0xffffffff ;  /* 0xffffffff00047882 */ /* 0x000fc60000000000 */
[----:B------:R-:W-:Y:S05]  /*10eb0*/  BRA.DIV UR4, `(.L_x_1529) ;  /* 0x0000008604b87947 */ /* 0x000fea000b800000 */
[----:B0-----:R0:W0:Y:S04]  /*10ec0*/  SHFL.IDX PT, R0, R4, 0x2, 0x181f ;  /* 0x00581f0004007f89 */ /* 0x00102800000e0000 */
[----:B----4-:R4:W0:Y:S02]  /*10ed0*/  SHFL.IDX PT, R14, R3, 0x2, 0x181f ;  /* 0x00581f00030e7f89 */ /* 0x01082400000e0000 */
.L_x_1716:
[----:B------:R-:W-:Y:S01]  /*10ee0*/  VIADD R5, R7, 0x40 ;  /* 0x0000004007057836 */ /* 0x000fe20000000000 */
[----:B------:R-:W-:Y:S04]  /*10ef0*/  BSSY B1, `(.L_x_1530) ;  /* 0x0000014000017945 */ /* 0x000fe80003800000 */
[----:B------:R-:W-:-:S13]  /*10f00*/  ISETP.GE.AND P0, PT, R5, R8, PT ;  /* 0x000000080500720c */ /* 0x000fda0003f06270 */
        /* <DEDUP_REMOVED lines=18> */
.L_x_1531:
[----:B------:R-:W-:Y:S05]  /*11030*/  BSYNC B1 ;  /* 0x0000000000017941 */ /* 0x000fea0003800000 */
.L_x_1530:
[----:B------:R-:W-:-:S03]  /*11040*/  UMOV UR4, 0xffffffff ;  /* 0xffffffff00047882 */ /* 0x000fc60000000000 */
[----:B------:R-:W-:Y:S05]  /*11050*/  BRA.DIV UR4, `(.L_x_1532) ;  /* 0x0000008604987947 */ /* 0x000fea000b800000 */
[----:B0-----:R0:W0:Y:S04]  /*11060*/  SHFL.IDX PT, R0, R4, 0x3, 0x181f ;  /* 0x00781f0004007f89 */ /* 0x00102800000e0000 */
[----:B------:R0:W0:Y:S02]  /*11070*/  SHFL.IDX PT, R14, R3, 0x3, 0x181f ;  /* 0x00781f00030e7f89 */ /* 0x00002400000e0000 */
.L_x_1720:
[----:B0-234-:R-:W-:-:S05]  /*11080*/  VIADD R3, R7, 0x60 ;  /* 0x0000006007037836 */ /* 0x01dfca0000000000 */
[----:B------:R-:W-:-:S13]  /*11090*/  ISETP.GE.AND P0, PT, R3, R8, PT ;  /* 0x000000080300720c */ /* 0x000fda0003f06270 */
[----:B------:R-:W-:Y:S05]  /*110a0*/  @P0 BRA `(.L_x_1519) ;  /* 0x0000000000440947 */ /* 0x000fea0003800000 */
[----:B------:R-:W-:Y:S02]  /*110b0*/  ULDC UR4, c[0x0][0xbc8] ;  /* 0x0002f20000047ab9 */ /* 0x000fe40000000800 */
[----:B------:R-:W-:Y:S02]  /*110c0*/  ISETP.GE.AND P3, PT, R9, UR4, PT ;  /* 0x0000000409007c0c */ /* 0x000fe4000bf66270 */
[----:B------:R-:W-:Y:S02]  /*110d0*/  ISETP.GE.AND P2, PT, R29, UR4, PT ;  /* 0x000000041d007c0c */ /* 0x000fe4000bf46270 */
[----:B------:R-:W-:Y:S02]  /*110e0*/  ISETP.GE.AND P1, PT, R25, UR4, PT ;  /* 0x0000000419007c0c */ /* 0x000fe4000bf26270 */
[----:B------:R-:W-:-:S07]  /*110f0*/  ISETP.GE.AND P0, PT, R27, UR4, PT ;  /* 0x000000041b007c0c */ /* 0x000fce000bf06270 */
[-C--:B------:R-:W-:Y:S02]  /*11100*/  @!P3 LEA R4, P4, R9, R14.reuse, 0x1 ;  /* 0x0000000e0904b211 */ /* 0x080fe400078808ff */
[----:B------:R-:W-:Y:S02]  /*11110*/  @!P2 LEA R8, P5, R29, R14, 0x1 ;  /* 0x0000000e1d08a211 */ /* 0x000fe400078a08ff */
[-C--:B------:R-:W-:Y:S02]  /*11120*/  @!P3 LEA.HI.X R5, R9, R0.reuse, R10, 0x1, P4 ;  /* 0x000000000905b211 */ /* 0x080fe400020f0c0a */
[----:B------:R-:W-:Y:S02]  /*11130*/  @!P2 LEA.HI.X R9, R29, R0, R24, 0x1, P5 ;  /* 0x000000001d09a211 */ /* 0x000fe400028f0c18 */
[-C--:B------:R-:W-:Y:S01]  /*11140*/  @!P1 LEA R10, P4, R25, R14.reuse, 0x1 ;  /* 0x0000000e190a9211 */ /* 0x080fe200078808ff */
[----:B------:R0:W-:Y:S01]  /*11150*/  @!P3 ST.E.128 desc[UR60][R4.64], RZ ;  /* 0x000000ff0400b985 */ /* 0x0001e2000c101d3c */
[----:B------:R-:W-:-:S02]  /*11160*/  @!P0 LEA R14, P5, R27, R14, 0x1 ;  /* 0x0000000e1b0e8211 */ /* 0x000fc400078a08ff */
[-C--:B------:R-:W-:Y:S01]  /*11170*/  @!P1 LEA.HI.X R11, R25, R0.reuse, R6, 0x1, P4 ;  /* 0x00000000190b9211 */ /* 0x080fe200020f0c06 */
[----:B------:R0:W-:Y:S01]  /*11180*/  @!P2 ST.E.128 desc[UR60][R8.64], RZ ;  /* 0x000000ff0800a985 */ /* 0x0001e2000c101d3c */
[----:B------:R-:W-:-:S03]  /*11190*/  @!P0 LEA.HI.X R15, R27, R0, R20, 0x1, P5 ;  /* 0x000000001b0f8211 */ /* 0x000fc600028f0c14 */
[----:B------:R0:W-:Y:S04]  /*111a0*/  @!P1 ST.E.128 desc[UR60][R10.64], RZ ;  /* 0x000000ff0a009985 */ /* 0x0001e8000c101d3c */
[----:B------:R0:W-:Y:S02]  /*111b0*/  @!P0 ST.E.128 desc[UR60][R14.64], RZ ;  /* 0x000000ff0e008985 */ /* 0x0001e4000c101d3c */
.L_x_1519:
[----:B------:R-:W-:Y:S05]  /*111c0*/  BSYNC B0 ;  /* 0x0000000000007941 */ /* 0x000fea0003800000 */
.L_x_1510:
[----:B------:R-:W-:Y:S02]  /*111d0*/  ULDC UR4, c[0x0][0xd3c] ;  /* 0x00034f0000047ab9 */ /* 0x000fe40000000800 */
[----:B------:R-:W-:-:S13]  /*111e0*/  ISETP.GE.AND P0, PT, R35, UR4, PT ;  /* 0x0000000423007c0c */ /* 0x000fda000bf06270 */
[----:B------:R-:W-:Y:S05]  /*111f0*/  @!P0 BRA `(.L_x_1533) ;  /* 0xfffffefc00a48947 */ /* 0x000fea000383ffff */
[----:B------:R-:W-:Y:S05]  /*11200*/  BRA `(.L_x_1390) ;  /* 0x0000007000a87947 */ /* 0x000fea0003800000 */
.L_x_1388:
[----:B------:R-:W-:-:S08]  /*11210*/  NOP ;  /* 0x0000000000007918 */ /* 0x000fd00000000000 */
[----:B--2---:R-:W0:-:S00]  /*11220*/  USETMAXREG.DEALLOC.CTAPOOL 0x28 ;  /* 0x00000028000079c8 */ /* 0x004e0000080e0500 */
        /* <DEDUP_REMOVED lines=14> */
.L_x_1534:
        /* <DEDUP_REMOVED lines=32> */
[----:B------:R-:W0:Y:S02]  /*11510*/  SHFL.IDX PT, R4, R7, 0x1f, 0x1f ;  /* 0x03e01f0007047f89 */ /* 0x000e2400000e0000 */
[----:B0-----:R-:W-:-:S04]  /*11520*/  IMAD R4, R4, UR5, RZ ;  /* 0x0000000504047c24 */ /* 0x001fc8000f8e02ff */
[----:B------:R-:W-:Y:S01]  /*11530*/  IMAD.MOV.U32 R3, RZ, RZ, R4 ;  /* 0x000000ffff037224 */ /* 0x000fe200078e0004 */
[----:B-1----:R-:W-:-:S13]  /*11540*/  ISETP.GT.AND P6, PT, R4, UR6, PT ;  /* 0x0000000604007c0c */ /* 0x002fda000bfc4270 */
[----:B------:R-:W-:Y:S05]  /*11550*/  @P6 BRA `(.L_x_1536) ;  /* 0x00000000009c6947 */ /* 0x000fea0003800000 */
[----:B------:R-:W0:Y:S01]  /*11560*/  LDC R10, c[0x0][0xd3c] ;  /* 0x00034f00ff0a7b82 */ /* 0x000e220000000800 */
[----:B------:R-:W-:Y:S01]  /*11570*/  IMAD.MOV.U32 R4, RZ, RZ, R3 ;  /* 0x000000ffff047224 */ /* 0x000fe200078e0003 */
[----:B------:R-:W-:Y:S01]  /*11580*/  UMOV UR4, URZ ;  /* 0x0000003f00047c82 */ /* 0x000fe20008000000 */
[----:B------:R-:W-:Y:S01]  /*11590*/  ULDC UR7, c[0x0][0xd3c] ;  /* 0x00034f0000077ab9 */ /* 0x000fe20000000800 */
[----:B------:R-:W-:-:S05]  /*115a0*/  ULDC UR5, c[0x0][0xd38] ;  /* 0x00034e0000057ab9 */ /* 0x000fca0000000800 */
.L_x_1540:
[----:B------:R-:W-:Y:S01]  /*115b0*/  UIADD3 UR4, UR4, 0x1f, URZ ;  /* 0x0000001f04047890 */ /* 0x000fe2000fffe03f */
[----:B------:R-:W-:-:S05]  /*115c0*/  IMAD.U32 R19, RZ, RZ, UR7 ;  /* 0x00000007ff137e24 */ /* 0x000fca000f8e00ff */
        /* <DEDUP_REMOVED lines=10> */
.L_x_1539:
[----:B------:R-:W-:Y:S05]  /*11670*/  BSYNC B0 ;  /* 0x0000000000007941 */ /* 0x000fea0003800000 */
.L_x_1538:
[----:B0----5:R-:W0:Y:S02]  /*11680*/  SHFL.UP PT, R2, R0, 0x1, RZ ;  /* 0x0420000000027989 */ /* 0x021e2400000e00ff */
[----:B0-----:R-:W-:-:S05]  /*11690*/  SEL R3, R2, RZ, P1 ;  /* 0x000000ff02037207 */ /* 0x001fca0000800000 */
[----:B------:R-:W-:-:S05]  /*116a0*/  IMAD.IADD R3, R0, 0x1, R3 ;  /* 0x0000000100037824 */ /* 0x000fca00078e0203 */
[----:B------:R-:W0:Y:S02]  /*116b0*/  SHFL.UP PT, R2, R3, 0x2, RZ ;  /* 0x0440000003027989 */ /* 0x000e2400000e00ff */
        /* <DEDUP_REMOVED lines=17> */
.L_x_1536:
        /* <DEDUP_REMOVED lines=13> */
[----:B------:R-:W-:-:S06]  /*118a0*/  IADD3 R16, R19, -0x1, RZ ;  /* 0xffffffff13107810 */ /* 0x000fcc0007ffe0ff */
[----:B------:R2:W3:Y:S02]  /*118b0*/  SHFL.IDX PT, R16, R7, R16, 0x1f ;  /* 0x00001f1007107589 */ /* 0x0004e400000e0000 */
.L_x_1541:
        /* <DEDUP_REMOVED lines=28> */
.L_x_1537:
[----:B------:R-:W-:Y:S02]  /*11a80*/  IMAD.MOV.U32 R17, RZ, RZ, RZ ;  /* 0x000000ffff117224 */ /* 0x000fe400078e00ff */
[----:B------:R-:W-:Y:S02]  /*11a90*/  IMAD.U32 R16, RZ, RZ, UR6 ;  /* 0x00000006ff107e24 */ /* 0x000fe4000f8e00ff */
[----:B------:R-:W-:-:S07]  /*11aa0*/  IMAD.MOV.U32 R18, RZ, RZ, RZ ;  /* 0x000000ffff127224 */ /* 0x000fce00078e00ff */
.L_x_1542:
[----:B------:R-:W-:-:S13]  /*11ab0*/  ISETP.NE.AND P0, PT, R5, RZ, PT ;  /* 0x000000ff0500720c */ /* 0x000fda0003f05270 */
[----:B------:R-:W0:Y:S01]  /*11ac0*/  @!P0 S2R R3, SR_CgaCtaId ;  /* 0x0000000000038919 */ /* 0x000e220000008800 */
[----:B------:R-:W-:-:S04]  /*11ad0*/  @!P0 MOV R0, 0x400 ;  /* 0x0000040000008802 */ /* 0x000fc80000000f00 */
[----:B0-----:R-:W-:-:S05]  /*11ae0*/  @!P0 LEA R0, R3, R0, 0x18 ;  /* 0x0000000003008211 */ /* 0x001fca00078ec0ff */
[----:B------:R1:W-:Y:S01]  /*11af0*/  @!P0 STS.128 [R0+0x324d0], R16 ;  /* 0x0324d01000008388 */ /* 0x0003e20000000c00 */
[----:B------:R-:W-:Y:S06]  /*11b00*/  BAR.ARV 0x5, 0x180 ;  /* 0x0146000000007b1d */ /* 0x000fec0000002000 */
.L_x_1535:
[----:B------:R2:W-:Y:S01]  /*11b10*/  STL [R1+0x40], RZ ;  /* 0x000040ff01007387 */ /* 0x0005e20000100800 */
[----:B------:R-:W-:Y:S01]  /*11b20*/  ULDC UR4, c[0x0][0xd3c] ;  /* 0x00034f0000047ab9 */ /* 0x000fe20000000800 */
[----:B------:R-:W-:Y:S01]  /*11b30*/  MOV R27, 0x1 ;  /* 0x00000001001b7802 */ /* 0x000fe20000000f00 */
[----:B------:R-:W-:Y:S01]  /*11b40*/  IMAD.MOV.U32 R25, RZ, RZ, RZ ;  /* 0x000000ffff197224 */ /* 0x000fe200078e00ff */
[----:B0-----:R-:W-:-:S13]  /*11b50*/  ISETP.GE.AND P0, PT, R19, UR4, PT ;  /* 0x0000000413007c0c */ /* 0x001fda000bf06270 */
[----:B--2---:R-:W-:Y:S05]  /*11b60*/  @P0 BRA `(.L_x_1543) ;  /* 0x0000006400740947 */ /* 0x004fea0003800000 */
[----:B------:R-:W2:Y:S01]  /*11b70*/  LDL R4, [R1+0x8] ;  /* 0x0000080001047983 */ /* 0x000ea20000100800 */
[----:B------:R-:W1:Y:S01]  /*11b80*/  S2R R5, SR_TID.X ;  /* 0x0000000000057919 */ /* 0x000e620000002100 */
[----:B------:R-:W0:Y:S01]  /*11b90*/  S2UR UR5, SR_CgaCtaId ;  /* 0x00000000000579c3 */ /* 0x000e220000008800 */
[----:B------:R-:W-:Y:S01]  /*11ba0*/  UMOV UR4, 0x400 ;  /* 0x0000040000047882 */ /* 0x000fe20000000000 */
[----:B------:R-:W-:Y:S01]  /*11bb0*/  BSSY B8, `(.L_x_1543) ;  /* 0x0000658000087945 */ /* 0x000fe20003800000 */
[----:B------:R-:W-:Y:S01]  /*11bc0*/  IMAD.MOV.U32 R28, RZ, RZ, 0x1 ;  /* 0x00000001ff1c7424 */ /* 0x000fe200078e00ff */
[----:B------:R-:W-:Y:S01]  /*11bd0*/  CS2R R24, SRZ ;  /* 0x0000000000187805 */ /* 0x000fe2000001ff00 */
[----:B------:R-:W-:Y:S01]  /*11be0*/  IMAD.MOV.U32 R27, RZ, RZ, 0x1 ;  /* 0x00000001ff1b7424 */ /* 0x000fe200078e00ff */
[----:B------:R-:W-:Y:S01]  /*11bf0*/  ULDC.64 UR38, c[0x0][0x198] ;  /* 0x0000660000267ab9 */ /* 0x000fe20000000a00 */
[----:B------:R-:W-:Y:S01]  /*11c00*/  ULDC UR36, c[0x0][0xc] ;  /* 0x0000030000247ab9 */ /* 0x000fe20000000800 */
[C---:B-1----:R-:W-:Y:S01]  /*11c10*/  IMAD.SHL.U32 R0, R5.reuse, 0x8, RZ ;  /* 0x0000000805007824 */ /* 0x042fe200078e00ff */
[----:B------:R-:W-:-:S04]  /*11c20*/  LOP3.LUT R3, R5, 0x7f, RZ, 0xc0, !PT ;  /* 0x0000007f05037812 */ /* 0x000fc800078ec0ff */
[----:B------:R-:W-:Y:S01]  /*11c30*/  LOP3.LUT R2, R0, 0x1f8, RZ, 0xc0, !PT ;  /* 0x000001f800027812 */ /* 0x000fe200078ec0ff */
[----:B------:R-:W-:Y:S01]  /*11c40*/  IMAD.SHL.U32 R33, R3, 0x8, RZ ;  /* 0x0000000803217824 */ /* 0x000fe200078e00ff */
[----:B0-----:R-:W-:Y:S02]  /*11c50*/  ULEA UR4, UR5, UR4, 0x18 ;  /* 0x0000000405047291 */ /* 0x001fe4000f8ec03f */
[----:B------:R-:W-:Y:S02]  /*11c60*/  LOP3.LUT R2, R2, 0x38, R5, 0x78, !PT ;  /* 0x0000003802027812 */ /* 0x000fe400078e7805 */
[----:B------:R-:W-:Y:S02]  /*11c70*/  SHF.R.U32.HI R3, RZ, 0x3, R3 ;  /* 0x00000003ff037819 */ /* 0x000fe40000011603 */
[----:B------:R-:W-:Y:S01]  /*11c80*/  LOP3.LUT R33, R2, 0x200, R33, 0xf8, !PT ;  /* 0x0000020002217812 */ /* 0x000fe200078ef821 */
[----:B------:R-:W-:Y:S01]  /*11c90*/  IMAD.SHL.U32 R2, R5, 0x10, RZ ;  /* 0x0000001005027824 */ /* 0x000fe200078e00ff */
[----:B------:R-:W-:Y:S01]  /*11ca0*/  LOP3.LUT R0, R0, 0x38, RZ, 0xc0, !PT ;  /* 0x0000003800007812 */ /* 0x000fe200078ec0ff */
[----:B------:R-:W-:-:S03]  /*11cb0*/  IMAD.U32 R23, RZ, RZ, UR4 ;  /* 0x00000004ff177e24 */ /* 0x000fc6000f8e00ff */
[----:B------:R-:W-:Y:S02]  /*11cc0*/  LOP3.LUT R2, R3, 0x70, R2, 0xf8, !PT ;  /* 0x0000007003027812 */ /* 0x000fe400078ef802 */
[C---:B------:R-:W-:Y:S02]  /*11cd0*/  LOP3.LUT R3, R0.reuse, 0x40, RZ, 0xfc, !PT ;  /* 0x0000004000037812 */ /* 0x040fe400078efcff */
[C---:B------:R-:W-:Y:S02]  /*11ce0*/  LOP3.LUT R2, R0.reuse, 0x80, RZ, 0xfc, !PT ;  /* 0x0000008000027812 */ /* 0x040fe400078efcff */
[----:B------:R-:W-:Y:S02]  /*11cf0*/  LOP3.LUT R0, R0, 0xc0, RZ, 0xfc, !PT ;  /* 0x000000c000007812 */ /* 0x000fe400078efcff */
[----:B------:R-:W-:Y:S02]  /*11d00*/  LEA R26, R33, R23, 0x1 ;  /* 0x00000017211a7211 */ /* 0x000fe400078e08ff */
[----:B--2---:R-:W-:-:S05]  /*11d10*/  LOP3.LUT R4, R4, 0x2, RZ, 0xfc, !PT ;  /* 0x0000000204047812 */ /* 0x004fca00078efcff */
[----:B------:R0:W-:Y:S04]  /*11d20*/  STL [R1+0x64], R4 ;  /* 0x0000640401007387 */ /* 0x0001e80000100800 */
[----:B------:R0:W-:Y:S02]  /*11d30*/  STL [R1+0x40], RZ ;  /* 0x000040ff01007387 */ /* 0x0001e40000100800 */
.L_x_1648:
[----:B------:R-:W1:Y:S02]  /*11d40*/  LDC.64 R36, c[0x0][0xd88] ;  /* 0x00036200ff247b82 */ /* 0x000e640000000a00 */
[----:B-1----:R-:W-:-:S06]  /*11d50*/  IMAD.WIDE R36, R19, 0x4, R36 ;  /* 0x0000000413247825 */ /* 0x002fcc00078e0224 */
[----:B--2---:R1:W2:Y:S01]  /*11d60*/  LDG.E R36, desc[UR60][R36.64] ;  /* 0x0000003c24247981 */ /* 0x0042a2000c1e1900 */
[----:B------:R-:W-:Y:S05]  /*11d70*/  YIELD ;  /* 0x0000000000007946 */ /* 0x000fea0003800000 */
[----:B------:R-:W-:Y:S01]  /*11d80*/  ULDC.64 UR4, c[0x0][0xb20] ;  /* 0x0002c80000047ab9 */ /* 0x000fe20000000a00 */
[----:B------:R-:W-:Y:S01]  /*11d90*/  ULDC.64 UR8, c[0x0][0xb10] ;  /* 0x0002c40000087ab9 */ /* 0x000fe20000000a00 */
[----:B------:R-:W-:Y:S01]  /*11da0*/  ISETP.NE.U32.AND P0, PT, RZ, UR4, PT ;  /* 0x00000004ff007c0c */ /* 0x000fe2000bf05070 */
[----:B------:R-:W-:Y:S01]  /*11db0*/  IMAD.MOV.U32 R34, RZ, RZ, RZ ;  /* 0x000000ffff227224 */ /* 0x000fe200078e00ff */
[----:B------:R-:W-:-:S02]  /*11dc0*/  ULDC.64 UR6, c[0x0][0xb08] ;  /* 0x0002c20000067ab9 */ /* 0x000fc40000000a00 */
[----:B------:R-:W-:Y:S02]  /*11dd0*/  ISETP.NE.AND.EX P0, PT, RZ, UR5, PT, P0 ;  /* 0x00000005ff007c0c */ /* 0x000fe4000bf05300 */
[----:B------:R-:W-:-:S04]  /*11de0*/  ISETP.NE.U32.AND P2, PT, RZ, UR8, PT ;  /* 0x00000008ff007c0c */ /* 0x000fc8000bf45070 */
[----:B------:R-:W-:Y:S01]  /*11df0*/  ISETP.NE.AND.EX P2, PT, RZ, UR9, PT, P2 ;  /* 0x00000009ff007c0c */ /* 0x000fe2000bf45320 */
[----:B-1----:R-:W-:Y:S01]  /*11e00*/  IMAD.MOV.U32 R37, RZ, RZ, RZ ;  /* 0x000000ffff257224 */ /* 0x002fe200078e00ff */
[----:B--2---:R-:W-:-:S05]  /*11e10*/  SHF.R.S32.HI R0, RZ, 0x1f, R36 ;  /* 0x0000001fff007819 */ /* 0x004fca0000011424 */
        /* <DEDUP_REMOVED lines=8> */
[----:B------:R-:W-:Y:S01]  /*11ea0*/  ISETP.NE.U32.AND P1, PT, RZ, UR6, PT ;  /* 0x00000006ff007c0c */ /* 0x000fe2000bf25070 */
[----:B-1----:R-:W-:Y:S01]  /*11eb0*/  IMAD.MOV.U32 R0, RZ, RZ, RZ ;  /* 0x000000ffff007224 */ /* 0x002fe200078e00ff */
[----:B------:R-:W-:Y:S02]  /*11ec0*/  ISETP.NE.AND.EX P0, PT, RZ, UR5, PT, P0 ;  /* 0x00000005ff007c0c */ /* 0x000fe4000bf05300 */
[----:B------:R-:W-:Y:S02]  /*11ed0*/  ISETP.NE.AND.EX P1, PT, RZ, UR7, PT, P1 ;  /* 0x00000007ff007c0c */ /* 0x000fe4000bf25310 */
[C---:B0--3--:R-:W-:Y:S02]  /*11ee0*/  IADD3 R4, P4, R29.reuse, UR6, RZ ;  /* 0x000000061d047c10 */ /* 0x049fe4000ff9e0ff */
[----:B--2---:R-:W-:Y:S01]  /*11ef0*/  IADD3 R2, P3, R29, UR4, RZ ;  /* 0x000000041d027c10 */ /* 0x004fe2000ff7e0ff */
[----:B------:R-:W-:Y:S01]  /*11f00*/  ULDC UR4, c[0x0][0x288] ;  /* 0x0000a20000047ab9 */ /* 0x000fe20000000800 */
[----:B------:R-:W-:-:S02]  /*11f10*/  IADD3.X R5, R30, UR7, RZ, P4, !PT ;  /* 0x000000071e057c10 */ /* 0x000fc4000a7fe4ff */
[C---:B------:R-:W-:Y:S02]  /*11f20*/  IADD3.X R3, R30.reuse, UR5, RZ, P3, !PT ;  /* 0x000000051e037c10 */ /* 0x040fe40009ffe4ff */
[----:B------:R-:W-:Y:S01]  /*11f30*/  @P2 IADD3 R6, P3, R29, UR8, RZ ;  /* 0x000000081d062c10 */ /* 0x000fe2000ff7e0ff */
[----:B------:R-:W-:Y:S01]  /*11f40*/  IMAD.U32 R8, RZ, RZ, UR4 ;  /* 0x00000004ff087e24 */ /* 0x000fe2000f8e00ff */
[----:B------:R-:W-:Y:S01]  /*11f50*/  ULDC.64 UR4, c[0x0][0x418] ;  /* 0x0001060000047ab9 */ /* 0x000fe20000000a00 */
[----:B------:R-:W5:Y:S01]  /*11f60*/  @P0 LDG.E R37, desc[UR60][R2.64] ;  /* 0x0000003c02250981 */ /* 0x000f62000c1e1900 */
[----:B------:R-:W-:-:S03]  /*11f70*/  @P2 IADD3.X R7, R30, UR9, RZ, P3, !PT ;  /* 0x000000091e072c10 */ /* 0x000fc60009ffe4ff */
[----:B------:R-:W5:Y:S04]  /*11f80*/  @P1 LDG.E R0, desc[UR60][R4.64] ;  /* 0x0000003c04001981 */ /* 0x000f68000c1e1900 */
        /* <DEDUP_REMOVED lines=15> */
[----:B--2---:R-:W-:-:S05]  /*12080*/  IADD3 R2, -R8, R9, RZ ;  /* 0x0000000908027210 */ /* 0x004fca0007ffe1ff */
[----:B------:R1:W-:Y:S02]  /*12090*/  STL [R1+0x18], R2 ;  /* 0x0000180201007387 */ /* 0x0003e40000100800 */
.L_x_1544:
        /* <DEDUP_REMOVED lines=9> */
.L_x_1545:
        /* <DEDUP_REMOVED lines=9> */
.L_x_1546:
[----:B-12---:R-:W2:Y:S04]  /*121c0*/  @P1 LDG.E R2, desc[UR60][R4.64] ;  /* 0x0000003c04021981 */ /* 0x006ea8000c1e1900 */
[----:B------:R-:W2:Y:S01]  /*121d0*/  @P1 LDG.E R3, desc[UR60][R4.64+0x4] ;  /* 0x0000043c04031981 */ /* 0x000ea2000c1e1900 */
[----:B-----5:R-:W-:Y:S01]  /*121e0*/  IMAD.IADD R7, R7, 0x1, -R34 ;  /* 0x0000000107077824 */ /* 0x020fe200078e0a22 */
        /* <DEDUP_REMOVED lines=14> */
[----:B0-----:R-:W-:Y:S01]  /*122d0*/  @P0 IADD3 R4, R2, 0x5f, RZ ;  /* 0x0000005f02040810 */ /* 0x001fe20007ffe0ff */
        /* <DEDUP_REMOVED lines=16> */
.L_x_1723:
[----:B-1----:R-:W-:Y:S02]  /*123e0*/  ISETP.NE.AND P0, PT, R14, RZ, PT ;  /* 0x000000ff0e00720c */ /* 0x002fe40003f05270 */
[----:B------:R-:W-:-:S11]  /*123f0*/  PLOP3.LUT P6, PT, PT, PT, PT, 0x8, 0x0 ;  /* 0x000000000000781c */ /* 0x000fd60003fce170 */
[----:B------:R-:W-:Y:S05]  /*12400*/  @P0 BRA `(.L_x_1550) ;  /* 0x00000000000c0947 */ /* 0x000fea0003800000 */
[----:B------:R-:W-:-:S03]  /*12410*/  UMOV UR4, 0xffffffff ;  /* 0xffffffff00047882 */ /* 0x000fc60000000000 */
[----:B------:R-:W-:Y:S05]  /*12420*/  BRA.DIV UR4, `(.L_x_1551) ;  /* 0x0000007604207947 */ /* 0x000fea000b800000 */
[----:B------:R-:W-:-:S13]  /*12430*/  ELECT P6, URZ, PT ;  /* 0x00000000003f782f */ /* 0x000fda00038c0000 */
.L_x_1550:
        /* <DEDUP_REMOVED lines=9> */
.L_x_1726:
[----:B------:R-:W-:Y:S05]  /*124d0*/  BSYNC B1 ;  /* 0x0000000000017941 */ /* 0x000fea0003800000 */
.L_x_1552:
[----:B------:R-:W-:Y:S04]  /*124e0*/  BSSY B1, `(.L_x_1554) ;  /* 0x000007b000017945 */ /* 0x000fe80003800000 */
[----:B------:R-:W-:Y:S05]  /*124f0*/  @!P6 BRA `(.L_x_1555) ;  /* 0x0000000400e4e947 */ /* 0x000fea0003800000 */
[----:B------:R-:W1:Y:S01]  /*12500*/  S2R R6, SR_TID.X ;  /* 0x0000000000067919 */ /* 0x000e620000002100 */
[----:B0-----:R-:W-:Y:S01]  /*12510*/  IMAD R3, R24, 0x8, R23 ;  /* 0x0000000818037824 */ /* 0x001fe200078e0217 */
[----:B------:R-:W-:Y:S01]  /*12520*/  BSSY B2, `(.L_x_1556) ;  /* 0x0000006000027945 */ /* 0x000fe20003800000 */
[----:B-1----:R-:W-:Y:S02]  /*12530*/  LOP3.LUT R7, R6, 0x7f, RZ, 0xc0, !PT ;  /* 0x0000007f06077812 */ /* 0x002fe400078ec0ff */
[----:B------:R-:W-:Y:S02]  /*12540*/  SHF.L.U32 R6, R28, 0x1f, RZ ;  /* 0x0000001f1c067819 */ /* 0x000fe400000006ff */
[----:B------:R-:W-:Y:S02]  /*12550*/  ISETP.NE.AND P1, PT, R7, RZ, PT ;  /* 0x000000ff0700720c */ /* 0x000fe40003f25270 */
[----:B------:R-:W0:Y:S02]  /*12560*/  SYNCS.PHASECHK.TRANS64.TRYWAIT P0, [R3+URZ+0x324a0], R6 ;  /* 0x0324a006030075a7 */ /* 0x000e24000800017f */
[----:B0-----:R-:W-:Y:S09]  /*12570*/  @!P0 BRA `(.L_x_1557) ;  /* 0x0000007400008947 */ /* 0x001ff20003800000 */
.L_x_1727:
[----:B------:R-:W-:Y:S05]  /*12580*/  BSYNC B2 ;  /* 0x0000000000027941 */ /* 0x000fea0003800000 */
.L_x_1556:
[----:B------:R-:W-:Y:S04]  /*12590*/  BSSY B2, `(.L_x_1558) ;  /* 0x0000009000027945 */ /* 0x000fe80003800000 */
[----:B------:R-:W-:Y:S05]  /*125a0*/  @P1 BRA `(.L_x_1559) ;  /* 0x00000000001c1947 */ /* 0x000fea0003800000 */
[----:B------:R-:W1:Y:S02]  /*125b0*/  S2R R7, SR_TID.X ;  /* 0x0000000000077919 */ /* 0x000e640000002100 */
[----:B-1----:R-:W-:Y:S01]  /*125c0*/  LOP3.LUT R8, R7, 0x1f, RZ, 0xc0, !PT ;  /* 0x0000001f07087812 */ /* 0x002fe200078ec0ff */
[----:B------:R-:W-:-:S03]  /*125d0*/  IMAD.MOV.U32 R7, RZ, RZ, 0x3000 ;  /* 0x00003000ff077424 */ /* 0x000fc600078e00ff */
[----:B------:R-:W-:Y:S01]  /*125e0*/  ISETP.NE.AND P0, PT, R8, RZ, PT ;  /* 0x000000ff0800720c */ /* 0x000fe20003f05270 */
[----:B------:R1:W-:-:S12]  /*125f0*/  SYNCS.ARRIVE.TRANS64 RZ, [R3+URZ+0x32490], R7 ;  /* 0x0324900703ff79a7 */ /* 0x0003d8000800003f */
[----:B-1----:R-:W-:Y:S05]  /*12600*/  @!P0 BRA `(.L_x_1559) ;  /* 0x0000000000048947 */ /* 0x002fea0003800000 */
[----:B------:R-:W-:Y:S01]  /*12610*/  BPT.TRAP 0x1 ;  /* 0x000000040000795c */ /* 0x000fe20000300000 */
.L_x_1559:
[----:B------:R-:W-:Y:S05]  /*12620*/  BSYNC B2 ;  /* 0x0000000000027941 */ /* 0x000fea0003800000 */
.L_x_1558:
[----:B------:R-:W-:Y:S01]  /*12630*/  IMAD.MOV.U32 R12, RZ, RZ, RZ ;  /* 0x000000ffff0c7224 */ /* 0x000fe200078e00ff */
[----:B------:R-:W-:Y:S01]  /*12640*/  UIADD3 UR4, UP0, UR38, 0x570, URZ ;  /* 0x0000057026047890 */ /* 0x000fe2000ff1e03f */
[----:B------:R-:W-:Y:S01]  /*12650*/  IMAD R8, R24, 0x3000, R23 ;  /* 0x0000300018087824 */ /* 0x000fe200078e0217 */
[----:B------:R-:W-:Y:S01]  /*12660*/  PLOP3.LUT P0, PT, PT, PT, PT, 0x80, 0x0 ;  /* 0x000000000000781c */ /* 0x000fe20003f0f070 */
[----:B------:R-:W-:Y:S01]  /*12670*/  IMAD R7, R2, 0x60, R0 ;  /* 0x0000006002077824 */ /* 0x000fe200078e0200 */
[----:B------:R-:W-:Y:S01]  /*12680*/  R2UR UR10, R12 ;  /* 0x000000000c0a72ca */ /* 0x000fe200000e0000 */
[----:B------:R-:W-:Y:S01]  /*12690*/  VIADD R9, R3, 0x32490 ;  /* 0x0003249003097836 */ /* 0x000fe20000000000 */
[----:B------:R-:W-:Y:S01]  /*126a0*/  IADD3 R8, R8, 0x1c400, RZ ;  /* 0x0001c40008087810 */ /* 0x000fe20007ffe0ff */
[----:B------:R-:W-:Y:S01]  /*126b0*/  VIADD R7, R7, 0xffffffa0 ;  /* 0xffffffa007077836 */ /* 0x000fe20000000000 */
[----:B------:R-:W-:Y:S01]  /*126c0*/  UIADD3.X UR5, URZ, UR39, URZ, UP0, !UPT ;  /* 0x000000273f057290 */ /* 0x000fe200087fe43f */
[----:B------:R-:W-:Y:S01]  /*126d0*/  UMOV UR6, 0x0 ;  /* 0x0000000000067882 */ /* 0x000fe20000000000 */
[----:B------:R-:W-:-:S10]  /*126e0*/  UMOV UR7, 0x12f00000 ;  /* 0x12f0000000077882 */ /* 0x000fd40000000000 */
.L_x_1560:
        /* <DEDUP_REMOVED lines=13> */
.L_x_1728:
[----:B------:R-:W-:Y:S05]  /*127c0*/  BSYNC B2 ;  /* 0x0000000000027941 */ /* 0x000fea0003800000 */
.L_x_1561:
[----:B------:R-:W-:Y:S01]  /*127d0*/  BSSY B2, `(.L_x_1563) ;  /* 0x000000b000027945 */ /* 0x000fe20003800000 */
[----:B------:R-:W-:Y:S02]  /*127e0*/  IMAD.MOV.U32 R10, RZ, RZ, 0x0 ;  /* 0x00000000ff0a7424 */ /* 0x000fe400078e00ff */
[----:B------:R-:W-:Y:S01]  /*127f0*/  IMAD.MOV.U32 R11, RZ, RZ, 0x12f00000 ;  /* 0x12f00000ff0b7424 */ /* 0x000fe200078e00ff */
[----:B------:R-:W-:Y:S06]  /*12800*/  @P1 BRA `(.L_x_1564) ;  /* 0x00000000001c1947 */ /* 0x000fec0003800000 */
[----:B------:R-:W2:Y:S01]  /*12810*/  S2R R8, SR_TID.X ;  /* 0x0000000000087919 */ /* 0x000ea20000002100 */
[----:B01----:R-:W-:-:S04]  /*12820*/  IMAD.MOV.U32 R6, RZ, RZ, 0xc000 ;  /* 0x0000c000ff067424 */ /* 0x003fc800078e00ff */
[----:B------:R3:W-:Y:S01]  /*12830*/  SYNCS.ARRIVE.TRANS64 RZ, [R3+URZ+0x324b0], R6 ;  /* 0x0324b00603ff79a7 */ /* 0x0007e2000800003f */
[----:B--2---:R-:W-:-:S04]  /*12840*/  LOP3.LUT R8, R8, 0x1f, RZ, 0xc0, !PT ;  /* 0x0000001f08087812 */ /* 0x004fc800078ec0ff */
[----:B------:R-:W-:-:S13]  /*12850*/  ISETP.NE.AND P0, PT, R8, RZ, PT ;  /* 0x000000ff0800720c */ /* 0x000fda0003f05270 */
[----:B---3--:R-:W-:Y:S05]  /*12860*/  @!P0 BRA `(.L_x_1564) ;  /* 0x0000000000048947 */ /* 0x008fea0003800000 */
[----:B------:R-:W-:Y:S01]  /*12870*/  BPT.TRAP 0x1 ;  /* 0x000000040000795c */ /* 0x000fe20000300000 */
.L_x_1564:
[----:B------:R-:W-:Y:S05]  /*12880*/  BSYNC B2 ;  /* 0x0000000000027941 */ /* 0x000fea0003800000 */
.L_x_1563:
        /* <DEDUP_REMOVED lines=9> */
.L_x_1565:
        /* <DEDUP_REMOVED lines=15> */
.L_x_1566:
        /* <DEDUP_REMOVED lines=11> */
[----:B------:R-:W-:Y:S01]  /*12ac0*/  UMOV UR10, 0x80 ;  /* 0x00000080000a7882 */ /* 0x000fe20000000000 */
[----:B------:R-:W-:Y:S02]  /*12ad0*/  R2UR UR7, R11 ;  /* 0x000000000b0772ca */ /* 0x000fe400000e0000 */
[----:B------:R-:W-:Y:S02]  /*12ae0*/  PLOP3.LUT P0, PT, PT, PT, PT, 0x80, 0x0 ;  /* 0x000000000000781c */ /* 0x000fe40003f0f070 */
[----:B------:R-:W-:-:S11]  /*12af0*/  IADD3 R8, R6, 0x6400, RZ ;  /* 0x0000640006087810 */ /* 0x000fd60007ffe0ff */
.L_x_1567:
        /* <DEDUP_REMOVED lines=15> */
.L_x_1568:
        /* <DEDUP_REMOVED lines=10> */
.L_x_1555:
[----:B------:R-:W-:Y:S05]  /*12c90*/  BSYNC B1 ;  /* 0x0000000000017941 */ /* 0x000fea0003800000 */
.L_x_1554:
        /* <DEDUP_REMOVED lines=9> */
.L_x_1584:
[----:B------:R-:W-:Y:S05]  /*12d30*/  YIELD ;  /* 0x0000000000007946 */ /* 0x000fea0003800000 */
[----:B------:R-:W-:Y:S04]  /*12d40*/  BSSY B1, `(.L_x_1569) ;  /* 0x000007a000017945 */ /* 0x000fe80003800000 */
[----:B------:R-:W-:Y:S05]  /*12d50*/  @!P6 BRA `(.L_x_1570) ;  /* 0x0000000400e0e947 */ /* 0x000fea0003800000 */
[----:B------:R-:W0:Y:S01]  /*12d60*/  S2R R2, SR_TID.X ;  /* 0x0000000000027919 */ /* 0x000e220000002100 */
[----:B------:R-:W-:Y:S01]  /*12d70*/  IMAD R6, R24, 0x8, R23 ;  /* 0x0000000818067824 */ /* 0x000fe200078e0217 */
[----:B------:R-:W-:Y:S01]  /*12d80*/  BSSY B2, `(.L_x_1571) ;  /* 0x0000006000027945 */ /* 0x000fe20003800000 */
[----:B0-----:R-:W-:Y:S02]  /*12d90*/  LOP3.LUT R3, R2, 0x7f, RZ, 0xc0, !PT ;  /* 0x0000007f02037812 */ /* 0x001fe400078ec0ff */
[----:B------:R-:W-:Y:S02]  /*12da0*/  SHF.L.U32 R2, R28, 0x1f, RZ ;  /* 0x0000001f1c027819 */ /* 0x000fe400000006ff */
[----:B------:R-:W-:Y:S02]  /*12db0*/  ISETP.NE.AND P2, PT, R3, RZ, PT ;  /* 0x000000ff0300720c */ /* 0x000fe40003f45270 */
[----:B------:R-:W0:Y:S02]  /*12dc0*/  SYNCS.PHASECHK.TRANS64.TRYWAIT P1, [R6+URZ+0x324a0], R2 ;  /* 0x0324a002060075a7 */ /* 0x000e24000802017f */
[----:B0-----:R-:W-:Y:S09]  /*12dd0*/  @!P1 BRA `(.L_x_1572) ;  /* 0x0000006c00109947 */ /* 0x001ff20003800000 */
.L_x_1729:
[----:B------:R-:W-:Y:S05]  /*12de0*/  BSYNC B2 ;  /* 0x0000000000027941 */ /* 0x000fea0003800000 */
.L_x_1571:
        /* <DEDUP_REMOVED lines=9> */
.L_x_1574:
[----:B------:R-:W-:Y:S05]  /*12e80*/  BSYNC B2 ;  /* 0x0000000000027941 */ /* 0x000fea0003800000 */
.L_x_1573:
        /* <DEDUP_REMOVED lines=8> */
[----:B------:R-:W-:Y:S01]  /*12f10*/  UIADD3.X UR5, URZ, UR39, URZ, UP0, !UPT ;  /* 0x000000273f057290 */ /* 0x000fe200087fe43f */
[----:B------:R-:W-:Y:S01]  /*12f20*/  UMOV UR6, 0x0 ;  /* 0x0000000000067882 */ /* 0x000fe20000000000 */
[----:B------:R-:W-:-:S10]  /*12f30*/  UMOV UR7, 0x12f00000 ;  /* 0x12f0000000077882 */ /* 0x000fd40000000000 */
.L_x_1575:
        /* <DEDUP_REMOVED lines=13> */
.L_x_1730:
[----:B------:R-:W-:Y:S05]  /*13010*/  BSYNC B2 ;  /* 0x0000000000027941 */ /* 0x000fea0003800000 */
.L_x_1576:
[----:B------:R-:W-:Y:S01]  /*13020*/  BSSY B2, `(.L_x_1578) ;  /* 0x000000b000027945 */ /* 0x000fe20003800000 */
[----:B01----:R-:W-:Y:S02]  /*13030*/  IMAD.MOV.U32 R2, RZ, RZ, 0x0 ;  /* 0x00000000ff027424 */ /* 0x003fe400078e00ff */
[----:B------:R-:W-:Y:S01]  /*13040*/  IMAD.MOV.U32 R3, RZ, RZ, 0x12f00000 ;  /* 0x12f00000ff037424 */ /* 0x000fe200078e00ff */
[----:B------:R-:W-:Y:S06]  /*13050*/  @P2 BRA `(.L_x_1579) ;  /* 0x00000000001c2947 */ /* 0x000fec0003800000 */
[----:B------:R-:W0:Y:S02]  /*13060*/  S2R R7, SR_TID.X ;  /* 0x0000000000077919 */ /* 0x000e240000002100 */
[----:B0-----:R-:W-:Y:S01]  /*13070*/  LOP3.LUT R11, R7, 0x1f, RZ, 0xc0, !PT ;  /* 0x0000001f070b7812 */ /* 0x001fe200078ec0ff */
[----:B------:R-:W-:-:S03]  /*13080*/  IMAD.MOV.U32 R7, RZ, RZ, 0xc000 ;  /* 0x0000c000ff077424 */ /* 0x000fc600078e00ff */
[----:B------:R-:W-:Y:S01]  /*13090*/  ISETP.NE.AND P1, PT, R11, RZ, PT ;  /* 0x000000ff0b00720c */ /* 0x000fe20003f25270 */
[----:B------:R0:W-:-:S12]  /*130a0*/  SYNCS.ARRIVE.TRANS64 RZ, [R6+URZ+0x324b0], R7 ;  /* 0x0324b00706ff79a7 */ /* 0x0001d8000800003f */
[----:B0-----:R-:W-:Y:S05]  /*130b0*/  @!P1 BRA `(.L_x_1579) ;  /* 0x0000000000049947 */ /* 0x001fea0003800000 */
[----:B------:R-:W-:Y:S01]  /*130c0*/  BPT.TRAP 0x1 ;  /* 0x000000040000795c */ /* 0x000fe20000300000 */
.L_x_1579:
[----:B------:R-:W-:Y:S05]  /*130d0*/  BSYNC B2 ;  /* 0x0000000000027941 */ /* 0x000fea0003800000 */
.L_x_1578:
[----:B------:R-:W-:Y:S01]  /*130e0*/  R2UR UR6, R2 ;  /* 0x00000000020672ca */ /* 0x000fe200000e0000 */
[----:B------:R-:W-:Y:S01]  /*130f0*/  IMAD R7, R24, 0xc000, R23 ;  /* 0x0000c00018077824 */ /* 0x000fe200078e0217 */
[----:B------:R-:W-:Y:S01]  /*13100*/  R2UR UR7, R3 ;  /* 0x00000000030772ca */ /* 0x000fe200000e0000 */
[----:B------:R-:W-:Y:S01]  /*13110*/  UIADD3 UR4, UP0, UR38, 0x670, URZ ;  /* 0x0000067026047890 */ /* 0x000fe2000ff1e03f */
[----:B------:R-:W-:Y:S01]  /*13120*/  R2UR UR10, R10 ;  /* 0x000000000a0a72ca */ /* 0x000fe200000e0000 */
[----:B------:R-:W-:Y:S01]  /*13130*/  VIADD R6, R6, 0x324b0 ;  /* 0x000324b006067836 */ /* 0x000fe20000000000 */
[----:B------:R-:W-:Y:S01]  /*13140*/  PLOP3.LUT P1, PT, PT, PT, PT, 0x80, 0x0 ;  /* 0x000000000000781c */ /* 0x000fe20003f2f070 */
[----:B------:R-:W-:Y:S01]  /*13150*/  VIADD R10, R7, 0x400 ;  /* 0x00000400070a7836 */ /* 0x000fe20000000000 */
[----:B------:R-:W-:-:S12]  /*13160*/  UIADD3.X UR5, URZ, UR39, URZ, UP0, !UPT ;  /* 0x000000273f057290 */ /* 0x000fd800087fe43f */
.L_x_1580:
        /* <DEDUP_REMOVED lines=15> */
.L_x_1581:
        /* <DEDUP_REMOVED lines=15> */
.L_x_1582:
        /* <DEDUP_REMOVED lines=15> */
.L_x_1583:
        /* <DEDUP_REMOVED lines=10> */
.L_x_1570:
[----:B------:R-:W-:Y:S05]  /*134e0*/  BSYNC B1 ;  /* 0x0000000000017941 */ /* 0x000fea0003800000 */
.L_x_1569:
        /* <DEDUP_REMOVED lines=8> */
.L_x_1548:
[----:B------:R-:W-:Y:S05]  /*13570*/  BSYNC B0 ;  /* 0x0000000000007941 */ /* 0x000fea0003800000 */
.L_x_1547:
        /* <DEDUP_REMOVED lines=23> */
.L_x_1586:
        /* <DEDUP_REMOVED lines=10> */
[----:B0-----:R-:W0:Y:S01]  /*13790*/  LDC.64 R2, c[0x4][R2] ;  /* 0x0100000002027b82 */ /* 0x001e220000000a00 */
        /* <DEDUP_REMOVED lines=9> */
.L_x_1589:
[----:B------:R-:W-:Y:S05]  /*13830*/  BSYNC B6 ;  /* 0x0000000000067941 */ /* 0x000fea0003800000 */
.L_x_1588:
        /* <DEDUP_REMOVED lines=20> */
.L_x_1592:
        /* <DEDUP_REMOVED lines=15> */
.L_x_1591:
[----:B------:R-:W-:Y:S05]  /*13a70*/  BSYNC B6 ;  /* 0x0000000000067941 */ /* 0x000fea0003800000 */
.L_x_1590:
        /* <DEDUP_REMOVED lines=9> */
[----:B------:R-:W-:Y:S01]  /*13b10*/  LOP3.LUT R22, R22, 0xffffffdf, RZ, 0xc0, !PT ;  /* 0xffffffdf16167812 */ /* 0x000fe200078ec0ff */
[----:B------:R-:W-:Y:S01]  /*13b20*/  ULDC UR4, c[0x0][0x320] ;  /* 0x0000c80000047ab9 */ /* 0x000fe20000000800 */
[----:B0-----:R-:W-:-:S05]  /*13b30*/  @P0 IADD3.X R3, R30, UR5, RZ, P1, !PT ;  /* 0x000000051e030c10 */ /* 0x001fca0008ffe4ff */
[----:B------:R0:W5:Y:S01]  /*13b40*/  @P0 LDG.E R32, desc[UR60][R2.64] ;  /* 0x0000003c02200981 */ /* 0x000162000c1e1900 */
[----:B-1----:R-:W-:Y:S02]  /*13b50*/  ISETP.NE.AND P1, PT, R10, 0x1, PT ;  /* 0x000000010a00780c */ /* 0x002fe40003f25270 */
[C---:B----4-:R-:W-:Y:S02]  /*13b60*/  LOP3.LUT R0, R31.reuse, 0x7f, RZ, 0xc0, !PT ;  /* 0x0000007f1f007812 */ /* 0x050fe400078ec0ff */
[----:B------:R-:W-:-:S09]  /*13b70*/  SHF.L.U32 R31, R31, 0x4, RZ ;  /* 0x000000041f1f7819 */ /* 0x000fd200000006ff */
[----:B------:R-:W1:Y:S01]  /*13b80*/  @P1 LDC R5, c[0x0][0x434] ;  /* 0x00010d00ff051b82 */ /* 0x000e620000000800 */
[----:B------:R-:W-:-:S04]  /*13b90*/  SHF.R.U32.HI R0, RZ, 0x3, R0 ;  /* 0x00000003ff007819 */ /* 0x000fc80000011600 */
[----:B------:R-:W-:-:S03]  /*13ba0*/  LOP3.LUT R31, R0, 0x70, R31, 0xf8, !PT ;  /* 0x00000070001f7812 */ /* 0x000fc600078ef81f */
[----:B0-----:R-:W0:Y:S01]  /*13bb0*/  @P1 LDC R2, c[0x0][0x438] ;  /* 0x00010e00ff021b82 */ /* 0x001e220000000800 */
        /* <DEDUP_REMOVED lines=10> */
[--C-:B------:R-:W-:Y:S01]  /*13c60*/  @!P0 SHF.R.S32.HI R7, RZ, 0x1f, R9.reuse ;  /* 0x0000001fff078819 */ /* 0x100fe20000011409 */
[----:B------:R-:W-:Y:S01]  /*13c70*/  @!P0 IMAD.MOV.U32 R6, RZ, RZ, R9 ;  /* 0x000000ffff068224 */ /* 0x000fe200078e0009 */
[----:B-----5:R-:W-:-:S03]  /*13c80*/  SHF.R.S32.HI R35, RZ, 0x1f, R32 ;  /* 0x0000001fff237819 */ /* 0x020fc60000011420 */
[----:B0-----:R-:W-:-:S04]  /*13c90*/  @!P0 IMAD.WIDE.U32 R6, R32, R2, R6 ;  /* 0x0000000220068225 */ /* 0x001fc800078e0006 */
[----:B------:R-:W-:-:S04]  /*13ca0*/  @!P0 IMAD R2, R35, R2, RZ ;  /* 0x0000000223028224 */ /* 0x000fc800078e02ff */
[----:B------:R-:W-:Y:S01]  /*13cb0*/  @!P0 IMAD R3, R32, R3, R2 ;  /* 0x0000000320038224 */ /* 0x000fe200078e0202 */
[----:B-1----:R-:W-:-:S03]  /*13cc0*/  @!P0 LEA R4, P1, R6, R4, 0x2 ;  /* 0x0000000406048211 */ /* 0x002fc600078210ff */
[----:B------:R-:W-:-:S05]  /*13cd0*/  @!P0 IMAD.IADD R3, R7, 0x1, R3 ;  /* 0x0000000107038824 */ /* 0x000fca00078e0203 */
[----:B------:R-:W-:-:S05]  /*13ce0*/  @!P0 LEA.HI.X R5, R6, R5, R3, 0x2, P1 ;  /* 0x0000000506058211 */ /* 0x000fca00008f1403 */
[----:B------:R-:W2:Y:S01]  /*13cf0*/  @!P0 LDG.E R11, desc[UR60][R4.64] ;  /* 0x0000003c040b8981 */ /* 0x000ea2000c1e1900 */
[----:B------:R-:W0:Y:S01]  /*13d00*/  S2R R20, SR_TID.X ;  /* 0x0000000000147919 */ /* 0x000e220000002100 */
[----:B------:R-:W-:Y:S01]  /*13d10*/  IMAD.MOV R2, RZ, RZ, -R9 ;  /* 0x000000ffff027224 */ /* 0x000fe200078e0a09 */
[----:B------:R-:W-:-:S03]  /*13d20*/  ISETP.GT.U32.AND P1, PT, R31, 0x5f, PT ;  /* 0x0000005f1f00780c */ /* 0x000fc60003f24070 */
[----:B------:R-:W-:Y:S01]  /*13d30*/  IMAD R0, R10, R2, R0 ;  /* 0x000000020a007224 */ /* 0x000fe200078e0200 */
[----:B---3--:R-:W-:-:S04]  /*13d40*/  ISETP.NE.AND P0, PT, R21, 0x3, PT ;  /* 0x000000031500780c */ /* 0x008fc80003f05270 */
[----:B------:R-:W-:Y:S05]  /*13d50*/  STL [R1+0x4], R0 ;  /* 0x0000040001007387 */ /* 0x000fea0000100800 */
[----:B------:R-:W-:-:S04]  /*13d60*/  @P1 LOP3.LUT R22, R22, 0x20, RZ, 0xfc, !PT ;  /* 0x0000002016161812 */ /* 0x000fc800078efcff */
[----:B------:R-:W-:-:S04]  /*13d70*/  LOP3.LUT R22, R22, 0xffffffbf, RZ, 0xc0, !PT ;  /* 0xffffffbf16167812 */ /* 0x000fc800078ec0ff */
[----:B------:R-:W-:-:S04]  /*13d80*/  @P0 LOP3.LUT R22, R22, 0x40, RZ, 0xfc, !PT ;  /* 0x0000004016160812 */ /* 0x000fc800078efcff */
[----:B------:R-:W-:Y:S01]  /*13d90*/  LOP3.LUT R22, R22, 0xfffffffe, RZ, 0xc0, !PT ;  /* 0xfffffffe16167812 */ /* 0x000fe200078ec0ff */
[----:B------:R-:W-:Y:S01]  /*13da0*/  UMOV UR5, 0xffffffff ;  /* 0xffffffff00057882 */ /* 0x000fe20000000000 */
[----:B--2---:R0:W-:Y:S02]  /*13db0*/  STL [R1], R11 ;  /* 0x0000000b01007387 */ /* 0x0041e40000100800 */
[C---:B0-----:R-:W-:Y:S01]  /*13dc0*/  SHF.L.U32 R11, R20.reuse, 0x3, RZ ;  /* 0x00000003140b7819 */ /* 0x041fe200000006ff */
[----:B------:R-:W-:-:S03]  /*13dd0*/  IMAD.SHL.U32 R20, R20, 0x8, RZ ;  /* 0x0000000814147824 */ /* 0x000fc600078e00ff */
[----:B------:R-:W-:Y:S02]  /*13de0*/  LOP3.LUT R11, R11, 0x38, RZ, 0xc0, !PT ;  /* 0x000000380b0b7812 */ /* 0x000fe400078ec0ff */
[----:B------:R-:W-:Y:S02]  /*13df0*/  LOP3.LUT R20, R20, 0x38, RZ, 0xc0, !PT ;  /* 0x0000003814147812 */ /* 0x000fe400078ec0ff */
[----:B------:R-:W-:Y:S02]  /*13e00*/  ISETP.GE.AND P1, PT, R11, UR4, PT ;  /* 0x000000040b007c0c */ /* 0x000fe4000bf26270 */
[----:B------:R-:W-:-:S04]  /*13e10*/  LOP3.LUT R12, R20, 0x40, RZ, 0xfc, !PT ;  /* 0x00000040140c7812 */ /* 0x000fc800078efcff */
[----:B------:R-:W-:Y:S02]  /*13e20*/  ISETP.GE.AND P2, PT, R12, UR4, PT ;  /* 0x000000040c007c0c */ /* 0x000fe4000bf46270 */
[----:B------:R-:W-:-:S05]  /*13e30*/  LOP3.LUT R12, R11, 0x80, RZ, 0xfc, !PT ;  /* 0x000000800b0c7812 */ /* 0x000fca00078efcff */
[----:B------:R-:W-:-:S04]  /*13e40*/  @P1 LOP3.LUT R22, R22, 0x1, RZ, 0xfc, !PT ;  /* 0x0000000116161812 */ /* 0x000fc800078efcff */
[----:B------:R-:W-:Y:S02]  /*13e50*/  LOP3.LUT R22, R22, 0xffffffef, RZ, 0xc0, !PT ;  /* 0xffffffef16167812 */ /* 0x000fe400078ec0ff */
[----:B------:R-:W-:Y:S02]  /*13e60*/  LOP3.LUT R11, R11, 0xc0, RZ, 0xfc, !PT ;  /* 0x000000c00b0b7812 */ /* 0x000fe400078efcff */
[----:B------:R-:W-:Y:S02]  /*13e70*/  ISETP.GE.AND P3, PT, R12, UR4, PT ;  /* 0x000000040c007c0c */ /* 0x000fe4000bf66270 */
[----:B------:R-:W-:Y:S02]  /*13e80*/  @P2 LOP3.LUT R22, R22, 0x10, RZ, 0xfc, !PT ;  /* 0x0000001016162812 */ /* 0x000fe400078efcff */
[----:B------:R-:W-:Y:S02]  /*13e90*/  ISETP.GE.AND P2, PT, R11, UR4, PT ;  /* 0x000000040b007c0c */ /* 0x000fe4000bf46270 */
[----:B------:R-:W-:-:S04]  /*13ea0*/  LOP3.LUT R22, R22, 0xfffffffb, RZ, 0xc0, !PT ;  /* 0xfffffffb16167812 */ /* 0x000fc800078ec0ff */
[----:B------:R-:W-:-:S04]  /*13eb0*/  LOP3.LUT R22, R22, 0xfffffff7, RZ, 0xc0, !PT ;  /* 0xfffffff716167812 */ /* 0x000fc800078ec0ff */
[----:B------:R-:W-:-:S04]  /*13ec0*/  @P3 LOP3.LUT R22, R22, 0x8, RZ, 0xfc, !PT ;  /* 0x0000000816163812 */ /* 0x000fc800078efcff */
[----:B------:R-:W-:Y:S01]  /*13ed0*/  @P2 LOP3.LUT R22, R22, 0x4, RZ, 0xfc, !PT ;  /* 0x0000000416162812 */ /* 0x000fe200078efcff */
[----:B------:R-:W-:Y:S06]  /*13ee0*/  BRA.DIV UR5, `(.L_x_1593) ;  /* 0x0000005a05f47947 */ /* 0x000fec000b800000 */
.L_x_1733:
[----:B------:R-:W-:Y:S02]  /*13ef0*/  SEL R0, RZ, 0x1, P1 ;  /* 0x00000001ff007807 */ /* 0x000fe40000800000 */
[----:B------:R-:W-:-:S03]  /*13f00*/  SHF.R.S32.HI R29, RZ, 0x1f, R18 ;  /* 0x0000001fff1d7819 */ /* 0x000fc60000011412 */
[----:B------:R0:W-:Y:S01]  /*13f10*/  STL [R1+0x60], R0 ;  /* 0x0000600001007387 */ /* 0x0001e20000100800 */
[----:B------:R-:W-:Y:S05]  /*13f20*/  @!P0 BRA `(.L_x_1594) ;  /* 0x0000000000048947 */ /* 0x000fea0003800000 */
[----:B------:R-:W-:Y:S01]  /*13f30*/  BPT.TRAP 0x1 ;  /* 0x000000040000795c */ /* 0x000fe20000300000 */
.L_x_1594:
[----:B------:R-:W-:Y:S01]  /*13f40*/  IMAD R30, R25, 0x8, R23 ;  /* 0x00000008191e7824 */ /* 0x000fe200078e0217 */
[----:B0-----:R-:W-:Y:S01]  /*13f50*/  SHF.L.U32 R0, R27, 0x1f, RZ ;  /* 0x0000001f1b007819 */ /* 0x001fe200000006ff */
[----:B------:R-:W-:Y:S03]  /*13f60*/  BSSY B0, `(.L_x_1595) ;  /* 0x0000003000007945 */ /* 0x000fe60003800000 */
[----:B------:R-:W0:Y:S02]  /*13f70*/  SYNCS.PHASECHK.TRANS64.TRYWAIT P0, [R30+URZ+0x32440], R0 ;  /* 0x032440001e0075a7 */ /* 0x000e24000800017f */
[----:B0-----:R-:W-:Y:S05]  /*13f80*/  @!P0 BRA `(.L_x_1596) ;  /* 0x0000005c00008947 */ /* 0x001fea0003800000 */
.L_x_1734:
[----:B------:R-:W-:Y:S05]  /*13f90*/  BSYNC B0 ;  /* 0x0000000000007941 */ /* 0x000fea0003800000 */
.L_x_1595:
[----:B------:R-:W0:Y:S01]  /*13fa0*/  LDL R2, [R1+0x4] ;  /* 0x0000040001027983 */ /* 0x000e220000100800 */
[----:B------:R-:W-:-:S03]  /*13fb0*/  ULDC.64 UR4, c[0x0][0x300] ;  /* 0x0000c00000047ab9 */ /* 0x000fc60000000a00 */
[----:B------:R-:W2:Y:S04]  /*13fc0*/  LDL R4, [R1] ;  /* 0x0000000001047983 */ /* 0x000ea80000100800 */
[----:B------:R-:W3:Y:S01]  /*13fd0*/  LDL R7, [R1+0x14] ;  /* 0x0000140001077983 */ /* 0x000ee20000100800 */
[----:B------:R-:W-:Y:S02]  /*13fe0*/  LOP3.LUT R22, R22, 0xfffffffd, RZ, 0xc0, !PT ;  /* 0xfffffffd16167812 */ /* 0x000fe400078ec0ff */
[----:B0-----:R-:W-:Y:S02]  /*13ff0*/  SHF.R.S32.HI R0, RZ, 0x1f, R2 ;  /* 0x0000001fff007819 */ /* 0x001fe40000011402 */
[----:B--2---:R-:W-:-:S03]  /*14000*/  SHF.R.S32.HI R5, RZ, 0x1f, R4 ;  /* 0x0000001fff057819 */ /* 0x004fc60000011404 */
[----:B------:R0:W-:Y:S01]  /*14010*/  STL [R1+0x4c], R0 ;  /* 0x00004c0001007387 */ /* 0x0001e20000100800 */
[----:B---3--:R-:W-:-:S03]  /*14020*/  IMAD R31, R8, -0x60, R7 ;  /* 0xffffffa0081f7824 */ /* 0x008fc600078e0207 */
[----:B------:R1:W-:Y:S01]  /*14030*/  STL [R1+0x54], R5 ;  /* 0x0000540501007387 */ /* 0x0003e20000100800 */
[----:B0-----:R-:W-:-:S04]  /*14040*/  IMAD R0, R0, UR4, RZ ;  /* 0x0000000400007c24 */ /* 0x001fc8000f8e02ff */
[C---:B------:R-:W-:Y:S02]  /*14050*/  IMAD R0, R2.reuse, UR5, R0 ;  /* 0x0000000502007c24 */ /* 0x040fe4000f8e0200 */
[----:B------:R-:W-:Y:S01]  /*14060*/  IMAD.WIDE.U32 R2, R2, UR4, RZ ;  /* 0x0000000402027c25 */ /* 0x000fe2000f8e00ff */
[----:B------:R-:W-:-:S03]  /*14070*/  ULDC.64 UR4, c[0x0][0x310] ;  /* 0x0000c40000047ab9 */ /* 0x000fc60000000a00 */
[----:B------:R-:W-:Y:S02]  /*14080*/  IMAD.IADD R3, R3, 0x1, R0 ;  /* 0x0000000103037824 */ /* 0x000fe400078e0200 */
[----:B------:R-:W-:Y:S02]  /*14090*/  IMAD R0, R5, UR4, RZ ;  /* 0x0000000405007c24 */ /* 0x000fe4000f8e02ff */
[----:B------:R-:W-:-:S04]  /*140a0*/  IMAD.WIDE.U32 R2, R4, UR4, R2 ;  /* 0x0000000404027c25 */ /* 0x000fc8000f8e0002 */
[----:B------:R-:W-:Y:S01]  /*140b0*/  IMAD R0, R4, UR5, R0 ;  /* 0x0000000504007c24 */ /* 0x000fe2000f8e0200 */
[----:B------:R-:W-:Y:S01]  /*140c0*/  ULDC.64 UR4, c[0x0][0x308] ;  /* 0x0000c20000047ab9 */ /* 0x000fe20000000a00 */
[----:B------:R-:W1:Y:S02]  /*140d0*/  S2R R4, SR_TID.X ;  /* 0x0000000000047919 */ /* 0x000e640000002100 */
[----:B------:R-:W-:Y:S02]  /*140e0*/  IMAD.IADD R3, R3, 0x1, R0 ;  /* 0x0000000103037824 */ /* 0x000fe400078e0200 */
[----:B------:R-:W-:Y:S02]  /*140f0*/  IMAD R0, R29, UR4, RZ ;  /* 0x000000041d007c24 */ /* 0x000fe4000f8e02ff */
[----:B------:R-:W-:-:S04]  /*14100*/  IMAD.WIDE.U32 R2, R18, UR4, R2 ;  /* 0x0000000412027c25 */ /* 0x000fc8000f8e0002 */
[----:B------:R-:W-:Y:S01]  /*14110*/  IMAD R0, R18, UR5, R0 ;  /* 0x0000000512007c24 */ /* 0x000fe2000f8e0200 */
[----:B------:R-:W-:Y:S01]  /*14120*/  ULDC.64 UR4, c[0x0][0x2e8] ;  /* 0x0000ba0000047ab9 */ /* 0x000fe20000000a00 */
[----:B-1----:R-:W-:Y:S02]  /*14130*/  LOP3.LUT R5, R4, 0x7f, RZ, 0xc0, !PT ;  /* 0x0000007f04057812 */ /* 0x002fe400078ec0ff */
        /* <DEDUP_REMOVED lines=18> */
[----:B0-----:R-:W-:-:S04]  /*14260*/  @P0 LEA R3, P1, R7, R3, 0x1 ;  /* 0x0000000307030211 */ /* 0x001fc800078208ff */
[----:B-1----:R-:W-:-:S04]  /*14270*/  @P0 IADD3.X R2, RZ, R2, RZ, P1, !PT ;  /* 0x00000002ff020210 */ /* 0x002fc80000ffe4ff */
        /* <DEDUP_REMOVED lines=41> */
[----:B0-----:R-:W-:-:S04]  /*14510*/  @P0 LEA R3, P1, R7, R3, 0x1 ;  /* 0x0000000307030211 */ /* 0x001fc800078208ff */
[----:B-1----:R-:W-:-:S04]  /*14520*/  @P0 IADD3.X R2, RZ, R2, RZ, P1, !PT ;  /* 0x00000002ff020210 */ /* 0x002fc80000ffe4ff */
[----:B------:R-:W-:-:S04]  /*14530*/  @P0 LOP3.LUT R3, R3, R2, RZ, 0x3c, !PT ;  /* 0x0000000203030212 */ /* 0x000fc800078e3cff */
[----:B------:R-:W-:-:S04]  /*14540*/  @P0 LOP3.LUT R2, R3, R2, RZ, 0x3c, !PT ;  /* 0x0000000203020212 */ /* 0x000fc800078e3cff */
[----:B------:R-:W-:-:S05]  /*14550*/  @P0 LOP3.LUT R3, R3, R2, RZ, 0x3c, !PT ;  /* 0x0000000203030212 */ /* 0x000fca00078e3cff */
[----:B--23--:R1:W-:Y:S02]  /*14560*/  @P0 LDGSTS.E.BYPASS.LTC128B.128 [R6+0x1e400], desc[UR60][R2.64], !P2 ;  /* 0x1e40000002060fae */ /* 0x00c3e4000d101d7c */
.L_x_1748:
        /* <DEDUP_REMOVED lines=10> */
.L_x_1598:
        /* <DEDUP_REMOVED lines=11> */
.L_x_1599:
[----:B------:R1:W5:Y:S01]  /*146c0*/  LDL.LU R0, [R1+0x20] ;  /* 0x0000200001007983 */ /* 0x0003620000300800 */
[----:B------:R1:W-:Y:S02]  /*146d0*/  SYNCS.ARRIVE.TRANS64.A1T0 RZ, [R30+URZ+0x32430], RZ ;  /* 0x032430ff1eff79a7 */ /* 0x0003e4000810003f */
[----:B------:R-:W-:Y:S05]  /*146e0*/  WARPSYNC.ALL ;  /* 0x0000000000007948 */ /* 0x000fea0003800000 */
[----:B------:R-:W-:Y:S01]  /*146f0*/  ULDC.64 UR4, c[0x0][0xaf8] ;  /* 0x0002be0000047ab9 */ /* 0x000fe20000000a00 */
[----:B------:R-:W-:Y:S01]  /*14700*/  BSSY B6, `(.L_x_1600) ;  /* 0x000001d000067945 */ /* 0x000fe20003800000 */
[----:B------:R-:W-:Y:S01]  /*14710*/  BAR.SYNC.DEFER_BLOCKING 0x8, 0x180 ;  /* 0x0206000000007b1d */ /* 0x000fe20000010000 */
[----:B------:R-:W-:-:S04]  /*14720*/  ISETP.NE.U32.AND P0, PT, RZ, UR4, PT ;  /* 0x00000004ff007c0c */ /* 0x000fc8000bf05070 */
[----:B------:R-:W-:-:S04]  /*14730*/  ISETP.NE.AND.EX P0, PT, RZ, UR5, PT, P0 ;  /* 0x00000005ff007c0c */ /* 0x000fc8000bf05300 */
[----:B0-----:R-:W-:-:S05]  /*14740*/  SEL R3, R36, RZ, !P0 ;  /* 0x000000ff24037207 */ /* 0x001fca0004000000 */
[----:B------:R0:W-:Y:S01]  /*14750*/  STL [R1+0x10], R3 ;  /* 0x0000100301007387 */ /* 0x0001e20000100800 */
[----:B-----5:R-:W-:Y:S01]  /*14760*/  SEL R2, R0, RZ, !P0 ;  /* 0x000000ff00027207 */ /* 0x020fe20004000000 */
[----:B------:R-:W-:-:S04]  /*14770*/  VIADD R0, R23, 0x18400 ;  /* 0x0001840017007836 */ /* 0x000fc80000000000 */
[----:B------:R0:W-:Y:S01]  /*14780*/  STL [R1+0x3c], R2 ;  /* 0x00003c0201007387 */ /* 0x0001e20000100800 */
        /* <DEDUP_REMOVED lines=20> */
.L_x_1601:
[----:B------:R-:W-:Y:S05]  /*148d0*/  BSYNC B6 ;  /* 0x0000000000067941 */ /* 0x000fea0003800000 */
.L_x_1600:
[----:B0-----:R-:W2:Y:S01]  /*148e0*/  LDL R0, [R1+0x34] ;  /* 0x0000340001007983 */ /* 0x001ea20000100800 */
[----:B------:R-:W0:Y:S03]  /*148f0*/  LDC R6, c[0x0][0x448] ;  /* 0x00011200ff067b82 */ /* 0x000e260000000800 */
[----:B------:R-:W3:Y:S04]  /*14900*/  LDL R21, [R1+0x3c] ;  /* 0x00003c0001157983 */ /* 0x000ee80000100800 */
[----:B------:R-:W4:Y:S01]  /*14910*/  LDL R20, [R1+0x10] ;  /* 0x0000100001147983 */ /* 0x000f220000100800 */
[----:B------:R-:W1:Y:S01]  /*14920*/  S2R R2, SR_TID.X ;  /* 0x0000000000027919 */ /* 0x000e620000002100 */
[----:B------:R-:W-:Y:S01]  /*14930*/  SHF.L.U32 R17, R17, 0x7, RZ ;  /* 0x0000000711117819 */ /* 0x000fe200000006ff */
[----:B------:R-:W-:Y:S01]  /*14940*/  ULDC.64 UR4, c[0x0][0x298] ;  /* 0x0000a60000047ab9 */ /* 0x000fe20000000a00 */
[----:B------:R0:W5:Y:S02]  /*14950*/  LDL R9, [R1+0x18] ;  /* 0x0000180001097983 */ /* 0x0001640000100800 */
[----:B0-----:R-:W-:-:S13]  /*14960*/  ISETP.NE.AND P0, PT, R6, 0x1, PT ;  /* 0x000000010600780c */ /* 0x001fda0003f05270 */
[----:B------:R-:W0:Y:S01]  /*14970*/  @P0 LDC R3, c[0x0][0x450] ;  /* 0x00011400ff030b82 */ /* 0x000e220000000800 */
[----:B-1----:R-:W-:-:S04]  /*14980*/  LOP3.LUT R2, R2, 0x7f, RZ, 0xc0, !PT ;  /* 0x0000007f02027812 */ /* 0x002fc800078ec0ff */
[----:B------:R-:W-:Y:S01]  /*14990*/  SHF.R.U32.HI R2, RZ, 0x3, R2 ;  /* 0x00000003ff027819 */ /* 0x000fe20000011602 */
[----:B------:R-:W1:Y:S02]  /*149a0*/  S2R R5, SR_TID.X ;  /* 0x0000000000057919 */ /* 0x000e640000002100 */
[----:B-1----:R-:W-:-:S04]  /*149b0*/  SHF.L.U32 R7, R5, 0x3, RZ ;  /* 0x0000000305077819 */ /* 0x002fc800000006ff */
[----:B------:R-:W-:Y:S01]  /*149c0*/  LOP3.LUT R7, R7, 0x38, RZ, 0xc0, !PT ;  /* 0x0000003807077812 */ /* 0x000fe200078ec0ff */
[----:B--2---:R-:W-:Y:S02]  /*149d0*/  IMAD.MOV.U32 R4, RZ, RZ, R0 ;  /* 0x000000ffff047224 */ /* 0x004fe400078e0000 */
[----:B------:R-:W1:Y:S02]  /*149e0*/  S2R R0, SR_TID.X ;  /* 0x0000000000007919 */ /* 0x000e640000002100 */
[----:B-1----:R-:W-:-:S05]  /*149f0*/  IMAD.SHL.U32 R0, R0, 0x10, RZ ;  /* 0x0000001000007824 */ /* 0x002fca00078e00ff */
[----:B------:R-:W-:Y:S02]  /*14a00*/  LOP3.LUT R0, R2, 0x70, R0, 0xf8, !PT ;  /* 0x0000007002007812 */ /* 0x000fe400078ef800 */
[----:B------:R-:W1:Y:S02]  /*14a10*/  @P0 LDC R2, c[0x0][0x44c] ;  /* 0x00011300ff020b82 */ /* 0x000e640000000800 */
[----:B------:R-:W-:Y:S01]  /*14a20*/  LOP3.LUT R36, R0, R17, RZ, 0xfc, !PT ;  /* 0x0000001100247212 */ /* 0x000fe200078efcff */
[----:B------:R-:W-:-:S04]  /*14a30*/  IMAD R4, R4, UR4, RZ ;  /* 0x0000000404047c24 */ /* 0x000fc8000f8e02ff */
[----:B------:R-:W-:Y:S02]  /*14a40*/  IMAD.MOV.U32 R0, RZ, RZ, R36 ;  /* 0x000000ffff007224 */ /* 0x000fe400078e0024 */
[----:B------:R-:W-:Y:S02]  /*14a50*/  IMAD R4, R37, UR5, R4 ;  /* 0x0000000525047c24 */ /* 0x000fe4000f8e0204 */
[----:B-1----:R-:W-:-:S05]  /*14a60*/  @P0 IMAD.HI.U32 R2, R36, R2, RZ ;  /* 0x0000000224020227 */ /* 0x002fca00078e00ff */
[----:B0-----:R-:W-:Y:S01]  /*14a70*/  @P0 SHF.R.U32.HI R0, RZ, R3, R2 ;  /* 0x00000003ff000219 */ /* 0x001fe20000011602 */
        /* <DEDUP_REMOVED lines=9> */
[----:B----4-:R-:W-:-:S04]  /*14b10*/  IMAD.WIDE.U32 R2, R20, UR4, R2 ;  /* 0x0000000414027c25 */ /* 0x010fc8000f8e0002 */
[----:B------:R-:W-:Y:S01]  /*14b20*/  IMAD R4, R20, UR5, R4 ;  /* 0x0000000514047c24 */ /* 0x000fe2000f8e0204 */
[----:B------:R-:W-:-:S03]  /*14b30*/  ULDC.64 UR4, c[0x0][0x2d0] ;  /* 0x0000b40000047ab9 */ /* 0x000fc60000000a00 */
[----:B------:R-:W-:Y:S01]  /*14b40*/  IMAD.IADD R3, R3, 0x1, R4 ;  /* 0x0000000103037824 */ /* 0x000fe200078e0204 */
[----:B------:R-:W-:-:S05]  /*14b50*/  SHF.R.S32.HI R4, RZ, 0x1f, R0 ;  /* 0x0000001fff047819 */ /* 0x000fca0000011400 */
[----:B------:R-:W-:Y:S02]  /*14b60*/  IMAD R4, R4, UR4, RZ ;  /* 0x0000000404047c24 */ /* 0x000fe4000f8e02ff */
[----:B------:R-:W-:-:S04]  /*14b70*/  IMAD.WIDE.U32 R2, R0, UR4, R2 ;  /* 0x0000000400027c25 */ /* 0x000fc8000f8e0002 */
[----:B------:R-:W-:Y:S01]  /*14b80*/  IMAD R4, R0, UR5, R4 ;  /* 0x0000000500047c24 */ /* 0x000fe2000f8e0204 */
[----:B------:R-:W-:Y:S01]  /*14b90*/  ULDC.64 UR4, c[0x0][0x2c8] ;  /* 0x0000b20000047ab9 */ /* 0x000fe20000000a00 */
[----:B------:R-:W-:-:S04]  /*14ba0*/  IMAD.MOV R0, RZ, RZ, -R0 ;  /* 0x000000ffff007224 */ /* 0x000fc800078e0a00 */
[----:B------:R-:W-:Y:S02]  /*14bb0*/  IMAD R0, R6, R0, R36 ;  /* 0x0000000006007224 */ /* 0x000fe400078e0224 */
[----:B------:R-:W-:-:S03]  /*14bc0*/  IMAD.IADD R3, R3, 0x1, R4 ;  /* 0x0000000103037824 */ /* 0x000fc600078e0204 */
[----:B------:R-:W-:Y:S01]  /*14bd0*/  SHF.R.S32.HI R4, RZ, 0x1f, R0 ;  /* 0x0000001fff047819 */ /* 0x000fe20000011400 */
[----:B------:R-:W-:-:S04]  /*14be0*/  IMAD.WIDE.U32 R2, R0, UR4, R2 ;  /* 0x0000000400027c25 */ /* 0x000fc8000f8e0002 */
[----:B------:R-:W-:-:S04]  /*14bf0*/  IMAD R4, R4, UR4, RZ ;  /* 0x0000000404047c24 */ /* 0x000fc8000f8e02ff */
        /* <DEDUP_REMOVED lines=14> */
[----:B------:R-:W1:Y:S03]  /*14ce0*/  SHFL.IDX PT, R4, R3, RZ, 0x181f ;  /* 0x00181fff03047589 */ /* 0x000e6600000e0000 */
[C---:B------:R-:W-:Y:S01]  /*14cf0*/  VIADD R6, R17.reuse, 0x10 ;  /* 0x0000001011067836 */ /* 0x040fe20000000000 */
[C---:B------:R-:W-:Y:S01]  /*14d00*/  ISETP.GE.AND P0, PT, R17.reuse, R2, PT ;  /* 0x000000021100720c */ /* 0x040fe20003f06270 */
[----:B------:R-:W-:-:S03]  /*14d10*/  VIADD R8, R17, 0x30 ;  /* 0x0000003011087836 */ /* 0x000fc60000000000 */
[----:B------:R2:W-:Y:S09]  /*14d20*/  STL [R1+0x20], R6 ;  /* 0x0000200601007387 */ /* 0x0005f20000100800 */
        /* <DEDUP_REMOVED lines=8> */
[----:B--2---:R-:W-:-:S05]  /*14db0*/  VIADD R6, R17, 0x20 ;  /* 0x0000002011067836 */ /* 0x004fca0000000000 */
[----:B------:R-:W-:Y:S04]  /*14dc0*/  STL [R1+0x24], R6 ;  /* 0x0000240601007387 */ /* 0x000fe80000100800 */
[----:B------:R-:W-:Y:S04]  /*14dd0*/  STL [R1+0x28], R8 ;  /* 0x0000280801007387 */ /* 0x000fe80000100800 */
[----:B0-----:R-:W0:Y:S04]  /*14de0*/  SHFL.IDX PT, R5, R0, 0x1, 0x181f ;  /* 0x00381f0000057f89 */ /* 0x001e2800000e0000 */
[----:B------:R-:W1:Y:S01]  /*14df0*/  SHFL.IDX PT, R4, R3, 0x1, 0x181f ;  /* 0x00381f0003047f89 */ /* 0x000e6200000e0000 */
[----:B0-----:R-:W-:-:S05]  /*14e00*/  @!P0 LEA R5, P2, R7, R5, 0x1 ;  /* 0x0000000507058211 */ /* 0x001fca00078408ff */
[----:B-1----:R-:W-:-:S05]  /*14e10*/  @!P0 IMAD.X R4, RZ, RZ, R4, P2 ;  /* 0x000000ffff048224 */ /* 0x002fca00010e0604 */
[----:B------:R-:W-:-:S04]  /*14e20*/  @!P0 LOP3.LUT R5, R5, R4, RZ, 0x3c, !PT ;  /* 0x0000000405058212 */ /* 0x000fc800078e3cff */
[----:B------:R-:W-:-:S04]  /*14e30*/  @!P0 LOP3.LUT R4, R5, R4, RZ, 0x3c, !PT ;  /* 0x0000000405048212 */ /* 0x000fc800078e3cff */
[----:B------:R-:W-:-:S05]  /*14e40*/  @!P0 LOP3.LUT R5, R5, R4, RZ, 0x3c, !PT ;  /* 0x0000000405058212 */ /* 0x000fca00078e3cff */
[----:B------:R0:W-:Y:S01]  /*14e50*/  @!P0 LDGSTS.E.BYPASS.LTC128B.128 [R26+0x18c00], desc[UR60][R4.64], !P1 ;  /* 0x18c00000041a8fae */ /* 0x0001e2000c901d7c */
[----:B------:R-:W-:-:S03]  /*14e60*/  ISETP.GE.AND P0, PT, R6, R2, PT ;  /* 0x000000020600720c */ /* 0x000fc60003f06270 */
[----:B------:R-:W-:Y:S04]  /*14e70*/  SHFL.IDX PT, R6, R3, 0x3, 0x181f ;  /* 0x00781f0003067f89 */ /* 0x000fe800000e0000 */
[----:B0-----:R-:W0:Y:S04]  /*14e80*/  SHFL.IDX PT, R5, R0, 0x2, 0x181f ;  /* 0x00581f0000057f89 */ /* 0x001e2800000e0000 */
[----:B------:R-:W1:Y:S02]  /*14e90*/  SHFL.IDX PT, R4, R3, 0x2, 0x181f ;  /* 0x00581f0003047f89 */ /* 0x000e6400000e0000 */
[----:B0-----:R-:W-:-:S05]  /*14ea0*/  @!P0 LEA R5, P2, R7, R5, 0x1 ;  /* 0x0000000507058211 */ /* 0x001fca00078408ff */
[----:B-1----:R-:W-:-:S05]  /*14eb0*/  @!P0 IMAD.X R4, RZ, RZ, R4, P2 ;  /* 0x000000ffff048224 */ /* 0x002fca00010e0604 */
[----:B------:R-:W-:-:S04]  /*14ec0*/  @!P0 LOP3.LUT R5, R5, R4, RZ, 0x3c, !PT ;  /* 0x0000000405058212 */ /* 0x000fc800078e3cff */
[----:B------:R-:W-:-:S04]  /*14ed0*/  @!P0 LOP3.LUT R4, R5, R4, RZ, 0x3c, !PT ;  /* 0x0000000405048212 */ /* 0x000fc800078e3cff */
[----:B------:R-:W-:-:S05]  /*14ee0*/  @!P0 LOP3.LUT R5, R5, R4, RZ, 0x3c, !PT ;  /* 0x0000000405058212 */ /* 0x000fca00078e3cff */
[----:B------:R0:W-:Y:S01]  /*14ef0*/  @!P0 LDGSTS.E.BYPASS.LTC128B.128 [R26+0x19400], desc[UR60][R4.64], !P1 ;  /* 0x19400000041a8fae */ /* 0x0001e2000c901d7c */
[----:B------:R-:W-:Y:S01]  /*14f00*/  ISETP.GE.AND P0, PT, R8, R2, PT ;  /* 0x000000020800720c */ /* 0x000fe20003f06270 */
[----:B------:R-:W-:-:S05]  /*14f10*/  VIADD R8, R17, 0x40 ;  /* 0x0000004011087836 */ /* 0x000fca0000000000 */
[----:B------:R-:W-:Y:S04]  /*14f20*/  STL [R1+0x2c], R8 ;  /* 0x00002c0801007387 */ /* 0x000fe80000100800 */
[----:B0-----:R-:W0:Y:S03]  /*14f30*/  SHFL.IDX PT, R4, R0, 0x3, 0x181f ;  /* 0x00781f0000047f89 */ /* 0x001e2600000e0000 */
[----:B0-----:R-:W-:-:S04]  /*14f40*/  @!P0 LEA R5, P2, R7, R4, 0x1 ;  /* 0x0000000407058211 */ /* 0x001fc800078408ff */
[----:B------:R-:W-:Y:S02]  /*14f50*/  @!P0 IADD3.X R4, RZ, R6, RZ, P2, !PT ;  /* 0x00000006ff048210 */ /* 0x000fe400017fe4ff */
[----:B------:R-:W-:Y:S02]  /*14f60*/  SHFL.IDX PT, R6, R3, 0x4, 0x181f ;  /* 0x00981f0003067f89 */ /* 0x000fe400000e0000 */
        /* <DEDUP_REMOVED lines=8> */
[----:B0-----:R-:W-:-:S05]  /*14ff0*/  @!P0 LEA R5, P2, R7, R4, 0x1 ;  /* 0x0000000407058211 */ /* 0x001fca00078408ff */
[----:B------:R-:W-:Y:S02]  /*15000*/  @!P0 IMAD.X R4, RZ, RZ, R6, P2 ;  /* 0x000000ffff048224 */ /* 0x000fe400010e0606 */
[----:B------:R-:W-:Y:S03]  /*15010*/  SHFL.IDX PT, R6, R3, 0x5, 0x181f ;  /* 0x00b81f0003067f89 */ /* 0x000fe600000e0000 */
        /* <DEDUP_REMOVED lines=11> */
[-C--:B------:R-:W-:Y:S01]  /*150d0*/  @!P0 LOP3.LUT R5, R5, R4.reuse, RZ, 0x3c, !PT ;  /* 0x0000000405058212 */ /* 0x080fe200078e3cff */
[----:B------:R-:W-:Y:S03]  /*150e0*/  SHFL.IDX PT, R3, R3, 0x7, 0x181f ;  /* 0x00f81f0003037f89 */ /* 0x000fe600000e0000 */
[----:B------:R-:W-:-:S04]  /*150f0*/  @!P0 LOP3.LUT R4, R5, R4, RZ, 0x3c, !PT ;  /* 0x0000000405048212 */ /* 0x000fc800078e3cff */
[----:B------:R-:W-:-:S05]  /*15100*/  @!P0 LOP3.LUT R5, R5, R4, RZ, 0x3c, !PT ;  /* 0x0000000405058212 */ /* 0x000fca00078e3cff */
[----:B------:R0:W-:Y:S01]  /*15110*/  @!P0 LDGSTS.E.BYPASS.LTC128B.128 [R26+0x1ac00], desc[UR60][R4.64], !P1 ;  /* 0x1ac00000041a8fae */ /* 0x0001e2000c901d7c */
[----:B------:R-:W-:-:S03]  /*15120*/  ISETP.GE.AND P0, PT, R8, R2, PT ;  /* 0x000000020800720c */ /* 0x000fc60003f06270 */
[----:B0-----:R-:W0:Y:S04]  /*15130*/  SHFL.IDX PT, R4, R0, 0x6, 0x181f ;  /* 0x00d81f0000047f89 */ /* 0x001e2800000e0000 */
[----:B------:R-:W1:Y:S06]  /*15140*/  SHFL.IDX PT, R0, R0, 0x7, 0x181f ;  /* 0x00f81f0000007f89 */ /* 0x000e6c00000e0000 */
[----:B0-----:R-:W-:-:S05]  /*15150*/  @!P0 LEA R5, P2, R7, R4, 0x1 ;  /* 0x0000000407058211 */ /* 0x001fca00078408ff */
[----:B------:R-:W-:-:S05]  /*15160*/  @!P0 IMAD.X R4, RZ, RZ, R6, P2 ;  /* 0x000000ffff048224 */ /* 0x000fca00010e0606 */
[----:B------:R-:W-:-:S04]  /*15170*/  @!P0 LOP3.LUT R5, R5, R4, RZ, 0x3c, !PT ;  /* 0x0000000405058212 */ /* 0x000fc800078e3cff */
[----:B------:R-:W-:-:S04]  /*15180*/  @!P0 LOP3.LUT R4, R5, R4, RZ, 0x3c, !PT ;  /* 0x0000000405048212 */ /* 0x000fc800078e3cff */
[----:B------:R-:W-:-:S05]  /*15190*/  @!P0 LOP3.LUT R5, R5, R4, RZ, 0x3c, !PT ;  /* 0x0000000405058212 */ /* 0x000fca00078e3cff */
[----:B-1----:R2:W-:Y:S02]  /*151a0*/  @!P0 LDGSTS.E.BYPASS.LTC128B.128 [R26+0x1b400], desc[UR60][R4.64], !P1 ;  /* 0x1b400000041a8fae */ /* 0x0025e4000c901d7c */
.L_x_1765:
[----:B0-2---:R-:W-:-:S05]  /*151b0*/  VIADD R4, R17, 0x70 ;  /* 0x0000007011047836 */ /* 0x005fca0000000000 */
[----:B------:R-:W-:Y:S01]  /*151c0*/  ISETP.GE.AND P0, PT, R4, R2, PT ;  /* 0x000000020400720c */ /* 0x000fe20003f06270 */
[----:B------:R0:W-:-:S12]  /*151d0*/  STL [R1+0x44], R4 ;  /* 0x0000440401007387 */ /* 0x0001d80000100800 */
[----:B------:R-:W-:-:S04]  /*151e0*/  @!P0 LEA R2, P2, R7, R0, 0x1 ;  /* 0x0000000007028211 */ /* 0x000fc800078408ff */
[----:B------:R-:W-:-:S05]  /*151f0*/  @!P0 IADD3.X R3, RZ, R3, RZ, P2, !PT ;  /* 0x00000003ff038210 */ /* 0x000fca00017fe4ff */
[----:B------:R-:W-:Y:S01]  /*15200*/  @!PT LDS RZ, [RZ] ;  /* 0x00000000fffff984 */ /* 0x000fe20000000800 */
[----:B------:R-:W-:Y:S01]  /*15210*/  @!PT LDS RZ, [RZ] ;  /* 0x00000000fffff984 */ /* 0x000fe20000000800 */
[----:B------:R-:W-:Y:S01]  /*15220*/  @!PT LDS RZ, [RZ] ;  /* 0x00000000fffff984 */ /* 0x000fe20000000800 */
[----:B------:R0:W-:Y:S01]  /*15230*/  @!P0 LDGSTS.E.BYPASS.LTC128B.128 [R26+0x1bc00], desc[UR60][R2.64], !P1 ;  /* 0x1bc00000021a8fae */ /* 0x0001e2000c901d7c */
[----:B------:R-:W-:Y:S01]  /*15240*/  PLOP3.LUT P0, PT, PT, PT, PT, 0x80, 0x0 ;  /* 0x000000000000781c */ /* 0x000fe20003f0f070 */
[----:B------:R-:W-:-:S12]  /*15250*/  NOP ;  /* 0x0000000000007918 */ /* 0x000fd80000000000 */
.L_x_1603:
        /* <DEDUP_REMOVED lines=28> */
.L_x_1605:
[----:B------:R-:W-:Y:S05]  /*15420*/  BSYNC B6 ;  /* 0x0000000000067941 */ /* 0x000fea0003800000 */
.L_x_1604:
[----:B0-----:R-:W2:Y:S01]  /*15430*/  LDL.LU R2, [R1+0x34] ;  /* 0x0000340001027983 */ /* 0x001ea20000300800 */
[----:B------:R-:W0:Y:S01]  /*15440*/  LDC R6, c[0x0][0x448] ;  /* 0x00011200ff067b82 */ /* 0x000e220000000800 */
[----:B------:R-:W-:Y:S02]  /*15450*/  ULDC.64 UR4, c[0x0][0x398] ;  /* 0x0000e60000047ab9 */ /* 0x000fe40000000a00 */
[----:B------:R-:W3:Y:S04]  /*15460*/  LDL.LU R21, [R1+0x3c] ;  /* 0x00003c0001157983 */ /* 0x000ee80000300800 */
[----:B------:R-:W4:Y:S01]  /*15470*/  LDL.LU R20, [R1+0x10] ;  /* 0x0000100001147983 */ /* 0x000f220000300800 */
[----:B------:R-:W-:Y:S01]  /*15480*/  IMAD.MOV.U32 R4, RZ, RZ, R36 ;  /* 0x000000ffff047224 */ /* 0x000fe200078e0024 */
[----:B------:R-:W1:Y:S01]  /*15490*/  S2R R8, SR_TID.X ;  /* 0x0000000000087919 */ /* 0x000e620000002100 */
[----:B0-----:R-:W-:-:S13]  /*154a0*/  ISETP.NE.AND P0, PT, R6, 0x1, PT ;  /* 0x000000010600780c */ /* 0x001fda0003f05270 */
[----:B------:R-:W0:Y:S01]  /*154b0*/  @P0 LDC R5, c[0x0][0x450] ;  /* 0x00011400ff050b82 */ /* 0x000e220000000800 */
[----:B-1----:R-:W-:-:S05]  /*154c0*/  IMAD.SHL.U32 R7, R8, 0x8, RZ ;  /* 0x0000000808077824 */ /* 0x002fca00078e00ff */
[----:B------:R-:W-:Y:S01]  /*154d0*/  LOP3.LUT R7, R7, 0x38, RZ, 0xc0, !PT ;  /* 0x0000003807077812 */ /* 0x000fe200078ec0ff */
[----:B--2---:R-:W-:Y:S02]  /*154e0*/  IMAD R0, R2, UR4, RZ ;  /* 0x0000000402007c24 */ /* 0x004fe4000f8e02ff */
[----:B------:R-:W-:-:S04]  /*154f0*/  IMAD.WIDE.U32 R2, R37, UR4, RZ ;  /* 0x0000000425027c25 */ /* 0x000fc8000f8e00ff */
        /* <DEDUP_REMOVED lines=11> */
[----:B------:R-:W-:Y:S01]  /*155b0*/  ULDC.64 UR4, c[0x0][0x3d0] ;  /* 0x0000f40000047ab9 */ /* 0x000fe20000000a00 */
[----:B------:R-:W-:Y:S02]  /*155c0*/  IMAD.SHL.U32 R20, R8, 0x8, RZ ;  /* 0x0000000808147824 */ /* 0x000fe400078e00ff */
[----:B------:R-:W-:Y:S02]  /*155d0*/  IMAD.IADD R3, R3, 0x1, R0 ;  /* 0x0000000103037824 */ /* 0x000fe400078e0200 */
[----:B------:R-:W1:Y:S01]  /*155e0*/  @P0 LDC R0, c[0x0][0x44c] ;  /* 0x00011300ff000b82 */ /* 0x000e620000000800 */
[----:B------:R-:W-:-:S04]  /*155f0*/  LOP3.LUT R20, R20, 0x38, RZ, 0xc0, !PT ;  /* 0x0000003814147812 */ /* 0x000fc800078ec0ff */
[C---:B------:R-:W-:Y:S02]  /*15600*/  LOP3.LUT R10, R20.reuse, 0x40, RZ, 0xfc, !PT ;  /* 0x00000040140a7812 */ /* 0x040fe400078efcff */
[C---:B------:R-:W-:Y:S02]  /*15610*/  LOP3.LUT R9, R20.reuse, 0x80, RZ, 0xfc, !PT ;  /* 0x0000008014097812 */ /* 0x040fe400078efcff */
[----:B------:R-:W-:Y:S01]  /*15620*/  LOP3.LUT R8, R20, 0xc0, RZ, 0xfc, !PT ;  /* 0x000000c014087812 */ /* 0x000fe200078efcff */
[----:B-1----:R-:W-:-:S05]  /*15630*/  @P0 IMAD.HI.U32 R0, R36, R0, RZ ;  /* 0x0000000024000227 */ /* 0x002fca00078e00ff */
[----:B0-----:R-:W-:-:S04]  /*15640*/  @P0 SHF.R.U32.HI R4, RZ, R5, R0 ;  /* 0x00000005ff040219 */ /* 0x001fc80000011600 */
[--C-:B------:R-:W-:Y:S01]  /*15650*/  SHF.R.S32.HI R5, RZ, 0x1f, R4.reuse ;  /* 0x0000001fff057819 */ /* 0x100fe20000011404 */
[----:B------:R-:W-:Y:S02]  /*15660*/  IMAD.MOV R0, RZ, RZ, -R4 ;  /* 0x000000ffff007224 */ /* 0x000fe400078e0a04 */
[----:B------:R-:W-:-:S04]  /*15670*/  IMAD.WIDE.U32 R2, R4, UR4, R2 ;  /* 0x0000000404027c25 */ /* 0x000fc8000f8e0002 */
[----:B------:R-:W-:Y:S02]  /*15680*/  IMAD R5, R5, UR4, RZ ;  /* 0x0000000405057c24 */ /* 0x000fe4000f8e02ff */
[----:B------:R-:W-:Y:S02]  /*15690*/  IMAD R0, R6, R0, R36 ;  /* 0x0000000006007224 */ /* 0x000fe400078e0224 */
[----:B------:R-:W-:Y:S01]  /*156a0*/  IMAD R5, R4, UR5, R5 ;  /* 0x0000000504057c24 */ /* 0x000fe2000f8e0205 */
[----:B------:R-:W-:Y:S02]  /*156b0*/  ULDC.64 UR4, c[0x0][0x3c8] ;  /* 0x0000f20000047ab9 */ /* 0x000fe40000000a00 */
[----:B------:R-:W-:Y:S02]  /*156c0*/  SHF.R.S32.HI R4, RZ, 0x1f, R0 ;  /* 0x0000001fff047819 */ /* 0x000fe40000011400 */
[----:B------:R-:W-:-:S03]  /*156d0*/  IADD3 R3, R3, R5, RZ ;  /* 0x0000000503037210 */ /* 0x000fc60007ffe0ff */
[----:B------:R-:W-:Y:S02]  /*156e0*/  IMAD R4, R4, UR4, RZ ;  /* 0x0000000404047c24 */ /* 0x000fe4000f8e02ff */
[----:B------:R-:W-:-:S04]  /*156f0*/  IMAD.WIDE.U32 R2, R0, UR4, R2 ;  /* 0x0000000400027c25 */ /* 0x000fc8000f8e0002 */
[----:B------:R-:W-:Y:S01]  /*15700*/  IMAD R0, R0, UR5, R4 ;  /* 0x0000000500007c24 */ /* 0x000fe2000f8e0204 */
[----:B------:R-:W-:Y:S02]  /*15710*/  ULDC.64 UR4, c[0x0][0x390] ;  /* 0x0000e40000047ab9 */ /* 0x000fe40000000a00 */
[C---:B------:R-:W-:Y:S01]  /*15720*/  LEA R4, P0, R2.reuse, UR4, 0x1 ;  /* 0x0000000402047c11 */ /* 0x040fe2000f8008ff */
[----:B------:R-:W-:Y:S01]  /*15730*/  IMAD.IADD R0, R3, 0x1, R0 ;  /* 0x0000000103007824 */ /* 0x000fe200078e0200 */
[----:B------:R-:W-:Y:S02]  /*15740*/  ULDC UR4, c[0x0][0x3b8] ;  /* 0x0000ee0000047ab9 */ /* 0x000fe40000000800 */
[----:B------:R-:W-:Y:S02]  /*15750*/  ISETP.GE.AND P4, PT, R7, UR4, PT ;  /* 0x0000000407007c0c */ /* 0x000fe4000bf86270 */
[----:B------:R-:W-:Y:S01]  /*15760*/  LEA.HI.X R0, R2, UR5, R0, 0x1, P0 ;  /* 0x0000000502007c11 */ /* 0x000fe200080f0c00 */
[----:B------:R-:W-:Y:S01]  /*15770*/  UMOV UR5, 0xffffffff ;  /* 0xffffffff00057882 */ /* 0x000fe20000000000 */
[----:B------:R-:W-:-:S02]  /*15780*/  ISETP.GE.AND P3, PT, R10, UR4, PT ;  /* 0x000000040a007c0c */ /* 0x000fc4000bf66270 */
[----:B------:R-:W-:Y:S02]  /*15790*/  ISETP.GE.AND P2, PT, R9, UR4, PT ;  /* 0x0000000409007c0c */ /* 0x000fe4000bf46270 */
[----:B------:R-:W-:Y:S01]  /*157a0*/  ISETP.GE.AND P1, PT, R8, UR4, PT ;  /* 0x0000000408007c0c */ /* 0x000fe2000bf26270 */
[----:B------:R-:W-:-:S12]  /*157b0*/  BRA.DIV UR5, `(.L_x_1606) ;  /* 0x0000005605c47947 */ /* 0x000fd8000b800000 */
[----:B------:R-:W2:Y:S04]  /*157c0*/  LDL.LU R3, [R1+0x28] ;  /* 0x0000280001037983 */ /* 0x000ea80000300800 */
[----:B------:R-:W3:Y:S04]  /*157d0*/  LDL.LU R10, [R1+0x20] ;  /* 0x00002000010a7983 */ /* 0x000ee80000300800 */
[----:B------:R-:W4:Y:S04]  /*157e0*/  LDL.LU R9, [R1+0x2c] ;  /* 0x00002c0001097983 */ /* 0x000f280000300800 */
[----:B------:R-:W5:Y:S04]  /*157f0*/  LDL.LU R8, [R1+0x24] ;  /* 0x0000240001087983 */ /* 0x000f680000300800 */
[----:B------:R-:W2:Y:S04]  /*15800*/  LDL.LU R11, [R1+0x18] ;  /* 0x00001800010b7983 */ /* 0x000ea80000300800 */
[----:B------:R-:W-:Y:S01]  /*15810*/  SHFL.IDX PT, R2, R0, RZ, 0x181f ;  /* 0x00181fff00027589 */ /* 0x000fe200000e0000 */
[----:B--2---:R-:W-:-:S02]  /*15820*/  IMAD R5, R11, R6, RZ ;  /* 0x000000060b057224 */ /* 0x004fc400078e02ff */
[----:B------:R-:W-:Y:S01]  /*15830*/  IMAD.MOV.U32 R11, RZ, RZ, R3 ;  /* 0x000000ffff0b7224 */ /* 0x000fe200078e0003 */
[----:B------:R-:W-:Y:S02]  /*15840*/  SHFL.IDX PT, R6, R0, 0x1, 0x181f ;  /* 0x00381f0000067f89 */ /* 0x000fe400000e0000 */
[----:B------:R-:W-:Y:S02]  /*15850*/  ISETP.GE.AND P0, PT, R17, R5, PT ;  /* 0x000000051100720c */ /* 0x000fe40003f06270 */
[----:B------:R-:W0:Y:S11]  /*15860*/  SHFL.IDX PT, R3, R4, RZ, 0x181f ;  /* 0x00181fff04037589 */ /* 0x000e3600000e0000 */
[----:B0-----:R-:W-:-:S05]  /*15870*/  @!P0 LEA R3, P6, R7, R3, 0x1 ;  /* 0x0000000307038211 */ /* 0x001fca00078c08ff */
[----:B------:R-:W-:-:S05]  /*15880*/  @!P0 IMAD.X R2, RZ, RZ, R2, P6 ;  /* 0x000000ffff028224 */ /* 0x000fca00030e0602 */
[----:B------:R-:W-:-:S04]  /*15890*/  @!P0 LOP3.LUT R3, R3, R2, RZ, 0x3c, !PT ;  /* 0x0000000203038212 */ /* 0x000fc800078e3cff */
[----:B------:R-:W-:-:S04]  /*158a0*/  @!P0 LOP3.LUT R2, R3, R2, RZ, 0x3c, !PT ;  /* 0x0000000203028212 */ /* 0x000fc800078e3cff */
[----:B------:R-:W-:-:S05]  /*158b0*/  @!P0 LOP3.LUT R3, R3, R2, RZ, 0x3c, !PT ;  /* 0x0000000203038212 */ /* 0x000fca00078e3cff */
[----:B------:R-:W-:Y:S04]  /*158c0*/  @!P0 LDGSTS.E.BYPASS.LTC128B.128 [R26+0x22400], desc[UR60][R2.64], !P4 ;  /* 0x22400000021a8fae */ /* 0x000fe8000e101d7c */
[----:B------:R-:W-:Y:S04]  /*158d0*/  @!P0 LDGSTS.E.BYPASS.LTC128B.128 [R26+0x26400], desc[UR60][R2.64+0x80], !P3 ;  /* 0x26400080021a8fae */ /* 0x000fe8000d901d7c */
[----:B------:R-:W-:Y:S04]  /*158e0*/  @!P0 LDGSTS.E.BYPASS.LTC128B.128 [R26+0x2a400], desc[UR60][R2.64+0x100], !P2 ;  /* 0x2a400100021a8fae */ /* 0x000fe8000d101d7c */
[----:B------:R0:W-:Y:S01]  /*158f0*/  @!P0 LDGSTS.E.BYPASS.LTC128B.128 [R26+0x2e400], desc[UR60][R2.64+0x180], !P1 ;  /* 0x2e400180021a8fae */ /* 0x0001e2000c901d7c */
[----:B---3--:R-:W-:Y:S01]  /*15900*/  ISETP.GE.AND P0, PT, R10, R5, PT ;  /* 0x000000050a00720c */ /* 0x008fe20003f06270 */
[----:B----4-:R-:W-:-:S02]  /*15910*/  IMAD.MOV.U32 R10, RZ, RZ, R9 ;  /* 0x000000ffff0a7224 */ /* 0x010fc400078e0009 */
[----:B------:R-:W2:Y:S04]  /*15920*/  LDL.LU R9, [R1+0x30] ;  /* 0x0000300001097983 */ /* 0x000ea80000300800 */
[----:B0-----:R-:W0:Y:S06]  /*15930*/  SHFL.IDX PT, R2, R4, 0x1, 0x181f ;  /* 0x00381f0004027f89 */ /* 0x001e2c00000e0000 */
[----:B0-----:R-:W-:-:S05]  /*15940*/  @!P0 LEA R2, P6, R7, R2, 0x1 ;  /* 0x0000000207028211 */ /* 0x001fca00078c08ff */
[----:B------:R-:W-:Y:S02]  /*15950*/  @!P0 IMAD.X R3, RZ, RZ, R6, P6 ;  /* 0x000000ffff038224 */ /* 0x000fe400030e0606 */
[----:B------:R-:W-:Y:S04]  /*15960*/  SHFL.IDX PT, R6, R0, 0x2, 0x181f ;  /* 0x00581f0000067f89 */ /* 0x000fe800000e0000 */
[----:B------:R-:W-:Y:S04]  /*15970*/  @!P0 LDGSTS.E.BYPASS.LTC128B.128 [R26+0x22c00], desc[UR60][R2.64], !P4 ;  /* 0x22c00000021a8fae */ /* 0x000fe8000e101d7c */
[----:B------:R-:W-:Y:S04]  /*15980*/  @!P0 LDGSTS.E.BYPASS.LTC128B.128 [R26+0x26c00], desc[UR60][R2.64+0x80], !P3 ;  /* 0x26c00080021a8fae */ /* 0x000fe8000d901d7c */
[----:B------:R-:W-:Y:S04]  /*15990*/  @!P0 LDGSTS.E.BYPASS.LTC128B.128 [R26+0x2ac00], desc[UR60][R2.64+0x100], !P2 ;  /* 0x2ac00100021a8fae */ /* 0x000fe8000d101d7c */
[----:B------:R0:W-:Y:S01]  /*159a0*/  @!P0 LDGSTS.E.BYPASS.LTC128B.128 [R26+0x2ec00], desc[UR60][R2.64+0x180], !P1 ;  /* 0x2ec00180021a8fae */ /* 0x0001e2000c901d7c */
[----:B-----5:R-:W-:-:S03]  /*159b0*/  ISETP.GE.AND P0, PT, R8, R5, PT ;  /* 0x000000050800720c */ /* 0x020fc60003f06270 */
[----:B------:R-:W3:Y:S04]  /*159c0*/  LDL.LU R8, [R1+0x38] ;  /* 0x0000380001087983 */ /* 0x000ee80000300800 */
[----:B0-----:R-:W0:Y:S06]  /*159d0*/  SHFL.IDX PT, R2, R4, 0x2, 0x181f ;  /* 0x00581f0004027f89 */ /* 0x001e2c00000e0000 */
[----:B0-----:R-:W-:-:S04]  /*159e0*/  @!P0 LEA R2, P6, R7, R2, 0x1 ;  /* 0x0000000207028211 */ /* 0x001fc800078c08ff */
[----:B------:R-:W-:-:S05]  /*159f0*/  @!P0 IADD3.X R3, RZ, R6, RZ, P6, !PT ;  /* 0x00000006ff038210 */ /* 0x000fca00037fe4ff */
[----:B------:R-:W-:Y:S04]  /*15a00*/  @!P0 LDGSTS.E.BYPASS.LTC128B.128 [R26+0x23400], desc[UR60][R2.64], !P4 ;  /* 0x23400000021a8fae */ /* 0x000fe8000e101d7c */
[----:B------:R-:W-:Y:S04]  /*15a10*/  @!P0 LDGSTS.E.BYPASS.LTC128B.128 [R26+0x27400], desc[UR60][R2.64+0x80], !P3 ;  /* 0x27400080021a8fae */ /* 0x000fe8000d901d7c */
[----:B------:R-:W-:Y:S04]  /*15a20*/  @!P0 LDGSTS.E.BYPASS.LTC128B.128 [R26+0x2b400], desc[UR60][R2.64+0x100], !P2 ;  /* 0x2b400100021a8fae */ /* 0x000fe8000d101d7c */
[----:B------:R0:W-:Y:S04]  /*15a30*/  @!P0 LDGSTS.E.BYPASS.LTC128B.128 [R26+0x2f400], desc[UR60][R2.64+0x180], !P1 ;  /* 0x2f400180021a8fae */ /* 0x0001e8000c901d7c */
[----:B------:R-:W-:Y:S04]  /*15a40*/  SHFL.IDX PT, R6, R0, 0x3, 0x181f ;  /* 0x00781f0000067f89 */ /* 0x000fe800000e0000 */
[----:B0-----:R-:W0:Y:S01]  /*15a50*/  SHFL.IDX PT, R2, R4, 0x3, 0x181f ;  /* 0x00781f0004027f89 */ /* 0x001e2200000e0000 */
[----:B------:R-:W-:-:S13]  /*15a60*/  ISETP.GE.AND P0, PT, R11, R5, PT ;  /* 0x000000050b00720c */ /* 0x000fda0003f06270 */
[----:B0-----:R-:W-:-:S05]  /*15a70*/  @!P0 LEA R2, P6, R7, R2, 0x1 ;  /* 0x0000000207028211 */ /* 0x001fca00078c08ff */
[----:B------:R-:W-:-:S05]  /*15a80*/  @!P0 IMAD.X R3, RZ, RZ, R6, P6 ;  /* 0x000000ffff038224 */ /* 0x000fca00030e0606 */
        /* <DEDUP_REMOVED lines=15> */
[----:B--2---:R-:W-:-:S13]  /*15b80*/  ISETP.GE.AND P0, PT, R9, R5, PT ;  /* 0x000000050900720c */ /* 0x004fda0003f06270 */
        /* <DEDUP_REMOVED lines=8> */
[----:B---3--:R-:W-:-:S13]  /*15c10*/  ISETP.GE.AND P0, PT, R8, R5, PT ;  /* 0x000000050800720c */ /* 0x008fda0003f06270 */
[----:B0-----:R-:W-:-:S05]  /*15c20*/  @!P0 LEA R2, P5, R7, R2, 0x1 ;  /* 0x0000000207028211 */ /* 0x001fca00078a08ff */
[----:B------:R-:W-:-:S05]  /*15c30*/  @!P0 IMAD.X R3, RZ, RZ, R6, P5 ;  /* 0x000000ffff038224 */ /* 0x000fca00028e0606 */
[----:B------:R-:W-:Y:S04]  /*15c40*/  @!P0 LDGSTS.E.BYPASS.LTC128B.128 [R26+0x25400], desc[UR60][R2.64], !P4 ;  /* 0x25400000021a8fae */ /* 0x000fe8000e101d7c */
[----:B------:R-:W-:Y:S04]  /*15c50*/  @!P0 LDGSTS.E.BYPASS.LTC128B.128 [R26+0x29400], desc[UR60][R2.64+0x80], !P3 ;  /* 0x29400080021a8fae */ /* 0x000fe8000d901d7c */
[----:B------:R-:W-:Y:S04]  /*15c60*/  @!P0 LDGSTS.E.BYPASS.LTC128B.128 [R26+0x2d400], desc[UR60][R2.64+0x100], !P2 ;  /* 0x2d400100021a8fae */ /* 0x000fe8000d101d7c */
[----:B------:R0:W-:Y:S04]  /*15c70*/  @!P0 LDGSTS.E.BYPASS.LTC128B.128 [R26+0x31400], desc[UR60][R2.64+0x180], !P1 ;  /* 0x31400180021a8fae */ /* 0x0001e8000c901d7c */
[----:B------:R1:W2:Y:S04]  /*15c80*/  SHFL.IDX PT, R6, R0, 0x7, 0x181f ;  /* 0x00f81f0000067f89 */ /* 0x0002a800000e0000 */
[----:B0-----:R1:W0:Y:S02]  /*15c90*/  SHFL.IDX PT, R2, R4, 0x7, 0x181f ;  /* 0x00f81f0004027f89 */ /* 0x00122400000e0000 */
.L_x_1783:
[----:B-1----:R-:W3:Y:S01]  /*15ca0*/  LDL.LU R0, [R1+0x44] ;  /* 0x0000440001007983 */ /* 0x002ee20000300800 */
[----:B------:R-:W-:Y:S01]  /*15cb0*/  BSSY B0, `(.L_x_1607) ;  /* 0x000000c000007945 */ /* 0x000fe20003800000 */
[----:B---3--:R-:W-:-:S13]  /*15cc0*/  ISETP.GE.AND P0, PT, R0, R5, PT ;  /* 0x000000050000720c */ /* 0x008fda0003f06270 */
[----:B------:R-:W-:Y:S05]  /*15cd0*/  @P0 BRA `(.L_x_1608) ;  /* 0x0000000000240947 */ /* 0x000fea0003800000 */
[----:B0-----:R-:W-:-:S05]  /*15ce0*/  LEA R2, P0, R7, R2, 0x1 ;  /* 0x0000000207027211 */ /* 0x001fca00078008ff */
[----:B--2---:R-:W-:-:S05]  /*15cf0*/  IMAD.X R3, RZ, RZ, R6, P0 ;  /* 0x000000ffff037224 */ /* 0x004fca00000e0606 */
[----:B------:R-:W-:Y:S01]  /*15d00*/  @!PT LDS RZ, [RZ] ;  /* 0x00000000fffff984 */ /* 0x000fe20000000800 */
[----:B------:R-:W-:Y:S01]  /*15d10*/  @!PT LDS RZ, [RZ] ;  /* 0x00000000fffff984 */ /* 0x000fe20000000800 */
[----:B------:R-:W-:Y:S01]  /*15d20*/  @!PT LDS RZ, [RZ] ;  /* 0x00000000fffff984 */ /* 0x000fe20000000800 */
[----:B------:R1:W-:Y:S04]  /*15d30*/  LDGSTS.E.BYPASS.LTC128B.128 [R26+0x25c00], desc[UR60][R2.64], !P4 ;  /* 0x25c00000021a7fae */ /* 0x0003e8000e101d7c */
[----:B------:R1:W-:Y:S04]  /*15d40*/  LDGSTS.E.BYPASS.LTC128B.128 [R26+0x29c00], desc[UR60][R2.64+0x80], !P3 ;  /* 0x29c00080021a7fae */ /* 0x0003e8000d901d7c */
[----:B------:R1:W-:Y:S04]  /*15d50*/  LDGSTS.E.BYPASS.LTC128B.128 [R26+0x2dc00], desc[UR60][R2.64+0x100], !P2 ;  /* 0x2dc00100021a7fae */ /* 0x0003e8000d101d7c */
[----:B------:R1:W-:Y:S02]  /*15d60*/  LDGSTS.E.BYPASS.LTC128B.128 [R26+0x31c00], desc[UR60][R2.64+0x180], !P1 ;  /* 0x31c00180021a7fae */ /* 0x0003e4000c901d7c */
.L_x_1608:
[----:B------:R-:W-:Y:S05]  /*15d70*/  BSYNC B0 ;  /* 0x0000000000007941 */ /* 0x000fea0003800000 */
.L_x_1607:
[----:B------:R-:W-:Y:S01]  /*15d80*/  NOP ;  /* 0x0000000000007918 */ /* 0x000fe20000000000 */
[----:B------:R-:W-:-:S13]  /*15d90*/  PLOP3.LUT P0, PT, PT, PT, PT, 0x80, 0x0 ;  /* 0x000000000000781c */ /* 0x000fda0003f0f070 */
.L_x_1609:
[----:B------:R-:W-:Y:S02]  /*15da0*/  PLOP3.LUT P1, PT, P1, P0, PT, 0xa2, 0x0 ;  /* 0x000000000000781c */ /* 0x000fe40000f21472 */
[----:B------:R-:W-:-:S08]  /*15db0*/  @P0 R2UR P1, UR4, R23 ;  /* 0x00000000170402ca */ /* 0x000fd00000020000 */
[----:B------:R-:W-:-:S05]  /*15dc0*/  @P0 PLOP3.LUT P0, PT, P1, PT, PT, 0x80, 0x0 ;  /* 0x000000000000081c */ /* 0x000fca0000f0f070 */
[----:B------:R-:W-:Y:S01]  /*15dd0*/  @!P1 SYNCS.ARRIVE.TRANS64.RED.A0T1 RZ, [UR4+0x32410], RZ ;  /* 0x032410ffffff99a7 */ /* 0x000fe20008200404 */
[----:B------:R-:W-:Y:S07]  /*15de0*/  @!P1 ARRIVES.LDGSTSBAR.64.TRANSCNT [UR4+0x32410] ;  /* 0x03241000ff0099b0 */ /* 0x000fee0008000a84 */
[----:B------:R-:W-:Y:S05]  /*15df0*/  @P0 BRA.U.ANY `(.L_x_1609) ;  /* 0xfffffffd00e80947 */ /* 0x000fea000393ffff */
[----:B01----:R-:W3:Y:S02]  /*15e00*/  LDL.LU R2, [R1+0x40] ;  /* 0x0000400001027983 */ /* 0x003ee40000300800 */
[----:B---3--:R-:W-:-:S05]  /*15e10*/  VIADD R2, R2, 0x1 ;  /* 0x0000000102027836 */ /* 0x008fca0000000000 */
        /* <DEDUP_REMOVED lines=10> */
.L_x_1784:
[----:B------:R-:W-:Y:S05]  /*15ec0*/  BSYNC B0 ;  /* 0x0000000000007941 */ /* 0x000fea0003800000 */
.L_x_1610:
[----:B------:R-:W3:Y:S02]  /*15ed0*/  LDL R2, [R1+0x64] ;  /* 0x0000640001027983 */ /* 0x000ee40000100800 */
[----:B---3--:R-:W-:-:S13]  /*15ee0*/  ISETP.NE.AND P0, PT, R2, 0x3, PT ;  /* 0x000000030200780c */ /* 0x008fda0003f05270 */
[----:B------:R-:W-:Y:S05]  /*15ef0*/  @!P0 BRA `(.L_x_1612) ;  /* 0x0000000000048947 */ /* 0x000fea0003800000 */
[----:B------:R-:W-:Y:S01]  /*15f00*/  BPT.TRAP 0x1 ;  /* 0x000000040000795c */ /* 0x000fe20000300000 */
.L_x_1612:
[----:B------:R-:W3:Y:S01]  /*15f10*/  LDL.LU R2, [R1+0x60] ;  /* 0x0000600001027983 */ /* 0x000ee20000300800 */
[C---:B------:R-:W-:Y:S01]  /*15f20*/  LOP3.LUT P0, RZ, R22.reuse, 0x8, RZ, 0xc0, !PT ;  /* 0x0000000816ff7812 */ /* 0x040fe2000780c0ff */
[----:B------:R-:W-:Y:S01]  /*15f30*/  BSSY B0, `(.L_x_1613) ;  /* 0x0000008000007945 */ /* 0x000fe20003800000 */
[----:B------:R-:W-:Y:S02]  /*15f40*/  SHF.L.U32 R3, R27, 0x1f, RZ ;  /* 0x0000001f1b037819 */ /* 0x000fe400000006ff */
[----:B0-----:R-:W-:Y:S02]  /*15f50*/  SEL R0, RZ, 0x4, P0 ;  /* 0x00000004ff007807 */ /* 0x001fe40000000000 */
[----:B------:R-:W-:-:S04]  /*15f60*/  LOP3.LUT P1, RZ, R22, 0x10, RZ, 0xc0, !PT ;  /* 0x0000001016ff7812 */ /* 0x000fc8000782c0ff */
[----:B------:R-:W-:Y:S02]  /*15f70*/  SEL R7, RZ, 0x2, P1 ;  /* 0x00000002ff077807 */ /* 0x000fe40000800000 */
[----:B------:R-:W0:Y:S02]  /*15f80*/  SYNCS.PHASECHK.TRANS64.TRYWAIT P0, [R30+URZ+0x32460], R3 ;  /* 0x032460031e0075a7 */ /* 0x000e24000800017f */
[----:B---3--:R-:W-:Y:S01]  /*15f90*/  IADD3 R7, R0, R7, R2 ;  /* 0x0000000700077210 */ /* 0x008fe20007ffe002 */
[----:B0-----:R-:W-:Y:S06]  /*15fa0*/  @!P0 BRA `(.L_x_1614) ;  /* 0x0000005c00308947 */ /* 0x001fec0003800000 */
.L_x_1785:
[----:B------:R-:W-:Y:S05]  /*15fb0*/  BSYNC B0 ;  /* 0x0000000000007941 */ /* 0x000fea0003800000 */
.L_x_1613:
[----:B------:R-:W3:Y:S01]  /*15fc0*/  LDL.LU R0, [R1+0x4c] ;  /* 0x00004c0001007983 */ /* 0x000ee20000300800 */
[----:B------:R-:W-:-:S03]  /*15fd0*/  ULDC.64 UR4, c[0x0][0x328] ;  /* 0x0000ca0000047ab9 */ /* 0x000fc60000000a00 */
[----:B------:R-:W4:Y:S04]  /*15fe0*/  LDL.LU R2, [R1+0x4] ;  /* 0x0000040001027983 */ /* 0x000f280000300800 */
[----:B------:R-:W5:Y:S04]  /*15ff0*/  LDL.LU R5, [R1+0x54] ;  /* 0x0000540001057983 */ /* 0x000f680000300800 */
[----:B------:R-:W2:Y:S01]  /*16000*/  LDL.LU R4, [R1] ;  /* 0x0000000001047983 */ /* 0x000ea20000300800 */
[C---:B------:R-:W-:Y:S02]  /*16010*/  LOP3.LUT P1, RZ, R22.reuse, 0x4, RZ, 0xc0, !PT ;  /* 0x0000000416ff7812 */ /* 0x040fe4000782c0ff */
[----:B------:R-:W-:Y:S01]  /*16020*/  LOP3.LUT P4, RZ, R22, 0x1, RZ, 0xc0, !PT ;  /* 0x0000000116ff7812 */ /* 0x000fe2000788c0ff */
[----:B---3--:R-:W-:-:S04]  /*16030*/  IMAD R0, R0, UR4, RZ ;  /* 0x0000000400007c24 */ /* 0x008fc8000f8e02ff */
[C---:B----4-:R-:W-:Y:S02]  /*16040*/  IMAD R0, R2.reuse, UR5, R0 ;  /* 0x0000000502007c24 */ /* 0x050fe4000f8e0200 */
[----:B0-----:R-:W-:Y:S01]  /*16050*/  IMAD.WIDE.U32 R2, R2, UR4, RZ ;  /* 0x0000000402027c25 */ /* 0x001fe2000f8e00ff */
[----:B------:R-:W-:-:S04]  /*16060*/  ULDC.64 UR4, c[0x0][0x338] ;  /* 0x0000ce0000047ab9 */ /* 0x000fc80000000a00 */
[----:B------:R-:W-:Y:S01]  /*16070*/  IADD3 R3, R3, R0, RZ ;  /* 0x0000000003037210 */ /* 0x000fe20007ffe0ff */
[----:B-----5:R-:W-:Y:S02]  /*16080*/  IMAD R0, R5, UR4, RZ ;  /* 0x0000000405007c24 */ /* 0x020fe4000f8e02ff */
[----:B--2---:R-:W-:-:S04]  /*16090*/  IMAD.WIDE.U32 R2, R4, UR4, R2 ;  /* 0x0000000404027c25 */ /* 0x004fc8000f8e0002 */
[----:B------:R-:W-:Y:S01]  /*160a0*/  IMAD R5, R4, UR5, R0 ;  /* 0x0000000504057c24 */ /* 0x000fe2000f8e0200 */
[----:B------:R-:W-:Y:S01]  /*160b0*/  ULDC.64 UR4, c[0x0][0x330] ;  /* 0x0000cc0000047ab9 */ /* 0x000fe20000000a00 */
[----:B------:R-:W-:Y:S01]  /*160c0*/  SEL R0, RZ, 0x8, P1 ;  /* 0x00000008ff007807 */ /* 0x000fe20000800000 */
[----:B------:R-:W-:Y:S02]  /*160d0*/  IMAD R4, R25, 0x6000, R33 ;  /* 0x0000600019047824 */ /* 0x000fe400078e0221 */
[----:B------:R-:W-:Y:S02]  /*160e0*/  IMAD.IADD R3, R3, 0x1, R5 ;  /* 0x0000000103037824 */ /* 0x000fe400078e0205 */
[----:B------:R-:W-:Y:S02]  /*160f0*/  IMAD R5, R29, UR4, RZ ;  /* 0x000000041d057c24 */ /* 0x000fe4000f8e02ff */
[----:B------:R-:W-:-:S04]  /*16100*/  IMAD.WIDE.U32 R2, R18, UR4, R2 ;  /* 0x0000000412027c25 */ /* 0x000fc8000f8e0002 */
[----:B------:R-:W-:Y:S01]  /*16110*/  IMAD R5, R18, UR5, R5 ;  /* 0x0000000512057c24 */ /* 0x000fe2000f8e0205 */
[----:B------:R-:W-:Y:S01]  /*16120*/  ULDC.64 UR4, c[0x0][0x318] ;  /* 0x0000c60000047ab9 */ /* 0x000fe20000000a00 */
[----:B------:R-:W-:Y:S02]  /*16130*/  IMAD.IADD R7, R7, 0x1, R0 ;  /* 0x0000000107077824 */ /* 0x000fe400078e0200 */
        /* <DEDUP_REMOVED lines=8> */
[----:B------:R-:W-:Y:S01]  /*161c0*/  SHFL.IDX PT, R3, R6, RZ, 0x181f ;  /* 0x00181fff06037589 */ /* 0x000fe200000e0000 */
[----:B------:R-:W-:-:S03]  /*161d0*/  LOP3.LUT P1, RZ, R7, 0x4, RZ, 0xc0, !PT ;  /* 0x0000000407ff7812 */ /* 0x000fc6000782c0ff */
[----:B------:R-:W-:Y:S01]  /*161e0*/  SHFL.IDX PT, R14, R5, 0x1, 0x181f ;  /* 0x00381f00050e7f89 */ /* 0x000fe200000e0000 */
[----:B------:R-:W-:Y:S01]  /*161f0*/  ISETP.LT.OR P3, PT, R31, 0x1, !P1 ;  /* 0x000000011f00780c */ /* 0x000fe20004f61670 */
[----:B0-----:R-:W-:Y:S02]  /*16200*/  IMAD.SHL.U32 R8, R2, 0x8, RZ ;  /* 0x0000000802087824 */ /* 0x001fe400078e00ff */
[----:B------:R-:W0:Y:S03]  /*16210*/  SHFL.IDX PT, R2, R5, RZ, 0x181f ;  /* 0x00181fff05027589 */ /* 0x000e2600000e0000 */
[----:B------:R-:W-:-:S05]  /*16220*/  LOP3.LUT R8, R8, 0x38, RZ, 0xc0, !PT ;  /* 0x0000003808087812 */ /* 0x000fca00078ec0ff */
[----:B------:R-:W-:-:S05]  /*16230*/  IMAD.SHL.U32 R0, R8, 0x2, RZ ;  /* 0x0000000208007824 */ /* 0x000fca00078e00ff */
[----:B0-----:R-:W-:-:S05]  /*16240*/  IADD3 R2, P0, R2, R0, RZ ;  /* 0x0000000002027210 */ /* 0x001fca0007f1e0ff */
[----:B------:R-:W-:Y:S01]  /*16250*/  IMAD.X R3, RZ, RZ, R3, P0 ;  /* 0x000000ffff037224 */ /* 0x000fe200000e0603 */
        /* <DEDUP_REMOVED lines=8> */
[----:B------:R-:W-:-:S03]  /*162e0*/  IADD3 R8, P3, R14, R0, RZ ;  /* 0x000000000e087210 */ /* 0x000fc60007f7e0ff */
[----:B------:R-:W-:Y:S04]  /*162f0*/  SHFL.IDX PT, R14, R5, 0x2, 0x181f ;  /* 0x00581f00050e7f89 */ /* 0x000fe800000e0000 */
[----:B0-----:R-:W0:Y:S02]  /*16300*/  SHFL.IDX PT, R3, R6, 0x1, 0x181f ;  /* 0x00381f0006037f89 */ /* 0x001e2400000e0000 */
        /* <DEDUP_REMOVED lines=46> */
.L_x_1799:
        /* <DEDUP_REMOVED lines=15> */
.L_x_1616:
        /* <DEDUP_REMOVED lines=11> */
.L_x_1617:
[----:B------:R-:W2:Y:S01]  /*16790*/  LDL.LU R2, [R1+0x14] ;  /* 0x0000140001027983 */ /* 0x000ea20000300800 */
[----:B------:R0:W-:Y:S01]  /*167a0*/  SYNCS.ARRIVE.TRANS64.A1T0 RZ, [R30+URZ+0x32450], RZ ;  /* 0x032450ff1eff79a7 */ /* 0x0001e2000810003f */
[----:B------:R-:W-:Y:S01]  /*167b0*/  BSSY B0, `(.L_x_1618) ;  /* 0x00000e1000007945 */ /* 0x000fe20003800000 */
[----:B--2---:R-:W-:-:S13]  /*167c0*/  ISETP.GE.AND P0, PT, R2, 0x61, PT ;  /* 0x000000610200780c */ /* 0x004fda0003f06270 */
[----:B0-----:R-:W-:Y:S05]  /*167d0*/  @!P0 BRA `(.L_x_1619) ;  /* 0x0000000c00788947 */ /* 0x001fea0003800000 */
[----:B------:R-:W2:Y:S02]  /*167e0*/  LDL.LU R2, [R1+0x48] ;  /* 0x0000480001027983 */ /* 0x000ea40000300800 */
[----:B--2---:R-:W-:-:S07]  /*167f0*/  VIADD R10, R2, 0xfffffffe ;  /* 0xfffffffe020a7836 */ /* 0x004fce0000000000 */
.L_x_1632:
[----:B--2---:R-:W2:Y:S01]  /*16800*/  LDL R12, [R1+0x64] ;  /* 0x00006400010c7983 */ /* 0x004ea20000100800 */
[----:B0-----:R-:W0:Y:S01]  /*16810*/  LDC R6, c[0x0][0x430] ;  /* 0x00010c00ff067b82 */ /* 0x001e220000000800 */
[----:B------:R-:W1:Y:S01]  /*16820*/  S2R R2, SR_TID.X ;  /* 0x0000000000027919 */ /* 0x000e620000002100 */
[----:B---3--:R-:W3:Y:S01]  /*16830*/  S2R R3, SR_TID.X ;  /* 0x0000000000037919 */ /* 0x008ee20000002100 */
[----:B0-----:R-:W-:Y:S02]  /*16840*/  ISETP.NE.AND P0, PT, R6, 0x1, PT ;  /* 0x000000010600780c */ /* 0x001fe40003f05270 */
[----:B-1----:R-:W-:Y:S01]  /*16850*/  LOP3.LUT R2, R2, 0x7f, RZ, 0xc0, !PT ;  /* 0x0000007f02027812 */ /* 0x002fe200078ec0ff */
[----:B---3--:R-:W-:-:S03]  /*16860*/  IMAD.SHL.U32 R4, R3, 0x10, RZ ;  /* 0x0000001003047824 */ /* 0x008fc600078e00ff */
[----:B------:R-:W-:-:S07]  /*16870*/  SHF.R.U32.HI R2, RZ, 0x3, R2 ;  /* 0x00000003ff027819 */ /* 0x000fce0000011602 */
[----:B------:R-:W0:Y:S01]  /*16880*/  @P0 LDC R3, c[0x0][0x438] ;  /* 0x00010e00ff030b82 */ /* 0x000e220000000800 */
[----:B------:R-:W-:-:S04]  /*16890*/  LOP3.LUT R4, R2, 0x70, R4, 0xf8, !PT ;  /* 0x0000007002047812 */ /* 0x000fc800078ef804 */
[----:B------:R-:W-:-:S03]  /*168a0*/  ISETP.GT.U32.AND P1, PT, R4, 0x5f, PT ;  /* 0x0000005f0400780c */ /* 0x000fc60003f24070 */
[----:B------:R-:W1:Y:S01]  /*168b0*/  @P0 LDC R2, c[0x0][0x434] ;  /* 0x00010d00ff020b82 */ /* 0x000e620000000800 */
[----:B------:R-:W-:-:S04]  /*168c0*/  IMAD R7, R10, 0x60, R34 ;  /* 0x000000600a077824 */ /* 0x000fc800078e0222 */
[----:B------:R-:W-:-:S05]  /*168d0*/  IMAD.IADD R7, R4, 0x1, R7 ;  /* 0x0000000104077824 */ /* 0x000fca00078e0207 */
[----:B------:R-:W3:Y:S01]  /*168e0*/  @!P1 LDC.64 R4, c[0x0][0x428] ;  /* 0x00010a00ff049b82 */ /* 0x000ee20000000a00 */
[----:B------:R-:W-:-:S07]  /*168f0*/  MOV R11, R7 ;  /* 0x00000007000b7202 */ /* 0x000fce0000000f00 */
[----:B------:R-:W4:Y:S01]  /*16900*/  @!P1 LDC.64 R8, c[0x0][0x418] ;  /* 0x00010600ff089b82 */ /* 0x000f220000000a00 */
[----:B-1----:R-:W-:-:S05]  /*16910*/  @P0 IMAD.HI.U32 R2, R7, R2, RZ ;  /* 0x0000000207020227 */ /* 0x002fca00078e00ff */
[----:B0-----:R-:W-:-:S04]  /*16920*/  @P0 SHF.R.U32.HI R11, RZ, R3, R2 ;  /* 0x00000003ff0b0219 */ /* 0x001fc80000011602 */
[--C-:B------:R-:W-:Y:S01]  /*16930*/  @!P1 SHF.R.S32.HI R3, RZ, 0x1f, R11.reuse ;  /* 0x0000001fff039819 */ /* 0x100fe2000001140b */
[----:B------:R-:W-:-:S04]  /*16940*/  @!P1 IMAD.MOV.U32 R2, RZ, RZ, R11 ;  /* 0x000000ffff029224 */ /* 0x000fc800078e000b */
        /* <DEDUP_REMOVED lines=9> */
[----:B------:R-:W-:-:S04]  /*169e0*/  ISETP.NE.AND P0, PT, R25, 0x2, PT ;  /* 0x000000021900780c */ /* 0x000fc80003f05270 */
[----:B------:R-:W-:Y:S01]  /*169f0*/  SEL R2, RZ, 0x1, P0 ;  /* 0x00000001ff027807 */ /* 0x000fe20000000000 */
[----:B------:R-:W-:-:S03]  /*16a00*/  IMAD.MOV R3, RZ, RZ, -R11 ;  /* 0x000000ffff037224 */ /* 0x000fc600078e0a0b */
[----:B------:R-:W-:Y:S01]  /*16a10*/  LOP3.LUT R27, R27, R2, RZ, 0x3c, !PT ;  /* 0x000000021b1b7212 */ /* 0x000fe200078e3cff */
[----:B------:R-:W-:Y:S01]  /*16a20*/  IMAD.MOV.U32 R2, RZ, RZ, R10 ;  /* 0x000000ffff027224 */ /* 0x000fe200078e000a */
[----:B------:R-:W-:Y:S05]  /*16a30*/  YIELD ;  /* 0x0000000000007946 */ /* 0x000fea0003800000 */
[----:B------:R-:W-:Y:S01]  /*16a40*/  SEL R25, R25, RZ, P0 ;  /* 0x000000ff19197207 */ /* 0x000fe20000000000 */
[----:B------:R-:W-:Y:S01]  /*16a50*/  IMAD R6, R6, R3, R7 ;  /* 0x0000000306067224 */ /* 0x000fe200078e0207 */
[----:B------:R-:W-:Y:S01]  /*16a60*/  ISETP.GT.AND P2, PT, R2, RZ, PT ;  /* 0x000000ff0200720c */ /* 0x000fe20003f44270 */
[----:B------:R-:W-:Y:S01]  /*16a70*/  VIADD R10, R10, 0xffffffff ;  /* 0xffffffff0a0a7836 */ /* 0x000fe20000000000 */
[----:B--2---:R-:W-:-:S13]  /*16a80*/  ISETP.NE.AND P1, PT, R12, 0x3, PT ;  /* 0x000000030c00780c */ /* 0x004fda0003f25270 */
[----:B0-----:R-:W-:Y:S05]  /*16a90*/  @!P1 BRA `(.L_x_1620) ;  /* 0x0000000000049947 */ /* 0x001fea0003800000 */
[----:B------:R-:W-:Y:S01]  /*16aa0*/  BPT.TRAP 0x1 ;  /* 0x000000040000795c */ /* 0x000fe20000300000 */
.L_x_1620:
[----:B------:R-:W-:Y:S01]  /*16ab0*/  LEA R4, R25, R23, 0x3 ;  /* 0x0000001719047211 */ /* 0x000fe200078e18ff */
[----:B------:R-:W-:Y:S01]  /*16ac0*/  BSSY B1, `(.L_x_1621) ;  /* 0x0000005000017945 */ /* 0x000fe20003800000 */
[----:B------:R-:W-:Y:S02]  /*16ad0*/  SHF.L.U32 R21, R27, 0x1f, RZ ;  /* 0x0000001f1b157819 */ /* 0x000fe400000006ff */
[----:B------:R-:W-:Y:S02]  /*16ae0*/  SHF.R.S32.HI R17, RZ, 0x1f, R6 ;  /* 0x0000001fff117819 */ /* 0x000fe40000011406 */
[----:B------:R-:W0:Y:S02]  /*16af0*/  SYNCS.PHASECHK.TRANS64.TRYWAIT P0, [R4+URZ+0x32440], R21 ;  /* 0x03244015040075a7 */ /* 0x000e24000800017f */
[----:B0-----:R-:W-:Y:S05]  /*16b00*/  @!P0 BRA `(.L_x_1622) ;  /* 0x0000005800b08947 */ /* 0x001fea0003800000 */
.L_x_1800:
[----:B------:R-:W-:Y:S05]  /*16b10*/  BSYNC B1 ;  /* 0x0000000000017941 */ /* 0x000fea0003800000 */
.L_x_1621:
        /* <DEDUP_REMOVED lines=42> */
[----:B-1----:R-:W-:-:S04]  /*16dc0*/  IADD3 R2, P0, R2, R0, RZ ;  /* 0x0000000002027210 */ /* 0x002fc80007f1e0ff */
[----:B--2---:R-:W-:-:S05]  /*16dd0*/  IADD3.X R3, RZ, R3, RZ, P0, !PT ;  /* 0x00000003ff037210 */ /* 0x004fca00007fe4ff */
[----:B------:R1:W-:Y:S04]  /*16de0*/  LDGSTS.E.BYPASS.LTC128B.128 [R7+0x1dc00], desc[UR60][R2.64], !P1 ;  /* 0x1dc0000002077fae */ /* 0x0003e8000c901d7c */
[----:B-1----:R-:W1:Y:S04]  /*16df0*/  SHFL.IDX PT, R2, R8, 0x4, 0x181f ;  /* 0x00981f0008027f89 */ /* 0x002e6800000e0000 */
[----:B------:R-:W2:Y:S04]  /*16e00*/  SHFL.IDX PT, R3, R9, 0x4, 0x181f ;  /* 0x00981f0009037f89 */ /* 0x000ea800000e0000 */
[----:B------:R-:W3:Y:S01]  /*16e10*/  SHFL.IDX PT, R9, R9, 0x5, 0x181f ;  /* 0x00b81f0009097f89 */ /* 0x000ee200000e0000 */
[----:B-1----:R-:W-:-:S05]  /*16e20*/  IADD3 R2, P0, R2, R0, RZ ;  /* 0x0000000002027210 */ /* 0x002fca0007f1e0ff */
[----:B--2---:R-:W-:-:S05]  /*16e30*/  IMAD.X R3, RZ, RZ, R3, P0 ;  /* 0x000000ffff037224 */ /* 0x004fca00000e0603 */
[----:B------:R1:W-:Y:S04]  /*16e40*/  LDGSTS.E.BYPASS.LTC128B.128 [R7+0x1e400], desc[UR60][R2.64], !P1 ;  /* 0x1e40000002077fae */ /* 0x0003e8000c901d7c */
[----:B-1-3--:R1:W2:Y:S02]  /*16e50*/  SHFL.IDX PT, R2, R8, 0x5, 0x181f ;  /* 0x00b81f0008027f89 */ /* 0x00a2a400000e0000 */
.L_x_1814:
        /* <DEDUP_REMOVED lines=8> */
.L_x_1624:
        /* <DEDUP_REMOVED lines=11> */
.L_x_1625:
[----:B------:R2:W-:Y:S01]  /*16f90*/  SYNCS.ARRIVE.TRANS64.A1T0 RZ, [R4+URZ+0x32430], RZ ;  /* 0x032430ff04ff79a7 */ /* 0x0005e2000810003f */
[----:B------:R-:W-:Y:S05]  /*16fa0*/  @!P3 BRA `(.L_x_1626) ;  /* 0x000000000004b947 */ /* 0x000fea0003800000 */
[----:B------:R-:W-:Y:S01]  /*16fb0*/  BPT.TRAP 0x1 ;  /* 0x000000040000795c */ /* 0x000fe20000300000 */
.L_x_1626:
[----:B------:R-:W3:Y:S01]  /*16fc0*/  SYNCS.PHASECHK.TRANS64.TRYWAIT P0, [R4+URZ+0x32460], R21 ;  /* 0x03246015040075a7 */ /* 0x000ee2000800017f */
[----:B------:R-:W-:Y:S04]  /*16fd0*/  BSSY B1, `(.L_x_1627) ;  /* 0x0000002000017945 */ /* 0x000fe80003800000 */
[----:B---3--:R-:W-:Y:S05]  /*16fe0*/  @!P0 BRA `(.L_x_1628) ;  /* 0x0000005c00308947 */ /* 0x008fea0003800000 */
.L_x_1815:
[----:B------:R-:W-:Y:S05]  /*16ff0*/  BSYNC B1 ;  /* 0x0000000000017941 */ /* 0x000fea0003800000 */
.L_x_1627:
[----:B------:R-:W-:Y:S01]  /*17000*/  ULDC.64 UR4, c[0x0][0x328] ;  /* 0x0000ca0000047ab9 */ /* 0x000fe20000000a00 */
[C---:B------:R-:W-:Y:S01]  /*17010*/  LOP3.LUT P5, RZ, R22.reuse, 0x1, RZ, 0xc0, !PT ;  /* 0x0000000116ff7812 */ /* 0x040fe200078ac0ff */
[----:B------:R-:W-:Y:S01]  /*17020*/  IMAD R17, R17, UR4, RZ ;  /* 0x0000000411117c24 */ /* 0x000fe2000f8e02ff */
[----:B------:R-:W-:Y:S01]  /*17030*/  LOP3.LUT P4, RZ, R22, 0x10, RZ, 0xc0, !PT ;  /* 0x0000001016ff7812 */ /* 0x000fe2000788c0ff */
[----:B------:R-:W-:Y:S01]  /*17040*/  IMAD.WIDE.U32 R2, R6, UR4, RZ ;  /* 0x0000000406027c25 */ /* 0x000fe2000f8e00ff */
[C---:B------:R-:W-:Y:S02]  /*17050*/  LOP3.LUT P3, RZ, R22.reuse, 0x8, RZ, 0xc0, !PT ;  /* 0x0000000816ff7812 */ /* 0x040fe4000786c0ff */
[----:B------:R-:W-:Y:S01]  /*17060*/  LOP3.LUT P1, RZ, R22, 0x4, RZ, 0xc0, !PT ;  /* 0x0000000416ff7812 */ /* 0x000fe2000782c0ff */
[----:B------:R-:W-:Y:S01]  /*17070*/  IMAD R17, R6, UR5, R17 ;  /* 0x0000000506117c24 */ /* 0x000fe2000f8e0211 */
[----:B------:R-:W-:Y:S01]  /*17080*/  ULDC.64 UR4, c[0x0][0x338] ;  /* 0x0000ce0000047ab9 */ /* 0x000fe20000000a00 */
[----:B------:R-:W-:-:S02]  /*17090*/  IMAD R6, R25, 0x6000, R33 ;  /* 0x0000600019067824 */ /* 0x000fc400078e0221 */
        /* <DEDUP_REMOVED lines=27> */
[----:B------:R-:W1:Y:S02]  /*17250*/  SHFL.IDX PT, R14, R5, 0x2, 0x181f ;  /* 0x00581f00050e7f89 */ /* 0x000e6400000e0000 */
[----:B------:R-:W-:Y:S02]  /*17260*/  IADD3.X R3, RZ, R8, RZ, P0, !PT ;  /* 0x00000008ff037210 */ /* 0x000fe400007fe4ff */
        /* <DEDUP_REMOVED lines=29> */
.L_x_1829:
        /* <DEDUP_REMOVED lines=11> */
.L_x_1630:
        /* <DEDUP_REMOVED lines=11> */
.L_x_1631:
[----:B------:R0:W-:Y:S01]  /*175a0*/  SYNCS.ARRIVE.TRANS64.A1T0 RZ, [R4+URZ+0x32450], RZ ;  /* 0x032450ff04ff79a7 */ /* 0x0001e2000810003f */
[----:B------:R-:W-:Y:S05]  /*175b0*/  @P2 BRA `(.L_x_1632) ;  /* 0xfffffff000902947 */ /* 0x000fea000383ffff */
.L_x_1619:
[----:B------:R-:W-:Y:S05]  /*175c0*/  BSYNC B0 ;  /* 0x0000000000007941 */ /* 0x000fea0003800000 */
.L_x_1618:
        /* <DEDUP_REMOVED lines=21> */
.L_x_1634:
[----:B------:R-:W-:Y:S05]  /*17720*/  BSYNC B0 ;  /* 0x0000000000007941 */ /* 0x000fea0003800000 */
.L_x_1633:
[----:B------:R-:W-:-:S07]  /*17730*/  SEL R25, R25, RZ, P0 ;  /* 0x000000ff19197207 */ /* 0x000fce0000000000 */
.L_x_1587:
[----:B------:R-:W-:Y:S05]  /*17740*/  BSYNC B7 ;  /* 0x0000000000077941 */ /* 0x000fea0003800000 */
.L_x_1585:
        /* <DEDUP_REMOVED lines=8> */
[----:B------:R0:W1:Y:S01]  /*177d0*/  LDS.128 R16, [R23+0x324d0] ;  /* 0x0324d00017107984 */ /* 0x0000620000000c00 */
[----:B------:R-:W-:Y:S06]  /*177e0*/  BAR.ARV 0x4, 0x180 ;  /* 0x0106000000007b1d */ /* 0x000fec0000002000 */
[----:B------:R-:W-:Y:S05]  /*177f0*/  BRA `(.L_x_1636) ;  /* 0x0000000800407947 */ /* 0x000fea0003800000 */
.L_x_1635:
        /* <DEDUP_REMOVED lines=11> */
[----:B------:R-:W-:Y:S02]  /*178b0*/  MOV R5, RZ ;  /* 0x000000ff00057202 */ /* 0x000fe40000000f00 */
[C---:B------:R-:W-:Y:S01]  /*178c0*/  ISETP.GE.U32.AND P2, PT, R8.reuse, 0x2, PT ;  /* 0x000000020800780c */ /* 0x040fe20003f46070 */
[----:B------:R-:W-:Y:S01]  /*178d0*/  SHFL.IDX PT, R0, R16, RZ, 0x1f ;  /* 0x00001fff10007589 */ /* 0x000fe200000e0000 */
[C---:B------:R-:W-:Y:S02]  /*178e0*/  ISETP.GE.U32.AND P3, PT, R8.reuse, 0x4, PT ;  /* 0x000000040800780c */ /* 0x040fe40003f66070 */
[C---:B------:R-:W-:Y:S01]  /*178f0*/  ISETP.GE.U32.AND P4, PT, R8.reuse, 0x8, PT ;  /* 0x000000080800780c */ /* 0x040fe20003f86070 */
[----:B--23--:R-:W-:Y:S01]  /*17900*/  SHFL.IDX PT, R4, R16, 0x1, 0x1f ;  /* 0x00201f0010047f89 */ /* 0x00cfe200000e0000 */
[C---:B------:R-:W-:Y:S01]  /*17910*/  ISETP.GE.U32.AND P5, PT, R8.reuse, 0x10, PT ;  /* 0x000000100800780c */ /* 0x040fe20003fa6070 */
[----:B----4-:R-:W-:Y:S01]  /*17920*/  @!P1 IMAD.MOV.U32 R5, RZ, RZ, R2 ;  /* 0x000000ffff059224 */ /* 0x010fe200078e0002 */
[----:B------:R-:W-:-:S04]  /*17930*/  ISETP.NE.AND P1, PT, R8, RZ, PT ;  /* 0x000000ff0800720c */ /* 0x000fc80003f25270 */
        /* <DEDUP_REMOVED lines=16> */
.L_x_1839:
[----:B------:R-:W-:Y:S02]  /*17a40*/  ULDC UR4, c[0x0][0xd38] ;  /* 0x00034e0000047ab9 */ /* 0x000fe40000000800 */
[----:B------:R-:W-:-:S04]  /*17a50*/  IMAD.U32 R7, RZ, RZ, UR4 ;  /* 0x00000004ff077e24 */ /* 0x000fc8000f8e00ff */
[----:B-1----:R-:W-:-:S05]  /*17a60*/  IMAD R14, R14, R7, RZ ;  /* 0x000000070e0e7224 */ /* 0x002fca00078e02ff */
[----:B------:R-:W-:-:S04]  /*17a70*/  IADD3 R9, R4, R14, RZ ;  /* 0x0000000e04097210 */ /* 0x000fc80007ffe0ff */
[----:B------:R-:W-:-:S13]  /*17a80*/  ISETP.GT.AND P6, PT, R9, R0, PT ;  /* 0x000000000900720c */ /* 0x000fda0003fc4270 */
[----:B------:R-:W-:Y:S05]  /*17a90*/  @P6 BRA `(.L_x_1638) ;  /* 0x00000000009c6947 */ /* 0x000fea0003800000 */
.L_x_1643:
[----:B0-----:R-:W0:Y:S01]  /*17aa0*/  LDC R2, c[0x0][0xd3c] ;  /* 0x00034f00ff027b82 */ /* 0x001e220000000800 */
[----:B------:R-:W-:-:S05]  /*17ab0*/  VIADD R19, R19, 0x1f ;  /* 0x0000001f13137836 */ /* 0x000fca0000000000 */
        /* <DEDUP_REMOVED lines=12> */
.L_x_1641:
[----:B------:R-:W-:Y:S05]  /*17b80*/  BSYNC B0 ;  /* 0x0000000000007941 */ /* 0x000fea0003800000 */
.L_x_1640:
        /* <DEDUP_REMOVED lines=18> */
.L_x_1847:
[----:B------:R-:W-:Y:S02]  /*17cb0*/  ULDC UR4, c[0x0][0xd38] ;  /* 0x00034e0000047ab9 */ /* 0x000fe40000000800 */
[----:B------:R-:W-:-:S04]  /*17cc0*/  IMAD.U32 R7, RZ, RZ, UR4 ;  /* 0x00000004ff077e24 */ /* 0x000fc8000f8e00ff */
[----:B-1----:R-:W-:-:S04]  /*17cd0*/  IMAD R14, R14, R7, RZ ;  /* 0x000000070e0e7224 */ /* 0x002fc800078e02ff */
[----:B------:R-:W-:-:S05]  /*17ce0*/  IMAD.IADD R9, R14, 0x1, R9 ;  /* 0x000000010e097824 */ /* 0x000fca00078e0209 */
[----:B------:R-:W-:-:S13]  /*17cf0*/  ISETP.GT.AND P6, PT, R9, R0, PT ;  /* 0x000000000900720c */ /* 0x000fda0003fc4270 */
[----:B------:R-:W-:Y:S05]  /*17d00*/  @!P6 BRA `(.L_x_1643) ;  /* 0xfffffffc0064e947 */ /* 0x000fea000383ffff */
.L_x_1638:
        /* <DEDUP_REMOVED lines=8> */
.L_x_1851:
[----:B------:R-:W-:Y:S01]  /*17d90*/  ISETP.NE.AND P0, PT, R3, RZ, PT ;  /* 0x000000ff0300720c */ /* 0x000fe20003f05270 */
[----:B------:R-:W-:-:S12]  /*17da0*/  IMAD.MOV.U32 R14, RZ, RZ, RZ ;  /* 0x000000ffff0e7224 */ /* 0x000fd800078e00ff */
[----:B------:R-:W-:Y:S05]  /*17db0*/  @!P0 BRA `(.L_x_1645) ;  /* 0x0000000000108947 */ /* 0x000fea0003800000 */
[----:B------:R-:W-:Y:S01]  /*17dc0*/  UMOV UR4, 0xffffffff ;  /* 0xffffffff00047882 */ /* 0x000fe20000000000 */
[----:B------:R-:W-:Y:S02]  /*17dd0*/  VIADD R12, R4, 0xffffffff ;  /* 0xffffffff040c7836 */ /* 0x000fe40000000000 */
[----:B------:R-:W-:Y:S05]  /*17de0*/  BRA.DIV UR4, `(.L_x_1646) ;  /* 0x0000005e04b47947 */ /* 0x000fea000b800000 */
[----:B------:R3:W4:Y:S02]  /*17df0*/  SHFL.IDX PT, R14, R2, R12, 0x1f ;  /* 0x00001f0c020e7589 */ /* 0x00072400000e0000 */
.L_x_1645:
[----:B--2---:R-:W-:Y:S01]  /*17e00*/  IABS R6, R5 ;  /* 0x0000000500067213 */ /* 0x004fe20000000000 */
[----:B----4-:R-:W-:Y:S01]  /*17e10*/  IMAD R16, R14, R7, R16 ;  /* 0x000000070e107224 */ /* 0x010fe200078e0210 */
[----:B------:R-:W-:Y:S02]  /*17e20*/  IADD3 R19, R4, R19, RZ ;  /* 0x0000001304137210 */ /* 0x000fe40007ffe0ff */
[----:B------:R-:W2:Y:S01]  /*17e30*/  I2F.RP R8, R6 ;  /* 0x0000000600087306 */ /* 0x000ea20000209400 */
[----:B------:R-:W-:-:S05]  /*17e40*/  IMAD.IADD R10, R0, 0x1, -R16 ;  /* 0x00000001000a7824 */ /* 0x000fca00078e0a10 */
[----:B------:R-:W-:Y:S02]  /*17e50*/  IABS R0, R10 ;  /* 0x0000000a00007213 */ /* 0x000fe40000000000 */
[----:B--2---:R-:W0:Y:S02]  /*17e60*/  MUFU.RCP R8, R8 ;  /* 0x0000000800087308 */ /* 0x004e240000001000 */
[----:B0--3--:R-:W-:-:S06]  /*17e70*/  VIADD R2, R8, 0xffffffe ;  /* 0x0ffffffe08027836 */ /* 0x009fcc0000000000 */
[----:B------:R0:W2:Y:S02]  /*17e80*/  F2I.FTZ.U32.TRUNC.NTZ R3, R2 ;  /* 0x0000000200037305 */ /* 0x0000a4000021f000 */
[----:B0-----:R-:W-:Y:S01]  /*17e90*/  MOV R2, RZ ;  /* 0x000000ff00027202 */ /* 0x001fe20000000f00 */
[----:B--2---:R-:W-:-:S04]  /*17ea0*/  IMAD.MOV R7, RZ, RZ, -R3 ;  /* 0x000000ffff077224 */ /* 0x004fc800078e0a03 */
        /* <DEDUP_REMOVED lines=20> */
.L_x_1639:
[----:B------:R-:W-:Y:S01]  /*17ff0*/  UMOV UR4, URZ ;  /* 0x0000003f00047c82 */ /* 0x000fe20008000000 */
[----:B------:R-:W-:Y:S01]  /*18000*/  UMOV UR5, URZ ;  /* 0x0000003f00057c82 */ /* 0x000fe20008000000 */
[----:B------:R-:W-:Y:S01]  /*18010*/  ULDC UR6, c[0x0][0xd3c] ;  /* 0x00034f0000067ab9 */ /* 0x000fe20000000800 */
[----:B------:R-:W-:Y:S02]  /*18020*/  IMAD.MOV.U32 R16, RZ, RZ, R0 ;  /* 0x000000ffff107224 */ /* 0x000fe400078e0000 */
[----:B------:R-:W-:Y:S02]  /*18030*/  IMAD.U32 R17, RZ, RZ, UR4 ;  /* 0x00000004ff117e24 */ /* 0x000fe4000f8e00ff */
[----:B------:R-:W-:Y:S02]  /*18040*/  IMAD.U32 R18, RZ, RZ, UR5 ;  /* 0x00000005ff127e24 */ /* 0x000fe4000f8e00ff */
[----:B------:R-:W-:-:S07]  /*18050*/  IMAD.U32 R19, RZ, RZ, UR6 ;  /* 0x00000006ff137e24 */ /* 0x000fce000f8e00ff */
.L_x_1647:
        /* <DEDUP_REMOVED lines=10> */
.L_x_1636:
[----:B------:R-:W-:Y:S02]  /*18100*/  ULDC UR4, c[0x0][0xd3c] ;  /* 0x00034f0000047ab9 */ /* 0x000fe40000000800 */
[----:B-1----:R-:W-:-:S13]  /*18110*/  ISETP.GE.AND P0, PT, R19, UR4, PT ;  /* 0x0000000413007c0c */ /* 0x002fda000bf06270 */
[----:B------:R-:W-:Y:S05]  /*18120*/  @!P0 BRA `(.L_x_1648) ;  /* 0xffffff9c00048947 */ /* 0x000fea000383ffff */
[----:B------:R-:W-:Y:S05]  /*18130*/  BSYNC B8 ;  /* 0x0000000000087941 */ /* 0x000fea0003800000 */
.L_x_1543:
[----:B-1----:R-:W5:Y:S01]  /*18140*/  LDL.LU R0, [R1+0x40] ;  /* 0x0000400001007983 */ /* 0x002f620000300800 */
[----:B------:R-:W-:Y:S01]  /*18150*/  BSSY B0, `(.L_x_1649) ;  /* 0x000000b000007945 */ /* 0x000fe20003800000 */
[----:B------:R-:W1:Y:S01]  /*18160*/  S2R R5, SR_CgaCtaId ;  /* 0x0000000000057919 */ /* 0x000e620000008800 */
[----:B-----5:R-:W-:-:S05]  /*18170*/  VIADD R0, R0, 0x1 ;  /* 0x0000000100007836 */ /* 0x020fca0000000000 */
[----:B------:R-:W-:-:S04]  /*18180*/  LEA.HI R2, R0, R0, RZ, 0x1 ;  /* 0x0000000000027211 */ /* 0x000fc800078f08ff */
[----:B------:R-:W-:Y:S02]  /*18190*/  LOP3.LUT R3, R2, 0xfffffffe, RZ, 0xc0, !PT ;  /* 0xfffffffe02037812 */ /* 0x000fe400078ec0ff */
[----:B------:R-:W-:-:S03]  /*181a0*/  MOV R2, 0x400 ;  /* 0x0000040000027802 */ /* 0x000fc60000000f00 */
[----:B------:R-:W-:Y:S01]  /*181b0*/  IMAD.IADD R0, R0, 0x1, -R3 ;  /* 0x0000000100007824 */ /* 0x000fe200078e0a03 */
[----:B-1----:R-:W-:-:S04]  /*181c0*/  LEA R5, R5, R2, 0x18 ;  /* 0x0000000205057211 */ /* 0x002fc800078ec0ff */
[----:B------:R-:W-:-:S04]  /*181d0*/  SHF.L.U32 R0, R0, 0x1f, RZ ;  /* 0x0000001f00007819 */ /* 0x000fc800000006ff */
[----:B------:R-:W1:Y:S02]  /*181e0*/  SYNCS.PHASECHK.TRANS64.TRYWAIT P0, [R5+URZ+0x32420], R0 ;  /* 0x03242000050075a7 */ /* 0x000e64000800017f */
[----:B-1----:R-:W-:Y:S05]  /*181f0*/  @!P0 BRA `(.L_x_1650) ;  /* 0x0000005800d48947 */ /* 0x002fea0003800000 */
.L_x_1854:
[----:B------:R-:W-:Y:S05]  /*18200*/  BSYNC B0 ;  /* 0x0000000000007941 */ /* 0x000fea0003800000 */
.L_x_1649:
[----:B------:R-:W-:-:S03]  /*18210*/  UMOV UR4, 0xffffffff ;  /* 0xffffffff00047882 */ /* 0x000fc60000000000 */
[----:B------:R-:W-:Y:S05]  /*18220*/  BRA.DIV UR4, `(.L_x_1651) ;  /* 0x0000005a04dc7947 */ /* 0x000fea000b800000 */
[----:B-1----:R-:W1:Y:S02]  /*18230*/  S2R R0, SR_TID.X ;  /* 0x0000000000007919 */ /* 0x002e640000002100 */
[----:B-1----:R-:W-:-:S04]  /*18240*/  SHF.R.U32.HI R0, RZ, 0x5, R0 ;  /* 0x00000005ff007819 */ /* 0x002fc80000011600 */
[----:B------:R-:W-:-:S05]  /*18250*/  LOP3.LUT R0, R0, 0x3, RZ, 0xc0, !PT ;  /* 0x0000000300007812 */ /* 0x000fca00078ec0ff */
[----:B------:R1:W0:Y:S02]  /*18260*/  SHFL.IDX PT, R14, R0, RZ, 0x1f ;  /* 0x00001fff000e7589 */ /* 0x00022400000e0000 */
.L_x_1857:
[----:B0-----:R-:W-:-:S13]  /*18270*/  ISETP.NE.AND P0, PT, R14, RZ, PT ;  /* 0x000000ff0e00720c */ /* 0x001fda0003f05270 */
[----:B------:R-:W-:Y:S05]  /*18280*/  @P0 BRA `(.L_x_1390) ;  /* 0x0000000000880947 */ /* 0x000fea0003800000 */
[----:B------:R-:W-:-:S03]  /*18290*/  UMOV UR4, 0xffffffff ;  /* 0xffffffff00047882 */ /* 0x000fc60000000000 */
[----:B------:R-:W-:Y:S05]  /*182a0*/  BRA.DIV UR4, `(.L_x_1652) ;  /* 0x0000005a04f07947 */ /* 0x000fea000b800000 */
[----:B------:R-:W-:-:S13]  /*182b0*/  ELECT P6, URZ, PT ;  /* 0x00000000003f782f */ /* 0x000fda00038c0000 */
.L_x_1860:
[----:B------:R-:W-:Y:S05]  /*182c0*/  @!P6 BRA `(.L_x_1390) ;  /* 0x000000000078e947 */ /* 0x000fea0003800000 */
[----:B-1----:R-:W5:Y:S02]  /*182d0*/  LDL.LU R0, [R1+0x8] ;  /* 0x0000080001007983 */ /* 0x002f640000300800 */
[----:B-----5:R-:W-:-:S04]  /*182e0*/  LOP3.LUT R0, R0, 0x2, RZ, 0xfc, !PT ;  /* 0x0000000200007812 */ /* 0x020fc800078efcff */
[----:B------:R-:W-:-:S13]  /*182f0*/  ISETP.NE.AND P0, PT, R0, 0x3, PT ;  /* 0x000000030000780c */ /* 0x000fda0003f05270 */
[----:B------:R-:W-:Y:S05]  /*18300*/  @!P0 BRA `(.L_x_1653) ;  /* 0x0000000000048947 */ /* 0x000fea0003800000 */
[----:B------:R-:W-:Y:S01]  /*18310*/  BPT.TRAP 0x1 ;  /* 0x000000040000795c */ /* 0x000fe20000300000 */
.L_x_1653:
[C---:B------:R-:W-:Y:S01]  /*18320*/  LEA R3, R25.reuse, R5, 0x3 ;  /* 0x0000000519037211 */ /* 0x040fe200078e18ff */
[----:B------:R-:W-:Y:S01]  /*18330*/  VIADD R25, R25, 0x1 ;  /* 0x0000000119197836 */ /* 0x000fe20000000000 */
[----:B------:R-:W-:-:S04]  /*18340*/  SHF.L.U32 R2, R27, 0x1f, RZ ;  /* 0x0000001f1b027819 */ /* 0x000fc800000006ff */
[----:B------:R-:W0:Y:S01]  /*18350*/  SYNCS.PHASECHK.TRANS64.TRYWAIT P1, [R3+URZ+0x32440], R2 ;  /* 0x03244002030075a7 */ /* 0x000e22000802017f */
[----:B------:R-:W-:-:S04]  /*18360*/  ISETP.NE.AND P2, PT, R25, 0x2, PT ;  /* 0x000000021900780c */ /* 0x000fc80003f45270 */
[----:B------:R-:W-:Y:S01]  /*18370*/  SEL R0, RZ, 0x1, P2 ;  /* 0x00000001ff007807 */ /* 0x000fe20001000000 */
[----:B0-----:R-:W-:Y:S08]  /*18380*/  @!P1 BRA `(.L_x_1654) ;  /* 0x0000005800d89947 */ /* 0x001ff00003800000 */
.L_x_1861:
[----:B------:R-:W-:Y:S02]  /*18390*/  SEL R25, R25, RZ, P2 ;  /* 0x000000ff19197207 */ /* 0x000fe40001000000 */
[----:B------:R-:W-:Y:S01]  /*183a0*/  LOP3.LUT R0, R27, R0, RZ, 0x3c, !PT ;  /* 0x000000001b007212 */ /* 0x000fe200078e3cff */
[----:B------:R-:W-:Y:S06]  /*183b0*/  @!P0 BRA `(.L_x_1655) ;  /* 0x0000000000048947 */ /* 0x000fec0003800000 */
[----:B------:R-:W-:Y:S01]  /*183c0*/  BPT.TRAP 0x1 ;  /* 0x000000040000795c */ /* 0x000fe20000300000 */
.L_x_1655:
[----:B------:R-:W-:Y:S01]  /*183d0*/  IMAD R25, R25, 0x8, R5 ;  /* 0x0000000819197824 */ /* 0x000fe200078e0205 */
[----:B------:R-:W-:-:S04]  /*183e0*/  SHF.L.U32 R0, R0, 0x1f, RZ ;  /* 0x0000001f00007819 */ /* 0x000fc800000006ff */
[----:B------:R-:W1:Y:S02]  /*183f0*/  SYNCS.PHASECHK.TRANS64.TRYWAIT P1, [R25+URZ+0x32440], R0 ;  /* 0x03244000190075a7 */ /* 0x000e64000802017f */
[----:B-1----:R-:W-:Y:S05]  /*18400*/  @!P1 BRA `(.L_x_1656) ;  /* 0x0000005800cc9947 */ /* 0x002fea0003800000 */
.L_x_1862:
[----:B------:R-:W-:Y:S05]  /*18410*/  @!P0 BRA `(.L_x_1657) ;  /* 0x0000000000048947 */ /* 0x000fea0003800000 */
[----:B------:R-:W-:Y:S01]  /*18420*/  BPT.TRAP 0x1 ;  /* 0x000000040000795c */ /* 0x000fe20000300000 */
.L_x_1657:
[----:B------:R-:W5:Y:S02]  /*18430*/  SYNCS.PHASECHK.TRANS64.TRYWAIT P1, [R3+URZ+0x32460], R2 ;  /* 0x03246002030075a7 */ /* 0x000f64000802017f */
[----:B-----5:R-:W-:Y:S05]  /*18440*/  @!P1 BRA `(.L_x_1658) ;  /* 0x0000005800d09947 */ /* 0x020fea0003800000 */
.L_x_1863:
[----:B------:R-:W-:Y:S05]  /*18450*/  @!P0 BRA `(.L_x_1659) ;  /* 0x0000000000048947 */ /* 0x000fea0003800000 */
[----:B------:R-:W-:Y:S01]  /*18460*/  BPT.TRAP 0x1 ;  /* 0x000000040000795c */ /* 0x000fe20000300000 */
.L_x_1659:
[----:B------:R0:W0:Y:S02]  /*18470*/  SYNCS.PHASECHK.TRANS64.TRYWAIT P0, [R25+URZ+0x32460], R0 ;  /* 0x03246000190075a7 */ /* 0x000024000800017f */
[----:B0-----:R-:W-:Y:S05]  /*18480*/  @!P0 NANOSLEEP.SYNCS 0x989680 ;  /* 0x009896800000895d */ /* 0x001fea0003900000 */
[----:B------:R-:W0:Y:S02]  /*18490*/  @!P0 SYNCS.PHASECHK.TRANS64 P0, [R25+URZ+0x32460], R0 ;  /* 0x03246000190085a7 */ /* 0x000e24000800007f */
[----:B0-----:R-:W-:Y:S05]  /*184a0*/  @!P0 BRA `(.L_x_1659) ;  /* 0xfffffffc00f08947 */ /* 0x001fea000383ffff */
.L_x_1390:
[----:B------:R-:W-:Y:S05]  /*184b0*/  BSYNC B9 ;  /* 0x0000000000097941 */ /* 0x000fea0003800000 */
.L_x_1387:
[----:B------:R-:W-:Y:S05]  /*184c0*/  EXIT ;  /* 0x000000000000794d */ /* 0x000fea0003800000 */
.L_x_1408:
[----:B0-----:R0:W1:Y:S02]  /*184d0*/  SYNCS.PHASECHK.TRANS64.TRYWAIT P5, [R4+URZ+0x32490], R101 ;  /* 0x03249065040075a7 */ /* 0x00106400080a017f */
[----:B-1----:R-:W-:Y:S05]  /*184e0*/  @!P5 NANOSLEEP.SYNCS 0x989680 ;  /* 0x009896800000d95d */ /* 0x002fea0003900000 */
[----:B------:R-:W1:Y:S02]  /*184f0*/  @!P5 SYNCS.PHASECHK.TRANS64 P5, [R4+URZ+0x32490], R101 ;  /* 0x032490650400d5a7 */ /* 0x000e6400080a007f */
[----:B-1----:R-:W-:Y:S05]  /*18500*/  @!P5 BRA `(.L_x_1408) ;  /* 0xfffffffc00f0d947 */ /* 0x002fea000383ffff */
[----:B------:R-:W-:Y:S05]  /*18510*/  BRA `(.L_x_1660) ;  /* 0xfffffea400b87947 */ /* 0x000fea000383ffff */
.L_x_1409:
        /* <DEDUP_REMOVED lines=8> */
.L_x_1662:
[----:B------:R-:W-:Y:S05]  /*185a0*/  BSYNC B1 ;  /* 0x0000000000017941 */ /* 0x000fea0003800000 */
.L_x_1661:
[----:B------:R-:W-:Y:S01]  /*185b0*/  MOV R13, R102 ;  /* 0x00000066000d7202 */ /* 0x000fe20000000f00 */
[----:B------:R-:W-:Y:S02]  /*185c0*/  IMAD.MOV.U32 R12, RZ, RZ, RZ ;  /* 0x000000ffff0c7224 */ /* 0x000fe400078e00ff */
[----:B------:R-:W-:Y:S02]  /*185d0*/  IMAD.MOV.U32 R11, RZ, RZ, 0x1c1f ;  /* 0x00001c1fff0b7424 */ /* 0x000fe400078e00ff */
[----:B------:R-:W-:Y:S02]  /*185e0*/  IMAD.MOV.U32 R15, RZ, RZ, -0x1 ;  /* 0xffffffffff0f7424 */ /* 0x000fe400078e00ff */
[----:B------:R-:W-:-:S07]  /*185f0*/  IMAD.MOV.U32 R93, RZ, RZ, R14 ;  /* 0x000000ffff5d7224 */ /* 0x000fce00078e000e */
[----:B------:R-:W-:Y:S05]  /*18600*/  WARPSYNC.COLLECTIVE R15, `(.L_x_1663) ;  /* 0x000000000f087348 */ /* 0x000fea0003c00000 */
[----:B------:R0:W1:Y:S02]  /*18610*/  SHFL.IDX P6, R14, R13, R12, R11 ;  /* 0x0000000c0d0e7389 */ /* 0x00006400000c000b */
[----:B01----:R-:W-:Y:S01]  /*18620*/  ENDCOLLECTIVE ;  /* 0x000000000000791b */ /* 0x003fe20003800000 */
.L_x_1663:
[----:B------:R-:W-:Y:S01]  /*18630*/  IMAD.MOV.U32 R95, RZ, RZ, R14 ;  /* 0x000000ffff5f7224 */ /* 0x000fe200078e000e */
[----:B------:R-:W-:Y:S06]  /*18640*/  BRA `(.L_x_1664) ;  /* 0xfffffea400807947 */ /* 0x000fec000383ffff */
.L_x_1418:
[----:B------:R-:W-:Y:S01]  /*18650*/  BSSY B1, `(.L_x_1665) ;  /* 0x0000008000017945 */ /* 0x000fe20003800000 */
[----:B0---4-:R-:W-:Y:S01]  /*18660*/  IMAD.MOV.U32 R13, RZ, RZ, R103 ;  /* 0x000000ffff0d7224 */ /* 0x011fe200078e0067 */
[----:B------:R-:W-:Y:S01]  /*18670*/  MOV R15, 0xffffffff ;  /* 0xffffffff000f7802 */ /* 0x000fe20000000f00 */
[----:B------:R-:W-:Y:S02]  /*18680*/  IMAD.MOV.U32 R12, RZ, RZ, 0x1 ;  /* 0x00000001ff0c7424 */ /* 0x000fe400078e00ff */
[----:B------:R-:W-:-:S07]  /*18690*/  IMAD.MOV.U32 R11, RZ, RZ, 0x1c1f ;  /* 0x00001c1fff0b7424 */ /* 0x000fce00078e00ff */
[----:B-123--:R-:W-:Y:S05]  /*186a0*/  WARPSYNC.COLLECTIVE R15, `(.L_x_1666) ;  /* 0x000000000f087348 */ /* 0x00efea0003c00000 */
[----:B------:R0:W4:Y:S02]  /*186b0*/  SHFL.IDX P6, R14, R13, R12, R11 ;  /* 0x0000000c0d0e7389 */ /* 0x00012400000c000b */
[----:B01234-:R-:W-:Y:S01]  /*186c0*/  ENDCOLLECTIVE ;  /* 0x000000000000791b */ /* 0x01ffe20003800000 */
.L_x_1666:
[----:B------:R-:W-:Y:S05]  /*186d0*/  BSYNC B1 ;  /* 0x0000000000017941 */ /* 0x000fea0003800000 */
.L_x_1665:
        /* <DEDUP_REMOVED lines=8> */
.L_x_1667:
[----:B------:R-:W-:Y:S01]  /*18760*/  IMAD.MOV.U32 R47, RZ, RZ, R14 ;  /* 0x000000ffff2f7224 */ /* 0x000fe200078e000e */
[----:B------:R-:W-:Y:S06]  /*18770*/  BRA `(.L_x_1668) ;  /* 0xfffffea800e47947 */ /* 0x000fec000383ffff */
.L_x_1428:
[----:B-1----:R1:W2:Y:S02]  /*18780*/  SYNCS.PHASECHK.TRANS64.TRYWAIT P4, [R4+URZ+0x32490], R101 ;  /* 0x03249065040075a7 */ /* 0x0022a4000808017f */
[----:B--2---:R-:W-:Y:S05]  /*18790*/  @!P4 NANOSLEEP.SYNCS 0x989680 ;  /* 0x009896800000c95d */ /* 0x004fea0003900000 */
[----:B------:R-:W2:Y:S02]  /*187a0*/  @!P4 SYNCS.PHASECHK.TRANS64 P4, [R4+URZ+0x32490], R101 ;  /* 0x032490650400c5a7 */ /* 0x000ea4000808007f */
[----:B--2---:R-:W-:Y:S05]  /*187b0*/  @!P4 BRA `(.L_x_1428) ;  /* 0xfffffffc00f0c947 */ /* 0x004fea000383ffff */
[----:B------:R-:W-:Y:S05]  /*187c0*/  BRA `(.L_x_1669) ;  /* 0xfffffeb400987947 */ /* 0x000fea000383ffff */
.L_x_1429:
[----:B------:R-:W-:Y:S01]  /*187d0*/  BSSY B1, `(.L_x_1670) ;  /* 0x0000008000017945 */ /* 0x000fe20003800000 */
[----:B------:R-:W-:Y:S01]  /*187e0*/  IMAD.MOV.U32 R13, RZ, RZ, R103 ;  /* 0x000000ffff0d7224 */ /* 0x000fe200078e0067 */
[----:B------:R-:W-:Y:S01]  /*187f0*/  MOV R12, RZ ;  /* 0x000000ff000c7202 */ /* 0x000fe20000000f00 */
[----:B------:R-:W-:Y:S02]  /*18800*/  IMAD.MOV.U32 R11, RZ, RZ, 0x1c1f ;  /* 0x00001c1fff0b7424 */ /* 0x000fe400078e00ff */
[----:B------:R-:W-:-:S07]  /*18810*/  IMAD.MOV.U32 R15, RZ, RZ, -0x1 ;  /* 0xffffffffff0f7424 */ /* 0x000fce00078e00ff */
[----:B-1----:R-:W-:Y:S05]  /*18820*/  WARPSYNC.COLLECTIVE R15, `(.L_x_1671) ;  /* 0x000000000f087348 */ /* 0x002fea0003c00000 */
[----:B------:R0:W2:Y:S02]  /*18830*/  SHFL.IDX P6, R14, R13, R12, R11 ;  /* 0x0000000c0d0e7389 */ /* 0x0000a400000c000b */
[----:B012---:R-:W-:Y:S01]  /*18840*/  ENDCOLLECTIVE ;  /* 0x000000000000791b */ /* 0x007fe20003800000 */
.L_x_1671:
[----:B------:R-:W-:Y:S05]  /*18850*/  BSYNC B1 ;  /* 0x0000000000017941 */ /* 0x000fea0003800000 */
.L_x_1670:
        /* <DEDUP_REMOVED lines=8> */
.L_x_1672:
[----:B------:R-:W-:Y:S01]  /*188e0*/  MOV R94, R14 ;  /* 0x0000000e005e7202 */ /* 0x000fe20000000f00 */
[----:B------:R-:W-:Y:S06]  /*188f0*/  BRA `(.L_x_1673) ;  /* 0xfffffeb400647947 */ /* 0x000fec000383ffff */
.L_x_1434:
        /* <DEDUP_REMOVED lines=8> */
.L_x_1675:
[----:B------:R-:W-:Y:S05]  /*18980*/  BSYNC B1 ;  /* 0x0000000000017941 */ /* 0x000fea0003800000 */
.L_x_1674:
        /* <DEDUP_REMOVED lines=8> */
.L_x_1676:
[----:B------:R-:W-:Y:S01]  /*18a10*/  IMAD.MOV.U32 R102, RZ, RZ, R14 ;  /* 0x000000ffff667224 */ /* 0x000fe200078e000e */
[----:B------:R-:W-:Y:S06]  /*18a20*/  BRA `(.L_x_1677) ;  /* 0xfffffeb800fc7947 */ /* 0x000fec000383ffff */
.L_x_1439:
[----:B0-----:R0:W1:Y:S02]  /*18a30*/  SYNCS.PHASECHK.TRANS64.TRYWAIT P2, [R4+URZ+0x32490], R101 ;  /* 0x03249065040075a7 */ /* 0x001064000804017f */
[----:B-1----:R-:W-:Y:S05]  /*18a40*/  @!P2 NANOSLEEP.SYNCS 0x989680 ;  /* 0x009896800000a95d */ /* 0x002fea0003900000 */
[----:B------:R-:W1:Y:S02]  /*18a50*/  @!P2 SYNCS.PHASECHK.TRANS64 P2, [R4+URZ+0x32490], R101 ;  /* 0x032490650400a5a7 */ /* 0x000e64000804007f */
[----:B-1----:R-:W-:Y:S05]  /*18a60*/  @!P2 BRA `(.L_x_1439) ;  /* 0xfffffffc00f0a947 */ /* 0x002fea000383ffff */
[----:B------:R-:W-:Y:S05]  /*18a70*/  BRA `(.L_x_1678) ;  /* 0xfffffec000f87947 */ /* 0x000fea000383ffff */
.L_x_1440:
        /* <DEDUP_REMOVED lines=8> */
.L_x_1680:
[----:B------:R-:W-:Y:S05]  /*18b00*/  BSYNC B1 ;  /* 0x0000000000017941 */ /* 0x000fea0003800000 */
.L_x_1679:
        /* <DEDUP_REMOVED lines=8> */
.L_x_1681:
[----:B------:R-:W-:Y:S05]  /*18b90*/  BRA `(.L_x_1682) ;  /* 0xfffffec400207947 */ /* 0x000fea000383ffff */
.L_x_1443:
        /* <DEDUP_REMOVED lines=8> */
.L_x_1684:
[----:B------:R-:W-:Y:S05]  /*18c20*/  BSYNC B1 ;  /* 0x0000000000017941 */ /* 0x000fea0003800000 */
.L_x_1683:
        /* <DEDUP_REMOVED lines=8> */
.L_x_1685:
[----:B------:R-:W-:Y:S05]  /*18cb0*/  BRA `(.L_x_1686) ;  /* 0xfffffec400207947 */ /* 0x000fea000383ffff */
.L_x_1447:
[----:B------:R0:W0:Y:S02]  /*18cc0*/  SYNCS.PHASECHK.TRANS64.TRYWAIT P3, [R4+URZ+0x324b0], R101 ;  /* 0x0324b065040075a7 */ /* 0x000024000806017f */
[----:B0-----:R-:W-:Y:S05]  /*18cd0*/  @!P3 NANOSLEEP.SYNCS 0x989680 ;  /* 0x009896800000b95d */ /* 0x001fea0003900000 */
[----:B------:R-:W0:Y:S02]  /*18ce0*/  @!P3 SYNCS.PHASECHK.TRANS64 P3, [R4+URZ+0x324b0], R101 ;  /* 0x0324b0650400b5a7 */ /* 0x000e24000806007f */
[----:B0-----:R-:W-:Y:S05]  /*18cf0*/  @!P3 BRA `(.L_x_1447) ;  /* 0xfffffffc00f0b947 */ /* 0x001fea000383ffff */
[----:B------:R-:W-:Y:S05]  /*18d00*/  BRA `(.L_x_1687) ;  /* 0xfffffec400947947 */ /* 0x000fea000383ffff */
.L_x_1455:
[----:B------:R-:W0:Y:S01]  /*18d10*/  S2R R6, SR_TID.X ;  /* 0x0000000000067919 */ /* 0x000e220000002100 */
[----:B------:R-:W-:Y:S01]  /*18d20*/  BSSY B0, `(.L_x_1688) ;  /* 0x000000c000007945 */ /* 0x000fe20003800000 */
[----:B------:R-:W-:Y:S01]  /*18d30*/  IMAD.MOV.U32 R12, RZ, RZ, RZ ;  /* 0x000000ffff0c7224 */ /* 0x000fe200078e00ff */
[----:B------:R-:W-:Y:S01]  /*18d40*/  MOV R11, 0x1f ;  /* 0x0000001f000b7802 */ /* 0x000fe20000000f00 */
[----:B------:R-:W-:Y:S02]  /*18d50*/  IMAD.MOV.U32 R15, RZ, RZ, -0x1 ;  /* 0xffffffffff0f7424 */ /* 0x000fe400078e00ff */
[----:B0-----:R-:W-:-:S05]  /*18d60*/  VIADD R8, R6, 0xffffff80 ;  /* 0xffffff8006087836 */ /* 0x001fca0000000000 */
[----:B------:R-:W-:-:S04]  /*18d70*/  SHF.R.S32.HI R6, RZ, 0x1f, R8 ;  /* 0x0000001fff067819 */ /* 0x000fc80000011408 */
[----:B------:R-:W-:-:S04]  /*18d80*/  LEA.HI R6, R6, R8, RZ, 0x7 ;  /* 0x0000000806067211 */ /* 0x000fc800078f38ff */
[----:B------:R-:W-:-:S05]  /*18d90*/  SHF.R.S32.HI R6, RZ, 0x7, R6 ;  /* 0x00000007ff067819 */ /* 0x000fca0000011406 */
[----:B------:R-:W-:-:S07]  /*18da0*/  IMAD.MOV.U32 R13, RZ, RZ, R6 ;  /* 0x000000ffff0d7224 */ /* 0x000fce00078e0006 */
[----:B--2345:R-:W-:Y:S05]  /*18db0*/  WARPSYNC.COLLECTIVE R15, `(.L_x_1689) ;  /* 0x000000000f087348 */ /* 0x03cfea0003c00000 */
[----:B------:R0:W1:Y:S02]  /*18dc0*/  SHFL.IDX P6, R14, R13, R12, R11 ;  /* 0x0000000c0d0e7389 */ /* 0x00006400000c000b */
[----:B012345:R-:W-:Y:S01]  /*18dd0*/  ENDCOLLECTIVE ;  /* 0x000000000000791b */ /* 0x03ffe20003800000 */
.L_x_1689:
[----:B------:R-:W-:Y:S05]  /*18de0*/  BSYNC B0 ;  /* 0x0000000000007941 */ /* 0x000fea0003800000 */
.L_x_1688:
[----:B------:R-:W-:Y:S05]  /*18df0*/  BRA `(.L_x_1690) ;  /* 0xfffffed000ec7947 */ /* 0x000fea000383ffff */
.L_x_1467:
[----:B------:R-:W-:Y:S01]  /*18e00*/  BSSY B1, `(.L_x_1691) ;  /* 0x0000008000017945 */ /* 0x000fe20003800000 */
[----:B------:R-:W-:Y:S02]  /*18e10*/  IMAD.MOV.U32 R13, RZ, RZ, R25 ;  /* 0x000000ffff0d7224 */ /* 0x000fe400078e0019 */
[----:B------:R-:W-:Y:S02]  /*18e20*/  IMAD.MOV.U32 R12, RZ, RZ, RZ ;  /* 0x000000ffff0c7224 */ /* 0x000fe400078e00ff */
[----:B------:R-:W-:Y:S02]  /*18e30*/  IMAD.MOV.U32 R11, RZ, RZ, 0x1c1f ;  /* 0x00001c1fff0b7424 */ /* 0x000fe400078e00ff */
[----:B------:R-:W-:-:S07]  /*18e40*/  IMAD.MOV.U32 R15, RZ, RZ, -0x1 ;  /* 0xffffffffff0f7424 */ /* 0x000fce00078e00ff */
[----:B--234-:R-:W-:Y:S05]  /*18e50*/  WARPSYNC.COLLECTIVE R15, `(.L_x_1692) ;  /* 0x000000000f087348 */ /* 0x01cfea0003c00000 */
[----:B------:R0:W1:Y:S02]  /*18e60*/  SHFL.IDX P6, R14, R13, R12, R11 ;  /* 0x0000000c0d0e7389 */ /* 0x00006400000c000b */
[----:B01234-:R-:W-:Y:S01]  /*18e70*/  ENDCOLLECTIVE ;  /* 0x000000000000791b */ /* 0x01ffe20003800000 */
.L_x_1692:
[----:B------:R-:W-:Y:S05]  /*18e80*/  BSYNC B1 ;  /* 0x0000000000017941 */ /* 0x000fea0003800000 */
.L_x_1691:
[----:B------:R-:W-:Y:S01]  /*18e90*/  IMAD.MOV.U32 R13, RZ, RZ, R24 ;  /* 0x000000ffff0d7224 */ /* 0x000fe200078e0018 */
[----:B------:R-:W-:Y:S01]  /*18ea0*/  MOV R12, RZ ;  /* 0x000000ff000c7202 */ /* 0x000fe20000000f00 */
[----:B------:R-:W-:Y:S02]  /*18eb0*/  IMAD.MOV.U32 R11, RZ, RZ, 0x1c1f ;  /* 0x00001c1fff0b7424 */ /* 0x000fe400078e00ff */
[----:B------:R-:W-:Y:S02]  /*18ec0*/  IMAD.MOV.U32 R15, RZ, RZ, -0x1 ;  /* 0xffffffffff0f7424 */ /* 0x000fe400078e00ff */
[----:B------:R-:W-:-:S07]  /*18ed0*/  IMAD.MOV.U32 R3, RZ, RZ, R14 ;  /* 0x000000ffff037224 */ /* 0x000fce00078e000e */
[----:B------:R-:W-:Y:S05]  /*18ee0*/  WARPSYNC.COLLECTIVE R15, `(.L_x_1693) ;  /* 0x000000000f087348 */ /* 0x000fea0003c00000 */
[----:B------:R0:W1:Y:S02]  /*18ef0*/  SHFL.IDX P6, R14, R13, R12, R11 ;  /* 0x0000000c0d0e7389 */ /* 0x00006400000c000b */
[----:B01----:R-:W-:Y:S01]  /*18f00*/  ENDCOLLECTIVE ;  /* 0x000000000000791b */ /* 0x003fe20003800000 */
.L_x_1693:
[----:B------:R-:W-:Y:S02]  /*18f10*/  IMAD.MOV.U32 R13, RZ, RZ, R27 ;  /* 0x000000ffff0d7224 */ /* 0x000fe400078e001b */
[----:B------:R-:W-:-:S07]  /*18f20*/  IMAD.MOV.U32 R0, RZ, RZ, R14 ;  /* 0x000000ffff007224 */ /* 0x000fce00078e000e */
[----:B------:R-:W-:Y:S05]  /*18f30*/  WARPSYNC.COLLECTIVE R15, `(.L_x_1694) ;  /* 0x000000000f087348 */ /* 0x000fea0003c00000 */
[----:B------:R0:W1:Y:S02]  /*18f40*/  SHFL.IDX P6, R14, R13, R12, R11 ;  /* 0x0000000c0d0e7389 */ /* 0x00006400000c000b */
[----:B01----:R-:W-:Y:S01]  /*18f50*/  ENDCOLLECTIVE ;  /* 0x000000000000791b */ /* 0x003fe20003800000 */
.L_x_1694:
[----:B------:R-:W-:Y:S02]  /*18f60*/  IMAD.MOV.U32 R13, RZ, RZ, R26 ;  /* 0x000000ffff0d7224 */ /* 0x000fe400078e001a */
[----:B------:R-:W-:-:S07]  /*18f70*/  IMAD.MOV.U32 R5, RZ, RZ, R14 ;  /* 0x000000ffff057224 */ /* 0x000fce00078e000e */
[----:B------:R-:W-:Y:S05]  /*18f80*/  WARPSYNC.COLLECTIVE R15, `(.L_x_1695) ;  /* 0x000000000f087348 */ /* 0x000fea0003c00000 */
[----:B------:R0:W1:Y:S02]  /*18f90*/  SHFL.IDX P6, R14, R13, R12, R11 ;  /* 0x0000000c0d0e7389 */ /* 0x00006400000c000b */
[----:B01----:R-:W-:Y:S01]  /*18fa0*/  ENDCOLLECTIVE ;  /* 0x000000000000791b */ /* 0x003fe20003800000 */
.L_x_1695:
[----:B------:R-:W-:Y:S05]  /*18fb0*/  BRA `(.L_x_1696) ;  /* 0xfffffed400e87947 */ /* 0x000fea000383ffff */
.L_x_1471:
[----:B0-----:R0:W1:Y:S02]  /*18fc0*/  SYNCS.PHASECHK.TRANS64.TRYWAIT P0, [R19+URZ+0x32400], R14 ;  /* 0x0324000e130075a7 */ /* 0x001064000800017f */
[----:B-1----:R-:W-:Y:S05]  /*18fd0*/  @!P0 NANOSLEEP.SYNCS 0x989680 ;  /* 0x009896800000895d */ /* 0x002fea0003900000 */
[----:B------:R-:W1:Y:S02]  /*18fe0*/  @!P0 SYNCS.PHASECHK.TRANS64 P0, [R19+URZ+0x32400], R14 ;  /* 0x0324000e130085a7 */ /* 0x000e64000800007f */
[----:B-1----:R-:W-:Y:S05]  /*18ff0*/  @!P0 BRA `(.L_x_1471) ;  /* 0xfffffffc00f08947 */ /* 0x002fea000383ffff */
[----:B------:R-:W-:Y:S05]  /*19000*/  BRA `(.L_x_1697) ;  /* 0xfffffedc00247947 */ /* 0x000fea000383ffff */
.L_x_1479:
[----:B------:R-:W-:Y:S01]  /*19010*/  BSSY B1, `(.L_x_1698) ;  /* 0x0000008000017945 */ /* 0x000fe20003800000 */
[----:B------:R-:W-:Y:S01]  /*19020*/  IMAD.MOV.U32 R13, RZ, RZ, R25 ;  /* 0x000000ffff0d7224 */ /* 0x000fe200078e0019 */
[----:B------:R-:W-:Y:S01]  /*19030*/  MOV R12, RZ ;  /* 0x000000ff000c7202 */ /* 0x000fe20000000f00 */
[----:B------:R-:W-:Y:S02]  /*19040*/  IMAD.MOV.U32 R11, RZ, RZ, 0x1c1f ;  /* 0x00001c1fff0b7424 */ /* 0x000fe400078e00ff */
[----:B------:R-:W-:-:S07]  /*19050*/  IMAD.MOV.U32 R15, RZ, RZ, -0x1 ;  /* 0xffffffffff0f7424 */ /* 0x000fce00078e00ff */
[----:B--234-:R-:W-:Y:S05]  /*19060*/  WARPSYNC.COLLECTIVE R15, `(.L_x_1699) ;  /* 0x000000000f087348 */ /* 0x01cfea0003c00000 */
[----:B------:R0:W1:Y:S02]  /*19070*/  SHFL.IDX P6, R14, R13, R12, R11 ;  /* 0x0000000c0d0e7389 */ /* 0x00006400000c000b */
[----:B01234-:R-:W-:Y:S01]  /*19080*/  ENDCOLLECTIVE ;  /* 0x000000000000791b */ /* 0x01ffe20003800000 */
.L_x_1699:
[----:B------:R-:W-:Y:S05]  /*19090*/  BSYNC B1 ;  /* 0x0000000000017941 */ /* 0x000fea0003800000 */
.L_x_1698:
        /* <DEDUP_REMOVED lines=8> */
.L_x_1700:
[----:B------:R-:W-:Y:S01]  /*19120*/  IMAD.MOV.U32 R13, RZ, RZ, R27 ;  /* 0x000000ffff0d7224 */ /* 0x000fe200078e001b */
[----:B------:R-:W-:-:S07]  /*19130*/  MOV R3, R14 ;  /* 0x0000000e00037202 */ /* 0x000fce0000000f00 */
[----:B------:R-:W-:Y:S05]  /*19140*/  WARPSYNC.COLLECTIVE R15, `(.L_x_1701) ;  /* 0x000000000f087348 */ /* 0x000fea0003c00000 */
[----:B------:R0:W1:Y:S02]  /*19150*/  SHFL.IDX P6, R14, R13, R12, R11 ;  /* 0x0000000c0d0e7389 */ /* 0x00006400000c000b */
[----:B01----:R-:W-:Y:S01]  /*19160*/  ENDCOLLECTIVE ;  /* 0x000000000000791b */ /* 0x003fe20003800000 */
.L_x_1701:
[----:B------:R-:W-:Y:S02]  /*19170*/  IMAD.MOV.U32 R13, RZ, RZ, R26 ;  /* 0x000000ffff0d7224 */ /* 0x000fe400078e001a */
[----:B------:R-:W-:-:S07]  /*19180*/  IMAD.MOV.U32 R4, RZ, RZ, R14 ;  /* 0x000000ffff047224 */ /* 0x000fce00078e000e */
[----:B------:R-:W-:Y:S05]  /*19190*/  WARPSYNC.COLLECTIVE R15, `(.L_x_1702) ;  /* 0x000000000f087348 */ /* 0x000fea0003c00000 */
[----:B------:R0:W1:Y:S02]  /*191a0*/  SHFL.IDX P6, R14, R13, R12, R11 ;  /* 0x0000000c0d0e7389 */ /* 0x00006400000c000b */
[----:B01----:R-:W-:Y:S01]  /*191b0*/  ENDCOLLECTIVE ;  /* 0x000000000000791b */ /* 0x003fe20003800000 */
.L_x_1702:
[----:B------:R-:W-:Y:S05]  /*191c0*/  BRA `(.L_x_1703) ;  /* 0xfffffee400887947 */ /* 0x000fea000383ffff */
.L_x_1483:
[----:B0-----:R0:W1:Y:S02]  /*191d0*/  SYNCS.PHASECHK.TRANS64.TRYWAIT P1, [R19+URZ+0x32400], R20 ;  /* 0x03240014130075a7 */ /* 0x001064000802017f */
[----:B-1----:R-:W-:Y:S05]  /*191e0*/  @!P1 NANOSLEEP.SYNCS 0x989680 ;  /* 0x009896800000995d */ /* 0x002fea0003900000 */
[----:B------:R-:W1:Y:S02]  /*191f0*/  @!P1 SYNCS.PHASECHK.TRANS64 P1, [R19+URZ+0x32400], R20 ;  /* 0x03240014130095a7 */ /* 0x000e64000802007f */
[----:B-1----:R-:W-:Y:S05]  /*19200*/  @!P1 BRA `(.L_x_1483) ;  /* 0xfffffffc00f09947 */ /* 0x002fea000383ffff */
[----:B------:R-:W-:Y:S05]  /*19210*/  BRA `(.L_x_1704) ;  /* 0xfffffee8006c7947 */ /* 0x000fea000383ffff */
.L_x_1489:
[----:B--2---:R2:W0:Y:S02]  /*19220*/  SYNCS.PHASECHK.TRANS64.TRYWAIT P1, [R3+URZ+0x32430], R6 ;  /* 0x03243006030075a7 */ /* 0x004424000802017f */
[----:B0-----:R-:W-:Y:S05]  /*19230*/  @!P1 NANOSLEEP.SYNCS 0x989680 ;  /* 0x009896800000995d */ /* 0x001fea0003900000 */
[----:B------:R-:W0:Y:S02]  /*19240*/  @!P1 SYNCS.PHASECHK.TRANS64 P1, [R3+URZ+0x32430], R6 ;  /* 0x03243006030095a7 */ /* 0x000e24000802007f */
[----:B0-----:R-:W-:Y:S05]  /*19250*/  @!P1 BRA `(.L_x_1489) ;  /* 0xfffffffc00f09947 */ /* 0x001fea000383ffff */
[----:B------:R-:W-:Y:S05]  /*19260*/  BRA `(.L_x_1488) ;  /* 0xfffffef400b07947 */ /* 0x000fea000383ffff */
.L_x_1491:
[----:B---3--:R3:W4:Y:S02]  /*19270*/  SYNCS.PHASECHK.TRANS64.TRYWAIT P1, [R19+URZ+0x32410], R12 ;  /* 0x0324100c130075a7 */ /* 0x008724000802017f */
[----:B----4-:R-:W-:Y:S05]  /*19280*/  @!P1 NANOSLEEP.SYNCS 0x989680 ;  /* 0x009896800000995d */ /* 0x010fea0003900000 */
[----:B------:R-:W4:Y:S02]  /*19290*/  @!P1 SYNCS.PHASECHK.TRANS64 P1, [R19+URZ+0x32410], R12 ;  /* 0x0324100c130095a7 */ /* 0x000f24000802007f */
[----:B----4-:R-:W-:Y:S05]  /*192a0*/  @!P1 BRA `(.L_x_1491) ;  /* 0xfffffffc00f09947 */ /* 0x010fea000383ffff */
[----:B------:R-:W-:Y:S05]  /*192b0*/  BRA `(.L_x_1705) ;  /* 0xfffffef800987947 */ /* 0x000fea000383ffff */
.L_x_1495:
[----:B------:R0:W0:Y:S02]  /*192c0*/  SYNCS.PHASECHK.TRANS64.TRYWAIT P1, [R3+URZ+0x32450], R6 ;  /* 0x03245006030075a7 */ /* 0x000024000802017f */
[----:B0-----:R-:W-:Y:S05]  /*192d0*/  @!P1 NANOSLEEP.SYNCS 0x989680 ;  /* 0x009896800000995d */ /* 0x001fea0003900000 */
[----:B------:R-:W0:Y:S02]  /*192e0*/  @!P1 SYNCS.PHASECHK.TRANS64 P1, [R3+URZ+0x32450], R6 ;  /* 0x03245006030095a7 */ /* 0x000e24000802007f */
[----:B0-----:R-:W-:Y:S05]  /*192f0*/  @!P1 BRA `(.L_x_1495) ;  /* 0xfffffffc00f09947 */ /* 0x001fea000383ffff */
[----:B------:R-:W-:Y:S05]  /*19300*/  BRA `(.L_x_1494) ;  /* 0xfffffef800a87947 */ /* 0x000fea000383ffff */
.L_x_1502:
[----:B-1----:R1:W2:Y:S02]  /*19310*/  SYNCS.PHASECHK.TRANS64.TRYWAIT P2, [R3+URZ+0x32430], R0 ;  /* 0x03243000030075a7 */ /* 0x0022a4000804017f */
[----:B--2---:R-:W-:Y:S05]  /*19320*/  @!P2 NANOSLEEP.SYNCS 0x989680 ;  /* 0x009896800000a95d */ /* 0x004fea0003900000 */
[----:B------:R-:W2:Y:S02]  /*19330*/  @!P2 SYNCS.PHASECHK.TRANS64 P2, [R3+URZ+0x32430], R0 ;  /* 0x032430000300a5a7 */ /* 0x000ea4000804007f */
[----:B--2---:R-:W-:Y:S05]  /*19340*/  @!P2 BRA `(.L_x_1502) ;  /* 0xfffffffc00f0a947 */ /* 0x004fea000383ffff */
[----:B------:R-:W-:Y:S05]  /*19350*/  BRA `(.L_x_1501) ;  /* 0xffffff1c00907947 */ /* 0x000fea000383ffff */
.L_x_1506:
[----:B---3--:R3:W4:Y:S02]  /*19360*/  SYNCS.PHASECHK.TRANS64.TRYWAIT P2, [R3+URZ+0x32450], R0 ;  /* 0x03245000030075a7 */ /* 0x008724000804017f */
[----:B----4-:R-:W-:Y:S05]  /*19370*/  @!P2 NANOSLEEP.SYNCS 0x989680 ;  /* 0x009896800000a95d */ /* 0x010fea0003900000 */
[----:B------:R-:W4:Y:S02]  /*19380*/  @!P2 SYNCS.PHASECHK.TRANS64 P2, [R3+URZ+0x32450], R0 ;  /* 0x032450000300a5a7 */ /* 0x000f24000804007f */
[----:B----4-:R-:W-:Y:S05]  /*19390*/  @!P2 BRA `(.L_x_1506) ;  /* 0xfffffffc00f0a947 */ /* 0x010fea000383ffff */
[----:B------:R-:W-:Y:S05]  /*193a0*/  BRA `(.L_x_1505) ;  /* 0xffffff2000387947 */ /* 0x000fea000383ffff */
.L_x_1523:
[----:B------:R-:W-:Y:S02]  /*193b0*/  IMAD.MOV.U32 R13, RZ, RZ, R4 ;  /* 0x000000ffff0d7224 */ /* 0x000fe400078e0004 */
[----:B------:R-:W-:Y:S02]  /*193c0*/  IMAD.MOV.U32 R12, RZ, RZ, RZ ;  /* 0x000000ffff0c7224 */ /* 0x000fe400078e00ff */
[----:B------:R-:W-:Y:S02]  /*193d0*/  IMAD.MOV.U32 R11, RZ, RZ, 0x181f ;  /* 0x0000181fff0b7424 */ /* 0x000fe400078e00ff */
[----:B------:R-:W-:-:S07]  /*193e0*/  IMAD.MOV.U32 R15, RZ, RZ, -0x1 ;  /* 0xffffffffff0f7424 */ /* 0x000fce00078e00ff */
[----:B01----:R-:W-:Y:S05]  /*193f0*/  WARPSYNC.COLLECTIVE R15, `(.L_x_1706) ;  /* 0x000000000f087348 */ /* 0x003fea0003c00000 */
[----:B------:R2:W3:Y:S02]  /*19400*/  SHFL.IDX P6, R14, R13, R12, R11 ;  /* 0x0000000c0d0e7389 */ /* 0x0004e400000c000b */
[----:B0123--:R-:W-:Y:S01]  /*19410*/  ENDCOLLECTIVE ;  /* 0x000000000000791b */ /* 0x00ffe20003800000 */
.L_x_1706:
[----:B------:R-:W-:Y:S01]  /*19420*/  IMAD.MOV.U32 R13, RZ, RZ, R3 ;  /* 0x000000ffff0d7224 */ /* 0x000fe200078e0003 */
[----:B------:R-:W-:-:S07]  /*19430*/  MOV R0, R14 ;  /* 0x0000000e00007202 */ /* 0x000fce0000000f00 */
[----:B------:R-:W-:Y:S05]  /*19440*/  WARPSYNC.COLLECTIVE R15, `(.L_x_1707) ;  /* 0x000000000f087348 */ /* 0x000fea0003c00000 */
[----:B------:R0:W1:Y:S02]  /*19450*/  SHFL.IDX P6, R14, R13, R12, R11 ;  /* 0x0000000c0d0e7389 */ /* 0x00006400000c000b */
[----:B01----:R-:W-:Y:S01]  /*19460*/  ENDCOLLECTIVE ;  /* 0x000000000000791b */ /* 0x003fe20003800000 */
.L_x_1707:
[----:B------:R-:W-:Y:S05]  /*19470*/  BRA `(.L_x_1708) ;  /* 0xffffff7400c47947 */ /* 0x000fea000383ffff */
.L_x_1526:
[----:B------:R-:W-:Y:S01]  /*19480*/  BSSY B1, `(.L_x_1709) ;  /* 0x0000008000017945 */ /* 0x000fe20003800000 */
[----:B---3--:R-:W-:Y:S02]  /*19490*/  IMAD.MOV.U32 R13, RZ, RZ, R4 ;  /* 0x000000ffff0d7224 */ /* 0x008fe400078e0004 */
[----:B------:R-:W-:Y:S02]  /*194a0*/  IMAD.MOV.U32 R12, RZ, RZ, 0x1 ;  /* 0x00000001ff0c7424 */ /* 0x000fe400078e00ff */
[----:B------:R-:W-:Y:S02]  /*194b0*/  IMAD.MOV.U32 R11, RZ, RZ, 0x181f ;  /* 0x0000181fff0b7424 */ /* 0x000fe400078e00ff */
[----:B------:R-:W-:-:S07]  /*194c0*/  IMAD.MOV.U32 R15, RZ, RZ, -0x1 ;  /* 0xffffffffff0f7424 */ /* 0x000fce00078e00ff */
[----:B012-4-:R-:W-:Y:S05]  /*194d0*/  WARPSYNC.COLLECTIVE R15, `(.L_x_1710) ;  /* 0x000000000f087348 */ /* 0x017fea0003c00000 */
[----:B----4-:R3:W4:Y:S02]  /*194e0*/  SHFL.IDX P6, R14, R13, R12, R11 ;  /* 0x0000000c0d0e7389 */ /* 0x01072400000c000b */
[----:B01234-:R-:W-:Y:S01]  /*194f0*/  ENDCOLLECTIVE ;  /* 0x000000000000791b */ /* 0x01ffe20003800000 */
.L_x_1710:
[----:B------:R-:W-:Y:S05]  /*19500*/  BSYNC B1 ;  /* 0x0000000000017941 */ /* 0x000fea0003800000 */
.L_x_1709:
        /* <DEDUP_REMOVED lines=8> */
.L_x_1711:
[----:B------:R-:W-:Y:S05]  /*19590*/  BRA `(.L_x_1712) ;  /* 0xffffff7400e87947 */ /* 0x000fea000383ffff */
.L_x_1529:
[----:B------:R-:W-:Y:S01]  /*195a0*/  BSSY B1, `(.L_x_1713) ;  /* 0x0000008000017945 */ /* 0x000fe20003800000 */
[----:B0-----:R-:W-:Y:S02]  /*195b0*/  IMAD.MOV.U32 R13, RZ, RZ, R4 ;  /* 0x000000ffff0d7224 */ /* 0x001fe400078e0004 */
[----:B------:R-:W-:Y:S02]  /*195c0*/  IMAD.MOV.U32 R12, RZ, RZ, 0x2 ;  /* 0x00000002ff0c7424 */ /* 0x000fe400078e00ff */
[----:B------:R-:W-:Y:S02]  /*195d0*/  IMAD.MOV.U32 R11, RZ, RZ, 0x181f ;  /* 0x0000181fff0b7424 */ /* 0x000fe400078e00ff */
[----:B------:R-:W-:-:S07]  /*195e0*/  IMAD.MOV.U32 R15, RZ, RZ, -0x1 ;  /* 0xffffffffff0f7424 */ /* 0x000fce00078e00ff */
[----:B-1234-:R-:W-:Y:S05]  /*195f0*/  WARPSYNC.COLLECTIVE R15, `(.L_x_1714) ;  /* 0x000000000f087348 */ /* 0x01efea0003c00000 */
[----:B----4-:R0:W4:Y:S02]  /*19600*/  SHFL.IDX P6, R14, R13, R12, R11 ;  /* 0x0000000c0d0e7389 */ /* 0x01012400000c000b */
[----:B01234-:R-:W-:Y:S01]  /*19610*/  ENDCOLLECTIVE ;  /* 0x000000000000791b */ /* 0x01ffe20003800000 */
.L_x_1714:
[----:B------:R-:W-:Y:S05]  /*19620*/  BSYNC B1 ;  /* 0x0000000000017941 */ /* 0x000fea0003800000 */
.L_x_1713:
        /* <DEDUP_REMOVED lines=8> */
.L_x_1715:
[----:B------:R-:W-:Y:S05]  /*196b0*/  BRA `(.L_x_1716) ;  /* 0xffffff7800087947 */ /* 0x000fea000383ffff */
.L_x_1532:
[----:B------:R-:W-:Y:S01]  /*196c0*/  BSSY B1, `(.L_x_1717) ;  /* 0x0000008000017945 */ /* 0x000fe20003800000 */
[----:B0-----:R-:W-:Y:S02]  /*196d0*/  IMAD.MOV.U32 R13, RZ, RZ, R4 ;  /* 0x000000ffff0d7224 */ /* 0x001fe400078e0004 */
[----:B------:R-:W-:Y:S02]  /*196e0*/  IMAD.MOV.U32 R12, RZ, RZ, 0x3 ;  /* 0x00000003ff0c7424 */ /* 0x000fe400078e00ff */
[----:B------:R-:W-:Y:S02]  /*196f0*/  IMAD.MOV.U32 R11, RZ, RZ, 0x181f ;  /* 0x0000181fff0b7424 */ /* 0x000fe400078e00ff */
[----:B------:R-:W-:-:S07]  /*19700*/  IMAD.MOV.U32 R15, RZ, RZ, -0x1 ;  /* 0xffffffffff0f7424 */ /* 0x000fce00078e00ff */
[----:B-1234-:R-:W-:Y:S05]  /*19710*/  WARPSYNC.COLLECTIVE R15, `(.L_x_1718) ;  /* 0x000000000f087348 */ /* 0x01efea0003c00000 */
[----:B------:R0:W0:Y:S02]  /*19720*/  SHFL.IDX P6, R14, R13, R12, R11 ;  /* 0x0000000c0d0e7389 */ /* 0x00002400000c000b */
[----:B01234-:R-:W-:Y:S01]  /*19730*/  ENDCOLLECTIVE ;  /* 0x000000000000791b */ /* 0x01ffe20003800000 */
.L_x_1718:
[----:B------:R-:W-:Y:S05]  /*19740*/  BSYNC B1 ;  /* 0x0000000000017941 */ /* 0x000fea0003800000 */
.L_x_1717:
        /* <DEDUP_REMOVED lines=8> */
.L_x_1719:
[----:B------:R-:W-:Y:S05]  /*197d0*/  BRA `(.L_x_1720) ;  /* 0xffffff7800287947 */ /* 0x000fea000383ffff */
.L_x_1549:
[----:B------:R-:W0:Y:S01]  /*197e0*/  S2R R8, SR_TID.X ;  /* 0x0000000000087919 */ /* 0x000e220000002100 */
[----:B------:R-:W-:Y:S01]  /*197f0*/  BSSY B1, `(.L_x_1721) ;  /* 0x000000a000017945 */ /* 0x000fe20003800000 */
[----:B------:R-:W-:Y:S01]  /*19800*/  IMAD.MOV.U32 R12, RZ, RZ, RZ ;  /* 0x000000ffff0c7224 */ /* 0x000fe200078e00ff */
[----:B------:R-:W-:Y:S01]  /*19810*/  MOV R15, 0xffffffff ;  /* 0xffffffff000f7802 */ /* 0x000fe20000000f00 */
[----:B------:R-:W-:Y:S01]  /*19820*/  IMAD.MOV.U32 R11, RZ, RZ, 0x1f ;  /* 0x0000001fff0b7424 */ /* 0x000fe200078e00ff */
[----:B0-----:R-:W-:-:S04]  /*19830*/  SHF.R.U32.HI R8, RZ, 0x5, R8 ;  /* 0x00000005ff087819 */ /* 0x001fc80000011608 */
[----:B------:R-:W-:-:S05]  /*19840*/  LOP3.LUT R8, R8, 0x3, RZ, 0xc0, !PT ;  /* 0x0000000308087812 */ /* 0x000fca00078ec0ff */
[----:B------:R-:W-:-:S07]  /*19850*/  IMAD.MOV.U32 R13, RZ, RZ, R8 ;  /* 0x000000ffff0d7224 */ /* 0x000fce00078e0008 */
[----:B------:R-:W-:Y:S05]  /*19860*/  WARPSYNC.COLLECTIVE R15, `(.L_x_1722) ;  /* 0x000000000f087348 */ /* 0x000fea0003c00000 */
[----:B------:R0:W1:Y:S02]  /*19870*/  SHFL.IDX P6, R14, R13, R12, R11 ;  /* 0x0000000c0d0e7389 */ /* 0x00006400000c000b */
[----:B01----:R-:W-:Y:S01]  /*19880*/  ENDCOLLECTIVE ;  /* 0x000000000000791b */ /* 0x003fe20003800000 */
.L_x_1722:
[----:B------:R-:W-:Y:S05]  /*19890*/  BSYNC B1 ;  /* 0x0000000000017941 */ /* 0x000fea0003800000 */
.L_x_1721:
[----:B------:R-:W-:Y:S05]  /*198a0*/  BRA `(.L_x_1723) ;  /* 0xffffff8800cc7947 */ /* 0x000fea000383ffff */
.L_x_1551:
[----:B------:R-:W-:Y:S01]  /*198b0*/  BSSY B1, `(.L_x_1724) ;  /* 0x0000006000017945 */ /* 0x000fe20003800000 */
[----:B------:R-:W-:-:S07]  /*198c0*/  IMAD.MOV.U32 R15, RZ, RZ, -0x1 ;  /* 0xffffffffff0f7424 */ /* 0x000fce00078e00ff */
[----:B0-----:R-:W-:Y:S05]  /*198d0*/  WARPSYNC.COLLECTIVE R15, `(.L_x_1725) ;  /* 0x000000000f0c7348 */ /* 0x001fea0003c00000 */
[----:B------:R-:W-:Y:S02]  /*198e0*/  ELECT P6, UR62, PT ;  /* 0x00000000003e782f */ /* 0x000fe400038c0000 */
[----:B------:R-:W-:Y:S01]  /*198f0*/  MOV R14, UR62 ;  /* 0x0000003e000e7c02 */ /* 0x000fe20008000f00 */
[----:B0-----:R-:W-:Y:S10]  /*19900*/  ENDCOLLECTIVE ;  /* 0x000000000000791b */ /* 0x001ff40003800000 */
.L_x_1725:
[----:B------:R-:W-:Y:S05]  /*19910*/  BSYNC B1 ;  /* 0x0000000000017941 */ /* 0x000fea0003800000 */
.L_x_1724:
[----:B------:R-:W-:Y:S05]  /*19920*/  BRA `(.L_x_1550) ;  /* 0xffffff8800c47947 */ /* 0x000fea000383ffff */
.L_x_1553:
[----:B0-----:R0:W1:Y:S02]  /*19930*/  SYNCS.PHASECHK.TRANS64.TRYWAIT P0, [R23+URZ+0x32420], R3 ;  /* 0x03242003170075a7 */ /* 0x001064000800017f */
[----:B-1----:R-:W-:Y:S05]  /*19940*/  @!P0 NANOSLEEP.SYNCS 0x989680 ;  /* 0x009896800000895d */ /* 0x002fea0003900000 */
[----:B------:R-:W1:Y:S02]  /*19950*/  @!P0 SYNCS.PHASECHK.TRANS64 P0, [R23+URZ+0x32420], R3 ;  /* 0x03242003170085a7 */ /* 0x000e64000800007f */
[----:B-1----:R-:W-:Y:S05]  /*19960*/  @!P0 BRA `(.L_x_1553) ;  /* 0xfffffffc00f08947 */ /* 0x002fea000383ffff */
[----:B------:R-:W-:Y:S05]  /*19970*/  BRA `(.L_x_1726) ;  /* 0xffffff8800d47947 */ /* 0x000fea000383ffff */
.L_x_1557:
[----:B0-----:R0:W1:Y:S02]  /*19980*/  SYNCS.PHASECHK.TRANS64.TRYWAIT P0, [R3+URZ+0x324a0], R6 ;  /* 0x0324a006030075a7 */ /* 0x001064000800017f */
[----:B-1----:R-:W-:Y:S05]  /*19990*/  @!P0 NANOSLEEP.SYNCS 0x989680 ;  /* 0x009896800000895d */ /* 0x002fea0003900000 */
[----:B------:R-:W1:Y:S02]  /*199a0*/  @!P0 SYNCS.PHASECHK.TRANS64 P0, [R3+URZ+0x324a0], R6 ;  /* 0x0324a006030085a7 */ /* 0x000e64000800007f */
[----:B-1----:R-:W-:Y:S05]  /*199b0*/  @!P0 BRA `(.L_x_1557) ;  /* 0xfffffffc00f08947 */ /* 0x002fea000383ffff */
[----:B------:R-:W-:Y:S05]  /*199c0*/  BRA `(.L_x_1727) ;  /* 0xffffff8800ec7947 */ /* 0x000fea000383ffff */
.L_x_1562:
[----:B-1----:R1:W2:Y:S02]  /*199d0*/  SYNCS.PHASECHK.TRANS64.TRYWAIT P0, [R3+URZ+0x324c0], R6 ;  /* 0x0324c006030075a7 */ /* 0x0022a4000800017f */
[----:B--2---:R-:W-:Y:S05]  /*199e0*/  @!P0 NANOSLEEP.SYNCS 0x989680 ;  /* 0x009896800000895d */ /* 0x004fea0003900000 */
[----:B------:R-:W2:Y:S02]  /*199f0*/  @!P0 SYNCS.PHASECHK.TRANS64 P0, [R3+URZ+0x324c0], R6 ;  /* 0x0324c006030085a7 */ /* 0x000ea4000800007f */
[----:B--2---:R-:W-:Y:S05]  /*19a00*/  @!P0 BRA `(.L_x_1562) ;  /* 0xfffffffc00f08947 */ /* 0x004fea000383ffff */
[----:B------:R-:W-:Y:S05]  /*19a10*/  BRA `(.L_x_1728) ;  /* 0xffffff8c00687947 */ /* 0x000fea000383ffff */
.L_x_1572:
[----:B0-----:R0:W1:Y:S02]  /*19a20*/  SYNCS.PHASECHK.TRANS64.TRYWAIT P1, [R6+URZ+0x324a0], R2 ;  /* 0x0324a002060075a7 */ /* 0x001064000802017f */
[----:B-1----:R-:W-:Y:S05]  /*19a30*/  @!P1 NANOSLEEP.SYNCS 0x989680 ;  /* 0x009896800000995d */ /* 0x002fea0003900000 */
[----:B------:R-:W1:Y:S02]  /*19a40*/  @!P1 SYNCS.PHASECHK.TRANS64 P1, [R6+URZ+0x324a0], R2 ;  /* 0x0324a002060095a7 */ /* 0x000e64000802007f */
[----:B-1----:R-:W-:Y:S05]  /*19a50*/  @!P1 BRA `(.L_x_1572) ;  /* 0xfffffffc00f09947 */ /* 0x002fea000383ffff */
[----:B------:R-:W-:Y:S05]  /*19a60*/  BRA `(.L_x_1729) ;  /* 0xffffff9000dc7947 */ /* 0x000fea000383ffff */
.L_x_1577:
[----:B-1----:R1:W2:Y:S02]  /*19a70*/  SYNCS.PHASECHK.TRANS64.TRYWAIT P1, [R6+URZ+0x324c0], R2 ;  /* 0x0324c002060075a7 */ /* 0x0022a4000802017f */
[----:B--2---:R-:W-:Y:S05]  /*19a80*/  @!P1 NANOSLEEP.SYNCS 0x989680 ;  /* 0x009896800000995d */ /* 0x004fea0003900000 */
[----:B------:R-:W2:Y:S02]  /*19a90*/  @!P1 SYNCS.PHASECHK.TRANS64 P1, [R6+URZ+0x324c0], R2 ;  /* 0x0324c002060095a7 */ /* 0x000ea4000802007f */
[----:B--2---:R-:W-:Y:S05]  /*19aa0*/  @!P1 BRA `(.L_x_1577) ;  /* 0xfffffffc00f09947 */ /* 0x004fea000383ffff */
[----:B------:R-:W-:Y:S05]  /*19ab0*/  BRA `(.L_x_1730) ;  /* 0xffffff9400547947 */ /* 0x000fea000383ffff */
.L_x_1593:
[----:B------:R-:W0:Y:S01]  /*19ac0*/  S2R R20, SR_TID.X ;  /* 0x0000000000147919 */ /* 0x000e220000002100 */
[----:B------:R-:W-:Y:S01]  /*19ad0*/  BSSY B0, `(.L_x_1731) ;  /* 0x000000a000007945 */ /* 0x000fe20003800000 */
[----:B------:R-:W-:Y:S02]  /*19ae0*/  IMAD.MOV.U32 R12, RZ, RZ, RZ ;  /* 0x000000ffff0c7224 */ /* 0x000fe400078e00ff */
[----:B------:R-:W-:Y:S01]  /*19af0*/  IMAD.MOV.U32 R15, RZ, RZ, -0x1 ;  /* 0xffffffffff0f7424 */ /* 0x000fe200078e00ff */
[----:B0-----:R-:W-:-:S04]  /*19b00*/  SHF.R.U32.HI R11, RZ, 0x5, R20 ;  /* 0x00000005ff0b7819 */ /* 0x001fc80000011614 */
[----:B------:R-:W-:-:S05]  /*19b10*/  LOP3.LUT R11, R11, 0x3, RZ, 0xc0, !PT ;  /* 0x000000030b0b7812 */ /* 0x000fca00078ec0ff */
[----:B------:R-:W-:Y:S02]  /*19b20*/  IMAD.MOV.U32 R13, RZ, RZ, R11 ;  /* 0x000000ffff0d7224 */ /* 0x000fe400078e000b */
[----:B------:R-:W-:-:S07]  /*19b30*/  IMAD.MOV.U32 R11, RZ, RZ, 0x1f ;  /* 0x0000001fff0b7424 */ /* 0x000fce00078e00ff */
[----:B------:R-:W-:Y:S05]  /*19b40*/  WARPSYNC.COLLECTIVE R15, `(.L_x_1732) ;  /* 0x000000000f087348 */ /* 0x000fea0003c00000 */
[----:B------:R0:W1:Y:S02]  /*19b50*/  SHFL.IDX P6, R14, R13, R12, R11 ;  /* 0x0000000c0d0e7389 */ /* 0x00006400000c000b */
[----:B01----:R-:W-:Y:S01]  /*19b60*/  ENDCOLLECTIVE ;  /* 0x000000000000791b */ /* 0x003fe20003800000 */
.L_x_1732:
[----:B------:R-:W-:Y:S05]  /*19b70*/  BSYNC B0 ;  /* 0x0000000000007941 */ /* 0x000fea0003800000 */
.L_x_1731:
[----:B------:R-:W-:Y:S05]  /*19b80*/  BRA `(.L_x_1733) ;  /* 0xffffffa000d87947 */ /* 0x000fea000383ffff */
.L_x_1596:
[----:B0-----:R0:W1:Y:S02]  /*19b90*/  SYNCS.PHASECHK.TRANS64.TRYWAIT P0, [R30+URZ+0x32440], R0 ;  /* 0x032440001e0075a7 */ /* 0x001064000800017f */
[----:B-1----:R-:W-:Y:S05]  /*19ba0*/  @!P0 NANOSLEEP.SYNCS 0x989680 ;  /* 0x009896800000895d */ /* 0x002fea0003900000 */
[----:B------:R-:W1:Y:S02]  /*19bb0*/  @!P0 SYNCS.PHASECHK.TRANS64 P0, [R30+URZ+0x32440], R0 ;  /* 0x032440001e0085a7 */ /* 0x000e64000800007f */
[----:B-1----:R-:W-:Y:S05]  /*19bc0*/  @!P0 BRA `(.L_x_1596) ;  /* 0xfffffffc00f08947 */ /* 0x002fea000383ffff */
[----:B------:R-:W-:Y:S05]  /*19bd0*/  BRA `(.L_x_1734) ;  /* 0xffffffa000ec7947 */ /* 0x000fea000383ffff */
.L_x_1597:
        /* <DEDUP_REMOVED lines=8> */
.L_x_1736:
[----:B------:R-:W-:Y:S05]  /*19c60*/  BSYNC B0 ;  /* 0x0000000000007941 */ /* 0x000fea0003800000 */
.L_x_1735:
        /* <DEDUP_REMOVED lines=9> */
.L_x_1737:
[----:B------:R-:W-:Y:S02]  /*19d00*/  IMAD.MOV.U32 R13, RZ, RZ, R4 ;  /* 0x000000ffff0d7224 */ /* 0x000fe400078e0004 */
[----:B------:R-:W-:Y:S02]  /*19d10*/  IMAD.MOV.U32 R12, RZ, RZ, 0x1 ;  /* 0x00000001ff0c7424 */ /* 0x000fe400078e00ff */
[----:B------:R-:W-:-:S07]  /*19d20*/  IMAD.MOV.U32 R3, RZ, RZ, R14 ;  /* 0x000000ffff037224 */ /* 0x000fce00078e000e */
[----:B------:R-:W-:Y:S05]  /*19d30*/  WARPSYNC.COLLECTIVE R15, `(.L_x_1738) ;  /* 0x000000000f087348 */ /* 0x000fea0003c00000 */
[----:B------:R0:W1:Y:S02]  /*19d40*/  SHFL.IDX P6, R14, R13, R12, R11 ;  /* 0x0000000c0d0e7389 */ /* 0x00006400000c000b */
[----:B01----:R-:W-:Y:S01]  /*19d50*/  ENDCOLLECTIVE ;  /* 0x000000000000791b */ /* 0x003fe20003800000 */
.L_x_1738:
        /* <DEDUP_REMOVED lines=15> */
.L_x_1739:
[----:B------:R-:W-:Y:S01]  /*19e50*/  @P0 LEA R6, R5, R23, 0x1 ;  /* 0x0000001705060211 */ /* 0x000fe200078e08ff */
[----:B------:R-:W-:Y:S02]  /*19e60*/  IMAD.MOV.U32 R13, RZ, RZ, R4 ;  /* 0x000000ffff0d7224 */ /* 0x000fe400078e0004 */
[----:B------:R-:W-:Y:S02]  /*19e70*/  IMAD.MOV.U32 R12, RZ, RZ, 0x2 ;  /* 0x00000002ff0c7424 */ /* 0x000fe400078e00ff */
[----:B------:R-:W-:-:S07]  /*19e80*/  IMAD.MOV.U32 R3, RZ, RZ, R14 ;  /* 0x000000ffff037224 */ /* 0x000fce00078e000e */
[----:B------:R-:W-:Y:S05]  /*19e90*/  WARPSYNC.COLLECTIVE R15, `(.L_x_1740) ;  /* 0x000000000f087348 */ /* 0x000fea0003c00000 */
[----:B------:R0:W1:Y:S02]  /*19ea0*/  SHFL.IDX P6, R14, R13, R12, R11 ;  /* 0x0000000c0d0e7389 */ /* 0x00006400000c000b */
[----:B01----:R-:W-:Y:S01]  /*19eb0*/  ENDCOLLECTIVE ;  /* 0x000000000000791b */ /* 0x003fe20003800000 */
.L_x_1740:
        /* <DEDUP_REMOVED lines=15> */
.L_x_1741:
[----:B------:R-:W-:Y:S01]  /*19fb0*/  @P0 IMAD R6, R5, 0x2, R23 ;  /* 0x0000000205060824 */ /* 0x000fe200078e0217 */
[----:B------:R-:W-:Y:S01]  /*19fc0*/  MOV R13, R4 ;  /* 0x00000004000d7202 */ /* 0x000fe20000000f00 */
[----:B------:R-:W-:Y:S02]  /*19fd0*/  IMAD.MOV.U32 R12, RZ, RZ, 0x3 ;  /* 0x00000003ff0c7424 */ /* 0x000fe400078e00ff */
[----:B------:R-:W-:-:S07]  /*19fe0*/  IMAD.MOV.U32 R3, RZ, RZ, R14 ;  /* 0x000000ffff037224 */ /* 0x000fce00078e000e */
[----:B------:R-:W-:Y:S05]  /*19ff0*/  WARPSYNC.COLLECTIVE R15, `(.L_x_1742) ;  /* 0x000000000f087348 */ /* 0x000fea0003c00000 */
[----:B------:R0:W1:Y:S02]  /*1a000*/  SHFL.IDX P6, R14, R13, R12, R11 ;  /* 0x0000000c0d0e7389 */ /* 0x00006400000c000b */
[----:B01----:R-:W-:Y:S01]  /*1a010*/  ENDCOLLECTIVE ;  /* 0x000000000000791b */ /* 0x003fe20003800000 */
.L_x_1742:
        /* <DEDUP_REMOVED lines=15> */
.L_x_1743:
[----:B------:R-:W-:Y:S02]  /*1a110*/  @P0 IMAD R6, R5, 0x2, R23 ;  /* 0x0000000205060824 */ /* 0x000fe400078e0217 */
[----:B------:R-:W-:Y:S01]  /*1a120*/  IMAD.MOV.U32 R13, RZ, RZ, R4 ;  /* 0x000000ffff0d7224 */ /* 0x000fe200078e0004 */
[----:B------:R-:W-:Y:S01]  /*1a130*/  MOV R12, 0x4 ;  /* 0x00000004000c7802 */ /* 0x000fe20000000f00 */
[----:B------:R-:W-:-:S07]  /*1a140*/  IMAD.MOV.U32 R3, RZ, RZ, R14 ;  /* 0x000000ffff037224 */ /* 0x000fce00078e000e */
[----:B------:R-:W-:Y:S05]  /*1a150*/  WARPSYNC.COLLECTIVE R15, `(.L_x_1744) ;  /* 0x000000000f087348 */ /* 0x000fea0003c00000 */
[----:B------:R0:W1:Y:S02]  /*1a160*/  SHFL.IDX P6, R14, R13, R12, R11 ;  /* 0x0000000c0d0e7389 */ /* 0x00006400000c000b */
[----:B01----:R-:W-:Y:S01]  /*1a170*/  ENDCOLLECTIVE ;  /* 0x000000000000791b */ /* 0x003fe20003800000 */
.L_x_1744:
        /* <DEDUP_REMOVED lines=15> */
.L_x_1745:
[----:B------:R-:W-:Y:S02]  /*1a270*/  @P0 IMAD R6, R5, 0x2, R23 ;  /* 0x0000000205060824 */ /* 0x000fe400078e0217 */
[----:B------:R-:W-:Y:S01]  /*1a280*/  IMAD.MOV.U32 R13, RZ, RZ, R4 ;  /* 0x000000ffff0d7224 */ /* 0x000fe200078e0004 */
[----:B------:R-:W-:Y:S01]  /*1a290*/  MOV R12, 0x5 ;  /* 0x00000005000c7802 */ /* 0x000fe20000000f00 */
[----:B------:R-:W-:-:S07]  /*1a2a0*/  IMAD.MOV.U32 R3, RZ, RZ, R14 ;  /* 0x000000ffff037224 */ /* 0x000fce00078e000e */
[----:B------:R-:W-:Y:S05]  /*1a2b0*/  WARPSYNC.COLLECTIVE R15, `(.L_x_1746) ;  /* 0x000000000f087348 */ /* 0x000fea0003c00000 */
[----:B------:R0:W1:Y:S02]  /*1a2c0*/  SHFL.IDX P6, R14, R13, R12, R11 ;  /* 0x0000000c0d0e7389 */ /* 0x00006400000c000b */
[----:B01----:R-:W-:Y:S01]  /*1a2d0*/  ENDCOLLECTIVE ;  /* 0x000000000000791b */ /* 0x003fe20003800000 */
.L_x_1746:
        /* <DEDUP_REMOVED lines=10> */
.L_x_1747:
[----:B------:R-:W-:Y:S01]  /*1a380*/  @!PT LDS RZ, [RZ] ;  /* 0x00000000fffff984 */ /* 0x000fe20000000800 */
[----:B------:R-:W-:Y:S01]  /*1a390*/  @!PT LDS RZ, [RZ] ;  /* 0x00000000fffff984 */ /* 0x000fe20000000800 */
[----:B------:R-:W-:Y:S01]  /*1a3a0*/  @!PT LDS RZ, [RZ] ;  /* 0x00000000fffff984 */ /* 0x000fe20000000800 */
[----:B------:R0:W-:Y:S01]  /*1a3b0*/  @P0 LDGSTS.E.BYPASS.LTC128B.128 [R6+0x1e400], desc[UR60][R2.64], !P2 ;  /* 0x1e40000002060fae */ /* 0x0001e2000d101d7c */
[----:B------:R-:W-:Y:S01]  /*1a3c0*/  IMAD.MOV.U32 R0, RZ, RZ, R14 ;  /* 0x000000ffff007224 */ /* 0x000fe200078e000e */
[----:B------:R-:W-:Y:S06]  /*1a3d0*/  BRA `(.L_x_1748) ;  /* 0xffffffa000647947 */ /* 0x000fec000383ffff */
.L_x_1602:
[----:B------:R-:W-:Y:S01]  /*1a3e0*/  IMAD.MOV.U32 R13, RZ, RZ, R3 ;  /* 0x000000ffff0d7224 */ /* 0x000fe200078e0003 */
[----:B------:R-:W-:Y:S01]  /*1a3f0*/  MOV R15, 0xffffffff ;  /* 0xffffffff000f7802 */ /* 0x000fe20000000f00 */
[----:B------:R-:W-:Y:S02]  /*1a400*/  IMAD.MOV.U32 R12, RZ, RZ, RZ ;  /* 0x000000ffff0c7224 */ /* 0x000fe400078e00ff */
[----:B------:R-:W-:Y:S02]  /*1a410*/  IMAD.MOV.U32 R11, RZ, RZ, 0x181f ;  /* 0x0000181fff0b7424 */ /* 0x000fe400078e00ff */
[----:B-----5:R-:W-:Y:S02]  /*1a420*/  IMAD R2, R9, R6, RZ ;  /* 0x0000000609027224 */ /* 0x020fe400078e02ff */
[----:B------:R-:W-:-:S07]  /*1a430*/  IMAD.IADD R17, R8, 0x1, R17 ;  /* 0x0000000108117824 */ /* 0x000fce00078e0211 */
[----:B------:R-:W-:Y:S05]  /*1a440*/  WARPSYNC.COLLECTIVE R15, `(.L_x_1749) ;  /* 0x000000000f087348 */ /* 0x000fea0003c00000 */
[----:B------:R0:W1:Y:S02]  /*1a450*/  SHFL.IDX P6, R14, R13, R12, R11 ;  /* 0x0000000c0d0e7389 */ /* 0x00006400000c000b */
[----:B01----:R-:W-:Y:S01]  /*1a460*/  ENDCOLLECTIVE ;  /* 0x000000000000791b */ /* 0x003fe20003800000 */
.L_x_1749:
[C---:B------:R-:W-:Y:S01]  /*1a470*/  VIADD R10, R17.reuse, 0x10 ;  /* 0x00000010110a7836 */ /* 0x040fe20000000000 */
[C---:B------:R-:W-:Y:S01]  /*1a480*/  ISETP.GE.AND P0, PT, R17.reuse, R2, PT ;  /* 0x000000021100720c */ /* 0x040fe20003f06270 */
[C---:B------:R-:W-:Y:S02]  /*1a490*/  VIADD R6, R17.reuse, 0x20 ;  /* 0x0000002011067836 */ /* 0x040fe40000000000 */
[----:B------:R-:W-:Y:S01]  /*1a4a0*/  VIADD R8, R17, 0x30 ;  /* 0x0000003011087836 */ /* 0x000fe20000000000 */
[----:B------:R0:W-:Y:S04]  /*1a4b0*/  STL [R1+0x20], R10 ;  /* 0x0000200a01007387 */ /* 0x0001e80000100800 */
[----:B------:R0:W-:Y:S01]  /*1a4c0*/  STL [R1+0x24], R6 ;  /* 0x0000240601007387 */ /* 0x0001e20000100800 */
[----:B------:R-:W-:-:S03]  /*1a4d0*/  IMAD.MOV.U32 R13, RZ, RZ, R0 ;  /* 0x000000ffff0d7224 */ /* 0x000fc600078e0000 */
[----:B------:R0:W-:Y:S01]  /*1a4e0*/  STL [R1+0x28], R8 ;  /* 0x0000280801007387 */ /* 0x0001e20000100800 */
[----:B------:R-:W-:-:S07]  /*1a4f0*/  IMAD.MOV.U32 R4, RZ, RZ, R14 ;  /* 0x000000ffff047224 */ /* 0x000fce00078e000e */
[----:B0-----:R-:W-:Y:S05]  /*1a500*/  WARPSYNC.COLLECTIVE R15, `(.L_x_1750) ;  /* 0x000000000f087348 */ /* 0x001fea0003c00000 */
[----:B------:R1:W2:Y:S02]  /*1a510*/  SHFL.IDX P6, R14, R13, R12, R11 ;  /* 0x0000000c0d0e7389 */ /* 0x0002a400000c000b */
[----:B012---:R-:W-:Y:S01]  /*1a520*/  ENDCOLLECTIVE ;  /* 0x000000000000791b */ /* 0x007fe20003800000 */
.L_x_1750:
[----:B------:R-:W-:Y:S01]  /*1a530*/  IMAD.MOV.U32 R13, RZ, RZ, R3 ;  /* 0x000000ffff0d7224 */ /* 0x000fe200078e0003 */
[----:B------:R-:W-:Y:S01]  /*1a540*/  MOV R12, 0x1 ;  /* 0x00000001000c7802 */ /* 0x000fe20000000f00 */
[----:B------:R-:W-:-:S07]  /*1a550*/  IMAD.MOV.U32 R5, RZ, RZ, R14 ;  /* 0x000000ffff057224 */ /* 0x000fce00078e000e */
[----:B------:R-:W-:Y:S05]  /*1a560*/  WARPSYNC.COLLECTIVE R15, `(.L_x_1751) ;  /* 0x000000000f087348 */ /* 0x000fea0003c00000 */
[----:B------:R0:W1:Y:S02]  /*1a570*/  SHFL.IDX P6, R14, R13, R12, R11 ;  /* 0x0000000c0d0e7389 */ /* 0x00006400000c000b */
[----:B01----:R-:W-:Y:S01]  /*1a580*/  ENDCOLLECTIVE ;  /* 0x000000000000791b */ /* 0x003fe20003800000 */
.L_x_1751:
        /* <DEDUP_REMOVED lines=15> */
.L_x_1752:
[----:B------:R-:W-:Y:S01]  /*1a680*/  IMAD.MOV.U32 R13, RZ, RZ, R3 ;  /* 0x000000ffff0d7224 */ /* 0x000fe200078e0003 */
[----:B------:R-:W-:Y:S01]  /*1a690*/  MOV R12, 0x2 ;  /* 0x00000002000c7802 */ /* 0x000fe20000000f00 */
[----:B------:R-:W-:-:S07]  /*1a6a0*/  IMAD.MOV.U32 R5, RZ, RZ, R14 ;  /* 0x000000ffff057224 */ /* 0x000fce00078e000e */
[----:B------:R-:W-:Y:S05]  /*1a6b0*/  WARPSYNC.COLLECTIVE R15, `(.L_x_1753) ;  /* 0x000000000f087348 */ /* 0x000fea0003c00000 */
[----:B------:R0:W1:Y:S02]  /*1a6c0*/  SHFL.IDX P6, R14, R13, R12, R11 ;  /* 0x0000000c0d0e7389 */ /* 0x00006400000c000b */
[----:B01----:R-:W-:Y:S01]  /*1a6d0*/  ENDCOLLECTIVE ;  /* 0x000000000000791b */ /* 0x003fe20003800000 */
.L_x_1753:
        /* <DEDUP_REMOVED lines=15> */
.L_x_1754:
[----:B------:R-:W-:Y:S01]  /*1a7d0*/  IMAD.MOV.U32 R13, RZ, RZ, R3 ;  /* 0x000000ffff0d7224 */ /* 0x000fe200078e0003 */
[----:B------:R-:W-:Y:S01]  /*1a7e0*/  MOV R12, 0x3 ;  /* 0x00000003000c7802 */ /* 0x000fe20000000f00 */
[----:B------:R-:W-:-:S07]  /*1a7f0*/  IMAD.MOV.U32 R5, RZ, RZ, R14 ;  /* 0x000000ffff057224 */ /* 0x000fce00078e000e */
[----:B------:R-:W-:Y:S05]  /*1a800*/  WARPSYNC.COLLECTIVE R15, `(.L_x_1755) ;  /* 0x000000000f087348 */ /* 0x000fea0003c00000 */
[----:B------:R0:W1:Y:S02]  /*1a810*/  SHFL.IDX P6, R14, R13, R12, R11 ;  /* 0x0000000c0d0e7389 */ /* 0x00006400000c000b */
[----:B01----:R-:W-:Y:S01]  /*1a820*/  ENDCOLLECTIVE ;  /* 0x000000000000791b */ /* 0x003fe20003800000 */
.L_x_1755:
        /* <DEDUP_REMOVED lines=10> */
.L_x_1756:
[----:B------:R-:W-:Y:S01]  /*1a8d0*/  @!PT LDS RZ, [RZ] ;  /* 0x00000000fffff984 */ /* 0x000fe20000000800 */
[----:B------:R-:W-:Y:S01]  /*1a8e0*/  @!PT LDS RZ, [RZ] ;  /* 0x00000000fffff984 */ /* 0x000fe20000000800 */
[----:B------:R-:W-:Y:S01]  /*1a8f0*/  @!PT LDS RZ, [RZ] ;  /* 0x00000000fffff984 */ /* 0x000fe20000000800 */
[----:B------:R0:W-:Y:S01]  /*1a900*/  @!P0 LDGSTS.E.BYPASS.LTC128B.128 [R26+0x19400], desc[UR60][R4.64], !P1 ;  /* 0x19400000041a8fae */ /* 0x0001e2000c901d7c */
[----:B------:R-:W-:Y:S01]  /*1a910*/  ISETP.GE.AND P0, PT, R8, R2, PT ;  /* 0x000000020800720c */ /* 0x000fe20003f06270 */
[----:B------:R-:W-:-:S05]  /*1a920*/  VIADD R8, R17, 0x40 ;  /* 0x0000004011087836 */ /* 0x000fca0000000000 */
[----:B------:R1:W-:Y:S01]  /*1a930*/  STL [R1+0x2c], R8 ;  /* 0x00002c0801007387 */ /* 0x0003e20000100800 */
[----:B------:R-:W-:Y:S01]  /*1a940*/  IMAD.MOV.U32 R13, RZ, RZ, R3 ;  /* 0x000000ffff0d7224 */ /* 0x000fe200078e0003 */
[----:B------:R-:W-:Y:S01]  /*1a950*/  MOV R12, 0x4 ;  /* 0x00000004000c7802 */ /* 0x000fe20000000f00 */
[----:B0-----:R-:W-:-:S07]  /*1a960*/  IMAD.MOV.U32 R4, RZ, RZ, R14 ;  /* 0x000000ffff047224 */ /* 0x001fce00078e000e */
[----:B-1----:R-:W-:Y:S05]  /*1a970*/  WARPSYNC.COLLECTIVE R15, `(.L_x_1757) ;  /* 0x000000000f087348 */ /* 0x002fea0003c00000 */
[----:B------:R0:W2:Y:S02]  /*1a980*/  SHFL.IDX P6, R14, R13, R12, R11 ;  /* 0x0000000c0d0e7389 */ /* 0x0000a400000c000b */
[----:B012---:R-:W-:Y:S01]  /*1a990*/  ENDCOLLECTIVE ;  /* 0x000000000000791b */ /* 0x007fe20003800000 */
.L_x_1757:
        /* <DEDUP_REMOVED lines=10> */
.L_x_1758:
        /* <DEDUP_REMOVED lines=13> */
.L_x_1759:
        /* <DEDUP_REMOVED lines=10> */
.L_x_1760:
        /* <DEDUP_REMOVED lines=13> */
.L_x_1761:
        /* <DEDUP_REMOVED lines=10> */
.L_x_1762:
[----:B------:R-:W-:Y:S01]  /*1ad20*/  @!PT LDS RZ, [RZ] ;  /* 0x00000000fffff984 */ /* 0x000fe20000000800 */
[----:B------:R-:W-:Y:S01]  /*1ad30*/  @!PT LDS RZ, [RZ] ;  /* 0x00000000fffff984 */ /* 0x000fe20000000800 */
[----:B------:R-:W-:Y:S01]  /*1ad40*/  @!PT LDS RZ, [RZ] ;  /* 0x00000000fffff984 */ /* 0x000fe20000000800 */
[----:B------:R0:W-:Y:S01]  /*1ad50*/  @!P0 LDGSTS.E.BYPASS.LTC128B.128 [R26+0x1ac00], desc[UR60][R4.64], !P1 ;  /* 0x1ac00000041a8fae */ /* 0x0001e2000c901d7c */
[----:B------:R-:W-:Y:S01]  /*1ad60*/  ISETP.GE.AND P0, PT, R8, R2, PT ;  /* 0x000000020800720c */ /* 0x000fe20003f06270 */
[----:B------:R-:W-:Y:S01]  /*1ad70*/  IMAD.MOV.U32 R13, RZ, RZ, R3 ;  /* 0x000000ffff0d7224 */ /* 0x000fe200078e0003 */
[----:B------:R-:W-:Y:S01]  /*1ad80*/  MOV R12, 0x7 ;  /* 0x00000007000c7802 */ /* 0x000fe20000000f00 */
[----:B0-----:R-:W-:-:S10]  /*1ad90*/  IMAD.MOV.U32 R4, RZ, RZ, R14 ;  /* 0x000000ffff047224 */ /* 0x001fd400078e000e */
[----:B------:R-:W-:Y:S05]  /*1ada0*/  WARPSYNC.COLLECTIVE R15, `(.L_x_1763) ;  /* 0x000000000f087348 */ /* 0x000fea0003c00000 */
[----:B------:R0:W1:Y:S02]  /*1adb0*/  SHFL.IDX P6, R14, R13, R12, R11 ;  /* 0x0000000c0d0e7389 */ /* 0x00006400000c000b */
[----:B01----:R-:W-:Y:S01]  /*1adc0*/  ENDCOLLECTIVE ;  /* 0x000000000000791b */ /* 0x003fe20003800000 */
.L_x_1763:
        /* <DEDUP_REMOVED lines=10> */
.L_x_1764:
[----:B------:R-:W-:Y:S01]  /*1ae70*/  @!PT LDS RZ, [RZ] ;  /* 0x00000000fffff984 */ /* 0x000fe20000000800 */
[----:B------:R-:W-:Y:S01]  /*1ae80*/  @!PT LDS RZ, [RZ] ;  /* 0x00000000fffff984 */ /* 0x000fe20000000800 */
[----:B------:R-:W-:Y:S01]  /*1ae90*/  @!PT LDS RZ, [RZ] ;  /* 0x00000000fffff984 */ /* 0x000fe20000000800 */
[----:B------:R0:W-:Y:S01]  /*1aea0*/  @!P0 LDGSTS.E.BYPASS.LTC128B.128 [R26+0x1b400], desc[UR60][R4.64], !P1 ;  /* 0x1b400000041a8fae */ /* 0x0001e2000c901d7c */
[----:B------:R-:W-:Y:S01]  /*1aeb0*/  IMAD.MOV.U32 R0, RZ, RZ, R14 ;  /* 0x000000ffff007224 */ /* 0x000fe200078e000e */
[----:B------:R-:W-:Y:S06]  /*1aec0*/  BRA `(.L_x_1765) ;  /* 0xffffffa000b87947 */ /* 0x000fec000383ffff */
.L_x_1606:
[----:B------:R-:W2:Y:S04]  /*1aed0*/  LDL.LU R14, [R1+0x18] ;  /* 0x00001800010e7983 */ /* 0x000ea80000300800 */
[----:B------:R-:W3:Y:S04]  /*1aee0*/  LDL.LU R13, [R1+0x20] ;  /* 0x00002000010d7983 */ /* 0x000ee80000300800 */
[----:B------:R-:W4:Y:S04]  /*1aef0*/  LDL.LU R12, [R1+0x24] ;  /* 0x00002400010c7983 */ /* 0x000f280000300800 */
[----:B------:R-:W5:Y:S04]  /*1af00*/  LDL.LU R11, [R1+0x28] ;  /* 0x00002800010b7983 */ /* 0x000f680000300800 */
[----:B------:R-:W5:Y:S04]  /*1af10*/  LDL.LU R10, [R1+0x2c] ;  /* 0x00002c00010a7983 */ /* 0x000f680000300800 */
[----:B------:R-:W5:Y:S04]  /*1af20*/  LDL.LU R9, [R1+0x30] ;  /* 0x0000300001097983 */ /* 0x000f680000300800 */
[----:B------:R-:W5:Y:S01]  /*1af30*/  LDL.LU R8, [R1+0x38] ;  /* 0x0000380001087983 */ /* 0x000f620000300800 */
[----:B------:R-:W-:Y:S01]  /*1af40*/  LOP3.LUT R22, R22, 0xfffff7ff, RZ, 0xc0, !PT ;  /* 0xfffff7ff16167812 */ /* 0x000fe200078ec0ff */
[----:B------:R-:W-:Y:S01]  /*1af50*/  BSSY B0, `(.L_x_1766) ;  /* 0x0000019000007945 */ /* 0x000fe20003800000 */
[----:B------:R-:W-:Y:S01]  /*1af60*/  MOV R15, 0xffffffff ;  /* 0xffffffff000f7802 */ /* 0x000fe20000000f00 */
[----:B--2---:R-:W-:-:S05]  /*1af70*/  IMAD R5, R14, R6, RZ ;  /* 0x000000060e057224 */ /* 0x004fca00078e02ff */
[-C--:B------:R-:W-:Y:S02]  /*1af80*/  ISETP.GE.AND P0, PT, R17, R5.reuse, PT ;  /* 0x000000051100720c */ /* 0x080fe40003f06270 */
[-C--:B---3--:R-:W-:Y:S01]  /*1af90*/  ISETP.GE.AND P6, PT, R13, R5.reuse, PT ;  /* 0x000000050d00720c */ /* 0x088fe20003fc6270 */
[----:B------:R-:W-:Y:S01]  /*1afa0*/  IMAD.MOV.U32 R13, RZ, RZ, R0 ;  /* 0x000000ffff0d7224 */ /* 0x000fe200078e0000 */
[----:B----4-:R-:W-:Y:S01]  /*1afb0*/  ISETP.GE.AND P5, PT, R12, R5, PT ;  /* 0x000000050c00720c */ /* 0x010fe20003fa6270 */
[----:B------:R-:W-:-:S08]  /*1afc0*/  IMAD.MOV.U32 R12, RZ, RZ, RZ ;  /* 0x000000ffff0c7224 */ /* 0x000fd000078e00ff */
[----:B------:R-:W-:Y:S02]  /*1afd0*/  @P0 LOP3.LUT R22, R22, 0x800, RZ, 0xfc, !PT ;  /* 0x0000080016160812 */ /* 0x000fe400078efcff */
[----:B-----5:R-:W-:Y:S01]  /*1afe0*/  ISETP.GE.AND P0, PT, R11, R5, PT ;  /* 0x000000050b00720c */ /* 0x020fe20003f06270 */
[----:B------:R-:W-:Y:S01]  /*1aff0*/  IMAD.MOV.U32 R11, RZ, RZ, 0x181f ;  /* 0x0000181fff0b7424 */ /* 0x000fe200078e00ff */
[----:B------:R-:W-:-:S04]  /*1b000*/  LOP3.LUT R22, R22, 0xfffffbff, RZ, 0xc0, !PT ;  /* 0xfffffbff16167812 */ /* 0x000fc800078ec0ff */
[----:B------:R-:W-:Y:S02]  /*1b010*/  @P6 LOP3.LUT R22, R22, 0x400, RZ, 0xfc, !PT ;  /* 0x0000040016166812 */ /* 0x000fe400078efcff */
[----:B------:R-:W-:Y:S02]  /*1b020*/  ISETP.GE.AND P6, PT, R10, R5, PT ;  /* 0x000000050a00720c */ /* 0x000fe40003fc6270 */
[----:B------:R-:W-:-:S04]  /*1b030*/  LOP3.LUT R22, R22, 0xfffffdff, RZ, 0xc0, !PT ;  /* 0xfffffdff16167812 */ /* 0x000fc800078ec0ff */
[----:B------:R-:W-:Y:S02]  /*1b040*/  @P5 LOP3.LUT R22, R22, 0x200, RZ, 0xfc, !PT ;  /* 0x0000020016165812 */ /* 0x000fe400078efcff */
[----:B------:R-:W-:Y:S02]  /*1b050*/  ISETP.GE.AND P5, PT, R9, R5, PT ;  /* 0x000000050900720c */ /* 0x000fe40003fa6270 */
[----:B------:R-:W-:-:S04]  /*1b060*/  LOP3.LUT R22, R22, 0xfffffeff, RZ, 0xc0, !PT ;  /* 0xfffffeff16167812 */ /* 0x000fc800078ec0ff */
[----:B------:R-:W-:Y:S02]  /*1b070*/  @P0 LOP3.LUT R22, R22, 0x100, RZ, 0xfc, !PT ;  /* 0x0000010016160812 */ /* 0x000fe400078efcff */
[----:B------:R-:W-:Y:S02]  /*1b080*/  ISETP.GE.AND P0, PT, R8, R5, PT ;  /* 0x000000050800720c */ /* 0x000fe40003f06270 */
[----:B------:R-:W-:-:S04]  /*1b090*/  LOP3.LUT R22, R22, 0xffffff7f, RZ, 0xc0, !PT ;  /* 0xffffff7f16167812 */ /* 0x000fc800078ec0ff */
[----:B------:R-:W-:-:S07]  /*1b0a0*/  @P6 LOP3.LUT R22, R22, 0x80, RZ, 0xfc, !PT ;  /* 0x0000008016166812 */ /* 0x000fce00078efcff */
[----:B------:R-:W-:Y:S05]  /*1b0b0*/  WARPSYNC.COLLECTIVE R15, `(.L_x_1767) ;  /* 0x000000000f087348 */ /* 0x000fea0003c00000 */
[----:B------:R0:W1:Y:S02]  /*1b0c0*/  SHFL.IDX P6, R14, R13, R12, R11 ;  /* 0x0000000c0d0e7389 */ /* 0x00006400000c000b */
[----:B01----:R-:W-:Y:S01]  /*1b0d0*/  ENDCOLLECTIVE ;  /* 0x000000000000791b */ /* 0x003fe20003800000 */
.L_x_1767:
[----:B------:R-:W-:Y:S05]  /*1b0e0*/  BSYNC B0 ;  /* 0x0000000000007941 */ /* 0x000fea0003800000 */
.L_x_1766:
[----:B------:R-:W-:Y:S01]  /*1b0f0*/  IMAD.MOV.U32 R13, RZ, RZ, R4 ;  /* 0x000000ffff0d7224 */ /* 0x000fe200078e0004 */
[----:B------:R-:W-:Y:S01]  /*1b100*/  LOP3.LUT R22, R22, 0xffffbfff, RZ, 0xc0, !PT ;  /* 0xffffbfff16167812 */ /* 0x000fe200078ec0ff */
[----:B------:R-:W-:Y:S02]  /*1b110*/  IMAD.MOV.U32 R12, RZ, RZ, RZ ;  /* 0x000000ffff0c7224 */ /* 0x000fe400078e00ff */
[----:B------:R-:W-:Y:S01]  /*1b120*/  IMAD.MOV.U32 R11, RZ, RZ, 0x181f ;  /* 0x0000181fff0b7424 */ /* 0x000fe200078e00ff */
[----:B------:R-:W-:Y:S01]  /*1b130*/  @P5 LOP3.LUT R22, R22, 0x4000, RZ, 0xfc, !PT ;  /* 0x0000400016165812 */ /* 0x000fe200078efcff */
[----:B------:R-:W-:Y:S02]  /*1b140*/  IMAD.MOV.U32 R15, RZ, RZ, -0x1 ;  /* 0xffffffffff0f7424 */ /* 0x000fe400078e00ff */
[----:B------:R-:W-:Y:S01]  /*1b150*/  IMAD.MOV.U32 R2, RZ, RZ, R14 ;  /* 0x000000ffff027224 */ /* 0x000fe200078e000e */
[----:B------:R-:W-:-:S13]  /*1b160*/  LOP3.LUT P5, RZ, R22, 0x400, RZ, 0xc0, !PT ;  /* 0x0000040016ff7812 */ /* 0x000fda00078ac0ff */
[----:B------:R-:W-:Y:S05]  /*1b170*/  WARPSYNC.COLLECTIVE R15, `(.L_x_1768) ;  /* 0x000000000f087348 */ /* 0x000fea0003c00000 */
[----:B------:R0:W1:Y:S02]  /*1b180*/  SHFL.IDX P6, R14, R13, R12, R11 ;  /* 0x0000000c0d0e7389 */ /* 0x00006400000c000b */
[----:B01----:R-:W-:Y:S01]  /*1b190*/  ENDCOLLECTIVE ;  /* 0x000000000000791b */ /* 0x003fe20003800000 */
.L_x_1768:
[----:B------:R-:W-:-:S04]  /*1b1a0*/  LOP3.LUT R22, R22, 0xffffdfff, RZ, 0xc0, !PT ;  /* 0xffffdfff16167812 */ /* 0x000fc800078ec0ff */
[----:B------:R-:W-:-:S04]  /*1b1b0*/  @P0 LOP3.LUT R22, R22, 0x2000, RZ, 0xfc, !PT ;  /* 0x0000200016160812 */ /* 0x000fc800078efcff */
[----:B------:R-:W-:Y:S01]  /*1b1c0*/  LOP3.LUT P0, RZ, R22, 0x800, RZ, 0xc0, !PT ;  /* 0x0000080016ff7812 */ /* 0x000fe2000780c0ff */
[----:B------:R-:W-:Y:S02]  /*1b1d0*/  IMAD.MOV.U32 R13, RZ, RZ, R0 ;  /* 0x000000ffff0d7224 */ /* 0x000fe400078e0000 */
[----:B------:R-:W-:Y:S02]  /*1b1e0*/  IMAD.MOV.U32 R12, RZ, RZ, 0x1 ;  /* 0x00000001ff0c7424 */ /* 0x000fe400078e00ff */
[----:B------:R-:W-:-:S08]  /*1b1f0*/  IMAD.MOV.U32 R3, RZ, RZ, R14 ;  /* 0x000000ffff037224 */ /* 0x000fd000078e000e */
[----:B------:R-:W-:-:S04]  /*1b200*/  @!P0 LEA R3, P6, R7, R3, 0x1 ;  /* 0x0000000307038211 */ /* 0x000fc800078c08ff */
[----:B------:R-:W-:-:S04]  /*1b210*/  @!P0 IADD3.X R2, RZ, R2, RZ, P6, !PT ;  /* 0x00000002ff028210 */ /* 0x000fc800037fe4ff */
[----:B------:R-:W-:-:S07]  /*1b220*/  @!P0 LOP3.LUT R3, R3, R2, RZ, 0x3c, !PT ;  /* 0x0000000203038212 */ /* 0x000fce00078e3cff */
[----:B------:R-:W-:Y:S05]  /*1b230*/  WARPSYNC.COLLECTIVE R15, `(.L_x_1769) ;  /* 0x000000000f087348 */ /* 0x000fea0003c00000 */
[----:B------:R0:W1:Y:S02]  /*1b240*/  SHFL.IDX P6, R14, R13, R12, R11 ;  /* 0x0000000c0d0e7389 */ /* 0x00006400000c000b */
[----:B01----:R-:W-:Y:S01]  /*1b250*/  ENDCOLLECTIVE ;  /* 0x000000000000791b */ /* 0x003fe20003800000 */
.L_x_1769:
[----:B------:R-:W-:-:S04]  /*1b260*/  @!P0 LOP3.LUT R2, R3, R2, RZ, 0x3c, !PT ;  /* 0x0000000203028212 */ /* 0x000fc800078e3cff */
[----:B------:R-:W-:-:S05]  /*1b270*/  @!P0 LOP3.LUT R3, R3, R2, RZ, 0x3c, !PT ;  /* 0x0000000203038212 */ /* 0x000fca00078e3cff */
        /* <DEDUP_REMOVED lines=13> */
.L_x_1770:
[----:B------:R-:W-:Y:S01]  /*1b350*/  MOV R13, R0 ;  /* 0x00000000000d7202 */ /* 0x000fe20000000f00 */
[----:B------:R-:W-:Y:S02]  /*1b360*/  IMAD.MOV.U32 R12, RZ, RZ, 0x2 ;  /* 0x00000002ff0c7424 */ /* 0x000fe400078e00ff */
[----:B------:R-:W-:-:S05]  /*1b370*/  IMAD.MOV.U32 R2, RZ, RZ, R14 ;  /* 0x000000ffff027224 */ /* 0x000fca00078e000e */
[----:B------:R-:W-:-:S05]  /*1b380*/  @!P5 LEA R2, P6, R7, R2, 0x1 ;  /* 0x000000020702d211 */ /* 0x000fca00078c08ff */
[----:B------:R-:W-:-:S05]  /*1b390*/  @!P5 IMAD.X R3, RZ, RZ, R6, P6 ;  /* 0x000000ffff03d224 */ /* 0x000fca00030e0606 */
[----:B------:R-:W-:Y:S01]  /*1b3a0*/  @!PT LDS RZ, [RZ] ;  /* 0x00000000fffff984 */ /* 0x000fe20000000800 */
[----:B------:R-:W-:Y:S01]  /*1b3b0*/  @!PT LDS RZ, [RZ] ;  /* 0x00000000fffff984 */ /* 0x000fe20000000800 */
[----:B------:R-:W-:Y:S01]  /*1b3c0*/  @!PT LDS RZ, [RZ] ;  /* 0x00000000fffff984 */ /* 0x000fe20000000800 */
[----:B------:R0:W-:Y:S03]  /*1b3d0*/  @!P5 LDGSTS.E.BYPASS.LTC128B.128 [R26+0x22c00], desc[UR60][R2.64], !P4 ;  /* 0x22c00000021adfae */ /* 0x0001e6000e101d7c */
[----:B0-----:R-:W-:Y:S05]  /*1b3e0*/  WARPSYNC.COLLECTIVE R15, `(.L_x_1771) ;  /* 0x000000000f087348 */ /* 0x001fea0003c00000 */
[----:B------:R1:W2:Y:S02]  /*1b3f0*/  SHFL.IDX P6, R14, R13, R12, R11 ;  /* 0x0000000c0d0e7389 */ /* 0x0002a400000c000b */
[----:B012---:R-:W-:Y:S01]  /*1b400*/  ENDCOLLECTIVE ;  /* 0x000000000000791b */ /* 0x007fe20003800000 */
.L_x_1771:
[----:B------:R-:W-:Y:S01]  /*1b410*/  @!PT LDS RZ, [RZ] ;  /* 0x00000000fffff984 */ /* 0x000fe20000000800 */
[----:B------:R-:W-:Y:S01]  /*1b420*/  @!PT LDS RZ, [RZ] ;  /* 0x00000000fffff984 */ /* 0x000fe20000000800 */
[----:B------:R-:W-:Y:S01]  /*1b430*/  @!PT LDS RZ, [RZ] ;  /* 0x00000000fffff984 */ /* 0x000fe20000000800 */
[----:B------:R0:W-:Y:S04]  /*1b440*/  @!P5 LDGSTS.E.BYPASS.LTC128B.128 [R26+0x26c00], desc[UR60][R2.64+0x80], !P3 ;  /* 0x26c00080021adfae */ /* 0x0001e8000d901d7c */
[----:B------:R0:W-:Y:S04]  /*1b450*/  @!P5 LDGSTS.E.BYPASS.LTC128B.128 [R26+0x2ac00], desc[UR60][R2.64+0x100], !P2 ;  /* 0x2ac00100021adfae */ /* 0x0001e8000d101d7c */
[----:B------:R0:W-:Y:S01]  /*1b460*/  @!P5 LDGSTS.E.BYPASS.LTC128B.128 [R26+0x2ec00], desc[UR60][R2.64+0x180], !P1 ;  /* 0x2ec00180021adfae */ /* 0x0001e2000c901d7c */
[----:B------:R-:W-:Y:S01]  /*1b470*/  LOP3.LUT P5, RZ, R22, 0x100, RZ, 0xc0, !PT ;  /* 0x0000010016ff7812 */ /* 0x000fe200078ac0ff */
[----:B------:R-:W-:-:S02]  /*1b480*/  IMAD.MOV.U32 R13, RZ, RZ, R4 ;  /* 0x000000ffff0d7224 */ /* 0x000fc400078e0004 */
[----:B------:R-:W-:-:S10]  /*1b490*/  IMAD.MOV.U32 R6, RZ, RZ, R14 ;  /* 0x000000ffff067224 */ /* 0x000fd400078e000e */
[----:B0-----:R-:W-:Y:S05]  /*1b4a0*/  WARPSYNC.COLLECTIVE R15, `(.L_x_1772) ;  /* 0x000000000f087348 */ /* 0x001fea0003c00000 */
[----:B------:R1:W2:Y:S02]  /*1b4b0*/  SHFL.IDX P6, R14, R13, R12, R11 ;  /* 0x0000000c0d0e7389 */ /* 0x0002a400000c000b */
[----:B012---:R-:W-:Y:S01]  /*1b4c0*/  ENDCOLLECTIVE ;  /* 0x000000000000791b */ /* 0x007fe20003800000 */
.L_x_1772:
[----:B------:R-:W-:Y:S01]  /*1b4d0*/  IMAD.MOV.U32 R13, RZ, RZ, R0 ;  /* 0x000000ffff0d7224 */ /* 0x000fe200078e0000 */
[----:B------:R-:W-:Y:S01]  /*1b4e0*/  MOV R12, 0x3 ;  /* 0x00000003000c7802 */ /* 0x000fe20000000f00 */
        /* <DEDUP_REMOVED lines=10> */
.L_x_1773:
        /* <DEDUP_REMOVED lines=12> */
.L_x_1774:
[----:B------:R-:W-:Y:S02]  /*1b650*/  IMAD.MOV.U32 R13, RZ, RZ, R0 ;  /* 0x000000ffff0d7224 */ /* 0x000fe400078e0000 */
        /* <DEDUP_REMOVED lines=11> */
.L_x_1775:
[----:B------:R-:W-:Y:S01]  /*1b710*/  @!PT LDS RZ, [RZ] ;  /* 0x00000000fffff984 */ /* 0x000fe20000000800 */
[----:B------:R-:W-:Y:S01]  /*1b720*/  @!PT LDS RZ, [RZ] ;  /* 0x00000000fffff984 */ /* 0x000fe20000000800 */
[----:B------:R-:W-:Y:S01]  /*1b730*/  @!PT LDS RZ, [RZ] ;  /* 0x00000000fffff984 */ /* 0x000fe20000000800 */
[----:B------:R0:W-:Y:S04]  /*1b740*/  @!P5 LDGSTS.E.BYPASS.LTC128B.128 [R26+0x27c00], desc[UR60][R2.64+0x80], !P3 ;  /* 0x27c00080021adfae */ /* 0x0001e8000d901d7c */
[----:B------:R0:W-:Y:S04]  /*1b750*/  @!P5 LDGSTS.E.BYPASS.LTC128B.128 [R26+0x2bc00], desc[UR60][R2.64+0x100], !P2 ;  /* 0x2bc00100021adfae */ /* 0x0001e8000d101d7c */
[----:B------:R0:W-:Y:S01]  /*1b760*/  @!P5 LDGSTS.E.BYPASS.LTC128B.128 [R26+0x2fc00], desc[UR60][R2.64+0x180], !P1 ;  /* 0x2fc00180021adfae */ /* 0x0001e2000c901d7c */
[----:B------:R-:W-:Y:S01]  /*1b770*/  LOP3.LUT P5, RZ, R22, 0x4000, RZ, 0xc0, !PT ;  /* 0x0000400016ff7812 */ /* 0x000fe200078ac0ff */
[----:B------:R-:W-:Y:S01]  /*1b780*/  IMAD.MOV.U32 R13, RZ, RZ, R4 ;  /* 0x000000ffff0d7224 */ /* 0x000fe200078e0004 */
[----:B------:R-:W-:-:S11]  /*1b790*/  MOV R6, R14 ;  /* 0x0000000e00067202 */ /* 0x000fd60000000f00 */
[----:B0-----:R-:W-:Y:S05]  /*1b7a0*/  WARPSYNC.COLLECTIVE R15, `(.L_x_1776) ;  /* 0x000000000f087348 */ /* 0x001fea0003c00000 */
[----:B------:R1:W2:Y:S02]  /*1b7b0*/  SHFL.IDX P6, R14, R13, R12, R11 ;  /* 0x0000000c0d0e7389 */ /* 0x0002a400000c000b */
[----:B012---:R-:W-:Y:S01]  /*1b7c0*/  ENDCOLLECTIVE ;  /* 0x000000000000791b */ /* 0x007fe20003800000 */
.L_x_1776:
        /* <DEDUP_REMOVED lines=12> */
.L_x_1777:
[----:B------:R-:W-:Y:S01]  /*1b890*/  @!PT LDS RZ, [RZ] ;  /* 0x00000000fffff984 */ /* 0x000fe20000000800 */
[----:B------:R-:W-:Y:S01]  /*1b8a0*/  @!PT LDS RZ, [RZ] ;  /* 0x00000000fffff984 */ /* 0x000fe20000000800 */
[----:B------:R-:W-:Y:S01]  /*1b8b0*/  @!PT LDS RZ, [RZ] ;  /* 0x00000000fffff984 */ /* 0x000fe20000000800 */
[----:B------:R0:W-:Y:S04]  /*1b8c0*/  @!P0 LDGSTS.E.BYPASS.LTC128B.128 [R26+0x28400], desc[UR60][R2.64+0x80], !P3 ;  /* 0x28400080021a8fae */ /* 0x0001e8000d901d7c */
[----:B------:R0:W-:Y:S04]  /*1b8d0*/  @!P0 LDGSTS.E.BYPASS.LTC128B.128 [R26+0x2c400], desc[UR60][R2.64+0x100], !P2 ;  /* 0x2c400100021a8fae */ /* 0x0001e8000d101d7c */
[----:B------:R0:W-:Y:S01]  /*1b8e0*/  @!P0 LDGSTS.E.BYPASS.LTC128B.128 [R26+0x30400], desc[UR60][R2.64+0x180], !P1 ;  /* 0x30400180021a8fae */ /* 0x0001e2000c901d7c */
[----:B------:R-:W-:Y:S02]  /*1b8f0*/  LOP3.LUT P0, RZ, R22, 0x2000, RZ, 0xc0, !PT ;  /* 0x0000200016ff7812 */ /* 0x000fe4000780c0ff */
[----:B------:R-:W-:Y:S01]  /*1b900*/  MOV R13, R4 ;  /* 0x00000004000d7202 */ /* 0x000fe20000000f00 */
[----:B------:R-:W-:-:S10]  /*1b910*/  IMAD.MOV.U32 R6, RZ, RZ, R14 ;  /* 0x000000ffff067224 */ /* 0x000fd400078e000e */
[----:B0-----:R-:W-:Y:S05]  /*1b920*/  WARPSYNC.COLLECTIVE R15, `(.L_x_1778) ;  /* 0x000000000f087348 */ /* 0x001fea0003c00000 */
[----:B------:R1:W2:Y:S02]  /*1b930*/  SHFL.IDX P6, R14, R13, R12, R11 ;  /* 0x0000000c0d0e7389 */ /* 0x0002a400000c000b */
[----:B012---:R-:W-:Y:S01]  /*1b940*/  ENDCOLLECTIVE ;  /* 0x000000000000791b */ /* 0x007fe20003800000 */
.L_x_1778:
        /* <DEDUP_REMOVED lines=12> */
.L_x_1779:
[----:B------:R-:W-:Y:S01]  /*1ba10*/  @!PT LDS RZ, [RZ] ;  /* 0x00000000fffff984 */ /* 0x000fe20000000800 */
[----:B------:R-:W-:Y:S01]  /*1ba20*/  @!PT LDS RZ, [RZ] ;  /* 0x00000000fffff984 */ /* 0x000fe20000000800 */
[----:B------:R-:W-:Y:S01]  /*1ba30*/  @!PT LDS RZ, [RZ] ;  /* 0x00000000fffff984 */ /* 0x000fe20000000800 */
[----:B------:R0:W-:Y:S04]  /*1ba40*/  @!P5 LDGSTS.E.BYPASS.LTC128B.128 [R26+0x28c00], desc[UR60][R2.64+0x80], !P3 ;  /* 0x28c00080021adfae */ /* 0x0001e8000d901d7c */
[----:B------:R0:W-:Y:S04]  /*1ba50*/  @!P5 LDGSTS.E.BYPASS.LTC128B.128 [R26+0x2cc00], desc[UR60][R2.64+0x100], !P2 ;  /* 0x2cc00100021adfae */ /* 0x0001e8000d101d7c */
[----:B------:R0:W-:Y:S01]  /*1ba60*/  @!P5 LDGSTS.E.BYPASS.LTC128B.128 [R26+0x30c00], desc[UR60][R2.64+0x180], !P1 ;  /* 0x30c00180021adfae */ /* 0x0001e2000c901d7c */
[----:B------:R-:W-:Y:S02]  /*1ba70*/  IMAD.MOV.U32 R13, RZ, RZ, R4 ;  /* 0x000000ffff0d7224 */ /* 0x000fe400078e0004 */
[----:B------:R-:W-:-:S07]  /*1ba80*/  IMAD.MOV.U32 R6, RZ, RZ, R14 ;  /* 0x000000ffff067224 */ /* 0x000fce00078e000e */
[----:B0-----:R-:W-:Y:S05]  /*1ba90*/  WARPSYNC.COLLECTIVE R15, `(.L_x_1780) ;  /* 0x000000000f087348 */ /* 0x001fea0003c00000 */
[----:B------:R1:W2:Y:S02]  /*1baa0*/  SHFL.IDX P6, R14, R13, R12, R11 ;  /* 0x0000000c0d0e7389 */ /* 0x0002a400000c000b */
[----:B012---:R-:W-:Y:S01]  /*1bab0*/  ENDCOLLECTIVE ;  /* 0x000000000000791b */ /* 0x007fe20003800000 */
.L_x_1780:
[----:B------:R-:W-:Y:S02]  /*1bac0*/  IMAD.MOV.U32 R13, RZ, RZ, R0 ;  /* 0x000000ffff0d7224 */ /* 0x000fe400078e0000 */
[----:B------:R-:W-:Y:S01]  /*1bad0*/  IMAD.MOV.U32 R12, RZ, RZ, 0x7 ;  /* 0x00000007ff0c7424 */ /* 0x000fe200078e00ff */
[----:B------:R-:W-:-:S07]  /*1bae0*/  MOV R2, R14 ;  /* 0x0000000e00027202 */ /* 0x000fce0000000f00 */
[----:B------:R-:W-:Y:S05]  /*1baf0*/  WARPSYNC.COLLECTIVE R15, `(.L_x_1781) ;  /* 0x000000000f087348 */ /* 0x000fea0003c00000 */
[----:B------:R0:W1:Y:S02]  /*1bb00*/  SHFL.IDX P6, R14, R13, R12, R11 ;  /* 0x0000000c0d0e7389 */ /* 0x00006400000c000b */
[----:B01----:R-:W-:Y:S01]  /*1bb10*/  ENDCOLLECTIVE ;  /* 0x000000000000791b */ /* 0x003fe20003800000 */
.L_x_1781:
        /* <DEDUP_REMOVED lines=14> */
.L_x_1782:
[----:B------:R-:W-:Y:S01]  /*1bc00*/  IMAD.MOV.U32 R2, RZ, RZ, R14 ;  /* 0x000000ffff027224 */ /* 0x000fe200078e000e */
[----:B------:R-:W-:Y:S06]  /*1bc10*/  BRA `(.L_x_1783) ;  /* 0xffffffa000207947 */ /* 0x000fec000383ffff */
.L_x_1611:
[----:B0-----:R0:W1:Y:S02]  /*1bc20*/  SYNCS.PHASECHK.TRANS64.TRYWAIT P0, [R23+URZ+0x32420], R0 ;  /* 0x03242000170075a7 */ /* 0x001064000800017f */
[----:B-1----:R-:W-:Y:S05]  /*1bc30*/  @!P0 NANOSLEEP.SYNCS 0x989680 ;  /* 0x009896800000895d */ /* 0x002fea0003900000 */
[----:B------:R-:W1:Y:S02]  /*1bc40*/  @!P0 SYNCS.PHASECHK.TRANS64 P0, [R23+URZ+0x32420], R0 ;  /* 0x03242000170085a7 */ /* 0x000e64000800007f */
[----:B-1----:R-:W-:Y:S05]  /*1bc50*/  @!P0 BRA `(.L_x_1611) ;  /* 0xfffffffc00f08947 */ /* 0x002fea000383ffff */
[----:B------:R-:W-:Y:S05]  /*1bc60*/  BRA `(.L_x_1784) ;  /* 0xffffffa000947947 */ /* 0x000fea000383ffff */
.L_x_1614:
[----:B0-----:R0:W1:Y:S02]  /*1bc70*/  SYNCS.PHASECHK.TRANS64.TRYWAIT P0, [R30+URZ+0x32460], R3 ;  /* 0x032460031e0075a7 */ /* 0x001064000800017f */
[----:B-1----:R-:W-:Y:S05]  /*1bc80*/  @!P0 NANOSLEEP.SYNCS 0x989680 ;  /* 0x009896800000895d */ /* 0x002fea0003900000 */
[----:B------:R-:W1:Y:S02]  /*1bc90*/  @!P0 SYNCS.PHASECHK.TRANS64 P0, [R30+URZ+0x32460], R3 ;  /* 0x032460031e0085a7 */ /* 0x000e64000800007f */
[----:B-1----:R-:W-:Y:S05]  /*1bca0*/  @!P0 BRA `(.L_x_1614) ;  /* 0xfffffffc00f08947 */ /* 0x002fea000383ffff */
[----:B------:R-:W-:Y:S05]  /*1bcb0*/  BRA `(.L_x_1785) ;  /* 0xffffffa000bc7947 */ /* 0x000fea000383ffff */
.L_x_1615:
        /* <DEDUP_REMOVED lines=8> */
.L_x_1787:
[----:B------:R-:W-:Y:S05]  /*1bd40*/  BSYNC B0 ;  /* 0x0000000000007941 */ /* 0x000fea0003800000 */
.L_x_1786:
        /* <DEDUP_REMOVED lines=12> */
.L_x_1788:
        /* <DEDUP_REMOVED lines=8> */
.L_x_1789:
[----:B------:R-:W-:-:S05]  /*1be90*/  LOP3.LUT R8, R8, 0x38, RZ, 0xc0, !PT ;  /* 0x0000003808087812 */ /* 0x000fca00078ec0ff */
[----:B------:R-:W-:-:S05]  /*1bea0*/  IMAD.SHL.U32 R0, R8, 0x2, RZ ;  /* 0x0000000208007824 */ /* 0x000fca00078e00ff */
[----:B------:R-:W-:Y:S01]  /*1beb0*/  IADD3 R2, P0, R2, R0, RZ ;  /* 0x0000000002027210 */ /* 0x000fe20007f1e0ff */
[----:B------:R-:W-:-:S04]  /*1bec0*/  IMAD.MOV.U32 R13, RZ, RZ, R5 ;  /* 0x000000ffff0d7224 */ /* 0x000fc800078e0005 */
        /* <DEDUP_REMOVED lines=16> */
.L_x_1790:
[----:B------:R-:W-:Y:S02]  /*1bfd0*/  IMAD.MOV.U32 R13, RZ, RZ, R6 ;  /* 0x000000ffff0d7224 */ /* 0x000fe400078e0006 */
[----:B------:R-:W-:Y:S01]  /*1bfe0*/  IMAD.MOV.U32 R12, RZ, RZ, 0x2 ;  /* 0x00000002ff0c7424 */ /* 0x000fe200078e00ff */
[----:B------:R-:W-:-:S13]  /*1bff0*/  IADD3 R2, P3, R14, R0, RZ ;  /* 0x000000000e027210 */ /* 0x000fda0007f7e0ff */
[----:B------:R-:W-:Y:S05]  /*1c000*/  WARPSYNC.COLLECTIVE R15, `(.L_x_1791) ;  /* 0x000000000f087348 */ /* 0x000fea0003c00000 */
[----:B------:R0:W1:Y:S02]  /*1c010*/  SHFL.IDX P6, R14, R13, R12, R11 ;  /* 0x0000000c0d0e7389 */ /* 0x00006400000c000b */
[----:B01----:R-:W-:Y:S01]  /*1c020*/  ENDCOLLECTIVE ;  /* 0x000000000000791b */ /* 0x003fe20003800000 */
.L_x_1791:
        /* <DEDUP_REMOVED lines=17> */
.L_x_1792:
[----:B------:R-:W-:Y:S02]  /*1c140*/  IMAD.MOV.U32 R13, RZ, RZ, R6 ;  /* 0x000000ffff0d7224 */ /* 0x000fe400078e0006 */
[----:B------:R-:W-:Y:S01]  /*1c150*/  IMAD.MOV.U32 R12, RZ, RZ, 0x3 ;  /* 0x00000003ff0c7424 */ /* 0x000fe200078e00ff */
[----:B------:R-:W-:-:S13]  /*1c160*/  IADD3 R2, P3, R14, R0, RZ ;  /* 0x000000000e027210 */ /* 0x000fda0007f7e0ff */
[----:B------:R-:W-:Y:S05]  /*1c170*/  WARPSYNC.COLLECTIVE R15, `(.L_x_1793) ;  /* 0x000000000f087348 */ /* 0x000fea0003c00000 */
[----:B------:R0:W1:Y:S02]  /*1c180*/  SHFL.IDX P6, R14, R13, R12, R11 ;  /* 0x0000000c0d0e7389 */ /* 0x00006400000c000b */
[----:B01----:R-:W-:Y:S01]  /*1c190*/  ENDCOLLECTIVE ;  /* 0x000000000000791b */ /* 0x003fe20003800000 */
.L_x_1793:
        /* <DEDUP_REMOVED lines=17> */
.L_x_1794:
[----:B------:R-:W-:Y:S02]  /*1c2b0*/  IMAD.MOV.U32 R13, RZ, RZ, R6 ;  /* 0x000000ffff0d7224 */ /* 0x000fe400078e0006 */
[----:B------:R-:W-:Y:S01]  /*1c2c0*/  IMAD.MOV.U32 R12, RZ, RZ, 0x4 ;  /* 0x00000004ff0c7424 */ /* 0x000fe200078e00ff */
[----:B------:R-:W-:-:S13]  /*1c2d0*/  IADD3 R2, P3, R14, R0, RZ ;  /* 0x000000000e027210 */ /* 0x000fda0007f7e0ff */
[----:B------:R-:W-:Y:S05]  /*1c2e0*/  WARPSYNC.COLLECTIVE R15, `(.L_x_1795) ;  /* 0x000000000f087348 */ /* 0x000fea0003c00000 */
[----:B------:R0:W1:Y:S02]  /*1c2f0*/  SHFL.IDX P6, R14, R13, R12, R11 ;  /* 0x0000000c0d0e7389 */ /* 0x00006400000c000b */
[----:B01----:R-:W-:Y:S01]  /*1c300*/  ENDCOLLECTIVE ;  /* 0x000000000000791b */ /* 0x003fe20003800000 */
.L_x_1795:
        /* <DEDUP_REMOVED lines=17> */
.L_x_1796:
[----:B------:R-:W-:Y:S01]  /*1c420*/  IMAD.MOV.U32 R13, RZ, RZ, R6 ;  /* 0x000000ffff0d7224 */ /* 0x000fe200078e0006 */
[----:B------:R-:W-:Y:S02]  /*1c430*/  MOV R12, 0x5 ;  /* 0x00000005000c7802 */ /* 0x000fe40000000f00 */
[----:B------:R-:W-:-:S13]  /*1c440*/  IADD3 R2, P3, R14, R0, RZ ;  /* 0x000000000e027210 */ /* 0x000fda0007f7e0ff */
[----:B------:R-:W-:Y:S05]  /*1c450*/  WARPSYNC.COLLECTIVE R15, `(.L_x_1797) ;  /* 0x000000000f087348 */ /* 0x000fea0003c00000 */
[----:B------:R0:W1:Y:S02]  /*1c460*/  SHFL.IDX P6, R14, R13, R12, R11 ;  /* 0x0000000c0d0e7389 */ /* 0x00006400000c000b */
[----:B01----:R-:W-:Y:S01]  /*1c470*/  ENDCOLLECTIVE ;  /* 0x000000000000791b */ /* 0x003fe20003800000 */
.L_x_1797:
        /* <DEDUP_REMOVED lines=12> */
.L_x_1798:
        /* <DEDUP_REMOVED lines=9> */
.L_x_1622:
[----:B0-----:R0:W1:Y:S02]  /*1c5d0*/  SYNCS.PHASECHK.TRANS64.TRYWAIT P0, [R4+URZ+0x32440], R21 ;  /* 0x03244015040075a7 */ /* 0x001064000800017f */
[----:B-1----:R-:W-:Y:S05]  /*1c5e0*/  @!P0 NANOSLEEP.SYNCS 0x989680 ;  /* 0x009896800000895d */ /* 0x002fea0003900000 */
[----:B------:R-:W1:Y:S02]  /*1c5f0*/  @!P0 SYNCS.PHASECHK.TRANS64 P0, [R4+URZ+0x32440], R21 ;  /* 0x03244015040085a7 */ /* 0x000e64000800007f */
[----:B-1----:R-:W-:Y:S05]  /*1c600*/  @!P0 BRA `(.L_x_1622) ;  /* 0xfffffffc00f08947 */ /* 0x002fea000383ffff */
[----:B------:R-:W-:Y:S05]  /*1c610*/  BRA `(.L_x_1800) ;  /* 0xffffffa4003c7947 */ /* 0x000fea000383ffff */
.L_x_1623:
        /* <DEDUP_REMOVED lines=8> */
.L_x_1802:
[----:B------:R-:W-:Y:S05]  /*1c6a0*/  BSYNC B1 ;  /* 0x0000000000017941 */ /* 0x000fea0003800000 */
.L_x_1801:
        /* <DEDUP_REMOVED lines=9> */
.L_x_1803:
[----:B------:R-:W-:Y:S02]  /*1c740*/  IMAD.MOV.U32 R13, RZ, RZ, R9 ;  /* 0x000000ffff0d7224 */ /* 0x000fe400078e0009 */
[----:B------:R-:W-:Y:S02]  /*1c750*/  IMAD.MOV.U32 R12, RZ, RZ, 0x1 ;  /* 0x00000001ff0c7424 */ /* 0x000fe400078e00ff */
[----:B------:R-:W-:-:S07]  /*1c760*/  IMAD.MOV.U32 R2, RZ, RZ, R14 ;  /* 0x000000ffff027224 */ /* 0x000fce00078e000e */
[----:B------:R-:W-:Y:S05]  /*1c770*/  WARPSYNC.COLLECTIVE R15, `(.L_x_1804) ;  /* 0x000000000f087348 */ /* 0x000fea0003c00000 */
[----:B------:R0:W1:Y:S02]  /*1c780*/  SHFL.IDX P6, R14, R13, R12, R11 ;  /* 0x0000000c0d0e7389 */ /* 0x00006400000c000b */
[----:B01----:R-:W-:Y:S01]  /*1c790*/  ENDCOLLECTIVE ;  /* 0x000000000000791b */ /* 0x003fe20003800000 */
.L_x_1804:
        /* <DEDUP_REMOVED lines=11> */
.L_x_1805:
[----:B------:R-:W-:Y:S01]  /*1c850*/  MOV R13, R9 ;  /* 0x00000009000d7202 */ /* 0x000fe20000000f00 */
[----:B------:R-:W-:Y:S02]  /*1c860*/  IMAD.MOV.U32 R12, RZ, RZ, 0x2 ;  /* 0x00000002ff0c7424 */ /* 0x000fe400078e00ff */
[----:B------:R-:W-:-:S07]  /*1c870*/  IMAD.MOV.U32 R2, RZ, RZ, R14 ;  /* 0x000000ffff027224 */ /* 0x000fce00078e000e */
[----:B------:R-:W-:Y:S05]  /*1c880*/  WARPSYNC.COLLECTIVE R15, `(.L_x_1806) ;  /* 0x000000000f087348 */ /* 0x000fea0003c00000 */
[----:B------:R0:W1:Y:S02]  /*1c890*/  SHFL.IDX P6, R14, R13, R12, R11 ;  /* 0x0000000c0d0e7389 */ /* 0x00006400000c000b */
[----:B01----:R-:W-:Y:S01]  /*1c8a0*/  ENDCOLLECTIVE ;  /* 0x000000000000791b */ /* 0x003fe20003800000 */
.L_x_1806:
        /* <DEDUP_REMOVED lines=11> */
.L_x_1807:
[----:B------:R-:W-:Y:S01]  /*1c960*/  IMAD.MOV.U32 R13, RZ, RZ, R9 ;  /* 0x000000ffff0d7224 */ /* 0x000fe200078e0009 */
[----:B------:R-:W-:Y:S01]  /*1c970*/  MOV R12, 0x3 ;  /* 0x00000003000c7802 */ /* 0x000fe20000000f00 */
[----:B------:R-:W-:-:S07]  /*1c980*/  IMAD.MOV.U32 R2, RZ, RZ, R14 ;  /* 0x000000ffff027224 */ /* 0x000fce00078e000e */
[----:B------:R-:W-:Y:S05]  /*1c990*/  WARPSYNC.COLLECTIVE R15, `(.L_x_1808) ;  /* 0x000000000f087348 */ /* 0x000fea0003c00000 */
[----:B------:R0:W1:Y:S02]  /*1c9a0*/  SHFL.IDX P6, R14, R13, R12, R11 ;  /* 0x0000000c0d0e7389 */ /* 0x00006400000c000b */
[----:B01----:R-:W-:Y:S01]  /*1c9b0*/  ENDCOLLECTIVE ;  /* 0x000000000000791b */ /* 0x003fe20003800000 */
.L_x_1808:
        /* <DEDUP_REMOVED lines=11> */
.L_x_1809:
[----:B------:R-:W-:Y:S02]  /*1ca70*/  IMAD.MOV.U32 R13, RZ, RZ, R9 ;  /* 0x000000ffff0d7224 */ /* 0x000fe400078e0009 */
[----:B------:R-:W-:Y:S02]  /*1ca80*/  IMAD.MOV.U32 R12, RZ, RZ, 0x4 ;  /* 0x00000004ff0c7424 */ /* 0x000fe400078e00ff */
[----:B------:R-:W-:-:S07]  /*1ca90*/  IMAD.MOV.U32 R2, RZ, RZ, R14 ;  /* 0x000000ffff027224 */ /* 0x000fce00078e000e */
[----:B------:R-:W-:Y:S05]  /*1caa0*/  WARPSYNC.COLLECTIVE R15, `(.L_x_1810) ;  /* 0x000000000f087348 */ /* 0x000fea0003c00000 */
[----:B------:R0:W1:Y:S02]  /*1cab0*/  SHFL.IDX P6, R14, R13, R12, R11 ;  /* 0x0000000c0d0e7389 */ /* 0x00006400000c000b */
[----:B01----:R-:W-:Y:S01]  /*1cac0*/  ENDCOLLECTIVE ;  /* 0x000000000000791b */ /* 0x003fe20003800000 */
.L_x_1810:
        /* <DEDUP_REMOVED lines=11> */
.L_x_1811:
[----:B------:R-:W-:Y:S02]  /*1cb80*/  IMAD.MOV.U32 R13, RZ, RZ, R9 ;  /* 0x000000ffff0d7224 */ /* 0x000fe400078e0009 */
[----:B------:R-:W-:Y:S02]  /*1cb90*/  IMAD.MOV.U32 R12, RZ, RZ, 0x5 ;  /* 0x00000005ff0c7424 */ /* 0x000fe400078e00ff */
[----:B------:R-:W-:-:S07]  /*1cba0*/  IMAD.MOV.U32 R2, RZ, RZ, R14 ;  /* 0x000000ffff027224 */ /* 0x000fce00078e000e */
[----:B------:R-:W-:Y:S05]  /*1cbb0*/  WARPSYNC.COLLECTIVE R15, `(.L_x_1812) ;  /* 0x000000000f087348 */ /* 0x000fea0003c00000 */
[----:B------:R0:W1:Y:S02]  /*1cbc0*/  SHFL.IDX P6, R14, R13, R12, R11 ;  /* 0x0000000c0d0e7389 */ /* 0x00006400000c000b */
[----:B01----:R-:W-:Y:S01]  /*1cbd0*/  ENDCOLLECTIVE ;  /* 0x000000000000791b */ /* 0x003fe20003800000 */
.L_x_1812:
        /* <DEDUP_REMOVED lines=11> */
.L_x_1813:
[----:B------:R-:W-:Y:S01]  /*1cc90*/  IMAD.MOV.U32 R2, RZ, RZ, R14 ;  /* 0x000000ffff027224 */ /* 0x000fe200078e000e */
[----:B------:R-:W-:Y:S06]  /*1cca0*/  BRA `(.L_x_1814) ;  /* 0xffffffa0006c7947 */ /* 0x000fec000383ffff */
.L_x_1628:
[----:B---3--:R3:W4:Y:S02]  /*1ccb0*/  SYNCS.PHASECHK.TRANS64.TRYWAIT P0, [R4+URZ+0x32460], R21 ;  /* 0x03246015040075a7 */ /* 0x008724000800017f */
[----:B----4-:R-:W-:Y:S05]  /*1ccc0*/  @!P0 NANOSLEEP.SYNCS 0x989680 ;  /* 0x009896800000895d */ /* 0x010fea0003900000 */
[----:B------:R-:W4:Y:S02]  /*1ccd0*/  @!P0 SYNCS.PHASECHK.TRANS64 P0, [R4+URZ+0x32460], R21 ;  /* 0x03246015040085a7 */ /* 0x000f24000800007f */
[----:B----4-:R-:W-:Y:S05]  /*1cce0*/  @!P0 BRA `(.L_x_1628) ;  /* 0xfffffffc00f08947 */ /* 0x010fea000383ffff */
[----:B------:R-:W-:Y:S05]  /*1ccf0*/  BRA `(.L_x_1815) ;  /* 0xffffffa000bc7947 */ /* 0x000fea000383ffff */
.L_x_1629:
        /* <DEDUP_REMOVED lines=8> */
.L_x_1817:
[----:B------:R-:W-:Y:S05]  /*1cd80*/  BSYNC B1 ;  /* 0x0000000000017941 */ /* 0x000fea0003800000 */
.L_x_1816:
        /* <DEDUP_REMOVED lines=9> */
.L_x_1818:
[----:B------:R-:W-:Y:S01]  /*1ce20*/  IMAD.MOV.U32 R13, RZ, RZ, R7 ;  /* 0x000000ffff0d7224 */ /* 0x000fe200078e0007 */
[----:B------:R-:W-:Y:S02]  /*1ce30*/  MOV R12, 0x1 ;  /* 0x00000001000c7802 */ /* 0x000fe40000000f00 */
[----:B------:R-:W-:-:S13]  /*1ce40*/  IADD3 R2, P0, R14, R0, RZ ;  /* 0x000000000e027210 */ /* 0x000fda0007f1e0ff */
[----:B------:R-:W-:Y:S05]  /*1ce50*/  WARPSYNC.COLLECTIVE R15, `(.L_x_1819) ;  /* 0x000000000f087348 */ /* 0x000fea0003c00000 */
[----:B------:R0:W1:Y:S02]  /*1ce60*/  SHFL.IDX P6, R14, R13, R12, R11 ;  /* 0x0000000c0d0e7389 */ /* 0x00006400000c000b */
[----:B01----:R-:W-:Y:S01]  /*1ce70*/  ENDCOLLECTIVE ;  /* 0x000000000000791b */ /* 0x003fe20003800000 */
.L_x_1819:
        /* <DEDUP_REMOVED lines=13> */
.L_x_1820:
[----:B------:R-:W-:Y:S02]  /*1cf50*/  IMAD.MOV.U32 R13, RZ, RZ, R7 ;  /* 0x000000ffff0d7224 */ /* 0x000fe400078e0007 */
[----:B------:R-:W-:Y:S01]  /*1cf60*/  IMAD.MOV.U32 R12, RZ, RZ, 0x2 ;  /* 0x00000002ff0c7424 */ /* 0x000fe200078e00ff */
[----:B------:R-:W-:-:S13]  /*1cf70*/  IADD3 R2, P0, R14, R0, RZ ;  /* 0x000000000e027210 */ /* 0x000fda0007f1e0ff */
[----:B------:R-:W-:Y:S05]  /*1cf80*/  WARPSYNC.COLLECTIVE R15, `(.L_x_1821) ;  /* 0x000000000f087348 */ /* 0x000fea0003c00000 */
[----:B------:R0:W1:Y:S02]  /*1cf90*/  SHFL.IDX P6, R14, R13, R12, R11 ;  /* 0x0000000c0d0e7389 */ /* 0x00006400000c000b */
[----:B01----:R-:W-:Y:S01]  /*1cfa0*/  ENDCOLLECTIVE ;  /* 0x000000000000791b */ /* 0x003fe20003800000 */
.L_x_1821:
        /* <DEDUP_REMOVED lines=13> */
.L_x_1822:
[----:B------:R-:W-:Y:S02]  /*1d080*/  IMAD.MOV.U32 R13, RZ, RZ, R7 ;  /* 0x000000ffff0d7224 */ /* 0x000fe400078e0007 */
[----:B------:R-:W-:Y:S01]  /*1d090*/  IMAD.MOV.U32 R12, RZ, RZ, 0x3 ;  /* 0x00000003ff0c7424 */ /* 0x000fe200078e00ff */
[----:B------:R-:W-:-:S13]  /*1d0a0*/  IADD3 R2, P0, R14, R0, RZ ;  /* 0x000000000e027210 */ /* 0x000fda0007f1e0ff */
[----:B------:R-:W-:Y:S05]  /*1d0b0*/  WARPSYNC.COLLECTIVE R15, `(.L_x_1823) ;  /* 0x000000000f087348 */ /* 0x000fea0003c00000 */
[----:B------:R0:W1:Y:S02]  /*1d0c0*/  SHFL.IDX P6, R14, R13, R12, R11 ;  /* 0x0000000c0d0e7389 */ /* 0x00006400000c000b */
[----:B01----:R-:W-:Y:S01]  /*1d0d0*/  ENDCOLLECTIVE ;  /* 0x000000000000791b */ /* 0x003fe20003800000 */
.L_x_1823:
        /* <DEDUP_REMOVED lines=13> */
.L_x_1824:
[----:B------:R-:W-:Y:S01]  /*1d1b0*/  MOV R13, R7 ;  /* 0x00000007000d7202 */ /* 0x000fe20000000f00 */
[----:B------:R-:W-:Y:S01]  /*1d1c0*/  IMAD.MOV.U32 R12, RZ, RZ, 0x4 ;  /* 0x00000004ff0c7424 */ /* 0x000fe200078e00ff */
[----:B------:R-:W-:-:S13]  /*1d1d0*/  IADD3 R2, P0, R14, R0, RZ ;  /* 0x000000000e027210 */ /* 0x000fda0007f1e0ff */
[----:B------:R-:W-:Y:S05]  /*1d1e0*/  WARPSYNC.COLLECTIVE R15, `(.L_x_1825) ;  /* 0x000000000f087348 */ /* 0x000fea0003c00000 */
[----:B------:R0:W1:Y:S02]  /*1d1f0*/  SHFL.IDX P6, R14, R13, R12, R11 ;  /* 0x0000000c0d0e7389 */ /* 0x00006400000c000b */
[----:B01----:R-:W-:Y:S01]  /*1d200*/  ENDCOLLECTIVE ;  /* 0x000000000000791b */ /* 0x003fe20003800000 */
.L_x_1825:
        /* <DEDUP_REMOVED lines=13> */
.L_x_1826:
[----:B------:R-:W-:Y:S02]  /*1d2e0*/  IMAD.MOV.U32 R13, RZ, RZ, R7 ;  /* 0x000000ffff0d7224 */ /* 0x000fe400078e0007 */
[----:B------:R-:W-:Y:S01]  /*1d2f0*/  IMAD.MOV.U32 R12, RZ, RZ, 0x5 ;  /* 0x00000005ff0c7424 */ /* 0x000fe200078e00ff */
[----:B------:R-:W-:-:S13]  /*1d300*/  IADD3 R2, P0, R14, R0, RZ ;  /* 0x000000000e027210 */ /* 0x000fda0007f1e0ff */
[----:B------:R-:W-:Y:S05]  /*1d310*/  WARPSYNC.COLLECTIVE R15, `(.L_x_1827) ;  /* 0x000000000f087348 */ /* 0x000fea0003c00000 */
[----:B------:R0:W1:Y:S02]  /*1d320*/  SHFL.IDX P6, R14, R13, R12, R11 ;  /* 0x0000000c0d0e7389 */ /* 0x00006400000c000b */
[----:B01----:R-:W-:Y:S01]  /*1d330*/  ENDCOLLECTIVE ;  /* 0x000000000000791b */ /* 0x003fe20003800000 */
.L_x_1827:
        /* <DEDUP_REMOVED lines=13> */
.L_x_1828:
[----:B------:R-:W-:Y:S05]  /*1d410*/  BRA `(.L_x_1829) ;  /* 0xffffffa000087947 */ /* 0x000fea000383ffff */
.L_x_1637:
        /* <DEDUP_REMOVED lines=8> */
.L_x_1831:
[----:B------:R-:W-:Y:S05]  /*1d4a0*/  BSYNC B0 ;  /* 0x0000000000007941 */ /* 0x000fea0003800000 */
.L_x_1830:
        /* <DEDUP_REMOVED lines=9> */
.L_x_1832:
        /* <DEDUP_REMOVED lines=18> */
.L_x_1833:
[----:B------:R-:W-:Y:S01]  /*1d660*/  IMAD.MOV.U32 R12, RZ, RZ, 0x2 ;  /* 0x00000002ff0c7424 */ /* 0x000fe200078e00ff */
[----:B------:R-:W-:-:S05]  /*1d670*/  SEL R6, R14, RZ, P1 ;  /* 0x000000ff0e067207 */ /* 0x000fca0000800000 */
[----:B------:R-:W-:-:S04]  /*1d680*/  IMAD.IADD R6, R5, 0x1, R6 ;  /* 0x0000000105067824 */ /* 0x000fc800078e0206 */
[----:B------:R-:W-:-:S07]  /*1d690*/  IMAD.MOV.U32 R13, RZ, RZ, R6 ;  /* 0x000000ffff0d7224 */ /* 0x000fce00078e0006 */
[----:B------:R-:W-:Y:S05]  /*1d6a0*/  WARPSYNC.COLLECTIVE R15, `(.L_x_1834) ;  /* 0x000000000f087348 */ /* 0x000fea0003c00000 */
[----:B------:R0:W1:Y:S02]  /*1d6b0*/  SHFL.UP P6, R14, R13, R12, R11 ;  /* 0x0400000c0d0e7389 */ /* 0x00006400000c000b */
[----:B01----:R-:W-:Y:S01]  /*1d6c0*/  ENDCOLLECTIVE ;  /* 0x000000000000791b */ /* 0x003fe20003800000 */
.L_x_1834:
[----:B------:R-:W-:Y:S01]  /*1d6d0*/  IMAD.MOV.U32 R12, RZ, RZ, 0x4 ;  /* 0x00000004ff0c7424 */ /* 0x000fe200078e00ff */
[----:B------:R-:W-:-:S05]  /*1d6e0*/  SEL R7, R14, RZ, P2 ;  /* 0x000000ff0e077207 */ /* 0x000fca0001000000 */
[----:B------:R-:W-:-:S05]  /*1d6f0*/  IMAD.IADD R7, R6, 0x1, R7 ;  /* 0x0000000106077824 */ /* 0x000fca00078e0207 */
[----:B------:R-:W-:-:S07]  /*1d700*/  MOV R13, R7 ;  /* 0x00000007000d7202 */ /* 0x000fce0000000f00 */
[----:B------:R-:W-:Y:S05]  /*1d710*/  WARPSYNC.COLLECTIVE R15, `(.L_x_1835) ;  /* 0x000000000f087348 */ /* 0x000fea0003c00000 */
[----:B------:R0:W1:Y:S02]  /*1d720*/  SHFL.UP P6, R14, R13, R12, R11 ;  /* 0x0400000c0d0e7389 */ /* 0x00006400000c000b */
[----:B01----:R-:W-:Y:S01]  /*1d730*/  ENDCOLLECTIVE ;  /* 0x000000000000791b */ /* 0x003fe20003800000 */
.L_x_1835:
[----:B------:R-:W-:Y:S01]  /*1d740*/  IMAD.MOV.U32 R12, RZ, RZ, 0x8 ;  /* 0x00000008ff0c7424 */ /* 0x000fe200078e00ff */
[----:B------:R-:W-:-:S05]  /*1d750*/  SEL R2, R14, RZ, P3 ;  /* 0x000000ff0e027207 */ /* 0x000fca0001800000 */
[----:B------:R-:W-:-:S04]  /*1d760*/  IMAD.IADD R2, R7, 0x1, R2 ;  /* 0x0000000107027824 */ /* 0x000fc800078e0202 */
[----:B------:R-:W-:-:S07]  /*1d770*/  IMAD.MOV.U32 R13, RZ, RZ, R2 ;  /* 0x000000ffff0d7224 */ /* 0x000fce00078e0002 */
[----:B------:R-:W-:Y:S05]  /*1d780*/  WARPSYNC.COLLECTIVE R15, `(.L_x_1836) ;  /* 0x000000000f087348 */ /* 0x000fea0003c00000 */
[----:B------:R0:W1:Y:S02]  /*1d790*/  SHFL.UP P6, R14, R13, R12, R11 ;  /* 0x0400000c0d0e7389 */ /* 0x00006400000c000b */
[----:B01----:R-:W-:Y:S01]  /*1d7a0*/  ENDCOLLECTIVE ;  /* 0x000000000000791b */ /* 0x003fe20003800000 */
.L_x_1836:
[----:B------:R-:W-:Y:S02]  /*1d7b0*/  MOV R12, 0x10 ;  /* 0x00000010000c7802 */ /* 0x000fe40000000f00 */
[----:B------:R-:W-:-:S05]  /*1d7c0*/  SEL R3, R14, RZ, P4 ;  /* 0x000000ff0e037207 */ /* 0x000fca0002000000 */
[----:B------:R-:W-:-:S04]  /*1d7d0*/  IMAD.IADD R3, R2, 0x1, R3 ;  /* 0x0000000102037824 */ /* 0x000fc800078e0203 */
[----:B------:R-:W-:-:S07]  /*1d7e0*/  IMAD.MOV.U32 R13, RZ, RZ, R3 ;  /* 0x000000ffff0d7224 */ /* 0x000fce00078e0003 */
[----:B------:R-:W-:Y:S05]  /*1d7f0*/  WARPSYNC.COLLECTIVE R15, `(.L_x_1837) ;  /* 0x000000000f087348 */ /* 0x000fea0003c00000 */
[----:B------:R0:W1:Y:S02]  /*1d800*/  SHFL.UP P6, R14, R13, R12, R11 ;  /* 0x0400000c0d0e7389 */ /* 0x00006400000c000b */
[----:B01----:R-:W-:Y:S01]  /*1d810*/  ENDCOLLECTIVE ;  /* 0x000000000000791b */ /* 0x003fe20003800000 */
.L_x_1837:
        /* <DEDUP_REMOVED lines=8> */
.L_x_1838:
[----:B------:R-:W-:Y:S05]  /*1d8a0*/  BRA `(.L_x_1839) ;  /* 0xffffffa000647947 */ /* 0x000fea000383ffff */
.L_x_1642:
        /* <DEDUP_REMOVED lines=8> */
.L_x_1841:
[----:B------:R-:W-:Y:S05]  /*1d930*/  BSYNC B0 ;  /* 0x0000000000007941 */ /* 0x000fea0003800000 */
.L_x_1840:
        /* <DEDUP_REMOVED lines=8> */
.L_x_1842:
[----:B------:R-:W-:Y:S01]  /*1d9c0*/  IMAD.MOV.U32 R12, RZ, RZ, 0x4 ;  /* 0x00000004ff0c7424 */ /* 0x000fe200078e00ff */
[----:B------:R-:W-:-:S05]  /*1d9d0*/  SEL R2, R14, RZ, P2 ;  /* 0x000000ff0e027207 */ /* 0x000fca0001000000 */
[----:B------:R-:W-:-:S05]  /*1d9e0*/  IMAD.IADD R2, R13, 0x1, R2 ;  /* 0x000000010d027824 */ /* 0x000fca00078e0202 */
[----:B------:R-:W-:-:S07]  /*1d9f0*/  MOV R13, R2 ;  /* 0x00000002000d7202 */ /* 0x000fce0000000f00 */
[----:B------:R-:W-:Y:S05]  /*1da00*/  WARPSYNC.COLLECTIVE R15, `(.L_x_1843) ;  /* 0x000000000f087348 */ /* 0x000fea0003c00000 */
[----:B------:R0:W1:Y:S02]  /*1da10*/  SHFL.UP P6, R14, R13, R12, R11 ;  /* 0x0400000c0d0e7389 */ /* 0x00006400000c000b */
[----:B01----:R-:W-:Y:S01]  /*1da20*/  ENDCOLLECTIVE ;  /* 0x000000000000791b */ /* 0x003fe20003800000 */
.L_x_1843:
[----:B------:R-:W-:Y:S01]  /*1da30*/  IMAD.MOV.U32 R12, RZ, RZ, 0x8 ;  /* 0x00000008ff0c7424 */ /* 0x000fe200078e00ff */
[----:B------:R-:W-:-:S05]  /*1da40*/  SEL R3, R14, RZ, P3 ;  /* 0x000000ff0e037207 */ /* 0x000fca0001800000 */
[----:B------:R-:W-:-:S04]  /*1da50*/  IMAD.IADD R3, R2, 0x1, R3 ;  /* 0x0000000102037824 */ /* 0x000fc800078e0203 */
[----:B------:R-:W-:-:S07]  /*1da60*/  IMAD.MOV.U32 R13, RZ, RZ, R3 ;  /* 0x000000ffff0d7224 */ /* 0x000fce00078e0003 */
[----:B------:R-:W-:Y:S05]  /*1da70*/  WARPSYNC.COLLECTIVE R15, `(.L_x_1844) ;  /* 0x000000000f087348 */ /* 0x000fea0003c00000 */
[----:B------:R0:W1:Y:S02]  /*1da80*/  SHFL.UP P6, R14, R13, R12, R11 ;  /* 0x0400000c0d0e7389 */ /* 0x00006400000c000b */
[----:B01----:R-:W-:Y:S01]  /*1da90*/  ENDCOLLECTIVE ;  /* 0x000000000000791b */ /* 0x003fe20003800000 */
.L_x_1844:
[----:B------:R-:W-:Y:S02]  /*1daa0*/  MOV R12, 0x10 ;  /* 0x00000010000c7802 */ /* 0x000fe40000000f00 */
[----:B------:R-:W-:-:S05]  /*1dab0*/  SEL R4, R14, RZ, P4 ;  /* 0x000000ff0e047207 */ /* 0x000fca0002000000 */
[----:B------:R-:W-:-:S04]  /*1dac0*/  IMAD.IADD R4, R3, 0x1, R4 ;  /* 0x0000000103047824 */ /* 0x000fc800078e0204 */
[----:B------:R-:W-:-:S07]  /*1dad0*/  IMAD.MOV.U32 R13, RZ, RZ, R4 ;  /* 0x000000ffff0d7224 */ /* 0x000fce00078e0004 */
[----:B------:R-:W-:Y:S05]  /*1dae0*/  WARPSYNC.COLLECTIVE R15, `(.L_x_1845) ;  /* 0x000000000f087348 */ /* 0x000fea0003c00000 */
[----:B------:R0:W1:Y:S02]  /*1daf0*/  SHFL.UP P6, R14, R13, R12, R11 ;  /* 0x0400000c0d0e7389 */ /* 0x00006400000c000b */
[----:B01----:R-:W-:Y:S01]  /*1db00*/  ENDCOLLECTIVE ;  /* 0x000000000000791b */ /* 0x003fe20003800000 */
.L_x_1845:
        /* <DEDUP_REMOVED lines=8> */
.L_x_1846:
[----:B------:R-:W-:Y:S05]  /*1db90*/  BRA `(.L_x_1847) ;  /* 0xffffffa000447947 */ /* 0x000fea000383ffff */
.L_x_1644:
[----:B------:R-:W-:Y:S01]  /*1dba0*/  BSSY B0, `(.L_x_1848) ;  /* 0x0000006000007945 */ /* 0x000fe20003800000 */
[----:B------:R-:W-:Y:S01]  /*1dbb0*/  PLOP3.LUT P6, PT, P6, PT, PT, 0x8, 0x0 ;  /* 0x000000000000781c */ /* 0x000fe200037ce170 */
[----:B------:R-:W-:-:S12]  /*1dbc0*/  IMAD.MOV.U32 R15, RZ, RZ, -0x1 ;  /* 0xffffffffff0f7424 */ /* 0x000fd800078e00ff */
[----:B0-----:R-:W-:Y:S05]  /*1dbd0*/  WARPSYNC.COLLECTIVE R15, `(.L_x_1849) ;  /* 0x000000000f087348 */ /* 0x001fea0003c00000 */
[----:B------:R-:W-:Y:S01]  /*1dbe0*/  VOTE.ANY R14, PT, P6 ;  /* 0x00000000000e7806 */ /* 0x000fe200030e0100 */
[----:B0-----:R-:W-:Y:S06]  /*1dbf0*/  ENDCOLLECTIVE ;  /* 0x000000000000791b */ /* 0x001fec0003800000 */
.L_x_1849:
[----:B------:R-:W-:Y:S05]  /*1dc00*/  BSYNC B0 ;  /* 0x0000000000007941 */ /* 0x000fea0003800000 */
.L_x_1848:
        /* <DEDUP_REMOVED lines=9> */
.L_x_1850:
[----:B------:R-:W-:Y:S01]  /*1dca0*/  IMAD.MOV.U32 R5, RZ, RZ, R14 ;  /* 0x000000ffff057224 */ /* 0x000fe200078e000e */
[----:B------:R-:W-:Y:S06]  /*1dcb0*/  BRA `(.L_x_1851) ;  /* 0xffffffa000347947 */ /* 0x000fec000383ffff */
.L_x_1646:
[----:B------:R-:W-:Y:S01]  /*1dcc0*/  BSSY B0, `(.L_x_1852) ;  /* 0x0000007000007945 */ /* 0x000fe20003800000 */
[----:B------:R-:W-:Y:S01]  /*1dcd0*/  IMAD.MOV.U32 R13, RZ, RZ, R2 ;  /* 0x000000ffff0d7224 */ /* 0x000fe200078e0002 */
[----:B------:R-:W-:Y:S01]  /*1dce0*/  MOV R15, 0xffffffff ;  /* 0xffffffff000f7802 */ /* 0x000fe20000000f00 */
[----:B------:R-:W-:-:S07]  /*1dcf0*/  IMAD.MOV.U32 R11, RZ, RZ, 0x1f ;  /* 0x0000001fff0b7424 */ /* 0x000fce00078e00ff */
[----:B012---:R-:W-:Y:S05]  /*1dd00*/  WARPSYNC.COLLECTIVE R15, `(.L_x_1853) ;  /* 0x000000000f087348 */ /* 0x007fea0003c00000 */
[----:B------:R3:W4:Y:S02]  /*1dd10*/  SHFL.IDX P6, R14, R13, R12, R11 ;  /* 0x0000000c0d0e7389 */ /* 0x00072400000c000b */
[----:B01234-:R-:W-:Y:S01]  /*1dd20*/  ENDCOLLECTIVE ;  /* 0x000000000000791b */ /* 0x01ffe20003800000 */
.L_x_1853:
[----:B------:R-:W-:Y:S05]  /*1dd30*/  BSYNC B0 ;  /* 0x0000000000007941 */ /* 0x000fea0003800000 */
.L_x_1852:
[----:B------:R-:W-:Y:S05]  /*1dd40*/  BRA `(.L_x_1645) ;  /* 0xffffffa0002c7947 */ /* 0x000fea000383ffff */
.L_x_1650:
[----:B-1----:R1:W0:Y:S02]  /*1dd50*/  SYNCS.PHASECHK.TRANS64.TRYWAIT P0, [R5+URZ+0x32420], R0 ;  /* 0x03242000050075a7 */ /* 0x002224000800017f */
[----:B0-----:R-:W-:Y:S05]  /*1dd60*/  @!P0 NANOSLEEP.SYNCS 0x989680 ;  /* 0x009896800000895d */ /* 0x001fea0003900000 */
[----:B------:R-:W0:Y:S02]  /*1dd70*/  @!P0 SYNCS.PHASECHK.TRANS64 P0, [R5+URZ+0x32420], R0 ;  /* 0x03242000050085a7 */ /* 0x000e24000800007f */
[----:B0-----:R-:W-:Y:S05]  /*1dd80*/  @!P0 BRA `(.L_x_1650) ;  /* 0xfffffffc00f08947 */ /* 0x001fea000383ffff */
[----:B------:R-:W-:Y:S05]  /*1dd90*/  BRA `(.L_x_1854) ;  /* 0xffffffa400187947 */ /* 0x000fea000383ffff */
.L_x_1651:
[----:B------:R-:W5:Y:S01]  /*1dda0*/  S2R R2, SR_TID.X ;  /* 0x0000000000027919 */ /* 0x000f620000002100 */
[----:B------:R-:W-:Y:S01]  /*1ddb0*/  BSSY B0, `(.L_x_1855) ;  /* 0x000000a000007945 */ /* 0x000fe20003800000 */
[----:B------:R-:W-:Y:S02]  /*1ddc0*/  IMAD.MOV.U32 R12, RZ, RZ, RZ ;  /* 0x000000ffff0c7224 */ /* 0x000fe400078e00ff */
[----:B------:R-:W-:Y:S02]  /*1ddd0*/  IMAD.MOV.U32 R11, RZ, RZ, 0x1f ;  /* 0x0000001fff0b7424 */ /* 0x000fe400078e00ff */
[----:B------:R-:W-:Y:S01]  /*1dde0*/  IMAD.MOV.U32 R15, RZ, RZ, -0x1 ;  /* 0xffffffffff0f7424 */ /* 0x000fe200078e00ff */
[----:B-----5:R-:W-:-:S04]  /*1ddf0*/  SHF.R.U32.HI R2, RZ, 0x5, R2 ;  /* 0x00000005ff027819 */ /* 0x020fc80000011602 */
[----:B------:R-:W-:-:S05]  /*1de00*/  LOP3.LUT R2, R2, 0x3, RZ, 0xc0, !PT ;  /* 0x0000000302027812 */ /* 0x000fca00078ec0ff */
[----:B------:R-:W-:-:S07]  /*1de10*/  IMAD.MOV.U32 R13, RZ, RZ, R2 ;  /* 0x000000ffff0d7224 */ /* 0x000fce00078e0002 */
[----:B01234-:R-:W-:Y:S05]  /*1de20*/  WARPSYNC.COLLECTIVE R15, `(.L_x_1856) ;  /* 0x000000000f087348 */ /* 0x01ffea0003c00000 */
[----:B------:R0:W0:Y:S02]  /*1de30*/  SHFL.IDX P6, R14, R13, R12, R11 ;  /* 0x0000000c0d0e7389 */ /* 0x00002400000c000b */
[----:B01234-:R-:W-:Y:S01]  /*1de40*/  ENDCOLLECTIVE ;  /* 0x000000000000791b */ /* 0x01ffe20003800000 */
.L_x_1856:
[----:B------:R-:W-:Y:S05]  /*1de50*/  BSYNC B0 ;  /* 0x0000000000007941 */ /* 0x000fea0003800000 */
.L_x_1855:
[----:B------:R-:W-:Y:S05]  /*1de60*/  BRA `(.L_x_1857) ;  /* 0xffffffa400007947 */ /* 0x000fea000383ffff */
.L_x_1652:
[----:B------:R-:W-:Y:S01]  /*1de70*/  BSSY B0, `(.L_x_1858) ;  /* 0x0000006000007945 */ /* 0x000fe20003800000 */
[----:B------:R-:W-:-:S07]  /*1de80*/  IMAD.MOV.U32 R15, RZ, RZ, -0x1 ;  /* 0xffffffffff0f7424 */ /* 0x000fce00078e00ff */
[----:B-1234-:R-:W-:Y:S05]  /*1de90*/  WARPSYNC.COLLECTIVE R15, `(.L_x_1859) ;  /* 0x000000000f0c7348 */ /* 0x01efea0003c00000 */
[----:B------:R-:W-:Y:S02]  /*1dea0*/  ELECT P6, UR62, PT ;  /* 0x00000000003e782f */ /* 0x000fe400038c0000 */
[----:B------:R-:W-:Y:S01]  /*1deb0*/  MOV R14, UR62 ;  /* 0x0000003e000e7c02 */ /* 0x000fe20008000f00 */
[----:B-1234-:R-:W-:Y:S10]  /*1dec0*/  ENDCOLLECTIVE ;  /* 0x000000000000791b */ /* 0x01eff40003800000 */
.L_x_1859:
[----:B------:R-:W-:Y:S05]  /*1ded0*/  BSYNC B0 ;  /* 0x0000000000007941 */ /* 0x000fea0003800000 */
.L_x_1858:
[----:B------:R-:W-:Y:S05]  /*1dee0*/  BRA `(.L_x_1860) ;  /* 0xffffffa000f47947 */ /* 0x000fea000383ffff */
.L_x_1654:
[----:B0-----:R0:W1:Y:S02]  /*1def0*/  SYNCS.PHASECHK.TRANS64.TRYWAIT P1, [R3+URZ+0x32440], R2 ;  /* 0x03244002030075a7 */ /* 0x001064000802017f */
[----:B-1----:R-:W-:Y:S05]  /*1df00*/  @!P1 NANOSLEEP.SYNCS 0x989680 ;  /* 0x009896800000995d */ /* 0x002fea0003900000 */
[----:B------:R-:W1:Y:S02]  /*1df10*/  @!P1 SYNCS.PHASECHK.TRANS64 P1, [R3+URZ+0x32440], R2 ;  /* 0x03244002030095a7 */ /* 0x000e64000802007f */
[----:B-1----:R-:W-:Y:S05]  /*1df20*/  @!P1 BRA `(.L_x_1654) ;  /* 0xfffffffc00f09947 */ /* 0x002fea000383ffff */
[----:B------:R-:W-:Y:S05]  /*1df30*/  BRA `(.L_x_1861) ;  /* 0xffffffa400147947 */ /* 0x000fea000383ffff */
.L_x_1656:
[----:B-1----:R1:W0:Y:S02]  /*1df40*/  SYNCS.PHASECHK.TRANS64.TRYWAIT P1, [R25+URZ+0x32440], R0 ;  /* 0x03244000190075a7 */ /* 0x002224000802017f */
[----:B0-----:R-:W-:Y:S05]  /*1df50*/  @!P1 NANOSLEEP.SYNCS 0x989680 ;  /* 0x009896800000995d */ /* 0x001fea0003900000 */
[----:B------:R-:W0:Y:S02]  /*1df60*/  @!P1 SYNCS.PHASECHK.TRANS64 P1, [R25+URZ+0x32440], R0 ;  /* 0x03244000190095a7 */ /* 0x000e24000802007f */
[----:B0-----:R-:W-:Y:S05]  /*1df70*/  @!P1 BRA `(.L_x_1656) ;  /* 0xfffffffc00f09947 */ /* 0x001fea000383ffff */
[----:B------:R-:W-:Y:S05]  /*1df80*/  BRA `(.L_x_1862) ;  /* 0xffffffa400207947 */ /* 0x000fea000383ffff */
.L_x_1658:
[----:B------:R0:W0:Y:S02]  /*1df90*/  SYNCS.PHASECHK.TRANS64.TRYWAIT P1, [R3+URZ+0x32460], R2 ;  /* 0x03246002030075a7 */ /* 0x000024000802017f */
[----:B0-----:R-:W-:Y:S05]  /*1dfa0*/  @!P1 NANOSLEEP.SYNCS 0x989680 ;  /* 0x009896800000995d */ /* 0x001fea0003900000 */
[----:B------:R-:W0:Y:S02]  /*1dfb0*/  @!P1 SYNCS.PHASECHK.TRANS64 P1, [R3+URZ+0x32460], R2 ;  /* 0x03246002030095a7 */ /* 0x000e24000802007f */
[----:B0-----:R-:W-:Y:S05]  /*1dfc0*/  @!P1 BRA `(.L_x_1658) ;  /* 0xfffffffc00f09947 */ /* 0x001fea000383ffff */
[----:B------:R-:W-:Y:S05]  /*1dfd0*/  BRA `(.L_x_1863) ;  /* 0xffffffa4001c7947 */ /* 0x000fea000383ffff */
.L_x_1864:
        /* <DEDUP_REMOVED lines=10> */
.L_x_6453:


//--------------------- .text._ZN7cutlass13device_kernelIN5flash11enable_sm90INS1_16FlashAttnFwdSm90INS1_25CollectiveMainloopFwdSm90ILi2EN4cute5tupleIJNS5_1CILi1EEES8_S8_EEENS6_IJNS7_ILi128EEENS7_ILi96EEENS7_ILi64EEEEEELi256ENS_6half_tEfNS_4arch4Sm90ELb0ELb1ELb0ELb0ELb1ELb0ELb0ELb1ELb0ELb1ELb0ELb0EEENS1_21CollectiveEpilogueFwdINS6_IJSA_NS7_ILi256EEESB_EEES9_SE_SG_Li256ELb0ELb1ELb0ELb0EEENS1_30DynamicPersistentTileSchedulerILi256ELi128ELb0ELb1ELb1EEEEEEEEEvNT_6ParamsE --------------------------
	.section	.text._ZN7cutlass13device_kernelIN5flash11enable_sm90INS1_16FlashAttnFwdSm90INS1_25CollectiveMainloopFwdSm90ILi2EN4cute5tupleIJNS5_1CILi1EEES8_S8_EEENS6_IJNS7_ILi128EEENS7_ILi96EEENS7_ILi64EEEEEELi256ENS_6half_tEfNS_4arch4Sm90ELb0ELb1ELb0ELb0ELb1ELb0ELb0ELb1ELb0ELb1ELb0ELb0EEENS1_21CollectiveEpilogueFwdINS6_IJSA_NS7_ILi256EEESB_EEES9_SE_SG_Li256ELb0ELb1ELb0ELb0EEENS1_30DynamicPersistentTileSchedulerILi256ELi128ELb0ELb1ELb1EEEEEEEEEvNT_6ParamsE,"ax",@progbits
	.align	128
.text._ZN7cutlass13device_kernelIN5flash11enable_sm90INS1_16FlashAttnFwdSm90INS1_25CollectiveMainloopFwdSm90ILi2EN4cute5tupleIJNS5_1CILi1EEES8_S8_EEENS6_IJNS7_ILi128EEENS7_ILi96EEENS7_ILi64EEEEEELi256ENS_6half_tEfNS_4arch4Sm90ELb0ELb1ELb0ELb0ELb1ELb0ELb0ELb1ELb0ELb1ELb0ELb0EEENS1_21CollectiveEpilogueFwdINS6_IJSA_NS7_ILi256EEESB_EEES9_SE_SG_Li256ELb0ELb1ELb0ELb0EEENS1_30DynamicPersistentTileSchedulerILi256ELi128ELb0ELb1ELb1EEEEEEEEEvNT_6ParamsE:
        .type           _ZN7cutlass13device_kernelIN5flash11enable_sm90INS1_16FlashAttnFwdSm90INS1_25CollectiveMainloopFwdSm90ILi2EN4cute5tupleIJNS5_1CILi1EEES8_S8_EEENS6_IJNS7_ILi128EEENS7_ILi96EEENS7_ILi64EEEEEELi256ENS_6half_tEfNS_4arch4Sm90ELb0ELb1ELb0ELb0ELb1ELb0ELb0ELb1ELb0ELb1ELb0ELb0EEENS1_21CollectiveEpilogueFwdINS6_IJSA_NS7_ILi256EEESB_EEES9_SE_SG_Li256ELb0ELb1ELb0ELb0EEENS1_30DynamicPersistentTileSchedulerILi256ELi128ELb0ELb1ELb1EEEEEEEEEvNT_6ParamsE,@function
        .size           _ZN7cutlass13device_kernelIN5flash11enable_sm90INS1_16FlashAttnFwdSm90INS1_25CollectiveMainloopFwdSm90ILi2EN4cute5tupleIJNS5_1CILi1EEES8_S8_EEENS6_IJNS7_ILi128EEENS7_ILi96EEENS7_ILi64EEEEEELi256ENS_6half_tEfNS_4arch4Sm90ELb0ELb1ELb0ELb0ELb1ELb0ELb0ELb1ELb0ELb1ELb0ELb0EEENS1_21CollectiveEpilogueFwdINS6_IJSA_NS7_ILi256EEESB_EEES9_SE_SG_Li256ELb0ELb1ELb0ELb0EEENS1_30DynamicPersistentTileSchedulerILi256ELi128ELb0ELb1ELb1EEEEEEEEEvNT_6ParamsE,(.L_x_6454 - _ZN7cutlass13device_kernelIN5flash11enable_sm90INS1_16FlashAttnFwdSm90INS1_25CollectiveMainloopFwdSm90ILi2EN4cute5tupleIJNS5_1CILi1EEES8_S8_EEENS6_IJNS7_ILi128EEENS7_ILi96EEENS7_ILi64EEEEEELi256ENS_6half_tEfNS_4arch4Sm90ELb0ELb1ELb0ELb0ELb1ELb0ELb0ELb1ELb0ELb1ELb0ELb0EEENS1_21CollectiveEpilogueFwdINS6_IJSA_NS7_ILi256EEESB_EEES9_SE_SG_Li256ELb0ELb1ELb0ELb0EEENS1_30DynamicPersistentTileSchedulerILi256ELi128ELb0ELb1ELb1EEEEEEEEEvNT_6ParamsE)
        .other          _ZN7cutlass13device_kernelIN5flash11enable_sm90INS1_16FlashAttnFwdSm90INS1_25CollectiveMainloopFwdSm90ILi2EN4cute5tupleIJNS5_1CILi1EEES8_S8_EEENS6_IJNS7_ILi128EEENS7_ILi96EEENS7_ILi64EEEEEELi256ENS_6half_tEfNS_4arch4Sm90ELb0ELb1ELb0ELb0ELb1ELb0ELb0ELb1ELb0ELb1ELb0ELb0EEENS1_21CollectiveEpilogueFwdINS6_IJSA_NS7_ILi256EEESB_EEES9_SE_SG_Li256ELb0ELb1ELb0ELb0EEENS1_30DynamicPersistentTileSchedulerILi256ELi128ELb0ELb1ELb1EEEEEEEEEvNT_6ParamsE,@"STO_CUDA_ENTRY STV_DEFAULT"
_ZN7cutlass13device_kernelIN5flash11enable_sm90INS1_16FlashAttnFwdSm90INS1_25CollectiveMainloopFwdSm90ILi2EN4cute5tupleIJNS5_1CILi1EEES8_S8_EEENS6_IJNS7_ILi128EEENS7_ILi96EEENS7_ILi64EEEEEELi256ENS_6half_tEfNS_4arch4Sm90ELb0ELb1ELb0ELb0ELb1ELb0ELb0ELb1ELb0ELb1ELb0ELb0EEENS1_21CollectiveEpilogueFwdINS6_IJSA_NS7_ILi256EEESB_EEES9_SE_SG_Li256ELb0ELb1ELb0ELb0EEENS1_30DynamicPersistentTileSchedulerILi256ELi128ELb0ELb1ELb1EEEEEEEEEvNT_6ParamsE:
        /* <DEDUP_REMOVED lines=45> */
.L_x_1865:
        /* <DEDUP_REMOVED lines=22> */
.L_x_1866:
        /* <DEDUP_REMOVED lines=18> */
.L_x_1867:
        /* <DEDUP_REMOVED lines=22> */
.L_x_1868:
        /* <DEDUP_REMOVED lines=23> */
.L_x_1869:
        /* <DEDUP_REMOVED lines=8> */
.L_x_1871:
[----:B------:R-:W-:-:S08]  /*08a0*/  NOP ;  /* 0x0000000000007918 */ /* 0x000fd00000000000 */
[----:B------:R-:W0:Y:S02]  /*08b0*/  USETMAXREG.TRY_ALLOC.CTAPOOL UP0, 0xe8 ;  /* 0x000000e8000079c8 */ /* 0x000e240008000600 */
[----:B0-----:R-:W-:-:S13]  /*08c0*/  PLOP3.LUT P0, PT, PT, PT, UP0, 0x80, 0x0 ;  /* 0x000000000000781c */ /* 0x001fda0003f0f008 */
[----:B------:R-:W-:Y:S05]  /*08d0*/  @!P0 BRA `(.L_x_1871) ;  /* 0xfffffffc00f08947 */ /* 0x000fea000383ffff */
[----:B------:R-:W-:Y:S01]  /*08e0*/  SHF.R.U32.HI R0, RZ, 0x7, R5 ;  /* 0x00000007ff007819 */ /* 0x000fe20000011605 */
[----:B------:R-:W0:Y:S08]  /*08f0*/  S2UR UR4, SR_CTAID.X ;  /* 0x00000000000479c3 */ /* 0x000e300000002500 */
[----:B------:R-:W-:Y:S08]  /*0900*/  BAR.ARV 0x4, 0x180 ;  /* 0x0106000000007b1d */ /* 0x000ff00000002000 */
        /* <DEDUP_REMOVED lines=15> */
[----:B------:R-:W-:Y:S01]  /*0a00*/  LEA.HI R2, R0, R213, RZ, 0x4 ;  /* 0x000000d500027211 */ /* 0x000fe200078f20ff */
[----:B------:R-:W-:Y:S01]  /*0a10*/  IMAD.SHL.U32 R6, R4, 0x20, RZ ;  /* 0x0000002004067824 */ /* 0x000fe200078e00ff */
[----:B------:R-:W-:Y:S01]  /*0a20*/  SHF.R.S32.HI R206, RZ, 0x7, R3 ;  /* 0x00000007ffce7819 */ /* 0x000fe20000011403 */
[----:B------:R-:W-:Y:S01]  /*0a30*/  IMAD.IADD R204, R213, 0x1, -R204 ;  /* 0x00000001d5cc7824 */ /* 0x000fe200078e0acc */
[----:B------:R-:W-:-:S02]  /*0a40*/  SHF.R.S32.HI R5, RZ, 0x4, R2 ;  /* 0x00000004ff057819 */ /* 0x000fc40000011402 */
[----:B------:R-:W-:Y:S02]  /*0a50*/  LOP3.LUT R7, R6, 0xfffffc00, RZ, 0xc0, !PT ;  /* 0xfffffc0006077812 */ /* 0x000fe400078ec0ff */
[----:B------:R-:W-:Y:S02]  /*0a60*/  SHF.R.S32.HI R9, RZ, 0x1f, R204 ;  /* 0x0000001fff097819 */ /* 0x000fe400000114cc */
[----:B------:R-:W-:Y:S02]  /*0a70*/  LEA.HI R6, R0, R213, RZ, 0x2 ;  /* 0x000000d500067211 */ /* 0x000fe400078f10ff */
[----:B------:R-:W-:Y:S02]  /*0a80*/  LEA.HI R8, R9, R204, RZ, 0x2 ;  /* 0x000000cc09087211 */ /* 0x000fe400078f10ff */
[----:B------:R-:W-:Y:S02]  /*0a90*/  LOP3.LUT R4, R2, 0x3fffff0, RZ, 0xc0, !PT ;  /* 0x03fffff002047812 */ /* 0x000fe400078ec0ff */
[----:B------:R-:W-:-:S02]  /*0aa0*/  SHF.R.S32.HI R10, RZ, 0x2, R8 ;  /* 0x00000002ff0a7819 */ /* 0x000fc40000011408 */
[----:B------:R-:W-:Y:S01]  /*0ab0*/  SHF.R.S32.HI R11, RZ, 0x1f, R8 ;  /* 0x0000001fff0b7819 */ /* 0x000fe20000011408 */
[----:B------:R-:W-:Y:S01]  /*0ac0*/  IMAD.IADD R4, R213, 0x1, -R4 ;  /* 0x00000001d5047824 */ /* 0x000fe200078e0a04 */
[----:B------:R-:W-:Y:S02]  /*0ad0*/  LOP3.LUT R6, R6, 0xfffffffc, RZ, 0xc0, !PT ;  /* 0xfffffffc06067812 */ /* 0x000fe400078ec0ff */
[----:B------:R-:W-:Y:S01]  /*0ae0*/  LEA.HI R11, R11, R10, RZ, 0x3 ;  /* 0x0000000a0b0b7211 */ /* 0x000fe200078f18ff */
[----:B------:R-:W-:Y:S01]  /*0af0*/  IMAD R7, R4, 0x40, R7 ;  /* 0x0000004004077824 */ /* 0x000fe200078e0207 */
[----:B------:R-:W-:Y:S01]  /*0b00*/  LEA.HI R0, R0, R213, RZ, 0x3 ;  /* 0x000000d500007211 */ /* 0x000fe200078f18ff */
[----:B------:R-:W-:Y:S01]  /*0b10*/  IMAD.IADD R6, R213, 0x1, -R6 ;  /* 0x00000001d5067824 */ /* 0x000fe200078e0a06 */
[----:B------:R-:W-:Y:S02]  /*0b20*/  LEA.HI R2, R2, R5, RZ, 0x1 ;  /* 0x0000000502027211 */ /* 0x000fe400078f08ff */
[----:B------:R-:W-:-:S02]  /*0b30*/  LOP3.LUT R11, R11, 0xfffffff8, RZ, 0xc0, !PT ;  /* 0xfffffff80b0b7812 */ /* 0x000fc400078ec0ff */
[----:B------:R-:W-:Y:S02]  /*0b40*/  LEA.HI R9, R9, R204, RZ, 0x5 ;  /* 0x000000cc09097211 */ /* 0x000fe400078f28ff */
[----:B------:R-:W-:Y:S01]  /*0b50*/  LEA.HI R3, R3, R206, RZ, 0x1 ;  /* 0x000000ce03037211 */ /* 0x000fe200078f08ff */
[----:B------:R-:W-:Y:S01]  /*0b60*/  IMAD.IADD R10, R10, 0x1, -R11 ;  /* 0x000000010a0a7824 */ /* 0x000fe200078e0a0b */
[----:B------:R-:W-:Y:S02]  /*0b70*/  LOP3.LUT R202, R0, 0xfffffff8, RZ, 0xc0, !PT ;  /* 0xfffffff800ca7812 */ /* 0x000fe400078ec0ff */
[----:B------:R-:W-:Y:S02]  /*0b80*/  LOP3.LUT R2, R2, 0x1ffffffe, RZ, 0xc0, !PT ;  /* 0x1ffffffe02027812 */ /* 0x000fe400078ec0ff */
[----:B------:R-:W-:Y:S01]  /*0b90*/  SHF.R.S32.HI R9, RZ, 0x5, R9 ;  /* 0x00000005ff097819 */ /* 0x000fe20000011409 */
[----:B------:R-:W-:Y:S01]  /*0ba0*/  IMAD.IADD R202, R213, 0x1, -R202 ;  /* 0x00000001d5ca7824 */ /* 0x000fe200078e0aca */
[----:B------:R-:W-:Y:S01]  /*0bb0*/  LOP3.LUT R3, R3, 0x3fffffe, RZ, 0xc0, !PT ;  /* 0x03fffffe03037812 */ /* 0x000fe200078ec0ff */
[----:B------:R-:W-:Y:S01]  /*0bc0*/  IMAD.IADD R2, R5, 0x1, -R2 ;  /* 0x0000000105027824 */ /* 0x000fe200078e0a02 */
[----:B------:R-:W-:Y:S01]  /*0bd0*/  LEA.HI R4, R6, R6, RZ, 0x1 ;  /* 0x0000000606047211 */ /* 0x000fe200078f08ff */
[----:B------:R-:W-:Y:S01]  /*0be0*/  IMAD R10, R9, 0x10, R10 ;  /* 0x00000010090a7824 */ /* 0x000fe200078e020a */
[----:B------:R-:W-:Y:S01]  /*0bf0*/  SHF.R.S32.HI R203, RZ, 0x3, R0 ;  /* 0x00000003ffcb7819 */ /* 0x000fe20000011400 */
[----:B------:R-:W-:Y:S01]  /*0c00*/  IMAD.IADD R3, R206, 0x1, -R3 ;  /* 0x00000001ce037824 */ /* 0x000fe200078e0a03 */
[----:B------:R-:W-:Y:S01]  /*0c10*/  LOP3.LUT R5, R4, 0x1ffffffe, RZ, 0xc0, !PT ;  /* 0x1ffffffe04057812 */ /* 0x000fe200078ec0ff */
[----:B------:R-:W-:-:S02]  /*0c20*/  IMAD.SHL.U32 R19, R202, 0x8, RZ ;  /* 0x00000008ca137824 */ /* 0x000fc400078e00ff */
[----:B------:R-:W-:Y:S01]  /*0c30*/  IMAD R207, R3, 0x40, R10 ;  /* 0x0000004003cf7824 */ /* 0x000fe200078e020a */
[----:B------:R-:W-:Y:S01]  /*0c40*/  LOP3.LUT R3, R8, 0x7ffffffc, RZ, 0xc0, !PT ;  /* 0x7ffffffc08037812 */ /* 0x000fe200078ec0ff */
[C---:B------:R-:W-:Y:S01]  /*0c50*/  VIADD R200, R19.reuse, 0x40 ;  /* 0x0000004013c87836 */ /* 0x040fe20000000000 */
[----:B------:R-:W-:Y:S01]  /*0c60*/  SHF.R.S32.HI R212, RZ, 0x1f, R19 ;  /* 0x0000001fffd47819 */ /* 0x000fe20000011413 */
[C---:B------:R-:W-:Y:S02]  /*0c70*/  VIADD R23, R19.reuse, 0x80 ;  /* 0x0000008013177836 */ /* 0x040fe40000000000 */
[----:B------:R-:W-:Y:S01]  /*0c80*/  VIADD R201, R19, 0xc0 ;  /* 0x000000c013c97836 */ /* 0x000fe20000000000 */
[----:B------:R-:W-:Y:S01]  /*0c90*/  SHF.R.S32.HI R211, RZ, 0x1f, R200 ;  /* 0x0000001fffd37819 */ /* 0x000fe200000114c8 */
[----:B------:R-:W-:Y:S01]  /*0ca0*/  IMAD.IADD R22, R6, 0x1, -R5 ;  /* 0x0000000106167824 */ /* 0x000fe200078e0a05 */
[----:B------:R-:W-:Y:S01]  /*0cb0*/  SHF.R.S32.HI R210, RZ, 0x1f, R23 ;  /* 0x0000001fffd27819 */ /* 0x000fe20000011417 */
[----:B------:R-:W-:Y:S01]  /*0cc0*/  IMAD R208, R2, 0x8, R7 ;  /* 0x0000000802d07824 */ /* 0x000fe200078e0207 */
[----:B------:R-:W-:Y:S01]  /*0cd0*/  SHF.R.S32.HI R209, RZ, 0x1f, R201 ;  /* 0x0000001fffd17819 */ /* 0x000fe200000114c9 */
[----:B------:R-:W-:-:S02]  /*0ce0*/  IMAD.IADD R18, R204, 0x1, -R3 ;  /* 0x00000001cc127824 */ /* 0x000fc400078e0a03 */
[----:B------:R-:W-:-:S07]  /*0cf0*/  IMAD R22, R22, 0x8, R207 ;  /* 0x0000000816167824 */ /* 0x000fce00078e02cf */
.L_x_1976:
[----:B------:R-:W-:Y:S01]  /*0d00*/  ULDC UR5, c[0x0][0xc60] ;  /* 0x0003180000057ab9 */ /* 0x000fe20000000800 */
[----:B------:R-:W-:Y:S01]  /*0d10*/  UMOV UR8, UR4 ;  /* 0x0000000400087c82 */ /* 0x000fe20008000000 */
[----:B------:R-:W-:-:S11]  /*0d20*/  UISETP.NE.AND UP0, UPT, UR5, 0x1, UPT ;  /* 0x000000010500788c */ /* 0x000fd6000bf05270 */
[----:B------:R-:W-:Y:S01]  /*0d30*/  @UP0 ULDC UR6, c[0x0][0xc64] ;  /* 0x0003190000060ab9 */ /* 0x000fe20000000800 */
[----:B------:R-:W-:Y:S01]  /*0d40*/  @UP0 ULDC UR9, c[0x0][0xc68] ;  /* 0x00031a0000090ab9 */ /* 0x000fe20000000800 */
[----:B------:R-:W-:-:S04]  /*0d50*/  UIMAD.WIDE.U32 UR6, UR4, UR6, URZ ;  /* 0x00000006040672a5 */ /* 0x000fc8000f8e003f */
[----:B------:R-:W-:-:S03]  /*0d60*/  @UP0 USHF.R.U32.HI UR8, URZ, UR9, UR7 ;  /* 0x000000093f080299 */ /* 0x000fc60008011607 */
[----:B------:R-:W-:Y:S02]  /*0d70*/  ULDC UR6, c[0x0][0xc78] ;  /* 0x00031e0000067ab9 */ /* 0x000fe40000000800 */
[----:B------:R-:W-:Y:S02]  /*0d80*/  UISETP.GE.AND UP0, UPT, UR8, UR6, UPT ;  /* 0x000000060800728c */ /* 0x000fe4000bf06270 */
[----:B------:R-:W-:-:S04]  /*0d90*/  UIADD3 UR6, -UR8, URZ, URZ ;  /* 0x0000003f08067290 */ /* 0x000fc8000fffe13f */
[----:B------:R-:W-:Y:S01]  /*0da0*/  PLOP3.LUT P0, PT, PT, PT, UP0, 0x80, 0x0 ;  /* 0x000000000000781c */ /* 0x000fe20003f0f008 */
[----:B------:R-:W-:-:S12]  /*0db0*/  UIMAD UR9, UR5, UR6, UR4 ;  /* 0x00000006050972a4 */ /* 0x000fd8000f8e0204 */
[----:B01234-:R-:W-:Y:S05]  /*0dc0*/  @!P0 BRA `(.L_x_1872) ;  /* 0x0000000000208947 */ /* 0x01ffea0003800000 */
[----:B------:R-:W-:Y:S01]  /*0dd0*/  ULDC UR7, c[0x0][0xc6c] ;  /* 0x00031b0000077ab9 */ /* 0x000fe20000000800 */
[----:B------:R-:W-:Y:S01]  /*0de0*/  UMOV UR6, UR9 ;  /* 0x0000000900067c82 */ /* 0x000fe20008000000 */
[----:B------:R-:W-:-:S11]  /*0df0*/  UISETP.NE.AND UP0, UPT, UR7, 0x1, UPT ;  /* 0x000000010700788c */ /* 0x000fd6000bf05270 */
[----:B------:R-:W-:Y:S02]  /*0e00*/  @UP0 ULDC.64 UR10, c[0x0][0xc70] ;  /* 0x00031c00000a0ab9 */ /* 0x000fe40000000a00 */
[----:B------:R-:W-:-:S04]  /*0e10*/  UIMAD.WIDE.U32 UR4, UR9, UR10, URZ ;  /* 0x0000000a090472a5 */ /* 0x000fc8000f8e003f */
[----:B------:R-:W-:-:S04]  /*0e20*/  @UP0 USHF.R.U32.HI UR6, URZ, UR11, UR5 ;  /* 0x0000000b3f060299 */ /* 0x000fc80008011605 */
[----:B------:R-:W-:Y:S01]  /*0e30*/  UIMAD UR4, UR6, UR7, URZ ;  /* 0x00000007060472a4 */ /* 0x000fe2000f8e023f */
[----:B------:R-:W-:Y:S11]  /*0e40*/  BRA `(.L_x_1873) ;  /* 0x00000000001c7947 */ /* 0x000ff60003800000 */
.L_x_1872:
[----:B------:R-:W-:Y:S01]  /*0e50*/  ULDC UR7, c[0x0][0xc54] ;  /* 0x0003150000077ab9 */ /* 0x000fe20000000800 */
[----:B------:R-:W-:Y:S01]  /*0e60*/  UMOV UR6, UR9 ;  /* 0x0000000900067c82 */ /* 0x000fe20008000000 */
[----:B------:R-:W-:-:S11]  /*0e70*/  UISETP.NE.AND UP0, UPT, UR7, 0x1, UPT ;  /* 0x000000010700788c */ /* 0x000fd6000bf05270 */
[----:B------:R-:W-:Y:S02]  /*0e80*/  @UP0 ULDC.64 UR10, c[0x0][0xc58] ;  /* 0x00031600000a0ab9 */ /* 0x000fe40000000a00 */
[----:B------:R-:W-:-:S04]  /*0e90*/  UIMAD.WIDE.U32 UR4, UR9, UR10, URZ ;  /* 0x0000000a090472a5 */ /* 0x000fc8000f8e003f */
[----:B------:R-:W-:-:S04]  /*0ea0*/  @UP0 USHF.R.U32.HI UR6, URZ, UR11, UR5 ;  /* 0x0000000b3f060299 */ /* 0x000fc80008011605 */
[----:B------:R-:W-:-:S12]  /*0eb0*/  UIMAD UR4, UR6, UR7, URZ ;  /* 0x00000007060472a4 */ /* 0x000fd8000f8e023f */
.L_x_1873:
[----:B------:R-:W0:Y:S01]  /*0ec0*/  LDC R205, c[0x0][0x448] ;  /* 0x00011200ffcd7b82 */ /* 0x000e220000000800 */
[----:B------:R-:W-:Y:S01]  /*0ed0*/  ULOP3.LUT UR6, URZ, UR6, URZ, 0x33, !UPT ;  /* 0x000000063f067292 */ /* 0x000fe2000f8e333f */
[----:B------:R-:W-:Y:S01]  /*0ee0*/  LOP3.LUT R16, R16, 0xffefffff, RZ, 0xc0, !PT ;  /* 0xffefffff10107812 */ /* 0x000fe200078ec0ff */
[----:B------:R-:W-:Y:S01]  /*0ef0*/  ULDC UR43, c[0x0][0xc48] ;  /* 0x00031200002b7ab9 */ /* 0x000fe20000000800 */
[----:B------:R-:W-:Y:S01]  /*0f00*/  ULDC UR5, c[0x0][0xc3c] ;  /* 0x00030f0000057ab9 */ /* 0x000fe20000000800 */
[----:B------:R-:W-:Y:S02]  /*0f10*/  UISETP.NE.AND UP0, UPT, UR43, 0x1, UPT ;  /* 0x000000012b00788c */ /* 0x000fe4000bf05270 */
[----:B------:R-:W-:Y:S01]  /*0f20*/  UIADD3 UR6, UR6, UR5, URZ ;  /* 0x0000000506067290 */ /* 0x000fe2000fffe03f */
[----:B------:R-:W1:Y:S01]  /*0f30*/  LDC.64 R8, c[0x0][0x9e0] ;  /* 0x00027800ff087b82 */ /* 0x000e620000000a00 */
[----:B------:R-:W-:Y:S02]  /*0f40*/  UIADD3 UR4, UR9, -UR4, URZ ;  /* 0x8000000409047290 */ /* 0x000fe4000fffe03f */
[----:B------:R-:W-:Y:S01]  /*0f50*/  USHF.L.U32 UR41, UR6, 0x7, URZ ;  /* 0x0000000706297899 */ /* 0x000fe2000800063f */
[----:B------:R-:W-:Y:S01]  /*0f60*/  ULDC.64 UR10, c[0x0][0x418] ;  /* 0x00010600000a7ab9 */ /* 0x000fe20000000a00 */
[----:B------:R-:W-:Y:S01]  /*0f70*/  ULDC UR7, c[0x0][0xc54] ;  /* 0x0003150000077ab9 */ /* 0x000fe20000000800 */
[----:B------:R-:W-:-:S02]  /*0f80*/  ISETP.NE.U32.AND P0, PT, RZ, UR10, PT ;  /* 0x0000000aff007c0c */ /* 0x000fc4000bf05070 */
[----:B------:R-:W2:Y:S01]  /*0f90*/  LDC R6, c[0x0][0x288] ;  /* 0x0000a200ff067b82 */ /* 0x000ea20000000800 */
[----:B------:R-:W-:Y:S02]  /*0fa0*/  UIADD3 UR6, UR41, 0x7f, URZ ;  /* 0x0000007f29067890 */ /* 0x000fe4000fffe03f */
[----:B------:R-:W-:Y:S01]  /*0fb0*/  UIMAD UR8, UR8, UR7, UR4 ;  /* 0x00000007080872a4 */ /* 0x000fe2000f8e0204 */
[----:B------:R-:W-:Y:S02]  /*0fc0*/  ISETP.NE.AND.EX P0, PT, RZ, UR11, PT, P0 ;  /* 0x0000000bff007c0c */ /* 0x000fe4000bf05300 */
[----:B------:R-:W-:Y:S01]  /*0fd0*/  @UP0 ULDC UR4, c[0x0][0xc4c] ;  /* 0x0003130000040ab9 */ /* 0x000fe20000000800 */
[----:B------:R-:W-:Y:S01]  /*0fe0*/  @UP0 ULDC UR7, c[0x0][0xc50] ;  /* 0x0003140000070ab9 */ /* 0x000fe20000000800 */
[----:B0-----:R-:W-:Y:S01]  /*0ff0*/  ISETP.NE.AND P2, PT, R205, 0x1, PT ;  /* 0x00000001cd00780c */ /* 0x001fe20003f45270 */
[----:B------:R-:W0:Y:S01]  /*1000*/  LDC R0, c[0x0][0x424] ;  /* 0x00010900ff007b82 */ /* 0x000e220000000800 */
[----:B------:R-:W-:Y:S01]  /*1010*/  UIMAD.WIDE.U32 UR4, UR8, UR4, URZ ;  /* 0x00000004080472a5 */ /* 0x000fe2000f8e003f */
[----:B------:R-:W-:Y:S01]  /*1020*/  IMAD.U32 R2, RZ, RZ, UR6 ;  /* 0x00000006ff027e24 */ /* 0x000fe2000f8e00ff */
[----:B------:R-:W-:-:S02]  /*1030*/  UMOV UR42, UR8 ;  /* 0x00000008002a7c82 */ /* 0x000fc40008000000 */
[----:B------:R-:W-:Y:S01]  /*1040*/  @UP0 USHF.R.U32.HI UR42, URZ, UR7, UR5 ;  /* 0x000000073f2a0299 */ /* 0x000fe20008011605 */
[----:B-1----:R-:W-:Y:S02]  /*1050*/  ISETP.GE.AND P1, PT, R9, 0x1, PT ;  /* 0x000000010900780c */ /* 0x002fe40003f26270 */
[----:B------:R-:W1:Y:S01]  /*1060*/  LDC R7, c[0x0][0x2f0] ;  /* 0x0000bc00ff077b82 */ /* 0x000e620000000800 */
[----:B------:R-:W-:-:S03]  /*1070*/  UIADD3 UR4, -UR42, URZ, URZ ;  /* 0x0000003f2a047290 */ /* 0x000fc6000fffe13f */
[----:B------:R-:W-:Y:S01]  /*1080*/  @P2 LOP3.LUT R16, R16, 0x100000, RZ, 0xfc, !PT ;  /* 0x0010000010102812 */ /* 0x000fe200078efcff */
[----:B------:R-:W-:Y:S01]  /*1090*/  UIMAD UR43, UR43, UR4, UR8 ;  /* 0x000000042b2b72a4 */ /* 0x000fe2000f8e0208 */
[----:B--2---:R-:W-:Y:S02]  /*10a0*/  IADD3 R5, -R6, 0x1, RZ ;  /* 0x0000000106057810 */ /* 0x004fe40007ffe1ff */
[----:B------:R-:W2:Y:S01]  /*10b0*/  @P2 LDC R3, c[0x0][0x44c] ;  /* 0x00011300ff032b82 */ /* 0x000ea20000000800 */
[----:B------:R-:W-:-:S04]  /*10c0*/  LOP3.LUT R16, R16, 0xfff7ffff, RZ, 0xc0, !PT ;  /* 0xfff7ffff10107812 */ /* 0x000fc800078ec0ff */
[----:B------:R-:W-:-:S03]  /*10d0*/  @P1 LOP3.LUT R16, R16, 0x80000, RZ, 0xfc, !PT ;  /* 0x0008000010101812 */ /* 0x000fc600078efcff */
[----:B------:R-:W3:Y:S01]  /*10e0*/  @P2 LDC R4, c[0x0][0x450] ;  /* 0x00011400ff042b82 */ /* 0x000ee20000000800 */
[----:B0-----:R-:W-:-:S05]  /*10f0*/  SEL R0, R0, 0x1, P0 ;  /* 0x0000000100007807 */ /* 0x001fca0000000000 */
[CC--:B-1----:R-:W-:Y:S02]  /*1100*/  IMAD R5, R0.reuse, R7.reuse, R5 ;  /* 0x0000000700057224 */ /* 0x0c2fe400078e0205 */
[----:B------:R-:W-:Y:S02]  /*1110*/  IMAD R17, R0, R7, RZ ;  /* 0x0000000700117224 */ /* 0x000fe400078e02ff */
[----:B--2---:R-:W-:-:S05]  /*1120*/  @P2 IMAD.HI.U32 R3, R3, UR6, RZ ;  /* 0x0000000603032c27 */ /* 0x004fca000f8e00ff */
[----:B---3--:R-:W-:-:S05]  /*1130*/  @P2 SHF.R.U32.HI R2, RZ, R4, R3 ;  /* 0x00000004ff022219 */ /* 0x008fca0000011603 */
[----:B------:R-:W-:-:S04]  /*1140*/  IMAD.IADD R11, R5, 0x1, R2 ;  /* 0x00000001050b7824 */ /* 0x000fc800078e0202 */
[----:B------:R-:W-:Y:S01]  /*1150*/  IMAD.IADD R2, R11, 0x1, R8 ;  /* 0x000000010b027824 */ /* 0x000fe200078e0208 */
[----:B------:R-:W-:Y:S06]  /*1160*/  @!P1 BRA `(.L_x_1874) ;  /* 0x0000000000409947 */ /* 0x000fec0003800000 */
[C---:B------:R-:W-:Y:S01]  /*1170*/  ISETP.GT.AND P0, PT, R11.reuse, RZ, PT ;  /* 0x000000ff0b00720c */ /* 0x040fe20003f04270 */
[----:B------:R-:W-:-:S12]  /*1180*/  VIADD R3, R11, 0xffffffff ;  /* 0xffffffff0b037836 */ /* 0x000fd80000000000 */
[----:B------:R-:W-:Y:S05]  /*1190*/  @P0 BRA `(.L_x_1875) ;  /* 0x00000000001c0947 */ /* 0x000fea0003800000 */
[----:B------:R-:W-:Y:S01]  /*11a0*/  ISETP.NE.AND P0, PT, R9, 0x1, PT ;  /* 0x000000010900780c */ /* 0x000fe20003f05270 */
[----:B------:R-:W-:-:S12]  /*11b0*/  IMAD.MOV R3, RZ, RZ, -R11 ;  /* 0x000000ffff037224 */ /* 0x000fd800078e0a0b */
[----:B------:R-:W0:Y:S02]  /*11c0*/  @P0 LDC.64 R4, c[0x0][0x9e8] ;  /* 0x00027a00ff040b82 */ /* 0x000e240000000a00 */
[----:B0-----:R-:W-:-:S05]  /*11d0*/  @P0 IMAD.HI.U32 R4, R3, R4, RZ ;  /* 0x0000000403040227 */ /* 0x001fca00078e00ff */
[----:B------:R-:W-:-:S04]  /*11e0*/  @P0 SHF.R.U32.HI R3, RZ, R5, R4 ;  /* 0x00000005ff030219 */ /* 0x000fc80000011604 */
[----:B------:R-:W-:Y:S01]  /*11f0*/  LOP3.LUT R3, RZ, R3, RZ, 0x33, !PT ;  /* 0x00000003ff037212 */ /* 0x000fe200078e33ff */
[----:B------:R-:W-:Y:S06]  /*1200*/  BRA `(.L_x_1876) ;  /* 0x0000000000107947 */ /* 0x000fec0003800000 */
.L_x_1875:
[----:B------:R-:W-:-:S13]  /*1210*/  ISETP.NE.AND P0, PT, R9, 0x1, PT ;  /* 0x000000010900780c */ /* 0x000fda0003f05270 */
[----:B------:R-:W0:Y:S02]  /*1220*/  @P0 LDC.64 R4, c[0x0][0x9e8] ;  /* 0x00027a00ff040b82 */ /* 0x000e240000000a00 */
[----:B0-----:R-:W-:-:S05]  /*1230*/  @P0 IMAD.HI.U32 R4, R3, R4, RZ ;  /* 0x0000000403040227 */ /* 0x001fca00078e00ff */
[----:B------:R-:W-:-:S07]  /*1240*/  @P0 SHF.R.U32.HI R3, RZ, R5, R4 ;  /* 0x00000005ff030219 */ /* 0x000fce0000011604 */
.L_x_1876:
[----:B------:R-:W-:-:S05]  /*1250*/  IMAD R3, R3, R9, R9 ;  /* 0x0000000903037224 */ /* 0x000fca00078e0209 */
[----:B------:R-:W-:-:S07]  /*1260*/  VIMNMX R2, R2, R3, PT ;  /* 0x0000000302027248 */ /* 0x000fce0003fe0100 */
.L_x_1874:
[----:B------:R-:W0:Y:S01]  /*1270*/  @P2 LDC R4, c[0x0][0x44c] ;  /* 0x00011300ff042b82 */ /* 0x000e220000000800 */
[----:B------:R-:W-:Y:S01]  /*1280*/  IMAD.U32 R3, RZ, RZ, UR41 ;  /* 0x00000029ff037e24 */ /* 0x000fe2000f8e00ff */
[----:B------:R-:W-:Y:S01]  /*1290*/  ULDC UR4, c[0x0][0x9dc] ;  /* 0x0002770000047ab9 */ /* 0x000fe20000000800 */
[-C--:B------:R-:W-:Y:S02]  /*12a0*/  IMAD R6, R0, R7.reuse, -R6 ;  /* 0x0000000700067224 */ /* 0x080fe400078e0a06 */
[----:B------:R-:W-:Y:S02]  /*12b0*/  VIADD R2, R2, 0x5f ;  /* 0x0000005f02027836 */ /* 0x000fe40000000000 */
[----:B------:R-:W-:Y:S01]  /*12c0*/  IMAD R0, R0, R7, 0x5f ;  /* 0x0000005f00007424 */ /* 0x000fe200078e0207 */
[----:B------:R-:W1:Y:S01]  /*12d0*/  @P2 LDC R5, c[0x0][0x450] ;  /* 0x00011400ff052b82 */ /* 0x000e620000000800 */
[----:B------:R-:W-:-:S04]  /*12e0*/  IMAD.HI R2, R2, 0x2aaaaaab, RZ ;  /* 0x2aaaaaab02027827 */ /* 0x000fc800078e02ff */
[----:B------:R-:W-:-:S04]  /*12f0*/  IMAD.HI R0, R0, 0x2aaaaaab, RZ ;  /* 0x2aaaaaab00007827 */ /* 0x000fc800078e02ff */
[----:B0-----:R-:W-:-:S05]  /*1300*/  @P2 IMAD.HI.U32 R4, R4, UR41, RZ ;  /* 0x0000002904042c27 */ /* 0x001fca000f8e00ff */
[----:B-1----:R-:W-:Y:S02]  /*1310*/  @P2 SHF.R.U32.HI R3, RZ, R5, R4 ;  /* 0x00000005ff032219 */ /* 0x002fe40000011604 */
[----:B------:R-:W-:-:S03]  /*1320*/  SHF.R.U32.HI R5, RZ, 0x1f, R2 ;  /* 0x0000001fff057819 */ /* 0x000fc60000011602 */
[----:B------:R-:W-:Y:S01]  /*1330*/  IMAD.IADD R6, R6, 0x1, R3 ;  /* 0x0000000106067824 */ /* 0x000fe200078e0203 */
[----:B------:R-:W-:Y:S02]  /*1340*/  SHF.R.U32.HI R3, RZ, 0x1f, R0 ;  /* 0x0000001fff037819 */ /* 0x000fe40000011600 */
[----:B------:R-:W-:Y:S01]  /*1350*/  LEA.HI.SX32 R176, R2, R5, 0x1c ;  /* 0x0000000502b07211 */ /* 0x000fe200078fe2ff */
[----:B------:R-:W-:Y:S01]  /*1360*/  VIADD R4, R6, -UR4 ;  /* 0x8000000406047c36 */ /* 0x000fe20008000000 */
[----:B------:R-:W-:-:S04]  /*1370*/  LEA.HI.SX32 R3, R0, R3, 0x1c ;  /* 0x0000000300037211 */ /* 0x000fc800078fe2ff */
[----:B------:R-:W-:Y:S02]  /*1380*/  R2UR UR4, R4 ;  /* 0x00000000040472ca */ /* 0x000fe400000e0000 */
[----:B------:R-:W-:Y:S01]  /*1390*/  VIMNMX R176, R3, R176, PT ;  /* 0x000000b003b07248 */ /* 0x000fe20003fe0100 */
[----:B------:R-:W-:-:S12]  /*13a0*/  @!P1 BRA `(.L_x_1877) ;  /* 0x0000000000449947 */ /* 0x000fd80003800000 */
[----:B------:R-:W-:-:S13]  /*13b0*/  ISETP.GT.AND P0, PT, R6, -0x1, PT ;  /* 0xffffffff0600780c */ /* 0x000fda0003f04270 */
[----:B------:R-:W-:Y:S05]  /*13c0*/  @P0 BRA `(.L_x_1878) ;  /* 0x00000000001c0947 */ /* 0x000fea0003800000 */
[----:B------:R-:W-:Y:S02]  /*13d0*/  ISETP.NE.AND P0, PT, R9, 0x1, PT ;  /* 0x000000010900780c */ /* 0x000fe40003f05270 */
[----:B------:R-:W-:-:S11]  /*13e0*/  LOP3.LUT R3, RZ, R6, RZ, 0x33, !PT ;  /* 0x00000006ff037212 */ /* 0x000fd600078e33ff */
[----:B------:R-:W0:Y:S02]  /*13f0*/  @P0 LDC.64 R4, c[0x0][0x9e8] ;  /* 0x00027a00ff040b82 */ /* 0x000e240000000a00 */
[----:B0-----:R-:W-:-:S05]  /*1400*/  @P0 IMAD.HI.U32 R0, R3, R4, RZ ;  /* 0x0000000403000227 */ /* 0x001fca00078e00ff */
[----:B------:R-:W-:-:S04]  /*1410*/  @P0 SHF.R.U32.HI R3, RZ, R5, R0 ;  /* 0x00000005ff030219 */ /* 0x000fc80000011600 */
[----:B------:R-:W-:Y:S01]  /*1420*/  LOP3.LUT R6, RZ, R3, RZ, 0x33, !PT ;  /* 0x00000003ff067212 */ /* 0x000fe200078e33ff */
[----:B------:R-:W-:Y:S06]  /*1430*/  BRA `(.L_x_1879) ;  /* 0x0000000000107947 */ /* 0x000fec0003800000 */
.L_x_1878:
[----:B------:R-:W-:-:S13]  /*1440*/  ISETP.NE.AND P0, PT, R9, 0x1, PT ;  /* 0x000000010900780c */ /* 0x000fda0003f05270 */
[----:B------:R-:W0:Y:S02]  /*1450*/  @P0 LDC.64 R2, c[0x0][0x9e8] ;  /* 0x00027a00ff020b82 */ /* 0x000e240000000a00 */
[----:B0-----:R-:W-:-:S05]  /*1460*/  @P0 IMAD.HI.U32 R0, R6, R2, RZ ;  /* 0x0000000206000227 */ /* 0x001fca00078e00ff */
[----:B------:R-:W-:-:S07]  /*1470*/  @P0 SHF.R.U32.HI R6, RZ, R3, R0 ;  /* 0x00000003ff060219 */ /* 0x000fce0000011600 */
.L_x_1879:
[----:B------:R-:W-:-:S05]  /*1480*/  IMAD R6, R6, R9, RZ ;  /* 0x0000000906067224 */ /* 0x000fca00078e02ff */
[----:B------:R-:W-:-:S13]  /*1490*/  R2UR UR5, R6 ;  /* 0x00000000060572ca */ /* 0x000fda00000e0000 */
[----:B------:R-:W-:-:S04]  /*14a0*/  UISETP.LT.AND UP0, UPT, UR4, UR5, UPT ;  /* 0x000000050400728c */ /* 0x000fc8000bf01270 */
[----:B------:R-:W-:-:S12]  /*14b0*/  USEL UR4, UR4, UR5, !UP0 ;  /* 0x0000000504047287 */ /* 0x000fd8000c000000 */
.L_x_1877:
[----:B------:R-:W-:Y:S01]  /*14c0*/  UIMAD.WIDE UR4, UR4, 0x2aaaaaab, URZ ;  /* 0x2aaaaaab040478a5 */ /* 0x000fe2000f8e023f */
[----:B------:R-:W-:Y:S02]  /*14d0*/  PLOP3.LUT P0, PT, PT, PT, PT, 0x80, 0x0 ;  /* 0x000000000000781c */ /* 0x000fe40003f0f070 */
[----:B------:R-:W-:Y:S01]  /*14e0*/  CS2R R2, SRZ ;  /* 0x0000000000027805 */ /* 0x000fe2000001ff00 */
[----:B------:R-:W-:Y:S01]  /*14f0*/  IMAD.MOV.U32 R0, RZ, RZ, RZ ;  /* 0x000000ffff007224 */ /* 0x000fe200078e00ff */
[----:B------:R-:W-:Y:S01]  /*1500*/  USHF.R.U32.HI UR4, URZ, 0x1f, UR5 ;  /* 0x0000001f3f047899 */ /* 0x000fe20008011605 */
[----:B------:R-:W-:Y:S02]  /*1510*/  CS2R R168, SRZ ;  /* 0x0000000000a87805 */ /* 0x000fe4000001ff00 */
[----:B------:R-:W-:Y:S02]  /*1520*/  CS2R R148, SRZ ;  /* 0x0000000000947805 */ /* 0x000fe4000001ff00 */
[----:B------:R-:W-:Y:S01]  /*1530*/  CS2R R166, SRZ ;  /* 0x0000000000a67805 */ /* 0x000fe2000001ff00 */
[----:B------:R-:W-:Y:S01]  /*1540*/  ULEA.HI.SX32 UR4, UR5, UR4, 0x1c ;  /* 0x0000000405047291 */ /* 0x000fe2000f8fe23f */
[----:B------:R-:W-:-:S02]  /*1550*/  CS2R R144, SRZ ;  /* 0x0000000000907805 */ /* 0x000fc4000001ff00 */
[----:B------:R-:W-:Y:S02]  /*1560*/  CS2R R164, SRZ ;  /* 0x0000000000a47805 */ /* 0x000fe4000001ff00 */
[----:B------:R-:W-:Y:S01]  /*1570*/  CS2R R140, SRZ ;  /* 0x00000000008c7805 */ /* 0x000fe2000001ff00 */
[----:B------:R-:W-:Y:S01]  /*1580*/  UISETP.LT.AND UP0, UPT, URZ, UR4, UPT ;  /* 0x000000043f00728c */ /* 0x000fe2000bf01270 */
[----:B------:R-:W-:Y:S02]  /*1590*/  CS2R R128, SRZ ;  /* 0x0000000000807805 */ /* 0x000fe4000001ff00 */
[----:B------:R-:W-:Y:S02]  /*15a0*/  CS2R R124, SRZ ;  /* 0x00000000007c7805 */ /* 0x000fe4000001ff00 */
[----:B------:R-:W-:Y:S01]  /*15b0*/  CS2R R136, SRZ ;  /* 0x0000000000887805 */ /* 0x000fe2000001ff00 */
[----:B------:R-:W-:Y:S01]  /*15c0*/  USEL UR44, URZ, UR4, !UP0 ;  /* 0x000000043f2c7287 */ /* 0x000fe2000c000000 */
[----:B------:R-:W-:-:S02]  /*15d0*/  CS2R R100, SRZ ;  /* 0x0000000000647805 */ /* 0x000fc4000001ff00 */
[----:B------:R-:W-:Y:S02]  /*15e0*/  CS2R R96, SRZ ;  /* 0x0000000000607805 */ /* 0x000fe4000001ff00 */
[----:B------:R-:W-:Y:S02]  /*15f0*/  CS2R R132, SRZ ;  /* 0x0000000000847805 */ /* 0x000fe4000001ff00 */
[----:B------:R-:W-:Y:S02]  /*1600*/  CS2R R92, SRZ ;  /* 0x00000000005c7805 */ /* 0x000fe4000001ff00 */
[----:B------:R-:W-:Y:S02]  /*1610*/  CS2R R88, SRZ ;  /* 0x0000000000587805 */ /* 0x000fe4000001ff00 */
[----:B------:R-:W-:Y:S02]  /*1620*/  ISETP.GT.AND P1, PT, R176, UR44, PT ;  /* 0x0000002cb0007c0c */ /* 0x000fe4000bf24270 */
        /* <DEDUP_REMOVED lines=49> */
[----:B------:R-:W-:Y:S01]  /*1940*/  CS2R R24, SRZ ;  /* 0x0000000000187805 */ /* 0x000fe2000001ff00 */
[----:B------:R-:W-:Y:S06]  /*1950*/  @!P1 BRA `(.L_x_1880) ;  /* 0x000000b400ac9947 */ /* 0x000fec0003800000 */
        /* <DEDUP_REMOVED lines=31> */
.L_x_1881:
[----:B------:R-:W0:Y:S01]  /*1b50*/  S2R R0, SR_CgaCtaId ;  /* 0x0000000000007919 */ /* 0x000e220000008800 */
[----:B------:R-:W-:Y:S01]  /*1b60*/  ULEA.HI UR4, UR36, UR36, URZ, 0x1 ;  /* 0x0000002424047291 */ /* 0x000fe2000f8f083f */
[----:B------:R-:W-:Y:S01]  /*1b70*/  MOV R7, 0x400 ;  /* 0x0000040000077802 */ /* 0x000fe20000000f00 */
[----:B------:R-:W1:Y:S02]  /*1b80*/  S2R R20, SR_TID.X ;  /* 0x0000000000147919 */ /* 0x000e640000002100 */
[----:B------:R-:W-:-:S04]  /*1b90*/  ULOP3.LUT UR4, UR4, 0xfffffffe, URZ, 0xc0, !UPT ;  /* 0xfffffffe04047892 */ /* 0x000fc8000f8ec03f */
[----:B------:R-:W-:-:S06]  /*1ba0*/  UIADD3 UR4, UR36, -UR4, URZ ;  /* 0x8000000424047290 */ /* 0x000fcc000fffe03f */
[----:B------:R-:W-:Y:S01]  /*1bb0*/  IMAD.U32 R2, RZ, RZ, UR4 ;  /* 0x00000004ff027e24 */ /* 0x000fe2000f8e00ff */
[----:B0-----:R-:W-:-:S04]  /*1bc0*/  LEA R7, R0, R7, 0x18 ;  /* 0x0000000700077211 */ /* 0x001fc800078ec0ff */
[----:B------:R-:W-:Y:S02]  /*1bd0*/  SHF.L.U32 R0, R2, 0x1f, RZ ;  /* 0x0000001f02007819 */ /* 0x000fe400000006ff */
[----:B-1----:R-:W-:Y:S02]  /*1be0*/  SHF.R.U32.HI R20, RZ, 0x7, R20 ;  /* 0x00000007ff147819 */ /* 0x002fe40000011614 */
[----:B------:R-:W0:Y:S03]  /*1bf0*/  SYNCS.PHASECHK.TRANS64.TRYWAIT P0, [R7+URZ+0x22800], R0 ;  /* 0x02280000070075a7 */ /* 0x000e26000800017f */
[----:B------:R-:W-:Y:S01]  /*1c00*/  VIADD R8, R20, 0x8 ;  /* 0x0000000814087836 */ /* 0x000fe20000000000 */
[----:B0-----:R-:W-:Y:S06]  /*1c10*/  @!P0 BRA `(.L_x_1882) ;  /* 0x0000011c00d88947 */ /* 0x001fec0003800000 */
.L_x_2046:
[----:B0-----:R-:W-:Y:S01]  /*1c20*/  IMAD.U32 R0, RZ, RZ, UR40 ;  /* 0x00000028ff007e24 */ /* 0x001fe2000f8e00ff */
[----:B------:R-:W-:Y:S05]  /*1c30*/  WARPSYNC.ALL ;  /* 0x0000000000007948 */ /* 0x000fea0003800000 */
[----:B------:R0:W-:Y:S01]  /*1c40*/  BAR.SYNC.DEFER_BLOCKING R8, 0x100 ;  /* 0x000400080000751d */ /* 0x0001e20000010000 */
[----:B------:R-:W-:-:S13]  /*1c50*/  ISETP.NE.AND P0, PT, R0, 0x3, PT ;  /* 0x000000030000780c */ /* 0x000fda0003f05270 */
[----:B0-----:R-:W-:Y:S05]  /*1c60*/  @!P0 BRA `(.L_x_1883) ;  /* 0x0000000000048947 */ /* 0x001fea0003800000 */
[----:B------:R-:W-:Y:S01]  /*1c70*/  BPT.TRAP 0x1 ;  /* 0x000000040000795c */ /* 0x000fe20000300000 */
.L_x_1883:
[----:B------:R-:W-:Y:S01]  /*1c80*/  R2UR UR24, R7 ;  /* 0x00000000071872ca */ /* 0x000fe200000e0000 */
[----:B------:R-:W-:-:S05]  /*1c90*/  IMAD.U32 R9, RZ, RZ, UR37 ;  /* 0x00000025ff097e24 */ /* 0x000fca000f8e00ff */
[----:B------:R-:W-:-:S07]  /*1ca0*/  SHF.L.U32 R9, R9, 0x1f, RZ ;  /* 0x0000001f09097819 */ /* 0x000fce00000006ff */
[----:B------:R-:W-:-:S09]  /*1cb0*/  ULEA UR24, UR38, UR24, 0x3 ;  /* 0x0000001826187291 */ /* 0x000fd2000f8e183f */
[----:B------:R0:W1:Y:S01]  /*1cc0*/  SYNCS.PHASECHK.TRANS64.TRYWAIT P1, [UR24+0x22830], R9 ;  /* 0x02283009ff0075a7 */ /* 0x0000620008020158 */
[----:B------:R-:W-:Y:S05]  /*1cd0*/  @!P0 BRA `(.L_x_1884) ;  /* 0x0000000000048947 */ /* 0x000fea0003800000 */
[----:B------:R-:W-:Y:S01]  /*1ce0*/  BPT.TRAP 0x1 ;  /* 0x000000040000795c */ /* 0x000fe20000300000 */
.L_x_1884:
[----:B-1----:R-:W-:Y:S05]  /*1cf0*/  @P1 BRA `(.L_x_1885) ;  /* 0x0000000000081947 */ /* 0x002fea0003800000 */
[----:B------:R-:W1:Y:S02]  /*1d00*/  SYNCS.PHASECHK.TRANS64.TRYWAIT P1, [UR24+0x22830], R9 ;  /* 0x02283009ff0075a7 */ /* 0x000e640008020158 */
[----:B-1----:R-:W-:Y:S05]  /*1d10*/  @!P1 BRA `(.L_x_1886) ;  /* 0x0000011c00ac9947 */ /* 0x002fea0003800000 */
.L_x_1885:
[----:B------:R-:W-:Y:S01]  /*1d20*/  R2UR UR4, R7 ;  /* 0x00000000070472ca */ /* 0x000fe200000e0000 */
[----:B------:R-:W-:Y:S01]  /*1d30*/  ULOP3.LUT UR20, UR45, 0x10000, URZ, 0xfc, !UPT ;  /* 0x000100002d147892 */ /* 0x000fe2000f8efc3f */
[----:B------:R-:W-:Y:S01]  /*1d40*/  WARPGROUP.ARRIVE ;  /* 0x00000000000079c5 */ /* 0x000fe20000000000 */
[----:B------:R-:W-:Y:S01]  /*1d50*/  UMOV UR21, 0x40000040 ;  /* 0x4000004000157882 */ /* 0x000fe20000000000 */
[----:B------:R-:W-:Y:S01]  /*1d60*/  UMOV UR23, 0x40000040 ;  /* 0x4000004000177882 */ /* 0x000fe20000000000 */
[----:B------:R-:W-:-:S03]  /*1d70*/  UIADD3 UR8, UR20, 0x2, URZ ;  /* 0x0000000214087890 */ /* 0x000fc6000fffe03f */
[----:B-1----:R-:W1:Y:S01]  /*1d80*/  S2R R0, SR_TID.X ;  /* 0x0000000000007919 */ /* 0x002e620000002100 */
[----:B------:R-:W-:Y:S01]  /*1d90*/  UMOV UR9, 0x40000040 ;  /* 0x4000004000097882 */ /* 0x000fe20000000000 */
[----:B------:R-:W-:Y:S01]  /*1da0*/  UMOV UR11, 0x40000040 ;  /* 0x40000040000b7882 */ /* 0x000fe20000000000 */
[----:B------:R-:W-:Y:S01]  /*1db0*/  UIADD3 UR12, UR20, 0x4, URZ ;  /* 0x00000004140c7890 */ /* 0x000fe2000fffe03f */
[----:B------:R-:W-:Y:S01]  /*1dc0*/  UMOV UR13, 0x40000040 ;  /* 0x40000040000d7882 */ /* 0x000fe20000000000 */
[----:B------:R-:W-:Y:S01]  /*1dd0*/  UMOV UR15, 0x40000040 ;  /* 0x40000040000f7882 */ /* 0x000fe20000000000 */
[----:B------:R-:W-:Y:S02]  /*1de0*/  UIADD3 UR4, UR4, 0x1c400, URZ ;  /* 0x0001c40004047890 */ /* 0x000fe4000fffe03f */
[----:B------:R-:W-:Y:S02]  /*1df0*/  UIADD3 UR16, UR20, 0x6, URZ ;  /* 0x0000000614107890 */ /* 0x000fe4000fffe03f */
[----:B------:R-:W-:Y:S01]  /*1e00*/  USHF.R.U32.HI UR4, URZ, 0x4, UR4 ;  /* 0x000000043f047899 */ /* 0x000fe20008011604 */
[----:B------:R-:W-:Y:S01]  /*1e10*/  UMOV UR17, 0x40000040 ;  /* 0x4000004000117882 */ /* 0x000fe20000000000 */
[----:B------:R-:W-:-:S02]  /*1e20*/  UMOV UR19, 0x40000040 ;  /* 0x4000004000137882 */ /* 0x000fc40000000000 */
[----:B------:R-:W-:-:S04]  /*1e30*/  ULOP3.LUT UR4, UR4, 0x3fff, URZ, 0xc0, !UPT ;  /* 0x00003fff04047892 */ /* 0x000fc8000f8ec03f */
[----:B------:R-:W-:-:S04]  /*1e40*/  ULOP3.LUT UR4, UR4, 0x10000, URZ, 0xfc, !UPT ;  /* 0x0001000004047892 */ /* 0x000fc8000f8efc3f */
[----:B------:R-:W-:-:S04]  /*1e50*/  UIMAD UR22, UR38, 0x300, UR4 ;  /* 0x00000300261678a4 */ /* 0x000fc8000f8e0204 */
[----:B------:R-:W-:Y:S02]  /*1e60*/  UIADD3 UR10, UR22, 0x2, URZ ;  /* 0x00000002160a7890 */ /* 0x000fe4000fffe03f */
[----:B------:R-:W-:Y:S02]  /*1e70*/  UIADD3 UR14, UR22, 0x4, URZ ;  /* 0x00000004160e7890 */ /* 0x000fe4000fffe03f */
[----:B------:R-:W-:Y:S02]  /*1e80*/  UIADD3 UR18, UR22, 0x6, URZ ;  /* 0x0000000616127890 */ /* 0x000fe4000fffe03f */
[----:B------:R-:W-:Y:S01]  /*1e90*/  HGMMA.64x96x16.F32 R24, gdesc[UR20], RZ, !UPT, gsb0 ;  /* 0x01600000141879f0 */ /* 0x000fe2000c0008ff */
[----:B-1----:R-:W-:-:S04]  /*1ea0*/  SHF.R.U32.HI R0, RZ, 0x7, R0 ;  /* 0x00000007ff007819 */ /* 0x002fc80000011600 */
        /* <DEDUP_REMOVED lines=14> */
.L_x_1887:
[----:B------:R-:W-:Y:S01]  /*1f90*/  ISETP.NE.AND P2, PT, R205, 0x1, PT ;  /* 0x00000001cd00780c */ /* 0x000fe20003f45270 */
[----:B------:R-:W2:Y:S01]  /*1fa0*/  S2UR UR6, SR_CgaCtaId ;  /* 0x00000000000679c3 */ /* 0x000ea20000008800 */
[----:B------:R-:W-:Y:S01]  /*1fb0*/  VIADD R0, R22, UR41 ;  /* 0x0000002916007c36 */ /* 0x000fe20008000000 */
[----:B------:R-:W-:Y:S01]  /*1fc0*/  UIADD3 UR5, UR24, 0x22840, URZ ;  /* 0x0002284018057890 */ /* 0x000fe2000fffe03f */
[----:B------:R-:W-:Y:S01]  /*1fd0*/  LOP3.LUT P1, RZ, R16, 0x80000, RZ, 0xc0, !PT ;  /* 0x0008000010ff7812 */ /* 0x000fe2000782c0ff */
[----:B------:R-:W-:Y:S01]  /*1fe0*/  ULDC UR7, c[0x0][0x9dc] ;  /* 0x0002770000077ab9 */ /* 0x000fe20000000800 */
[----:B------:R-:W-:Y:S01]  /*1ff0*/  IMAD.MOV.U32 R2, RZ, RZ, R0 ;  /* 0x000000ffff027224 */ /* 0x000fe200078e0000 */
[----:B------:R-:W-:Y:S01]  /*2000*/  ULDC UR15, c[0x0][0x9e0] ;  /* 0x00027800000f7ab9 */ /* 0x000fe20000000800 */
[----:B------:R-:W-:Y:S01]  /*2010*/  IMAD.MOV.U32 R13, RZ, RZ, -0x60 ;  /* 0xffffffa0ff0d7424 */ /* 0x000fe200078e00ff */
[----:B------:R-:W3:Y:S03]  /*2020*/  LDC R6, c[0x0][0x288] ;  /* 0x0000a200ff067b82 */ /* 0x000ee60000000800 */
[----:B------:R-:W-:-:S04]  /*2030*/  IMAD R15, R176, R13, 0x60 ;  /* 0x00000060b00f7424 */ /* 0x000fc800078e020d */
[----:B------:R-:W-:Y:S01]  /*2040*/  IMAD R14, R18, -0x2, R15 ;  /* 0xfffffffe120e7824 */ /* 0x000fe200078e020f */
[----:B------:R-:W4:Y:S08]  /*2050*/  @P2 LDC R5, c[0x0][0x44c] ;  /* 0x00011300ff052b82 */ /* 0x000f300000000800 */
[----:B------:R-:W5:Y:S01]  /*2060*/  @P2 LDC R11, c[0x0][0x450] ;  /* 0x00011400ff0b2b82 */ /* 0x000f620000000800 */
[----:B--2---:R-:W-:-:S09]  /*2070*/  UPRMT UR5, UR6, 0x654, UR5 ;  /* 0x0000065406057896 */ /* 0x004fd20008000005 */
[----:B------:R-:W-:Y:S01]  /*2080*/  SYNCS.ARRIVE.TRANS64.RED.A1T0 RZ, [UR5], RZ ;  /* 0x000000ffffff79a7 */ /* 0x000fe20008100405 */
[----:B------:R-:W-:Y:S01]  /*2090*/  ULOP3.LUT UR5, URZ, UR7, URZ, 0x33, !UPT ;  /* 0x000000073f057292 */ /* 0x000fe2000f8e333f */
[----:B----4-:R-:W-:-:S04]  /*20a0*/  @P2 IMAD.HI.U32 R4, R0, R5, RZ ;  /* 0x0000000500042227 */ /* 0x010fc800078e00ff */
[----:B------:R-:W-:Y:S01]  /*20b0*/  IMAD R0, R176, -0x60, R17 ;  /* 0xffffffa0b0007824 */ /* 0x000fe200078e0211 */
[----:B-----5:R-:W-:-:S03]  /*20c0*/  @P2 SHF.R.U32.HI R2, RZ, R11, R4 ;  /* 0x0000000bff022219 */ /* 0x020fc60000011604 */
[----:B------:R-:W-:Y:S02]  /*20d0*/  VIADD R5, R0, 0x61 ;  /* 0x0000006100057836 */ /* 0x000fe40000000000 */
[----:B------:R-:W2:Y:S02]  /*20e0*/  SHFL.IDX PT, R10, R2, RZ, 0x1c1f ;  /* 0x001c1fff020a7589 */ /* 0x000ea400000e0000 */
[----:B------:R-:W-:Y:S02]  /*20f0*/  IMAD R11, R18, -0x2, R5 ;  /* 0xfffffffe120b7824 */ /* 0x000fe400078e0205 */
[----:B------:R-:W-:Y:S02]  /*2100*/  VIADD R5, R0, 0x60 ;  /* 0x0000006000057836 */ /* 0x000fe40000000000 */
[----:B---3--:R-:W-:Y:S02]  /*2110*/  IMAD.IADD R11, R11, 0x1, -R6 ;  /* 0x000000010b0b7824 */ /* 0x008fe400078e0a06 */
[----:B------:R-:W-:-:S02]  /*2120*/  IMAD R12, R18, -0x2, R5 ;  /* 0xfffffffe120c7824 */ /* 0x000fc400078e0205 */
[C---:B------:R-:W-:Y:S02]  /*2130*/  VIADD R13, R11.reuse, UR15 ;  /* 0x0000000f0b0d7c36 */ /* 0x040fe40008000000 */
[----:B------:R-:W-:-:S03]  /*2140*/  VIADD R11, R11, UR5 ;  /* 0x000000050b0b7c36 */ /* 0x000fc60008000000 */
[----:B--2---:R-:W-:Y:S01]  /*2150*/  VIADDMNMX R0, R10, R13, R12, PT ;  /* 0x0000000d0a007246 */ /* 0x004fe2000380010c */
[----:B------:R-:W-:Y:S01]  /*2160*/  IMAD.IADD R4, R11, 0x1, R10 ;  /* 0x000000010b047824 */ /* 0x000fe200078e020a */
[----:B------:R-:W-:Y:S06]  /*2170*/  @!P1 BRA `(.L_x_1888) ;  /* 0x00000000005c9947 */ /* 0x000fec0003800000 */
[----:B------:R-:W-:Y:S01]  /*2180*/  IADD3 R5, R17, -R6, R10 ;  /* 0x8000000611057210 */ /* 0x000fe20007ffe00a */
[----:B------:R-:W-:Y:S03]  /*2190*/  BSSY B0, `(.L_x_1889) ;  /* 0x0000012000007945 */ /* 0x000fe60003800000 */
[----:B------:R-:W-:-:S13]  /*21a0*/  ISETP.GT.AND P1, PT, R5, -0x1, PT ;  /* 0xffffffff0500780c */ /* 0x000fda0003f24270 */
[----:B------:R-:W-:Y:S05]  /*21b0*/  @P1 BRA `(.L_x_1890) ;  /* 0x0000000000241947 */ /* 0x000fea0003800000 */
[----:B------:R-:W-:Y:S01]  /*21c0*/  ULDC UR5, c[0x0][0x9e4] ;  /* 0x0002790000057ab9 */ /* 0x000fe20000000800 */
[----:B------:R-:W-:Y:S01]  /*21d0*/  LOP3.LUT R5, RZ, R5, RZ, 0x33, !PT ;  /* 0x00000005ff057212 */ /* 0x000fe200078e33ff */
[----:B------:R-:W-:-:S05]  /*21e0*/  IMAD.U32 R20, RZ, RZ, UR5 ;  /* 0x00000005ff147e24 */ /* 0x000fca000f8e00ff */
[----:B------:R-:W-:-:S13]  /*21f0*/  ISETP.NE.AND P1, PT, R20, 0x1, PT ;  /* 0x000000011400780c */ /* 0x000fda0003f25270 */
[----:B------:R-:W2:Y:S02]  /*2200*/  @P1 LDC.64 R72, c[0x0][0x9e8] ;  /* 0x00027a00ff481b82 */ /* 0x000ea40000000a00 */
[----:B--2---:R-:W-:-:S05]  /*2210*/  @P1 IMAD.HI.U32 R10, R5, R72, RZ ;  /* 0x00000048050a1227 */ /* 0x004fca00078e00ff */
[----:B------:R-:W-:-:S04]  /*2220*/  @P1 SHF.R.U32.HI R5, RZ, R73, R10 ;  /* 0x00000049ff051219 */ /* 0x000fc8000001160a */
[----:B------:R-:W-:Y:S01]  /*2230*/  LOP3.LUT R5, RZ, R5, RZ, 0x33, !PT ;  /* 0x00000005ff057212 */ /* 0x000fe200078e33ff */
[----:B------:R-:W-:Y:S06]  /*2240*/  BRA `(.L_x_1891) ;  /* 0x0000000000187947 */ /* 0x000fec0003800000 */
.L_x_1890:
[----:B------:R-:W-:Y:S02]  /*2250*/  ULDC UR5, c[0x0][0x9e4] ;  /* 0x0002790000057ab9 */ /* 0x000fe40000000800 */
[----:B------:R-:W-:-:S05]  /*2260*/  IMAD.U32 R20, RZ, RZ, UR5 ;  /* 0x00000005ff147e24 */ /* 0x000fca000f8e00ff */
[----:B------:R-:W-:-:S13]  /*2270*/  ISETP.NE.AND P1, PT, R20, 0x1, PT ;  /* 0x000000011400780c */ /* 0x000fda0003f25270 */
[----:B------:R-:W2:Y:S02]  /*2280*/  @P1 LDC.64 R72, c[0x0][0x9e8] ;  /* 0x00027a00ff481b82 */ /* 0x000ea40000000a00 */
[----:B--2---:R-:W-:-:S05]  /*2290*/  @P1 IMAD.HI.U32 R10, R5, R72, RZ ;  /* 0x00000048050a1227 */ /* 0x004fca00078e00ff */
[----:B------:R-:W-:-:S07]  /*22a0*/  @P1 SHF.R.U32.HI R5, RZ, R73, R10 ;  /* 0x00000049ff051219 */ /* 0x000fce000001160a */
.L_x_1891:
[----:B------:R-:W-:Y:S05]  /*22b0*/  BSYNC B0 ;  /* 0x0000000000007941 */ /* 0x000fea0003800000 */
.L_x_1889:
[----:B------:R-:W-:-:S05]  /*22c0*/  IMAD R5, R5, R20, R14 ;  /* 0x0000001405057224 */ /* 0x000fca00078e020e */
[----:B------:R-:W-:Y:S02]  /*22d0*/  VIADDMNMX R0, R5, R20, R0, PT ;  /* 0x0000001405007246 */ /* 0x000fe40003800100 */
[----:B------:R-:W-:-:S07]  /*22e0*/  VIMNMX R4, R4, R5, !PT ;  /* 0x0000000504047248 */ /* 0x000fce0007fe0100 */
.L_x_1888:
[C---:B------:R-:W-:Y:S01]  /*22f0*/  ISETP.GE.AND P6, PT, R15.reuse, 0x9, PT ;  /* 0x000000090f00780c */ /* 0x040fe20003fc6270 */
[----:B------:R-:W2:Y:S01]  /*2300*/  SHFL.IDX PT, R2, R2, 0x1, 0x1c1f ;  /* 0x003c1f0002027f89 */ /* 0x000ea200000e0000 */
[C---:B------:R-:W-:Y:S02]  /*2310*/  ISETP.GE.AND P1, PT, R15.reuse, 0x2, PT ;  /* 0x000000020f00780c */ /* 0x040fe40003f26270 */
[C---:B------:R-:W-:Y:S02]  /*2320*/  ISETP.GT.AND P2, PT, R4.reuse, 0x8, !P6 ;  /* 0x000000080400780c */ /* 0x040fe40007744270 */
[----:B------:R-:W-:Y:S02]  /*2330*/  ISETP.GT.AND P3, PT, R4, 0x1, !P1 ;  /* 0x000000010400780c */ /* 0x000fe40004f64270 */
[----:B------:R-:W-:Y:S02]  /*2340*/  ISETP.LT.OR P2, PT, R0, 0x9, P2 ;  /* 0x000000090000780c */ /* 0x000fe40001741670 */
[----:B------:R-:W-:-:S02]  /*2350*/  ISETP.GE.AND P4, PT, R15, 0xa, PT ;  /* 0x0000000a0f00780c */ /* 0x000fc40003f86270 */
[----:B------:R-:W-:Y:S02]  /*2360*/  FSEL R73, R28, -INF , !P2 ;  /* 0xff8000001c497808 */ /* 0x000fe40005000000 */
[----:B------:R-:W-:Y:S02]  /*2370*/  ISETP.LT.OR P3, PT, R0, 0x2, P3 ;  /* 0x000000020000780c */ /* 0x000fe40001f61670 */
[----:B------:R-:W-:Y:S02]  /*2380*/  ISETP.GT.AND P2, PT, R4, 0x9, !P4 ;  /* 0x000000090400780c */ /* 0x000fe40006744270 */
[----:B------:R-:W-:Y:S02]  /*2390*/  FSEL R25, R25, -INF , !P3 ;  /* 0xff80000019197808 */ /* 0x000fe40005800000 */
[----:B------:R-:W-:Y:S02]  /*23a0*/  ISETP.LT.OR P2, PT, R0, 0xa, P2 ;  /* 0x0000000a0000780c */ /* 0x000fe40001741670 */
[----:B------:R-:W-:-:S02]  /*23b0*/  ISETP.GE.AND P3, PT, R15, 0x11, PT ;  /* 0x000000110f00780c */ /* 0x000fc40003f66270 */
[----:B------:R-:W-:Y:S01]  /*23c0*/  FSEL R29, R29, -INF , !P2 ;  /* 0xff8000001d1d7808 */ /* 0x000fe20005000000 */
[----:B--2---:R-:W-:Y:S01]  /*23d0*/  IMAD.IADD R5, R11, 0x1, R2 ;  /* 0x000000010b057824 */ /* 0x004fe200078e0202 */
[----:B------:R-:W-:Y:S02]  /*23e0*/  ISETP.GT.AND P2, PT, R4, 0x10, !P3 ;  /* 0x000000100400780c */ /* 0x000fe40005f44270 */
[----:B------:R-:W-:Y:S02]  /*23f0*/  P2R R20, PR, RZ, 0x8 ;  /* 0x00000008ff147803 */ /* 0x000fe40000000000 */
[----:B------:R-:W-:Y:S02]  /*2400*/  ISETP.LT.OR P2, PT, R0, 0x11, P2 ;  /* 0x000000110000780c */ /* 0x000fe40001741670 */
[----:B------:R-:W-:Y:S02]  /*2410*/  ISETP.GE.AND P3, PT, R15, 0x12, PT ;  /* 0x000000120f00780c */ /* 0x000fe40003f66270 */
[----:B------:R-:W-:-:S02]  /*2420*/  FSEL R75, R32, -INF , !P2 ;  /* 0xff800000204b7808 */ /* 0x000fc40005000000 */
[----:B------:R-:W-:Y:S02]  /*2430*/  ISETP.GT.AND P2, PT, R4, 0x11, !P3 ;  /* 0x000000110400780c */ /* 0x000fe40005f44270 */
[----:B------:R-:W-:Y:S02]  /*2440*/  P2R R28, PR, RZ, 0x8 ;  /* 0x00000008ff1c7803 */ /* 0x000fe40000000000 */
[----:B------:R-:W-:Y:S02]  /*2450*/  ISETP.LT.OR P2, PT, R0, 0x12, P2 ;  /* 0x000000120000780c */ /* 0x000fe40001741670 */
[----:B------:R-:W-:Y:S02]  /*2460*/  ISETP.GE.AND P3, PT, R15, 0x19, PT ;  /* 0x000000190f00780c */ /* 0x000fe40003f66270 */
[----:B------:R-:W-:Y:S02]  /*2470*/  FSEL R33, R33, -INF , !P2 ;  /* 0xff80000021217808 */ /* 0x000fe40005000000 */
[----:B------:R-:W-:-:S02]  /*2480*/  ISETP.GT.AND P2, PT, R4, 0x18, !P3 ;  /* 0x000000180400780c */ /* 0x000fc40005f44270 */
[----:B------:R-:W-:Y:S02]  /*2490*/  P2R R32, PR, RZ, 0x8 ;  /* 0x00000008ff207803 */ /* 0x000fe40000000000 */
[----:B------:R-:W-:Y:S02]  /*24a0*/  ISETP.LT.OR P2, PT, R0, 0x19, P2 ;  /* 0x000000190000780c */ /* 0x000fe40001741670 */
[----:B------:R-:W-:Y:S02]  /*24b0*/  ISETP.GE.AND P3, PT, R15, 0x1a, PT ;  /* 0x0000001a0f00780c */ /* 0x000fe40003f66270 */
[----:B------:R-:W-:Y:S02]  /*24c0*/  FSEL R77, R36, -INF , !P2 ;  /* 0xff800000244d7808 */ /* 0x000fe40005000000 */
[----:B------:R-:W-:Y:S02]  /*24d0*/  ISETP.GT.AND P2, PT, R4, 0x19, !P3 ;  /* 0x000000190400780c */ /* 0x000fe40005f44270 */
[----:B------:R-:W-:-:S02]  /*24e0*/  P2R R36, PR, RZ, 0x8 ;  /* 0x00000008ff247803 */ /* 0x000fc40000000000 */
[----:B------:R-:W-:Y:S02]  /*24f0*/  ISETP.LT.OR P2, PT, R0, 0x1a, P2 ;  /* 0x0000001a0000780c */ /* 0x000fe40001741670 */
[----:B------:R-:W-:Y:S02]  /*2500*/  ISETP.GE.AND P3, PT, R15, 0x21, PT ;  /* 0x000000210f00780c */ /* 0x000fe40003f66270 */
[----:B------:R-:W-:Y:S02]  /*2510*/  FSEL R37, R37, -INF , !P2 ;  /* 0xff80000025257808 */ /* 0x000fe40005000000 */
[----:B------:R-:W-:Y:S02]  /*2520*/  ISETP.GT.AND P2, PT, R4, 0x20, !P3 ;  /* 0x000000200400780c */ /* 0x000fe40005f44270 */
[----:B------:R-:W-:Y:S02]  /*2530*/  P2R R72, PR, RZ, 0x8 ;  /* 0x00000008ff487803 */ /* 0x000fe40000000000 */
[----:B------:R-:W-:-:S02]  /*2540*/  ISETP.LT.OR P2, PT, R0, 0x21, P2 ;  /* 0x000000210000780c */ /* 0x000fc40001741670 */
[C---:B------:R-:W-:Y:S02]  /*2550*/  ISETP.GE.AND P3, PT, R15.reuse, 0x22, PT ;  /* 0x000000220f00780c */ /* 0x040fe40003f66270 */
[----:B------:R-:W-:Y:S02]  /*2560*/  FSEL R79, R40, -INF , !P2 ;  /* 0xff800000284f7808 */ /* 0x000fe40005000000 */
[----:B------:R-:W-:Y:S02]  /*2570*/  ISETP.GT.AND P2, PT, R4, 0x21, !P3 ;  /* 0x000000210400780c */ /* 0x000fe40005f44270 */
[----:B------:R-:W-:Y:S02]  /*2580*/  P2R R40, PR, RZ, 0x8 ;  /* 0x00000008ff287803 */ /* 0x000fe40000000000 */
[----:B------:R-:W-:Y:S02]  /*2590*/  ISETP.LT.OR P2, PT, R0, 0x22, P2 ;  /* 0x000000220000780c */ /* 0x000fe40001741670 */
[----:B------:R-:W-:-:S02]  /*25a0*/  ISETP.GE.AND P3, PT, R15, 0x29, PT ;  /* 0x000000290f00780c */ /* 0x000fc40003f66270 */
[----:B------:R-:W-:Y:S02]  /*25b0*/  FSEL R41, R41, -INF , !P2 ;  /* 0xff80000029297808 */ /* 0x000fe40005000000 */
        /* <DEDUP_REMOVED lines=53> */
[----:B------:R-:W-:Y:S02]  /*2910*/  P2R R10, PR, RZ, 0x10 ;  /* 0x00000010ff0a7803 */ /* 0x000fe40000000000 */
[----:B------:R-:W-:Y:S02]  /*2920*/  FSEL R64, R64, -INF , !P2 ;  /* 0xff80000040407808 */ /* 0x000fe40005000000 */
[----:B------:R-:W-:-:S04]  /*2930*/  ISETP.GE.AND P2, PT, R15, 0x52, PT ;  /* 0x000000520f00780c */ /* 0x000fc80003f46270 */
[----:B------:R-:W-:-:S04]  /*2940*/  ISETP.GT.AND P3, PT, R4, 0x51, !P2 ;  /* 0x000000510400780c */ /* 0x000fc80005764270 */
[----:B------:R-:W-:-:S04]  /*2950*/  ISETP.LT.OR P3, PT, R0, 0x52, P3 ;  /* 0x000000520000780c */ /* 0x000fc80001f61670 */
[----:B------:R-:W-:Y:S02]  /*2960*/  FSEL R65, R65, -INF , !P3 ;  /* 0xff80000041417808 */ /* 0x000fe40005800000 */
[----:B------:R-:W-:-:S04]  /*2970*/  ISETP.GE.AND P3, PT, R15, 0x59, PT ;  /* 0x000000590f00780c */ /* 0x000fc80003f66270 */
[----:B------:R-:W-:-:S04]  /*2980*/  ISETP.GT.AND P4, PT, R4, 0x58, !P3 ;  /* 0x000000580400780c */ /* 0x000fc80005f84270 */
[----:B------:R-:W-:-:S04]  /*2990*/  ISETP.LT.OR P4, PT, R0, 0x59, P4 ;  /* 0x000000590000780c */ /* 0x000fc80002781670 */
[----:B------:R-:W-:Y:S02]  /*29a0*/  FSEL R68, R68, -INF , !P4 ;  /* 0xff80000044447808 */ /* 0x000fe40006000000 */
[----:B------:R-:W-:-:S04]  /*29b0*/  ISETP.GE.AND P4, PT, R15, 0x1, PT ;  /* 0x000000010f00780c */ /* 0x000fc80003f86270 */
[----:B------:R-:W-:-:S04]  /*29c0*/  ISETP.GT.AND P5, PT, R4, RZ, !P4 ;  /* 0x000000ff0400720c */ /* 0x000fc800067a4270 */
[----:B------:R-:W-:-:S04]  /*29d0*/  ISETP.LT.OR P5, PT, R0, 0x1, P5 ;  /* 0x000000010000780c */ /* 0x000fc80002fa1670 */
[----:B------:R-:W-:Y:S02]  /*29e0*/  FSEL R21, R24, -INF , !P5 ;  /* 0xff80000018157808 */ /* 0x000fe40006800000 */
[----:B------:R-:W-:-:S04]  /*29f0*/  ISETP.GE.AND P5, PT, R15, 0x5a, PT ;  /* 0x0000005a0f00780c */ /* 0x000fc80003fa6270 */
[----:B------:R-:W-:Y:S02]  /*2a00*/  P2R R15, PR, RZ, 0x20 ;  /* 0x00000020ff0f7803 */ /* 0x000fe40000000000 */
[----:B------:R-:W-:-:S04]  /*2a10*/  ISETP.GT.AND P5, PT, R4, 0x59, !P5 ;  /* 0x000000590400780c */ /* 0x000fc80006fa4270 */
[----:B------:R-:W-:Y:S02]  /*2a20*/  ISETP.LT.OR P5, PT, R0, 0x5a, P5 ;  /* 0x0000005a0000780c */ /* 0x000fe40002fa1670 */
[----:B------:R-:W-:Y:S02]  /*2a30*/  VIADDMNMX R0, R2, R13, R12, PT ;  /* 0x0000000d02007246 */ /* 0x000fe4000380010c */
[----:B------:R-:W-:Y:S02]  /*2a40*/  FSEL R69, R69, -INF , !P5 ;  /* 0xff80000045457808 */ /* 0x000fe40006800000 */
[----:B------:R-:W-:-:S13]  /*2a50*/  LOP3.LUT P5, RZ, R16, 0x80000, RZ, 0xc0, !PT ;  /* 0x0008000010ff7812 */ /* 0x000fda00078ac0ff */
[----:B------:R-:W-:Y:S05]  /*2a60*/  @!P5 BRA `(.L_x_1892) ;  /* 0x00000000005cd947 */ /* 0x000fea0003800000 */
        /* <DEDUP_REMOVED lines=13> */
.L_x_1894:
[----:B------:R-:W-:Y:S02]  /*2b40*/  ULDC UR5, c[0x0][0x9e4] ;  /* 0x0002790000057ab9 */ /* 0x000fe40000000800 */
[----:B------:R-:W-:-:S05]  /*2b50*/  IMAD.U32 R4, RZ, RZ, UR5 ;  /* 0x00000005ff047e24 */ /* 0x000fca000f8e00ff */
[----:B------:R-:W-:-:S13]  /*2b60*/  ISETP.NE.AND P5, PT, R4, 0x1, PT ;  /* 0x000000010400780c */ /* 0x000fda0003fa5270 */
[----:B------:R-:W2:Y:S02]  /*2b70*/  @P5 LDC.64 R12, c[0x0][0x9e8] ;  /* 0x00027a00ff0c5b82 */ /* 0x000ea40000000a00 */
[----:B--2---:R-:W-:-:S05]  /*2b80*/  @P5 IMAD.HI.U32 R2, R11, R12, RZ ;  /* 0x0000000c0b025227 */ /* 0x004fca00078e00ff */
[----:B------:R-:W-:-:S07]  /*2b90*/  @P5 SHF.R.U32.HI R11, RZ, R13, R2 ;  /* 0x0000000dff0b5219 */ /* 0x000fce0000011602 */
.L_x_1895:
[----:B------:R-:W-:Y:S05]  /*2ba0*/  BSYNC B0 ;  /* 0x0000000000007941 */ /* 0x000fea0003800000 */
.L_x_1893:
[----:B------:R-:W-:-:S05]  /*2bb0*/  IMAD R11, R11, R4, R14 ;  /* 0x000000040b0b7224 */ /* 0x000fca00078e020e */
[----:B------:R-:W-:Y:S02]  /*2bc0*/  VIADDMNMX R0, R11, R4, R0, PT ;  /* 0x000000040b007246 */ /* 0x000fe40003800100 */
[----:B------:R-:W-:-:S07]  /*2bd0*/  VIMNMX R5, R5, R11, !PT ;  /* 0x0000000b05057248 */ /* 0x000fce0007fe0100 */
.L_x_1892:
[C---:B------:R-:W-:Y:S01]  /*2be0*/  ISETP.GT.AND P1, PT, R5.reuse, 0x1, !P1 ;  /* 0x000000010500780c */ /* 0x040fe20004f24270 */
[----:B------:R-:W-:Y:S01]  /*2bf0*/  ULDC UR6, c[0x0][0x988] ;  /* 0x0002620000067ab9 */ /* 0x000fe20000000800 */
[----:B------:R-:W-:Y:S02]  /*2c00*/  ISETP.GT.AND P6, PT, R5, 0x8, !P6 ;  /* 0x000000080500780c */ /* 0x000fe400077c4270 */
[C---:B------:R-:W-:Y:S02]  /*2c10*/  ISETP.LT.OR P1, PT, R0.reuse, 0x2, P1 ;  /* 0x000000020000780c */ /* 0x040fe40000f21670 */
[----:B------:R-:W-:Y:S02]  /*2c20*/  ISETP.LT.OR P6, PT, R0, 0x9, P6 ;  /* 0x000000090000780c */ /* 0x000fe400037c1670 */
[----:B------:R-:W-:Y:S02]  /*2c30*/  FSEL R27, R27, -INF , !P1 ;  /* 0xff8000001b1b7808 */ /* 0x000fe40004800000 */
[----:B------:R-:W-:-:S02]  /*2c40*/  ISETP.NE.AND P1, PT, R10, RZ, PT ;  /* 0x000000ff0a00720c */ /* 0x000fc40003f25270 */
[----:B------:R-:W-:Y:S02]  /*2c50*/  FSEL R30, R30, -INF , !P6 ;  /* 0xff8000001e1e7808 */ /* 0x000fe40007000000 */
[----:B------:R-:W-:Y:S02]  /*2c60*/  ISETP.GT.AND P1, PT, R5, 0x9, !P1 ;  /* 0x000000090500780c */ /* 0x000fe40004f24270 */
[----:B------:R-:W-:Y:S02]  /*2c70*/  ISETP.NE.AND P6, PT, R32, RZ, PT ;  /* 0x000000ff2000720c */ /* 0x000fe40003fc5270 */
[----:B------:R-:W-:Y:S02]  /*2c80*/  ISETP.LT.OR P1, PT, R0, 0xa, P1 ;  /* 0x0000000a0000780c */ /* 0x000fe40000f21670 */
[----:B------:R-:W-:Y:S02]  /*2c90*/  FMNMX.FTZ R2, R21, R25, !PT ;  /* 0x0000001915027209 */ /* 0x000fe40007810000 */
[----:B------:R-:W-:-:S02]  /*2ca0*/  FSEL R31, R31, -INF , !P1 ;  /* 0xff8000001f1f7808 */ /* 0x000fc40004800000 */
[----:B------:R-:W-:Y:S02]  /*2cb0*/  ISETP.NE.AND P1, PT, R20, RZ, PT ;  /* 0x000000ff1400720c */ /* 0x000fe40003f25270 */
[----:B------:R-:W-:Y:S02]  /*2cc0*/  ISETP.NE.AND P5, PT, R36, RZ, PT ;  /* 0x000000ff2400720c */ /* 0x000fe40003fa5270 */
[----:B------:R-:W-:Y:S02]  /*2cd0*/  ISETP.GT.AND P1, PT, R5, 0x10, !P1 ;  /* 0x000000100500780c */ /* 0x000fe40004f24270 */
[----:B------:R-:W-:Y:S02]  /*2ce0*/  FMNMX.FTZ R2, R73, R2, !PT ;  /* 0x0000000249027209 */ /* 0x000fe40007810000 */
[----:B------:R-:W-:Y:S02]  /*2cf0*/  ISETP.LT.OR P1, PT, R0, 0x11, P1 ;  /* 0x000000110000780c */ /* 0x000fe40000f21670 */
[----:B------:R-:W-:-:S02]  /*2d00*/  FMNMX.FTZ R2, R29, R2, !PT ;  /* 0x000000021d027209 */ /* 0x000fc40007810000 */
[----:B------:R-:W-:Y:S02]  /*2d10*/  FSEL R34, R34, -INF , !P1 ;  /* 0xff80000022227808 */ /* 0x000fe40004800000 */
[----:B------:R-:W-:Y:S02]  /*2d20*/  ISETP.NE.AND P1, PT, R28, RZ, PT ;  /* 0x000000ff1c00720c */ /* 0x000fe40003f25270 */
[----:B------:R-:W-:Y:S02]  /*2d30*/  FMNMX.FTZ R2, R75, R2, !PT ;  /* 0x000000024b027209 */ /* 0x000fe40007810000 */
[----:B------:R-:W-:Y:S02]  /*2d40*/  ISETP.GT.AND P1, PT, R5, 0x11, !P1 ;  /* 0x000000110500780c */ /* 0x000fe40004f24270 */
[----:B------:R-:W-:Y:S02]  /*2d50*/  FMNMX.FTZ R2, R33, R2, !PT ;  /* 0x0000000221027209 */ /* 0x000fe40007810000 */
[----:B------:R-:W-:-:S02]  /*2d60*/  ISETP.LT.OR P1, PT, R0, 0x12, P1 ;  /* 0x000000120000780c */ /* 0x000fc40000f21670 */
[----:B------:R-:W-:Y:S02]  /*2d70*/  FMNMX.FTZ R2, R77, R2, !PT ;  /* 0x000000024d027209 */ /* 0x000fe40007810000 */
[----:B------:R-:W-:Y:S02]  /*2d80*/  FSEL R35, R35, -INF , !P1 ;  /* 0xff80000023237808 */ /* 0x000fe40004800000 */
[----:B------:R-:W-:Y:S02]  /*2d90*/  ISETP.GT.AND P1, PT, R5, 0x18, !P6 ;  /* 0x000000180500780c */ /* 0x000fe40007724270 */
[----:B------:R-:W-:Y:S02]  /*2da0*/  FMNMX.FTZ R2, R37, R2, !PT ;  /* 0x0000000225027209 */ /* 0x000fe40007810000 */
[----:B------:R-:W-:Y:S02]  /*2db0*/  ISETP.LT.OR P1, PT, R0, 0x19, P1 ;  /* 0x000000190000780c */ /* 0x000fe40000f21670 */
[----:B------:R-:W-:-:S02]  /*2dc0*/  FMNMX.FTZ R2, R79, R2, !PT ;  /* 0x000000024f027209 */ /* 0x000fc40007810000 */
[----:B------:R-:W-:Y:S02]  /*2dd0*/  FSEL R38, R38, -INF , !P1 ;  /* 0xff80000026267808 */ /* 0x000fe40004800000 */
[----:B------:R-:W-:Y:S02]  /*2de0*/  ISETP.GT.AND P1, PT, R5, 0x19, !P5 ;  /* 0x000000190500780c */ /* 0x000fe40006f24270 */
[----:B------:R-:W-:Y:S02]  /*2df0*/  FMNMX.FTZ R2, R41, R2, !PT ;  /* 0x0000000229027209 */ /* 0x000fe40007810000 */
[----:B------:R-:W-:Y:S02]  /*2e00*/  ISETP.LT.OR P1, PT, R0, 0x1a, P1 ;  /* 0x0000001a0000780c */ /* 0x000fe40000f21670 */
[----:B------:R-:W-:Y:S02]  /*2e10*/  FMNMX.FTZ R2, R81, R2, !PT ;  /* 0x0000000251027209 */ /* 0x000fe40007810000 */
[----:B------:R-:W-:-:S02]  /*2e20*/  FSEL R39, R39, -INF , !P1 ;  /* 0xff80000027277808 */ /* 0x000fc40004800000 */
[----:B------:R-:W-:Y:S02]  /*2e30*/  ISETP.NE.AND P1, PT, R72, RZ, PT ;  /* 0x000000ff4800720c */ /* 0x000fe40003f25270 */
[----:B------:R-:W-:Y:S02]  /*2e40*/  FMNMX.FTZ R2, R45, R2, !PT ;  /* 0x000000022d027209 */ /* 0x000fe40007810000 */
        /* <DEDUP_REMOVED lines=12> */
[----:B------:R-:W-:Y:S02]  /*2f10*/  ISETP.NE.AND P1, PT, R74, RZ, PT ;  /* 0x000000ff4a00720c */ /* 0x000fe40003f25270 */
[----:B------:R-:W-:Y:S02]  /*2f20*/  FMNMX.FTZ R11, R57, R2, !PT ;  /* 0x00000002390b7209 */ /* 0x000fe40007810000 */
[----:B------:R-:W-:Y:S02]  /*2f30*/  ISETP.GT.AND P1, PT, R5, 0x28, !P1 ;  /* 0x000000280500780c */ /* 0x000fe40004f24270 */
[----:B------:R-:W-:-:S02]  /*2f40*/  FMNMX.FTZ R2, R60, R11, !PT ;  /* 0x0000000b3c027209 */ /* 0x000fc40007810000 */
[----:B------:R-:W-:Y:S02]  /*2f50*/  ISETP.LT.OR P1, PT, R0, 0x29, P1 ;  /* 0x000000290000780c */ /* 0x000fe40000f21670 */
[----:B------:R-:W-:Y:S02]  /*2f60*/  FMNMX.FTZ R11, R61, R2, !PT ;  /* 0x000000023d0b7209 */ /* 0x000fe40007810000 */
[----:B------:R-:W-:Y:S02]  /*2f70*/  FSEL R46, R46, -INF , !P1 ;  /* 0xff8000002e2e7808 */ /* 0x000fe40004800000 */
[----:B------:R-:W-:Y:S02]  /*2f80*/  ISETP.NE.AND P1, PT, R44, RZ, PT ;  /* 0x000000ff2c00720c */ /* 0x000fe40003f25270 */
[----:B------:R-:W-:Y:S02]  /*2f90*/  FMNMX.FTZ R2, R64, R11, !PT ;  /* 0x0000000b40027209 */ /* 0x000fe40007810000 */
[----:B------:R-:W-:-:S02]  /*2fa0*/  ISETP.GT.AND P1, PT, R5, 0x29, !P1 ;  /* 0x000000290500780c */ /* 0x000fc40004f24270 */
[----:B------:R-:W-:Y:S02]  /*2fb0*/  FMNMX.FTZ R11, R65, R2, !PT ;  /* 0x00000002410b7209 */ /* 0x000fe40007810000 */
[----:B------:R-:W-:Y:S02]  /*2fc0*/  ISETP.LT.OR P1, PT, R0, 0x2a, P1 ;  /* 0x0000002a0000780c */ /* 0x000fe40000f21670 */
[----:B------:R-:W-:Y:S02]  /*2fd0*/  FMNMX.FTZ R2, R68, R11, !PT ;  /* 0x0000000b44027209 */ /* 0x000fe40007810000 */
[----:B------:R-:W-:Y:S02]  /*2fe0*/  FSEL R47, R47, -INF , !P1 ;  /* 0xff8000002f2f7808 */ /* 0x000fe40004800000 */
[----:B------:R-:W-:Y:S02]  /*2ff0*/  ISETP.NE.AND P1, PT, R76, RZ, PT ;  /* 0x000000ff4c00720c */ /* 0x000fe40003f25270 */
[----:B------:R-:W-:-:S02]  /*3000*/  FMNMX.FTZ R2, R69, R2, !PT ;  /* 0x0000000245027209 */ /* 0x000fc40007810000 */
[----:B------:R-:W-:Y:S02]  /*3010*/  ISETP.GT.AND P1, PT, R5, 0x30, !P1 ;  /* 0x000000300500780c */ /* 0x000fe40004f24270 */
[----:B------:R-:W-:Y:S01]  /*3020*/  ISETP.NE.AND P6, PT, R84, RZ, PT ;  /* 0x000000ff5400720c */ /* 0x000fe20003fc5270 */
[----:B------:R-:W2:Y:S01]  /*3030*/  SHFL.BFLY PT, R11, R2, 0x2, 0x1f ;  /* 0x0c401f00020b7f89 */ /* 0x000ea200000e0000 */
[----:B------:R-:W-:Y:S02]  /*3040*/  ISETP.LT.OR P1, PT, R0, 0x31, P1 ;  /* 0x000000310000780c */ /* 0x000fe40000f21670 */
[----:B------:R-:W-:Y:S02]  /*3050*/  ISETP.NE.AND P5, PT, R85, RZ, PT ;  /* 0x000000ff5500720c */ /* 0x000fe40003fa5270 */
[----:B------:R-:W-:Y:S02]  /*3060*/  FSEL R50, R50, -INF , !P1 ;  /* 0xff80000032327808 */ /* 0x000fe40004800000 */
[----:B------:R-:W-:-:S02]  /*3070*/  ISETP.NE.AND P1, PT, R48, RZ, PT ;  /* 0x000000ff3000720c */ /* 0x000fc40003f25270 */
[C---:B------:R-:W-:Y:S02]  /*3080*/  ISETP.GT.AND P4, PT, R5.reuse, RZ, !P4 ;  /* 0x000000ff0500720c */ /* 0x040fe40006784270 */
[----:B------:R-:W-:Y:S02]  /*3090*/  ISETP.GT.AND P1, PT, R5, 0x31, !P1 ;  /* 0x000000310500780c */ /* 0x000fe40004f24270 */
[C---:B------:R-:W-:Y:S02]  /*30a0*/  ISETP.LT.OR P4, PT, R0.reuse, 0x1, P4 ;  /* 0x000000010000780c */ /* 0x040fe40002781670 */
[----:B------:R-:W-:Y:S02]  /*30b0*/  ISETP.LT.OR P1, PT, R0, 0x32, P1 ;  /* 0x000000320000780c */ /* 0x000fe40000f21670 */
[----:B------:R-:W-:Y:S02]  /*30c0*/  FSEL R26, R26, -INF , !P4 ;  /* 0xff8000001a1a7808 */ /* 0x000fe40006000000 */
[----:B------:R-:W-:-:S02]  /*30d0*/  FSEL R51, R51, -INF , !P1 ;  /* 0xff80000033337808 */ /* 0x000fc40004800000 */
[----:B------:R-:W-:Y:S02]  /*30e0*/  ISETP.NE.AND P1, PT, R78, RZ, PT ;  /* 0x000000ff4e00720c */ /* 0x000fe40003f25270 */
[C---:B------:R-:W-:Y:S02]  /*30f0*/  ISETP.GT.AND P2, PT, R5.reuse, 0x51, !P2 ;  /* 0x000000510500780c */ /* 0x040fe40005744270 */
[C---:B------:R-:W-:Y:S02]  /*3100*/  ISETP.GT.AND P1, PT, R5.reuse, 0x38, !P1 ;  /* 0x000000380500780c */ /* 0x040fe40004f24270 */
[----:B--2---:R-:W-:Y:S02]  /*3110*/  FMNMX.FTZ R10, R2, R11, !PT ;  /* 0x0000000b020a7209 */ /* 0x004fe40007810000 */
[----:B------:R-:W-:Y:S02]  /*3120*/  ISETP.LT.OR P1, PT, R0, 0x39, P1 ;  /* 0x000000390000780c */ /* 0x000fe40000f21670 */
[----:B------:R-:W-:Y:S01]  /*3130*/  ISETP.GT.AND P3, PT, R5, 0x58, !P3 ;  /* 0x000000580500780c */ /* 0x000fe20005f64270 */
[----:B------:R-:W2:Y:S01]  /*3140*/  SHFL.BFLY PT, R11, R10, 0x1, 0x1f ;  /* 0x0c201f000a0b7f89 */ /* 0x000ea200000e0000 */
[----:B------:R-:W-:-:S02]  /*3150*/  FSEL R54, R54, -INF , !P1 ;  /* 0xff80000036367808 */ /* 0x000fc40004800000 */
[----:B------:R-:W-:Y:S02]  /*3160*/  ISETP.NE.AND P1, PT, R80, RZ, PT ;  /* 0x000000ff5000720c */ /* 0x000fe40003f25270 */
[C---:B------:R-:W-:Y:S02]  /*3170*/  ISETP.LT.OR P2, PT, R0.reuse, 0x52, P2 ;  /* 0x000000520000780c */ /* 0x040fe40001741670 */
[----:B------:R-:W-:Y:S02]  /*3180*/  ISETP.GT.AND P1, PT, R5, 0x39, !P1 ;  /* 0x000000390500780c */ /* 0x000fe40004f24270 */
[C---:B------:R-:W-:Y:S02]  /*3190*/  ISETP.LT.OR P3, PT, R0.reuse, 0x59, P3 ;  /* 0x000000590000780c */ /* 0x040fe40001f61670 */
[----:B------:R-:W-:Y:S02]  /*31a0*/  ISETP.LT.OR P1, PT, R0, 0x3a, P1 ;  /* 0x0000003a0000780c */ /* 0x000fe40000f21670 */
[----:B------:R-:W-:-:S02]  /*31b0*/  FSEL R67, R67, -INF , !P2 ;  /* 0xff80000043437808 */ /* 0x000fc40005000000 */
[----:B------:R-:W-:Y:S02]  /*31c0*/  FSEL R55, R55, -INF , !P1 ;  /* 0xff80000037377808 */ /* 0x000fe40004800000 */
[----:B------:R-:W-:Y:S02]  /*31d0*/  ISETP.NE.AND P1, PT, R82, RZ, PT ;  /* 0x000000ff5200720c */ /* 0x000fe40003f25270 */
[----:B------:R-:W-:Y:S02]  /*31e0*/  FSEL R70, R70, -INF , !P3 ;  /* 0xff80000046467808 */ /* 0x000fe40005800000 */
[----:B------:R-:W-:Y:S02]  /*31f0*/  ISETP.GT.AND P1, PT, R5, 0x40, !P1 ;  /* 0x000000400500780c */ /* 0x000fe40004f24270 */
[----:B--2---:R-:W-:Y:S02]  /*3200*/  FMNMX.FTZ R4, R10, R11, !PT ;  /* 0x0000000b0a047209 */ /* 0x004fe40007810000 */
[----:B------:R-:W-:-:S03]  /*3210*/  ISETP.LT.OR P1, PT, R0, 0x41, P1 ;  /* 0x000000410000780c */ /* 0x000fc60000f21670 */
[----:B------:R-:W-:Y:S01]  /*3220*/  FMUL.FTZ R11, R4, UR6 ;  /* 0x00000006040b7c20 */ /* 0x000fe20008410000 */
[----:B------:R-:W-:Y:S02]  /*3230*/  FSEL R58, R58, -INF , !P1 ;  /* 0xff8000003a3a7808 */ /* 0x000fe40004800000 */
[----:B------:R-:W-:Y:S02]  /*3240*/  ISETP.GT.AND P1, PT, R5, 0x41, !P6 ;  /* 0x000000410500780c */ /* 0x000fe40007724270 */
[----:B------:R-:W-:Y:S02]  /*3250*/  ISETP.NE.AND P6, PT, R87, RZ, PT ;  /* 0x000000ff5700720c */ /* 0x000fe40003fc5270 */
[----:B------:R-:W-:-:S04]  /*3260*/  ISETP.LT.OR P1, PT, R0, 0x42, P1 ;  /* 0x000000420000780c */ /* 0x000fc80000f21670 */
[----:B------:R-:W-:Y:S02]  /*3270*/  FSEL R59, R59, -INF , !P1 ;  /* 0xff8000003b3b7808 */ /* 0x000fe40004800000 */
[----:B------:R-:W-:Y:S02]  /*3280*/  ISETP.GT.AND P1, PT, R5, 0x48, !P5 ;  /* 0x000000480500780c */ /* 0x000fe40006f24270 */
[----:B------:R-:W-:Y:S02]  /*3290*/  ISETP.NE.AND P5, PT, R86, RZ, PT ;  /* 0x000000ff5600720c */ /* 0x000fe40003fa5270 */
[----:B------:R-:W-:-:S04]  /*32a0*/  ISETP.LT.OR P1, PT, R0, 0x49, P1 ;  /* 0x000000490000780c */ /* 0x000fc80000f21670 */
[----:B------:R-:W-:Y:S02]  /*32b0*/  FSEL R62, R62, -INF , !P1 ;  /* 0xff8000003e3e7808 */ /* 0x000fe40004800000 */
[----:B------:R-:W-:-:S04]  /*32c0*/  FSETP.NEU.FTZ.AND P1, PT, R4, -INF , PT ;  /* 0xff8000000400780b */ /* 0x000fc80003f3d000 */
[----:B------:R-:W-:Y:S02]  /*32d0*/  FSEL R12, R11, RZ, P1 ;  /* 0x000000ff0b0c7208 */ /* 0x000fe40000800000 */
[----:B------:R-:W-:Y:S02]  /*32e0*/  FMNMX.FTZ R11, R26, R27, !PT ;  /* 0x0000001b1a0b7209 */ /* 0x000fe40007810000 */
[----:B------:R-:W-:Y:S01]  /*32f0*/  ISETP.GT.AND P1, PT, R5, 0x49, !P5 ;  /* 0x000000490500780c */ /* 0x000fe20006f24270 */
[--C-:B------:R-:W-:Y:S01]  /*3300*/  FFMA.FTZ R13, R21, UR6, -R12.reuse ;  /* 0x00000006150d7c23 */ /* 0x100fe2000801080c */
[----:B------:R-:W-:Y:S01]  /*3310*/  FMNMX.FTZ R2, R30, R11, !PT ;  /* 0x0000000b1e027209 */ /* 0x000fe20007810000 */
[--C-:B------:R-:W-:Y:S01]  /*3320*/  FFMA.FTZ R10, R25, UR6, -R12.reuse ;  /* 0x00000006190a7c23 */ /* 0x100fe2000801080c */
[----:B------:R-:W-:Y:S01]  /*3330*/  ISETP.LT.OR P1, PT, R0, 0x4a, P1 ;  /* 0x0000004a0000780c */ /* 0x000fe20000f21670 */
[--C-:B------:R-:W-:Y:S01]  /*3340*/  FFMA.FTZ R14, R73, UR6, -R12.reuse ;  /* 0x00000006490e7c23 */ /* 0x100fe2000801080c */
[----:B------:R-:W-:Y:S01]  /*3350*/  FMNMX.FTZ R11, R31, R2, !PT ;  /* 0x000000021f0b7209 */ /* 0x000fe20007810000 */
[----:B------:R-:W-:Y:S01]  /*3360*/  MUFU.EX2 R13, R13 ;  /* 0x0000000d000d7308 */ /* 0x000fe20000000800 */
[----:B------:R-:W-:Y:S01]  /*3370*/  FSEL R63, R63, -INF , !P1 ;  /* 0xff8000003f3f7808 */ /* 0x000fe20004800000 */
[--C-:B------:R-:W-:Y:S01]  /*3380*/  FFMA.FTZ R20, R75, UR6, -R12.reuse ;  /* 0x000000064b147c23 */ /* 0x100fe2000801080c */
[----:B------:R-:W-:Y:S01]  /*3390*/  FMNMX.FTZ R2, R34, R11, !PT ;  /* 0x0000000b22027209 */ /* 0x000fe20007810000 */
[--C-:B------:R-:W-:Y:S01]  /*33a0*/  FFMA.FTZ R21, R33, UR6, -R12.reuse ;  /* 0x0000000621157c23 */ /* 0x100fe2000801080c */
[----:B------:R-:W-:Y:S01]  /*33b0*/  ISETP.GT.AND P1, PT, R5, 0x50, !P6 ;  /* 0x000000500500780c */ /* 0x000fe20007724270 */
[--C-:B------:R-:W-:Y:S01]  /*33c0*/  FFMA.FTZ R24, R77, UR6, -R12.reuse ;  /* 0x000000064d187c23 */ /* 0x100fe2000801080c */
[----:B------:R-:W-:Y:S01]  /*33d0*/  FMNMX.FTZ R11, R35, R2, !PT ;  /* 0x00000002230b7209 */ /* 0x000fe20007810000 */
[----:B------:R-:W2:Y:S01]  /*33e0*/  MUFU.EX2 R10, R10 ;  /* 0x0000000a000a7308 */ /* 0x000ea20000000800 */
[----:B------:R-:W-:Y:S01]  /*33f0*/  ISETP.NE.AND P5, PT, R15, RZ, PT ;  /* 0x000000ff0f00720c */ /* 0x000fe20003fa5270 */
[--C-:B------:R-:W-:Y:S01]  /*3400*/  FFMA.FTZ R15, R29, UR6, -R12.reuse ;  /* 0x000000061d0f7c23 */ /* 0x100fe2000801080c */
[----:B------:R-:W-:Y:S01]  /*3410*/  FMNMX.FTZ R2, R38, R11, !PT ;  /* 0x0000000b26027209 */ /* 0x000fe20007810000 */
[--C-:B------:R-:W-:Y:S01]  /*3420*/  FFMA.FTZ R25, R37, UR6, -R12.reuse ;  /* 0x0000000625197c23 */ /* 0x100fe2000801080c */
[----:B------:R-:W-:Y:S01]  /*3430*/  ISETP.LT.OR P1, PT, R0, 0x51, P1 ;  /* 0x000000510000780c */ /* 0x000fe20000f21670 */
[--C-:B------:R-:W-:Y:S01]  /*3440*/  FFMA.FTZ R28, R79, UR6, -R12.reuse ;  /* 0x000000064f1c7c23 */ /* 0x100fe2000801080c */
[----:B------:R-:W-:Y:S01]  /*3450*/  FMNMX.FTZ R11, R39, R2, !PT ;  /* 0x00000002270b7209 */ /* 0x000fe20007810000 */
[----:B------:R-:W-:Y:S01]  /*3460*/  MUFU.EX2 R14, R14 ;  /* 0x0000000e000e7308 */ /* 0x000fe20000000800 */
[----:B------:R-:W-:Y:S01]  /*3470*/  ISETP.GT.AND P4, PT, R5, 0x59, !P5 ;  /* 0x000000590500780c */ /* 0x000fe20006f84270 */
[--C-:B------:R-:W-:Y:S01]  /*3480*/  FFMA.FTZ R29, R45, UR6, -R12.reuse ;  /* 0x000000062d1d7c23 */ /* 0x100fe2000801080c */
[----:B------:R-:W-:Y:S01]  /*3490*/  FMNMX.FTZ R2, R42, R11, !PT ;  /* 0x0000000b2a027209 */ /* 0x000fe20007810000 */
[--C-:B------:R-:W-:Y:S01]  /*34a0*/  FFMA.FTZ R32, R83, UR6, -R12.reuse ;  /* 0x0000000653207c23 */ /* 0x100fe2000801080c */
[----:B------:R-:W-:Y:S01]  /*34b0*/  FSEL R66, R66, -INF , !P1 ;  /* 0xff80000042427808 */ /* 0x000fe20004800000 */
[--C-:B------:R-:W-:Y:S01]  /*34c0*/  FFMA.FTZ R33, R49, UR6, -R12.reuse ;  /* 0x0000000631217c23 */ /* 0x100fe2000801080c */
[----:B------:R-:W-:Y:S01]  /*34d0*/  FMNMX.FTZ R11, R43, R2, !PT ;  /* 0x000000022b0b7209 */ /* 0x000fe20007810000 */
[----:B------:R-:W3:Y:S01]  /*34e0*/  MUFU.EX2 R15, R15 ;  /* 0x0000000f000f7308 */ /* 0x000ee20000000800 */
[----:B------:R-:W-:Y:S01]  /*34f0*/  ISETP.LT.OR P4, PT, R0, 0x5a, P4 ;  /* 0x0000005a0000780c */ /* 0x000fe20002781670 */
[--C-:B------:R-:W-:Y:S01]  /*3500*/  FFMA.FTZ R52, R52, UR6, -R12.reuse ;  /* 0x0000000634347c23 */ /* 0x100fe2000801080c */
[----:B------:R-:W-:Y:S01]  /*3510*/  FMNMX.FTZ R2, R46, R11, !PT ;  /* 0x0000000b2e027209 */ /* 0x000fe20007810000 */
[--C-:B------:R-:W-:Y:S01]  /*3520*/  FFMA.FTZ R53, R53, UR6, -R12.reuse ;  /* 0x0000000635357c23 */ /* 0x100fe2000801080c */
[----:B------:R-:W-:Y:S01]  /*3530*/  FSEL R71, R71, -INF , !P4 ;  /* 0xff80000047477808 */ /* 0x000fe20006000000 */
        /* <DEDUP_REMOVED lines=10> */
[----:B------:R-:W4:Y:S01]  /*35e0*/  MUFU.EX2 R21, R21 ;  /* 0x0000001500157308 */ /* 0x000f220000000800 */
[----:B------:R-:W-:Y:S01]  /*35f0*/  FFMA.FTZ R68, R68, UR6, -R12 ;  /* 0x0000000644447c23 */ /* 0x000fe2000801080c */
[----:B--2---:R-:W-:-:S02]  /*3600*/  F2FP.F16.F32.PACK_AB R152, R10, R13 ;  /* 0x0000000d0a98723e */ /* 0x004fc400000000ff */
[----:B------:R-:W-:Y:S02]  /*3610*/  FMNMX.FTZ R2, R54, R11, !PT ;  /* 0x0000000b36027209 */ /* 0x000fe40007810000 */
[----:B---3--:R-:W-:Y:S02]  /*3620*/  F2FP.F16.F32.PACK_AB R154, R15, R14 ;  /* 0x0000000e0f9a723e */ /* 0x008fe400000000ff */
[----:B------:R-:W-:Y:S01]  /*3630*/  FMNMX.FTZ R11, R55, R2, !PT ;  /* 0x00000002370b7209 */ /* 0x000fe20007810000 */
[----:B------:R-:W-:Y:S03]  /*3640*/  MUFU.EX2 R24, R24 ;  /* 0x0000001800187308 */ /* 0x000fe60000000800 */
[----:B------:R-:W-:-:S04]  /*3650*/  FMNMX.FTZ R2, R58, R11, !PT ;  /* 0x0000000b3a027209 */ /* 0x000fc80007810000 */
[----:B------:R-:W-:Y:S01]  /*3660*/  FMNMX.FTZ R11, R59, R2, !PT ;  /* 0x000000023b0b7209 */ /* 0x000fe20007810000 */
[----:B------:R-:W2:Y:S01]  /*3670*/  MUFU.EX2 R25, R25 ;  /* 0x0000001900197308 */ /* 0x000ea20000000800 */
[----:B----4-:R-:W-:Y:S02]  /*3680*/  F2FP.F16.F32.PACK_AB R156, R21, R20 ;  /* 0x00000014159c723e */ /* 0x010fe400000000ff */
[----:B------:R-:W-:Y:S01]  /*3690*/  FMNMX.FTZ R2, R62, R11, !PT ;  /* 0x0000000b3e027209 */ /* 0x000fe20007810000 */
[----:B------:R-:W-:Y:S01]  /*36a0*/  FFMA.FTZ R11, R41, UR6, -R12 ;  /* 0x00000006290b7c23 */ /* 0x000fe2000801080c */
[----:B------:R-:W-:Y:S02]  /*36b0*/  FADD.FTZ R41, R13, R10 ;  /* 0x0000000a0d297221 */ /* 0x000fe40000010000 */
[----:B------:R-:W-:Y:S01]  /*36c0*/  FMNMX.FTZ R5, R63, R2, !PT ;  /* 0x000000023f057209 */ /* 0x000fe20007810000 */
[----:B------:R-:W-:Y:S03]  /*36d0*/  MUFU.EX2 R28, R28 ;  /* 0x0000001c001c7308 */ /* 0x000fe60000000800 */
[----:B------:R-:W-:-:S04]  /*36e0*/  FMNMX.FTZ R2, R66, R5, !PT ;  /* 0x0000000542027209 */ /* 0x000fc80007810000 */
[----:B------:R-:W-:Y:S01]  /*36f0*/  FMNMX.FTZ R5, R67, R2, !PT ;  /* 0x0000000243057209 */ /* 0x000fe20007810000 */
[--C-:B------:R-:W-:Y:S01]  /*3700*/  FFMA.FTZ R2, R81, UR6, -R12.reuse ;  /* 0x0000000651027c23 */ /* 0x100fe2000801080c */
[----:B------:R-:W3:Y:S01]  /*3710*/  MUFU.EX2 R11, R11 ;  /* 0x0000000b000b7308 */ /* 0x000ee20000000800 */
[----:B------:R-:W-:Y:S01]  /*3720*/  FFMA.FTZ R12, R69, UR6, -R12 ;  /* 0x00000006450c7c23 */ /* 0x000fe2000801080c */
[----:B------:R-:W-:Y:S02]  /*3730*/  FMNMX.FTZ R0, R70, R5, !PT ;  /* 0x0000000546007209 */ /* 0x000fe40007810000 */
[----:B--2---:R-:W-:Y:S02]  /*3740*/  F2FP.F16.F32.PACK_AB R158, R25, R24 ;  /* 0x00000018199e723e */ /* 0x004fe400000000ff */
[----:B------:R-:W-:Y:S02]  /*3750*/  FMNMX.FTZ R0, R71, R0, !PT ;  /* 0x0000000047007209 */ /* 0x000fe40007810000 */
[----:B------:R2:W-:Y:S03]  /*3760*/  MUFU.EX2 R162, R2 ;  /* 0x0000000200a27308 */ /* 0x0005e60000000800 */
[----:B------:R-:W2:Y:S05]  /*3770*/  SHFL.BFLY PT, R5, R0, 0x2, 0x1f ;  /* 0x0c401f0000057f89 */ /* 0x000eaa00000e0000 */
[----:B------:R-:W-:Y:S01]  /*3780*/  MUFU.EX2 R37, R12 ;  /* 0x0000000c00257308 */ /* 0x000fe20000000800 */
[----:B---3--:R-:W-:-:S07]  /*3790*/  F2FP.F16.F32.PACK_AB R160, R11, R28 ;  /* 0x0000001c0ba0723e */ /* 0x008fce00000000ff */
[----:B------:R-:W-:Y:S08]  /*37a0*/  MUFU.EX2 R29, R29 ;  /* 0x0000001d001d7308 */ /* 0x000ff00000000800 */
[----:B------:R-:W-:Y:S01]  /*37b0*/  MUFU.EX2 R32, R32 ;  /* 0x0000002000207308 */ /* 0x000fe20000000800 */
[----:B--2---:R-:W-:-:S05]  /*37c0*/  FMNMX.FTZ R2, R0, R5, !PT ;  /* 0x0000000500027209 */ /* 0x004fca0007810000 */
[----:B------:R-:W2:Y:S02]  /*37d0*/  SHFL.BFLY PT, R5, R2, 0x1, 0x1f ;  /* 0x0c201f0002057f89 */ /* 0x000ea400000e0000 */
[----:B------:R-:W3:Y:S08]  /*37e0*/  MUFU.EX2 R33, R33 ;  /* 0x0000002100217308 */ /* 0x000ef00000000800 */
[----:B------:R-:W-:Y:S08]  /*37f0*/  MUFU.EX2 R52, R52 ;  /* 0x0000003400347308 */ /* 0x000ff00000000800 */
[----:B------:R-:W4:Y:S01]  /*3800*/  MUFU.EX2 R53, R53 ;  /* 0x0000003500357308 */ /* 0x000f220000000800 */
[----:B---3--:R-:W-:-:S02]  /*3810*/  F2FP.F16.F32.PACK_AB R164, R33, R32 ;  /* 0x0000002021a4723e */ /* 0x008fc400000000ff */
[----:B--2---:R-:W-:Y:S01]  /*3820*/  FMNMX.FTZ R5, R2, R5, !PT ;  /* 0x0000000502057209 */ /* 0x004fe20007810000 */
[----:B------:R-:W-:-:S04]  /*3830*/  FADD.FTZ R2, R14, R41 ;  /* 0x000000290e027221 */ /* 0x000fc80000010000 */
[----:B------:R-:W-:Y:S01]  /*3840*/  MUFU.EX2 R56, R56 ;  /* 0x0000003800387308 */ /* 0x000fe20000000800 */
[C---:B------:R-:W-:Y:S01]  /*3850*/  FSETP.NEU.FTZ.AND P1, PT, R5.reuse, -INF , PT ;  /* 0xff8000000500780b */ /* 0x040fe20003f3d000 */
[----:B------:R-:W-:Y:S01]  /*3860*/  FMUL.FTZ R0, R5, UR6 ;  /* 0x0000000605007c20 */ /* 0x000fe20008410000 */
[----:B------:R-:W-:-:S04]  /*3870*/  FADD.FTZ R41, R15, R2 ;  /* 0x000000020f297221 */ /* 0x000fc80000010000 */
[----:B------:R-:W-:Y:S01]  /*3880*/  FSEL R0, R0, RZ, P1 ;  /* 0x000000ff00007208 */ /* 0x000fe20000800000 */
[----:B------:R-:W-:Y:S01]  /*3890*/  FADD.FTZ R2, R20, R41 ;  /* 0x0000002914027221 */ /* 0x000fe20000010000 */
[----:B------:R-:W-:Y:S01]  /*38a0*/  MUFU.EX2 R57, R57 ;  /* 0x0000003900397308 */ /* 0x000fe20000000800 */
[----:B----4-:R-:W-:Y:S02]  /*38b0*/  F2FP.F16.F32.PACK_AB R166, R53, R52 ;  /* 0x0000003435a6723e */ /* 0x010fe400000000ff */
        /* <DEDUP_REMOVED lines=8> */
[----:B------:R-:W-:Y:S01]  /*3940*/  FFMA.FTZ R39, R39, UR6, -R0 ;  /* 0x0000000627277c23 */ /* 0x000fe20008010800 */
[----:B------:R-:W-:Y:S01]  /*3950*/  FADD.FTZ R45, R21, R2 ;  /* 0x00000002152d7221 */ /* 0x000fe20000010000 */
[--C-:B------:R-:W-:Y:S01]  /*3960*/  FFMA.FTZ R42, R42, UR6, -R0.reuse ;  /* 0x000000062a2a7c23 */ /* 0x100fe20008010800 */
[--C-:B------:R-:W-:Y:S01]  /*3970*/  FFMA.FTZ R43, R43, UR6, -R0.reuse ;  /* 0x000000062b2b7c23 */ /* 0x100fe20008010800 */
[--C-:B------:R-:W-:Y:S01]  /*3980*/  FFMA.FTZ R46, R46, UR6, -R0.reuse ;  /* 0x000000062e2e7c23 */ /* 0x100fe20008010800 */
[----:B------:R-:W-:Y:S01]  /*3990*/  FADD.FTZ R12, R24, R45 ;  /* 0x0000002d180c7221 */ /* 0x000fe20000010000 */
[----:B------:R-:W2:Y:S01]  /*39a0*/  MUFU.EX2 R27, R27 ;  /* 0x0000001b001b7308 */ /* 0x000ea20000000800 */
[--C-:B------:R-:W-:Y:S01]  /*39b0*/  FFMA.FTZ R47, R47, UR6, -R0.reuse ;  /* 0x000000062f2f7c23 */ /* 0x100fe20008010800 */
[----:B------:R-:W-:Y:S01]  /*39c0*/  FFMA.FTZ R50, R50, UR6, -R0 ;  /* 0x0000000632327c23 */ /* 0x000fe20008010800 */
[----:B------:R-:W-:Y:S01]  /*39d0*/  FADD.FTZ R45, R25, R12 ;  /* 0x0000000c192d7221 */ /* 0x000fe20000010000 */
[--C-:B------:R-:W-:Y:S01]  /*39e0*/  FFMA.FTZ R51, R51, UR6, -R0.reuse ;  /* 0x0000000633337c23 */ /* 0x100fe20008010800 */
[--C-:B------:R-:W-:Y:S01]  /*39f0*/  FFMA.FTZ R54, R54, UR6, -R0.reuse ;  /* 0x0000000636367c23 */ /* 0x100fe20008010800 */
[--C-:B------:R-:W-:Y:S01]  /*3a00*/  FFMA.FTZ R55, R55, UR6, -R0.reuse ;  /* 0x0000000637377c23 */ /* 0x100fe20008010800 */
[----:B------:R-:W-:Y:S01]  /*3a10*/  FADD.FTZ R12, R28, R45 ;  /* 0x0000002d1c0c7221 */ /* 0x000fe20000010000 */
[----:B------:R-:W3:Y:S01]  /*3a20*/  MUFU.EX2 R30, R30 ;  /* 0x0000001e001e7308 */ /* 0x000ee20000000800 */
[--C-:B------:R-:W-:Y:S01]  /*3a30*/  FFMA.FTZ R58, R58, UR6, -R0.reuse ;  /* 0x000000063a3a7c23 */ /* 0x100fe20008010800 */
[----:B------:R-:W-:Y:S01]  /*3a40*/  FFMA.FTZ R59, R59, UR6, -R0 ;  /* 0x000000063b3b7c23 */ /* 0x000fe20008010800 */
[----:B------:R-:W-:Y:S01]  /*3a50*/  FADD.FTZ R45, R11, R12 ;  /* 0x0000000c0b2d7221 */ /* 0x000fe20000010000 */
[--C-:B------:R-:W-:Y:S01]  /*3a60*/  FFMA.FTZ R62, R62, UR6, -R0.reuse ;  /* 0x000000063e3e7c23 */ /* 0x100fe20008010800 */
[--C-:B------:R-:W-:Y:S01]  /*3a70*/  FFMA.FTZ R63, R63, UR6, -R0.reuse ;  /* 0x000000063f3f7c23 */ /* 0x100fe20008010800 */
[--C-:B------:R-:W-:Y:S01]  /*3a80*/  FFMA.FTZ R66, R66, UR6, -R0.reuse ;  /* 0x0000000642427c23 */ /* 0x100fe20008010800 */
[----:B------:R-:W-:Y:S01]  /*3a90*/  FADD.FTZ R12, R162, R45 ;  /* 0x0000002da20c7221 */ /* 0x000fe20000010000 */
[----:B------:R-:W4:Y:S01]  /*3aa0*/  MUFU.EX2 R31, R31 ;  /* 0x0000001f001f7308 */ /* 0x000f220000000800 */
[----:B--2---:R-:W-:Y:S01]  /*3ab0*/  FADD.FTZ R41, R26, R27 ;  /* 0x0000001b1a297221 */ /* 0x004fe20000010000 */
[----:B------:R-:W-:Y:S01]  /*3ac0*/  FFMA.FTZ R67, R67, UR6, -R0 ;  /* 0x0000000643437c23 */ /* 0x000fe20008010800 */
[----:B------:R-:W-:Y:S01]  /*3ad0*/  FADD.FTZ R45, R29, R12 ;  /* 0x0000000c1d2d7221 */ /* 0x000fe20000010000 */
[--C-:B------:R-:W-:Y:S01]  /*3ae0*/  FFMA.FTZ R70, R70, UR6, -R0.reuse ;  /* 0x0000000646467c23 */ /* 0x100fe20008010800 */
[----:B------:R-:W-:Y:S01]  /*3af0*/  FFMA.FTZ R0, R71, UR6, -R0 ;  /* 0x0000000647007c23 */ /* 0x000fe20008010800 */
[----:B------:R-:W-:Y:S01]  /*3b00*/  F2FP.F16.F32.PACK_AB R162, R29, R162 ;  /* 0x000000a21da2723e */ /* 0x000fe200000000ff */
[----:B------:R-:W-:Y:S01]  /*3b10*/  FADD.FTZ R12, R32, R45 ;  /* 0x0000002d200c7221 */ /* 0x000fe20000010000 */
[----:B------:R-:W2:Y:S01]  /*3b20*/  MUFU.EX2 R34, R34 ;  /* 0x0000002200227308 */ /* 0x000ea20000000800 */
[----:B---3--:R-:W-:Y:S01]  /*3b30*/  FADD.FTZ R2, R30, R41 ;  /* 0x000000291e027221 */ /* 0x008fe20000010000 */
[----:B------:R-:W-:Y:S01]  /*3b40*/  F2FP.F16.F32.PACK_AB R168, R57, R56 ;  /* 0x0000003839a8723e */ /* 0x000fe200000000ff */
[----:B------:R-:W-:Y:S01]  /*3b50*/  FADD.FTZ R45, R33, R12 ;  /* 0x0000000c212d7221 */ /* 0x000fe20000010000 */
[----:B------:R-:W-:-:S03]  /*3b60*/  F2FP.F16.F32.PACK_AB R153, R27, R26 ;  /* 0x0000001a1b99723e */ /* 0x000fc600000000ff */
[----:B------:R-:W-:Y:S01]  /*3b70*/  FADD.FTZ R12, R52, R45 ;  /* 0x0000002d340c7221 */ /* 0x000fe20000010000 */
[----:B------:R-:W3:Y:S01]  /*3b80*/  MUFU.EX2 R35, R35 ;  /* 0x0000002300237308 */ /* 0x000ee20000000800 */
[C---:B----4-:R-:W-:Y:S01]  /*3b90*/  FADD.FTZ R41, R31.reuse, R2 ;  /* 0x000000021f297221 */ /* 0x050fe20000010000 */
[----:B------:R-:W-:Y:S01]  /*3ba0*/  F2FP.F16.F32.PACK_AB R155, R31, R30 ;  /* 0x0000001e1f9b723e */ /* 0x000fe200000000ff */
[----:B------:R-:W-:-:S04]  /*3bb0*/  FADD.FTZ R45, R53, R12 ;  /* 0x0000000c352d7221 */ /* 0x000fc80000010000 */
[----:B------:R-:W-:Y:S01]  /*3bc0*/  FADD.FTZ R10, R56, R45 ;  /* 0x0000002d380a7221 */ /* 0x000fe20000010000 */
[----:B------:R-:W4:Y:S01]  /*3bd0*/  MUFU.EX2 R38, R38 ;  /* 0x0000002600267308 */ /* 0x000f220000000800 */
[----:B--2---:R-:W-:Y:S02]  /*3be0*/  FADD.FTZ R2, R34, R41 ;  /* 0x0000002922027221 */ /* 0x004fe40000010000 */
[----:B------:R-:W-:-:S05]  /*3bf0*/  FADD.FTZ R15, R57, R10 ;  /* 0x0000000a390f7221 */ /* 0x000fca0000010000 */
[----:B------:R-:W2:Y:S01]  /*3c00*/  MUFU.EX2 R39, R39 ;  /* 0x0000002700277308 */ /* 0x000ea20000000800 */
[C---:B---3--:R-:W-:Y:S01]  /*3c10*/  FADD.FTZ R41, R35.reuse, R2 ;  /* 0x0000000223297221 */ /* 0x048fe20000010000 */
[----:B------:R-:W-:-:S06]  /*3c20*/  F2FP.F16.F32.PACK_AB R157, R35, R34 ;  /* 0x00000022239d723e */ /* 0x000fcc00000000ff */
[----:B------:R-:W3:Y:S01]  /*3c30*/  MUFU.EX2 R42, R42 ;  /* 0x0000002a002a7308 */ /* 0x000ee20000000800 */
[----:B----4-:R-:W-:-:S07]  /*3c40*/  FADD.FTZ R2, R38, R41 ;  /* 0x0000002926027221 */ /* 0x010fce0000010000 */
[----:B------:R-:W4:Y:S01]  /*3c50*/  MUFU.EX2 R43, R43 ;  /* 0x0000002b002b7308 */ /* 0x000f220000000800 */
[C---:B--2---:R-:W-:Y:S01]  /*3c60*/  FADD.FTZ R41, R39.reuse, R2 ;  /* 0x0000000227297221 */ /* 0x044fe20000010000 */
[----:B------:R-:W-:-:S06]  /*3c70*/  F2FP.F16.F32.PACK_AB R159, R39, R38 ;  /* 0x00000026279f723e */ /* 0x000fcc00000000ff */
[----:B------:R-:W2:Y:S01]  /*3c80*/  MUFU.EX2 R46, R46 ;  /* 0x0000002e002e7308 */ /* 0x000ea20000000800 */
[----:B---3--:R-:W-:-:S07]  /*3c90*/  FADD.FTZ R2, R42, R41 ;  /* 0x000000292a027221 */ /* 0x008fce0000010000 */
[----:B------:R-:W3:Y:S01]  /*3ca0*/  MUFU.EX2 R47, R47 ;  /* 0x0000002f002f7308 */ /* 0x000ee20000000800 */
[C---:B----4-:R-:W-:Y:S01]  /*3cb0*/  FADD.FTZ R41, R43.reuse, R2 ;  /* 0x000000022b297221 */ /* 0x050fe20000010000 */
[----:B------:R-:W-:-:S06]  /*3cc0*/  F2FP.F16.F32.PACK_AB R161, R43, R42 ;  /* 0x0000002a2ba1723e */ /* 0x000fcc00000000ff */
[----:B------:R-:W4:Y:S01]  /*3cd0*/  MUFU.EX2 R50, R50 ;  /* 0x0000003200327308 */ /* 0x000f220000000800 */
[----:B--2---:R-:W-:-:S07]  /*3ce0*/  FADD.FTZ R2, R46, R41 ;  /* 0x000000292e027221 */ /* 0x004fce0000010000 */
        /* <DEDUP_REMOVED lines=11> */
[----:B----4-:R-:W-:-:S07]  /*3da0*/  FADD.FTZ R10, R60, R15 ;  /* 0x0000000f3c0a7221 */ /* 0x010fce0000010000 */
[----:B------:R-:W4:Y:S01]  /*3db0*/  MUFU.EX2 R58, R58 ;  /* 0x0000003a003a7308 */ /* 0x000f220000000800 */
[C---:B--2---:R-:W-:Y:S01]  /*3dc0*/  FADD.FTZ R11, R55.reuse, R2 ;  /* 0x00000002370b7221 */ /* 0x044fe20000010000 */
[----:B------:R-:W-:-:S06]  /*3dd0*/  F2FP.F16.F32.PACK_AB R167, R55, R54 ;  /* 0x0000003637a7723e */ /* 0x000fcc00000000ff */
[----:B------:R-:W2:Y:S01]  /*3de0*/  MUFU.EX2 R64, R64 ;  /* 0x0000004000407308 */ /* 0x000ea20000000800 */
[C---:B---3--:R-:W-:Y:S01]  /*3df0*/  FADD.FTZ R13, R61.reuse, R10 ;  /* 0x0000000a3d0d7221 */ /* 0x048fe20000010000 */
[----:B------:R-:W-:-:S06]  /*3e00*/  F2FP.F16.F32.PACK_AB R170, R61, R60 ;  /* 0x0000003c3daa723e */ /* 0x000fcc00000000ff */
[----:B------:R-:W3:Y:S01]  /*3e10*/  MUFU.EX2 R59, R59 ;  /* 0x0000003b003b7308 */ /* 0x000ee20000000800 */
[----:B----4-:R-:W-:-:S07]  /*3e20*/  FADD.FTZ R2, R58, R11 ;  /* 0x0000000b3a027221 */ /* 0x010fce0000010000 */
[----:B------:R-:W4:Y:S01]  /*3e30*/  MUFU.EX2 R65, R65 ;  /* 0x0000004100417308 */ /* 0x000f220000000800 */
[----:B--2---:R-:W-:-:S07]  /*3e40*/  FADD.FTZ R10, R64, R13 ;  /* 0x0000000d400a7221 */ /* 0x004fce0000010000 */
[----:B------:R-:W2:Y:S01]  /*3e50*/  MUFU.EX2 R62, R62 ;  /* 0x0000003e003e7308 */ /* 0x000ea20000000800 */
[C---:B---3--:R-:W-:Y:S01]  /*3e60*/  FADD.FTZ R11, R59.reuse, R2 ;  /* 0x000000023b0b7221 */ /* 0x048fe20000010000 */
[----:B------:R-:W-:-:S06]  /*3e70*/  F2FP.F16.F32.PACK_AB R169, R59, R58 ;  /* 0x0000003a3ba9723e */ /* 0x000fcc00000000ff */
[----:B------:R-:W3:Y:S01]  /*3e80*/  MUFU.EX2 R68, R68 ;  /* 0x0000004400447308 */ /* 0x000ee20000000800 */
[C---:B----4-:R-:W-:Y:S01]  /*3e90*/  FADD.FTZ R13, R65.reuse, R10 ;  /* 0x0000000a410d7221 */ /* 0x050fe20000010000 */
[----:B------:R-:W-:-:S06]  /*3ea0*/  F2FP.F16.F32.PACK_AB R172, R65, R64 ;  /* 0x0000004041ac723e */ /* 0x000fcc00000000ff */
[----:B------:R-:W4:Y:S01]  /*3eb0*/  MUFU.EX2 R63, R63 ;  /* 0x0000003f003f7308 */ /* 0x000f220000000800 */
[----:B--2---:R-:W-:-:S07]  /*3ec0*/  FADD.FTZ R2, R62, R11 ;  /* 0x0000000b3e027221 */ /* 0x004fce0000010000 */
[----:B------:R-:W2:Y:S01]  /*3ed0*/  MUFU.EX2 R66, R66 ;  /* 0x0000004200427308 */ /* 0x000ea20000000800 */
[----:B---3--:R-:W-:Y:S01]  /*3ee0*/  FADD.FTZ R10, R68, R13 ;  /* 0x0000000d440a7221 */ /* 0x008fe20000010000 */
[----:B------:R-:W-:-:S06]  /*3ef0*/  F2FP.F16.F32.PACK_AB R174, R37, R68 ;  /* 0x0000004425ae723e */ /* 0x000fcc00000000ff */
[----:B------:R-:W3:Y:S01]  /*3f00*/  MUFU.EX2 R67, R67 ;  /* 0x0000004300437308 */ /* 0x000ee20000000800 */
[----:B----4-:R-:W-:Y:S01]  /*3f10*/  FADD.FTZ R11, R63, R2 ;  /* 0x000000023f0b7221 */ /* 0x010fe20000010000 */
[----:B------:R-:W-:Y:S01]  /*3f20*/  FADD.FTZ R2, R37, R10 ;  /* 0x0000000a25027221 */ /* 0x000fe20000010000 */
[----:B------:R-:W-:-:S05]  /*3f30*/  F2FP.F16.F32.PACK_AB R171, R63, R62 ;  /* 0x0000003e3fab723e */ /* 0x000fca00000000ff */
[----:B------:R-:W4:Y:S01]  /*3f40*/  MUFU.EX2 R70, R70 ;  /* 0x0000004600467308 */ /* 0x000f220000000800 */
[----:B--2---:R-:W-:-:S07]  /*3f50*/  FADD.FTZ R10, R66, R11 ;  /* 0x0000000b420a7221 */ /* 0x004fce0000010000 */
[----:B------:R4:W2:Y:S01]  /*3f60*/  MUFU.EX2 R175, R0 ;  /* 0x0000000000af7308 */ /* 0x0008a20000000800 */
[C---:B---3--:R-:W-:Y:S01]  /*3f70*/  FADD.FTZ R11, R67.reuse, R10 ;  /* 0x0000000a430b7221 */ /* 0x048fe20000010000 */
[----:B------:R-:W-:-:S03]  /*3f80*/  F2FP.F16.F32.PACK_AB R173, R67, R66 ;  /* 0x0000004243ad723e */ /* 0x000fc600000000ff */
[----:B----4-:R-:W-:-:S04]  /*3f90*/  FADD.FTZ R0, R70, R11 ;  /* 0x0000000b46007221 */ /* 0x010fc80000010000 */
[C---:B--2---:R-:W-:Y:S01]  /*3fa0*/  FADD.FTZ R0, R175.reuse, R0 ;  /* 0x00000000af007221 */ /* 0x044fe20000010000 */
[----:B------:R-:W-:Y:S01]  /*3fb0*/  F2FP.F16.F32.PACK_AB R175, R175, R70 ;  /* 0x00000046afaf723e */ /* 0x000fe200000000ff */
[----:B------:R-:W-:Y:S06]  /*3fc0*/  @!P0 BRA `(.L_x_1896) ;  /* 0x0000000000048947 */ /* 0x000fec0003800000 */
[----:B------:R-:W-:Y:S01]  /*3fd0*/  BPT.TRAP 0x1 ;  /* 0x000000040000795c */ /* 0x000fe20000300000 */
.L_x_1896:
[----:B------:R2:W3:Y:S01]  /*3fe0*/  SYNCS.PHASECHK.TRANS64.TRYWAIT P1, [UR24+0x22850], R9 ;  /* 0x02285009ff0075a7 */ /* 0x0004e20008020158 */
[----:B------:R-:W-:Y:S05]  /*3ff0*/  @!P0 BRA `(.L_x_1897) ;  /* 0x0000000000048947 */ /* 0x000fea0003800000 */
[----:B------:R-:W-:Y:S01]  /*4000*/  BPT.TRAP 0x1 ;  /* 0x000000040000795c */ /* 0x000fe20000300000 */
.L_x_1897:
[----:B---3--:R-:W-:Y:S05]  /*4010*/  @P1 BRA `(.L_x_1898) ;  /* 0x0000000000081947 */ /* 0x008fea0003800000 */
[----:B------:R-:W3:Y:S02]  /*4020*/  SYNCS.PHASECHK.TRANS64.TRYWAIT P1, [UR24+0x22850], R9 ;  /* 0x02285009ff0075a7 */ /* 0x000ee40008020158 */
[----:B---3--:R-:W-:Y:S05]  /*4030*/  @!P1 BRA `(.L_x_1899) ;  /* 0x000000f800fc9947 */ /* 0x008fea0003800000 */
.L_x_1898:
[----:B------:R-:W-:Y:S01]  /*4040*/  R2UR UR5, R7 ;  /* 0x00000000070572ca */ /* 0x000fe200000e0000 */
[----:B------:R4:W-:Y:S06]  /*4050*/  BAR.SYNC.DEFER_BLOCKING R8, 0x100 ;  /* 0x000400080000751d */ /* 0x0009ec0000010000 */
[----:B------:R-:W-:-:S06]  /*4060*/  UMOV UR11, 0x40000040 ;  /* 0x40000040000b7882 */ /* 0x000fcc0000000000 */
[----:B------:R-:W-:-:S04]  /*4070*/  UIADD3 UR5, UR5, 0x400, URZ ;  /* 0x0000040005057890 */ /* 0x000fc8000fffe03f */
[----:B------:R-:W-:-:S04]  /*4080*/  USHF.R.U32.HI UR5, URZ, 0x4, UR5 ;  /* 0x000000043f057899 */ /* 0x000fc80008011605 */
[----:B------:R-:W-:-:S04]  /*4090*/  ULOP3.LUT UR5, UR5, 0x3fff, URZ, 0xc0, !UPT ;  /* 0x00003fff05057892 */ /* 0x000fc8000f8ec03f */
[----:B------:R-:W-:Y:S01]  /*40a0*/  ULOP3.LUT UR5, UR5, 0x3000000, URZ, 0xfc, !UPT ;  /* 0x0300000005057892 */ /* 0x000fe2000f8efc3f */
[----:B------:R-:W-:-:S03]  /*40b0*/  WARPGROUP.ARRIVE ;  /* 0x00000000000079c5 */ /* 0x000fc60000000000 */
[----:B------:R-:W-:-:S07]  /*40c0*/  UIMAD UR14, UR38, 0xc00, UR5 ;  /* 0x00000c00260e78a4 */ /* 0x000fce000f8e0205 */
        /* <DEDUP_REMOVED lines=35> */
.L_x_1900:
[----:B------:R-:W-:Y:S01]  /*4300*/  ISETP.NE.AND P2, PT, R205, 0x1, PT ;  /* 0x00000001cd00780c */ /* 0x000fe20003f45270 */
[----:B------:R-:W4:Y:S01]  /*4310*/  S2UR UR10, SR_CgaCtaId ;  /* 0x00000000000a79c3 */ /* 0x000f220000008800 */
[----:B------:R-:W-:Y:S01]  /*4320*/  UIADD3 UR24, UR24, 0x22860, URZ ;  /* 0x0002286018187890 */ /* 0x000fe2000fffe03f */
[----:B------:R-:W-:-:S10]  /*4330*/  LOP3.LUT P1, RZ, R16, 0x80000, RZ, 0xc0, !PT ;  /* 0x0008000010ff7812 */ /* 0x000fd4000782c0ff */
[----:B------:R-:W5:Y:S08]  /*4340*/  @P2 LDC R7, c[0x0][0x44c] ;  /* 0x00011300ff072b82 */ /* 0x000f700000000800 */
[----:B0-23--:R-:W0:Y:S01]  /*4350*/  @P2 LDC R9, c[0x0][0x450] ;  /* 0x00011400ff092b82 */ /* 0x00de220000000800 */
[----:B----4-:R-:W-:-:S09]  /*4360*/  UPRMT UR24, UR10, 0x654, UR24 ;  /* 0x000006540a187896 */ /* 0x010fd20008000018 */
[----:B------:R-:W-:Y:S01]  /*4370*/  SYNCS.ARRIVE.TRANS64.RED.A1T0 RZ, [UR24], RZ ;  /* 0x000000ffffff79a7 */ /* 0x000fe20008100418 */
[----:B-----5:R-:W-:-:S04]  /*4380*/  @P2 IMAD.HI.U32 R8, R7, UR41, RZ ;  /* 0x0000002907082c27 */ /* 0x020fc8000f8e00ff */
[----:B------:R-:W-:Y:S01]  /*4390*/  IMAD.U32 R7, RZ, RZ, UR41 ;  /* 0x00000029ff077e24 */ /* 0x000fe2000f8e00ff */
[----:B0-----:R-:W-:-:S04]  /*43a0*/  @P2 SHF.R.U32.HI R7, RZ, R9, R8 ;  /* 0x00000009ff072219 */ /* 0x001fc80000011608 */
[----:B------:R-:W-:-:S05]  /*43b0*/  IADD3 R8, R7, -R6, R17 ;  /* 0x8000000607087210 */ /* 0x000fca0007ffe011 */
[----:B------:R-:W-:-:S05]  /*43c0*/  VIADD R7, R8, UR15 ;  /* 0x0000000f08077c36 */ /* 0x000fca0008000000 */
[----:B------:R-:W-:Y:S01]  /*43d0*/  R2UR UR14, R7 ;  /* 0x00000000070e72ca */ /* 0x000fe200000e0000 */
[----:B------:R-:W-:Y:S01]  /*43e0*/  VIADD R7, R176, 0xfffffffe ;  /* 0xfffffffeb0077836 */ /* 0x000fe20000000000 */
[----:B------:R-:W-:-:S13]  /*43f0*/  @!P1 BRA `(.L_x_1901) ;  /* 0x0000000000549947 */ /* 0x000fda0003800000 */
[C---:B------:R-:W-:Y:S01]  /*4400*/  ISETP.GT.AND P1, PT, R8.reuse, RZ, PT ;  /* 0x000000ff0800720c */ /* 0x040fe20003f24270 */
[----:B------:R-:W-:-:S05]  /*4410*/  VIADD R9, R8, 0xffffffff ;  /* 0xffffffff08097836 */ /* 0x000fca0000000000 */
[----:B------:R-:W-:-:S07]  /*4420*/  R2UR UR15, R9 ;  /* 0x00000000090f72ca */ /* 0x000fce00000e0000 */
[----:B------:R-:W-:Y:S08]  /*4430*/  @P1 BRA `(.L_x_1902) ;  /* 0x0000000000241947 */ /* 0x000ff00003800000 */
[----:B------:R-:W-:Y:S01]  /*4440*/  R2UR UR15, R8 ;  /* 0x00000000080f72ca */ /* 0x000fe200000e0000 */
[----:B------:R-:W-:Y:S02]  /*4450*/  ULDC UR18, c[0x0][0x9e4] ;  /* 0x0002790000127ab9 */ /* 0x000fe40000000800 */
[----:B------:R-:W-:-:S10]  /*4460*/  UISETP.NE.AND UP0, UPT, UR18, 0x1, UPT ;  /* 0x000000011200788c */ /* 0x000fd4000bf05270 */
[----:B------:R-:W-:Y:S01]  /*4470*/  UIADD3 UR15, -UR15, URZ, URZ ;  /* 0x0000003f0f0f7290 */ /* 0x000fe2000fffe13f */
[----:B------:R-:W-:-:S03]  /*4480*/  @UP0 ULDC.64 UR22, c[0x0][0x9e8] ;  /* 0x00027a0000160ab9 */ /* 0x000fc60000000a00 */
[----:B------:R-:W-:-:S04]  /*4490*/  UIMAD.WIDE.U32 UR10, UR15, UR22, URZ ;  /* 0x000000160f0a72a5 */ /* 0x000fc8000f8e003f */
[----:B------:R-:W-:-:S04]  /*44a0*/  @UP0 USHF.R.U32.HI UR15, URZ, UR23, UR11 ;  /* 0x000000173f0f0299 */ /* 0x000fc8000801160b */
[----:B------:R-:W-:Y:S01]  /*44b0*/  ULOP3.LUT UR15, URZ, UR15, URZ, 0x33, !UPT ;  /* 0x0000000f3f0f7292 */ /* 0x000fe2000f8e333f */
[----:B------:R-:W-:Y:S11]  /*44c0*/  BRA `(.L_x_1903) ;  /* 0x0000000000147947 */ /* 0x000ff60003800000 */
.L_x_1902:
[----:B------:R-:W-:Y:S02]  /*44d0*/  ULDC UR18, c[0x0][0x9e4] ;  /* 0x0002790000127ab9 */ /* 0x000fe40000000800 */
[----:B------:R-:W-:-:S11]  /*44e0*/  UISETP.NE.AND UP0, UPT, UR18, 0x1, UPT ;  /* 0x000000011200788c */ /* 0x000fd6000bf05270 */
[----:B------:R-:W-:Y:S02]  /*44f0*/  @UP0 ULDC.64 UR22, c[0x0][0x9e8] ;  /* 0x00027a0000160ab9 */ /* 0x000fe40000000a00 */
[----:B------:R-:W-:-:S04]  /*4500*/  UIMAD.WIDE.U32 UR10, UR15, UR22, URZ ;  /* 0x000000160f0a72a5 */ /* 0x000fc8000f8e003f */
[----:B------:R-:W-:-:S12]  /*4510*/  @UP0 USHF.R.U32.HI UR15, URZ, UR23, UR11 ;  /* 0x000000173f0f0299 */ /* 0x000fd8000801160b */
.L_x_1903:
[----:B------:R-:W-:-:S04]  /*4520*/  UIMAD UR15, UR15, UR18, UR18 ;  /* 0x000000120f0f72a4 */ /* 0x000fc8000f8e0212 */
[----:B------:R-:W-:-:S04]  /*4530*/  UISETP.LT.AND UP0, UPT, UR14, UR15, UPT ;  /* 0x0000000f0e00728c */ /* 0x000fc8000bf01270 */
[----:B------:R-:W-:-:S12]  /*4540*/  USEL UR14, UR14, UR15, UP0 ;  /* 0x0000000f0e0e7287 */ /* 0x000fd80008000000 */
.L_x_1901:
[----:B------:R-:W-:-:S04]  /*4550*/  UIMAD.WIDE UR10, UR14, 0x2aaaaaab, URZ ;  /* 0x2aaaaaab0e0a78a5 */ /* 0x000fc8000f8e023f */
[----:B------:R-:W-:-:S04]  /*4560*/  USHF.R.U32.HI UR10, URZ, 0x1f, UR11 ;  /* 0x0000001f3f0a7899 */ /* 0x000fc8000801160b */
[----:B------:R-:W-:-:S04]  /*4570*/  ULEA.HI.SX32 UR10, UR11, UR10, 0x1c ;  /* 0x0000000a0b0a7291 */ /* 0x000fc8000f8fe23f */
[----:B------:R-:W-:-:S04]  /*4580*/  UISETP.LT.AND UP0, UPT, UR44, UR10, UPT ;  /* 0x0000000a2c00728c */ /* 0x000fc8000bf01270 */
[----:B------:R-:W-:-:S06]  /*4590*/  USEL UR24, UR44, UR10, !UP0 ;  /* 0x0000000a2c187287 */ /* 0x000fcc000c000000 */
[----:B------:R-:W-:-:S13]  /*45a0*/  ISETP.GE.AND P1, PT, R7, UR24, PT ;  /* 0x0000001807007c0c */ /* 0x000fda000bf26270 */
[----:B------:R-:W-:Y:S05]  /*45b0*/  @!P1 BRA `(.L_x_1904) ;  /* 0x0000003000049947 */ /* 0x000fea0003800000 */
[----:B------:R-:W-:Y:S01]  /*45c0*/  IMAD.MOV.U32 R10, RZ, RZ, R5 ;  /* 0x000000ffff0a7224 */ /* 0x000fe200078e0005 */
[----:B------:R-:W-:Y:S01]  /*45d0*/  ULDC UR28, c[0x0][0x9e4] ;  /* 0x00027900001c7ab9 */ /* 0x000fe20000000800 */
[----:B------:R-:W-:Y:S01]  /*45e0*/  IMAD.MOV.U32 R9, RZ, RZ, R4 ;  /* 0x000000ffff097224 */ /* 0x000fe200078e0004 */
[----:B------:R-:W-:Y:S01]  /*45f0*/  ULDC UR7, c[0x0][0x9dc] ;  /* 0x0002770000077ab9 */ /* 0x000fe20000000800 */
[----:B------:R-:W-:Y:S01]  /*4600*/  ULDC UR6, c[0x0][0x988] ;  /* 0x0002620000067ab9 */ /* 0x000fe20000000800 */
[----:B------:R-:W-:-:S05]  /*4610*/  ULDC UR27, c[0x0][0x9e0] ;  /* 0x00027800001b7ab9 */ /* 0x000fca0000000800 */
.L_x_1923:
[----:B------:R-:W-:-:S04]  /*4620*/  UIADD3 UR38, UR38, 0x1, URZ ;  /* 0x0000000126267890 */ /* 0x000fc8000fffe03f */
[----:B------:R-:W-:-:S04]  /*4630*/  UISETP.NE.AND UP0, UPT, UR38, 0x2, UPT ;  /* 0x000000022600788c */ /* 0x000fc8000bf05270 */
[----:B------:R-:W-:Y:S02]  /*4640*/  USEL UR10, URZ, 0x1, UP0 ;  /* 0x000000013f0a7887 */ /* 0x000fe40008000000 */
[----:B------:R-:W-:Y:S02]  /*4650*/  USEL UR38, UR38, URZ, UP0 ;  /* 0x0000003f26267287 */ /* 0x000fe40008000000 */
[----:B------:R-:W-:Y:S01]  /*4660*/  ULOP3.LUT UR37, UR37, UR10, URZ, 0x3c, !UPT ;  /* 0x0000000a25257292 */ /* 0x000fe2000f8e3c3f */
[----:B0-2---:R-:W-:Y:S11]  /*4670*/  @!P0 BRA `(.L_x_1905) ;  /* 0x0000000000048947 */ /* 0x005ff60003800000 */
[----:B------:R-:W-:Y:S01]  /*4680*/  BPT.TRAP 0x1 ;  /* 0x000000040000795c */ /* 0x000fe20000300000 */
.L_x_1905:
[----:B------:R-:W0:Y:S01]  /*4690*/  S2UR UR26, SR_CgaCtaId ;  /* 0x00000000001a79c3 */ /* 0x000e220000008800 */
[----:B------:R-:W-:Y:S01]  /*46a0*/  UMOV UR10, 0x400 ;  /* 0x00000400000a7882 */ /* 0x000fe20000000000 */
[----:B------:R-:W-:-:S05]  /*46b0*/  IMAD.U32 R8, RZ, RZ, UR37 ;  /* 0x00000025ff087e24 */ /* 0x000fca000f8e00ff */
[----:B------:R-:W-:Y:S01]  /*46c0*/  SHF.L.U32 R8, R8, 0x1f, RZ ;  /* 0x0000001f08087819 */ /* 0x000fe200000006ff */
[----:B0-----:R-:W-:-:S04]  /*46d0*/  ULEA UR10, UR26, UR10, 0x18 ;  /* 0x0000000a1a0a7291 */ /* 0x001fc8000f8ec03f */
[----:B------:R-:W-:-:S09]  /*46e0*/  ULEA UR25, UR38, UR10, 0x3 ;  /* 0x0000000a26197291 */ /* 0x000fd2000f8e183f */
[----:B------:R0:W2:Y:S01]  /*46f0*/  SYNCS.PHASECHK.TRANS64.TRYWAIT P1, [UR25+0x22830], R8 ;  /* 0x02283008ff0075a7 */ /* 0x0000a20008020159 */
[----:B------:R-:W-:Y:S05]  /*4700*/  @!P0 BRA `(.L_x_1906) ;  /* 0x0000000000048947 */ /* 0x000fea0003800000 */
[----:B------:R-:W-:Y:S01]  /*4710*/  BPT.TRAP 0x1 ;  /* 0x000000040000795c */ /* 0x000fe20000300000 */
.L_x_1906:
[----:B--2---:R-:W-:Y:S05]  /*4720*/  @P1 BRA `(.L_x_1907) ;  /* 0x0000000000081947 */ /* 0x004fea0003800000 */
[----:B------:R-:W2:Y:S02]  /*4730*/  SYNCS.PHASECHK.TRANS64.TRYWAIT P1, [UR25+0x22830], R8 ;  /* 0x02283008ff0075a7 */ /* 0x000ea40008020159 */
[----:B--2---:R-:W-:Y:S05]  /*4740*/  @!P1 BRA `(.L_x_1908) ;  /* 0x000000f400509947 */ /* 0x004fea0003800000 */
.L_x_1907:
        /* <DEDUP_REMOVED lines=12> */
[----:B-1----:R-:W-:Y:S01]  /*4810*/  IADD3 R3, -R215, 0xb, RZ ;  /* 0x0000000bd7037810 */ /* 0x002fe20007ffe1ff */
        /* <DEDUP_REMOVED lines=13> */
.L_x_1909:
[----:B------:R-:W-:Y:S01]  /*48f0*/  ISETP.NE.AND P2, PT, R205, 0x1, PT ;  /* 0x00000001cd00780c */ /* 0x000fe20003f45270 */
[----:B------:R-:W-:Y:S01]  /*4900*/  VIADD R20, R22, UR41 ;  /* 0x0000002916147c36 */ /* 0x000fe20008000000 */
[----:B------:R-:W2:Y:S01]  /*4910*/  LDC R6, c[0x0][0x288] ;  /* 0x0000a200ff067b82 */ /* 0x000ea20000000800 */
[----:B------:R-:W-:Y:S01]  /*4920*/  UIADD3 UR10, UR25, 0x22840, URZ ;  /* 0x00022840190a7890 */ /* 0x000fe2000fffe03f */
[----:B------:R-:W-:Y:S01]  /*4930*/  IMAD R11, R7, -0x60, RZ ;  /* 0xffffffa0070b7824 */ /* 0x000fe200078e02ff */
[----:B------:R-:W-:Y:S02]  /*4940*/  LOP3.LUT P1, RZ, R16, 0x80000, RZ, 0xc0, !PT ;  /* 0x0008000010ff7812 */ /* 0x000fe4000782c0ff */
[----:B------:R-:W-:-:S06]  /*4950*/  UPRMT UR10, UR26, 0x654, UR10 ;  /* 0x000006541a0a7896 */ /* 0x000fcc000800000a */
[----:B------:R-:W3:Y:S08]  /*4960*/  @P2 LDC R5, c[0x0][0x44c] ;  /* 0x00011300ff052b82 */ /* 0x000ef00000000800 */
[----:B------:R-:W4:Y:S01]  /*4970*/  @P2 LDC R4, c[0x0][0x450] ;  /* 0x00011400ff042b82 */ /* 0x000f220000000800 */
[----:B------:R-:W-:Y:S01]  /*4980*/  SYNCS.ARRIVE.TRANS64.RED.A1T0 RZ, [UR10], RZ ;  /* 0x000000ffffff79a7 */ /* 0x000fe2000810040a */
[----:B------:R-:W-:Y:S01]  /*4990*/  ULOP3.LUT UR10, URZ, UR7, URZ, 0x33, !UPT ;  /* 0x000000073f0a7292 */ /* 0x000fe2000f8e333f */
[----:B---3--:R-:W-:-:S05]  /*49a0*/  @P2 IMAD.HI.U32 R5, R20, R5, RZ ;  /* 0x0000000514052227 */ /* 0x008fca00078e00ff */
[----:B----4-:R-:W-:Y:S01]  /*49b0*/  @P2 SHF.R.U32.HI R20, RZ, R4, R5 ;  /* 0x00000004ff142219 */ /* 0x010fe20000011605 */
[----:B------:R-:W-:-:S04]  /*49c0*/  VIADD R5, R11, 0x1 ;  /* 0x000000010b057836 */ /* 0x000fc80000000000 */
[----:B------:R-:W3:Y:S01]  /*49d0*/  SHFL.IDX PT, R21, R20, RZ, 0x1c1f ;  /* 0x001c1fff14157589 */ /* 0x000ee200000e0000 */
[----:B------:R-:W-:-:S05]  /*49e0*/  IMAD R5, R18, -0x2, R5 ;  /* 0xfffffffe12057824 */ /* 0x000fca00078e0205 */
[----:B--2---:R-:W-:-:S05]  /*49f0*/  IADD3 R5, R5, -R6, R17 ;  /* 0x8000000605057210 */ /* 0x004fca0007ffe011 */
[C---:B------:R-:W-:Y:S02]  /*4a00*/  VIADD R15, R5.reuse, UR27 ;  /* 0x0000001b050f7c36 */ /* 0x040fe40008000000 */
[----:B------:R-:W-:Y:S02]  /*4a10*/  VIADD R14, R5, UR10 ;  /* 0x0000000a050e7c36 */ /* 0x000fe40008000000 */
[----:B---3--:R-:W-:Y:S02]  /*4a20*/  IMAD.IADD R13, R15, 0x1, R21 ;  /* 0x000000010f0d7824 */ /* 0x008fe400078e0215 */
[----:B------:R-:W-:Y:S01]  /*4a30*/  IMAD.IADD R12, R21, 0x1, R14 ;  /* 0x00000001150c7824 */ /* 0x000fe200078e020e */
[----:B------:R-:W-:Y:S06]  /*4a40*/  @!P1 BRA `(.L_x_1910) ;  /* 0x0000000000589947 */ /* 0x000fec0003800000 */
[----:B------:R-:W-:Y:S01]  /*4a50*/  IADD3 R21, R17, -R6, R21 ;  /* 0x8000000611157210 */ /* 0x000fe20007ffe015 */
[----:B------:R-:W-:Y:S03]  /*4a60*/  BSSY B0, `(.L_x_1911) ;  /* 0x0000010000007945 */ /* 0x000fe60003800000 */
[----:B------:R-:W-:-:S13]  /*4a70*/  ISETP.GT.AND P1, PT, R21, -0x1, PT ;  /* 0xffffffff1500780c */ /* 0x000fda0003f24270 */
[----:B------:R-:W-:Y:S05]  /*4a80*/  @P1 BRA `(.L_x_1912) ;  /* 0x0000000000201947 */ /* 0x000fea0003800000 */
[----:B------:R-:W-:Y:S01]  /*4a90*/  IMAD.U32 R214, RZ, RZ, UR28 ;  /* 0x0000001cffd67e24 */ /* 0x000fe2000f8e00ff */
[----:B------:R-:W-:-:S04]  /*4aa0*/  LOP3.LUT R21, RZ, R21, RZ, 0x33, !PT ;  /* 0x00000015ff157212 */ /* 0x000fc800078e33ff */
[----:B------:R-:W-:-:S13]  /*4ab0*/  ISETP.NE.AND P1, PT, R214, 0x1, PT ;  /* 0x00000001d600780c */ /* 0x000fda0003f25270 */
[----:B------:R-:W2:Y:S02]  /*4ac0*/  @P1 LDC.64 R4, c[0x0][0x9e8] ;  /* 0x00027a00ff041b82 */ /* 0x000ea40000000a00 */
[----:B--2---:R-:W-:-:S05]  /*4ad0*/  @P1 IMAD.HI.U32 R4, R21, R4, RZ ;  /* 0x0000000415041227 */ /* 0x004fca00078e00ff */
[----:B------:R-:W-:-:S04]  /*4ae0*/  @P1 SHF.R.U32.HI R21, RZ, R5, R4 ;  /* 0x00000005ff151219 */ /* 0x000fc80000011604 */
[----:B------:R-:W-:Y:S01]  /*4af0*/  LOP3.LUT R21, RZ, R21, RZ, 0x33, !PT ;  /* 0x00000015ff157212 */ /* 0x000fe200078e33ff */
[----:B------:R-:W-:Y:S06]  /*4b00*/  BRA `(.L_x_1913) ;  /* 0x0000000000147947 */ /* 0x000fec0003800000 */
.L_x_1912:
[----:B------:R-:W-:-:S05]  /*4b10*/  IMAD.U32 R214, RZ, RZ, UR28 ;  /* 0x0000001cffd67e24 */ /* 0x000fca000f8e00ff */
[----:B------:R-:W-:-:S13]  /*4b20*/  ISETP.NE.AND P1, PT, R214, 0x1, PT ;  /* 0x00000001d600780c */ /* 0x000fda0003f25270 */
[----:B------:R-:W2:Y:S02]  /*4b30*/  @P1 LDC.64 R4, c[0x0][0x9e8] ;  /* 0x00027a00ff041b82 */ /* 0x000ea40000000a00 */
[----:B--2---:R-:W-:-:S05]  /*4b40*/  @P1 IMAD.HI.U32 R4, R21, R4, RZ ;  /* 0x0000000415041227 */ /* 0x004fca00078e00ff */
[----:B------:R-:W-:-:S07]  /*4b50*/  @P1 SHF.R.U32.HI R21, RZ, R5, R4 ;  /* 0x00000005ff151219 */ /* 0x000fce0000011604 */
.L_x_1913:
[----:B------:R-:W-:Y:S05]  /*4b60*/  BSYNC B0 ;  /* 0x0000000000007941 */ /* 0x000fea0003800000 */
.L_x_1911:
[----:B------:R-:W-:-:S04]  /*4b70*/  IMAD R4, R18, -0x2, R11 ;  /* 0xfffffffe12047824 */ /* 0x000fc800078e020b */
[----:B------:R-:W-:-:S05]  /*4b80*/  IMAD R4, R21, R214, R4 ;  /* 0x000000d615047224 */ /* 0x000fca00078e0204 */
[----:B------:R-:W-:Y:S02]  /*4b90*/  VIADDMNMX R13, R4, R214, R13, PT ;  /* 0x000000d6040d7246 */ /* 0x000fe4000380010d */
[----:B------:R-:W-:-:S07]  /*4ba0*/  VIMNMX R12, R12, R4, !PT ;  /* 0x000000040c0c7248 */ /* 0x000fce0007fe0100 */
.L_x_1910:
[C---:B------:R-:W-:Y:S02]  /*4bb0*/  ISETP.GE.AND P2, PT, R11.reuse, 0x1, PT ;  /* 0x000000010b00780c */ /* 0x040fe40003f46270 */
[----:B------:R-:W-:Y:S02]  /*4bc0*/  LOP3.LUT R16, R16, 0xfffbffff, RZ, 0xc0, !PT ;  /* 0xfffbffff10107812 */ /* 0x000fe400078ec0ff */
[C---:B------:R-:W-:Y:S02]  /*4bd0*/  ISETP.GE.AND P1, PT, R11.reuse, 0x2, PT ;  /* 0x000000020b00780c */ /* 0x040fe40003f26270 */
[----:B------:R-:W-:Y:S02]  /*4be0*/  ISETP.GT.AND P3, PT, R12, RZ, !P2 ;  /* 0x000000ff0c00720c */ /* 0x000fe40005764270 */
[----:B------:R-:W-:Y:S02]  /*4bf0*/  ISETP.GE.AND P4, PT, R11, 0x9, PT ;  /* 0x000000090b00780c */ /* 0x000fe40003f86270 */
[----:B------:R-:W-:-:S03]  /*4c00*/  ISETP.LT.OR P3, PT, R13, 0x1, P3 ;  /* 0x000000010d00780c */ /* 0x000fc60001f61670 */
[----:B------:R-:W-:Y:S02]  /*4c10*/  @P2 LOP3.LUT R16, R16, 0x40000, RZ, 0xfc, !PT ;  /* 0x0004000010102812 */ /* 0x000fe400078efcff */
[----:B------:R-:W-:Y:S02]  /*4c20*/  ISETP.GT.AND P2, PT, R12, 0x1, !P1 ;  /* 0x000000010c00780c */ /* 0x000fe40004f44270 */
[----:B------:R-:W-:Y:S02]  /*4c30*/  FSEL R152, R152, -INF , !P3 ;  /* 0xff80000098987808 */ /* 0x000fe40005800000 */
[----:B------:R-:W-:Y:S02]  /*4c40*/  ISETP.LT.OR P2, PT, R13, 0x2, P2 ;  /* 0x000000020d00780c */ /* 0x000fe40001741670 */
[----:B------:R-:W-:Y:S02]  /*4c50*/  ISETP.GE.AND P3, PT, R11, 0xa, PT ;  /* 0x0000000a0b00780c */ /* 0x000fe40003f66270 */
[----:B------:R-:W-:-:S02]  /*4c60*/  LOP3.LUT R16, R16, 0xfffffffd, RZ, 0xc0, !PT ;  /* 0xfffffffd10107812 */ /* 0x000fc400078ec0ff */
[----:B------:R-:W-:Y:S02]  /*4c70*/  FSEL R153, R153, -INF , !P2 ;  /* 0xff80000099997808 */ /* 0x000fe40005000000 */
[----:B------:R-:W-:Y:S02]  /*4c80*/  ISETP.GT.AND P2, PT, R12, 0x8, !P4 ;  /* 0x000000080c00780c */ /* 0x000fe40006744270 */
[----:B------:R-:W-:Y:S02]  /*4c90*/  @P4 LOP3.LUT R16, R16, 0x2, RZ, 0xfc, !PT ;  /* 0x0000000210104812 */ /* 0x000fe400078efcff */
[----:B------:R-:W-:Y:S02]  /*4ca0*/  ISETP.LT.OR P2, PT, R13, 0x9, P2 ;  /* 0x000000090d00780c */ /* 0x000fe40001741670 */
[----:B------:R-:W-:Y:S02]  /*4cb0*/  LOP3.LUT R16, R16, 0xfffffffb, RZ, 0xc0, !PT ;  /* 0xfffffffb10107812 */ /* 0x000fe400078ec0ff */
[----:B------:R-:W-:-:S02]  /*4cc0*/  FSEL R156, R156, -INF , !P2 ;  /* 0xff8000009c9c7808 */ /* 0x000fc40005000000 */
[----:B------:R-:W-:Y:S02]  /*4cd0*/  @P3 LOP3.LUT R16, R16, 0x4, RZ, 0xfc, !PT ;  /* 0x0000000410103812 */ /* 0x000fe400078efcff */
[----:B------:R-:W-:Y:S02]  /*4ce0*/  ISETP.GT.AND P2, PT, R12, 0x9, !P3 ;  /* 0x000000090c00780c */ /* 0x000fe40005f44270 */
[----:B------:R-:W-:Y:S02]  /*4cf0*/  ISETP.GE.AND P3, PT, R11, 0x11, PT ;  /* 0x000000110b00780c */ /* 0x000fe40003f66270 */
[----:B------:R-:W-:Y:S02]  /*4d00*/  ISETP.LT.OR P2, PT, R13, 0xa, P2 ;  /* 0x0000000a0d00780c */ /* 0x000fe40001741670 */
[----:B------:R-:W-:Y:S02]  /*4d10*/  LOP3.LUT R16, R16, 0xfffffff7, RZ, 0xc0, !PT ;  /* 0xfffffff710107812 */ /* 0x000fe400078ec0ff */
[----:B------:R-:W-:-:S02]  /*4d20*/  FSEL R157, R157, -INF , !P2 ;  /* 0xff8000009d9d7808 */ /* 0x000fc40005000000 */
[----:B------:R-:W-:-:S04]  /*4d30*/  ISETP.GT.AND P2, PT, R12, 0x10, !P3 ;  /* 0x000000100c00780c */ /* 0x000fc80005f44270 */
[----:B------:R-:W-:Y:S02]  /*4d40*/  ISETP.LT.OR P2, PT, R13, 0x11, P2 ;  /* 0x000000110d00780c */ /* 0x000fe40001741670 */
[----:B------:R-:W-:Y:S02]  /*4d50*/  @P3 LOP3.LUT R16, R16, 0x8, RZ, 0xfc, !PT ;  /* 0x0000000810103812 */ /* 0x000fe400078efcff */
[----:B------:R-:W-:Y:S02]  /*4d60*/  ISETP.GE.AND P3, PT, R11, 0x12, PT ;  /* 0x000000120b00780c */ /* 0x000fe40003f66270 */
[----:B------:R-:W-:Y:S02]  /*4d70*/  LOP3.LUT R16, R16, 0xffffffef, RZ, 0xc0, !PT ;  /* 0xffffffef10107812 */ /* 0x000fe400078ec0ff */
[----:B------:R-:W-:Y:S02]  /*4d80*/  FSEL R160, R160, -INF , !P2 ;  /* 0xff800000a0a07808 */ /* 0x000fe40005000000 */
[----:B------:R-:W-:-:S04]  /*4d90*/  ISETP.GT.AND P2, PT, R12, 0x11, !P3 ;  /* 0x000000110c00780c */ /* 0x000fc80005f44270 */
[----:B------:R-:W-:-:S03]  /*4da0*/  ISETP.LT.OR P2, PT, R13, 0x12, P2 ;  /* 0x000000120d00780c */ /* 0x000fc60001741670 */
        /* <DEDUP_REMOVED lines=68> */
[----:B------:R-:W-:Y:S02]  /*51f0*/  FSEL R184, R184, -INF , !P2 ;  /* 0xff800000b8b87808 */ /* 0x000fe40005000000 */
[----:B------:R-:W-:Y:S02]  /*5200*/  LOP3.LUT R16, R16, 0xffffffbf, RZ, 0xc0, !PT ;  /* 0xffffffbf10107812 */ /* 0x000fe400078ec0ff */
[----:B------:R-:W-:-:S04]  /*5210*/  ISETP.GT.AND P2, PT, R12, 0x41, !P3 ;  /* 0x000000410c00780c */ /* 0x000fc80005f44270 */
[----:B------:R-:W-:-:S03]  /*5220*/  ISETP.LT.OR P2, PT, R13, 0x42, P2 ;  /* 0x000000420d00780c */ /* 0x000fc60001741670 */
[----:B------:R-:W-:Y:S02]  /*5230*/  @P3 LOP3.LUT R16, R16, 0x40, RZ, 0xfc, !PT ;  /* 0x0000004010103812 */ /* 0x000fe400078efcff */
[----:B------:R-:W-:Y:S02]  /*5240*/  ISETP.GE.AND P3, PT, R11, 0x49, PT ;  /* 0x000000490b00780c */ /* 0x000fe40003f66270 */
[----:B------:R-:W-:Y:S02]  /*5250*/  FSEL R185, R185, -INF , !P2 ;  /* 0xff800000b9b97808 */ /* 0x000fe40005000000 */
[----:B------:R-:W-:Y:S02]  /*5260*/  ISETP.GT.AND P2, PT, R12, 0x48, !P3 ;  /* 0x000000480c00780c */ /* 0x000fe40005f44270 */
[----:B------:R-:W-:Y:S02]  /*5270*/  LOP3.LUT R16, R16, 0xffffffdf, RZ, 0xc0, !PT ;  /* 0xffffffdf10107812 */ /* 0x000fe400078ec0ff */
[----:B------:R-:W-:-:S04]  /*5280*/  ISETP.LT.OR P2, PT, R13, 0x49, P2 ;  /* 0x000000490d00780c */ /* 0x000fc80001741670 */
[----:B------:R-:W-:Y:S02]  /*5290*/  FSEL R188, R188, -INF , !P2 ;  /* 0xff800000bcbc7808 */ /* 0x000fe40005000000 */
[----:B------:R-:W-:Y:S02]  /*52a0*/  ISETP.GE.AND P2, PT, R11, 0x4a, PT ;  /* 0x0000004a0b00780c */ /* 0x000fe40003f46270 */
[----:B------:R-:W-:Y:S02]  /*52b0*/  @P3 LOP3.LUT R16, R16, 0x20, RZ, 0xfc, !PT ;  /* 0x0000002010103812 */ /* 0x000fe400078efcff */
[----:B------:R-:W-:Y:S02]  /*52c0*/  ISETP.GT.AND P3, PT, R12, 0x49, !P2 ;  /* 0x000000490c00780c */ /* 0x000fe40005764270 */
[----:B------:R-:W-:Y:S02]  /*52d0*/  LOP3.LUT R16, R16, 0xfffffffe, RZ, 0xc0, !PT ;  /* 0xfffffffe10107812 */ /* 0x000fe400078ec0ff */
[----:B------:R-:W-:-:S04]  /*52e0*/  ISETP.LT.OR P3, PT, R13, 0x4a, P3 ;  /* 0x0000004a0d00780c */ /* 0x000fc80001f61670 */
        /* <DEDUP_REMOVED lines=13> */
[----:B------:R-:W-:-:S13]  /*53c0*/  ISETP.GE.AND P6, PT, R11, 0x5a, PT ;  /* 0x0000005a0b00780c */ /* 0x000fda0003fc6270 */
[----:B------:R-:W-:Y:S02]  /*53d0*/  @P6 LOP3.LUT R16, R16, 0x1, RZ, 0xfc, !PT ;  /* 0x0000000110106812 */ /* 0x000fe400078efcff */
[----:B------:R-:W-:-:S04]  /*53e0*/  ISETP.GT.AND P6, PT, R12, 0x59, !P6 ;  /* 0x000000590c00780c */ /* 0x000fc800077c4270 */
[----:B------:R-:W-:Y:S02]  /*53f0*/  ISETP.LT.OR P6, PT, R13, 0x5a, P6 ;  /* 0x0000005a0d00780c */ /* 0x000fe400037c1670 */
[----:B------:R-:W2:Y:S02]  /*5400*/  SHFL.IDX PT, R13, R20, 0x1, 0x1c1f ;  /* 0x003c1f00140d7f89 */ /* 0x000ea400000e0000 */
[----:B------:R-:W-:Y:S02]  /*5410*/  FSEL R197, R197, -INF , !P6 ;  /* 0xff800000c5c57808 */ /* 0x000fe40007000000 */
[----:B------:R-:W-:Y:S01]  /*5420*/  LOP3.LUT P6, RZ, R16, 0x80000, RZ, 0xc0, !PT ;  /* 0x0008000010ff7812 */ /* 0x000fe200078cc0ff */
[--C-:B--2---:R-:W-:Y:S02]  /*5430*/  IMAD.IADD R15, R15, 0x1, R13.reuse ;  /* 0x000000010f0f7824 */ /* 0x104fe400078e020d */
[----:B------:R-:W-:-:S10]  /*5440*/  IMAD.IADD R14, R14, 0x1, R13 ;  /* 0x000000010e0e7824 */ /* 0x000fd400078e020d */
[----:B------:R-:W-:Y:S05]  /*5450*/  @!P6 BRA `(.L_x_1914) ;  /* 0x000000000058e947 */ /* 0x000fea0003800000 */
        /* <DEDUP_REMOVED lines=12> */
.L_x_1916:
[----:B------:R-:W-:-:S05]  /*5520*/  IMAD.U32 R12, RZ, RZ, UR28 ;  /* 0x0000001cff0c7e24 */ /* 0x000fca000f8e00ff */
[----:B------:R-:W-:-:S13]  /*5530*/  ISETP.NE.AND P6, PT, R12, 0x1, PT ;  /* 0x000000010c00780c */ /* 0x000fda0003fc5270 */
[----:B------:R-:W2:Y:S02]  /*5540*/  @P6 LDC.64 R4, c[0x0][0x9e8] ;  /* 0x00027a00ff046b82 */ /* 0x000ea40000000a00 */
[----:B--2---:R-:W-:-:S05]  /*5550*/  @P6 IMAD.HI.U32 R4, R13, R4, RZ ;  /* 0x000000040d046227 */ /* 0x004fca00078e00ff */
[----:B------:R-:W-:-:S07]  /*5560*/  @P6 SHF.R.U32.HI R13, RZ, R5, R4 ;  /* 0x00000005ff0d6219 */ /* 0x000fce0000011604 */
.L_x_1917:
[----:B------:R-:W-:Y:S05]  /*5570*/  BSYNC B0 ;  /* 0x0000000000007941 */ /* 0x000fea0003800000 */
.L_x_1915:
[----:B------:R-:W-:-:S04]  /*5580*/  IMAD R11, R18, -0x2, R11 ;  /* 0xfffffffe120b7824 */ /* 0x000fc800078e020b */
[----:B------:R-:W-:-:S05]  /*5590*/  IMAD R13, R13, R12, R11 ;  /* 0x0000000c0d0d7224 */ /* 0x000fca00078e020b */
[----:B------:R-:W-:Y:S02]  /*55a0*/  VIADDMNMX R15, R13, R12, R15, PT ;  /* 0x0000000c0d0f7246 */ /* 0x000fe4000380010f */
[----:B------:R-:W-:-:S07]  /*55b0*/  VIMNMX R14, R14, R13, !PT ;  /* 0x0000000d0e0e7248 */ /* 0x000fce0007fe0100 */
.L_x_1914:
[----:B------:R-:W-:Y:S02]  /*55c0*/  ISETP.GT.AND P1, PT, R14, 0x1, !P1 ;  /* 0x000000010e00780c */ /* 0x000fe40004f24270 */
[----:B------:R-:W-:Y:S02]  /*55d0*/  LOP3.LUT P6, RZ, R16, 0x10000, RZ, 0xc0, !PT ;  /* 0x0001000010ff7812 */ /* 0x000fe400078cc0ff */
[----:B------:R-:W-:Y:S02]  /*55e0*/  ISETP.LT.OR P1, PT, R15, 0x2, P1 ;  /* 0x000000020f00780c */ /* 0x000fe40000f21670 */
[----:B------:R-:W-:Y:S02]  /*55f0*/  FMNMX.FTZ R4, R152, R9, !PT ;  /* 0x0000000998047209 */ /* 0x000fe40007810000 */
[----:B------:R-:W-:Y:S02]  /*5600*/  FSEL R155, R155, -INF , !P1 ;  /* 0xff8000009b9b7808 */ /* 0x000fe40004800000 */
[----:B------:R-:W-:-:S02]  /*5610*/  LOP3.LUT P1, RZ, R16, 0x2, RZ, 0xc0, !PT ;  /* 0x0000000210ff7812 */ /* 0x000fc4000782c0ff */
[----:B------:R-:W-:Y:S02]  /*5620*/  FMNMX.FTZ R5, R153, R4, !PT ;  /* 0x0000000499057209 */ /* 0x000fe40007810000 */
[----:B------:R-:W-:Y:S02]  /*5630*/  ISETP.GT.AND P1, PT, R14, 0x8, !P1 ;  /* 0x000000080e00780c */ /* 0x000fe40004f24270 */
[----:B------:R-:W-:Y:S02]  /*5640*/  FMNMX.FTZ R4, R156, R5, !PT ;  /* 0x000000059c047209 */ /* 0x000fe40007810000 */
[----:B------:R-:W-:Y:S02]  /*5650*/  ISETP.LT.OR P1, PT, R15, 0x9, P1 ;  /* 0x000000090f00780c */ /* 0x000fe40000f21670 */
[----:B------:R-:W-:Y:S02]  /*5660*/  FMNMX.FTZ R5, R157, R4, !PT ;  /* 0x000000049d057209 */ /* 0x000fe40007810000 */
[----:B------:R-:W-:-:S02]  /*5670*/  FSEL R158, R158, -INF , !P1 ;  /* 0xff8000009e9e7808 */ /* 0x000fc40004800000 */
[----:B------:R-:W-:Y:S02]  /*5680*/  LOP3.LUT P1, RZ, R16, 0x4, RZ, 0xc0, !PT ;  /* 0x0000000410ff7812 */ /* 0x000fe4000782c0ff */
[----:B------:R-:W-:Y:S02]  /*5690*/  FMNMX.FTZ R4, R160, R5, !PT ;  /* 0x00000005a0047209 */ /* 0x000fe40007810000 */
[----:B------:R-:W-:Y:S02]  /*56a0*/  ISETP.GT.AND P1, PT, R14, 0x9, !P1 ;  /* 0x000000090e00780c */ /* 0x000fe40004f24270 */
[----:B------:R-:W-:Y:S02]  /*56b0*/  FMNMX.FTZ R5, R161, R4, !PT ;  /* 0x00000004a1057209 */ /* 0x000fe40007810000 */
[----:B------:R-:W-:Y:S02]  /*56c0*/  ISETP.LT.OR P1, PT, R15, 0xa, P1 ;  /* 0x0000000a0f00780c */ /* 0x000fe40000f21670 */
[----:B------:R-:W-:-:S02]  /*56d0*/  FMNMX.FTZ R4, R164, R5, !PT ;  /* 0x00000005a4047209 */ /* 0x000fc40007810000 */
[----:B------:R-:W-:Y:S02]  /*56e0*/  FSEL R159, R159, -INF , !P1 ;  /* 0xff8000009f9f7808 */ /* 0x000fe40004800000 */
[----:B------:R-:W-:Y:S02]  /*56f0*/  LOP3.LUT P1, RZ, R16, 0x8, RZ, 0xc0, !PT ;  /* 0x0000000810ff7812 */ /* 0x000fe4000782c0ff */
[----:B------:R-:W-:Y:S02]  /*5700*/  FMNMX.FTZ R5, R165, R4, !PT ;  /* 0x00000004a5057209 */ /* 0x000fe40007810000 */
[----:B------:R-:W-:Y:S02]  /*5710*/  ISETP.GT.AND P1, PT, R14, 0x10, !P1 ;  /* 0x000000100e00780c */ /* 0x000fe40004f24270 */
[----:B------:R-:W-:Y:S02]  /*5720*/  FMNMX.FTZ R4, R168, R5, !PT ;  /* 0x00000005a8047209 */ /* 0x000fe40007810000 */
[----:B------:R-:W-:-:S02]  /*5730*/  ISETP.LT.OR P1, PT, R15, 0x11, P1 ;  /* 0x000000110f00780c */ /* 0x000fc40000f21670 */
[----:B------:R-:W-:Y:S02]  /*5740*/  FMNMX.FTZ R5, R169, R4, !PT ;  /* 0x00000004a9057209 */ /* 0x000fe40007810000 */
[----:B------:R-:W-:Y:S02]  /*5750*/  FSEL R162, R162, -INF , !P1 ;  /* 0xff800000a2a27808 */ /* 0x000fe40004800000 */
[----:B------:R-:W-:Y:S02]  /*5760*/  LOP3.LUT P1, RZ, R16, 0x10, RZ, 0xc0, !PT ;  /* 0x0000001010ff7812 */ /* 0x000fe4000782c0ff */
[----:B------:R-:W-:Y:S02]  /*5770*/  FMNMX.FTZ R4, R172, R5, !PT ;  /* 0x00000005ac047209 */ /* 0x000fe40007810000 */
[----:B------:R-:W-:Y:S02]  /*5780*/  ISETP.GT.AND P1, PT, R14, 0x11, !P1 ;  /* 0x000000110e00780c */ /* 0x000fe40004f24270 */
[----:B------:R-:W-:-:S02]  /*5790*/  FMNMX.FTZ R5, R173, R4, !PT ;  /* 0x00000004ad057209 */ /* 0x000fc40007810000 */
[----:B------:R-:W-:Y:S02]  /*57a0*/  ISETP.LT.OR P1, PT, R15, 0x12, P1 ;  /* 0x000000120f00780c */ /* 0x000fe40000f21670 */
[----:B------:R-:W-:Y:S02]  /*57b0*/  FMNMX.FTZ R4, R176, R5, !PT ;  /* 0x00000005b0047209 */ /* 0x000fe40007810000 */
[----:B------:R-:W-:Y:S02]  /*57c0*/  FSEL R163, R163, -INF , !P1 ;  /* 0xff800000a3a37808 */ /* 0x000fe40004800000 */
[----:B------:R-:W-:Y:S02]  /*57d0*/  LOP3.LUT P1, RZ, R16, 0x20000, RZ, 0xc0, !PT ;  /* 0x0002000010ff7812 */ /* 0x000fe4000782c0ff */
[----:B------:R-:W-:Y:S02]  /*57e0*/  FMNMX.FTZ R5, R177, R4, !PT ;  /* 0x00000004b1057209 */ /* 0x000fe40007810000 */
[----:B------:R-:W-:-:S02]  /*57f0*/  ISETP.GT.AND P1, PT, R14, 0x18, !P1 ;  /* 0x000000180e00780c */ /* 0x000fc40004f24270 */
[----:B------:R-:W-:Y:S02]  /*5800*/  FMNMX.FTZ R4, R180, R5, !PT ;  /* 0x00000005b4047209 */ /* 0x000fe40007810000 */
[----:B------:R-:W-:Y:S02]  /*5810*/  ISETP.LT.OR P1, PT, R15, 0x19, P1 ;  /* 0x000000190f00780c */ /* 0x000fe40000f21670 */
[----:B------:R-:W-:Y:S02]  /*5820*/  FMNMX.FTZ R5, R181, R4, !PT ;  /* 0x00000004b5057209 */ /* 0x000fe40007810000 */
[----:B------:R-:W-:Y:S02]  /*5830*/  FSEL R166, R166, -INF , !P1 ;  /* 0xff800000a6a67808 */ /* 0x000fe40004800000 */
        /* <DEDUP_REMOVED lines=12> */
[----:B------:R-:W-:Y:S02]  /*5900*/  LOP3.LUT P1, RZ, R16, 0x4000, RZ, 0xc0, !PT ;  /* 0x0000400010ff7812 */ /* 0x000fe4000782c0ff */
[----:B------:R-:W-:-:S02]  /*5910*/  FMNMX.FTZ R5, R193, R4, !PT ;  /* 0x00000004c1057209 */ /* 0x000fc40007810000 */
[----:B------:R-:W-:Y:S02]  /*5920*/  ISETP.GT.AND P1, PT, R14, 0x21, !P1 ;  /* 0x000000210e00780c */ /* 0x000fe40004f24270 */
[----:B------:R-:W-:Y:S02]  /*5930*/  FMNMX.FTZ R4, R196, R5, !PT ;  /* 0x00000005c4047209 */ /* 0x000fe40007810000 */
[----:B------:R-:W-:Y:S02]  /*5940*/  ISETP.LT.OR P1, PT, R15, 0x22, P1 ;  /* 0x000000220f00780c */ /* 0x000fe40000f21670 */
[----:B------:R-:W-:Y:S02]  /*5950*/  FMNMX.FTZ R5, R197, R4, !PT ;  /* 0x00000004c5057209 */ /* 0x000fe40007810000 */
[----:B------:R-:W-:Y:S02]  /*5960*/  FSEL R171, R171, -INF , !P1 ;  /* 0xff800000abab7808 */ /* 0x000fe40004800000 */
[C---:B------:R-:W-:Y:S01]  /*5970*/  LOP3.LUT P1, RZ, R16.reuse, 0x2000, RZ, 0xc0, !PT ;  /* 0x0000200010ff7812 */ /* 0x040fe2000782c0ff */
[----:B------:R-:W2:Y:S01]  /*5980*/  SHFL.BFLY PT, R4, R5, 0x2, 0x1f ;  /* 0x0c401f0005047f89 */ /* 0x000ea200000e0000 */
[----:B------:R-:W-:-:S02]  /*5990*/  LOP3.LUT P6, RZ, R16, 0x20, RZ, 0xc0, !PT ;  /* 0x0000002010ff7812 */ /* 0x000fc400078cc0ff */
[C---:B------:R-:W-:Y:S02]  /*59a0*/  ISETP.GT.AND P1, PT, R14.reuse, 0x28, !P1 ;  /* 0x000000280e00780c */ /* 0x040fe40004f24270 */
[----:B------:R-:W-:Y:S02]  /*59b0*/  ISETP.GT.AND P2, PT, R14, 0x49, !P2 ;  /* 0x000000490e00780c */ /* 0x000fe40005744270 */
[C---:B------:R-:W-:Y:S02]  /*59c0*/  ISETP.LT.OR P1, PT, R15.reuse, 0x29, P1 ;  /* 0x000000290f00780c */ /* 0x040fe40000f21670 */
[----:B------:R-:W-:Y:S02]  /*59d0*/  ISETP.LT.OR P2, PT, R15, 0x4a, P2 ;  /* 0x0000004a0f00780c */ /* 0x000fe40001741670 */
[----:B------:R-:W-:Y:S02]  /*59e0*/  FSEL R174, R174, -INF , !P1 ;  /* 0xff800000aeae7808 */ /* 0x000fe40004800000 */
[----:B------:R-:W-:-:S02]  /*59f0*/  LOP3.LUT P1, RZ, R16, 0x1000, RZ, 0xc0, !PT ;  /* 0x0000100010ff7812 */ /* 0x000fc4000782c0ff */
[C---:B------:R-:W-:Y:S02]  /*5a00*/  ISETP.GT.AND P3, PT, R14.reuse, 0x50, !P3 ;  /* 0x000000500e00780c */ /* 0x040fe40005f64270 */
[----:B------:R-:W-:Y:S02]  /*5a10*/  ISETP.GT.AND P1, PT, R14, 0x29, !P1 ;  /* 0x000000290e00780c */ /* 0x000fe40004f24270 */
[----:B------:R-:W-:Y:S02]  /*5a20*/  FSEL R191, R191, -INF , !P2 ;  /* 0xff800000bfbf7808 */ /* 0x000fe40005000000 */
[C---:B------:R-:W-:Y:S02]  /*5a30*/  ISETP.LT.OR P1, PT, R15.reuse, 0x2a, P1 ;  /* 0x0000002a0f00780c */ /* 0x040fe40000f21670 */
[----:B------:R-:W-:Y:S02]  /*5a40*/  ISETP.LT.OR P3, PT, R15, 0x51, P3 ;  /* 0x000000510f00780c */ /* 0x000fe40001f61670 */
[----:B------:R-:W-:-:S02]  /*5a50*/  FSEL R175, R175, -INF , !P1 ;  /* 0xff800000afaf7808 */ /* 0x000fc40004800000 */
[----:B------:R-:W-:Y:S02]  /*5a60*/  LOP3.LUT P1, RZ, R16, 0x800, RZ, 0xc0, !PT ;  /* 0x0000080010ff7812 */ /* 0x000fe4000782c0ff */
[----:B--2---:R-:W-:Y:S02]  /*5a70*/  FMNMX.FTZ R20, R5, R4, !PT ;  /* 0x0000000405147209 */ /* 0x004fe40007810000 */
[C---:B------:R-:W-:Y:S02]  /*5a80*/  ISETP.GT.AND P1, PT, R14.reuse, 0x30, !P1 ;  /* 0x000000300e00780c */ /* 0x040fe40004f24270 */
[----:B------:R-:W-:Y:S01]  /*5a90*/  ISETP.GT.AND P4, PT, R14, 0x51, !P4 ;  /* 0x000000510e00780c */ /* 0x000fe20006784270 */
[----:B------:R-:W2:Y:S01]  /*5aa0*/  SHFL.BFLY PT, R11, R20, 0x1, 0x1f ;  /* 0x0c201f00140b7f89 */ /* 0x000ea200000e0000 */
[----:B------:R-:W-:Y:S02]  /*5ab0*/  ISETP.LT.OR P1, PT, R15, 0x31, P1 ;  /* 0x000000310f00780c */ /* 0x000fe40000f21670 */
[----:B------:R-:W-:-:S02]  /*5ac0*/  FSEL R194, R194, -INF , !P3 ;  /* 0xff800000c2c27808 */ /* 0x000fc40005800000 */
[----:B------:R-:W-:Y:S02]  /*5ad0*/  FSEL R178, R178, -INF , !P1 ;  /* 0xff800000b2b27808 */ /* 0x000fe40004800000 */
[----:B------:R-:W-:Y:S02]  /*5ae0*/  LOP3.LUT P1, RZ, R16, 0x400, RZ, 0xc0, !PT ;  /* 0x0000040010ff7812 */ /* 0x000fe4000782c0ff */
[C---:B------:R-:W-:Y:S02]  /*5af0*/  ISETP.GT.AND P5, PT, R14.reuse, 0x58, !P5 ;  /* 0x000000580e00780c */ /* 0x040fe40006fa4270 */
[----:B------:R-:W-:Y:S02]  /*5b00*/  ISETP.GT.AND P1, PT, R14, 0x31, !P1 ;  /* 0x000000310e00780c */ /* 0x000fe40004f24270 */
[C---:B------:R-:W-:Y:S02]  /*5b10*/  ISETP.LT.OR P4, PT, R15.reuse, 0x52, P4 ;  /* 0x000000520f00780c */ /* 0x040fe40002781670 */
[----:B------:R-:W-:-:S02]  /*5b20*/  ISETP.LT.OR P1, PT, R15, 0x32, P1 ;  /* 0x000000320f00780c */ /* 0x000fc40000f21670 */
[----:B------:R-:W-:Y:S02]  /*5b30*/  ISETP.LT.OR P5, PT, R15, 0x59, P5 ;  /* 0x000000590f00780c */ /* 0x000fe40002fa1670 */
[----:B------:R-:W-:Y:S02]  /*5b40*/  FSEL R179, R179, -INF , !P1 ;  /* 0xff800000b3b37808 */ /* 0x000fe40004800000 */
[----:B------:R-:W-:Y:S02]  /*5b50*/  LOP3.LUT P1, RZ, R16, 0x200, RZ, 0xc0, !PT ;  /* 0x0000020010ff7812 */ /* 0x000fe4000782c0ff */
[----:B------:R-:W-:Y:S02]  /*5b60*/  FSEL R195, R195, -INF , !P4 ;  /* 0xff800000c3c37808 */ /* 0x000fe40006000000 */
[----:B------:R-:W-:Y:S02]  /*5b70*/  ISETP.GT.AND P1, PT, R14, 0x38, !P1 ;  /* 0x000000380e00780c */ /* 0x000fe40004f24270 */
[----:B--2---:R-:W-:-:S02]  /*5b80*/  FMNMX.FTZ R4, R20, R11, !PT ;  /* 0x0000000b14047209 */ /* 0x004fc40007810000 */
[----:B------:R-:W-:Y:S02]  /*5b90*/  ISETP.LT.OR P1, PT, R15, 0x39, P1 ;  /* 0x000000390f00780c */ /* 0x000fe40000f21670 */
[----:B------:R-:W-:Y:S01]  /*5ba0*/  FSEL R198, R198, -INF , !P5 ;  /* 0xff800000c6c67808 */ /* 0x000fe20006800000 */
[----:B------:R-:W-:Y:S01]  /*5bb0*/  FMUL.FTZ R12, R4, UR6 ;  /* 0x00000006040c7c20 */ /* 0x000fe20008410000 */
[----:B------:R-:W-:Y:S02]  /*5bc0*/  FSEL R182, R182, -INF , !P1 ;  /* 0xff800000b6b67808 */ /* 0x000fe40004800000 */
[----:B------:R-:W-:-:S04]  /*5bd0*/  LOP3.LUT P1, RZ, R16, 0x100, RZ, 0xc0, !PT ;  /* 0x0000010010ff7812 */ /* 0x000fc8000782c0ff */
[----:B------:R-:W-:-:S04]  /*5be0*/  ISETP.GT.AND P1, PT, R14, 0x39, !P1 ;  /* 0x000000390e00780c */ /* 0x000fc80004f24270 */
[----:B------:R-:W-:-:S04]  /*5bf0*/  ISETP.LT.OR P1, PT, R15, 0x3a, P1 ;  /* 0x0000003a0f00780c */ /* 0x000fc80000f21670 */
        /* <DEDUP_REMOVED lines=9> */
[----:B------:R-:W-:Y:S02]  /*5c90*/  ISETP.GT.AND P1, PT, R14, 0x48, !P6 ;  /* 0x000000480e00780c */ /* 0x000fe40007724270 */
[----:B------:R-:W-:Y:S02]  /*5ca0*/  LOP3.LUT P6, RZ, R16, 0x40000, RZ, 0xc0, !PT ;  /* 0x0004000010ff7812 */ /* 0x000fe400078cc0ff */
[----:B------:R-:W-:-:S04]  /*5cb0*/  ISETP.LT.OR P1, PT, R15, 0x49, P1 ;  /* 0x000000490f00780c */ /* 0x000fc80000f21670 */
[----:B------:R-:W-:Y:S02]  /*5cc0*/  FSEL R190, R190, -INF , !P1 ;  /* 0xff800000bebe7808 */ /* 0x000fe40004800000 */
[----:B------:R-:W-:Y:S02]  /*5cd0*/  ISETP.GT.AND P1, PT, R14, RZ, !P6 ;  /* 0x000000ff0e00720c */ /* 0x000fe40007724270 */
[----:B------:R-:W-:Y:S02]  /*5ce0*/  LOP3.LUT P6, RZ, R16, 0x1, RZ, 0xc0, !PT ;  /* 0x0000000110ff7812 */ /* 0x000fe400078cc0ff */
[----:B------:R-:W-:Y:S02]  /*5cf0*/  ISETP.LT.OR P1, PT, R15, 0x1, P1 ;  /* 0x000000010f00780c */ /* 0x000fe40000f21670 */
[----:B------:R-:W-:Y:S02]  /*5d00*/  ISETP.GT.AND P2, PT, R14, 0x59, !P6 ;  /* 0x000000590e00780c */ /* 0x000fe40007744270 */
[----:B------:R-:W-:-:S02]  /*5d10*/  FSEL R11, R154, -INF , !P1 ;  /* 0xff8000009a0b7808 */ /* 0x000fc40004800000 */
[----:B------:R-:W-:Y:S02]  /*5d20*/  FSETP.NEU.FTZ.AND P1, PT, R4, -INF , PT ;  /* 0xff8000000400780b */ /* 0x000fe40003f3d000 */
[----:B------:R-:W-:Y:S02]  /*5d30*/  FMNMX.FTZ R20, R11, R10, !PT ;  /* 0x0000000a0b147209 */ /* 0x000fe40007810000 */
[----:B------:R-:W-:Y:S02]  /*5d40*/  FSEL R12, R12, RZ, P1 ;  /* 0x000000ff0c0c7208 */ /* 0x000fe40000800000 */
[----:B------:R-:W-:Y:S02]  /*5d50*/  FMNMX.FTZ R5, R155, R20, !PT ;  /* 0x000000149b057209 */ /* 0x000fe40007810000 */
[----:B------:R-:W-:Y:S01]  /*5d60*/  ISETP.LT.OR P2, PT, R15, 0x5a, P2 ;  /* 0x0000005a0f00780c */ /* 0x000fe20001741670 */
        /* <DEDUP_REMOVED lines=8> */
[----:B------:R-:W-:Y:S01]  /*5df0*/  FSEL R199, R199, -INF , !P2 ;  /* 0xff800000c7c77808 */ /* 0x000fe20005000000 */
        /* <DEDUP_REMOVED lines=18> */
[----:B------:R-:W-:-:S03]  /*5f20*/  FFMA.FTZ R196, R196, UR6, -R12 ;  /* 0x00000006c4c47c23 */ /* 0x000fc6000801080c */
[----:B------:R-:W-:Y:S01]  /*5f30*/  FMNMX.FTZ R5, R171, R20, !PT ;  /* 0x00000014ab057209 */ /* 0x000fe20007810000 */
[----:B------:R-:W-:Y:S03]  /*5f40*/  MUFU.EX2 R154, R154 ;  /* 0x0000009a009a7308 */ /* 0x000fe60000000800 */
[----:B------:R-:W-:-:S04]  /*5f50*/  FMNMX.FTZ R20, R174, R5, !PT ;  /* 0x00000005ae147209 */ /* 0x000fc80007810000 */
        /* <DEDUP_REMOVED lines=16> */
[----:B------:R2:W-:Y:S03]  /*6060*/  MUFU.EX2 R160, R168 ;  /* 0x000000a800a07308 */ /* 0x0005e60000000800 */
[----:B------:R-:W-:-:S04]  /*6070*/  FMNMX.FTZ R164, R198, R5, !PT ;  /* 0x00000005c6a47209 */ /* 0x000fc80007810000 */
[----:B------:R-:W-:Y:S01]  /*6080*/  FMNMX.FTZ R5, R199, R164, !PT ;  /* 0x000000a4c7057209 */ /* 0x000fe20007810000 */
[----:B------:R3:W-:Y:S01]  /*6090*/  MUFU.EX2 R161, R169 ;  /* 0x000000a900a17308 */ /* 0x0007e20000000800 */
[--C-:B--2---:R-:W-:Y:S01]  /*60a0*/  FFMA.FTZ R168, R180, UR6, -R12.reuse ;  /* 0x00000006b4a87c23 */ /* 0x104fe2000801080c */
[--C-:B------:R-:W-:Y:S02]  /*60b0*/  FFMA.FTZ R180, R192, UR6, -R12.reuse ;  /* 0x00000006c0b47c23 */ /* 0x100fe4000801080c */
[----:B------:R-:W2:Y:S04]  /*60c0*/  SHFL.BFLY PT, R176, R5, 0x2, 0x1f ;  /* 0x0c401f0005b07f89 */ /* 0x000ea800000e0000 */
[----:B------:R-:W-:Y:S01]  /*60d0*/  MUFU.EX2 R164, R173 ;  /* 0x000000ad00a47308 */ /* 0x000fe20000000800 */
[--C-:B---3--:R-:W-:Y:S01]  /*60e0*/  FFMA.FTZ R169, R181, UR6, -R12.reuse ;  /* 0x00000006b5a97c23 */ /* 0x108fe2000801080c */
[----:B------:R-:W-:-:S06]  /*60f0*/  FFMA.FTZ R181, R193, UR6, -R12 ;  /* 0x00000006c1b57c23 */ /* 0x000fcc000801080c */
[----:B------:R-:W-:Y:S08]  /*6100*/  MUFU.EX2 R173, R185 ;  /* 0x000000b900ad7308 */ /* 0x000ff00000000800 */
[----:B------:R-:W-:Y:S01]  /*6110*/  MUFU.EX2 R14, R14 ;  /* 0x0000000e000e7308 */ /* 0x000fe20000000800 */
[----:B--2---:R-:W-:Y:S01]  /*6120*/  FMNMX.FTZ R184, R5, R176, !PT ;  /* 0x000000b005b87209 */ /* 0x004fe20007810000 */
[--C-:B------:R-:W-:Y:S01]  /*6130*/  FFMA.FTZ R176, R188, UR6, -R12.reuse ;  /* 0x00000006bcb07c23 */ /* 0x100fe2000801080c */
[----:B------:R-:W-:Y:S01]  /*6140*/  FSEL R188, R4, RZ, P1 ;  /* 0x000000ff04bc7208 */ /* 0x000fe20000800000 */
[----:B------:R-:W-:-:S04]  /*6150*/  FFMA.FTZ R12, R197, UR6, -R12 ;  /* 0x00000006c50c7c23 */ /* 0x000fc8000801080c */
[----:B------:R-:W-:Y:S01]  /*6160*/  MUFU.EX2 R15, R15 ;  /* 0x0000000f000f7308 */ /* 0x000fe20000000800 */
[----:B------:R-:W2:Y:S01]  /*6170*/  SHFL.BFLY PT, R5, R184, 0x1, 0x1f ;  /* 0x0c201f00b8057f89 */ /* 0x000ea200000e0000 */
[----:B------:R-:W-:-:S06]  /*6180*/  FADD.FTZ R188, -R188, R9 ;  /* 0x00000009bcbc7221 */ /* 0x000fcc0000010100 */
[----:B------:R-:W-:Y:S08]  /*6190*/  MUFU.EX2 R165, R165 ;  /* 0x000000a500a57308 */ /* 0x000ff00000000800 */
[----:B------:R-:W-:Y:S08]  /*61a0*/  MUFU.EX2 R168, R168 ;  /* 0x000000a800a87308 */ /* 0x000ff00000000800 */
[----:B------:R-:W-:Y:S01]  /*61b0*/  MUFU.EX2 R169, R169 ;  /* 0x000000a900a97308 */ /* 0x000fe20000000800 */
[----:B--2---:R-:W-:Y:S01]  /*61c0*/  FMNMX.FTZ R5, R184, R5, !PT ;  /* 0x00000005b8057209 */ /* 0x004fe20007810000 */
[----:B------:R-:W-:-:S03]  /*61d0*/  FMUL.FTZ R184, R188, UR6 ;  /* 0x00000006bcb87c20 */ /* 0x000fc60008410000 */
[C---:B------:R-:W-:Y:S01]  /*61e0*/  FSETP.NEU.FTZ.AND P1, PT, R5.reuse, -INF , PT ;  /* 0xff8000000500780b */ /* 0x040fe20003f3d000 */
[----:B------:R-:W-:Y:S02]  /*61f0*/  FMUL.FTZ R214, R5, UR6 ;  /* 0x0000000605d67c20 */ /* 0x000fe40008410000 */
[----:B------:R-:W2:Y:S03]  /*6200*/  MUFU.EX2 R184, R184 ;  /* 0x000000b800b87308 */ /* 0x000ea60000000800 */
[----:B------:R-:W-:-:S05]  /*6210*/  FSEL R214, R214, RZ, P1 ;  /* 0x000000ffd6d67208 */ /* 0x000fca0000800000 */
[--C-:B------:R-:W-:Y:S01]  /*6220*/  FFMA.FTZ R188, R155, UR6, -R214.reuse ;  /* 0x000000069bbc7c23 */ /* 0x100fe200080108d6 */
[--C-:B------:R-:W-:Y:S01]  /*6230*/  FFMA.FTZ R192, R159, UR6, -R214.reuse ;  /* 0x000000069fc07c23 */ /* 0x100fe200080108d6 */
[----:B------:R-:W3:Y:S01]  /*6240*/  MUFU.EX2 R172, R172 ;  /* 0x000000ac00ac7308 */ /* 0x000ee20000000800 */
[--C-:B------:R-:W-:Y:S01]  /*6250*/  FFMA.FTZ R159, R162, UR6, -R214.reuse ;  /* 0x00000006a29f7c23 */ /* 0x100fe200080108d6 */
[--C-:B------:R-:W-:Y:S01]  /*6260*/  FFMA.FTZ R11, R11, UR6, -R214.reuse ;  /* 0x000000060b0b7c23 */ /* 0x100fe200080108d6 */
[--C-:B------:R-:W-:Y:S01]  /*6270*/  FFMA.FTZ R174, R174, UR6, -R214.reuse ;  /* 0x00000006aeae7c23 */ /* 0x100fe200080108d6 */
[--C-:B------:R-:W-:Y:S01]  /*6280*/  FFMA.FTZ R175, R175, UR6, -R214.reuse ;  /* 0x00000006afaf7c23 */ /* 0x100fe200080108d6 */
[--C-:B------:R-:W-:Y:S01]  /*6290*/  FFMA.FTZ R178, R178, UR6, -R214.reuse ;  /* 0x00000006b2b27c23 */ /* 0x100fe200080108d6 */
[--C-:B------:R-:W-:Y:S01]  /*62a0*/  FFMA.FTZ R179, R179, UR6, -R214.reuse ;  /* 0x00000006b3b37c23 */ /* 0x100fe200080108d6 */
[----:B--2---:R-:W-:Y:S01]  /*62b0*/  FFMA.FTZ R155, R184, R2, R13 ;  /* 0x00000002b89b7223 */ /* 0x004fe2000001000d */
[----:B------:R-:W-:Y:S01]  /*62c0*/  MUFU.EX2 R176, R176 ;  /* 0x000000b000b07308 */ /* 0x000fe20000000800 */
[--C-:B------:R-:W-:Y:S01]  /*62d0*/  FFMA.FTZ R182, R182, UR6, -R214.reuse ;  /* 0x00000006b6b67c23 */ /* 0x100fe200080108d6 */
[--C-:B------:R-:W-:Y:S01]  /*62e0*/  FFMA.FTZ R183, R183, UR6, -R214.reuse ;  /* 0x00000006b7b77c23 */ /* 0x100fe200080108d6 */
[----:B------:R-:W-:Y:S01]  /*62f0*/  FADD.FTZ R185, R152, R155 ;  /* 0x0000009b98b97221 */ /* 0x000fe20000010000 */
[--C-:B------:R-:W-:Y:S01]  /*6300*/  FFMA.FTZ R155, R158, UR6, -R214.reuse ;  /* 0x000000069e9b7c23 */ /* 0x100fe200080108d6 */
[--C-:B------:R-:W-:Y:S01]  /*6310*/  FFMA.FTZ R158, R171, UR6, -R214.reuse ;  /* 0x00000006ab9e7c23 */ /* 0x100fe200080108d6 */
[----:B------:R-:W-:Y:S01]  /*6320*/  F2FP.F16.F32.PACK_AB R152, R152, R13 ;  /* 0x0000000d9898723e */ /* 0x000fe200000000ff */
[----:B------:R-:W-:Y:S01]  /*6330*/  FADD.FTZ R2, R154, R185 ;  /* 0x000000b99a027221 */ /* 0x000fe20000010000 */
[----:B------:R-:W-:Y:S01]  /*6340*/  MUFU.EX2 R177, R177 ;  /* 0x000000b100b17308 */ /* 0x000fe20000000800 */
[C---:B------:R-:W-:Y:S01]  /*6350*/  F2FP.F16.F32.PACK_AB R154, R21.reuse, R154 ;  /* 0x0000009a159a723e */ /* 0x040fe200000000ff */
[----:B------:R-:W-:Y:S01]  /*6360*/  FFMA.FTZ R186, R186, UR6, -R214 ;  /* 0x00000006baba7c23 */ /* 0x000fe200080108d6 */
[----:B------:R-:W-:Y:S01]  /*6370*/  FADD.FTZ R185, R21, R2 ;  /* 0x0000000215b97221 */ /* 0x000fe20000010000 */
[--C-:B------:R-:W-:Y:S01]  /*6380*/  FFMA.FTZ R187, R187, UR6, -R214.reuse ;  /* 0x00000006bbbb7c23 */ /* 0x100fe200080108d6 */
[--C-:B------:R-:W-:Y:S01]  /*6390*/  FFMA.FTZ R191, R191, UR6, -R214.reuse ;  /* 0x00000006bfbf7c23 */ /* 0x100fe200080108d6 */
[--C-:B------:R-:W-:Y:S01]  /*63a0*/  FFMA.FTZ R194, R194, UR6, -R214.reuse ;  /* 0x00000006c2c27c23 */ /* 0x100fe200080108d6 */
[----:B------:R-:W-:Y:S01]  /*63b0*/  FADD.FTZ R2, R156, R185 ;  /* 0x000000b99c027221 */ /* 0x000fe20000010000 */
[----:B------:R-:W-:Y:S01]  /*63c0*/  MUFU.EX2 R180, R180 ;  /* 0x000000b400b47308 */ /* 0x000fe20000000800 */
[--C-:B------:R-:W-:Y:S01]  /*63d0*/  FFMA.FTZ R195, R195, UR6, -R214.reuse ;  /* 0x00000006c3c37c23 */ /* 0x100fe200080108d6 */
[----:B------:R-:W-:Y:S01]  /*63e0*/  FFMA.FTZ R198, R198, UR6, -R214 ;  /* 0x00000006c6c67c23 */ /* 0x000fe200080108d6 */
[----:B------:R-:W-:Y:S01]  /*63f0*/  FADD.FTZ R185, R153, R2 ;  /* 0x0000000299b97221 */ /* 0x000fe20000010000 */
[----:B------:R-:W-:Y:S01]  /*6400*/  FFMA.FTZ R199, R199, UR6, -R214 ;  /* 0x00000006c7c77c23 */ /* 0x000fe200080108d6 */
[----:B------:R-:W-:Y:S01]  /*6410*/  F2FP.F16.F32.PACK_AB R156, R153, R156 ;  /* 0x0000009c999c723e */ /* 0x000fe200000000ff */
[-C--:B------:R-:W-:Y:S01]  /*6420*/  FMUL.FTZ R24, R24, R184.reuse ;  /* 0x000000b818187220 */ /* 0x080fe20000410000 */
[----:B------:R-:W-:Y:S01]  /*6430*/  FADD.FTZ R2, R20, R185 ;  /* 0x000000b914027221 */ /* 0x000fe20000010000 */
[----:B------:R-:W2:Y:S01]  /*6440*/  MUFU.EX2 R181, R181 ;  /* 0x000000b500b57308 */ /* 0x000ea20000000800 */
[-C--:B------:R-:W-:Y:S01]  /*6450*/  FMUL.FTZ R25, R25, R184.reuse ;  /* 0x000000b819197220 */ /* 0x080fe20000410000 */
[-C--:B------:R-:W-:Y:S01]  /*6460*/  FMUL.FTZ R28, R28, R184.reuse ;  /* 0x000000b81c1c7220 */ /* 0x080fe20000410000 */
[----:B------:R-:W-:Y:S01]  /*6470*/  FADD.FTZ R185, R157, R2 ;  /* 0x000000029db97221 */ /* 0x000fe20000010000 */
[-C--:B------:R-:W-:Y:S01]  /*6480*/  FMUL.FTZ R29, R29, R184.reuse ;  /* 0x000000b81d1d7220 */ /* 0x080fe20000410000 */
[-C--:B------:R-:W-:Y:S01]  /*6490*/  FMUL.FTZ R32, R32, R184.reuse ;  /* 0x000000b820207220 */ /* 0x080fe20000410000 */
[----:B------:R-:W-:Y:S01]  /*64a0*/  FMUL.FTZ R33, R33, R184 ;  /* 0x000000b821217220 */ /* 0x000fe20000410000 */
[----:B------:R-:W-:Y:S01]  /*64b0*/  FADD.FTZ R2, R160, R185 ;  /* 0x000000b9a0027221 */ /* 0x000fe20000010000 */
[----:B------:R-:W-:Y:S01]  /*64c0*/  FSEL R185, R5, RZ, P1 ;  /* 0x000000ff05b97208 */ /* 0x000fe20000800000 */
[----:B------:R4:W5:Y:S01]  /*64d0*/  MUFU.EX2 R9, R196 ;  /* 0x000000c400097308 */ /* 0x0009620000000800 */
[C---:B------:R-:W-:Y:S01]  /*64e0*/  F2FP.F16.F32.PACK_AB R160, R161.reuse, R160 ;  /* 0x000000a0a1a0723e */ /* 0x040fe200000000ff */
[----:B------:R-:W-:Y:S01]  /*64f0*/  FADD.FTZ R189, R161, R2 ;  /* 0x00000002a1bd7221 */ /* 0x000fe20000010000 */
[-C--:B------:R-:W-:Y:S01]  /*6500*/  FMUL.FTZ R36, R36, R184.reuse ;  /* 0x000000b824247220 */ /* 0x080fe20000410000 */
[-C--:B------:R-:W-:Y:S01]  /*6510*/  FMUL.FTZ R37, R37, R184.reuse ;  /* 0x000000b825257220 */ /* 0x080fe20000410000 */
[-C--:B------:R-:W-:Y:S01]  /*6520*/  FMUL.FTZ R40, R40, R184.reuse ;  /* 0x000000b828287220 */ /* 0x080fe20000410000 */
[----:B------:R-:W-:Y:S01]  /*6530*/  FADD.FTZ R2, R14, R189 ;  /* 0x000000bd0e027221 */ /* 0x000fe20000010000 */
[----:B------:R-:W-:Y:S01]  /*6540*/  FMUL.FTZ R41, R41, R184 ;  /* 0x000000b829297220 */ /* 0x000fe20000410000 */
[----:B------:R-:W0:Y:S01]  /*6550*/  MUFU.EX2 R12, R12 ;  /* 0x0000000c000c7308 */ /* 0x000e220000000800 */
[----:B----4-:R-:W-:Y:S01]  /*6560*/  FFMA.FTZ R196, R163, UR6, -R214 ;  /* 0x00000006a3c47c23 */ /* 0x010fe200080108d6 */
[----:B------:R-:W-:Y:S01]  /*6570*/  FADD.FTZ R189, R15, R2 ;  /* 0x000000020fbd7221 */ /* 0x000fe20000010000 */
[----:B------:R-:W-:Y:S01]  /*6580*/  FADD.FTZ R2, -R185, R10 ;  /* 0x0000000ab9027221 */ /* 0x000fe20000010100 */
[--C-:B------:R-:W-:Y:S01]  /*6590*/  FFMA.FTZ R10, R167, UR6, -R214.reuse ;  /* 0x00000006a70a7c23 */ /* 0x100fe200080108d6 */
[--C-:B------:R-:W-:Y:S01]  /*65a0*/  FFMA.FTZ R167, R170, UR6, -R214.reuse ;  /* 0x00000006aaa77c23 */ /* 0x100fe200080108d6 */
[----:B------:R-:W-:Y:S01]  /*65b0*/  FADD.FTZ R162, R164, R189 ;  /* 0x000000bda4a27221 */ /* 0x000fe20000010000 */
[----:B------:R-:W-:Y:S01]  /*65c0*/  FFMA.FTZ R163, R166, UR6, -R214 ;  /* 0x00000006a6a37c23 */ /* 0x000fe200080108d6 */
[----:B------:R-:W-:Y:S01]  /*65d0*/  MUFU.EX2 R11, R11 ;  /* 0x0000000b000b7308 */ /* 0x000fe20000000800 */
[C---:B------:R-:W-:Y:S01]  /*65e0*/  F2FP.F16.F32.PACK_AB R164, R165.reuse, R164 ;  /* 0x000000a4a5a4723e */ /* 0x040fe200000000ff */
[----:B------:R-:W-:Y:S01]  /*65f0*/  FADD.FTZ R171, R165, R162 ;  /* 0x000000a2a5ab7221 */ /* 0x000fe20000010000 */
[----:B------:R-:W-:Y:S01]  /*6600*/  F2FP.F16.F32.PACK_AB R166, R169, R168 ;  /* 0x000000a8a9a6723e */ /* 0x000fe200000000ff */
[-C--:B------:R-:W-:Y:S01]  /*6610*/  FMUL.FTZ R44, R44, R184.reuse ;  /* 0x000000b82c2c7220 */ /* 0x080fe20000410000 */
[----:B------:R-:W-:Y:S01]  /*6620*/  FMUL.FTZ R45, R45, R184 ;  /* 0x000000b82d2d7220 */ /* 0x000fe20000410000 */
[----:B------:R-:W-:Y:S01]  /*6630*/  FADD.FTZ R162, R168, R171 ;  /* 0x000000aba8a27221 */ /* 0x000fe20000010000 */
[----:B------:R-:W-:Y:S01]  /*6640*/  FFMA.FTZ R171, R190, UR6, -R214 ;  /* 0x00000006beab7c23 */ /* 0x000fe200080108d6 */
[----:B------:R-:W-:Y:S01]  /*6650*/  MUFU.EX2 R188, R188 ;  /* 0x000000bc00bc7308 */ /* 0x000fe20000000800 */
[----:B---3--:R-:W-:Y:S01]  /*6660*/  F2FP.F16.F32.PACK_AB R168, R173, R172 ;  /* 0x000000acada8723e */ /* 0x008fe200000000ff */
[----:B------:R-:W-:Y:S01]  /*6670*/  FADD.FTZ R185, R169, R162 ;  /* 0x000000a2a9b97221 */ /* 0x000fe20000010000 */
[-C--:B------:R-:W-:Y:S01]  /*6680*/  FMUL.FTZ R48, R48, R184.reuse ;  /* 0x000000b830307220 */ /* 0x080fe20000410000 */
[-C--:B------:R-:W-:Y:S01]  /*6690*/  FMUL.FTZ R49, R49, R184.reuse ;  /* 0x000000b831317220 */ /* 0x080fe20000410000 */
[----:B------:R-:W-:Y:S01]  /*66a0*/  FMUL.FTZ R52, R52, R184 ;  /* 0x000000b834347220 */ /* 0x000fe20000410000 */
[----:B------:R-:W-:Y:S01]  /*66b0*/  FADD.FTZ R162, R172, R185 ;  /* 0x000000b9aca27221 */ /* 0x000fe20000010000 */
[----:B--2---:R-:W-:Y:S01]  /*66c0*/  F2FP.F16.F32.PACK_AB R172, R181, R180 ;  /* 0x000000b4b5ac723e */ /* 0x004fe200000000ff */
[----:B------:R2:W-:Y:S01]  /*66d0*/  MUFU.EX2 R190, R158 ;  /* 0x0000009e00be7308 */ /* 0x0005e20000000800 */
[-C--:B------:R-:W-:Y:S01]  /*66e0*/  FMUL.FTZ R53, R53, R184.reuse ;  /* 0x000000b835357220 */ /* 0x080fe20000410000 */
[----:B------:R-:W-:Y:S01]  /*66f0*/  FADD.FTZ R185, R173, R162 ;  /* 0x000000a2adb97221 */ /* 0x000fe20000010000 */
[-C--:B------:R-:W-:Y:S01]  /*6700*/  FMUL.FTZ R56, R56, R184.reuse ;  /* 0x000000b838387220 */ /* 0x080fe20000410000 */
[-C--:B------:R-:W-:Y:S01]  /*6710*/  FMUL.FTZ R57, R57, R184.reuse ;  /* 0x000000b839397220 */ /* 0x080fe20000410000 */
[-C--:B------:R-:W-:Y:S01]  /*6720*/  FMUL.FTZ R60, R60, R184.reuse ;  /* 0x000000b83c3c7220 */ /* 0x080fe20000410000 */
[----:B------:R-:W-:Y:S01]  /*6730*/  FADD.FTZ R162, R176, R185 ;  /* 0x000000b9b0a27221 */ /* 0x000fe20000010000 */
[----:B------:R-:W-:Y:S01]  /*6740*/  FMUL.FTZ R61, R61, R184 ;  /* 0x000000b83d3d7220 */ /* 0x000fe20000410000 */
[----:B------:R-:W-:Y:S01]  /*6750*/  MUFU.EX2 R155, R155 ;  /* 0x0000009b009b7308 */ /* 0x000fe20000000800 */
[----:B--2---:R-:W-:Y:S01]  /*6760*/  F2FP.F16.F32.PACK_AB R158, R157, R20 ;  /* 0x000000149d9e723e */ /* 0x004fe200000000ff */
[----:B------:R-:W-:Y:S01]  /*6770*/  FADD.FTZ R21, R177, R162 ;  /* 0x000000a2b1157221 */ /* 0x000fe20000010000 */
[----:B------:R-:W-:Y:S01]  /*6780*/  F2FP.F16.F32.PACK_AB R162, R15, R14 ;  /* 0x0000000e0fa2723e */ /* 0x000fe200000000ff */
[-C--:B------:R-:W-:Y:S01]  /*6790*/  FMUL.FTZ R64, R64, R184.reuse ;  /* 0x000000b840407220 */ /* 0x080fe20000410000 */
[-C--:B------:R-:W-:Y:S01]  /*67a0*/  FMUL.FTZ R65, R65, R184.reuse ;  /* 0x000000b841417220 */ /* 0x080fe20000410000 */
[----:B------:R-:W-:Y:S01]  /*67b0*/  FADD.FTZ R20, R180, R21 ;  /* 0x00000015b4147221 */ /* 0x000fe20000010000 */
[-C--:B------:R-:W-:Y:S01]  /*67c0*/  FMUL.FTZ R68, R68, R184.reuse ;  /* 0x000000b844447220 */ /* 0x080fe20000410000 */
[----:B------:R-:W-:Y:S01]  /*67d0*/  MUFU.EX2 R192, R192 ;  /* 0x000000c000c07308 */ /* 0x000fe20000000800 */
[-C--:B------:R-:W-:Y:S01]  /*67e0*/  FMUL.FTZ R69, R69, R184.reuse ;  /* 0x000000b845457220 */ /* 0x080fe20000410000 */
[----:B------:R-:W-:Y:S01]  /*67f0*/  FADD.FTZ R170, R181, R20 ;  /* 0x00000014b5aa7221 */ /* 0x000fe20000010000 */
[----:B------:R-:W-:Y:S01]  /*6800*/  FMUL.FTZ R20, R2, UR6 ;  /* 0x0000000602147c20 */ /* 0x000fe20008410000 */
[-C--:B------:R-:W-:Y:S01]  /*6810*/  FMUL.FTZ R72, R72, R184.reuse ;  /* 0x000000b848487220 */ /* 0x080fe20000410000 */
[----:B------:R-:W-:Y:S01]  /*6820*/  FMUL.FTZ R73, R73, R184 ;  /* 0x000000b849497220 */ /* 0x000fe20000410000 */
[----:B-----5:R-:W-:Y:S01]  /*6830*/  FADD.FTZ R15, R9, R170 ;  /* 0x000000aa090f7221 */ /* 0x020fe20000010000 */
[----:B------:R-:W-:Y:S01]  /*6840*/  F2FP.F16.F32.PACK_AB R170, R177, R176 ;  /* 0x000000b0b1aa723e */ /* 0x000fe200000000ff */
[----:B------:R2:W-:Y:S01]  /*6850*/  MUFU.EX2 R13, R174 ;  /* 0x000000ae000d7308 */ /* 0x0005e20000000800 */
[-C--:B------:R-:W-:Y:S01]  /*6860*/  FMUL.FTZ R76, R76, R184.reuse ;  /* 0x000000b84c4c7220 */ /* 0x080fe20000410000 */
[----:B0-----:R-:W-:Y:S01]  /*6870*/  FADD.FTZ R2, R12, R15 ;  /* 0x0000000f0c027221 */ /* 0x001fe20000010000 */
[-C--:B------:R-:W-:Y:S01]  /*6880*/  FMUL.FTZ R77, R77, R184.reuse ;  /* 0x000000b84d4d7220 */ /* 0x080fe20000410000 */
[-C--:B------:R-:W-:Y:S01]  /*6890*/  FMUL.FTZ R80, R80, R184.reuse ;  /* 0x000000b850507220 */ /* 0x080fe20000410000 */
[-C--:B------:R-:W-:Y:S01]  /*68a0*/  FMUL.FTZ R81, R81, R184.reuse ;  /* 0x000000b851517220 */ /* 0x080fe20000410000 */
[-C--:B------:R-:W-:Y:S01]  /*68b0*/  FMUL.FTZ R84, R84, R184.reuse ;  /* 0x000000b854547220 */ /* 0x080fe20000410000 */
[-C--:B------:R-:W-:Y:S01]  /*68c0*/  FMUL.FTZ R85, R85, R184.reuse ;  /* 0x000000b855557220 */ /* 0x080fe20000410000 */
[----:B------:R-:W0:Y:S01]  /*68d0*/  MUFU.EX2 R20, R20 ;  /* 0x0000001400147308 */ /* 0x000e220000000800 */
[----:B--2---:R-:W-:Y:S01]  /*68e0*/  F2FP.F16.F32.PACK_AB R174, R12, R9 ;  /* 0x000000090cae723e */ /* 0x004fe200000000ff */
        /* <DEDUP_REMOVED lines=13> */
[----:B------:R-:W-:Y:S01]  /*69c0*/  FMUL.FTZ R112, R112, R184 ;  /* 0x000000b870707220 */ /* 0x000fe20000410000 */
[----:B------:R-:W3:Y:S01]  /*69d0*/  MUFU.EX2 R196, R196 ;  /* 0x000000c400c47308 */ /* 0x000ee20000000800 */
[----:B0-----:R-:W-:Y:S01]  /*69e0*/  FFMA.FTZ R9, R20, R0, R11 ;  /* 0x0000000014097223 */ /* 0x001fe2000001000b */
[-C--:B------:R-:W-:Y:S01]  /*69f0*/  FMUL.FTZ R113, R113, R184.reuse ;  /* 0x000000b871717220 */ /* 0x080fe20000410000 */
[-C--:B------:R-:W-:Y:S01]  /*6a00*/  FMUL.FTZ R116, R116, R184.reuse ;  /* 0x000000b874747220 */ /* 0x080fe20000410000 */
[-C--:B------:R-:W-:Y:S01]  /*6a10*/  FMUL.FTZ R117, R117, R184.reuse ;  /* 0x000000b875757220 */ /* 0x080fe20000410000 */
[----:B------:R-:W-:Y:S01]  /*6a20*/  FADD.FTZ R0, R188, R9 ;  /* 0x00000009bc007221 */ /* 0x000fe20000010000 */
[-C--:B------:R-:W-:Y:S01]  /*6a30*/  FMUL.FTZ R120, R120, R184.reuse ;  /* 0x000000b878787220 */ /* 0x080fe20000410000 */
[-C--:B------:R-:W-:Y:S01]  /*6a40*/  FMUL.FTZ R121, R121, R184.reuse ;  /* 0x000000b879797220 */ /* 0x080fe20000410000 */
[----:B------:R-:W0:Y:S01]  /*6a50*/  MUFU.EX2 R163, R163 ;  /* 0x000000a300a37308 */ /* 0x000e220000000800 */
[----:B------:R-:W-:Y:S01]  /*6a60*/  FADD.FTZ R9, R155, R0 ;  /* 0x000000009b097221 */ /* 0x000fe20000010000 */
[-C--:B------:R-:W-:Y:S01]  /*6a70*/  FMUL.FTZ R124, R124, R184.reuse ;  /* 0x000000b87c7c7220 */ /* 0x080fe20000410000 */
[-C--:B------:R-:W-:Y:S01]  /*6a80*/  FMUL.FTZ R125, R125, R184.reuse ;  /* 0x000000b87d7d7220 */ /* 0x080fe20000410000 */
[-C--:B------:R-:W-:Y:S01]  /*6a90*/  FMUL.FTZ R128, R128, R184.reuse ;  /* 0x000000b880807220 */ /* 0x080fe20000410000 */
[----:B------:R-:W-:Y:S01]  /*6aa0*/  FADD.FTZ R0, R192, R9 ;  /* 0x00000009c0007221 */ /* 0x000fe20000010000 */
[-C--:B------:R-:W-:Y:S01]  /*6ab0*/  FMUL.FTZ R129, R129, R184.reuse ;  /* 0x000000b881817220 */ /* 0x080fe20000410000 */
[-C--:B------:R-:W-:Y:S01]  /*6ac0*/  FMUL.FTZ R132, R132, R184.reuse ;  /* 0x000000b884847220 */ /* 0x080fe20000410000 */
[----:B------:R-:W4:Y:S01]  /*6ad0*/  MUFU.EX2 R10, R10 ;  /* 0x0000000a000a7308 */ /* 0x000f220000000800 */
[----:B--2---:R-:W-:Y:S01]  /*6ae0*/  FADD.FTZ R9, R159, R0 ;  /* 0x000000009f097221 */ /* 0x004fe20000010000 */
[----:B---3--:R-:W-:Y:S01]  /*6af0*/  F2FP.F16.F32.PACK_AB R157, R196, R159 ;  /* 0x0000009fc49d723e */ /* 0x008fe200000000ff */
[-C--:B------:R-:W-:Y:S01]  /*6b00*/  FMUL.FTZ R133, R133, R184.reuse ;  /* 0x000000b885857220 */ /* 0x080fe20000410000 */
[-C--:B------:R-:W-:Y:S01]  /*6b10*/  FMUL.FTZ R136, R136, R184.reuse ;  /* 0x000000b888887220 */ /* 0x080fe20000410000 */
[----:B------:R-:W-:Y:S01]  /*6b20*/  FADD.FTZ R0, R196, R9 ;  /* 0x00000009c4007221 */ /* 0x000fe20000010000 */
[-C--:B------:R-:W-:Y:S01]  /*6b30*/  FMUL.FTZ R137, R137, R184.reuse ;  /* 0x000000b889897220 */ /* 0x080fe20000410000 */
[-C--:B------:R-:W-:Y:S01]  /*6b40*/  FMUL.FTZ R140, R140, R184.reuse ;  /* 0x000000b88c8c7220 */ /* 0x080fe20000410000 */
[----:B------:R-:W2:Y:S01]  /*6b50*/  MUFU.EX2 R167, R167 ;  /* 0x000000a700a77308 */ /* 0x000ea20000000800 */
[----:B0-----:R-:W-:Y:S01]  /*6b60*/  FADD.FTZ R9, R163, R0 ;  /* 0x00000000a3097221 */ /* 0x001fe20000010000 */
[-C--:B------:R-:W-:Y:S01]  /*6b70*/  FMUL.FTZ R141, R141, R184.reuse ;  /* 0x000000b88d8d7220 */ /* 0x080fe20000410000 */
[-C--:B------:R-:W-:Y:S01]  /*6b80*/  FMUL.FTZ R144, R144, R184.reuse ;  /* 0x000000b890907220 */ /* 0x080fe20000410000 */
[-C--:B------:R-:W-:Y:S01]  /*6b90*/  FMUL.FTZ R145, R145, R184.reuse ;  /* 0x000000b891917220 */ /* 0x080fe20000410000 */
[-C--:B------:R-:W-:Y:S01]  /*6ba0*/  FMUL.FTZ R148, R148, R184.reuse ;  /* 0x000000b894947220 */ /* 0x080fe20000410000 */
[----:B------:R-:W-:Y:S01]  /*6bb0*/  FMUL.FTZ R149, R149, R184 ;  /* 0x000000b895957220 */ /* 0x000fe20000410000 */
[----:B------:R-:W-:Y:S01]  /*6bc0*/  F2FP.F16.F32.PACK_AB R153, R188, R11 ;  /* 0x0000000bbc99723e */ /* 0x000fe200000000ff */
[----:B------:R-:W0:Y:S01]  /*6bd0*/  MUFU.EX2 R14, R175 ;  /* 0x000000af000e7308 */ /* 0x000e220000000800 */
[C---:B----4-:R-:W-:Y:S01]  /*6be0*/  FADD.FTZ R176, R10.reuse, R9 ;  /* 0x000000090ab07221 */ /* 0x050fe20000010000 */
[----:B------:R-:W-:Y:S01]  /*6bf0*/  F2FP.F16.F32.PACK_AB R159, R10, R163 ;  /* 0x000000a30a9f723e */ /* 0x000fe200000000ff */
[-C--:B------:R-:W-:Y:S01]  /*6c00*/  FMUL.FTZ R26, R26, R20.reuse ;  /* 0x000000141a1a7220 */ /* 0x080fe20000410000 */
[----:B------:R-:W-:Y:S01]  /*6c10*/  F2FP.F16.F32.PACK_AB R155, R192, R155 ;  /* 0x0000009bc09b723e */ /* 0x000fe200000000ff */
[-C--:B------:R-:W-:Y:S01]  /*6c20*/  FMUL.FTZ R27, R27, R20.reuse ;  /* 0x000000141b1b7220 */ /* 0x080fe20000410000 */
[-C--:B------:R-:W-:Y:S01]  /*6c30*/  FMUL.FTZ R30, R30, R20.reuse ;  /* 0x000000141e1e7220 */ /* 0x080fe20000410000 */
[-C--:B------:R-:W-:Y:S01]  /*6c40*/  FMUL.FTZ R31, R31, R20.reuse ;  /* 0x000000141f1f7220 */ /* 0x080fe20000410000 */
[----:B------:R3:W4:Y:S01]  /*6c50*/  MUFU.EX2 R165, R178 ;  /* 0x000000b200a57308 */ /* 0x0007220000000800 */
[----:B--2---:R-:W-:Y:S01]  /*6c60*/  FADD.FTZ R9, R167, R176 ;  /* 0x000000b0a7097221 */ /* 0x004fe20000010000 */
[----:B------:R-:W-:Y:S01]  /*6c70*/  F2FP.F16.F32.PACK_AB R161, R190, R167 ;  /* 0x000000a7bea1723e */ /* 0x000fe200000000ff */
[-C--:B------:R-:W-:Y:S01]  /*6c80*/  FMUL.FTZ R34, R34, R20.reuse ;  /* 0x0000001422227220 */ /* 0x080fe20000410000 */
[-C--:B------:R-:W-:Y:S01]  /*6c90*/  FMUL.FTZ R35, R35, R20.reuse ;  /* 0x0000001423237220 */ /* 0x080fe20000410000 */
[----:B------:R-:W-:Y:S01]  /*6ca0*/  FADD.FTZ R176, R190, R9 ;  /* 0x00000009beb07221 */ /* 0x000fe20000010000 */
[-C--:B------:R-:W-:Y:S01]  /*6cb0*/  FMUL.FTZ R38, R38, R20.reuse ;  /* 0x0000001426267220 */ /* 0x080fe20000410000 */
[-C--:B------:R-:W-:Y:S01]  /*6cc0*/  FMUL.FTZ R39, R39, R20.reuse ;  /* 0x0000001427277220 */ /* 0x080fe20000410000 */
[----:B------:R-:W2:Y:S01]  /*6cd0*/  MUFU.EX2 R12, R179 ;  /* 0x000000b3000c7308 */ /* 0x000ea20000000800 */
[----:B------:R-:W-:Y:S01]  /*6ce0*/  FADD.FTZ R9, R13, R176 ;  /* 0x000000b00d097221 */ /* 0x000fe20000010000 */
[----:B0-----:R-:W-:Y:S01]  /*6cf0*/  F2FP.F16.F32.PACK_AB R163, R14, R13 ;  /* 0x0000000d0ea3723e */ /* 0x001fe200000000ff */
[-C--:B------:R-:W-:Y:S01]  /*6d00*/  FMUL.FTZ R42, R42, R20.reuse ;  /* 0x000000142a2a7220 */ /* 0x080fe20000410000 */
[-C--:B------:R-:W-:Y:S01]  /*6d10*/  FMUL.FTZ R43, R43, R20.reuse ;  /* 0x000000142b2b7220 */ /* 0x080fe20000410000 */
[----:B---3--:R-:W-:Y:S01]  /*6d20*/  FADD.FTZ R178, R14, R9 ;  /* 0x000000090eb27221 */ /* 0x008fe20000010000 */
[-C--:B------:R-:W-:Y:S01]  /*6d30*/  FMUL.FTZ R46, R46, R20.reuse ;  /* 0x000000142e2e7220 */ /* 0x080fe20000410000 */
[-C--:B------:R-:W-:Y:S01]  /*6d40*/  FMUL.FTZ R47, R47, R20.reuse ;  /* 0x000000142f2f7220 */ /* 0x080fe20000410000 */
[----:B------:R-:W0:Y:S01]  /*6d50*/  MUFU.EX2 R182, R182 ;  /* 0x000000b600b67308 */ /* 0x000e220000000800 */
[----:B----4-:R-:W-:Y:S01]  /*6d60*/  FADD.FTZ R9, R165, R178 ;  /* 0x000000b2a5097221 */ /* 0x010fe20000010000 */
[-C--:B------:R-:W-:Y:S01]  /*6d70*/  FMUL.FTZ R50, R50, R20.reuse ;  /* 0x0000001432327220 */ /* 0x080fe20000410000 */
[-C--:B------:R-:W-:Y:S01]  /*6d80*/  FMUL.FTZ R51, R51, R20.reuse ;  /* 0x0000001433337220 */ /* 0x080fe20000410000 */
[-C--:B------:R-:W-:Y:S01]  /*6d90*/  FMUL.FTZ R54, R54, R20.reuse ;  /* 0x0000001436367220 */ /* 0x080fe20000410000 */
[-C--:B------:R-:W-:Y:S01]  /*6da0*/  FMUL.FTZ R55, R55, R20.reuse ;  /* 0x0000001437377220 */ /* 0x080fe20000410000 */
[-C--:B------:R-:W-:Y:S01]  /*6db0*/  FMUL.FTZ R58, R58, R20.reuse ;  /* 0x000000143a3a7220 */ /* 0x080fe20000410000 */
[-C--:B------:R-:W-:Y:S01]  /*6dc0*/  FMUL.FTZ R59, R59, R20.reuse ;  /* 0x000000143b3b7220 */ /* 0x080fe20000410000 */
[----:B------:R-:W3:Y:S01]  /*6dd0*/  MUFU.EX2 R183, R183 ;  /* 0x000000b700b77308 */ /* 0x000ee20000000800 */
[C---:B--2---:R-:W-:Y:S01]  /*6de0*/  FADD.FTZ R9, R12.reuse, R9 ;  /* 0x000000090c097221 */ /* 0x044fe20000010000 */
[----:B------:R-:W-:Y:S01]  /*6df0*/  F2FP.F16.F32.PACK_AB R165, R12, R165 ;  /* 0x000000a50ca5723e */ /* 0x000fe200000000ff */
[-C--:B------:R-:W-:Y:S01]  /*6e00*/  FMUL.FTZ R62, R62, R20.reuse ;  /* 0x000000143e3e7220 */ /* 0x080fe20000410000 */
[-C--:B------:R-:W-:Y:S01]  /*6e10*/  FMUL.FTZ R63, R63, R20.reuse ;  /* 0x000000143f3f7220 */ /* 0x080fe20000410000 */
[-C--:B------:R-:W-:Y:S01]  /*6e20*/  FMUL.FTZ R66, R66, R20.reuse ;  /* 0x0000001442427220 */ /* 0x080fe20000410000 */
        /* <DEDUP_REMOVED lines=19> */
[----:B--2---:R-:W-:Y:S01]  /*6f60*/  FADD.FTZ R9, R169, R180 ;  /* 0x000000b4a9097221 */ /* 0x004fe20000010000 */
[-C--:B------:R-:W-:Y:S01]  /*6f70*/  FMUL.FTZ R94, R94, R20.reuse ;  /* 0x000000145e5e7220 */ /* 0x080fe20000410000 */
[-C--:B------:R-:W-:Y:S01]  /*6f80*/  FMUL.FTZ R95, R95, R20.reuse ;  /* 0x000000145f5f7220 */ /* 0x080fe20000410000 */
[-C--:B------:R-:W-:Y:S01]  /*6f90*/  FMUL.FTZ R98, R98, R20.reuse ;  /* 0x0000001462627220 */ /* 0x080fe20000410000 */
[-C--:B------:R-:W-:Y:S01]  /*6fa0*/  FMUL.FTZ R99, R99, R20.reuse ;  /* 0x0000001463637220 */ /* 0x080fe20000410000 */
[-C--:B------:R-:W-:Y:S01]  /*6fb0*/  FMUL.FTZ R102, R102, R20.reuse ;  /* 0x0000001466667220 */ /* 0x080fe20000410000 */
[-C--:B------:R-:W-:Y:S01]  /*6fc0*/  FMUL.FTZ R103, R103, R20.reuse ;  /* 0x0000001467677220 */ /* 0x080fe20000410000 */
[----:B------:R-:W2:Y:S01]  /*6fd0*/  MUFU.EX2 R176, R191 ;  /* 0x000000bf00b07308 */ /* 0x000ea20000000800 */
        /* <DEDUP_REMOVED lines=32> */
[C---:B---3--:R-:W-:Y:S01]  /*71e0*/  FADD.FTZ R10, R178.reuse, R9 ;  /* 0x00000009b20a7221 */ /* 0x048fe20000010000 */
[----:B------:R-:W-:Y:S01]  /*71f0*/  F2FP.F16.F32.PACK_AB R173, R178, R173 ;  /* 0x000000adb2ad723e */ /* 0x000fe200000000ff */
[-C--:B------:R-:W-:Y:S01]  /*7200*/  FMUL.FTZ R150, R150, R20.reuse ;  /* 0x0000001496967220 */ /* 0x080fe20000410000 */
[----:B------:R-:W-:Y:S01]  /*7210*/  FMUL.FTZ R151, R151, R20 ;  /* 0x0000001497977220 */ /* 0x000fe20000410000 */
[----:B--2---:R-:W-:-:S04]  /*7220*/  FADD.FTZ R9, R175, R10 ;  /* 0x0000000aaf097221 */ /* 0x004fc80000010000 */
[C---:B0-----:R-:W-:Y:S01]  /*7230*/  FADD.FTZ R0, R180.reuse, R9 ;  /* 0x00000009b4007221 */ /* 0x041fe20000010000 */
[----:B------:R-:W-:Y:S01]  /*7240*/  F2FP.F16.F32.PACK_AB R175, R180, R175 ;  /* 0x000000afb4af723e */ /* 0x000fe200000000ff */
[----:B------:R-:W-:Y:S06]  /*7250*/  @!P0 BRA `(.L_x_1918) ;  /* 0x0000000000048947 */ /* 0x000fec0003800000 */
[----:B------:R-:W-:Y:S01]  /*7260*/  BPT.TRAP 0x1 ;  /* 0x000000040000795c */ /* 0x000fe20000300000 */
.L_x_1918:
[----:B------:R0:W2:Y:S01]  /*7270*/  SYNCS.PHASECHK.TRANS64.TRYWAIT P1, [UR25+0x22850], R8 ;  /* 0x02285008ff0075a7 */ /* 0x0000a20008020159 */
[----:B------:R-:W-:Y:S05]  /*7280*/  @!P0 BRA `(.L_x_1919) ;  /* 0x0000000000048947 */ /* 0x000fea0003800000 */
[----:B------:R-:W-:Y:S01]  /*7290*/  BPT.TRAP 0x1 ;  /* 0x000000040000795c */ /* 0x000fe20000300000 */
.L_x_1919:
[----:B------:R-:W-:Y:S01]  /*72a0*/  VIADD R9, R215, 0x8 ;  /* 0x00000008d7097836 */ /* 0x000fe20000000000 */
[----:B--2---:R-:W-:Y:S06]  /*72b0*/  @P1 BRA `(.L_x_1920) ;  /* 0x0000000000081947 */ /* 0x004fec0003800000 */
[----:B------:R-:W2:Y:S02]  /*72c0*/  SYNCS.PHASECHK.TRANS64.TRYWAIT P1, [UR25+0x22850], R8 ;  /* 0x02285008ff0075a7 */ /* 0x000ea40008020159 */
[----:B--2---:R-:W-:Y:S05]  /*72d0*/  @!P1 BRA `(.L_x_1921) ;  /* 0x000000c800849947 */ /* 0x004fea0003800000 */
.L_x_1920:
        /* <DEDUP_REMOVED lines=37> */
[----:B---3--:R-:W-:Y:S05]  /*7530*/  @!P0 BRA `(.L_x_1922) ;  /* 0x0000000000048947 */ /* 0x008fea0003800000 */
[----:B------:R-:W-:Y:S01]  /*7540*/  BPT.TRAP 0x1 ;  /* 0x000000040000795c */ /* 0x000fe20000300000 */
.L_x_1922:
[----:B------:R-:W-:Y:S01]  /*7550*/  UIADD3 UR25, UR25, 0x22860, URZ ;  /* 0x0002286019197890 */ /* 0x000fe2000fffe03f */
[C---:B------:R-:W-:Y:S01]  /*7560*/  ISETP.GT.AND P1, PT, R7.reuse, UR24, PT ;  /* 0x0000001807007c0c */ /* 0x040fe2000bf24270 */
[----:B------:R-:W-:Y:S02]  /*7570*/  VIADD R7, R7, 0xffffffff ;  /* 0xffffffff07077836 */ /* 0x000fe40000000000 */
[----:B------:R-:W-:Y:S01]  /*7580*/  UPRMT UR25, UR26, 0x654, UR25 ;  /* 0x000006541a197896 */ /* 0x000fe20008000019 */
[----:B------:R-:W-:Y:S02]  /*7590*/  IMAD.MOV.U32 R10, RZ, RZ, R5 ;  /* 0x000000ffff0a7224 */ /* 0x000fe400078e0005 */
[----:B------:R-:W-:-:S06]  /*75a0*/  IMAD.MOV.U32 R9, RZ, RZ, R4 ;  /* 0x000000ffff097224 */ /* 0x000fcc00078e0004 */
[----:B------:R-:W-:Y:S01]  /*75b0*/  SYNCS.ARRIVE.TRANS64.RED.A1T0 RZ, [UR25], RZ ;  /* 0x000000ffffff79a7 */ /* 0x000fe20008100419 */
[----:B------:R-:W-:Y:S05]  /*75c0*/  @P1 BRA `(.L_x_1923) ;  /* 0xffffffd000141947 */ /* 0x000fea000383ffff */
.L_x_1904:
[----:B------:R-:W-:Y:S01]  /*75d0*/  ISETP.NE.AND P2, PT, R205, 0x1, PT ;  /* 0x00000001cd00780c */ /* 0x000fe20003f45270 */
[----:B------:R-:W-:Y:S01]  /*75e0*/  UIADD3 UR10, UR41, 0x7f, URZ ;  /* 0x0000007f290a7890 */ /* 0x000fe2000fffe03f */
[----:B------:R-:W-:Y:S02]  /*75f0*/  IADD3 R9, R17, 0x1, -R6 ;  /* 0x0000000111097810 */ /* 0x000fe40007ffe806 */
[----:B------:R-:W-:-:S09]  /*7600*/  LOP3.LUT P1, RZ, R16, 0x80000, RZ, 0xc0, !PT ;  /* 0x0008000010ff7812 */ /* 0x000fd2000782c0ff */
[----:B0-2---:R-:W0:Y:S08]  /*7610*/  @P2 LDC R8, c[0x0][0x44c] ;  /* 0x00011300ff082b82 */ /* 0x005e300000000800 */
[----:B------:R-:W2:Y:S01]  /*7620*/  @P2 LDC R11, c[0x0][0x450] ;  /* 0x00011400ff0b2b82 */ /* 0x000ea20000000800 */
[----:B0-----:R-:W-:-:S04]  /*7630*/  @P2 IMAD.HI.U32 R10, R8, UR10, RZ ;  /* 0x0000000a080a2c27 */ /* 0x001fc8000f8e00ff */
[----:B------:R-:W-:Y:S01]  /*7640*/  IMAD.U32 R8, RZ, RZ, UR10 ;  /* 0x0000000aff087e24 */ /* 0x000fe2000f8e00ff */
[----:B--2---:R-:W-:-:S05]  /*7650*/  @P2 SHF.R.U32.HI R8, RZ, R11, R10 ;  /* 0x0000000bff082219 */ /* 0x004fca000001160a */
[----:B------:R-:W-:-:S04]  /*7660*/  IMAD.IADD R8, R9, 0x1, R8 ;  /* 0x0000000109087824 */ /* 0x000fc800078e0208 */
[----:B------:R-:W-:-:S05]  /*7670*/  VIADD R6, R8, -UR7 ;  /* 0x8000000708067c36 */ /* 0x000fca0008000000 */
[----:B------:R-:W-:Y:S01]  /*7680*/  R2UR UR14, R6 ;  /* 0x00000000060e72ca */ /* 0x000fe200000e0000 */
[----:B------:R-:W-:-:S14]  /*7690*/  @!P1 BRA `(.L_x_1924) ;  /* 0x0000000000509947 */ /* 0x000fdc0003800000 */
[----:B------:R-:W-:-:S13]  /*76a0*/  R2UR UR7, R8 ;  /* 0x00000000080772ca */ /* 0x000fda00000e0000 */
[----:B------:R-:W-:-:S06]  /*76b0*/  UISETP.GT.AND UP0, UPT, UR7, -0x1, UPT ;  /* 0xffffffff0700788c */ /* 0x000fcc000bf04270 */
[----:B------:R-:W-:-:S13]  /*76c0*/  PLOP3.LUT P1, PT, PT, PT, UP0, 0x80, 0x0 ;  /* 0x000000000000781c */ /* 0x000fda0003f2f008 */
[----:B------:R-:W-:Y:S05]  /*76d0*/  @P1 BRA `(.L_x_1925) ;  /* 0x0000000000201947 */ /* 0x000fea0003800000 */
[----:B------:R-:W-:Y:S01]  /*76e0*/  ULDC UR15, c[0x0][0x9e4] ;  /* 0x00027900000f7ab9 */ /* 0x000fe20000000800 */
[----:B------:R-:W-:Y:S02]  /*76f0*/  ULOP3.LUT UR7, URZ, UR7, URZ, 0x33, !UPT ;  /* 0x000000073f077292 */ /* 0x000fe4000f8e333f */
[----:B------:R-:W-:-:S11]  /*7700*/  UISETP.NE.AND UP0, UPT, UR15, 0x1, UPT ;  /* 0x000000010f00788c */ /* 0x000fd6000bf05270 */
[----:B------:R-:W-:Y:S02]  /*7710*/  @UP0 ULDC.64 UR18, c[0x0][0x9e8] ;  /* 0x00027a0000120ab9 */ /* 0x000fe40000000a00 */
[----:B------:R-:W-:-:S04]  /*7720*/  UIMAD.WIDE.U32 UR10, UR7, UR18, URZ ;  /* 0x00000012070a72a5 */ /* 0x000fc8000f8e003f */
[----:B------:R-:W-:-:S04]  /*7730*/  @UP0 USHF.R.U32.HI UR7, URZ, UR19, UR11 ;  /* 0x000000133f070299 */ /* 0x000fc8000801160b */
[----:B------:R-:W-:Y:S01]  /*7740*/  ULOP3.LUT UR7, URZ, UR7, URZ, 0x33, !UPT ;  /* 0x000000073f077292 */ /* 0x000fe2000f8e333f */
[----:B------:R-:W-:Y:S11]  /*7750*/  BRA `(.L_x_1926) ;  /* 0x0000000000147947 */ /* 0x000ff60003800000 */
.L_x_1925:
[----:B------:R-:W-:Y:S02]  /*7760*/  ULDC UR15, c[0x0][0x9e4] ;  /* 0x00027900000f7ab9 */ /* 0x000fe40000000800 */
[----:B------:R-:W-:-:S11]  /*7770*/  UISETP.NE.AND UP0, UPT, UR15, 0x1, UPT ;  /* 0x000000010f00788c */ /* 0x000fd6000bf05270 */
[----:B------:R-:W-:Y:S02]  /*7780*/  @UP0 ULDC.64 UR18, c[0x0][0x9e8] ;  /* 0x00027a0000120ab9 */ /* 0x000fe40000000a00 */
[----:B------:R-:W-:-:S04]  /*7790*/  UIMAD.WIDE.U32 UR10, UR7, UR18, URZ ;  /* 0x00000012070a72a5 */ /* 0x000fc8000f8e003f */
[----:B------:R-:W-:-:S12]  /*77a0*/  @UP0 USHF.R.U32.HI UR7, URZ, UR19, UR11 ;  /* 0x000000133f070299 */ /* 0x000fd8000801160b */
.L_x_1926:
[----:B------:R-:W-:-:S04]  /*77b0*/  UIMAD UR7, UR7, UR15, URZ ;  /* 0x0000000f070772a4 */ /* 0x000fc8000f8e023f */
[----:B------:R-:W-:-:S04]  /*77c0*/  UISETP.LT.AND UP0, UPT, UR14, UR7, UPT ;  /* 0x000000070e00728c */ /* 0x000fc8000bf01270 */
[----:B------:R-:W-:-:S12]  /*77d0*/  USEL UR14, UR14, UR7, !UP0 ;  /* 0x000000070e0e7287 */ /* 0x000fd8000c000000 */
.L_x_1924:
[----:B------:R-:W-:-:S04]  /*77e0*/  UIADD3 UR10, UR14, 0x5f, URZ ;  /* 0x0000005f0e0a7890 */ /* 0x000fc8000fffe03f */
        /* <DEDUP_REMOVED lines=9> */
[----:B------:R-:W-:Y:S02]  /*7880*/  IMAD.MOV.U32 R11, RZ, RZ, R4 ;  /* 0x000000ffff0b7224 */ /* 0x000fe400078e0004 */
[----:B------:R-:W-:-:S07]  /*7890*/  IMAD.MOV.U32 R8, RZ, RZ, R7 ;  /* 0x000000ffff087224 */ /* 0x000fce00078e0007 */
.L_x_1938:
[----:B------:R-:W-:Y:S01]  /*78a0*/  UIADD3 UR38, UR38, 0x1, URZ ;  /* 0x0000000126267890 */ /* 0x000fe2000fffe03f */
[C---:B------:R-:W-:Y:S01]  /*78b0*/  ISETP.GT.AND P1, PT, R8.reuse, UR7, PT ;  /* 0x0000000708007c0c */ /* 0x040fe2000bf24270 */
[----:B------:R-:W-:Y:S02]  /*78c0*/  VIADD R8, R8, 0xffffffff ;  /* 0xffffffff08087836 */ /* 0x000fe40000000000 */
[----:B------:R-:W-:-:S04]  /*78d0*/  UISETP.NE.AND UP0, UPT, UR38, 0x2, UPT ;  /* 0x000000022600788c */ /* 0x000fc8000bf05270 */
[----:B------:R-:W-:Y:S02]  /*78e0*/  USEL UR10, URZ, 0x1, UP0 ;  /* 0x000000013f0a7887 */ /* 0x000fe40008000000 */
[----:B------:R-:W-:Y:S02]  /*78f0*/  USEL UR38, UR38, URZ, UP0 ;  /* 0x0000003f26267287 */ /* 0x000fe40008000000 */
[----:B------:R-:W-:Y:S01]  /*7900*/  ULOP3.LUT UR37, UR37, UR10, URZ, 0x3c, !UPT ;  /* 0x0000000a25257292 */ /* 0x000fe2000f8e3c3f */
[----:B0-2---:R-:W-:Y:S11]  /*7910*/  @!P0 BRA `(.L_x_1928) ;  /* 0x0000000000048947 */ /* 0x005ff60003800000 */
[----:B------:R-:W-:Y:S01]  /*7920*/  BPT.TRAP 0x1 ;  /* 0x000000040000795c */ /* 0x000fe20000300000 */
.L_x_1928:
        /* <DEDUP_REMOVED lines=9> */
.L_x_1929:
[----:B--2---:R-:W-:Y:S05]  /*79c0*/  @P2 BRA `(.L_x_1930) ;  /* 0x0000000000082947 */ /* 0x004fea0003800000 */
[----:B------:R-:W2:Y:S02]  /*79d0*/  SYNCS.PHASECHK.TRANS64.TRYWAIT P2, [UR25+0x22830], R6 ;  /* 0x02283006ff0075a7 */ /* 0x000ea40008040159 */
[----:B--2---:R-:W-:Y:S05]  /*79e0*/  @!P2 BRA `(.L_x_1931) ;  /* 0x000000c000d8a947 */ /* 0x004fea0003800000 */
.L_x_1930:
        /* <DEDUP_REMOVED lines=26> */
.L_x_1932:
[----:B------:R-:W-:Y:S01]  /*7b90*/  FMNMX.FTZ R4, R152, R11, !PT ;  /* 0x0000000b98047209 */ /* 0x000fe20007810000 */
[----:B------:R-:W-:Y:S01]  /*7ba0*/  UIADD3 UR10, UR25, 0x22840, URZ ;  /* 0x00022840190a7890 */ /* 0x000fe2000fffe03f */
[----:B------:R-:W-:Y:S02]  /*7bb0*/  FMNMX.FTZ R12, R154, R9, !PT ;  /* 0x000000099a0c7209 */ /* 0x000fe40007810000 */
[----:B------:R-:W-:Y:S01]  /*7bc0*/  FMNMX.FTZ R5, R153, R4, !PT ;  /* 0x0000000499057209 */ /* 0x000fe20007810000 */
[----:B------:R-:W-:-:S03]  /*7bd0*/  UPRMT UR10, UR24, 0x654, UR10 ;  /* 0x00000654180a7896 */ /* 0x000fc6000800000a */
[----:B------:R-:W-:-:S04]  /*7be0*/  FMNMX.FTZ R4, R156, R5, !PT ;  /* 0x000000059c047209 */ /* 0x000fc80007810000 */
[----:B------:R-:W-:Y:S02]  /*7bf0*/  FMNMX.FTZ R5, R157, R4, !PT ;  /* 0x000000049d057209 */ /* 0x000fe40007810000 */
[----:B------:R-:W-:Y:S02]  /*7c00*/  SYNCS.ARRIVE.TRANS64.RED.A1T0 RZ, [UR10], RZ ;  /* 0x000000ffffff79a7 */ /* 0x000fe4000810040a */
        /* <DEDUP_REMOVED lines=20> */
[----:B------:R-:W2:Y:S02]  /*7d50*/  SHFL.BFLY PT, R4, R5, 0x2, 0x1f ;  /* 0x0c401f0005047f89 */ /* 0x000ea400000e0000 */
[----:B--2---:R-:W-:Y:S02]  /*7d60*/  FMNMX.FTZ R13, R5, R4, !PT ;  /* 0x00000004050d7209 */ /* 0x004fe40007810000 */
[----:B------:R-:W-:-:S03]  /*7d70*/  FMNMX.FTZ R5, R155, R12, !PT ;  /* 0x0000000c9b057209 */ /* 0x000fc60007810000 */
[----:B------:R-:W2:Y:S01]  /*7d80*/  SHFL.BFLY PT, R4, R13, 0x1, 0x1f ;  /* 0x0c201f000d047f89 */ /* 0x000ea200000e0000 */
[----:B------:R-:W-:-:S04]  /*7d90*/  FMNMX.FTZ R12, R158, R5, !PT ;  /* 0x000000059e0c7209 */ /* 0x000fc80007810000 */
[----:B------:R-:W-:-:S04]  /*7da0*/  FMNMX.FTZ R5, R159, R12, !PT ;  /* 0x0000000c9f057209 */ /* 0x000fc80007810000 */
[----:B------:R-:W-:-:S04]  /*7db0*/  FMNMX.FTZ R12, R162, R5, !PT ;  /* 0x00000005a20c7209 */ /* 0x000fc80007810000 */
[----:B------:R-:W-:-:S04]  /*7dc0*/  FMNMX.FTZ R5, R163, R12, !PT ;  /* 0x0000000ca3057209 */ /* 0x000fc80007810000 */
[----:B------:R-:W-:-:S04]  /*7dd0*/  FMNMX.FTZ R12, R166, R5, !PT ;  /* 0x00000005a60c7209 */ /* 0x000fc80007810000 */
[----:B------:R-:W-:Y:S02]  /*7de0*/  FMNMX.FTZ R5, R167, R12, !PT ;  /* 0x0000000ca7057209 */ /* 0x000fe40007810000 */
[----:B--2---:R-:W-:Y:S02]  /*7df0*/  FMNMX.FTZ R4, R13, R4, !PT ;  /* 0x000000040d047209 */ /* 0x004fe40007810000 */
[----:B------:R-:W-:-:S03]  /*7e00*/  FMNMX.FTZ R12, R170, R5, !PT ;  /* 0x00000005aa0c7209 */ /* 0x000fc60007810000 */
[C---:B------:R-:W-:Y:S01]  /*7e10*/  FADD.FTZ R7, -R4.reuse, R11 ;  /* 0x0000000b04077221 */ /* 0x040fe20000010100 */
[----:B------:R-:W-:Y:S01]  /*7e20*/  FMNMX.FTZ R5, R171, R12, !PT ;  /* 0x0000000cab057209 */ /* 0x000fe20007810000 */
[----:B------:R-:W-:Y:S02]  /*7e30*/  FMUL.FTZ R10, R4, UR6 ;  /* 0x00000006040a7c20 */ /* 0x000fe40008410000 */
        /* <DEDUP_REMOVED lines=18> */
[----:B------:R-:W2:Y:S01]  /*7f60*/  MUFU.EX2 R152, R152 ;  /* 0x0000009800987308 */ /* 0x000ea20000000800 */
        /* <DEDUP_REMOVED lines=15> */
[----:B------:R-:W4:Y:S01]  /*8060*/  MUFU.EX2 R20, R20 ;  /* 0x0000001400147308 */ /* 0x000f220000000800 */
[----:B--2---:R-:W-:Y:S01]  /*8070*/  FFMA.FTZ R2, R7, R2, R152 ;  /* 0x0000000207027223 */ /* 0x004fe20000010098 */
[--C-:B------:R-:W-:Y:S01]  /*8080*/  FFMA.FTZ R196, R196, UR6, -R10.reuse ;  /* 0x00000006c4c47c23 */ /* 0x100fe2000801080a */
[----:B------:R-:W-:Y:S01]  /*8090*/  FMNMX.FTZ R5, R191, R12, !PT ;  /* 0x0000000cbf057209 */ /* 0x000fe20007810000 */
[-C--:B------:R-:W-:Y:S01]  /*80a0*/  FMUL.FTZ R24, R24, R7.reuse ;  /* 0x0000000718187220 */ /* 0x080fe20000410000 */
[-C--:B------:R-:W-:Y:S01]  /*80b0*/  FMUL.FTZ R25, R25, R7.reuse ;  /* 0x0000000719197220 */ /* 0x080fe20000410000 */
[----:B------:R-:W-:Y:S01]  /*80c0*/  FMUL.FTZ R28, R28, R7 ;  /* 0x000000071c1c7220 */ /* 0x000fe20000410000 */
[----:B------:R-:W-:Y:S01]  /*80d0*/  FMNMX.FTZ R12, R194, R5, !PT ;  /* 0x00000005c20c7209 */ /* 0x000fe20007810000 */
[----:B------:R-:W-:Y:S01]  /*80e0*/  MUFU.EX2 R153, R153 ;  /* 0x0000009900997308 */ /* 0x000fe20000000800 */
[----:B---3--:R-:W-:Y:S01]  /*80f0*/  F2FP.F16.F32.PACK_AB R152, R21, R152 ;  /* 0x000000981598723e */ /* 0x008fe200000000ff */
        /* <DEDUP_REMOVED lines=14> */
[----:B------:R-:W2:Y:S01]  /*81e0*/  SHFL.BFLY PT, R5, R12, 0x2, 0x1f ;  /* 0x0c401f000c057f89 */ /* 0x000ea200000e0000 */
        /* <DEDUP_REMOVED lines=23> */
[----:B--2---:R-:W-:Y:S01]  /*8360*/  FMNMX.FTZ R11, R12, R5, !PT ;  /* 0x000000050c0b7209 */ /* 0x004fe20007810000 */
[--C-:B------:R-:W-:Y:S01]  /*8370*/  FFMA.FTZ R12, R188, UR6, -R10.reuse ;  /* 0x00000006bc0c7c23 */ /* 0x100fe2000801080a */
[----:B------:R-:W-:Y:S01]  /*8380*/  MUFU.EX2 R160, R160 ;  /* 0x000000a000a07308 */ /* 0x000fe20000000800 */
[----:B------:R-:W-:Y:S01]  /*8390*/  FFMA.FTZ R10, R197, UR6, -R10 ;  /* 0x00000006c50a7c23 */ /* 0x000fe2000801080a */
[-C--:B------:R-:W-:Y:S01]  /*83a0*/  FMUL.FTZ R89, R89, R7.reuse ;  /* 0x0000000759597220 */ /* 0x080fe20000410000 */
[----:B------:R-:W2:Y:S01]  /*83b0*/  SHFL.BFLY PT, R180, R11, 0x1, 0x1f ;  /* 0x0c201f000bb47f89 */ /* 0x000ea200000e0000 */
        /* <DEDUP_REMOVED lines=23> */
[----:B--2---:R-:W-:Y:S01]  /*8530*/  FMNMX.FTZ R5, R11, R180, !PT ;  /* 0x000000b40b057209 */ /* 0x004fe20007810000 */
[-C--:B------:R-:W-:Y:S01]  /*8540*/  FMUL.FTZ R132, R132, R7.reuse ;  /* 0x0000000784847220 */ /* 0x080fe20000410000 */
[-C--:B------:R-:W-:Y:S01]  /*8550*/  FMUL.FTZ R133, R133, R7.reuse ;  /* 0x0000000785857220 */ /* 0x080fe20000410000 */
[-C--:B------:R-:W-:Y:S01]  /*8560*/  FMUL.FTZ R136, R136, R7.reuse ;  /* 0x0000000788887220 */ /* 0x080fe20000410000 */
[-C--:B------:R-:W-:Y:S01]  /*8570*/  FMUL.FTZ R137, R137, R7.reuse ;  /* 0x0000000789897220 */ /* 0x080fe20000410000 */
[C---:B------:R-:W-:Y:S01]  /*8580*/  FADD.FTZ R9, -R5.reuse, R9 ;  /* 0x0000000905097221 */ /* 0x040fe20000010100 */
[----:B------:R-:W-:Y:S01]  /*8590*/  FMUL.FTZ R192, R5, UR6 ;  /* 0x0000000605c07c20 */ /* 0x000fe20008410000 */
[----:B------:R-:W-:Y:S01]  /*85a0*/  MUFU.EX2 R164, R164 ;  /* 0x000000a400a47308 */ /* 0x000fe20000000800 */
[-C--:B------:R-:W-:Y:S01]  /*85b0*/  FMUL.FTZ R140, R140, R7.reuse ;  /* 0x000000078c8c7220 */ /* 0x080fe20000410000 */
[----:B------:R-:W-:Y:S01]  /*85c0*/  FMUL.FTZ R9, R9, UR6 ;  /* 0x0000000609097c20 */ /* 0x000fe20008410000 */
        /* <DEDUP_REMOVED lines=11> */
[----:B------:R-:W-:Y:S01]  /*8680*/  FFMA.FTZ R167, R179, UR6, -R192 ;  /* 0x00000006b3a77c23 */ /* 0x000fe200080108c0 */
[----:B------:R-:W-:Y:S01]  /*8690*/  FADD.FTZ R175, R21, R2 ;  /* 0x0000000215af7221 */ /* 0x000fe20000010000 */
[----:B------:R-:W2:Y:S01]  /*86a0*/  MUFU.EX2 R180, R180 ;  /* 0x000000b400b47308 */ /* 0x000ea20000000800 */
[--C-:B------:R-:W-:Y:S01]  /*86b0*/  FFMA.FTZ R171, R171, UR6, -R192.reuse ;  /* 0x00000006abab7c23 */ /* 0x100fe200080108c0 */
[--C-:B------:R-:W-:Y:S01]  /*86c0*/  FFMA.FTZ R163, R174, UR6, -R192.reuse ;  /* 0x00000006aea37c23 */ /* 0x100fe200080108c0 */
[----:B----4-:R-:W-:Y:S01]  /*86d0*/  FADD.FTZ R2, R20, R175 ;  /* 0x000000af14027221 */ /* 0x010fe20000010000 */
[--C-:B------:R-:W-:Y:S01]  /*86e0*/  FFMA.FTZ R175, R183, UR6, -R192.reuse ;  /* 0x00000006b7af7c23 */ /* 0x100fe200080108c0 */
[--C-:B------:R-:W-:Y:S01]  /*86f0*/  FFMA.FTZ R166, R178, UR6, -R192.reuse ;  /* 0x00000006b2a67c23 */ /* 0x100fe200080108c0 */
[--C-:B------:R-:W-:Y:S01]  /*8700*/  FFMA.FTZ R182, R182, UR6, -R192.reuse ;  /* 0x00000006b6b67c23 */ /* 0x100fe200080108c0 */
[--C-:B------:R-:W-:Y:S01]  /*8710*/  FFMA.FTZ R190, R190, UR6, -R192.reuse ;  /* 0x00000006bebe7c23 */ /* 0x100fe200080108c0 */
[----:B------:R-:W3:Y:S01]  /*8720*/  MUFU.EX2 R155, R155 ;  /* 0x0000009b009b7308 */ /* 0x000ee20000000800 */
[--C-:B------:R-:W-:Y:S01]  /*8730*/  FFMA.FTZ R191, R191, UR6, -R192.reuse ;  /* 0x00000006bfbf7c23 */ /* 0x100fe200080108c0 */
[--C-:B------:R-:W-:Y:S01]  /*8740*/  FFMA.FTZ R194, R194, UR6, -R192.reuse ;  /* 0x00000006c2c27c23 */ /* 0x100fe200080108c0 */
[--C-:B------:R-:W-:Y:S01]  /*8750*/  FFMA.FTZ R195, R195, UR6, -R192.reuse ;  /* 0x00000006c3c37c23 */ /* 0x100fe200080108c0 */
[----:B------:R-:W-:Y:S01]  /*8760*/  FFMA.FTZ R198, R198, UR6, -R192 ;  /* 0x00000006c6c67c23 */ /* 0x000fe200080108c0 */
[-C--:B------:R-:W-:Y:S01]  /*8770*/  FMUL.FTZ R141, R141, R7.reuse ;  /* 0x000000078d8d7220 */ /* 0x080fe20000410000 */
[-C--:B------:R-:W-:Y:S01]  /*8780*/  FMUL.FTZ R144, R144, R7.reuse ;  /* 0x0000000790907220 */ /* 0x080fe20000410000 */
[-C--:B------:R-:W-:Y:S01]  /*8790*/  FMUL.FTZ R145, R145, R7.reuse ;  /* 0x0000000791917220 */ /* 0x080fe20000410000 */
[----:B------:R-:W4:Y:S01]  /*87a0*/  MUFU.EX2 R184, R184 ;  /* 0x000000b800b87308 */ /* 0x000f220000000800 */
[----:B--2---:R-:W-:Y:S01]  /*87b0*/  FFMA.FTZ R154, R9, R0, R180 ;  /* 0x00000000099a7223 */ /* 0x004fe200000100b4 */
[-C--:B------:R-:W-:Y:S01]  /*87c0*/  FMUL.FTZ R148, R148, R7.reuse ;  /* 0x0000000794947220 */ /* 0x080fe20000410000 */
[----:B------:R-:W-:Y:S01]  /*87d0*/  FMUL.FTZ R149, R149, R7 ;  /* 0x0000000795957220 */ /* 0x000fe20000410000 */
[-C--:B------:R-:W-:Y:S01]  /*87e0*/  FMUL.FTZ R26, R26, R9.reuse ;  /* 0x000000091a1a7220 */ /* 0x080fe20000410000 */
[-C--:B------:R-:W-:Y:S01]  /*87f0*/  FMUL.FTZ R27, R27, R9.reuse ;  /* 0x000000091b1b7220 */ /* 0x080fe20000410000 */
[-C--:B------:R-:W-:Y:S01]  /*8800*/  FMUL.FTZ R30, R30, R9.reuse ;  /* 0x000000091e1e7220 */ /* 0x080fe20000410000 */
[-C--:B------:R-:W-:Y:S01]  /*8810*/  FMUL.FTZ R31, R31, R9.reuse ;  /* 0x000000091f1f7220 */ /* 0x080fe20000410000 */
[----:B------:R-:W2:Y:S01]  /*8820*/  MUFU.EX2 R189, R189 ;  /* 0x000000bd00bd7308 */ /* 0x000ea20000000800 */
        /* <DEDUP_REMOVED lines=8> */
[----:B----4-:R-:W-:Y:S01]  /*88b0*/  FADD.FTZ R154, R184, R179 ;  /* 0x000000b3b89a7221 */ /* 0x010fe20000010000 */
[----:B------:R-:W-:Y:S01]  /*88c0*/  FADD.FTZ R179, R153, R2 ;  /* 0x0000000299b37221 */ /* 0x000fe20000010000 */
[----:B------:R-:W-:Y:S01]  /*88d0*/  FFMA.FTZ R2, R186, UR6, -R192 ;  /* 0x00000006ba027c23 */ /* 0x000fe200080108c0 */
[-C--:B------:R-:W-:Y:S01]  /*88e0*/  FMUL.FTZ R46, R46, R9.reuse ;  /* 0x000000092e2e7220 */ /* 0x080fe20000410000 */
[-C--:B------:R-:W-:Y:S01]  /*88f0*/  FMUL.FTZ R47, R47, R9.reuse ;  /* 0x000000092f2f7220 */ /* 0x080fe20000410000 */
[-C--:B------:R-:W-:Y:S01]  /*8900*/  FMUL.FTZ R50, R50, R9.reuse ;  /* 0x0000000932327220 */ /* 0x080fe20000410000 */
[-C--:B------:R-:W-:Y:S01]  /*8910*/  FMUL.FTZ R51, R51, R9.reuse ;  /* 0x0000000933337220 */ /* 0x080fe20000410000 */
[----:B------:R-:W4:Y:S01]  /*8920*/  MUFU.EX2 R185, R185 ;  /* 0x000000b900b97308 */ /* 0x000f220000000800 */
[----:B--2---:R-:W-:Y:S01]  /*8930*/  FADD.FTZ R183, R189, R154 ;  /* 0x0000009abdb77221 */ /* 0x004fe20000010000 */
[----:B------:R-:W-:Y:S01]  /*8940*/  FADD.FTZ R154, R156, R179 ;  /* 0x000000b39c9a7221 */ /* 0x000fe20000010000 */
[--C-:B------:R-:W-:Y:S01]  /*8950*/  FFMA.FTZ R179, R187, UR6, -R192.reuse ;  /* 0x00000006bbb37c23 */ /* 0x100fe200080108c0 */
[----:B------:R-:W-:Y:S01]  /*8960*/  F2FP.F16.F32.PACK_AB R156, R157, R156 ;  /* 0x0000009c9d9c723e */ /* 0x000fe200000000ff */
[----:B------:R-:W-:Y:S01]  /*8970*/  FFMA.FTZ R192, R199, UR6, -R192 ;  /* 0x00000006c7c07c23 */ /* 0x000fe200080108c0 */
[----:B------:R-:W-:Y:S01]  /*8980*/  FADD.FTZ R154, R157, R154 ;  /* 0x0000009a9d9a7221 */ /* 0x000fe20000010000 */
[-C--:B------:R-:W-:Y:S01]  /*8990*/  FMUL.FTZ R54, R54, R9.reuse ;  /* 0x0000000936367220 */ /* 0x080fe20000410000 */
[----:B------:R-:W2:Y:S01]  /*89a0*/  MUFU.EX2 R159, R159 ;  /* 0x0000009f009f7308 */ /* 0x000ea20000000800 */
[----:B---3--:R-:W-:Y:S01]  /*89b0*/  FADD.FTZ R174, R158, R183 ;  /* 0x000000b79eae7221 */ /* 0x008fe20000010000 */
[----:B------:R-:W-:Y:S01]  /*89c0*/  FADD.FTZ R183, R15, R154 ;  /* 0x0000009a0fb77221 */ /* 0x000fe20000010000 */
[-C--:B------:R-:W-:Y:S01]  /*89d0*/  FMUL.FTZ R55, R55, R9.reuse ;  /* 0x0000000937377220 */ /* 0x080fe20000410000 */
[-C--:B------:R-:W-:Y:S01]  /*89e0*/  FMUL.FTZ R58, R58, R9.reuse ;  /* 0x000000093a3a7220 */ /* 0x080fe20000410000 */
[-C--:B------:R-:W-:Y:S01]  /*89f0*/  FMUL.FTZ R59, R59, R9.reuse ;  /* 0x000000093b3b7220 */ /* 0x080fe20000410000 */
[----:B------:R-:W-:Y:S01]  /*8a00*/  FADD.FTZ R183, R214, R183 ;  /* 0x000000b7d6b77221 */ /* 0x000fe20000010000 */
[-C--:B------:R-:W-:Y:S01]  /*8a10*/  FMUL.FTZ R62, R62, R9.reuse ;  /* 0x000000093e3e7220 */ /* 0x080fe20000410000 */
[----:B------:R-:W3:Y:S01]  /*8a20*/  MUFU.EX2 R188, R188 ;  /* 0x000000bc00bc7308 */ /* 0x000ee20000000800 */
[C---:B----4-:R-:W-:Y:S01]  /*8a30*/  FADD.FTZ R174, R185.reuse, R174 ;  /* 0x000000aeb9ae7221 */ /* 0x050fe20000010000 */
[----:B------:R-:W-:Y:S01]  /*8a40*/  FADD.FTZ R154, R160, R183 ;  /* 0x000000b7a09a7221 */ /* 0x000fe20000010000 */
[----:B------:R-:W-:Y:S01]  /*8a50*/  F2FP.F16.F32.PACK_AB R157, R185, R158 ;  /* 0x0000009eb99d723e */ /* 0x000fe200000000ff */
[----:B------:R-:W-:Y:S01]  /*8a60*/  FMUL.FTZ R63, R63, R9 ;  /* 0x000000093f3f7220 */ /* 0x000fe20000410000 */
[----:B------:R-:W-:Y:S01]  /*8a70*/  F2FP.F16.F32.PACK_AB R158, R214, R15 ;  /* 0x0000000fd69e723e */ /* 0x000fe200000000ff */
[----:B------:R-:W-:Y:S01]  /*8a80*/  FADD.FTZ R183, R161, R154 ;  /* 0x0000009aa1b77221 */ /* 0x000fe20000010000 */
[----:B------:R-:W-:Y:S01]  /*8a90*/  F2FP.F16.F32.PACK_AB R154, R153, R20 ;  /* 0x00000014999a723e */ /* 0x000fe200000000ff */
[----:B------:R-:W4:Y:S01]  /*8aa0*/  MUFU.EX2 R162, R162 ;  /* 0x000000a200a27308 */ /* 0x000f220000000800 */
[----:B--2---:R-:W-:Y:S01]  /*8ab0*/  FADD.FTZ R187, R159, R174 ;  /* 0x000000ae9fbb7221 */ /* 0x004fe20000010000 */
[----:B------:R-:W-:Y:S01]  /*8ac0*/  FADD.FTZ R20, R14, R183 ;  /* 0x000000b70e147221 */ /* 0x000fe20000010000 */
[----:B------:R-:W-:Y:S01]  /*8ad0*/  F2FP.F16.F32.PACK_AB R160, R161, R160 ;  /* 0x000000a0a1a0723e */ /* 0x000fe200000000ff */
[-C--:B------:R-:W-:Y:S01]  /*8ae0*/  FMUL.FTZ R66, R66, R9.reuse ;  /* 0x0000000942427220 */ /* 0x080fe20000410000 */
[----:B------:R-:W-:Y:S01]  /*8af0*/  F2FP.F16.F32.PACK_AB R153, R155, R180 ;  /* 0x000000b49b99723e */ /* 0x000fe200000000ff */
[----:B------:R-:W-:Y:S01]  /*8b00*/  FMUL.FTZ R67, R67, R9 ;  /* 0x0000000943437220 */ /* 0x000fe20000410000 */
[----:B------:R-:W-:Y:S01]  /*8b10*/  F2FP.F16.F32.PACK_AB R155, R189, R184 ;  /* 0x000000b8bd9b723e */ /* 0x000fe200000000ff */
[----:B------:R-:W2:Y:S01]  /*8b20*/  MUFU.EX2 R171, R171 ;  /* 0x000000ab00ab7308 */ /* 0x000ea20000000800 */
        /* <DEDUP_REMOVED lines=10> */
[-C--:B------:R-:W-:Y:S01]  /*8bd0*/  FMUL.FTZ R79, R79, R9.reuse ;  /* 0x000000094f4f7220 */ /* 0x080fe20000410000 */
[-C--:B------:R-:W-:Y:S01]  /*8be0*/  FMUL.FTZ R82, R82, R9.reuse ;  /* 0x0000000952527220 */ /* 0x080fe20000410000 */
[-C--:B------:R-:W-:Y:S01]  /*8bf0*/  FMUL.FTZ R83, R83, R9.reuse ;  /* 0x0000000953537220 */ /* 0x080fe20000410000 */
[-C--:B------:R-:W-:Y:S01]  /*8c00*/  FMUL.FTZ R86, R86, R9.reuse ;  /* 0x0000000956567220 */ /* 0x080fe20000410000 */
[-C--:B------:R-:W-:Y:S01]  /*8c10*/  FMUL.FTZ R87, R87, R9.reuse ;  /* 0x0000000957577220 */ /* 0x080fe20000410000 */
[----:B------:R-:W4:Y:S01]  /*8c20*/  MUFU.EX2 R170, R170 ;  /* 0x000000aa00aa7308 */ /* 0x000f220000000800 */
[C---:B--2---:R-:W-:Y:S01]  /*8c30*/  FADD.FTZ R174, R171.reuse, R174 ;  /* 0x000000aeabae7221 */ /* 0x044fe20000010000 */
[----:B------:R-:W-:Y:S01]  /*8c40*/  F2FP.F16.F32.PACK_AB R161, R171, R162 ;  /* 0x000000a2aba1723e */ /* 0x000fe200000000ff */
[-C--:B------:R-:W-:Y:S01]  /*8c50*/  FMUL.FTZ R90, R90, R9.reuse ;  /* 0x000000095a5a7220 */ /* 0x080fe20000410000 */
[----:B------:R-:W-:Y:S01]  /*8c60*/  F2FP.F16.F32.PACK_AB R162, R165, R14 ;  /* 0x0000000ea5a2723e */ /* 0x000fe200000000ff */
[-C--:B------:R-:W-:Y:S01]  /*8c70*/  FMUL.FTZ R91, R91, R9.reuse ;  /* 0x000000095b5b7220 */ /* 0x080fe20000410000 */
[-C--:B------:R-:W-:Y:S01]  /*8c80*/  FMUL.FTZ R94, R94, R9.reuse ;  /* 0x000000095e5e7220 */ /* 0x080fe20000410000 */
[-C--:B------:R-:W-:Y:S01]  /*8c90*/  FMUL.FTZ R95, R95, R9.reuse ;  /* 0x000000095f5f7220 */ /* 0x080fe20000410000 */
[----:B------:R-:W2:Y:S01]  /*8ca0*/  MUFU.EX2 R166, R166 ;  /* 0x000000a600a67308 */ /* 0x000ea20000000800 */
[----:B---3--:R-:W-:Y:S01]  /*8cb0*/  FADD.FTZ R183, R163, R174 ;  /* 0x000000aea3b77221 */ /* 0x008fe20000010000 */
[----:B------:R-:W-:Y:S01]  /*8cc0*/  FADD.FTZ R174, R164, R187 ;  /* 0x000000bba4ae7221 */ /* 0x000fe20000010000 */
        /* <DEDUP_REMOVED lines=9> */
[-C--:B------:R-:W-:Y:S01]  /*8d60*/  FMUL.FTZ R110, R110, R9.reuse ;  /* 0x000000096e6e7220 */ /* 0x080fe20000410000 */
[-C--:B------:R-:W-:Y:S01]  /*8d70*/  FMUL.FTZ R111, R111, R9.reuse ;  /* 0x000000096f6f7220 */ /* 0x080fe20000410000 */
[-C--:B------:R-:W-:Y:S01]  /*8d80*/  FMUL.FTZ R114, R114, R9.reuse ;  /* 0x0000000972727220 */ /* 0x080fe20000410000 */
[-C--:B------:R-:W-:Y:S01]  /*8d90*/  FMUL.FTZ R115, R115, R9.reuse ;  /* 0x0000000973737220 */ /* 0x080fe20000410000 */
[----:B------:R-:W4:Y:S01]  /*8da0*/  MUFU.EX2 R167, R167 ;  /* 0x000000a700a77308 */ /* 0x000f220000000800 */
        /* <DEDUP_REMOVED lines=26> */
[----:B------:R-:W-:-:S05]  /*8f50*/  FMUL.FTZ R151, R151, R9 ;  /* 0x0000000997977220 */ /* 0x000fca0000410000 */
[----:B------:R-:W2:Y:S01]  /*8f60*/  MUFU.EX2 R175, R175 ;  /* 0x000000af00af7308 */ /* 0x000ea20000000800 */
[----:B---3--:R-:W-:-:S07]  /*8f70*/  FADD.FTZ R174, R0, R15 ;  /* 0x0000000f00ae7221 */ /* 0x008fce0000010000 */
[----:B------:R-:W3:Y:S01]  /*8f80*/  MUFU.EX2 R168, R168 ;  /* 0x000000a800a87308 */ /* 0x000ee20000000800 */
[C---:B----4-:R-:W-:Y:S01]  /*8f90*/  FADD.FTZ R183, R176.reuse, R183 ;  /* 0x000000b7b0b77221 */ /* 0x050fe20000010000 */
[----:B------:R-:W-:-:S06]  /*8fa0*/  F2FP.F16.F32.PACK_AB R166, R176, R13 ;  /* 0x0000000db0a6723e */ /* 0x000fcc00000000ff */
        /* <DEDUP_REMOVED lines=36> */
[----:B----4-:R-:W-:-:S04]  /*91f0*/  FADD.FTZ R0, R198, R13 ;  /* 0x0000000dc6007221 */ /* 0x010fc80000010000 */
[C---:B--2---:R-:W-:Y:S01]  /*9200*/  FADD.FTZ R0, R175.reuse, R0 ;  /* 0x00000000af007221 */ /* 0x044fe20000010000 */
[----:B------:R-:W-:Y:S01]  /*9210*/  F2FP.F16.F32.PACK_AB R175, R175, R198 ;  /* 0x000000c6afaf723e */ /* 0x000fe200000000ff */
[C---:B---3--:R-:W-:Y:S01]  /*9220*/  FADD.FTZ R2, R10.reuse, R15 ;  /* 0x0000000f0a027221 */ /* 0x048fe20000010000 */
[----:B------:R-:W-:Y:S01]  /*9230*/  F2FP.F16.F32.PACK_AB R174, R10, R11 ;  /* 0x0000000b0aae723e */ /* 0x000fe200000000ff */
[----:B------:R-:W-:Y:S06]  /*9240*/  @!P0 BRA `(.L_x_1933) ;  /* 0x0000000000048947 */ /* 0x000fec0003800000 */
[----:B------:R-:W-:Y:S01]  /*9250*/  BPT.TRAP 0x1 ;  /* 0x000000040000795c */ /* 0x000fe20000300000 */
.L_x_1933:
[----:B------:R2:W3:Y:S01]  /*9260*/  SYNCS.PHASECHK.TRANS64.TRYWAIT P2, [UR25+0x22850], R6 ;  /* 0x02285006ff0075a7 */ /* 0x0004e20008040159 */
[----:B------:R-:W-:Y:S05]  /*9270*/  @!P0 BRA `(.L_x_1934) ;  /* 0x0000000000048947 */ /* 0x000fea0003800000 */
[----:B------:R-:W-:Y:S01]  /*9280*/  BPT.TRAP 0x1 ;  /* 0x000000040000795c */ /* 0x000fe20000300000 */
.L_x_1934:
[----:B------:R-:W-:Y:S01]  /*9290*/  VIADD R7, R215, 0x8 ;  /* 0x00000008d7077836 */ /* 0x000fe20000000000 */
[----:B---3--:R-:W-:Y:S06]  /*92a0*/  @P2 BRA `(.L_x_1935) ;  /* 0x0000000000082947 */ /* 0x008fec0003800000 */
[----:B------:R-:W3:Y:S02]  /*92b0*/  SYNCS.PHASECHK.TRANS64.TRYWAIT P2, [UR25+0x22850], R6 ;  /* 0x02285006ff0075a7 */ /* 0x000ee40008040159 */
[----:B---3--:R-:W-:Y:S05]  /*92c0*/  @!P2 BRA `(.L_x_1936) ;  /* 0x000000a800b8a947 */ /* 0x008fea0003800000 */
.L_x_1935:
        /* <DEDUP_REMOVED lines=39> */
.L_x_1937:
[----:B------:R-:W-:Y:S01]  /*9540*/  UIADD3 UR25, UR25, 0x22860, URZ ;  /* 0x0002286019197890 */ /* 0x000fe2000fffe03f */
[----:B---3--:R-:W-:Y:S02]  /*9550*/  IMAD.MOV.U32 R9, RZ, RZ, R5 ;  /* 0x000000ffff097224 */ /* 0x008fe400078e0005 */
[----:B------:R-:W-:Y:S01]  /*9560*/  IMAD.MOV.U32 R11, RZ, RZ, R4 ;  /* 0x000000ffff0b7224 */ /* 0x000fe200078e0004 */
[----:B------:R-:W-:-:S09]  /*9570*/  UPRMT UR25, UR24, 0x654, UR25 ;  /* 0x0000065418197896 */ /* 0x000fd20008000019 */
[----:B------:R-:W-:Y:S01]  /*9580*/  SYNCS.ARRIVE.TRANS64.RED.A1T0 RZ, [UR25], RZ ;  /* 0x000000ffffff79a7 */ /* 0x000fe20008100419 */
[----:B------:R-:W-:Y:S05]  /*9590*/  @P1 BRA `(.L_x_1938) ;  /* 0xffffffe000c01947 */ /* 0x000fea000383ffff */
[----:B------:R-:W-:-:S07]  /*95a0*/  IMAD.MOV.U32 R7, RZ, RZ, R8 ;  /* 0x000000ffff077224 */ /* 0x000fce00078e0008 */
.L_x_1927:
[----:B------:R-:W-:-:S13]  /*95b0*/  ISETP.GE.AND P1, PT, R7, UR44, PT ;  /* 0x0000002c07007c0c */ /* 0x000fda000bf26270 */
[----:B------:R-:W-:Y:S05]  /*95c0*/  @!P1 BRA `(.L_x_1939) ;  /* 0x0000003000049947 */ /* 0x000fea0003800000 */
[----:B------:R-:W-:Y:S01]  /*95d0*/  IMAD.MOV.U32 R9, RZ, RZ, R5 ;  /* 0x000000ffff097224 */ /* 0x000fe200078e0005 */
[----:B------:R-:W-:Y:S01]  /*95e0*/  ULDC UR25, c[0x0][0x9e4] ;  /* 0x0002790000197ab9 */ /* 0x000fe20000000800 */
[----:B------:R-:W-:Y:S01]  /*95f0*/  IMAD.MOV.U32 R8, RZ, RZ, R4 ;  /* 0x000000ffff087224 */ /* 0x000fe200078e0004 */
[----:B------:R-:W-:Y:S01]  /*9600*/  ULDC UR26, c[0x0][0x9dc] ;  /* 0x00027700001a7ab9 */ /* 0x000fe20000000800 */
[----:B------:R-:W-:Y:S01]  /*9610*/  ULDC UR27, c[0x0][0x288] ;  /* 0x0000a200001b7ab9 */ /* 0x000fe20000000800 */
[----:B------:R-:W-:Y:S01]  /*9620*/  ULDC UR6, c[0x0][0x988] ;  /* 0x0002620000067ab9 */ /* 0x000fe20000000800 */
[----:B------:R-:W-:-:S05]  /*9630*/  ULDC UR28, c[0x0][0x9e0] ;  /* 0x00027800001c7ab9 */ /* 0x000fca0000000800 */
.L_x_1958:
[----:B------:R-:W-:-:S04]  /*9640*/  UIADD3 UR38, UR38, 0x1, URZ ;  /* 0x0000000126267890 */ /* 0x000fc8000fffe03f */
[----:B------:R-:W-:-:S04]  /*9650*/  UISETP.NE.AND UP0, UPT, UR38, 0x2, UPT ;  /* 0x000000022600788c */ /* 0x000fc8000bf05270 */
[----:B------:R-:W-:Y:S02]  /*9660*/  USEL UR7, URZ, 0x1, UP0 ;  /* 0x000000013f077887 */ /* 0x000fe40008000000 */
[----:B------:R-:W-:Y:S02]  /*9670*/  USEL UR38, UR38, URZ, UP0 ;  /* 0x0000003f26267287 */ /* 0x000fe40008000000 */
[----:B------:R-:W-:Y:S01]  /*9680*/  ULOP3.LUT UR37, UR37, UR7, URZ, 0x3c, !UPT ;  /* 0x0000000725257292 */ /* 0x000fe2000f8e3c3f */
[----:B------:R-:W-:Y:S11]  /*9690*/  @!P0 BRA `(.L_x_1940) ;  /* 0x0000000000048947 */ /* 0x000ff60003800000 */
[----:B------:R-:W-:Y:S01]  /*96a0*/  BPT.TRAP 0x1 ;  /* 0x000000040000795c */ /* 0x000fe20000300000 */
.L_x_1940:
[----:B------:R-:W3:Y:S01]  /*96b0*/  S2UR UR7, SR_CgaCtaId ;  /* 0x00000000000779c3 */ /* 0x000ee20000008800 */
[----:B------:R-:W-:Y:S01]  /*96c0*/  UMOV UR10, 0x400 ;  /* 0x00000400000a7882 */ /* 0x000fe20000000000 */
[----:B0-2---:R-:W-:-:S05]  /*96d0*/  IMAD.U32 R6, RZ, RZ, UR37 ;  /* 0x00000025ff067e24 */ /* 0x005fca000f8e00ff */
[----:B------:R-:W-:Y:S01]  /*96e0*/  SHF.L.U32 R6, R6, 0x1f, RZ ;  /* 0x0000001f06067819 */ /* 0x000fe200000006ff */
[----:B---3--:R-:W-:-:S04]  /*96f0*/  ULEA UR10, UR7, UR10, 0x18 ;  /* 0x0000000a070a7291 */ /* 0x008fc8000f8ec03f */
[----:B------:R-:W-:-:S09]  /*9700*/  ULEA UR24, UR38, UR10, 0x3 ;  /* 0x0000000a26187291 */ /* 0x000fd2000f8e183f */
[----:B------:R0:W2:Y:S01]  /*9710*/  SYNCS.PHASECHK.TRANS64.TRYWAIT P1, [UR24+0x22830], R6 ;  /* 0x02283006ff0075a7 */ /* 0x0000a20008020158 */
[----:B------:R-:W-:Y:S05]  /*9720*/  @!P0 BRA `(.L_x_1941) ;  /* 0x0000000000048947 */ /* 0x000fea0003800000 */
[----:B------:R-:W-:Y:S01]  /*9730*/  BPT.TRAP 0x1 ;  /* 0x000000040000795c */ /* 0x000fe20000300000 */
.L_x_1941:
[----:B--2---:R-:W-:Y:S05]  /*9740*/  @P1 BRA `(.L_x_1942) ;  /* 0x0000000000081947 */ /* 0x004fea0003800000 */
[----:B------:R-:W2:Y:S02]  /*9750*/  SYNCS.PHASECHK.TRANS64.TRYWAIT P1, [UR24+0x22830], R6 ;  /* 0x02283006ff0075a7 */ /* 0x000ea40008020158 */
[----:B--2---:R-:W-:Y:S05]  /*9760*/  @!P1 BRA `(.L_x_1943) ;  /* 0x000000a400a89947 */ /* 0x004fea0003800000 */
.L_x_1942:
        /* <DEDUP_REMOVED lines=26> */
.L_x_1944:
[----:B------:R-:W-:Y:S01]  /*9910*/  ISETP.NE.AND P2, PT, R205, 0x1, PT ;  /* 0x00000001cd00780c */ /* 0x000fe20003f45270 */
[----:B------:R-:W-:Y:S01]  /*9920*/  VIADD R20, R22, UR41 ;  /* 0x0000002916147c36 */ /* 0x000fe20008000000 */
[----:B------:R-:W-:Y:S01]  /*9930*/  UIADD3 UR10, UR24, 0x22840, URZ ;  /* 0x00022840180a7890 */ /* 0x000fe2000fffe03f */
[----:B------:R-:W-:Y:S01]  /*9940*/  IMAD R11, R7, -0x60, RZ ;  /* 0xffffffa0070b7824 */ /* 0x000fe200078e02ff */
[----:B------:R-:W-:Y:S02]  /*9950*/  LOP3.LUT P1, RZ, R16, 0x80000, RZ, 0xc0, !PT ;  /* 0x0008000010ff7812 */ /* 0x000fe4000782c0ff */
[----:B------:R-:W-:-:S07]  /*9960*/  UPRMT UR10, UR7, 0x654, UR10 ;  /* 0x00000654070a7896 */ /* 0x000fce000800000a */
[----:B------:R-:W2:Y:S08]  /*9970*/  @P2 LDC R5, c[0x0][0x44c] ;  /* 0x00011300ff052b82 */ /* 0x000eb00000000800 */
[----:B------:R-:W3:Y:S01]  /*9980*/  @P2 LDC R4, c[0x0][0x450] ;  /* 0x00011400ff042b82 */ /* 0x000ee20000000800 */
[----:B------:R-:W-:Y:S01]  /*9990*/  SYNCS.ARRIVE.TRANS64.RED.A1T0 RZ, [UR10], RZ ;  /* 0x000000ffffff79a7 */ /* 0x000fe2000810040a */
[----:B------:R-:W-:Y:S01]  /*99a0*/  ULOP3.LUT UR10, URZ, UR26, URZ, 0x33, !UPT ;  /* 0x0000001a3f0a7292 */ /* 0x000fe2000f8e333f */
[----:B--2---:R-:W-:-:S05]  /*99b0*/  @P2 IMAD.HI.U32 R5, R20, R5, RZ ;  /* 0x0000000514052227 */ /* 0x004fca00078e00ff */
[----:B---3--:R-:W-:Y:S01]  /*99c0*/  @P2 SHF.R.U32.HI R20, RZ, R4, R5 ;  /* 0x00000004ff142219 */ /* 0x008fe20000011605 */
[----:B------:R-:W-:-:S04]  /*99d0*/  VIADD R5, R11, 0x1 ;  /* 0x000000010b057836 */ /* 0x000fc80000000000 */
[----:B------:R-:W2:Y:S01]  /*99e0*/  SHFL.IDX PT, R214, R20, RZ, 0x1c1f ;  /* 0x001c1fff14d67589 */ /* 0x000ea200000e0000 */
[----:B------:R-:W-:-:S05]  /*99f0*/  IMAD R4, R18, -0x2, R5 ;  /* 0xfffffffe12047824 */ /* 0x000fca00078e0205 */
[----:B------:R-:W-:-:S05]  /*9a00*/  IADD3 R4, R4, -UR27, R17 ;  /* 0x8000001b04047c10 */ /* 0x000fca000fffe011 */
[C---:B------:R-:W-:Y:S02]  /*9a10*/  VIADD R15, R4.reuse, UR28 ;  /* 0x0000001c040f7c36 */ /* 0x040fe40008000000 */
[----:B------:R-:W-:Y:S02]  /*9a20*/  VIADD R14, R4, UR10 ;  /* 0x0000000a040e7c36 */ /* 0x000fe40008000000 */
[----:B--2---:R-:W-:Y:S02]  /*9a30*/  IMAD.IADD R12, R15, 0x1, R214 ;  /* 0x000000010f0c7824 */ /* 0x004fe400078e02d6 */
[----:B------:R-:W-:Y:S01]  /*9a40*/  IMAD.IADD R10, R214, 0x1, R14 ;  /* 0x00000001d60a7824 */ /* 0x000fe200078e020e */
[----:B------:R-:W-:Y:S06]  /*9a50*/  @!P1 BRA `(.L_x_1945) ;  /* 0x0000000000589947 */ /* 0x000fec0003800000 */
[----:B------:R-:W-:Y:S01]  /*9a60*/  IADD3 R13, R17, -UR27, R214 ;  /* 0x8000001b110d7c10 */ /* 0x000fe2000fffe0d6 */
        /* <DEDUP_REMOVED lines=11> */
.L_x_1947:
[----:B------:R-:W-:-:S05]  /*9b20*/  IMAD.U32 R21, RZ, RZ, UR25 ;  /* 0x00000019ff157e24 */ /* 0x000fca000f8e00ff */
[----:B------:R-:W-:-:S13]  /*9b30*/  ISETP.NE.AND P1, PT, R21, 0x1, PT ;  /* 0x000000011500780c */ /* 0x000fda0003f25270 */
[----:B------:R-:W2:Y:S02]  /*9b40*/  @P1 LDC.64 R4, c[0x0][0x9e8] ;  /* 0x00027a00ff041b82 */ /* 0x000ea40000000a00 */
[----:B--2---:R-:W-:-:S05]  /*9b50*/  @P1 IMAD.HI.U32 R4, R13, R4, RZ ;  /* 0x000000040d041227 */ /* 0x004fca00078e00ff */
[----:B------:R-:W-:-:S07]  /*9b60*/  @P1 SHF.R.U32.HI R13, RZ, R5, R4 ;  /* 0x00000005ff0d1219 */ /* 0x000fce0000011604 */
.L_x_1948:
[----:B------:R-:W-:Y:S05]  /*9b70*/  BSYNC B0 ;  /* 0x0000000000007941 */ /* 0x000fea0003800000 */
.L_x_1946:
[----:B------:R-:W-:-:S04]  /*9b80*/  IMAD R4, R18, -0x2, R11 ;  /* 0xfffffffe12047824 */ /* 0x000fc800078e020b */
[----:B------:R-:W-:-:S05]  /*9b90*/  IMAD R13, R13, R21, R4 ;  /* 0x000000150d0d7224 */ /* 0x000fca00078e0204 */
[----:B------:R-:W-:Y:S02]  /*9ba0*/  VIADDMNMX R12, R13, R21, R12, PT ;  /* 0x000000150d0c7246 */ /* 0x000fe4000380010c */
[----:B------:R-:W-:-:S07]  /*9bb0*/  VIMNMX R10, R10, R13, !PT ;  /* 0x0000000d0a0a7248 */ /* 0x000fce0007fe0100 */
.L_x_1945:
[C---:B------:R-:W-:Y:S01]  /*9bc0*/  ISETP.GE.AND P2, PT, R11.reuse, 0x1, PT ;  /* 0x000000010b00780c */ /* 0x040fe20003f46270 */
[----:B------:R-:W2:Y:S01]  /*9bd0*/  SHFL.IDX PT, R20, R20, 0x1, 0x1c1f ;  /* 0x003c1f0014147f89 */ /* 0x000ea200000e0000 */
        /* <DEDUP_REMOVED lines=11> */
[----:B------:R-:W-:Y:S01]  /*9c90*/  FSEL R153, R153, -INF , !P2 ;  /* 0xff80000099997808 */ /* 0x000fe20005000000 */
[--C-:B--2---:R-:W-:Y:S01]  /*9ca0*/  IMAD.IADD R15, R15, 0x1, R20.reuse ;  /* 0x000000010f0f7824 */ /* 0x104fe200078e0214 */
[----:B------:R-:W-:Y:S01]  /*9cb0*/  ISETP.GT.AND P2, PT, R10, 0x8, !P4 ;  /* 0x000000080a00780c */ /* 0x000fe20006744270 */
[----:B------:R-:W-:Y:S01]  /*9cc0*/  IMAD.IADD R14, R14, 0x1, R20 ;  /* 0x000000010e0e7824 */ /* 0x000fe200078e0214 */
        /* <DEDUP_REMOVED lines=118> */
[----:B------:R-:W-:-:S04]  /*a430*/  ISETP.LT.OR P6, PT, R12, 0x5a, P6 ;  /* 0x0000005a0c00780c */ /* 0x000fc800037c1670 */
[----:B------:R-:W-:Y:S02]  /*a440*/  FSEL R197, R197, -INF , !P6 ;  /* 0xff800000c5c57808 */ /* 0x000fe40007000000 */
[----:B------:R-:W-:-:S13]  /*a450*/  LOP3.LUT P6, RZ, R16, 0x80000, RZ, 0xc0, !PT ;  /* 0x0008000010ff7812 */ /* 0x000fda00078cc0ff */
[----:B------:R-:W-:Y:S05]  /*a460*/  @!P6 BRA `(.L_x_1949) ;  /* 0x000000000058e947 */ /* 0x000fea0003800000 */
        /* <DEDUP_REMOVED lines=12> */
.L_x_1951:
[----:B------:R-:W-:-:S05]  /*a530*/  IMAD.U32 R10, RZ, RZ, UR25 ;  /* 0x00000019ff0a7e24 */ /* 0x000fca000f8e00ff */
[----:B------:R-:W-:-:S13]  /*a540*/  ISETP.NE.AND P6, PT, R10, 0x1, PT ;  /* 0x000000010a00780c */ /* 0x000fda0003fc5270 */
[----:B------:R-:W2:Y:S02]  /*a550*/  @P6 LDC.64 R4, c[0x0][0x9e8] ;  /* 0x00027a00ff046b82 */ /* 0x000ea40000000a00 */
[----:B--2---:R-:W-:-:S05]  /*a560*/  @P6 IMAD.HI.U32 R4, R21, R4, RZ ;  /* 0x0000000415046227 */ /* 0x004fca00078e00ff */
[----:B------:R-:W-:-:S07]  /*a570*/  @P6 SHF.R.U32.HI R21, RZ, R5, R4 ;  /* 0x00000005ff156219 */ /* 0x000fce0000011604 */
.L_x_1952:
[----:B------:R-:W-:Y:S05]  /*a580*/  BSYNC B0 ;  /* 0x0000000000007941 */ /* 0x000fea0003800000 */
.L_x_1950:
[----:B------:R-:W-:-:S04]  /*a590*/  IMAD R11, R18, -0x2, R11 ;  /* 0xfffffffe120b7824 */ /* 0x000fc800078e020b */
[----:B------:R-:W-:-:S05]  /*a5a0*/  IMAD R21, R21, R10, R11 ;  /* 0x0000000a15157224 */ /* 0x000fca00078e020b */
[----:B------:R-:W-:Y:S02]  /*a5b0*/  VIADDMNMX R15, R21, R10, R15, PT ;  /* 0x0000000a150f7246 */ /* 0x000fe4000380010f */
[----:B------:R-:W-:-:S07]  /*a5c0*/  VIMNMX R14, R14, R21, !PT ;  /* 0x000000150e0e7248 */ /* 0x000fce0007fe0100 */
.L_x_1949:
[----:B------:R-:W-:Y:S02]  /*a5d0*/  ISETP.GT.AND P1, PT, R14, 0x1, !P1 ;  /* 0x000000010e00780c */ /* 0x000fe40004f24270 */
[C---:B------:R-:W-:Y:S02]  /*a5e0*/  LOP3.LUT P6, RZ, R16.reuse, 0x10000, RZ, 0xc0, !PT ;  /* 0x0001000010ff7812 */ /* 0x040fe400078cc0ff */
        /* <DEDUP_REMOVED lines=135> */
[--C-:B------:R-:W-:Y:S01]  /*ae60*/  FFMA.FTZ R152, R153, UR6, -R10.reuse ;  /* 0x0000000699987c23 */ /* 0x100fe2000801080a */
[----:B------:R-:W-:Y:S01]  /*ae70*/  MUFU.EX2 R11, R11 ;  /* 0x0000000b000b7308 */ /* 0x000fe20000000800 */
        /* <DEDUP_REMOVED lines=11> */
[----:B------:R-:W-:-:S02]  /*af30*/  FFMA.FTZ R196, R196, UR6, -R10 ;  /* 0x00000006c4c47c23 */ /* 0x000fc4000801080a */
[----:B------:R-:W-:Y:S02]  /*af40*/  FMNMX.FTZ R5, R171, R20, !PT ;  /* 0x00000014ab057209 */ /* 0x000fe40007810000 */
[----:B------:R-:W-:Y:S02]  /*af50*/  MUFU.EX2 R12, R21 ;  /* 0x00000015000c7308 */ /* 0x000fe40000000800 */
[----:B------:R-:W-:-:S04]  /*af60*/  FMNMX.FTZ R20, R174, R5, !PT ;  /* 0x00000005ae147209 */ /* 0x000fc80007810000 */
[----:B------:R-:W-:Y:S02]  /*af70*/  FMNMX.FTZ R5, R175, R20, !PT ;  /* 0x00000014af057209 */ /* 0x000fe40007810000 */
[----:B------:R-:W-:Y:S02]  /*af80*/  MUFU.EX2 R20, R157 ;  /* 0x0000009d00147308 */ /* 0x000fe40000000800 */
[----:B------:R-:W-:-:S04]  /*af90*/  FMNMX.FTZ R160, R178, R5, !PT ;  /* 0x00000005b2a07209 */ /* 0x000fc80007810000 */
[----:B------:R-:W-:Y:S02]  /*afa0*/  FMNMX.FTZ R5, R179, R160, !PT ;  /* 0x000000a0b3057209 */ /* 0x000fe40007810000 */
[----:B------:R2:W-:Y:S02]  /*afb0*/  MUFU.EX2 R157, R169 ;  /* 0x000000a9009d7308 */ /* 0x0005e40000000800 */
[----:B------:R-:W-:-:S04]  /*afc0*/  FMNMX.FTZ R160, R182, R5, !PT ;  /* 0x00000005b6a07209 */ /* 0x000fc80007810000 */
[----:B------:R-:W-:Y:S02]  /*afd0*/  FMNMX.FTZ R5, R183, R160, !PT ;  /* 0x000000a0b7057209 */ /* 0x000fe40007810000 */
[----:B------:R3:W-:Y:S01]  /*afe0*/  MUFU.EX2 R160, R168 ;  /* 0x000000a800a07308 */ /* 0x0007e20000000800 */
[----:B--2---:R-:W-:Y:S01]  /*aff0*/  FFMA.FTZ R169, R184, UR6, -R10 ;  /* 0x00000006b8a97c23 */ /* 0x004fe2000801080a */
[----:B------:R-:W-:-:S04]  /*b000*/  FMNMX.FTZ R164, R186, R5, !PT ;  /* 0x00000005baa47209 */ /* 0x000fc80007810000 */
[----:B------:R-:W-:Y:S02]  /*b010*/  FMNMX.FTZ R5, R187, R164, !PT ;  /* 0x000000a4bb057209 */ /* 0x000fe40007810000 */
[----:B------:R-:W-:Y:S01]  /*b020*/  MUFU.EX2 R13, R13 ;  /* 0x0000000d000d7308 */ /* 0x000fe20000000800 */
[----:B---3--:R-:W-:Y:S01]  /*b030*/  FFMA.FTZ R168, R181, UR6, -R10 ;  /* 0x00000006b5a87c23 */ /* 0x008fe2000801080a */
[----:B------:R-:W-:Y:S02]  /*b040*/  FMNMX.FTZ R164, R190, R5, !PT ;  /* 0x00000005bea47209 */ /* 0x000fe40007810000 */
[----:B------:R-:W-:Y:S02]  /*b050*/  FSEL R181, R4, RZ, P1 ;  /* 0x000000ff04b57208 */ /* 0x000fe40000800000 */
[----:B------:R-:W-:Y:S02]  /*b060*/  FMNMX.FTZ R5, R191, R164, !PT ;  /* 0x000000a4bf057209 */ /* 0x000fe40007810000 */
[----:B------:R-:W-:Y:S01]  /*b070*/  MUFU.EX2 R156, R156 ;  /* 0x0000009c009c7308 */ /* 0x000fe20000000800 */
[----:B------:R-:W-:Y:S01]  /*b080*/  FADD.FTZ R8, -R181, R8 ;  /* 0x00000008b5087221 */ /* 0x000fe20000010100 */
[----:B------:R-:W-:-:S03]  /*b090*/  FMNMX.FTZ R164, R194, R5, !PT ;  /* 0x00000005c2a47209 */ /* 0x000fc60007810000 */
[----:B------:R-:W-:Y:S01]  /*b0a0*/  FMUL.FTZ R8, R8, UR6 ;  /* 0x0000000608087c20 */ /* 0x000fe20008410000 */
[----:B------:R-:W-:Y:S02]  /*b0b0*/  FMNMX.FTZ R5, R195, R164, !PT ;  /* 0x000000a4c3057209 */ /* 0x000fe40007810000 */
[----:B------:R2:W-:Y:S02]  /*b0c0*/  MUFU.EX2 R21, R161 ;  /* 0x000000a100157308 */ /* 0x0005e40000000800 */
[----:B------:R-:W-:-:S04]  /*b0d0*/  FMNMX.FTZ R164, R198, R5, !PT ;  /* 0x00000005c6a47209 */ /* 0x000fc80007810000 */
[----:B------:R-:W-:Y:S02]  /*b0e0*/  FMNMX.FTZ R5, R199, R164, !PT ;  /* 0x000000a4c7057209 */ /* 0x000fe40007810000 */
[----:B------:R-:W3:Y:S01]  /*b0f0*/  MUFU.EX2 R8, R8 ;  /* 0x0000000800087308 */ /* 0x000ee20000000800 */
[--C-:B--2---:R-:W-:Y:S01]  /*b100*/  FFMA.FTZ R161, R177, UR6, -R10.reuse ;  /* 0x00000006b1a17c23 */ /* 0x104fe2000801080a */
[--C-:B------:R-:W-:Y:S01]  /*b110*/  FFMA.FTZ R177, R192, UR6, -R10.reuse ;  /* 0x00000006c0b17c23 */ /* 0x100fe2000801080a */
[----:B------:R-:W2:Y:S05]  /*b120*/  SHFL.BFLY PT, R176, R5, 0x2, 0x1f ;  /* 0x0c401f0005b07f89 */ /* 0x000eaa00000e0000 */
[----:B------:R-:W-:Y:S08]  /*b130*/  MUFU.EX2 R153, R153 ;  /* 0x0000009900997308 */ /* 0x000ff00000000800 */
[----:B------:R-:W-:Y:S01]  /*b140*/  MUFU.EX2 R14, R14 ;  /* 0x0000000e000e7308 */ /* 0x000fe20000000800 */
[-C--:B---3--:R-:W-:Y:S01]  /*b150*/  FMUL.FTZ R24, R24, R8.reuse ;  /* 0x0000000818187220 */ /* 0x088fe20000410000 */
        /* <DEDUP_REMOVED lines=8> */
[----:B------:R-:W-:Y:S01]  /*b1e0*/  FMUL.FTZ R40, R40, R8 ;  /* 0x0000000828287220 */ /* 0x000fe20000410000 */
[----:B--2---:R-:W-:Y:S01]  /*b1f0*/  FMNMX.FTZ R184, R5, R176, !PT ;  /* 0x000000b005b87209 */ /* 0x004fe20007810000 */
[--C-:B------:R-:W-:Y:S01]  /*b200*/  FFMA.FTZ R176, R189, UR6, -R10.reuse ;  /* 0x00000006bdb07c23 */ /* 0x100fe2000801080a */
[----:B------:R-:W-:Y:S01]  /*b210*/  FFMA.FTZ R10, R197, UR6, -R10 ;  /* 0x00000006c50a7c23 */ /* 0x000fe2000801080a */
        /* <DEDUP_REMOVED lines=26> */
[----:B--2---:R-:W-:Y:S01]  /*b3c0*/  FMNMX.FTZ R5, R184, R5, !PT ;  /* 0x00000005b8057209 */ /* 0x004fe20007810000 */
[----:B------:R-:W-:Y:S01]  /*b3d0*/  MUFU.EX2 R165, R165 ;  /* 0x000000a500a57308 */ /* 0x000fe20000000800 */
[-C--:B------:R-:W-:Y:S01]  /*b3e0*/  FMUL.FTZ R85, R85, R8.reuse ;  /* 0x0000000855557220 */ /* 0x080fe20000410000 */
[-C--:B------:R-:W-:Y:S01]  /*b3f0*/  FMUL.FTZ R88, R88, R8.reuse ;  /* 0x0000000858587220 */ /* 0x080fe20000410000 */
[C---:B------:R-:W-:Y:S01]  /*b400*/  FSETP.NEU.FTZ.AND P1, PT, R5.reuse, -INF , PT ;  /* 0xff8000000500780b */ /* 0x040fe20003f3d000 */
[----:B------:R-:W-:Y:S01]  /*b410*/  FMUL.FTZ R189, R5, UR6 ;  /* 0x0000000605bd7c20 */ /* 0x000fe20008410000 */
[-C--:B------:R-:W-:Y:S01]  /*b420*/  FMUL.FTZ R89, R89, R8.reuse ;  /* 0x0000000859597220 */ /* 0x080fe20000410000 */
[-C--:B------:R-:W-:Y:S01]  /*b430*/  FMUL.FTZ R92, R92, R8.reuse ;  /* 0x000000085c5c7220 */ /* 0x080fe20000410000 */
[-C--:B------:R-:W-:Y:S01]  /*b440*/  FMUL.FTZ R93, R93, R8.reuse ;  /* 0x000000085d5d7220 */ /* 0x080fe20000410000 */
[----:B------:R-:W2:Y:S01]  /*b450*/  MUFU.EX2 R168, R168 ;  /* 0x000000a800a87308 */ /* 0x000ea20000000800 */
[----:B------:R-:W-:Y:S01]  /*b460*/  FSEL R189, R189, RZ, P1 ;  /* 0x000000ffbdbd7208 */ /* 0x000fe20000800000 */
[-C--:B------:R-:W-:Y:S01]  /*b470*/  FMUL.FTZ R96, R96, R8.reuse ;  /* 0x0000000860607220 */ /* 0x080fe20000410000 */
[-C--:B------:R-:W-:Y:S01]  /*b480*/  FMUL.FTZ R97, R97, R8.reuse ;  /* 0x0000000861617220 */ /* 0x080fe20000410000 */
[-C--:B------:R-:W-:Y:S01]  /*b490*/  FMUL.FTZ R100, R100, R8.reuse ;  /* 0x0000000864647220 */ /* 0x080fe20000410000 */
[----:B------:R-:W-:Y:S01]  /*b4a0*/  FMUL.FTZ R101, R101, R8 ;  /* 0x0000000865657220 */ /* 0x000fe20000410000 */
[----:B------:R-:W-:Y:S01]  /*b4b0*/  FFMA.FTZ R184, R155, UR6, -R189 ;  /* 0x000000069bb87c23 */ /* 0x000fe200080108bd */
[----:B------:R-:W-:Y:S01]  /*b4c0*/  FFMA.FTZ R155, R8, R2, R11 ;  /* 0x00000002089b7223 */ /* 0x000fe2000001000b */
[--C-:B----4-:R-:W-:Y:S01]  /*b4d0*/  FFMA.FTZ R185, R154, UR6, -R189.reuse ;  /* 0x000000069ab97c23 */ /* 0x110fe200080108bd */
[----:B------:R-:W-:Y:S01]  /*b4e0*/  MUFU.EX2 R169, R169 ;  /* 0x000000a900a97308 */ /* 0x000fe20000000800 */
[----:B------:R-:W-:Y:S01]  /*b4f0*/  FFMA.FTZ R188, R159, UR6, -R189 ;  /* 0x000000069fbc7c23 */ /* 0x000fe200080108bd */
[----:B------:R-:W-:Y:S01]  /*b500*/  FADD.FTZ R193, R152, R155 ;  /* 0x0000009b98c17221 */ /* 0x000fe20000010000 */
[--C-:B------:R-:W-:Y:S01]  /*b510*/  FFMA.FTZ R159, R162, UR6, -R189.reuse ;  /* 0x00000006a29f7c23 */ /* 0x100fe200080108bd */
[----:B---3--:R-:W-:Y:S01]  /*b520*/  F2FP.F16.F32.PACK_AB R162, R15, R14 ;  /* 0x0000000e0fa2723e */ /* 0x008fe200000000ff */
[----:B------:R-:W-:Y:S01]  /*b530*/  FFMA.FTZ R155, R158, UR6, -R189 ;  /* 0x000000069e9b7c23 */ /* 0x000fe200080108bd */
[----:B------:R-:W-:Y:S01]  /*b540*/  FADD.FTZ R2, R12, R193 ;  /* 0x000000c10c027221 */ /* 0x000fe20000010000 */
[----:B------:R-:W-:Y:S01]  /*b550*/  F2FP.F16.F32.PACK_AB R158, R153, R20 ;  /* 0x00000014999e723e */ /* 0x000fe200000000ff */
[----:B------:R3:W-:Y:S01]  /*b560*/  MUFU.EX2 R181, R196 ;  /* 0x000000c400b57308 */ /* 0x0007e20000000800 */
[--C-:B------:R-:W-:Y:S01]  /*b570*/  FFMA.FTZ R192, R163, UR6, -R189.reuse ;  /* 0x00000006a3c07c23 */ /* 0x100fe200080108bd */
[----:B------:R-:W-:Y:S01]  /*b580*/  FADD.FTZ R193, R13, R2 ;  /* 0x000000020dc17221 */ /* 0x000fe20000010000 */
[--C-:B------:R-:W-:Y:S01]  /*b590*/  FFMA.FTZ R163, R166, UR6, -R189.reuse ;  /* 0x00000006a6a37c23 */ /* 0x100fe200080108bd */
[--C-:B------:R-:W-:Y:S01]  /*b5a0*/  FFMA.FTZ R171, R171, UR6, -R189.reuse ;  /* 0x00000006abab7c23 */ /* 0x100fe200080108bd */
[----:B------:R-:W-:Y:S01]  /*b5b0*/  FFMA.FTZ R174, R174, UR6, -R189 ;  /* 0x00000006aeae7c23 */ /* 0x000fe200080108bd */
[----:B------:R-:W-:Y:S01]  /*b5c0*/  FADD.FTZ R2, R156, R193 ;  /* 0x000000c19c027221 */ /* 0x000fe20000010000 */
[----:B------:R-:W-:Y:S01]  /*b5d0*/  F2FP.F16.F32.PACK_AB R152, R152, R11 ;  /* 0x0000000b9898723e */ /* 0x000fe200000000ff */
[----:B------:R-:W-:Y:S01]  /*b5e0*/  MUFU.EX2 R173, R173 ;  /* 0x000000ad00ad7308 */ /* 0x000fe20000000800 */
[--C-:B---3--:R-:W-:Y:S01]  /*b5f0*/  FFMA.FTZ R196, R167, UR6, -R189.reuse ;  /* 0x00000006a7c47c23 */ /* 0x108fe200080108bd */
[----:B------:R-:W-:Y:S01]  /*b600*/  FADD.FTZ R193, R21, R2 ;  /* 0x0000000215c17221 */ /* 0x000fe20000010000 */
[--C-:B------:R-:W-:Y:S01]  /*b610*/  FFMA.FTZ R175, R175, UR6, -R189.reuse ;  /* 0x00000006afaf7c23 */ /* 0x100fe200080108bd */
[----:B------:R-:W-:Y:S01]  /*b620*/  FFMA.FTZ R178, R178, UR6, -R189 ;  /* 0x00000006b2b27c23 */ /* 0x000fe200080108bd */
[----:B--2---:R-:W-:Y:S01]  /*b630*/  F2FP.F16.F32.PACK_AB R166, R168, R165 ;  /* 0x000000a5a8a6723e */ /* 0x004fe200000000ff */
[----:B------:R-:W-:Y:S01]  /*b640*/  FADD.FTZ R2, R20, R193 ;  /* 0x000000c114027221 */ /* 0x000fe20000010000 */
[--C-:B------:R-:W-:Y:S01]  /*b650*/  FFMA.FTZ R179, R179, UR6, -R189.reuse ;  /* 0x00000006b3b37c23 */ /* 0x100fe200080108bd */
[----:B------:R-:W2:Y:S01]  /*b660*/  MUFU.EX2 R176, R176 ;  /* 0x000000b000b07308 */ /* 0x000ea20000000800 */
[--C-:B------:R-:W-:Y:S01]  /*b670*/  FFMA.FTZ R182, R182, UR6, -R189.reuse ;  /* 0x00000006b6b67c23 */ /* 0x100fe200080108bd */
[----:B------:R-:W-:Y:S01]  /*b680*/  FADD.FTZ R193, R153, R2 ;  /* 0x0000000299c17221 */ /* 0x000fe20000010000 */
[--C-:B------:R-:W-:Y:S01]  /*b690*/  FFMA.FTZ R183, R183, UR6, -R189.reuse ;  /* 0x00000006b7b77c23 */ /* 0x100fe200080108bd */
[--C-:B------:R-:W-:Y:S01]  /*b6a0*/  FFMA.FTZ R187, R187, UR6, -R189.reuse ;  /* 0x00000006bbbb7c23 */ /* 0x100fe200080108bd */
[----:B------:R-:W-:Y:S01]  /*b6b0*/  FFMA.FTZ R190, R190, UR6, -R189 ;  /* 0x00000006bebe7c23 */ /* 0x000fe200080108bd */
[----:B------:R-:W-:Y:S01]  /*b6c0*/  FADD.FTZ R2, R160, R193 ;  /* 0x000000c1a0027221 */ /* 0x000fe20000010000 */
[--C-:B------:R-:W-:Y:S01]  /*b6d0*/  FFMA.FTZ R191, R191, UR6, -R189.reuse ;  /* 0x00000006bfbf7c23 */ /* 0x100fe200080108bd */
[----:B------:R-:W-:Y:S01]  /*b6e0*/  MUFU.EX2 R177, R177 ;  /* 0x000000b100b17308 */ /* 0x000fe20000000800 */
[--C-:B------:R-:W-:Y:S01]  /*b6f0*/  FFMA.FTZ R194, R194, UR6, -R189.reuse ;  /* 0x00000006c2c27c23 */ /* 0x100fe200080108bd */
[----:B------:R-:W-:Y:S01]  /*b700*/  FADD.FTZ R193, R157, R2 ;  /* 0x000000029dc17221 */ /* 0x000fe20000010000 */
[----:B------:R-:W-:Y:S01]  /*b710*/  FSEL R2, R5, RZ, P1 ;  /* 0x000000ff05027208 */ /* 0x000fe20000800000 */
[--C-:B------:R-:W-:Y:S01]  /*b720*/  FFMA.FTZ R195, R195, UR6, -R189.reuse ;  /* 0x00000006c3c37c23 */ /* 0x100fe200080108bd */
[----:B------:R-:W-:Y:S01]  /*b730*/  FFMA.FTZ R198, R198, UR6, -R189 ;  /* 0x00000006c6c67c23 */ /* 0x000fe200080108bd */
[----:B------:R-:W-:Y:S01]  /*b740*/  FADD.FTZ R154, R14, R193 ;  /* 0x000000c10e9a7221 */ /* 0x000fe20000010000 */
[-C--:B------:R-:W-:Y:S01]  /*b750*/  FMUL.FTZ R104, R104, R8.reuse ;  /* 0x0000000868687220 */ /* 0x080fe20000410000 */
[----:B------:R-:W-:Y:S01]  /*b760*/  FADD.FTZ R2, -R2, R9 ;  /* 0x0000000902027221 */ /* 0x000fe20000010100 */
[----:B------:R-:W3:Y:S01]  /*b770*/  MUFU.EX2 R180, R180 ;  /* 0x000000b400b47308 */ /* 0x000ee20000000800 */
[----:B------:R-:W-:Y:S01]  /*b780*/  FADD.FTZ R193, R15, R154 ;  /* 0x0000009a0fc17221 */ /* 0x000fe20000010000 */
[----:B------:R-:W-:Y:S01]  /*b790*/  FFMA.FTZ R9, R170, UR6, -R189 ;  /* 0x00000006aa097c23 */ /* 0x000fe200080108bd */
[----:B------:R-:W-:Y:S01]  /*b7a0*/  FMUL.FTZ R14, R2, UR6 ;  /* 0x00000006020e7c20 */ /* 0x000fe20008410000 */
[----:B--2---:R-:W-:Y:S01]  /*b7b0*/  F2FP.F16.F32.PACK_AB R170, R176, R173 ;  /* 0x000000adb0aa723e */ /* 0x004fe200000000ff */
[----:B------:R-:W-:Y:S01]  /*b7c0*/  FADD.FTZ R154, R164, R193 ;  /* 0x000000c1a49a7221 */ /* 0x000fe20000010000 */
[-C--:B------:R-:W-:Y:S01]  /*b7d0*/  FMUL.FTZ R105, R105, R8.reuse ;  /* 0x0000000869697220 */ /* 0x080fe20000410000 */
[-C--:B------:R-:W-:Y:S01]  /*b7e0*/  FMUL.FTZ R108, R108, R8.reuse ;  /* 0x000000086c6c7220 */ /* 0x080fe20000410000 */
[----:B------:R-:W2:Y:S01]  /*b7f0*/  MUFU.EX2 R10, R10 ;  /* 0x0000000a000a7308 */ /* 0x000ea20000000800 */
[----:B------:R-:W-:Y:S01]  /*b800*/  FADD.FTZ R154, R161, R154 ;  /* 0x0000009aa19a7221 */ /* 0x000fe20000010000 */
[-C--:B------:R-:W-:Y:S01]  /*b810*/  FMUL.FTZ R109, R109, R8.reuse ;  /* 0x000000086d6d7220 */ /* 0x080fe20000410000 */
[-C--:B------:R-:W-:Y:S01]  /*b820*/  FMUL.FTZ R112, R112, R8.reuse ;  /* 0x0000000870707220 */ /* 0x080fe20000410000 */
[-C--:B------:R-:W-:Y:S01]  /*b830*/  FMUL.FTZ R113, R113, R8.reuse ;  /* 0x0000000871717220 */ /* 0x080fe20000410000 */
[----:B------:R-:W-:Y:S01]  /*b840*/  FADD.FTZ R167, R165, R154 ;  /* 0x0000009aa5a77221 */ /* 0x000fe20000010000 */
[-C--:B------:R-:W-:Y:S01]  /*b850*/  FMUL.FTZ R116, R116, R8.reuse ;  /* 0x0000000874747220 */ /* 0x080fe20000410000 */
[-C--:B------:R-:W-:Y:S01]  /*b860*/  FMUL.FTZ R117, R117, R8.reuse ;  /* 0x0000000875757220 */ /* 0x080fe20000410000 */
[----:B------:R-:W-:Y:S01]  /*b870*/  MUFU.EX2 R185, R185 ;  /* 0x000000b900b97308 */ /* 0x000fe20000000800 */
[----:B------:R-:W-:Y:S01]  /*b880*/  FADD.FTZ R154, R168, R167 ;  /* 0x000000a7a89a7221 */ /* 0x000fe20000010000 */
[--C-:B------:R-:W-:Y:S01]  /*b890*/  FFMA.FTZ R167, R186, UR6, -R189.reuse ;  /* 0x00000006baa77c23 */ /* 0x100fe200080108bd */
[----:B------:R-:W-:Y:S01]  /*b8a0*/  F2FP.F16.F32.PACK_AB R168, R172, R169 ;  /* 0x000000a9aca8723e */ /* 0x000fe200000000ff */
[----:B------:R-:W-:Y:S01]  /*b8b0*/  FFMA.FTZ R189, R199, UR6, -R189 ;  /* 0x00000006c7bd7c23 */ /* 0x000fe200080108bd */
[----:B------:R-:W-:Y:S01]  /*b8c0*/  FADD.FTZ R193, R169, R154 ;  /* 0x0000009aa9c17221 */ /* 0x000fe20000010000 */
[-C--:B------:R-:W-:Y:S01]  /*b8d0*/  FMUL.FTZ R120, R120, R8.reuse ;  /* 0x0000000878787220 */ /* 0x080fe20000410000 */
[-C--:B------:R-:W-:Y:S01]  /*b8e0*/  FMUL.FTZ R121, R121, R8.reuse ;  /* 0x0000000879797220 */ /* 0x080fe20000410000 */
[----:B------:R-:W4:Y:S01]  /*b8f0*/  MUFU.EX2 R14, R14 ;  /* 0x0000000e000e7308 */ /* 0x000f220000000800 */
[----:B------:R-:W-:Y:S01]  /*b900*/  FADD.FTZ R154, R172, R193 ;  /* 0x000000c1ac9a7221 */ /* 0x000fe20000010000 */
[----:B---3--:R-:W-:Y:S01]  /*b910*/  F2FP.F16.F32.PACK_AB R172, R180, R177 ;  /* 0x000000b1b4ac723e */ /* 0x008fe200000000ff */
[-C--:B------:R-:W-:Y:S01]  /*b920*/  FMUL.FTZ R124, R124, R8.reuse ;  /* 0x000000087c7c7220 */ /* 0x080fe20000410000 */
[----:B------:R-:W-:Y:S01]  /*b930*/  FMUL.FTZ R125, R125, R8 ;  /* 0x000000087d7d7220 */ /* 0x000fe20000410000 */
[----:B------:R-:W-:Y:S01]  /*b940*/  FADD.FTZ R193, R173, R154 ;  /* 0x0000009aadc17221 */ /* 0x000fe20000010000 */
[----:B------:R-:W-:Y:S01]  /*b950*/  F2FP.F16.F32.PACK_AB R154, R13, R12 ;  /* 0x0000000c0d9a723e */ /* 0x000fe200000000ff */
[-C--:B------:R-:W-:Y:S01]  /*b960*/  FMUL.FTZ R128, R128, R8.reuse ;  /* 0x0000000880807220 */ /* 0x080fe20000410000 */
[----:B------:R-:W3:Y:S01]  /*b970*/  MUFU.EX2 R184, R184 ;  /* 0x000000b800b87308 */ /* 0x000ee20000000800 */
[----:B------:R-:W-:Y:S01]  /*b980*/  FADD.FTZ R12, R176, R193 ;  /* 0x000000c1b00c7221 */ /* 0x000fe20000010000 */
[-C--:B------:R-:W-:Y:S01]  /*b990*/  FMUL.FTZ R129, R129, R8.reuse ;  /* 0x0000000881817220 */ /* 0x080fe20000410000 */
[-C--:B------:R-:W-:Y:S01]  /*b9a0*/  FMUL.FTZ R132, R132, R8.reuse ;  /* 0x0000000884847220 */ /* 0x080fe20000410000 */
[-C--:B------:R-:W-:Y:S01]  /*b9b0*/  FMUL.FTZ R133, R133, R8.reuse ;  /* 0x0000000885857220 */ /* 0x080fe20000410000 */
[----:B------:R-:W-:Y:S01]  /*b9c0*/  FADD.FTZ R13, R177, R12 ;  /* 0x0000000cb10d7221 */ /* 0x000fe20000010000 */
[-C--:B------:R-:W-:Y:S01]  /*b9d0*/  FMUL.FTZ R136, R136, R8.reuse ;  /* 0x0000000888887220 */ /* 0x080fe20000410000 */
[-C--:B------:R-:W-:Y:S01]  /*b9e0*/  FMUL.FTZ R137, R137, R8.reuse ;  /* 0x0000000889897220 */ /* 0x080fe20000410000 */
[----:B------:R-:W5:Y:S01]  /*b9f0*/  MUFU.EX2 R155, R155 ;  /* 0x0000009b009b7308 */ /* 0x000f620000000800 */
[----:B------:R-:W-:Y:S01]  /*ba00*/  FADD.FTZ R20, R180, R13 ;  /* 0x0000000db4147221 */ /* 0x000fe20000010000 */
[-C--:B------:R-:W-:Y:S01]  /*ba10*/  FMUL.FTZ R140, R140, R8.reuse ;  /* 0x000000088c8c7220 */ /* 0x080fe20000410000 */
[-C--:B------:R-:W-:Y:S01]  /*ba20*/  FMUL.FTZ R141, R141, R8.reuse ;  /* 0x000000088d8d7220 */ /* 0x080fe20000410000 */
[-C--:B------:R-:W-:Y:S01]  /*ba30*/  FMUL.FTZ R144, R144, R8.reuse ;  /* 0x0000000890907220 */ /* 0x080fe20000410000 */
[----:B------:R-:W-:Y:S01]  /*ba40*/  FADD.FTZ R13, R181, R20 ;  /* 0x00000014b50d7221 */ /* 0x000fe20000010000 */
[-C--:B------:R-:W-:Y:S01]  /*ba50*/  FMUL.FTZ R145, R145, R8.reuse ;  /* 0x0000000891917220 */ /* 0x080fe20000410000 */
[----:B------:R-:W-:Y:S01]  /*ba60*/  FMUL.FTZ R148, R148, R8 ;  /* 0x0000000894947220 */ /* 0x000fe20000410000 */
[----:B------:R-:W0:Y:S01]  /*ba70*/  MUFU.EX2 R188, R188 ;  /* 0x000000bc00bc7308 */ /* 0x000e220000000800 */
[----:B--2---:R-:W-:Y:S01]  /*ba80*/  FADD.FTZ R2, R10, R13 ;  /* 0x0000000d0a027221 */ /* 0x004fe20000010000 */
[----:B----4-:R-:W-:Y:S01]  /*ba90*/  FFMA.FTZ R13, R14, R0, R185 ;  /* 0x000000000e0d7223 */ /* 0x010fe200000100b9 */
[----:B------:R-:W-:Y:S01]  /*baa0*/  FMUL.FTZ R149, R149, R8 ;  /* 0x0000000895957220 */ /* 0x000fe20000410000 */
[----:B------:R-:W-:Y:S01]  /*bab0*/  F2FP.F16.F32.PACK_AB R164, R161, R164 ;  /* 0x000000a4a1a4723e */ /* 0x000fe200000000ff */
[----:B------:R-:W-:Y:S01]  /*bac0*/  FMUL.FTZ R26, R26, R14 ;  /* 0x0000000e1a1a7220 */ /* 0x000fe20000410000 */
[C---:B---3--:R-:W-:Y:S01]  /*bad0*/  FADD.FTZ R0, R184.reuse, R13 ;  /* 0x0000000db8007221 */ /* 0x048fe20000010000 */
[----:B------:R-:W-:Y:S01]  /*bae0*/  F2FP.F16.F32.PACK_AB R160, R157, R160 ;  /* 0x000000a09da0723e */ /* 0x000fe200000000ff */
[----:B------:R-:W2:Y:S01]  /*baf0*/  MUFU.EX2 R159, R159 ;  /* 0x0000009f009f7308 */ /* 0x000ea20000000800 */
[----:B------:R-:W-:Y:S01]  /*bb00*/  F2FP.F16.F32.PACK_AB R156, R21, R156 ;  /* 0x0000009c159c723e */ /* 0x000fe200000000ff */
[----:B-----5:R-:W-:Y:S01]  /*bb10*/  FADD.FTZ R13, R155, R0 ;  /* 0x000000009b0d7221 */ /* 0x020fe20000010000 */
[----:B------:R-:W-:Y:S01]  /*bb20*/  F2FP.F16.F32.PACK_AB R153, R184, R185 ;  /* 0x000000b9b899723e */ /* 0x000fe200000000ff */
        /* <DEDUP_REMOVED lines=37> */
[C---:B--2---:R-:W-:Y:S01]  /*bd80*/  FADD.FTZ R20, R196.reuse, R13 ;  /* 0x0000000dc4147221 */ /* 0x044fe20000010000 */
[----:B------:R-:W-:Y:S01]  /*bd90*/  F2FP.F16.F32.PACK_AB R159, R196, R163 ;  /* 0x000000a3c49f723e */ /* 0x000fe200000000ff */
[-C--:B------:R-:W-:Y:S01]  /*bda0*/  FMUL.FTZ R79, R79, R14.reuse ;  /* 0x0000000e4f4f7220 */ /* 0x080fe20000410000 */
[-C--:B------:R-:W-:Y:S01]  /*bdb0*/  FMUL.FTZ R82, R82, R14.reuse ;  /* 0x0000000e52527220 */ /* 0x080fe20000410000 */
[-C--:B------:R-:W-:Y:S01]  /*bdc0*/  FMUL.FTZ R83, R83, R14.reuse ;  /* 0x0000000e53537220 */ /* 0x080fe20000410000 */
[-C--:B------:R-:W-:Y:S01]  /*bdd0*/  FMUL.FTZ R86, R86, R14.reuse ;  /* 0x0000000e56567220 */ /* 0x080fe20000410000 */
[-C--:B------:R-:W-:Y:S01]  /*bde0*/  FMUL.FTZ R87, R87, R14.reuse ;  /* 0x0000000e57577220 */ /* 0x080fe20000410000 */
[----:B------:R2:W4:Y:S01]  /*bdf0*/  MUFU.EX2 R11, R174 ;  /* 0x000000ae000b7308 */ /* 0x0005220000000800 */
        /* <DEDUP_REMOVED lines=8> */
[----:B--2---:R-:W-:Y:S01]  /*be80*/  F2FP.F16.F32.PACK_AB R174, R10, R181 ;  /* 0x000000b50aae723e */ /* 0x004fe200000000ff */
[C---:B0-----:R-:W-:Y:S01]  /*be90*/  FADD.FTZ R20, R186.reuse, R13 ;  /* 0x0000000dba147221 */ /* 0x041fe20000010000 */
[----:B------:R-:W-:Y:S01]  /*bea0*/  F2FP.F16.F32.PACK_AB R161, R186, R9 ;  /* 0x00000009baa1723e */ /* 0x000fe200000000ff */
[-C--:B------:R-:W-:Y:S01]  /*beb0*/  FMUL.FTZ R102, R102, R14.reuse ;  /* 0x0000000e66667220 */ /* 0x080fe20000410000 */
[-C--:B------:R-:W-:Y:S01]  /*bec0*/  FMUL.FTZ R103, R103, R14.reuse ;  /* 0x0000000e67677220 */ /* 0x080fe20000410000 */
        /* <DEDUP_REMOVED lines=33> */
[----:B------:R-:W-:Y:S01]  /*c0e0*/  FMUL.FTZ R151, R151, R14 ;  /* 0x0000000e97977220 */ /* 0x000fe20000410000 */
[----:B------:R2:W4:Y:S01]  /*c0f0*/  MUFU.EX2 R169, R167 ;  /* 0x000000a700a97308 */ /* 0x0005220000000800 */
[----:B---3--:R-:W-:-:S07]  /*c100*/  FADD.FTZ R178, R182, R13 ;  /* 0x0000000db6b27221 */ /* 0x008fce0000010000 */
[----:B------:R-:W3:Y:S01]  /*c110*/  MUFU.EX2 R0, R187 ;  /* 0x000000bb00007308 */ /* 0x000ee20000000800 */
[C---:B0-----:R-:W-:Y:S01]  /*c120*/  FADD.FTZ R178, R183.reuse, R178 ;  /* 0x000000b2b7b27221 */ /* 0x041fe20000010000 */
[----:B--2---:R-:W-:-:S06]  /*c130*/  F2FP.F16.F32.PACK_AB R167, R183, R182 ;  /* 0x000000b6b7a7723e */ /* 0x004fcc00000000ff */
[----:B------:R-:W0:Y:S01]  /*c140*/  MUFU.EX2 R171, R190 ;  /* 0x000000be00ab7308 */ /* 0x000e220000000800 */
[----:B----4-:R-:W-:-:S07]  /*c150*/  FADD.FTZ R13, R169, R178 ;  /* 0x000000b2a90d7221 */ /* 0x010fce0000010000 */
[----:B------:R-:W2:Y:S01]  /*c160*/  MUFU.EX2 R20, R191 ;  /* 0x000000bf00147308 */ /* 0x000ea20000000800 */
[C---:B---3--:R-:W-:Y:S01]  /*c170*/  FADD.FTZ R178, R0.reuse, R13 ;  /* 0x0000000d00b27221 */ /* 0x048fe20000010000 */
[----:B------:R-:W-:-:S06]  /*c180*/  F2FP.F16.F32.PACK_AB R169, R0, R169 ;  /* 0x000000a900a9723e */ /* 0x000fcc00000000ff */
[----:B------:R-:W3:Y:S01]  /*c190*/  MUFU.EX2 R173, R194 ;  /* 0x000000c200ad7308 */ /* 0x000ee20000000800 */
[----:B0-----:R-:W-:-:S07]  /*c1a0*/  FADD.FTZ R13, R171, R178 ;  /* 0x000000b2ab0d7221 */ /* 0x001fce0000010000 */
[----:B------:R-:W0:Y:S01]  /*c1b0*/  MUFU.EX2 R176, R195 ;  /* 0x000000c300b07308 */ /* 0x000e220000000800 */
[C---:B--2---:R-:W-:Y:S01]  /*c1c0*/  FADD.FTZ R180, R20.reuse, R13 ;  /* 0x0000000d14b47221 */ /* 0x044fe20000010000 */
[----:B------:R-:W-:-:S06]  /*c1d0*/  F2FP.F16.F32.PACK_AB R171, R20, R171 ;  /* 0x000000ab14ab723e */ /* 0x000fcc00000000ff */
[----:B------:R-:W2:Y:S01]  /*c1e0*/  MUFU.EX2 R175, R198 ;  /* 0x000000c600af7308 */ /* 0x000ea20000000800 */
[----:B---3--:R-:W-:-:S07]  /*c1f0*/  FADD.FTZ R13, R173, R180 ;  /* 0x000000b4ad0d7221 */ /* 0x008fce0000010000 */
[----:B------:R-:W3:Y:S01]  /*c200*/  MUFU.EX2 R178, R189 ;  /* 0x000000bd00b27308 */ /* 0x000ee20000000800 */
[C---:B0-----:R-:W-:Y:S01]  /*c210*/  FADD.FTZ R8, R176.reuse, R13 ;  /* 0x0000000db0087221 */ /* 0x041fe20000010000 */
[----:B------:R-:W-:-:S03]  /*c220*/  F2FP.F16.F32.PACK_AB R173, R176, R173 ;  /* 0x000000adb0ad723e */ /* 0x000fc600000000ff */
[----:B--2---:R-:W-:-:S04]  /*c230*/  FADD.FTZ R9, R175, R8 ;  /* 0x00000008af097221 */ /* 0x004fc80000010000 */
[C---:B---3--:R-:W-:Y:S01]  /*c240*/  FADD.FTZ R0, R178.reuse, R9 ;  /* 0x00000009b2007221 */ /* 0x048fe20000010000 */
[----:B------:R-:W-:Y:S01]  /*c250*/  F2FP.F16.F32.PACK_AB R175, R178, R175 ;  /* 0x000000afb2af723e */ /* 0x000fe200000000ff */
[----:B------:R-:W-:Y:S06]  /*c260*/  @!P0 BRA `(.L_x_1953) ;  /* 0x0000000000048947 */ /* 0x000fec0003800000 */
[----:B------:R-:W-:Y:S01]  /*c270*/  BPT.TRAP 0x1 ;  /* 0x000000040000795c */ /* 0x000fe20000300000 */
.L_x_1953:
[----:B------:R0:W2:Y:S01]  /*c280*/  SYNCS.PHASECHK.TRANS64.TRYWAIT P1, [UR24+0x22850], R6 ;  /* 0x02285006ff0075a7 */ /* 0x0000a20008020158 */
[----:B------:R-:W-:Y:S05]  /*c290*/  @!P0 BRA `(.L_x_1954) ;  /* 0x0000000000048947 */ /* 0x000fea0003800000 */
[----:B------:R-:W-:Y:S01]  /*c2a0*/  BPT.TRAP 0x1 ;  /* 0x000000040000795c */ /* 0x000fe20000300000 */
.L_x_1954:
[----:B------:R-:W-:Y:S01]  /*c2b0*/  VIADD R8, R215, 0x8 ;  /* 0x00000008d7087836 */ /* 0x000fe20000000000 */
[----:B--2---:R-:W-:Y:S06]  /*c2c0*/  @P1 BRA `(.L_x_1955) ;  /* 0x0000000000081947 */ /* 0x004fec0003800000 */
[----:B------:R-:W2:Y:S02]  /*c2d0*/  SYNCS.PHASECHK.TRANS64.TRYWAIT P1, [UR24+0x22850], R6 ;  /* 0x02285006ff0075a7 */ /* 0x000ea40008020158 */
[----:B--2---:R-:W-:Y:S05]  /*c2e0*/  @!P1 BRA `(.L_x_1956) ;  /* 0x0000007800e09947 */ /* 0x004fea0003800000 */
.L_x_1955:
        /* <DEDUP_REMOVED lines=39> */
.L_x_1957:
[----:B------:R-:W-:Y:S01]  /*c560*/  UIADD3 UR24, UR24, 0x22860, URZ ;  /* 0x0002286018187890 */ /* 0x000fe2000fffe03f */
[C---:B------:R-:W-:Y:S01]  /*c570*/  ISETP.GT.AND P1, PT, R7.reuse, UR44, PT ;  /* 0x0000002c07007c0c */ /* 0x040fe2000bf24270 */
[----:B------:R-:W-:Y:S02]  /*c580*/  VIADD R7, R7, 0xffffffff ;  /* 0xffffffff07077836 */ /* 0x000fe40000000000 */
[----:B------:R-:W-:Y:S01]  /*c590*/  UPRMT UR24, UR7, 0x654, UR24 ;  /* 0x0000065407187896 */ /* 0x000fe20008000018 */
[----:B--2---:R-:W-:Y:S02]  /*c5a0*/  IMAD.MOV.U32 R9, RZ, RZ, R5 ;  /* 0x000000ffff097224 */ /* 0x004fe400078e0005 */
[----:B------:R-:W-:-:S06]  /*c5b0*/  IMAD.MOV.U32 R8, RZ, RZ, R4 ;  /* 0x000000ffff087224 */ /* 0x000fcc00078e0004 */
[----:B------:R-:W-:Y:S01]  /*c5c0*/  SYNCS.ARRIVE.TRANS64.RED.A1T0 RZ, [UR24], RZ ;  /* 0x000000ffffff79a7 */ /* 0x000fe20008100418 */
[----:B------:R-:W-:Y:S05]  /*c5d0*/  @P1 BRA `(.L_x_1958) ;  /* 0xffffffd000181947 */ /* 0x000fea000383ffff */
.L_x_1939:
[----:B------:R-:W3:Y:S01]  /*c5e0*/  SHFL.BFLY PT, R7, R2, 0x2, 0x1f ;  /* 0x0c401f0002077f89 */ /* 0x000ee200000e0000 */
[----:B------:R-:W-:Y:S01]  /*c5f0*/  IMAD.MOV.U32 R8, RZ, RZ, RZ ;  /* 0x000000ffff087224 */ /* 0x000fe200078e00ff */
[----:B------:R-:W-:Y:S01]  /*c600*/  UIADD3 UR38, UR38, 0x1, URZ ;  /* 0x0000000126267890 */ /* 0x000fe2000fffe03f */
[----:B------:R1:W-:Y:S06]  /*c610*/  BAR.ARV R3, 0x100 ;  /* 0x000400030000751d */ /* 0x0003ec0000002000 */
[----:B------:R-:W-:Y:S02]  /*c620*/  UISETP.NE.AND UP0, UPT, UR38, 0x2, UPT ;  /* 0x000000022600788c */ /* 0x000fe4000bf05270 */
[----:B------:R-:W-:Y:S06]  /*c630*/  BAR.ARV 0x8, 0x180 ;  /* 0x0206000000007b1d */ /* 0x000fec0000002000 */
[----:B-1----:R-:W-:Y:S01]  /*c640*/  IMAD.MOV.U32 R3, RZ, RZ, -0x800000 ;  /* 0xff800000ff037424 */ /* 0x002fe200078e00ff */
[----:B------:R-:W-:Y:S01]  /*c650*/  USEL UR4, URZ, 0x1, UP0 ;  /* 0x000000013f047887 */ /* 0x000fe20008000000 */
[----:B------:R-:W1:Y:S01]  /*c660*/  SHFL.BFLY PT, R9, R0, 0x2, 0x1f ;  /* 0x0c401f0000097f89 */ /* 0x000e6200000e0000 */
[----:B------:R-:W-:Y:S01]  /*c670*/  PLOP3.LUT P0, PT, PT, PT, PT, 0x8, 0x0 ;  /* 0x000000000000781c */ /* 0x000fe20003f0e170 */
[----:B------:R-:W-:Y:S01]  /*c680*/  UIADD3 UR36, UR36, 0x1, URZ ;  /* 0x0000000124247890 */ /* 0x000fe2000fffe03f */
[----:B---3--:R-:W-:Y:S01]  /*c690*/  FADD.FTZ R7, R7, R2 ;  /* 0x0000000207077221 */ /* 0x008fe20000010000 */
[----:B------:R-:W-:Y:S01]  /*c6a0*/  IMAD.MOV.U32 R2, RZ, RZ, -0x800000 ;  /* 0xff800000ff027424 */ /* 0x000fe200078e00ff */
[----:B------:R-:W-:-:S02]  /*c6b0*/  USEL UR38, UR38, URZ, UP0 ;  /* 0x0000003f26267287 */ /* 0x000fc40008000000 */
[----:B------:R-:W-:Y:S01]  /*c6c0*/  ULOP3.LUT UR37, UR37, UR4, URZ, 0x3c, !UPT ;  /* 0x0000000425257292 */ /* 0x000fe2000f8e3c3f */
[----:B0-2---:R-:W0:Y:S01]  /*c6d0*/  SHFL.BFLY PT, R6, R7, 0x1, 0x1f ;  /* 0x0c201f0007067f89 */ /* 0x005e2200000e0000 */
[----:B-1----:R-:W-:Y:S01]  /*c6e0*/  FADD.FTZ R9, R9, R0 ;  /* 0x0000000009097221 */ /* 0x002fe20000010000 */
[----:B------:R-:W-:Y:S02]  /*c6f0*/  IMAD.MOV.U32 R0, RZ, RZ, RZ ;  /* 0x000000ffff007224 */ /* 0x000fe400078e00ff */
[----:B0-----:R-:W-:Y:S01]  /*c700*/  FADD.FTZ R10, R7, R6 ;  /* 0x00000006070a7221 */ /* 0x001fe20000010000 */
[----:B------:R-:W-:Y:S01]  /*c710*/  IMAD.U32 R7, RZ, RZ, UR6 ;  /* 0x00000006ff077e24 */ /* 0x000fe2000f8e00ff */
[----:B------:R-:W0:Y:S03]  /*c720*/  SHFL.BFLY PT, R6, R9, 0x1, 0x1f ;  /* 0x0c201f0009067f89 */ /* 0x000e2600000e0000 */
[----:B------:R-:W-:-:S13]  /*c730*/  FSETP.NE.FTZ.AND P1, PT, R10, RZ, PT ;  /* 0x000000ff0a00720b */ /* 0x000fda0003f35000 */
[----:B------:R-:W1:Y:S01]  /*c740*/  @P1 MUFU.RCP R8, R10 ;  /* 0x0000000a00081308 */ /* 0x000e620000001000 */
[----:B------:R-:W-:Y:S01]  /*c750*/  @P1 FMUL.FTZ R7, R7, 0.69314718246459960938 ;  /* 0x3f31721807071820 */ /* 0x000fe20000410000 */
[----:B0-----:R-:W-:Y:S01]  /*c760*/  FADD.FTZ R11, R9, R6 ;  /* 0x00000006090b7221 */ /* 0x001fe20000010000 */
[----:B------:R-:W-:-:S05]  /*c770*/  IMAD.U32 R9, RZ, RZ, UR6 ;  /* 0x00000006ff097e24 */ /* 0x000fca000f8e00ff */
[----:B------:R-:W0:Y:S01]  /*c780*/  @P1 MUFU.LG2 R6, R10 ;  /* 0x0000000a00061308 */ /* 0x000e220000000c00 */
[----:B------:R-:W-:Y:S01]  /*c790*/  FSETP.NE.FTZ.AND P2, PT, R11, RZ, PT ;  /* 0x000000ff0b00720b */ /* 0x000fe20003f55000 */
        /* <DEDUP_REMOVED lines=64> */
[----:B------:R-:W1:Y:S01]  /*cba0*/  @P2 MUFU.RCP R0, R11 ;  /* 0x0000000b00002308 */ /* 0x000e620000001000 */
[----:B------:R-:W-:Y:S01]  /*cbb0*/  @P2 FMUL.FTZ R9, R9, 0.69314718246459960938 ;  /* 0x3f31721809092820 */ /* 0x000fe20000410000 */
[----:B0-----:R-:W-:-:S04]  /*cbc0*/  @P1 FMUL.FTZ R6, R6, 0.69314718246459960938 ;  /* 0x3f31721806061820 */ /* 0x001fc80000410000 */
[----:B------:R-:W-:Y:S02]  /*cbd0*/  @P1 FFMA.FTZ R3, R7, R4, R6 ;  /* 0x0000000407031223 */ /* 0x000fe40000010006 */
[----:B------:R-:W0:Y:S01]  /*cbe0*/  @P2 MUFU.LG2 R8, R11 ;  /* 0x0000000b00082308 */ /* 0x000e220000000c00 */
        /* <DEDUP_REMOVED lines=66> */
.L_x_1880:
[----:B------:R-:W0:Y:S01]  /*d010*/  S2R R5, SR_CgaCtaId ;  /* 0x0000000000057919 */ /* 0x000e220000008800 */
[----:B------:R-:W-:Y:S01]  /*d020*/  MOV R176, 0x400 ;  /* 0x0000040000b07802 */ /* 0x000fe20000000f00 */
[----:B------:R-:W-:Y:S01]  /*d030*/  BSSY B0, `(.L_x_1959) ;  /* 0x000028f000007945 */ /* 0x000fe20003800000 */
[----:B------:R-:W-:Y:S02]  /*d040*/  BAR.SYNC.DEFER_BLOCKING 0x5, 0x180 ;  /* 0x0146000000007b1d */ /* 0x000fe40000010000 */
[----:B0-----:R-:W-:-:S05]  /*d050*/  LEA R176, R5, R176, 0x18 ;  /* 0x000000b005b07211 */ /* 0x001fca00078ec0ff */
[----:B------:R-:W0:Y:S02]  /*d060*/  LDS R4, [R176+0x228d0] ;  /* 0x0228d000b0047984 */ /* 0x000e240000000800 */
[----:B0-----:R-:W-:Y:S01]  /*d070*/  R2UR UR4, R4 ;  /* 0x00000000040472ca */ /* 0x001fe200000e0000 */
[----:B------:R-:W-:Y:S06]  /*d080*/  BAR.ARV 0x4, 0x180 ;  /* 0x0106000000007b1d */ /* 0x000fec0000002000 */
[----:B------:R-:W-:Y:S08]  /*d090*/  @P0 BRA `(.L_x_1960) ;  /* 0x0000001c004c0947 */ /* 0x000ff00003800000 */
[----:B------:R-:W0:Y:S01]  /*d0a0*/  S2R R5, SR_SWINHI ;  /* 0x0000000000057919 */ /* 0x000e220000002f00 */
[----:B------:R-:W1:Y:S01]  /*d0b0*/  LDC R205, c[0x0][0xbe8] ;  /* 0x0002fa00ffcd7b82 */ /* 0x000e620000000800 */
[----:B------:R-:W-:Y:S01]  /*d0c0*/  F2FP.F16.F32.PACK_AB R24, R25, R24 ;  /* 0x000000181918723e */ /* 0x000fe200000000ff */
[----:B------:R-:W-:Y:S01]  /*d0d0*/  USHF.R.S32.HI UR10, URZ, 0x1f, UR43 ;  /* 0x0000001f3f0a7899 */ /* 0x000fe2000801142b */
[----:B------:R-:W-:Y:S01]  /*d0e0*/  F2FP.F16.F32.PACK_AB R25, R27, R26 ;  /* 0x0000001a1b19723e */ /* 0x000fe200000000ff */
[----:B------:R-:W-:Y:S01]  /*d0f0*/  ULDC.64 UR8, c[0x0][0xb90] ;  /* 0x0002e40000087ab9 */ /* 0x000fe20000000a00 */
[----:B------:R-:W-:Y:S01]  /*d100*/  F2FP.F16.F32.PACK_AB R27, R31, R30 ;  /* 0x0000001e1f1b723e */ /* 0x000fe200000000ff */
[----:B------:R-:W-:Y:S01]  /*d110*/  UIMAD UR5, UR10, UR8, URZ ;  /* 0x000000080a0572a4 */ /* 0x000fe2000f8e023f */
[----:B------:R-:W-:Y:S01]  /*d120*/  F2FP.F16.F32.PACK_AB R26, R29, R28 ;  /* 0x0000001c1d1a723e */ /* 0x000fe200000000ff */
[----:B------:R-:W-:Y:S01]  /*d130*/  UIMAD.WIDE.U32 UR6, UR43, UR8, URZ ;  /* 0x000000082b0672a5 */ /* 0x000fe2000f8e003f */
[----:B------:R-:W-:Y:S01]  /*d140*/  F2FP.F16.F32.PACK_AB R136, R137, R136 ;  /* 0x000000888988723e */ /* 0x000fe200000000ff */
[----:B------:R-:W-:Y:S01]  /*d150*/  UIMAD UR5, UR43, UR9, UR5 ;  /* 0x000000092b0572a4 */ /* 0x000fe2000f8e0205 */
[----:B------:R-:W-:Y:S01]  /*d160*/  F2FP.F16.F32.PACK_AB R137, R128, R124 ;  /* 0x0000007c8089723e */ /* 0x000fe200000000ff */
[----:B------:R-:W-:Y:S01]  /*d170*/  USHF.R.S32.HI UR12, URZ, 0x1f, UR42 ;  /* 0x0000001f3f0c7899 */ /* 0x000fe2000801142a */
[----:B------:R-:W-:Y:S01]  /*d180*/  F2FP.F16.F32.PACK_AB R144, R145, R144 ;  /* 0x000000909190723e */ /* 0x000fe200000000ff */
[----:B------:R-:W-:Y:S01]  /*d190*/  ULDC.64 UR8, c[0x0][0xb98] ;  /* 0x0002e60000087ab9 */ /* 0x000fe20000000a00 */
[----:B------:R-:W-:Y:S01]  /*d1a0*/  UIADD3 UR7, UR7, UR5, URZ ;  /* 0x0000000507077290 */ /* 0x000fe2000fffe03f */
[----:B------:R-:W-:Y:S01]  /*d1b0*/  F2FP.F16.F32.PACK_AB R145, R167, R166 ;  /* 0x000000a6a791723e */ /* 0x000fe200000000ff */
[----:B------:R-:W-:-:S02]  /*d1c0*/  UIMAD UR5, UR12, UR8, URZ ;  /* 0x000000080c0572a4 */ /* 0x000fc4000f8e023f */
[----:B------:R-:W-:Y:S02]  /*d1d0*/  UIMAD.WIDE.U32 UR6, UR42, UR8, UR6 ;  /* 0x000000082a0672a5 */ /* 0x000fe4000f8e0006 */
[----:B------:R-:W-:-:S03]  /*d1e0*/  UIMAD UR5, UR42, UR9, UR5 ;  /* 0x000000092a0572a4 */ /* 0x000fc6000f8e0205 */
[----:B------:R-:W-:Y:S01]  /*d1f0*/  ULDC.64 UR8, c[0x0][0xae8] ;  /* 0x0002ba0000087ab9 */ /* 0x000fe20000000a00 */
[----:B------:R-:W-:Y:S02]  /*d200*/  MOV R160, R176 ;  /* 0x000000b000a07202 */ /* 0x000fe40000000f00 */
[----:B0-----:R-:W-:Y:S01]  /*d210*/  MOV R161, R5 ;  /* 0x0000000500a17202 */ /* 0x001fe20000000f00 */
[----:B------:R-:W-:Y:S02]  /*d220*/  IMAD R5, R203, 0x40, R19 ;  /* 0x00000040cb057824 */ /* 0x000fe400078e0213 */
[----:B------:R-:W-:-:S04]  /*d230*/  IMAD.WIDE R20, R208, 0x2, R160 ;  /* 0x00000002d0147825 */ /* 0x000fc800078e02a0 */
[----:B------:R-:W-:Y:S01]  /*d240*/  IMAD.WIDE R160, R5, 0x2, R160 ;  /* 0x0000000205a07825 */ /* 0x000fe200078e02a0 */
[C---:B------:R-:W-:Y:S02]  /*d250*/  IADD3 R109, P0, R20.reuse, 0x8060, RZ ;  /* 0x00008060146d7810 */ /* 0x040fe40007f1e0ff */
[C---:B------:R-:W-:Y:S02]  /*d260*/  IADD3 R113, P5, R20.reuse, 0xc020, RZ ;  /* 0x0000c02014717810 */ /* 0x040fe40007fbe0ff */
[----:B------:R-:W-:Y:S01]  /*d270*/  LOP3.LUT R12, R109, 0x380, RZ, 0xc0, !PT ;  /* 0x000003806d0c7812 */ /* 0x000fe200078ec0ff */
[--C-:B------:R-:W-:Y:S01]  /*d280*/  IMAD.X R13, RZ, RZ, R21.reuse, P0 ;  /* 0x000000ffff0d7224 */ /* 0x100fe200000e0615 */
[C---:B------:R-:W-:Y:S01]  /*d290*/  IADD3 R7, P3, R20.reuse, 0xc060, RZ ;  /* 0x0000c06014077810 */ /* 0x040fe20007f7e0ff */
[--C-:B------:R-:W-:Y:S01]  /*d2a0*/  IMAD.X R9, RZ, RZ, R21.reuse, P5 ;  /* 0x000000ffff097224 */ /* 0x100fe200028e0615 */
[----:B------:R-:W-:Y:S02]  /*d2b0*/  IADD3 R112, P2, R20, 0x8040, RZ ;  /* 0x0000804014707810 */ /* 0x000fe40007f5e0ff */
[----:B------:R-:W-:Y:S01]  /*d2c0*/  SHF.R.U64 R12, R12, 0x3, RZ ;  /* 0x000000030c0c7819 */ /* 0x000fe200000012ff */
[--C-:B------:R-:W-:Y:S01]  /*d2d0*/  IMAD.X R5, RZ, RZ, R21.reuse, P3 ;  /* 0x000000ffff057224 */ /* 0x100fe200018e0615 */
[----:B------:R-:W-:Y:S01]  /*d2e0*/  LOP3.LUT R8, R113, 0x380, RZ, 0xc0, !PT ;  /* 0x0000038071087812 */ /* 0x000fe200078ec0ff */
[----:B------:R-:W-:Y:S01]  /*d2f0*/  IMAD.X R139, RZ, RZ, R21, P2 ;  /* 0x000000ffff8b7224 */ /* 0x000fe200010e0615 */
[----:B------:R-:W-:-:S02]  /*d300*/  LOP3.LUT R4, R7, 0x380, RZ, 0xc0, !PT ;  /* 0x0000038007047812 */ /* 0x000fc400078ec0ff */
[----:B------:R-:W-:Y:S02]  /*d310*/  IADD3 R17, P2, R20, 0x4000, RZ ;  /* 0x0000400014117810 */ /* 0x000fe40007f5e0ff */
[----:B------:R-:W-:Y:S02]  /*d320*/  LOP3.LUT R12, R12, R109, RZ, 0x3c, !PT ;  /* 0x0000006d0c0c7212 */ /* 0x000fe400078e3cff */
[----:B------:R-:W-:Y:S01]  /*d330*/  SHF.R.U64 R8, R8, 0x3, RZ ;  /* 0x0000000308087819 */ /* 0x000fe200000012ff */
[----:B------:R-:W-:Y:S01]  /*d340*/  IMAD.X R135, RZ, RZ, R21, P2 ;  /* 0x000000ffff877224 */ /* 0x000fe200010e0615 */
[----:B------:R-:W-:Y:S02]  /*d350*/  LOP3.LUT R109, R112, 0x380, RZ, 0xc0, !PT ;  /* 0x00000380706d7812 */ /* 0x000fe400078ec0ff */
[----:B------:R-:W-:Y:S02]  /*d360*/  SHF.R.U64 R4, R4, 0x3, RZ ;  /* 0x0000000304047819 */ /* 0x000fe400000012ff */
[----:B------:R-:W-:-:S02]  /*d370*/  IADD3 R115, P4, R20, 0xc040, RZ ;  /* 0x0000c04014737810 */ /* 0x000fc40007f9e0ff */
[C---:B------:R-:W-:Y:S02]  /*d380*/  IADD3 R111, P6, R20.reuse, 0xc000, RZ ;  /* 0x0000c000146f7810 */ /* 0x040fe40007fde0ff */
[C---:B------:R-:W-:Y:S02]  /*d390*/  IADD3 R103, P1, R20.reuse, 0x20, RZ ;  /* 0x0000002014677810 */ /* 0x040fe40007f3e0ff */
[C---:B------:R-:W-:Y:S01]  /*d3a0*/  IADD3 R110, P3, R20.reuse, 0x8020, RZ ;  /* 0x00008020146e7810 */ /* 0x040fe20007f7e0ff */
[--C-:B------:R-:W-:Y:S01]  /*d3b0*/  IMAD.X R11, RZ, RZ, R21.reuse, P6 ;  /* 0x000000ffff0b7224 */ /* 0x100fe200030e0615 */
[----:B------:R-:W-:Y:S01]  /*d3c0*/  LOP3.LUT R163, R20, 0x380, RZ, 0xc0, !PT ;  /* 0x0000038014a37812 */ /* 0x000fe200078ec0ff */
[--C-:B------:R-:W-:Y:S01]  /*d3d0*/  IMAD.X R15, RZ, RZ, R21.reuse, P1 ;  /* 0x000000ffff0f7224 */ /* 0x100fe200008e0615 */
[----:B------:R-:W-:Y:S01]  /*d3e0*/  LOP3.LUT R8, R8, R113, RZ, 0x3c, !PT ;  /* 0x0000007108087212 */ /* 0x000fe200078e3cff */
[----:B------:R-:W-:Y:S01]  /*d3f0*/  IMAD.X R143, RZ, RZ, R21, P3 ;  /* 0x000000ffff8f7224 */ /* 0x000fe200018e0615 */
[----:B------:R-:W-:-:S02]  /*d400*/  SHF.R.U64 R109, R109, 0x3, RZ ;  /* 0x000000036d6d7819 */ /* 0x000fc400000012ff */
[----:B------:R-:W-:Y:S01]  /*d410*/  LOP3.LUT R4, R4, R7, RZ, 0x3c, !PT ;  /* 0x0000000704047212 */ /* 0x000fe200078e3cff */
[--C-:B------:R-:W-:Y:S01]  /*d420*/  IMAD.X R7, RZ, RZ, R21.reuse, P4 ;  /* 0x000000ffff077224 */ /* 0x100fe200020e0615 */
[----:B------:R-:W-:Y:S02]  /*d430*/  IADD3 R113, P2, R160, 0x7000, RZ ;  /* 0x00007000a0717810 */ /* 0x000fe40007f5e0ff */
        /* <DEDUP_REMOVED lines=12> */
[----:B------:R-:W-:Y:S01]  /*d500*/  LOP3.LUT R138, R109, R112, RZ, 0x3c, !PT ;  /* 0x000000706d8a7212 */ /* 0x000fe200078e3cff */
[----:B------:R-:W-:Y:S01]  /*d510*/  IMAD.X R159, RZ, RZ, R21, P3 ;  /* 0x000000ffff9f7224 */ /* 0x000fe200018e0615 */
[----:B------:R-:W-:-:S02]  /*d520*/  LOP3.LUT R112, R113, 0x380, RZ, 0xc0, !PT ;  /* 0x0000038071707812 */ /* 0x000fc400078ec0ff */
[----:B------:R-:W-:Y:S01]  /*d530*/  LOP3.LUT R162, R163, R20, RZ, 0x3c, !PT ;  /* 0x00000014a3a27212 */ /* 0x000fe200078e3cff */
[----:B------:R-:W-:Y:S01]  /*d540*/  IMAD.MOV.U32 R163, RZ, RZ, R21 ;  /* 0x000000ffffa37224 */ /* 0x000fe200078e0015 */
[----:B------:R-:W-:Y:S02]  /*d550*/  LOP3.LUT R21, R110, 0x380, RZ, 0xc0, !PT ;  /* 0x000003806e157812 */ /* 0x000fe400078ec0ff */
[----:B------:R-:W-:Y:S02]  /*d560*/  SHF.R.U64 R112, R112, 0x3, RZ ;  /* 0x0000000370707819 */ /* 0x000fe400000012ff */
[----:B------:R-:W-:Y:S02]  /*d570*/  LOP3.LUT R20, R107, 0x380, RZ, 0xc0, !PT ;  /* 0x000003806b147812 */ /* 0x000fe400078ec0ff */
[----:B------:R-:W-:Y:S02]  /*d580*/  SHF.R.U64 R21, R21, 0x3, RZ ;  /* 0x0000000315157819 */ /* 0x000fe400000012ff */
[----:B------:R-:W-:Y:S01]  /*d590*/  LOP3.LUT R112, R112, R113, RZ, 0x3c, !PT ;  /* 0x0000007170707212 */ /* 0x000fe200078e3cff */
[----:B------:R-:W-:Y:S01]  /*d5a0*/  IMAD.X R113, RZ, RZ, R161, P2 ;  /* 0x000000ffff717224 */ /* 0x000fe200010e06a1 */
[----:B------:R-:W-:-:S02]  /*d5b0*/  IADD3 R131, P2, R160, 0xe000, RZ ;  /* 0x0000e000a0837810 */ /* 0x000fc40007f5e0ff */
[----:B------:R-:W-:Y:S02]  /*d5c0*/  LOP3.LUT R14, R103, 0x380, RZ, 0xc0, !PT ;  /* 0x00000380670e7812 */ /* 0x000fe400078ec0ff */
[----:B------:R-:W-:Y:S02]  /*d5d0*/  SHF.R.U64 R20, R20, 0x3, RZ ;  /* 0x0000000314147819 */ /* 0x000fe400000012ff */
[----:B------:R-:W-:Y:S02]  /*d5e0*/  LOP3.LUT R142, R21, R110, RZ, 0x3c, !PT ;  /* 0x0000006e158e7212 */ /* 0x000fe400078e3cff */
[----:B------:R-:W-:Y:S02]  /*d5f0*/  LOP3.LUT R21, R104, 0x380, RZ, 0xc0, !PT ;  /* 0x0000038068157812 */ /* 0x000fe400078ec0ff */
[----:B------:R-:W-:Y:S02]  /*d600*/  LOP3.LUT R130, R131, 0x380, RZ, 0xc0, !PT ;  /* 0x0000038083827812 */ /* 0x000fe400078ec0ff */
[----:B------:R-:W-:-:S02]  /*d610*/  SHF.R.U64 R14, R14, 0x3, RZ ;  /* 0x000000030e0e7819 */ /* 0x000fc400000012ff */
[----:B------:R-:W-:Y:S02]  /*d620*/  LOP3.LUT R146, R20, R107, RZ, 0x3c, !PT ;  /* 0x0000006b14927212 */ /* 0x000fe400078e3cff */
[----:B------:R-:W-:Y:S02]  /*d630*/  LOP3.LUT R20, R105, 0x380, RZ, 0xc0, !PT ;  /* 0x0000038069147812 */ /* 0x000fe400078ec0ff */
[----:B------:R-:W-:Y:S02]  /*d640*/  SHF.R.U64 R21, R21, 0x3, RZ ;  /* 0x0000000315157819 */ /* 0x000fe400000012ff */
[----:B------:R-:W-:Y:S02]  /*d650*/  SHF.R.U64 R130, R130, 0x3, RZ ;  /* 0x0000000382827819 */ /* 0x000fe400000012ff */
[----:B------:R-:W-:Y:S02]  /*d660*/  LOP3.LUT R14, R14, R103, RZ, 0x3c, !PT ;  /* 0x000000670e0e7212 */ /* 0x000fe400078e3cff */
[----:B------:R-:W-:-:S02]  /*d670*/  LOP3.LUT R103, R106, 0x380, RZ, 0xc0, !PT ;  /* 0x000003806a677812 */ /* 0x000fc400078ec0ff */
[----:B------:R-:W-:Y:S02]  /*d680*/  SHF.R.U64 R20, R20, 0x3, RZ ;  /* 0x0000000314147819 */ /* 0x000fe400000012ff */
[----:B------:R-:W-:Y:S02]  /*d690*/  LOP3.LUT R156, R21, R104, RZ, 0x3c, !PT ;  /* 0x00000068159c7212 */ /* 0x000fe400078e3cff */
[----:B------:R-:W-:Y:S02]  /*d6a0*/  IADD3 R21, P3, R160, 0x1000, RZ ;  /* 0x00001000a0157810 */ /* 0x000fe40007f7e0ff */
[----:B------:R-:W-:Y:S01]  /*d6b0*/  LOP3.LUT R130, R130, R131, RZ, 0x3c, !PT ;  /* 0x0000008382827212 */ /* 0x000fe200078e3cff */
[----:B------:R-:W-:Y:S01]  /*d6c0*/  IMAD.X R131, RZ, RZ, R161, P2 ;  /* 0x000000ffff837224 */ /* 0x000fe200010e06a1 */
[----:B------:R-:W-:Y:S02]  /*d6d0*/  SHF.R.U64 R103, R103, 0x3, RZ ;  /* 0x0000000367677819 */ /* 0x000fe400000012ff */
[----:B------:R-:W-:-:S02]  /*d6e0*/  LOP3.LUT R152, R20, R105, RZ, 0x3c, !PT ;  /* 0x0000006914987212 */ /* 0x000fc400078e3cff */
[----:B-1----:R-:W-:Y:S02]  /*d6f0*/  ISETP.NE.AND P2, PT, R205, 0x1, PT ;  /* 0x00000001cd00780c */ /* 0x002fe40003f45270 */
[----:B------:R-:W-:Y:S02]  /*d700*/  LOP3.LUT R10, R111, 0x380, RZ, 0xc0, !PT ;  /* 0x000003806f0a7812 */ /* 0x000fe400078ec0ff */
[----:B------:R-:W-:Y:S02]  /*d710*/  LOP3.LUT R107, R108, 0x380, RZ, 0xc0, !PT ;  /* 0x000003806c6b7812 */ /* 0x000fe400078ec0ff */
[----:B------:R-:W-:Y:S02]  /*d720*/  IADD3 R104, P4, R160, 0x2000, RZ ;  /* 0x00002000a0687810 */ /* 0x000fe40007f9e0ff */
[----:B------:R-:W-:Y:S02]  /*d730*/  LOP3.LUT R105, R102, 0x380, RZ, 0xc0, !PT ;  /* 0x0000038066697812 */ /* 0x000fe400078ec0ff */
[----:B------:R-:W-:-:S02]  /*d740*/  LOP3.LUT R20, R21, 0x380, RZ, 0xc0, !PT ;  /* 0x0000038015147812 */ /* 0x000fc400078ec0ff */
[----:B------:R-:W-:Y:S02]  /*d750*/  LOP3.LUT R6, R115, 0x380, RZ, 0xc0, !PT ;  /* 0x0000038073067812 */ /* 0x000fe400078ec0ff */
[----:B------:R-:W-:Y:S02]  /*d760*/  LOP3.LUT R154, R103, R106, RZ, 0x3c, !PT ;  /* 0x0000006a679a7212 */ /* 0x000fe400078e3cff */
[----:B------:R-:W-:Y:S02]  /*d770*/  SHF.R.U64 R10, R10, 0x3, RZ ;  /* 0x000000030a0a7819 */ /* 0x000fe400000012ff */
[----:B------:R-:W-:Y:S02]  /*d780*/  SHF.R.U64 R107, R107, 0x3, RZ ;  /* 0x000000036b6b7819 */ /* 0x000fe400000012ff */
[----:B------:R-:W-:Y:S02]  /*d790*/  LOP3.LUT R106, R17, 0x380, RZ, 0xc0, !PT ;  /* 0x00000380116a7812 */ /* 0x000fe400078ec0ff */
[----:B------:R-:W-:-:S02]  /*d7a0*/  LOP3.LUT R103, R104, 0x380, RZ, 0xc0, !PT ;  /* 0x0000038068677812 */ /* 0x000fc400078ec0ff */
[----:B------:R-:W-:Y:S02]  /*d7b0*/  SHF.R.U64 R105, R105, 0x3, RZ ;  /* 0x0000000369697819 */ /* 0x000fe400000012ff */
[----:B------:R-:W-:Y:S02]  /*d7c0*/  SHF.R.U64 R20, R20, 0x3, RZ ;  /* 0x0000000314147819 */ /* 0x000fe400000012ff */
[----:B------:R-:W-:Y:S02]  /*d7d0*/  SHF.R.U64 R6, R6, 0x3, RZ ;  /* 0x0000000306067819 */ /* 0x000fe400000012ff */
[----:B------:R-:W-:Y:S02]  /*d7e0*/  LOP3.LUT R10, R10, R111, RZ, 0x3c, !PT ;  /* 0x0000006f0a0a7212 */ /* 0x000fe400078e3cff */
[----:B------:R-:W-:Y:S02]  /*d7f0*/  LOP3.LUT R150, R107, R108, RZ, 0x3c, !PT ;  /* 0x0000006c6b967212 */ /* 0x000fe400078e3cff */
[----:B------:R-:W-:-:S02]  /*d800*/  SHF.R.U64 R106, R106, 0x3, RZ ;  /* 0x000000036a6a7819 */ /* 0x000fc400000012ff */
[----:B------:R-:W-:Y:S02]  /*d810*/  SHF.R.U64 R103, R103, 0x3, RZ ;  /* 0x0000000367677819 */ /* 0x000fe400000012ff */
[----:B------:R-:W-:Y:S02]  /*d820*/  LOP3.LUT R158, R105, R102, RZ, 0x3c, !PT ;  /* 0x00000066699e7212 */ /* 0x000fe400078e3cff */
[----:B------:R-:W-:Y:S01]  /*d830*/  LOP3.LUT R20, R20, R21, RZ, 0x3c, !PT ;  /* 0x0000001514147212 */ /* 0x000fe200078e3cff */
[----:B------:R-:W-:Y:S01]  /*d840*/  IMAD.X R21, RZ, RZ, R161, P3 ;  /* 0x000000ffff157224 */ /* 0x000fe200018e06a1 */
[C---:B------:R-:W-:Y:S02]  /*d850*/  IADD3 R105, P5, R160.reuse, 0x3000, RZ ;  /* 0x00003000a0697810 */ /* 0x040fe40007fbe0ff */
[C---:B------:R-:W-:Y:S02]  /*d860*/  IADD3 R107, P6, R160.reuse, 0x4000, RZ ;  /* 0x00004000a06b7810 */ /* 0x040fe40007fde0ff */
[----:B------:R-:W-:-:S02]  /*d870*/  IADD3 R109, P0, R160, 0x5000, RZ ;  /* 0x00005000a06d7810 */ /* 0x000fc40007f1e0ff */
[----:B------:R-:W-:Y:S02]  /*d880*/  IADD3 R111, P1, R160, 0x6000, RZ ;  /* 0x00006000a06f7810 */ /* 0x000fe40007f3e0ff */
[----:B------:R-:W-:Y:S01]  /*d890*/  MOV R215, R162 ;  /* 0x000000a200d77202 */ /* 0x000fe20000000f00 */
[----:B------:R-:W-:Y:S01]  /*d8a0*/  BAR.SYNC.DEFER_BLOCKING 0x1, 0x100 ;  /* 0x0044000000007b1d */ /* 0x000fe20000010000 */
[----:B------:R-:W-:Y:S02]  /*d8b0*/  LOP3.LUT R6, R6, R115, RZ, 0x3c, !PT ;  /* 0x0000007306067212 */ /* 0x000fe400078e3cff */
[----:B------:R-:W-:Y:S02]  /*d8c0*/  MOV R163, R4 ;  /* 0x0000000400a37202 */ /* 0x000fe40000000f00 */
[----:B------:R-:W-:Y:S02]  /*d8d0*/  IADD3 R115, P3, R160, 0x8000, RZ ;  /* 0x00008000a0737810 */ /* 0x000fe40007f7e0ff */
[----:B------:R-:W-:-:S02]  /*d8e0*/  F2FP.F16.F32.PACK_AB R5, R35, R34 ;  /* 0x000000222305723e */ /* 0x000fc400000000ff */
[----:B------:R-:W-:Y:S01]  /*d8f0*/  LOP3.LUT R134, R106, R17, RZ, 0x3c, !PT ;  /* 0x000000116a867212 */ /* 0x000fe200078e3cff */
[----:B------:R-:W0:Y:S01]  /*d900*/  @P2 LDC R34, c[0x0][0xbec] ;  /* 0x0002fb00ff222b82 */ /* 0x000e220000000800 */
[----:B------:R-:W-:Y:S01]  /*d910*/  LOP3.LUT R102, R103, R104, RZ, 0x3c, !PT ;  /* 0x0000006867667212 */ /* 0x000fe200078e3cff */
[----:B------:R-:W-:Y:S01]  /*d920*/  IMAD.X R103, RZ, RZ, R161, P4 ;  /* 0x000000ffff677224 */ /* 0x000fe200020e06a1 */
[----:B------:R-:W-:Y:S02]  /*d930*/  LOP3.LUT R104, R105, 0x380, RZ, 0xc0, !PT ;  /* 0x0000038069687812 */ /* 0x000fe400078ec0ff */
[----:B------:R-:W-:Y:S02]  /*d940*/  LOP3.LUT R106, R107, 0x380, RZ, 0xc0, !PT ;  /* 0x000003806b6a7812 */ /* 0x000fe400078ec0ff */
[----:B------:R-:W-:Y:S01]  /*d950*/  LOP3.LUT R108, R109, 0x380, RZ, 0xc0, !PT ;  /* 0x000003806d6c7812 */ /* 0x000fe200078ec0ff */
[----:B------:R-:W1:Y:S01]  /*d960*/  @P2 LDC R35, c[0x0][0xbf0] ;  /* 0x0002fc00ff232b82 */ /* 0x000e620000000800 */
[----:B------:R-:W-:-:S02]  /*d970*/  LOP3.LUT R110, R111, 0x380, RZ, 0xc0, !PT ;  /* 0x000003806f6e7812 */ /* 0x000fc400078ec0ff */
[----:B------:R-:W-:Y:S02]  /*d980*/  LOP3.LUT R114, R115, 0x380, RZ, 0xc0, !PT ;  /* 0x0000038073727812 */ /* 0x000fe400078ec0ff */
[----:B------:R-:W-:Y:S01]  /*d990*/  SHF.R.U64 R104, R104, 0x3, RZ ;  /* 0x0000000368687819 */ /* 0x000fe200000012ff */
[----:B------:R2:W-:Y:S01]  /*d9a0*/  STSM.16.M88.4 [R215], R24 ;  /* 0x00000018d7007844 */ /* 0x0005e20000000200 */
[----:B------:R-:W-:Y:S02]  /*d9b0*/  SHF.R.U64 R106, R106, 0x3, RZ ;  /* 0x000000036a6a7819 */ /* 0x000fe400000012ff */
[----:B------:R-:W-:Y:S02]  /*d9c0*/  SHF.R.U64 R108, R108, 0x3, RZ ;  /* 0x000000036c6c7819 */ /* 0x000fe400000012ff */
[----:B------:R-:W-:Y:S02]  /*d9d0*/  SHF.R.U64 R110, R110, 0x3, RZ ;  /* 0x000000036e6e7819 */ /* 0x000fe400000012ff */
[----:B------:R-:W-:-:S02]  /*d9e0*/  SHF.R.U64 R114, R114, 0x3, RZ ;  /* 0x0000000372727819 */ /* 0x000fc400000012ff */
        /* <DEDUP_REMOVED lines=8> */
[C---:B------:R-:W-:Y:S02]  /*da70*/  IADD3 R117, P4, R160.reuse, 0x9000, RZ ;  /* 0x00009000a0757810 */ /* 0x040fe40007f9e0ff */
[----:B------:R-:W-:-:S02]  /*da80*/  IADD3 R119, P5, R160, 0xa000, RZ ;  /* 0x0000a000a0777810 */ /* 0x000fc40007fbe0ff */
[----:B------:R-:W-:Y:S01]  /*da90*/  LOP3.LUT R114, R114, R115, RZ, 0x3c, !PT ;  /* 0x0000007372727212 */ /* 0x000fe200078e3cff */
[----:B------:R-:W-:Y:S01]  /*daa0*/  IMAD.X R115, RZ, RZ, R161, P3 ;  /* 0x000000ffff737224 */ /* 0x000fe200018e06a1 */
[C---:B------:R-:W-:Y:S02]  /*dab0*/  IADD3 R121, P6, R160.reuse, 0xb000, RZ ;  /* 0x0000b000a0797810 */ /* 0x040fe40007fde0ff */
[C---:B------:R-:W-:Y:S02]  /*dac0*/  IADD3 R123, P0, R160.reuse, 0xc000, RZ ;  /* 0x0000c000a07b7810 */ /* 0x040fe40007f1e0ff */
[C---:B------:R-:W-:Y:S02]  /*dad0*/  IADD3 R127, P1, R160.reuse, 0xd000, RZ ;  /* 0x0000d000a07f7810 */ /* 0x040fe40007f3e0ff */
[----:B------:R-:W-:Y:S02]  /*dae0*/  IADD3 R30, P3, R160, 0xf000, RZ ;  /* 0x0000f000a01e7810 */ /* 0x000fe40007f7e0ff */
[----:B------:R-:W-:-:S02]  /*daf0*/  LOP3.LUT R116, R117, 0x380, RZ, 0xc0, !PT ;  /* 0x0000038075747812 */ /* 0x000fc400078ec0ff */
[----:B------:R-:W-:Y:S01]  /*db00*/  LOP3.LUT R118, R119, 0x380, RZ, 0xc0, !PT ;  /* 0x0000038077767812 */ /* 0x000fe200078ec0ff */
[----:B------:R-:W-:Y:S01]  /*db10*/  IMAD.X R31, RZ, RZ, R161, P3 ;  /* 0x000000ffff1f7224 */ /* 0x000fe200018e06a1 */
[----:B------:R-:W-:Y:S02]  /*db20*/  LOP3.LUT R120, R121, 0x380, RZ, 0xc0, !PT ;  /* 0x0000038079787812 */ /* 0x000fe400078ec0ff */
[----:B------:R-:W-:Y:S02]  /*db30*/  LOP3.LUT R122, R123, 0x380, RZ, 0xc0, !PT ;  /* 0x000003807b7a7812 */ /* 0x000fe400078ec0ff */
[----:B------:R-:W-:Y:S02]  /*db40*/  LOP3.LUT R126, R127, 0x380, RZ, 0xc0, !PT ;  /* 0x000003807f7e7812 */ /* 0x000fe400078ec0ff */
[----:B------:R-:W-:Y:S02]  /*db50*/  LOP3.LUT R29, R160, 0x380, RZ, 0xc0, !PT ;  /* 0x00000380a01d7812 */ /* 0x000fe400078ec0ff */
[----:B------:R-:W-:-:S02]  /*db60*/  LOP3.LUT R17, R30, 0x380, RZ, 0xc0, !PT ;  /* 0x000003801e117812 */ /* 0x000fc400078ec0ff */
[----:B------:R-:W-:Y:S02]  /*db70*/  MOV R162, R6 ;  /* 0x0000000600a27202 */ /* 0x000fe40000000f00 */
[----:B------:R-:W-:Y:S02]  /*db80*/  SHF.R.U64 R116, R116, 0x3, RZ ;  /* 0x0000000374747819 */ /* 0x000fe400000012ff */
[----:B------:R-:W-:Y:S02]  /*db90*/  SHF.R.U64 R118, R118, 0x3, RZ ;  /* 0x0000000376767819 */ /* 0x000fe400000012ff */
[----:B------:R-:W-:Y:S02]  /*dba0*/  SHF.R.U64 R120, R120, 0x3, RZ ;  /* 0x0000000378787819 */ /* 0x000fe400000012ff */
[----:B------:R-:W-:Y:S02]  /*dbb0*/  SHF.R.U64 R122, R122, 0x3, RZ ;  /* 0x000000037a7a7819 */ /* 0x000fe400000012ff */
[----:B------:R-:W-:-:S02]  /*dbc0*/  SHF.R.U64 R126, R126, 0x3, RZ ;  /* 0x000000037e7e7819 */ /* 0x000fc400000012ff */
[----:B------:R-:W-:Y:S02]  /*dbd0*/  SHF.R.U64 R29, R29, 0x3, RZ ;  /* 0x000000031d1d7819 */ /* 0x000fe400000012ff */
[----:B------:R-:W-:Y:S01]  /*dbe0*/  F2FP.F16.F32.PACK_AB R6, R37, R175 ;  /* 0x000000af2506723e */ /* 0x000fe200000000ff */
[----:B------:R-:W-:Y:S01]  /*dbf0*/  VIADD R37, R22, UR41 ;  /* 0x0000002916257c36 */ /* 0x000fe20008000000 */
[----:B------:R-:W-:Y:S02]  /*dc00*/  SHF.R.U64 R17, R17, 0x3, RZ ;  /* 0x0000000311117819 */ /* 0x000fe400000012ff */
        /* <DEDUP_REMOVED lines=11> */
[----:B------:R-:W-:Y:S01]  /*dcc0*/  IMAD.MOV.U32 R29, RZ, RZ, R161 ;  /* 0x000000ffff1d7224 */ /* 0x000fe200078e00a1 */
[----:B------:R-:W-:Y:S01]  /*dcd0*/  LOP3.LUT R30, R17, R30, RZ, 0x3c, !PT ;  /* 0x0000001e111e7212 */ /* 0x000fe200078e3cff */
[----:B0-----:R-:W-:Y:S01]  /*dce0*/  @P2 IMAD.HI.U32 R34, R37, R34, RZ ;  /* 0x0000002225222227 */ /* 0x001fe200078e00ff */
[----:B------:R-:W-:-:S02]  /*dcf0*/  MOV R161, R8 ;  /* 0x0000000800a17202 */ /* 0x000fc40000000f00 */
[----:B------:R-:W-:Y:S02]  /*dd00*/  MOV R160, R10 ;  /* 0x0000000a00a07202 */ /* 0x000fe40000000f00 */
[----:B------:R-:W-:Y:S02]  /*dd10*/  MOV R214, R14 ;  /* 0x0000000e00d67202 */ /* 0x000fe40000000f00 */
[----:B------:R-:W-:Y:S01]  /*dd20*/  F2FP.F16.F32.PACK_AB R4, R33, R174 ;  /* 0x000000ae2104723e */ /* 0x000fe200000000ff */
[----:B------:R-:W-:Y:S01]  /*dd30*/  IMAD.MOV.U32 R33, RZ, RZ, R37 ;  /* 0x000000ffff217224 */ /* 0x000fe200078e0025 */
[----:B------:R-:W-:Y:S02]  /*dd40*/  F2FP.F16.F32.PACK_AB R7, R39, R38 ;  /* 0x000000262707723e */ /* 0x000fe400000000ff */
[----:B------:R-:W-:Y:S02]  /*dd50*/  MOV R17, R12 ;  /* 0x0000000c00117202 */ /* 0x000fe40000000f00 */
[----:B------:R-:W-:Y:S01]  /*dd60*/  MOV R152, R152 ;  /* 0x0000009800987202 */ /* 0x000fe20000000f00 */
[----:B------:R0:W-:Y:S01]  /*dd70*/  STSM.16.M88.4 [R214], R4 ;  /* 0x00000004d6007844 */ /* 0x0001e20000000200 */
[----:B------:R-:W-:-:S02]  /*dd80*/  F2FP.F16.F32.PACK_AB R8, R41, R177 ;  /* 0x000000b12908723e */ /* 0x000fc400000000ff */
[----:B------:R-:W-:Y:S02]  /*dd90*/  F2FP.F16.F32.PACK_AB R9, R43, R42 ;  /* 0x0000002a2b09723e */ /* 0x000fe400000000ff */
[----:B------:R-:W-:Y:S02]  /*dda0*/  F2FP.F16.F32.PACK_AB R10, R45, R178 ;  /* 0x000000b22d0a723e */ /* 0x000fe400000000ff */
[----:B------:R-:W-:Y:S02]  /*ddb0*/  F2FP.F16.F32.PACK_AB R11, R47, R46 ;  /* 0x0000002e2f0b723e */ /* 0x000fe400000000ff */
[----:B------:R-:W-:Y:S02]  /*ddc0*/  MOV R158, R158 ;  /* 0x0000009e009e7202 */ /* 0x000fe40000000f00 */
[----:B------:R-:W-:Y:S01]  /*ddd0*/  F2FP.F16.F32.PACK_AB R12, R49, R179 ;  /* 0x000000b3310c723e */ /* 0x000fe200000000ff */
[----:B------:R3:W-:Y:S01]  /*dde0*/  STSM.16.M88.4 [R152], R8 ;  /* 0x0000000898007844 */ /* 0x0007e20000000200 */
[----:B------:R-:W-:-:S02]  /*ddf0*/  F2FP.F16.F32.PACK_AB R13, R51, R50 ;  /* 0x00000032330d723e */ /* 0x000fc400000000ff */
[----:B------:R-:W-:Y:S02]  /*de00*/  F2FP.F16.F32.PACK_AB R14, R53, R180 ;  /* 0x000000b4350e723e */ /* 0x000fe400000000ff */
[----:B------:R-:W-:Y:S02]  /*de10*/  F2FP.F16.F32.PACK_AB R15, R55, R54 ;  /* 0x00000036370f723e */ /* 0x000fe400000000ff */
[----:B------:R-:W-:Y:S02]  /*de20*/  MOV R134, R134 ;  /* 0x0000008600867202 */ /* 0x000fe40000000f00 */
[----:B--2---:R-:W-:Y:S01]  /*de30*/  F2FP.F16.F32.PACK_AB R24, R57, R181 ;  /* 0x000000b53918723e */ /* 0x004fe200000000ff */
[----:B------:R-:W-:Y:S01]  /*de40*/  STSM.16.M88.4 [R158], R12 ;  /* 0x0000000c9e007844 */ /* 0x000fe20000000200 */
[----:B------:R-:W-:Y:S02]  /*de50*/  F2FP.F16.F32.PACK_AB R25, R59, R58 ;  /* 0x0000003a3b19723e */ /* 0x000fe400000000ff */
[----:B------:R-:W-:-:S02]  /*de60*/  F2FP.F16.F32.PACK_AB R26, R61, R182 ;  /* 0x000000b63d1a723e */ /* 0x000fc400000000ff */
[----:B------:R-:W-:Y:S02]  /*de70*/  F2FP.F16.F32.PACK_AB R27, R63, R62 ;  /* 0x0000003e3f1b723e */ /* 0x000fe400000000ff */
[----:B-1----:R-:W-:Y:S02]  /*de80*/  @P2 SHF.R.U32.HI R33, RZ, R35, R34 ;  /* 0x00000023ff212219 */ /* 0x002fe40000011622 */
[----:B------:R-:W-:Y:S01]  /*de90*/  MOV R156, R156 ;  /* 0x0000009c009c7202 */ /* 0x000fe20000000f00 */
[----:B------:R1:W-:Y:S01]  /*dea0*/  STSM.16.M88.4 [R134], R24 ;  /* 0x0000001886007844 */ /* 0x0003e20000000200 */
[----:B0-----:R-:W-:Y:S02]  /*deb0*/  F2FP.F16.F32.PACK_AB R4, R65, R183 ;  /* 0x000000b74104723e */ /* 0x001fe400000000ff */
[----:B------:R-:W-:Y:S02]  /*dec0*/  F2FP.F16.F32.PACK_AB R5, R67, R66 ;  /* 0x000000424305723e */ /* 0x000fe400000000ff */
[----:B------:R-:W-:-:S02]  /*ded0*/  F2FP.F16.F32.PACK_AB R6, R69, R184 ;  /* 0x000000b84506723e */ /* 0x000fc400000000ff */
[----:B------:R-:W-:Y:S02]  /*dee0*/  F2FP.F16.F32.PACK_AB R7, R71, R70 ;  /* 0x000000464707723e */ /* 0x000fe400000000ff */
[----:B------:R-:W-:Y:S02]  /*def0*/  MOV R154, R154 ;  /* 0x0000009a009a7202 */ /* 0x000fe40000000f00 */
[----:B---3--:R-:W-:Y:S01]  /*df00*/  F2FP.F16.F32.PACK_AB R8, R73, R185 ;  /* 0x000000b94908723e */ /* 0x008fe200000000ff */
[----:B------:R-:W-:Y:S01]  /*df10*/  STSM.16.M88.4 [R156], R4 ;  /* 0x000000049c007844 */ /* 0x000fe20000000200 */
[----:B------:R-:W-:Y:S02]  /*df20*/  F2FP.F16.F32.PACK_AB R9, R75, R74 ;  /* 0x0000004a4b09723e */ /* 0x000fe400000000ff */
[----:B------:R-:W-:Y:S01]  /*df30*/  F2FP.F16.F32.PACK_AB R10, R77, R186 ;  /* 0x000000ba4d0a723e */ /* 0x000fe200000000ff */
[----:B-1----:R-:W-:Y:S01]  /*df40*/  IMAD.MOV R24, RZ, RZ, -R33 ;  /* 0x000000ffff187224 */ /* 0x002fe200078e0a21 */
[----:B------:R-:W-:-:S02]  /*df50*/  F2FP.F16.F32.PACK_AB R11, R79, R78 ;  /* 0x0000004e4f0b723e */ /* 0x000fc400000000ff */
[----:B------:R-:W-:Y:S01]  /*df60*/  MOV R150, R150 ;  /* 0x0000009600967202 */ /* 0x000fe20000000f00 */
[----:B------:R-:W-:Y:S01]  /*df70*/  IMAD R35, R205, R24, R37 ;  /* 0x00000018cd237224 */ /* 0x000fe200078e0225 */
[----:B------:R-:W-:Y:S01]  /*df80*/  F2FP.F16.F32.PACK_AB R12, R81, R187 ;  /* 0x000000bb510c723e */ /* 0x000fe200000000ff */
[----:B------:R0:W-:Y:S01]  /*df90*/  STSM.16.M88.4 [R154], R8 ;  /* 0x000000089a007844 */ /* 0x0001e20000000200 */
[----:B------:R-:W-:Y:S02]  /*dfa0*/  F2FP.F16.F32.PACK_AB R13, R83, R82 ;  /* 0x00000052530d723e */ /* 0x000fe400000000ff */
[----:B------:R-:W-:Y:S02]  /*dfb0*/  F2FP.F16.F32.PACK_AB R14, R85, R188 ;  /* 0x000000bc550e723e */ /* 0x000fe400000000ff */
[----:B------:R-:W-:Y:S02]  /*dfc0*/  F2FP.F16.F32.PACK_AB R15, R87, R86 ;  /* 0x00000056570f723e */ /* 0x000fe400000000ff */
[----:B------:R-:W-:-:S02]  /*dfd0*/  MOV R146, R146 ;  /* 0x0000009200927202 */ /* 0x000fc40000000f00 */
[----:B------:R-:W-:Y:S01]  /*dfe0*/  F2FP.F16.F32.PACK_AB R24, R89, R189 ;  /* 0x000000bd5918723e */ /* 0x000fe200000000ff */
[----:B------:R1:W-:Y:S01]  /*dff0*/  STSM.16.M88.4 [R150], R12 ;  /* 0x0000000c96007844 */ /* 0x0003e20000000200 */
[----:B------:R-:W-:Y:S02]  /*e000*/  F2FP.F16.F32.PACK_AB R25, R91, R90 ;  /* 0x0000005a5b19723e */ /* 0x000fe400000000ff */
[----:B------:R-:W-:Y:S02]  /*e010*/  F2FP.F16.F32.PACK_AB R26, R93, R190 ;  /* 0x000000be5d1a723e */ /* 0x000fe400000000ff */
[----:B------:R-:W-:Y:S01]  /*e020*/  F2FP.F16.F32.PACK_AB R27, R95, R94 ;  /* 0x0000005e5f1b723e */ /* 0x000fe200000000ff */
[----:B0-----:R-:W-:Y:S01]  /*e030*/  IMAD.U32 R10, RZ, RZ, UR5 ;  /* 0x00000005ff0a7e24 */ /* 0x001fe2000f8e00ff */
[----:B------:R-:W-:Y:S01]  /*e040*/  SHF.R.S32.HI R9, RZ, 0x1f, R33 ;  /* 0x0000001fff097819 */ /* 0x000fe20000011421 */
[----:B------:R-:W-:Y:S01]  /*e050*/  ULDC UR5, c[0x0][0xa88] ;  /* 0x0002a20000057ab9 */ /* 0x000fe20000000800 */
[----:B------:R-:W-:Y:S01]  /*e060*/  SHF.R.S32.HI R8, RZ, 0x1f, R35 ;  /* 0x0000001fff087819 */ /* 0x000fe20000011423 */
[----:B------:R0:W-:Y:S01]  /*e070*/  STSM.16.M88.4 [R146], R24 ;  /* 0x0000001892007844 */ /* 0x0001e20000000200 */
[----:B------:R-:W-:-:S02]  /*e080*/  MOV R142, R142 ;  /* 0x0000008e008e7202 */ /* 0x000fc40000000f00 */
[----:B------:R-:W-:Y:S02]  /*e090*/  F2FP.F16.F32.PACK_AB R4, R97, R191 ;  /* 0x000000bf6104723e */ /* 0x000fe400000000ff */
[----:B------:R-:W-:Y:S01]  /*e0a0*/  F2FP.F16.F32.PACK_AB R5, R99, R98 ;  /* 0x000000626305723e */ /* 0x000fe200000000ff */
[----:B-1----:R-:W-:Y:S01]  /*e0b0*/  VIADD R15, R207, UR41 ;  /* 0x00000029cf0f7c36 */ /* 0x002fe20008000000 */
[----:B------:R-:W-:Y:S02]  /*e0c0*/  IADD3 R12, P0, R33, UR6, RZ ;  /* 0x00000006210c7c10 */ /* 0x000fe4000ff1e0ff */
[----:B------:R-:W-:Y:S02]  /*e0d0*/  F2FP.F16.F32.PACK_AB R6, R101, R192 ;  /* 0x000000c06506723e */ /* 0x000fe400000000ff */
[----:B------:R-:W-:Y:S01]  /*e0e0*/  IADD3.X R13, R9, UR7, R10, P0, !PT ;  /* 0x00000007090d7c10 */ /* 0x000fe200087fe40a */
[----:B------:R-:W-:Y:S01]  /*e0f0*/  ULDC.64 UR6, c[0x0][0xb88] ;  /* 0x0002e20000067ab9 */ /* 0x000fe20000000a00 */
[----:B------:R-:W-:Y:S01]  /*e100*/  F2FP.F16.F32.PACK_AB R7, R36, R32 ;  /* 0x000000202407723e */ /* 0x000fe200000000ff */
[----:B------:R-:W-:Y:S01]  /*e110*/  IMAD R8, R8, UR6, RZ ;  /* 0x0000000608087c24 */ /* 0x000fe2000f8e02ff */
[----:B------:R-:W-:Y:S01]  /*e120*/  F2FP.F16.F32.PACK_AB R11, R52, R48 ;  /* 0x00000030340b723e */ /* 0x000fe200000000ff */
[C---:B------:R-:W-:Y:S01]  /*e130*/  IMAD.WIDE.U32 R12, R35.reuse, UR6, R12 ;  /* 0x00000006230c7c25 */ /* 0x040fe2000f8e000c */
[----:B------:R-:W-:Y:S01]  /*e140*/  LOP3.LUT P0, RZ, R204, 0x3, RZ, 0xc0, !PT ;  /* 0x00000003ccff7812 */ /* 0x000fe2000780c0ff */
[----:B------:R1:W-:Y:S01]  /*e150*/  STSM.16.M88.4 [R142], R4 ;  /* 0x000000048e007844 */ /* 0x0003e20000000200 */
[----:B------:R-:W-:Y:S01]  /*e160*/  MOV R138, R138 ;  /* 0x0000008a008a7202 */ /* 0x000fe20000000f00 */
[----:B------:R-:W-:Y:S01]  /*e170*/  IMAD R35, R35, UR7, R8 ;  /* 0x0000000723237c24 */ /* 0x000fe2000f8e0208 */
[----:B------:R-:W-:Y:S01]  /*e180*/  ULDC.64 UR6, c[0x0][0xb50] ;  /* 0x0002d40000067ab9 */ /* 0x000fe20000000a00 */
[----:B------:R-:W-:Y:S01]  /*e190*/  IMAD R52, R205, UR5, RZ ;  /* 0x00000005cd347c24 */ /* 0x000fe2000f8e02ff */
[----:B------:R-:W-:-:S02]  /*e1a0*/  F2FP.F16.F32.PACK_AB R8, R169, R193 ;  /* 0x000000c1a908723e */ /* 0x000fc400000000ff */
[----:B------:R-:W-:Y:S02]  /*e1b0*/  F2FP.F16.F32.PACK_AB R9, R44, R40 ;  /* 0x000000282c09723e */ /* 0x000fe400000000ff */
[----:B------:R-:W-:Y:S02]  /*e1c0*/  F2FP.F16.F32.PACK_AB R10, R170, R194 ;  /* 0x000000c2aa0a723e */ /* 0x000fe400000000ff */
[----:B0-----:R-:W-:Y:S02]  /*e1d0*/  LEA R24, P3, R12, UR6, 0x2 ;  /* 0x000000060c187c11 */ /* 0x001fe4000f8610ff */
[----:B------:R-:W-:Y:S01]  /*e1e0*/  ISETP.GE.OR P1, PT, R15, R52, P0 ;  /* 0x000000340f00720c */ /* 0x000fe20000726670 */
[----:B------:R0:W-:Y:S01]  /*e1f0*/  STSM.16.M88.4 [R138], R8 ;  /* 0x000000088a007844 */ /* 0x0001e20000000200 */
[----:B------:R-:W-:Y:S01]  /*e200*/  F2FP.F16.F32.PACK_AB R14, R133, R132 ;  /* 0x00000084850e723e */ /* 0x000fe200000000ff */
[----:B-1----:R-:W-:Y:S01]  /*e210*/  VIADD R5, R15, 0x8 ;  /* 0x000000080f057836 */ /* 0x002fe20000000000 */
[----:B------:R-:W-:Y:S01]  /*e220*/  F2FP.F16.F32.PACK_AB R4, R171, R195 ;  /* 0x000000c3ab04723e */ /* 0x000fe200000000ff */
[----:B------:R-:W-:Y:S01]  /*e230*/  IMAD.IADD R7, R13, 0x1, R35 ;  /* 0x000000010d077824 */ /* 0x000fe200078e0223 */
[----:B------:R-:W-:Y:S01]  /*e240*/  F2FP.F16.F32.PACK_AB R6, R172, R196 ;  /* 0x000000c4ac06723e */ /* 0x000fe200000000ff */
[----:B------:R-:W-:Y:S01]  /*e250*/  SHFL.IDX PT, R44, R24, RZ, 0x1c1f ;  /* 0x001c1fff182c7589 */ /* 0x000fe200000e0000 */
[----:B------:R-:W-:-:S02]  /*e260*/  ISETP.GE.OR P0, PT, R5, R52, P0 ;  /* 0x000000340500720c */ /* 0x000fc40000706670 */
[----:B------:R-:W-:Y:S01]  /*e270*/  LEA.HI.X R25, R12, UR7, R7, 0x2, P3 ;  /* 0x000000070c197c11 */ /* 0x000fe200098f1407 */
[----:B------:R-:W-:Y:S01]  /*e280*/  SHFL.IDX PT, R46, R24, 0x1, 0x1c1f ;  /* 0x003c1f00182e7f89 */ /* 0x000fe200000e0000 */
[----:B------:R-:W-:Y:S02]  /*e290*/  F2FP.F16.F32.PACK_AB R5, R60, R56 ;  /* 0x000000383c05723e */ /* 0x000fe400000000ff */
[----:B------:R-:W-:Y:S01]  /*e2a0*/  F2FP.F16.F32.PACK_AB R7, R68, R64 ;  /* 0x000000404407723e */ /* 0x000fe200000000ff */
[----:B------:R-:W1:Y:S01]  /*e2b0*/  SHFL.IDX PT, R45, R25, RZ, 0x1c1f ;  /* 0x001c1fff192d7589 */ /* 0x000e6200000e0000 */
[----:B------:R-:W-:Y:S02]  /*e2c0*/  F2FP.F16.F32.PACK_AB R12, R129, R199 ;  /* 0x000000c7810c723e */ /* 0x000fe400000000ff */
[----:B0-----:R-:W-:Y:S01]  /*e2d0*/  F2FP.F16.F32.PACK_AB R8, R173, R197 ;  /* 0x000000c5ad08723e */ /* 0x001fe200000000ff */
[----:B------:R-:W-:Y:S01]  /*e2e0*/  STSM.16.M88.4 [R17], R4 ;  /* 0x0000000411007844 */ /* 0x000fe20000000200 */
[----:B------:R-:W-:-:S02]  /*e2f0*/  F2FP.F16.F32.PACK_AB R9, R76, R72 ;  /* 0x000000484c09723e */ /* 0x000fc400000000ff */
[----:B------:R-:W-:Y:S01]  /*e300*/  F2FP.F16.F32.PACK_AB R10, R125, R198 ;  /* 0x000000c67d0a723e */ /* 0x000fe200000000ff */
[----:B------:R-:W0:Y:S01]  /*e310*/  SHFL.IDX PT, R47, R25, 0x1, 0x1c1f ;  /* 0x003c1f00192f7f89 */ /* 0x000e2200000e0000 */
[----:B------:R-:W-:Y:S02]  /*e320*/  F2FP.F16.F32.PACK_AB R11, R84, R80 ;  /* 0x00000050540b723e */ /* 0x000fe400000000ff */
[----:B------:R-:W-:Y:S02]  /*e330*/  F2FP.F16.F32.PACK_AB R13, R92, R88 ;  /* 0x000000585c0d723e */ /* 0x000fe400000000ff */
[----:B------:R-:W-:Y:S01]  /*e340*/  F2FP.F16.F32.PACK_AB R15, R100, R96 ;  /* 0x00000060640f723e */ /* 0x000fe200000000ff */
[----:B------:R-:W-:Y:S01]  /*e350*/  STSM.16.M88.4 [R160], R8 ;  /* 0x00000008a0007844 */ /* 0x000fe20000000200 */
[----:B------:R-:W-:Y:S02]  /*e360*/  F2FP.F16.F32.PACK_AB R138, R141, R140 ;  /* 0x0000008c8d8a723e */ /* 0x000fe400000000ff */
[----:B------:R-:W-:Y:S01]  /*e370*/  F2FP.F16.F32.PACK_AB R139, R165, R164 ;  /* 0x000000a4a58b723e */ /* 0x000fe200000000ff */
[----:B------:R-:W-:Y:S01]  /*e380*/  STSM.16.M88.4 [R161], R12 ;  /* 0x0000000ca1007844 */ /* 0x000fe20000000200 */
[----:B------:R-:W-:-:S02]  /*e390*/  F2FP.F16.F32.PACK_AB R146, R149, R148 ;  /* 0x000000949592723e */ /* 0x000fc400000000ff */
[----:B------:R-:W-:Y:S01]  /*e3a0*/  F2FP.F16.F32.PACK_AB R147, R0, R168 ;  /* 0x000000a80093723e */ /* 0x000fe200000000ff */
[----:B------:R-:W-:Y:S04]  /*e3b0*/  STSM.16.M88.4 [R162], R136 ;  /* 0x00000088a2007844 */ /* 0x000fe80000000200 */
[----:B------:R-:W-:Y:S01]  /*e3c0*/  STSM.16.M88.4 [R163], R144 ;  /* 0x00000090a3007844 */ /* 0x000fe20000000200 */
[----:B------:R-:W-:Y:S01]  /*e3d0*/  BAR.SYNC.DEFER_BLOCKING 0x1, 0x100 ;  /* 0x0044000000007b1d */ /* 0x000fe20000010000 */
[----:B------:R-:W-:Y:S01]  /*e3e0*/  IMAD R0, R202, 0x20, R203 ;  /* 0x00000020ca007824 */ /* 0x000fe200078e02cb */
[----:B------:R-:W-:-:S04]  /*e3f0*/  UIMAD UR5, UR10, UR8, URZ ;  /* 0x000000080a0572a4 */ /* 0x000fc8000f8e023f */
[----:B-1----:R1:W-:Y:S01]  /*e400*/  @!P1 ST.E desc[UR46][R44.64], R3 ;  /* 0x000000032c009985 */ /* 0x0023e2000c10192e */
[----:B------:R-:W-:Y:S01]  /*e410*/  UIMAD.WIDE.U32 UR6, UR43, UR8, URZ ;  /* 0x000000082b0672a5 */ /* 0x000fe2000f8e003f */
[----:B------:R-:W-:Y:S02]  /*e420*/  ULDC.64 UR10, c[0x0][0xaf0] ;  /* 0x0002bc00000a7ab9 */ /* 0x000fe40000000a00 */
[----:B0-----:R0:W-:Y:S01]  /*e430*/  @!P0 ST.E desc[UR46][R46.64], R2 ;  /* 0x000000022e008985 */ /* 0x0011e2000c10192e */
[----:B------:R-:W-:-:S03]  /*e440*/  UIMAD UR5, UR43, UR9, UR5 ;  /* 0x000000092b0572a4 */ /* 0x000fc6000f8e0205 */
[----:B------:R2:W5:Y:S01]  /*e450*/  LD.E.128 R32, desc[UR46][R20.64] ;  /* 0x0000002e14207980 */ /* 0x000562000c101d00 */
[----:B-1----:R-:W1:Y:S01]  /*e460*/  @P2 LDC R3, c[0x0][0xbf0] ;  /* 0x0002fc00ff032b82 */ /* 0x002e620000000800 */
[----:B------:R-:W-:Y:S02]  /*e470*/  UIMAD UR8, UR12, UR10, URZ ;  /* 0x0000000a0c0872a4 */ /* 0x000fe4000f8e023f */
[----:B------:R3:W5:Y:S05]  /*e480*/  LD.E.128 R24, desc[UR46][R28.64] ;  /* 0x0000002e1c187980 */ /* 0x00076a000c101d00 */
[----:B0-----:R-:W0:Y:S01]  /*e490*/  @P2 LDC R2, c[0x0][0xbec] ;  /* 0x0002fb00ff022b82 */ /* 0x001e220000000800 */
[----:B--2---:R-:W-:Y:S01]  /*e4a0*/  VIADD R21, R0, UR41 ;  /* 0x0000002900157c36 */ /* 0x004fe20008000000 */
[----:B------:R-:W-:Y:S01]  /*e4b0*/  UIADD3 UR7, UR7, UR5, URZ ;  /* 0x0000000507077290 */ /* 0x000fe2000fffe03f */
[----:B------:R-:W5:Y:S01]  /*e4c0*/  LD.E.128 R100, desc[UR46][R102.64] ;  /* 0x0000002e66647980 */ /* 0x000f62000c101d00 */
[----:B------:R-:W-:Y:S01]  /*e4d0*/  UIMAD UR5, UR42, UR11, UR8 ;  /* 0x0000000b2a0572a4 */ /* 0x000fe2000f8e0208 */
[----:B------:R-:W-:Y:S01]  /*e4e0*/  IMAD.MOV.U32 R17, RZ, RZ, R21 ;  /* 0x000000ffff117224 */ /* 0x000fe200078e0015 */
[----:B------:R-:W-:Y:S01]  /*e4f0*/  UIMAD.WIDE.U32 UR42, UR42, UR10, UR6 ;  /* 0x0000000a2a2a72a5 */ /* 0x000fe2000f8e0006 */
[----:B------:R3:W5:Y:S02]  /*e500*/  LD.E.128 R4, desc[UR46][R104.64] ;  /* 0x0000002e68047980 */ /* 0x000764000c101d00 */
[----:B------:R-:W-:Y:S01]  /*e510*/  ULDC.64 UR6, c[0x0][0xae0] ;  /* 0x0002b80000067ab9 */ /* 0x000fe20000000a00 */
[----:B------:R-:W-:Y:S01]  /*e520*/  UIADD3 UR5, UR43, UR5, URZ ;  /* 0x000000052b057290 */ /* 0x000fe2000fffe03f */
[----:B------:R3:W5:Y:S04]  /*e530*/  LD.E.128 R8, desc[UR46][R106.64] ;  /* 0x0000002e6a087980 */ /* 0x000768000c101d00 */
[----:B------:R3:W5:Y:S04]  /*e540*/  LD.E.128 R12, desc[UR46][R108.64] ;  /* 0x0000002e6c0c7980 */ /* 0x000768000c101d00 */
[----:B------:R3:W5:Y:S04]  /*e550*/  LD.E.128 R36, desc[UR46][R110.64] ;  /* 0x0000002e6e247980 */ /* 0x000768000c101d00 */
[----:B------:R3:W5:Y:S01]  /*e560*/  LD.E.128 R40, desc[UR46][R112.64] ;  /* 0x0000002e70287980 */ /* 0x000762000c101d00 */
[----:B0-----:R-:W-:-:S03]  /*e570*/  @P2 IMAD.HI.U32 R0, R21, R2, RZ ;  /* 0x0000000215002227 */ /* 0x001fc600078e00ff */
[----:B------:R3:W5:Y:S02]  /*e580*/  LD.E.128 R60, desc[UR46][R114.64] ;  /* 0x0000002e723c7980 */ /* 0x000764000c101d00 */
[----:B-1----:R-:W-:Y:S02]  /*e590*/  @P2 SHF.R.U32.HI R17, RZ, R3, R0 ;  /* 0x00000003ff112219 */ /* 0x002fe40000011600 */
[----:B------:R3:W5:Y:S02]  /*e5a0*/  LD.E.128 R56, desc[UR46][R116.64] ;  /* 0x0000002e74387980 */ /* 0x000764000c101d00 */
[--C-:B------:R-:W-:Y:S01]  /*e5b0*/  SHF.R.S32.HI R0, RZ, 0x1f, R17.reuse ;  /* 0x0000001fff007819 */ /* 0x100fe20000011411 */
[----:B------:R-:W-:Y:S01]  /*e5c0*/  IMAD.MOV R20, RZ, RZ, -R17 ;  /* 0x000000ffff147224 */ /* 0x000fe200078e0a11 */
[----:B------:R3:W5:Y:S01]  /*e5d0*/  LD.E.128 R44, desc[UR46][R118.64] ;  /* 0x0000002e762c7980 */ /* 0x000762000c101d00 */
[----:B------:R-:W-:Y:S02]  /*e5e0*/  IMAD.U32 R3, RZ, RZ, UR43 ;  /* 0x0000002bff037e24 */ /* 0x000fe4000f8e00ff */
[----:B------:R-:W-:Y:S01]  /*e5f0*/  IMAD R0, R0, UR6, RZ ;  /* 0x0000000600007c24 */ /* 0x000fe2000f8e02ff */
[----:B------:R3:W5:Y:S01]  /*e600*/  LD.E.128 R48, desc[UR46][R120.64] ;  /* 0x0000002e78307980 */ /* 0x000762000c101d00 */
[----:B------:R-:W-:-:S02]  /*e610*/  IMAD R205, R205, R20, R21 ;  /* 0x00000014cdcd7224 */ /* 0x000fc400078e0215 */
[----:B------:R-:W-:Y:S01]  /*e620*/  IMAD.U32 R2, RZ, RZ, UR42 ;  /* 0x0000002aff027e24 */ /* 0x000fe2000f8e00ff */
[----:B------:R3:W5:Y:S01]  /*e630*/  LD.E.128 R64, desc[UR46][R122.64] ;  /* 0x0000002e7a407980 */ /* 0x000762000c101d00 */
[----:B------:R-:W-:Y:S02]  /*e640*/  IMAD.U32 R3, RZ, RZ, UR5 ;  /* 0x00000005ff037e24 */ /* 0x000fe4000f8e00ff */
[----:B------:R-:W-:Y:S01]  /*e650*/  IMAD R21, R17, UR7, R0 ;  /* 0x0000000711157c24 */ /* 0x000fe2000f8e0200 */
[----:B------:R-:W5:Y:S01]  /*e660*/  LD.E.128 R124, desc[UR46][R126.64] ;  /* 0x0000002e7e7c7980 */ /* 0x000f62000c101d00 */
[----:B------:R-:W-:-:S03]  /*e670*/  SHF.R.S32.HI R0, RZ, 0x1f, R205 ;  /* 0x0000001fff007819 */ /* 0x000fc600000114cd */
[----:B------:R-:W5:Y:S01]  /*e680*/  LD.E.128 R128, desc[UR46][R130.64] ;  /* 0x0000002e82807980 */ /* 0x000f62000c101d00 */
[----:B------:R-:W-:Y:S01]  /*e690*/  IMAD.WIDE.U32 R2, R17, UR6, R2 ;  /* 0x0000000611027c25 */ /* 0x000fe2000f8e0002 */
[----:B------:R-:W-:Y:S02]  /*e6a0*/  ULDC.64 UR6, c[0x0][0xad8] ;  /* 0x0002b60000067ab9 */ /* 0x000fe40000000a00 */
[----:B------:R-:W5:Y:S01]  /*e6b0*/  LD.E.128 R28, desc[UR46][R30.64] ;  /* 0x0000002e1e1c7980 */ /* 0x000f62000c101d00 */
[----:B------:R-:W-:Y:S01]  /*e6c0*/  VIADD R53, R203, UR41 ;  /* 0x00000029cb357c36 */ /* 0x000fe20008000000 */
[----:B------:R-:W-:Y:S01]  /*e6d0*/  @!PT LDS RZ, [RZ] ;  /* 0x00000000fffff984 */ /* 0x000fe20000000800 */
[----:B------:R-:W-:Y:S01]  /*e6e0*/  @!PT LDS RZ, [RZ] ;  /* 0x00000000fffff984 */ /* 0x000fe20000000800 */
[----:B------:R-:W-:Y:S01]  /*e6f0*/  @!PT LDS RZ, [RZ] ;  /* 0x00000000fffff984 */ /* 0x000fe20000000800 */
[----:B------:R-:W-:Y:S01]  /*e700*/  @!PT LDS RZ, [RZ] ;  /* 0x00000000fffff984 */ /* 0x000fe20000000800 */
[----:B------:R0:W-:Y:S06]  /*e710*/  MEMBAR.ALL.CTA ;  /* 0x0000000000007992 */ /* 0x0001ec0000008000 */
[----:B0-----:R-:W0:Y:S01]  /*e720*/  FENCE.VIEW.ASYNC.S ;  /* 0x00000000000073c6 */ /* 0x001e220000000000 */
[----:B------:R-:W-:-:S02]  /*e730*/  IMAD.IADD R3, R3, 0x1, R21 ;  /* 0x0000000103037824 */ /* 0x000fc400078e0215 */
[----:B------:R-:W-:Y:S02]  /*e740*/  IMAD R0, R0, UR6, RZ ;  /* 0x0000000600007c24 */ /* 0x000fe4000f8e02ff */
[----:B------:R-:W-:Y:S02]  /*e750*/  VIADD R17, R53, 0x20 ;  /* 0x0000002035117836 */ /* 0x000fe40000000000 */
[C---:B------:R-:W-:Y:S02]  /*e760*/  IMAD R21, R205.reuse, UR7, R0 ;  /* 0x00000007cd157c24 */ /* 0x040fe4000f8e0200 */
[----:B------:R-:W-:Y:S01]  /*e770*/  IMAD.WIDE.U32 R2, R205, UR6, R2 ;  /* 0x00000006cd027c25 */ /* 0x000fe2000f8e0002 */
[-C--:B------:R-:W-:Y:S01]  /*e780*/  ISETP.GE.AND P1, PT, R17, R52.reuse, PT ;  /* 0x000000341100720c */ /* 0x080fe20003f26270 */
[----:B------:R-:W-:Y:S01]  /*e790*/  ULDC.64 UR6, c[0x0][0xa80] ;  /* 0x0002a00000067ab9 */ /* 0x000fe20000000a00 */
[C---:B------:R-:W-:Y:S01]  /*e7a0*/  ISETP.GE.AND P2, PT, R53.reuse, R52, PT ;  /* 0x000000343500720c */ /* 0x040fe20003f46270 */
[----:B------:R-:W-:Y:S01]  /*e7b0*/  VIADD R17, R53, 0x40 ;  /* 0x0000004035117836 */ /* 0x000fe20000000000 */
[----:B------:R-:W-:Y:S01]  /*e7c0*/  LEA R0, P3, R2, UR6, 0x1 ;  /* 0x0000000602007c11 */ /* 0x000fe2000f8608ff */
[----:B------:R-:W-:-:S02]  /*e7d0*/  IMAD.IADD R3, R3, 0x1, R21 ;  /* 0x0000000103037824 */ /* 0x000fc400078e0215 */
[----:B------:R-:W-:Y:S01]  /*e7e0*/  VIADD R176, R176, 0x22820 ;  /* 0x00022820b0b07836 */ /* 0x000fe20000000000 */
[----:B------:R-:W-:Y:S02]  /*e7f0*/  ISETP.GE.AND P0, PT, R17, R52, PT ;  /* 0x000000341100720c */ /* 0x000fe40003f06270 */
[----:B------:R-:W-:Y:S02]  /*e800*/  LEA.HI.X R17, R2, UR7, R3, 0x1, P3 ;  /* 0x0000000702117c11 */ /* 0x000fe400098f0c03 */
[----:B------:R-:W-:Y:S01]  /*e810*/  PRMT R176, RZ, 0x654, R176 ;  /* 0x00000654ffb07816 */ /* 0x000fe200000000b0 */
[----:B0-----:R3:W0:Y:S01]  /*e820*/  SHFL.IDX PT, R68, R0, RZ, 0x181f ;  /* 0x00181fff00447589 */ /* 0x00162200000e0000 */
[----:B------:R-:W-:Y:S02]  /*e830*/  BSSY B1, `(.L_x_1961) ;  /* 0x0000015000017945 */ /* 0x000fe40003800000 */
[----:B------:R3:W-:Y:S01]  /*e840*/  SYNCS.ARRIVE.TRANS64.RED.A1T0 RZ, [R176+URZ], RZ ;  /* 0x000000ffb0ff79a7 */ /* 0x0007e2000810043f */
[----:B------:R3:W1:Y:S01]  /*e850*/  SHFL.IDX PT, R70, R17, RZ, 0x181f ;  /* 0x00181fff11467589 */ /* 0x00066200000e0000 */
[----:B------:R-:W-:Y:S05]  /*e860*/  @P2 BRA `(.L_x_1962) ;  /* 0x0000000000442947 */ /* 0x000fea0003800000 */
[----:B------:R-:W-:Y:S02]  /*e870*/  ULDC UR5, c[0x0][0xac8] ;  /* 0x0002b20000057ab9 */ /* 0x000fe40000000800 */
[----:B------:R-:W-:Y:S02]  /*e880*/  ISETP.GE.AND P5, PT, R19, UR5, PT ;  /* 0x0000000513007c0c */ /* 0x000fe4000bfa6270 */
[----:B------:R-:W-:Y:S02]  /*e890*/  ISETP.GE.AND P4, PT, R200, UR5, PT ;  /* 0x00000005c8007c0c */ /* 0x000fe4000bf86270 */
[----:B------:R-:W-:Y:S02]  /*e8a0*/  ISETP.GE.AND P3, PT, R23, UR5, PT ;  /* 0x0000000517007c0c */ /* 0x000fe4000bf66270 */
[----:B------:R-:W-:-:S07]  /*e8b0*/  ISETP.GE.AND P2, PT, R201, UR5, PT ;  /* 0x00000005c9007c0c */ /* 0x000fce000bf46270 */
[----:B0-----:R-:W-:-:S04]  /*e8c0*/  @!P5 LEA R2, P6, R19, R68, 0x1 ;  /* 0x000000441302d211 */ /* 0x001fc800078c08ff */
[----:B-1----:R-:W-:Y:S02]  /*e8d0*/  @!P5 LEA.HI.X R3, R19, R70, R212, 0x1, P6 ;  /* 0x000000461303d211 */ /* 0x002fe400030f0cd4 */
        /* <DEDUP_REMOVED lines=10> */
.L_x_1962:
[----:B------:R-:W-:Y:S05]  /*e980*/  BSYNC B1 ;  /* 0x0000000000017941 */ /* 0x000fea0003800000 */
.L_x_1961:
[----:B--2--5:R2:W4:Y:S01]  /*e990*/  SHFL.IDX PT, R24, R17, 0x1, 0x181f ;  /* 0x00381f0011187f89 */ /* 0x02452200000e0000 */
        /* <DEDUP_REMOVED lines=9> */
[C---:B------:R-:W-:Y:S02]  /*ea30*/  @!P3 LEA R8, P5, R200.reuse, R20, 0x1 ;  /* 0x00000014c808b211 */ /* 0x040fe400078a08ff */
        /* <DEDUP_REMOVED lines=10> */
.L_x_1964:
[----:B------:R-:W-:Y:S05]  /*eae0*/  BSYNC B1 ;  /* 0x0000000000017941 */ /* 0x000fea0003800000 */
.L_x_1963:
        /* <DEDUP_REMOVED lines=11> */
[----:B------:R-:W-:Y:S02]  /*eba0*/  @!P1 LEA R10, P4, R23, R12, 0x1 ;  /* 0x0000000c170a9211 */ /* 0x000fe400078808ff */
[----:B------:R-:W-:Y:S02]  /*ebb0*/  @!P3 LEA.HI.X R3, R19, R14, R212, 0x1, P6 ;  /* 0x0000000e1303b211 */ /* 0x000fe400030f0cd4 */
        /* <DEDUP_REMOVED lines=8> */
.L_x_1966:
[----:B------:R-:W-:Y:S05]  /*ec40*/  BSYNC B1 ;  /* 0x0000000000017941 */ /* 0x000fea0003800000 */
.L_x_1965:
[----:B0-----:R-:W-:Y:S01]  /*ec50*/  VIADD R3, R53, 0x60 ;  /* 0x0000006035037836 */ /* 0x001fe20000000000 */
[----:B------:R0:W0:Y:S04]  /*ec60*/  SHFL.IDX PT, R12, R17, 0x3, 0x181f ;  /* 0x00781f00110c7f89 */ /* 0x00002800000e0000 */
[----:B------:R-:W-:Y:S01]  /*ec70*/  ISETP.GE.AND P0, PT, R3, R52, PT ;  /* 0x000000340300720c */ /* 0x000fe20003f06270 */
[----:B--23--:R-:W2:-:S12]  /*ec80*/  SHFL.IDX PT, R0, R0, 0x3, 0x181f ;  /* 0x00781f0000007f89 */ /* 0x00ce9800000e0000 */
[----:B------:R-:W-:Y:S05]  /*ec90*/  @P0 BRA `(.L_x_1967) ;  /* 0x0000000c00200947 */ /* 0x000fea0003800000 */
[----:B------:R-:W-:Y:S02]  /*eca0*/  ULDC UR5, c[0x0][0xac8] ;  /* 0x0002b20000057ab9 */ /* 0x000fe40000000800 */
[----:B------:R-:W-:Y:S02]  /*ecb0*/  ISETP.GE.AND P3, PT, R19, UR5, PT ;  /* 0x0000000513007c0c */ /* 0x000fe4000bf66270 */
[----:B------:R-:W-:Y:S02]  /*ecc0*/  ISETP.GE.AND P4, PT, R200, UR5, PT ;  /* 0x00000005c8007c0c */ /* 0x000fe4000bf86270 */
[----:B------:R-:W-:-:S09]  /*ecd0*/  ISETP.GE.AND P5, PT, R23, UR5, PT ;  /* 0x0000000517007c0c */ /* 0x000fd2000bfa6270 */
[-C--:B--2---:R-:W-:Y:S02]  /*ece0*/  @!P3 LEA R2, P0, R19, R0.reuse, 0x1 ;  /* 0x000000001302b211 */ /* 0x084fe400078008ff */
[CC--:B------:R-:W-:Y:S02]  /*ecf0*/  @!P4 LEA R8, P1, R200.reuse, R0.reuse, 0x1 ;  /* 0x00000000c808c211 */ /* 0x0c0fe400078208ff */
        /* <DEDUP_REMOVED lines=9> */
[----:B---3--:R-:W-:-:S04]  /*ed90*/  LEA R2, P0, R201, R0, 0x1 ;  /* 0x00000000c9027211 */ /* 0x008fc800078008ff */
[----:B------:R-:W-:-:S05]  /*eda0*/  LEA.HI.X R3, R201, R12, R209, 0x1, P0 ;  /* 0x0000000cc9037211 */ /* 0x000fca00000f0cd1 */
[----:B------:R0:W-:Y:S01]  /*edb0*/  ST.E.128 desc[UR46][R2.64], R28 ;  /* 0x0000001c02007985 */ /* 0x0001e2000c101d2e */
[----:B------:R-:W-:Y:S05]  /*edc0*/  BRA `(.L_x_1967) ;  /* 0x0000000800d47947 */ /* 0x000fea0003800000 */
.L_x_1960:
[----:B------:R-:W0:Y:S01]  /*edd0*/  LDC R8, c[0x0][0xbe8] ;  /* 0x0002fa00ff087b82 */ /* 0x000e220000000800 */
[----:B------:R-:W-:Y:S01]  /*ede0*/  ISETP.GE.AND P0, PT, R213, 0x80, PT ;  /* 0x00000080d500780c */ /* 0x000fe20003f06270 */
[----:B------:R-:W-:Y:S01]  /*edf0*/  USHF.R.S32.HI UR8, URZ, 0x1f, UR43 ;  /* 0x0000001f3f087899 */ /* 0x000fe2000801142b */
[----:B------:R-:W-:Y:S01]  /*ee00*/  BSSY B1, `(.L_x_1968) ;  /* 0x000002f000017945 */ /* 0x000fe20003800000 */
[----:B------:R-:W-:Y:S01]  /*ee10*/  USHF.R.S32.HI UR9, URZ, 0x1f, UR42 ;  /* 0x0000001f3f097899 */ /* 0x000fe2000801142a */
[----:B------:R-:W-:Y:S01]  /*ee20*/  IMAD R6, R202, 0x20, R203 ;  /* 0x00000020ca067824 */ /* 0x000fe200078e02cb */
[----:B0-----:R-:W-:-:S13]  /*ee30*/  ISETP.NE.AND P1, PT, R8, 0x1, PT ;  /* 0x000000010800780c */ /* 0x001fda0003f25270 */
[----:B------:R-:W0:Y:S08]  /*ee40*/  @P1 LDC R9, c[0x0][0xbec] ;  /* 0x0002fb00ff091b82 */ /* 0x000e300000000800 */
[----:B------:R-:W1:Y:S01]  /*ee50*/  @P1 LDC R11, c[0x0][0xbf0] ;  /* 0x0002fc00ff0b1b82 */ /* 0x000e620000000800 */
[----:B------:R-:W-:Y:S05]  /*ee60*/  @P0 BRA `(.L_x_1969) ;  /* 0x0000000000a00947 */ /* 0x000fea0003800000 */
[----:B------:R-:W2:Y:S01]  /*ee70*/  S2R R4, SR_TID.X ;  /* 0x0000000000047919 */ /* 0x000ea20000002100 */
[----:B------:R-:W3:Y:S01]  /*ee80*/  LDC R3, c[0x0][0xbe8] ;  /* 0x0002fa00ff037b82 */ /* 0x000ee20000000800 */
[----:B------:R-:W-:Y:S01]  /*ee90*/  IMAD.U32 R7, RZ, RZ, UR41 ;  /* 0x00000029ff077e24 */ /* 0x000fe2000f8e00ff */
[----:B------:R-:W-:Y:S02]  /*eea0*/  ULDC UR5, c[0x0][0xa88] ;  /* 0x0002a20000057ab9 */ /* 0x000fe40000000800 */
[----:B---3--:R-:W-:Y:S02]  /*eeb0*/  IMAD R5, R3, UR5, RZ ;  /* 0x0000000503057c24 */ /* 0x008fe4000f8e02ff */
[----:B--2---:R-:W-:-:S04]  /*eec0*/  IADD3 R4, R7, -0x80, R4 ;  /* 0xffffff8007047810 */ /* 0x004fc80007ffe004 */
[----:B------:R-:W-:-:S13]  /*eed0*/  ISETP.GE.AND P0, PT, R4, R5, PT ;  /* 0x000000050400720c */ /* 0x000fda0003f06270 */
[----:B------:R-:W-:Y:S05]  /*eee0*/  @P0 BRA `(.L_x_1969) ;  /* 0x0000000000800947 */ /* 0x000fea0003800000 */
[----:B------:R-:W-:Y:S01]  /*eef0*/  ISETP.NE.AND P0, PT, R3, 0x1, PT ;  /* 0x000000010300780c */ /* 0x000fe20003f05270 */
[----:B------:R-:W-:Y:S01]  /*ef00*/  ULDC.64 UR10, c[0x0][0xb90] ;  /* 0x0002e400000a7ab9 */ /* 0x000fe20000000a00 */
[----:B------:R-:W-:Y:S01]  /*ef10*/  IMAD.MOV.U32 R2, RZ, RZ, R4 ;  /* 0x000000ffff027224 */ /* 0x000fe200078e0004 */
[----:B------:R-:W-:Y:S02]  /*ef20*/  UIMAD UR5, UR8, UR10, URZ ;  /* 0x0000000a080572a4 */ /* 0x000fe4000f8e023f */
[----:B------:R-:W-:Y:S02]  /*ef30*/  UIMAD.WIDE.U32 UR6, UR43, UR10, URZ ;  /* 0x0000000a2b0672a5 */ /* 0x000fe4000f8e003f */
[----:B------:R-:W-:-:S03]  /*ef40*/  UIMAD UR5, UR43, UR11, UR5 ;  /* 0x0000000b2b0572a4 */ /* 0x000fc6000f8e0205 */
[----:B------:R-:W-:Y:S01]  /*ef50*/  ULDC.64 UR10, c[0x0][0xb98] ;  /* 0x0002e600000a7ab9 */ /* 0x000fe20000000a00 */
[----:B------:R-:W-:Y:S02]  /*ef60*/  UIADD3 UR7, UR7, UR5, URZ ;  /* 0x0000000507077290 */ /* 0x000fe4000fffe03f */
[----:B------:R-:W2:Y:S01]  /*ef70*/  @P0 LDC R5, c[0x0][0xbec] ;  /* 0x0002fb00ff050b82 */ /* 0x000ea20000000800 */
[----:B------:R-:W-:Y:S02]  /*ef80*/  UIMAD UR5, UR9, UR10, URZ ;  /* 0x0000000a090572a4 */ /* 0x000fe4000f8e023f */
[----:B------:R-:W-:Y:S02]  /*ef90*/  UIMAD.WIDE.U32 UR6, UR42, UR10, UR6 ;  /* 0x0000000a2a0672a5 */ /* 0x000fe4000f8e0006 */
[----:B------:R-:W-:-:S03]  /*efa0*/  UIMAD UR5, UR42, UR11, UR5 ;  /* 0x0000000b2a0572a4 */ /* 0x000fc6000f8e0205 */
[----:B------:R-:W3:Y:S01]  /*efb0*/  @P0 LDC R7, c[0x0][0xbf0] ;  /* 0x0002fc00ff070b82 */ /* 0x000ee20000000800 */
[----:B------:R-:W-:Y:S01]  /*efc0*/  ULDC.64 UR10, c[0x0][0xb88] ;  /* 0x0002e200000a7ab9 */ /* 0x000fe20000000a00 */
[----:B--2---:R-:W-:-:S05]  /*efd0*/  @P0 IMAD.HI.U32 R0, R4, R5, RZ ;  /* 0x0000000504000227 */ /* 0x004fca00078e00ff */
[----:B---3--:R-:W-:-:S05]  /*efe0*/  @P0 SHF.R.U32.HI R2, RZ, R7, R0 ;  /* 0x00000007ff020219 */ /* 0x008fca0000011600 */
[----:B------:R-:W-:-:S04]  /*eff0*/  IMAD.MOV R5, RZ, RZ, -R2 ;  /* 0x000000ffff057224 */ /* 0x000fc800078e0a02 */
[----:B------:R-:W-:Y:S01]  /*f000*/  IMAD R5, R3, R5, R4 ;  /* 0x0000000503057224 */ /* 0x000fe200078e0204 */
[----:B------:R-:W-:Y:S01]  /*f010*/  SHF.R.S32.HI R3, RZ, 0x1f, R2 ;  /* 0x0000001fff037819 */ /* 0x000fe20000011402 */
[----:B------:R-:W-:Y:S01]  /*f020*/  IMAD.U32 R4, RZ, RZ, UR5 ;  /* 0x00000005ff047e24 */ /* 0x000fe2000f8e00ff */
        /* <DEDUP_REMOVED lines=12> */
.L_x_1969:
[----:B------:R-:W-:Y:S05]  /*f0f0*/  BSYNC B1 ;  /* 0x0000000000017941 */ /* 0x000fea0003800000 */
.L_x_1968:
[----:B------:R-:W-:Y:S01]  /*f100*/  ULDC.64 UR10, c[0x0][0xae8] ;  /* 0x0002ba00000a7ab9 */ /* 0x000fe20000000a00 */
[----:B------:R-:W-:Y:S01]  /*f110*/  VIADD R6, R6, UR41 ;  /* 0x0000002906067c36 */ /* 0x000fe20008000000 */
[----:B------:R-:W-:Y:S01]  /*f120*/  UIMAD UR5, UR8, UR10, URZ ;  /* 0x0000000a080572a4 */ /* 0x000fe2000f8e023f */
[----:B------:R-:W-:Y:S01]  /*f130*/  BSSY B1, `(.L_x_1970) ;  /* 0x000003c000017945 */ /* 0x000fe20003800000 */
[----:B------:R-:W-:Y:S01]  /*f140*/  UIMAD.WIDE.U32 UR6, UR43, UR10, URZ ;  /* 0x0000000a2b0672a5 */ /* 0x000fe2000f8e003f */
[----:B0-----:R-:W-:Y:S01]  /*f150*/  @P1 IMAD.HI.U32 R0, R6, R9, RZ ;  /* 0x0000000906001227 */ /* 0x001fe200078e00ff */
[----:B------:R-:W-:-:S03]  /*f160*/  UIMAD UR5, UR43, UR11, UR5 ;  /* 0x0000000b2b0572a4 */ /* 0x000fc6000f8e0205 */
[----:B------:R-:W-:Y:S01]  /*f170*/  ULDC.64 UR10, c[0x0][0xaf0] ;  /* 0x0002bc00000a7ab9 */ /* 0x000fe20000000a00 */
[----:B------:R-:W-:Y:S01]  /*f180*/  UIADD3 UR7, UR7, UR5, URZ ;  /* 0x0000000507077290 */ /* 0x000fe2000fffe03f */
[----:B--2---:R-:W-:Y:S01]  /*f190*/  IMAD.MOV.U32 R5, RZ, RZ, R6 ;  /* 0x000000ffff057224 */ /* 0x004fe200078e0006 */
[----:B------:R-:W-:Y:S01]  /*f1a0*/  UIMAD UR5, UR9, UR10, URZ ;  /* 0x0000000a090572a4 */ /* 0x000fe2000f8e023f */
[----:B-1----:R-:W-:-:S03]  /*f1b0*/  @P1 SHF.R.U32.HI R5, RZ, R11, R0 ;  /* 0x0000000bff051219 */ /* 0x002fc60000011600 */
[----:B------:R-:W-:Y:S01]  /*f1c0*/  UIMAD UR5, UR42, UR11, UR5 ;  /* 0x0000000b2a0572a4 */ /* 0x000fe2000f8e0205 */
[--C-:B------:R-:W-:Y:S01]  /*f1d0*/  SHF.R.S32.HI R0, RZ, 0x1f, R5.reuse ;  /* 0x0000001fff007819 */ /* 0x100fe20000011405 */
[----:B------:R-:W-:Y:S01]  /*f1e0*/  UIMAD.WIDE.U32 UR42, UR42, UR10, UR6 ;  /* 0x0000000a2a2a72a5 */ /* 0x000fe2000f8e0006 */
[----:B------:R-:W-:Y:S02]  /*f1f0*/  IMAD.MOV R7, RZ, RZ, -R5 ;  /* 0x000000ffff077224 */ /* 0x000fe400078e0a05 */
[----:B------:R-:W-:Y:S01]  /*f200*/  ULDC.64 UR6, c[0x0][0xae0] ;  /* 0x0002b80000067ab9 */ /* 0x000fe20000000a00 */
[----:B------:R-:W-:Y:S01]  /*f210*/  UIADD3 UR5, UR43, UR5, URZ ;  /* 0x000000052b057290 */ /* 0x000fe2000fffe03f */
[----:B------:R-:W-:Y:S02]  /*f220*/  IMAD R0, R0, UR6, RZ ;  /* 0x0000000600007c24 */ /* 0x000fe4000f8e02ff */
[----:B------:R-:W-:Y:S02]  /*f230*/  IMAD R7, R8, R7, R6 ;  /* 0x0000000708077224 */ /* 0x000fe400078e0206 */
[----:B------:R-:W-:-:S02]  /*f240*/  IMAD.U32 R3, RZ, RZ, UR43 ;  /* 0x0000002bff037e24 */ /* 0x000fc4000f8e00ff */
[----:B------:R-:W-:Y:S02]  /*f250*/  IMAD.U32 R2, RZ, RZ, UR42 ;  /* 0x0000002aff027e24 */ /* 0x000fe4000f8e00ff */
[----:B------:R-:W-:Y:S01]  /*f260*/  IMAD.U32 R3, RZ, RZ, UR5 ;  /* 0x00000005ff037e24 */ /* 0x000fe2000f8e00ff */
[----:B------:R-:W-:Y:S01]  /*f270*/  ULDC UR5, c[0x0][0xa88] ;  /* 0x0002a20000057ab9 */ /* 0x000fe20000000800 */
[C---:B------:R-:W-:Y:S01]  /*f280*/  IMAD R9, R5.reuse, UR7, R0 ;  /* 0x0000000705097c24 */ /* 0x040fe2000f8e0200 */
[----:B------:R-:W-:Y:S01]  /*f290*/  SHF.R.S32.HI R0, RZ, 0x1f, R7 ;  /* 0x0000001fff007819 */ /* 0x000fe20000011407 */
[----:B------:R-:W-:Y:S01]  /*f2a0*/  IMAD.WIDE.U32 R2, R5, UR6, R2 ;  /* 0x0000000605027c25 */ /* 0x000fe2000f8e0002 */
[----:B------:R-:W-:-:S03]  /*f2b0*/  ULDC.64 UR6, c[0x0][0xad8] ;  /* 0x0002b60000067ab9 */ /* 0x000fc60000000a00 */
[----:B------:R-:W-:Y:S02]  /*f2c0*/  IMAD.IADD R3, R3, 0x1, R9 ;  /* 0x0000000103037824 */ /* 0x000fe400078e0209 */
[----:B------:R-:W-:Y:S02]  /*f2d0*/  IMAD R4, R0, UR6, RZ ;  /* 0x0000000600047c24 */ /* 0x000fe4000f8e02ff */
[----:B------:R-:W-:Y:S02]  /*f2e0*/  VIADD R6, R203, UR41 ;  /* 0x00000029cb067c36 */ /* 0x000fe40008000000 */
[----:B------:R-:W-:Y:S02]  /*f2f0*/  IMAD R9, R8, UR5, RZ ;  /* 0x0000000508097c24 */ /* 0x000fe4000f8e02ff */
[C---:B------:R-:W-:Y:S02]  /*f300*/  IMAD R5, R7.reuse, UR7, R4 ;  /* 0x0000000707057c24 */ /* 0x040fe4000f8e0204 */
[----:B------:R-:W-:Y:S01]  /*f310*/  IMAD.WIDE.U32 R2, R7, UR6, R2 ;  /* 0x0000000607027c25 */ /* 0x000fe2000f8e0002 */
[----:B------:R-:W-:Y:S01]  /*f320*/  ISETP.GE.AND P2, PT, R6, R9, PT ;  /* 0x000000090600720c */ /* 0x000fe20003f46270 */
[----:B------:R-:W-:-:S02]  /*f330*/  ULDC.64 UR6, c[0x0][0xa80] ;  /* 0x0002a00000067ab9 */ /* 0x000fc40000000a00 */
[----:B------:R-:W-:Y:S01]  /*f340*/  VIADD R0, R6, 0x20 ;  /* 0x0000002006007836 */ /* 0x000fe20000000000 */
[----:B------:R-:W-:Y:S01]  /*f350*/  LEA R4, P3, R2, UR6, 0x1 ;  /* 0x0000000602047c11 */ /* 0x000fe2000f8608ff */
[----:B------:R-:W-:-:S03]  /*f360*/  IMAD.IADD R3, R3, 0x1, R5 ;  /* 0x0000000103037824 */ /* 0x000fc600078e0205 */
[-C--:B------:R-:W-:Y:S01]  /*f370*/  ISETP.GE.AND P1, PT, R0, R9.reuse, PT ;  /* 0x000000090000720c */ /* 0x080fe20003f26270 */
[----:B------:R-:W-:Y:S01]  /*f380*/  VIADD R0, R6, 0x40 ;  /* 0x0000004006007836 */ /* 0x000fe20000000000 */
[----:B------:R-:W-:Y:S02]  /*f390*/  LEA.HI.X R5, R2, UR7, R3, 0x1, P3 ;  /* 0x0000000702057c11 */ /* 0x000fe400098f0c03 */
[----:B------:R0:W1:Y:S02]  /*f3a0*/  SHFL.IDX PT, R2, R4, RZ, 0x181f ;  /* 0x00181fff04027589 */ /* 0x00006400000e0000 */
[----:B------:R-:W-:Y:S02]  /*f3b0*/  ISETP.GE.AND P0, PT, R0, R9, PT ;  /* 0x000000090000720c */ /* 0x000fe40003f06270 */
[----:B------:R0:W2:Y:S01]  /*f3c0*/  SHFL.IDX PT, R0, R5, RZ, 0x181f ;  /* 0x00181fff05007589 */ /* 0x0000a200000e0000 */
[----:B------:R-:W-:Y:S10]  /*f3d0*/  @P2 BRA `(.L_x_1971) ;  /* 0x0000000000442947 */ /* 0x000ff40003800000 */
        /* <DEDUP_REMOVED lines=17> */
.L_x_1971:
[----:B------:R-:W-:Y:S05]  /*f4f0*/  BSYNC B1 ;  /* 0x0000000000017941 */ /* 0x000fea0003800000 */
.L_x_1970:
        /* <DEDUP_REMOVED lines=21> */
.L_x_1973:
[----:B------:R-:W-:Y:S05]  /*f650*/  BSYNC B1 ;  /* 0x0000000000017941 */ /* 0x000fea0003800000 */
.L_x_1972:
        /* <DEDUP_REMOVED lines=21> */
.L_x_1975:
[----:B------:R-:W-:Y:S05]  /*f7b0*/  BSYNC B1 ;  /* 0x0000000000017941 */ /* 0x000fea0003800000 */
.L_x_1974:
[----:B---3--:R-:W-:Y:S01]  /*f7c0*/  VIADD R3, R6, 0x60 ;  /* 0x0000006006037836 */ /* 0x008fe20000000000 */
[----:B0-----:R0:W3:Y:S04]  /*f7d0*/  SHFL.IDX PT, R0, R5, 0x3, 0x181f ;  /* 0x00781f0005007f89 */ /* 0x0010e800000e0000 */
        /* <DEDUP_REMOVED lines=8> */
[-C--:B-12-4-:R-:W-:Y:S02]  /*f860*/  @!P3 LEA R4, P6, R19, R2.reuse, 0x1 ;  /* 0x000000021304b211 */ /* 0x096fe400078c08ff */
[CC--:B------:R-:W-:Y:S02]  /*f870*/  @!P2 LEA R6, P5, R200.reuse, R2.reuse, 0x1 ;  /* 0x00000002c806a211 */ /* 0x0c0fe400078a08ff */
        /* <DEDUP_REMOVED lines=10> */
.L_x_1967:
[----:B------:R-:W-:Y:S05]  /*f920*/  BSYNC B0 ;  /* 0x0000000000007941 */ /* 0x000fea0003800000 */
.L_x_1959:
[----:B------:R-:W-:Y:S02]  /*f930*/  ULDC UR5, c[0x0][0xc38] ;  /* 0x00030e0000057ab9 */ /* 0x000fe40000000800 */
[----:B------:R-:W-:-:S06]  /*f940*/  UISETP.GE.AND UP0, UPT, UR4, UR5, UPT ;  /* 0x000000050400728c */ /* 0x000fcc000bf06270 */
[----:B------:R-:W-:-:S13]  /*f950*/  PLOP3.LUT P0, PT, PT, PT, UP0, 0x80, 0x0 ;  /* 0x000000000000781c */ /* 0x000fda0003f0f008 */
[----:B------:R-:W-:Y:S05]  /*f960*/  @!P0 BRA `(.L_x_1976) ;  /* 0xffffff1000e48947 */ /* 0x000fea000383ffff */
[----:B------:R-:W-:Y:S05]  /*f970*/  EXIT ;  /* 0x000000000000794d */ /* 0x000fea0003800000 */
.L_x_1870:
[----:B------:R-:W-:-:S08]  /*f980*/  NOP ;  /* 0x0000000000007918 */ /* 0x000fd00000000000 */
[----:B------:R-:W0:-:S00]  /*f990*/  USETMAXREG.DEALLOC.CTAPOOL 0x28 ;  /* 0x00000028000079c8 */ /* 0x000e0000080e0500 */
[----:B0-----:R-:W-:-:S06]  /*f9a0*/  LOP3.LUT R0, R0, 0x3, RZ, 0xc0, !PT ;  /* 0x0000000300007812 */ /* 0x001fcc00078ec0ff */
[----:B------:R-:W0:Y:S01]  /*f9b0*/  S2UR UR5, SR_CTAID.X ;  /* 0x00000000000579c3 */ /* 0x000e220000002500 */
[----:B------:R-:W-:Y:S01]  /*f9c0*/  LOP3.LUT R16, R16, 0xfffffdff, RZ, 0xc0, !PT ;  /* 0xfffffdff10107812 */ /* 0x000fe200078ec0ff */
[----:B------:R-:W-:Y:S01]  /*f9d0*/  STL [R1], RZ ;  /* 0x000000ff01007387 */ /* 0x000fe20000100800 */
[----:B------:R-:W-:Y:S02]  /*f9e0*/  IMAD.MOV.U32 R18, RZ, RZ, RZ ;  /* 0x000000ffff127224 */ /* 0x000fe400078e00ff */
[----:B------:R-:W-:Y:S01]  /*f9f0*/  IMAD.MOV.U32 R25, RZ, RZ, 0x1 ;  /* 0x00000001ff197424 */ /* 0x000fe200078e00ff */
[----:B------:R1:W2:Y:S02]  /*fa00*/  SHFL.IDX PT, R2, R0, RZ, 0x1f ;  /* 0x00001fff00027589 */ /* 0x0002a400000e0000 */
[----:B-1----:R-:W0:Y:S01]  /*fa10*/  LDC R0, c[0x0][0xc38] ;  /* 0x00030e00ff007b82 */ /* 0x002e220000000800 */
[----:B--2---:R-:W-:-:S13]  /*fa20*/  ISETP.NE.AND P0, PT, R2, RZ, PT ;  /* 0x000000ff0200720c */ /* 0x004fda0003f05270 */
[----:B------:R-:W-:Y:S01]  /*fa30*/  @P0 LOP3.LUT R16, R16, 0x200, RZ, 0xfc, !PT ;  /* 0x0000020010100812 */ /* 0x000fe200078efcff */
[----:B------:R-:W-:Y:S06]  /*fa40*/  @P0 BAR.ARV 0x4, 0x180 ;  /* 0x0106000000000b1d */ /* 0x000fec0000002000 */
[----:B0-----:R-:W-:-:S13]  /*fa50*/  ISETP.LE.AND P0, PT, R0, UR5, PT ;  /* 0x0000000500007c0c */ /* 0x001fda000bf03270 */
[----:B------:R-:W-:Y:S05]  /*fa60*/  @P0 BRA `(.L_x_1977) ;  /* 0x0000003c005c0947 */ /* 0x000fea0003800000 */
[----:B------:R-:W-:Y:S01]  /*fa70*/  IMAD.SHL.U32 R28, R5, 0x8, RZ ;  /* 0x00000008051c7824 */ /* 0x000fe200078e00ff */
[----:B------:R-:W-:Y:S01]  /*fa80*/  ULDC UR4, c[0x0][0x320] ;  /* 0x0000c80000047ab9 */ /* 0x000fe20000000800 */
[----:B------:R-:W-:Y:S01]  /*fa90*/  LOP3.LUT R16, R16, 0xffffffef, RZ, 0xc0, !PT ;  /* 0xffffffef10107812 */ /* 0x000fe200078ec0ff */
[----:B------:R-:W0:Y:S01]  /*faa0*/  S2UR UR8, SR_CgaCtaId ;  /* 0x00000000000879c3 */ /* 0x000e220000008800 */
[----:B------:R-:W-:Y:S01]  /*fab0*/  ULDC.64 UR36, c[0x0][0x2f0] ;  /* 0x0000bc0000247ab9 */ /* 0x000fe20000000a00 */
[C---:B------:R-:W-:Y:S01]  /*fac0*/  LOP3.LUT R0, R28.reuse, 0x1f8, RZ, 0xc0, !PT ;  /* 0x000001f81c007812 */ /* 0x040fe200078ec0ff */
[----:B------:R-:W-:Y:S01]  /*fad0*/  ULDC.64 UR6, c[0x0][0x418] ;  /* 0x0001060000067ab9 */ /* 0x000fe20000000a00 */
[----:B------:R-:W-:Y:S01]  /*fae0*/  LOP3.LUT R7, R28, 0x38, RZ, 0xc0, !PT ;  /* 0x000000381c077812 */ /* 0x000fe200078ec0ff */
[----:B------:R-:W-:Y:S01]  /*faf0*/  UISETP.NE.U32.AND UP0, UPT, UR6, URZ, UPT ;  /* 0x0000003f0600728c */ /* 0x000fe2000bf05070 */
[----:B------:R-:W-:Y:S01]  /*fb00*/  LOP3.LUT R3, R0, 0x38, R5, 0x78, !PT ;  /* 0x0000003800037812 */ /* 0x000fe200078e7805 */
[----:B------:R-:W-:Y:S01]  /*fb10*/  ULDC UR9, c[0x0][0x2b8] ;  /* 0x0000ae0000097ab9 */ /* 0x000fe20000000800 */
[C---:B------:R-:W-:Y:S01]  /*fb20*/  LOP3.LUT R0, R7.reuse, 0x40, RZ, 0xfc, !PT ;  /* 0x0000004007007812 */ /* 0x040fe200078efcff */
[----:B------:R-:W-:Y:S01]  /*fb30*/  UISETP.NE.AND.EX UP0, UPT, UR7, URZ, UPT, UP0 ;  /* 0x0000003f0700728c */ /* 0x000fe2000bf05300 */
[C---:B------:R-:W-:Y:S01]  /*fb40*/  LOP3.LUT R2, R7.reuse, 0x80, RZ, 0xfc, !PT ;  /* 0x0000008007027812 */ /* 0x040fe200078efcff */
[----:B------:R-:W-:Y:S01]  /*fb50*/  IMAD.U32 R31, RZ, RZ, UR5 ;  /* 0x00000005ff1f7e24 */ /* 0x000fe2000f8e00ff */
[----:B------:R-:W-:Y:S01]  /*fb60*/  ISETP.GE.AND P2, PT, R0, UR4, PT ;  /* 0x0000000400007c0c */ /* 0x000fe2000bf46270 */
[----:B------:R-:W-:Y:S01]  /*fb70*/  UMOV UR7, 0x400 ;  /* 0x0000040000077882 */ /* 0x000fe20000000000 */
[----:B------:R-:W-:Y:S01]  /*fb80*/  ISETP.GE.AND P1, PT, R2, UR4, PT ;  /* 0x0000000402007c0c */ /* 0x000fe2000bf26270 */
[----:B------:R-:W-:Y:S01]  /*fb90*/  ULDC UR38, c[0x0][0x288] ;  /* 0x0000a20000267ab9 */ /* 0x000fe20000000800 */
[C---:B------:R-:W-:Y:S01]  /*fba0*/  ISETP.GE.AND P0, PT, R7.reuse, UR4, PT ;  /* 0x0000000407007c0c */ /* 0x040fe2000bf06270 */
[----:B------:R-:W-:Y:S01]  /*fbb0*/  ULDC UR6, c[0x0][0x448] ;  /* 0x0001120000067ab9 */ /* 0x000fe20000000800 */
[----:B------:R-:W-:Y:S01]  /*fbc0*/  SEL R2, RZ, 0xffffffff, P2 ;  /* 0xffffffffff027807 */ /* 0x000fe20001000000 */
[----:B------:R-:W-:Y:S01]  /*fbd0*/  IMAD.MOV.U32 R25, RZ, RZ, 0x1 ;  /* 0x00000001ff197424 */ /* 0x000fe200078e00ff */
[----:B------:R-:W-:Y:S01]  /*fbe0*/  LOP3.LUT R4, R7, 0xc0, RZ, 0xfc, !PT ;  /* 0x000000c007047812 */ /* 0x000fe200078efcff */
[----:B------:R-:W-:Y:S01]  /*fbf0*/  IMAD.MOV.U32 R18, RZ, RZ, RZ ;  /* 0x000000ffff127224 */ /* 0x000fe200078e00ff */
[----:B------:R-:W-:Y:S01]  /*fc00*/  LOP3.LUT R28, R3, 0x200, R28, 0xf8, !PT ;  /* 0x00000200031c7812 */ /* 0x000fe200078ef81c */
[----:B------:R-:W-:Y:S01]  /*fc10*/  IMAD.SHL.U32 R3, R2, 0x2, RZ ;  /* 0x0000000202037824 */ /* 0x000fe200078e00ff */
[----:B------:R-:W-:Y:S01]  /*fc20*/  SEL R0, RZ, 0x1, P0 ;  /* 0x00000001ff007807 */ /* 0x000fe20000000000 */
[----:B0-----:R-:W-:Y:S01]  /*fc30*/  ULEA UR7, UR8, UR7, 0x18 ;  /* 0x0000000708077291 */ /* 0x001fe2000f8ec03f */
[----:B------:R-:W-:Y:S01]  /*fc40*/  @P2 LOP3.LUT R16, R16, 0x10, RZ, 0xfc, !PT ;  /* 0x0000001010102812 */ /* 0x000fe200078efcff */
[----:B------:R-:W-:Y:S01]  /*fc50*/  ULOP3.LUT UR48, UR39, 0x2, URZ, 0xfc, !UPT ;  /* 0x0000000227307892 */ /* 0x000fe2000f8efc3f */
[----:B------:R-:W-:Y:S01]  /*fc60*/  LOP3.LUT R0, R3, 0x2, R0, 0xe2, !PT ;  /* 0x0000000203007812 */ /* 0x000fe200078ee200 */
[----:B------:R-:W-:Y:S01]  /*fc70*/  ULDC UR50, c[0x0][0xc] ;  /* 0x0000030000327ab9 */ /* 0x000fe20000000800 */
[----:B------:R-:W-:Y:S01]  /*fc80*/  LOP3.LUT R16, R16, 0xfffffff7, RZ, 0xc0, !PT ;  /* 0xfffffff710107812 */ /* 0x000fe200078ec0ff */
[----:B------:R-:W-:Y:S01]  /*fc90*/  IMAD.U32 R17, RZ, RZ, UR7 ;  /* 0x00000007ff117e24 */ /* 0x000fe2000f8e00ff */
[----:B------:R-:W-:-:S02]  /*fca0*/  SEL R3, RZ, 0x4, P1 ;  /* 0x00000004ff037807 */ /* 0x000fc40000800000 */
[----:B------:R-:W-:Y:S01]  /*fcb0*/  @P1 LOP3.LUT R16, R16, 0x8, RZ, 0xfc, !PT ;  /* 0x0000000810101812 */ /* 0x000fe200078efcff */
[----:B------:R-:W-:Y:S01]  /*fcc0*/  IMAD R32, R28, 0x2, R17 ;  /* 0x000000021c207824 */ /* 0x000fe200078e0211 */
[----:B------:R-:W-:Y:S01]  /*fcd0*/  ISETP.GE.AND P1, PT, R7, UR37, PT ;  /* 0x0000002507007c0c */ /* 0x000fe2000bf26270 */
[----:B------:R-:W-:Y:S01]  /*fce0*/  UIMAD UR37, UR6, UR38, URZ ;  /* 0x00000026062572a4 */ /* 0x000fe2000f8e023f */
[----:B------:R-:W-:Y:S02]  /*fcf0*/  LOP3.LUT R16, R16, 0xffffffdf, RZ, 0xc0, !PT ;  /* 0xffffffdf10107812 */ /* 0x000fe400078ec0ff */
[----:B------:R-:W-:Y:S01]  /*fd00*/  LOP3.LUT R6, R0, R3, RZ, 0xfc, !PT ;  /* 0x0000000300067212 */ /* 0x000fe200078efcff */
[C---:B------:R-:W-:Y:S01]  /*fd10*/  IMAD.SHL.U32 R0, R5.reuse, 0x10, RZ ;  /* 0x0000001005007824 */ /* 0x040fe200078e00ff */
[----:B------:R-:W-:Y:S02]  /*fd20*/  @P0 LOP3.LUT R16, R16, 0x20, RZ, 0xfc, !PT ;  /* 0x0000002010100812 */ /* 0x000fe400078efcff */
[----:B------:R-:W-:Y:S01]  /*fd30*/  ISETP.GE.AND P0, PT, R4, UR4, PT ;  /* 0x0000000404007c0c */ /* 0x000fe2000bf06270 */
[----:B------:R0:W-:Y:S01]  /*fd40*/  STL [R1+0x4], R6 ;  /* 0x0000040601007387 */ /* 0x0001e20000100800 */
[----:B------:R-:W-:Y:S01]  /*fd50*/  LOP3.LUT R16, R16, 0xfffffffb, RZ, 0xc0, !PT ;  /* 0xfffffffb10107812 */ /* 0x000fe200078ec0ff */
[----:B------:R-:W-:Y:S01]  /*fd60*/  ULDC UR4, c[0x0][0x424] ;  /* 0x0001090000047ab9 */ /* 0x000fe20000000800 */
[----:B------:R-:W-:Y:S01]  /*fd70*/  LOP3.LUT R8, R5, 0x7f, RZ, 0xc0, !PT ;  /* 0x0000007f05087812 */ /* 0x000fe200078ec0ff */
[----:B------:R0:W-:Y:S01]  /*fd80*/  STL [R1], RZ ;  /* 0x000000ff01007387 */ /* 0x0001e20000100800 */
[----:B------:R-:W-:Y:S01]  /*fd90*/  USEL UR4, UR4, 0x1, UP0 ;  /* 0x0000000104047887 */ /* 0x000fe20008000000 */
[----:B------:R-:W-:-:S02]  /*fda0*/  SEL R35, RZ, 0x8, P0 ;  /* 0x00000008ff237807 */ /* 0x000fc40000000000 */
[----:B------:R-:W-:Y:S01]  /*fdb0*/  SHF.R.U32.HI R33, RZ, 0x3, R8 ;  /* 0x00000003ff217819 */ /* 0x000fe20000011608 */
[----:B------:R-:W-:Y:S01]  /*fdc0*/  UIMAD UR36, UR4, UR36, URZ ;  /* 0x00000024042472a4 */ /* 0x000fe2000f8e023f */
[----:B------:R-:W-:Y:S02]  /*fdd0*/  LOP3.LUT R35, R6, R35, RZ, 0xfc, !PT ;  /* 0x0000002306237212 */ /* 0x000fe400078efcff */
[----:B------:R-:W-:Y:S01]  /*fde0*/  @P0 LOP3.LUT R16, R16, 0x4, RZ, 0xfc, !PT ;  /* 0x0000000410100812 */ /* 0x000fe200078efcff */
[----:B------:R-:W-:Y:S01]  /*fdf0*/  UIADD3 UR4, UR36, 0x5f, URZ ;  /* 0x0000005f24047890 */ /* 0x000fe2000fffe03f */
[----:B------:R-:W-:Y:S01]  /*fe00*/  LOP3.LUT R0, R33, 0x70, R0, 0xf8, !PT ;  /* 0x0000007021007812 */ /* 0x000fe200078ef800 */
[----:B------:R-:W-:Y:S01]  /*fe10*/  UIADD3 UR49, UR36, 0x1, -UR38 ;  /* 0x0000000124317890 */ /* 0x000fe2000fffe826 */
[----:B------:R-:W-:Y:S01]  /*fe20*/  LOP3.LUT R16, R16, 0xfffffffe, RZ, 0xc0, !PT ;  /* 0xfffffffe10107812 */ /* 0x000fe200078ec0ff */
[----:B------:R-:W-:Y:S02]  /*fe30*/  UIMAD.WIDE UR4, UR4, 0x2aaaaaab, URZ ;  /* 0x2aaaaaab040478a5 */ /* 0x000fe4000f8e023f */
[----:B------:R-:W-:Y:S01]  /*fe40*/  UIADD3 UR38, UR36, -UR38, URZ ;  /* 0x8000002624267290 */ /* 0x000fe2000fffe03f */
[----:B------:R-:W-:Y:S01]  /*fe50*/  @P1 LOP3.LUT R16, R16, 0x1, RZ, 0xfc, !PT ;  /* 0x0000000110101812 */ /* 0x000fe200078efcff */
[----:B------:R-:W-:Y:S01]  /*fe60*/  USHF.R.U32.HI UR40, URZ, 0x1f, UR5 ;  /* 0x0000001f3f287899 */ /* 0x000fe20008011605 */
[----:B------:R-:W-:-:S02]  /*fe70*/  ISETP.GE.AND P1, PT, R7, UR9, PT ;  /* 0x0000000907007c0c */ /* 0x000fc4000bf26270 */
[----:B------:R-:W-:Y:S01]  /*fe80*/  LOP3.LUT R16, R16, 0xfffffeff, RZ, 0xc0, !PT ;  /* 0xfffffeff10107812 */ /* 0x000fe200078ec0ff */
[----:B------:R-:W-:-:S10]  /*fe90*/  ULEA.HI.SX32 UR40, UR5, UR40, 0x1c ;  /* 0x0000002805287291 */ /* 0x000fd4000f8fe23f */
[----:B0-----:R-:W-:-:S07]  /*fea0*/  @P1 LOP3.LUT R16, R16, 0x100, RZ, 0xfc, !PT ;  /* 0x0000010010101812 */ /* 0x001fce00078efcff */
.L_x_2032:
[----:B------:R-:W-:Y:S01]  /*feb0*/  ULDC UR7, c[0x0][0xc60] ;  /* 0x0003180000077ab9 */ /* 0x000fe20000000800 */
[C---:B------:R-:W-:Y:S01]  /*fec0*/  R2UR UR41, R31.reuse ;  /* 0x000000001f2972ca */ /* 0x040fe200000e0000 */
[----:B------:R-:W-:Y:S01]  /*fed0*/  UISETP.NE.AND UP0, UPT, UR7, 0x1, UPT ;  /* 0x000000010700788c */ /* 0x000fe2000bf05270 */
[----:B------:R-:W-:-:S10]  /*fee0*/  R2UR UR6, R31 ;  /* 0x000000001f0672ca */ /* 0x000fd400000e0000 */
        /* <DEDUP_REMOVED lines=9> */
[----:B012--5:R-:W-:Y:S05]  /*ff80*/  @P0 BRA `(.L_x_1978) ;  /* 0x0000000000200947 */ /* 0x027fea0003800000 */
        /* <DEDUP_REMOVED lines=8> */
.L_x_1978:
[----:B------:R-:W-:Y:S01]  /*10010*/  ULDC UR8, c[0x0][0xc54] ;  /* 0x0003150000087ab9 */ /* 0x000fe20000000800 */
[----:B------:R-:W-:Y:S01]  /*10020*/  UMOV UR6, UR7 ;  /* 0x0000000700067c82 */ /* 0x000fe20008000000 */
[----:B------:R-:W-:-:S11]  /*10030*/  UISETP.NE.AND UP0, UPT, UR8, 0x1, UPT ;  /* 0x000000010800788c */ /* 0x000fd6000bf05270 */
[----:B------:R-:W-:Y:S02]  /*10040*/  @UP0 ULDC.64 UR10, c[0x0][0xc58] ;  /* 0x00031600000a0ab9 */ /* 0x000fe40000000a00 */
[----:B------:R-:W-:-:S04]  /*10050*/  UIMAD.WIDE.U32 UR4, UR7, UR10, URZ ;  /* 0x0000000a070472a5 */ /* 0x000fc8000f8e003f */
[----:B------:R-:W-:-:S04]  /*10060*/  @UP0 USHF.R.U32.HI UR6, URZ, UR11, UR5 ;  /* 0x0000000b3f060299 */ /* 0x000fc80008011605 */
[----:B------:R-:W-:-:S12]  /*10070*/  UIMAD UR4, UR6, UR8, URZ ;  /* 0x00000008060472a4 */ /* 0x000fd8000f8e023f */
.L_x_1979:
[----:B------:R-:W-:Y:S01]  /*10080*/  ULDC UR5, c[0x0][0xc48] ;  /* 0x0003120000057ab9 */ /* 0x000fe20000000800 */
[----:B------:R-:W-:Y:S01]  /*10090*/  ULDC.64 UR8, c[0x0][0xa28] ;  /* 0x00028a0000087ab9 */ /* 0x000fe20000000a00 */
[----:B------:R-:W-:Y:S01]  /*100a0*/  UISETP.NE.AND UP1, UPT, UR5, 0x1, UPT ;  /* 0x000000010500788c */ /* 0x000fe2000bf25270 */
[----:B------:R-:W-:Y:S01]  /*100b0*/  IMAD.MOV.U32 R30, RZ, RZ, RZ ;  /* 0x000000ffff1e7224 */ /* 0x000fe200078e00ff */
[----:B------:R-:W-:Y:S02]  /*100c0*/  UIADD3 UR4, UR7, -UR4, URZ ;  /* 0x8000000407047290 */ /* 0x000fe4000fffe03f */
[----:B------:R-:W-:Y:S01]  /*100d0*/  UISETP.NE.U32.AND UP0, UPT, UR8, URZ, UPT ;  /* 0x0000003f0800728c */ /* 0x000fe2000bf05070 */
[----:B------:R-:W-:Y:S02]  /*100e0*/  ULDC UR5, c[0x0][0xc54] ;  /* 0x0003150000057ab9 */ /* 0x000fe40000000800 */
[----:B------:R-:W-:Y:S02]  /*100f0*/  UIMAD UR41, UR41, UR5, UR4 ;  /* 0x00000005292972a4 */ /* 0x000fe4000f8e0204 */
[----:B------:R-:W-:-:S02]  /*10100*/  UISETP.NE.AND.EX UP0, UPT, UR9, URZ, UPT, UP0 ;  /* 0x0000003f0900728c */ /* 0x000fc4000bf05300 */
[----:B------:R-:W-:Y:S01]  /*10110*/  @UP1 ULDC UR4, c[0x0][0xc4c] ;  /* 0x0003130000041ab9 */ /* 0x000fe20000000800 */
[----:B------:R-:W-:Y:S01]  /*10120*/  @UP1 ULDC UR7, c[0x0][0xc50] ;  /* 0x0003140000071ab9 */ /* 0x000fe20000000800 */
[----:B------:R-:W-:Y:S02]  /*10130*/  UIMAD.WIDE.U32 UR4, UR41, UR4, URZ ;  /* 0x00000004290472a5 */ /* 0x000fe4000f8e003f */
[----:B------:R-:W-:Y:S01]  /*10140*/  UMOV UR42, UR41 ;  /* 0x00000029002a7c82 */ /* 0x000fe20008000000 */
[----:B------:R-:W-:Y:S01]  /*10150*/  ULOP3.LUT UR6, UR6, 0x1ffffff, URZ, 0x3c, !UPT ;  /* 0x01ffffff06067892 */ /* 0x000fe2000f8e3c3f */
[----:B------:R-:W-:Y:S01]  /*10160*/  PLOP3.LUT P0, PT, PT, PT, UP0, 0x80, 0x0 ;  /* 0x000000000000781c */ /* 0x000fe20003f0f008 */
[----:B------:R-:W-:-:S03]  /*10170*/  @UP1 USHF.R.U32.HI UR42, URZ, UR7, UR5 ;  /* 0x000000073f2a1299 */ /* 0x000fc60008011605 */
[----:B------:R-:W-:Y:S02]  /*10180*/  @UP0 ULDC.64 UR4, c[0x0][0xa28] ;  /* 0x00028a0000040ab9 */ /* 0x000fe40000000a00 */
[----:B------:R-:W-:-:S06]  /*10190*/  @UP0 UIMAD.WIDE UR4, UR42, 0x4, UR4 ;  /* 0x000000042a0408a5 */ /* 0x000fcc000f8e0204 */
[----:B------:R-:W-:Y:S01]  /*101a0*/  IMAD.U32 R3, RZ, RZ, UR5 ;  /* 0x00000005ff037e24 */ /* 0x000fe2000f8e00ff */
[----:B------:R-:W-:Y:S01]  /*101b0*/  ULDC UR5, c[0x0][0x448] ;  /* 0x0001120000057ab9 */ /* 0x000fe20000000800 */
[----:B------:R-:W-:Y:S01]  /*101c0*/  IMAD.U32 R2, RZ, RZ, UR4 ;  /* 0x00000004ff027e24 */ /* 0x000fe2000f8e00ff */
[----:B------:R-:W-:Y:S01]  /*101d0*/  ULDC UR4, c[0x0][0xc3c] ;  /* 0x00030f0000047ab9 */ /* 0x000fe20000000800 */
[----:B------:R-:W-:Y:S02]  /*101e0*/  UISETP.NE.AND UP2, UPT, UR5, 0x1, UPT ;  /* 0x000000010500788c */ /* 0x000fe4000bf45270 */
[----:B------:R-:W-:Y:S01]  /*101f0*/  UIADD3 UR6, UR6, UR4, URZ ;  /* 0x0000000406067290 */ /* 0x000fe2000fffe03f */
[----:B------:R0:W5:Y:S01]  /*10200*/  @P0 LDG.E R30, desc[UR46][R2.64] ;  /* 0x0000002e021e0981 */ /* 0x000162000c1e1900 */
[----:B------:R-:W-:Y:S02]  /*10210*/  UP2UR UR51, UPR, URZ, 0x4 ;  /* 0x000000043f337883 */ /* 0x000fe40008000000 */
[----:B------:R-:W-:-:S04]  /*10220*/  USHF.L.U32 UR43, UR6, 0x7, URZ ;  /* 0x00000007062b7899 */ /* 0x000fc8000800063f */
[----:B------:R-:W-:Y:S01]  /*10230*/  UIADD3 UR6, UR43, 0x7f, URZ ;  /* 0x0000007f2b067890 */ /* 0x000fe2000fffe03f */
[----:B------:R-:W-:Y:S01]  /*10240*/  @UP2 ULDC UR4, c[0x0][0x44c] ;  /* 0x0001130000042ab9 */ /* 0x000fe20000000800 */
[----:B------:R-:W-:Y:S02]  /*10250*/  @UP2 ULDC UR7, c[0x0][0x450] ;  /* 0x0001140000072ab9 */ /* 0x000fe40000000800 */
[----:B------:R-:W-:-:S04]  /*10260*/  UIMAD.WIDE.U32 UR4, UR6, UR4, URZ ;  /* 0x00000004060472a5 */ /* 0x000fc8000f8e003f */
[----:B------:R-:W-:-:S03]  /*10270*/  @UP2 USHF.R.U32.HI UR6, URZ, UR7, UR5 ;  /* 0x000000073f062299 */ /* 0x000fc60008011605 */
[----:B------:R-:W-:Y:S01]  /*10280*/  ULDC.64 UR4, c[0x0][0x9e0] ;  /* 0x0002780000047ab9 */ /* 0x000fe20000000a00 */
[----:B------:R-:W-:Y:S02]  /*10290*/  UIADD3 UR6, UR49, UR6, URZ ;  /* 0x0000000631067290 */ /* 0x000fe4000fffe03f */
[----:B------:R-:W-:Y:S02]  /*102a0*/  UISETP.GE.AND UP0, UPT, UR5, 0x1, UPT ;  /* 0x000000010500788c */ /* 0x000fe4000bf06270 */
[----:B------:R-:W-:-:S04]  /*102b0*/  UIADD3 UR4, UR6, UR4, URZ ;  /* 0x0000000406047290 */ /* 0x000fc8000fffe03f */
[----:B------:R-:W-:-:S13]  /*102c0*/  PLOP3.LUT P0, PT, PT, PT, UP0, 0x40, 0x0 ;  /* 0x000000000000781c */ /* 0x000fda0003f0e808 */
[----:B0-----:R-:W-:Y:S05]  /*102d0*/  @P0 BRA `(.L_x_1980) ;  /* 0x0000000000440947 */ /* 0x001fea0003800000 */
[----:B------:R-:W-:Y:S01]  /*102e0*/  ISETP.LT.AND P0, PT, RZ, UR6, PT ;  /* 0x00000006ff007c0c */ /* 0x000fe2000bf01270 */
[----:B------:R-:W-:-:S12]  /*102f0*/  UIADD3 UR8, UR6, -0x1, URZ ;  /* 0xffffffff06087890 */ /* 0x000fd8000fffe03f */
[----:B------:R-:W-:Y:S05]  /*10300*/  @P0 BRA `(.L_x_1981) ;  /* 0x00000000001c0947 */ /* 0x000fea0003800000 */
[----:B------:R-:W-:Y:S02]  /*10310*/  UISETP.NE.AND UP1, UPT, UR5, 0x1, UPT ;  /* 0x000000010500788c */ /* 0x000fe4000bf25270 */
[----:B------:R-:W-:-:S09]  /*10320*/  UIADD3 UR8, -UR6, URZ, URZ ;  /* 0x0000003f06087290 */ /* 0x000fd2000fffe13f */
[----:B------:R-:W-:Y:S02]  /*10330*/  @UP1 ULDC.64 UR10, c[0x0][0x9e8] ;  /* 0x00027a00000a1ab9 */ /* 0x000fe40000000a00 */
[----:B------:R-:W-:-:S04]  /*10340*/  UIMAD.WIDE.U32 UR6, UR8, UR10, URZ ;  /* 0x0000000a080672a5 */ /* 0x000fc8000f8e003f */
[----:B------:R-:W-:-:S04]  /*10350*/  @UP1 USHF.R.U32.HI UR8, URZ, UR11, UR7 ;  /* 0x0000000b3f081299 */ /* 0x000fc80008011607 */
[----:B------:R-:W-:Y:S01]  /*10360*/  ULOP3.LUT UR8, URZ, UR8, URZ, 0x33, !UPT ;  /* 0x000000083f087292 */ /* 0x000fe2000f8e333f */
[----:B------:R-:W-:Y:S11]  /*10370*/  BRA `(.L_x_1982) ;  /* 0x0000000000107947 */ /* 0x000ff60003800000 */
.L_x_1981:
[----:B------:R-:W-:-:S11]  /*10380*/  UISETP.NE.AND UP1, UPT, UR5, 0x1, UPT ;  /* 0x000000010500788c */ /* 0x000fd6000bf25270 */
[----:B------:R-:W-:Y:S02]  /*10390*/  @UP1 ULDC.64 UR10, c[0x0][0x9e8] ;  /* 0x00027a00000a1ab9 */ /* 0x000fe40000000a00 */
[----:B------:R-:W-:-:S04]  /*103a0*/  UIMAD.WIDE.U32 UR6, UR8, UR10, URZ ;  /* 0x0000000a080672a5 */ /* 0x000fc8000f8e003f */
[----:B------:R-:W-:-:S12]  /*103b0*/  @UP1 USHF.R.U32.HI UR8, URZ, UR11, UR7 ;  /* 0x0000000b3f081299 */ /* 0x000fd80008011607 */
.L_x_1982:
[----:B------:R-:W-:-:S04]  /*103c0*/  UIMAD UR8, UR8, UR5, UR5 ;  /* 0x00000005080872a4 */ /* 0x000fc8000f8e0205 */
[----:B------:R-:W-:-:S04]  /*103d0*/  UISETP.LT.AND UP1, UPT, UR4, UR8, UPT ;  /* 0x000000080400728c */ /* 0x000fc8000bf21270 */
[----:B------:R-:W-:-:S12]  /*103e0*/  USEL UR4, UR4, UR8, UP1 ;  /* 0x0000000804047287 */ /* 0x000fd80008800000 */
.L_x_1980:
[----:B------:R-:W-:Y:S01]  /*103f0*/  UISETP.NE.AND UP1, UPT, UR51, URZ, UPT ;  /* 0x0000003f3300728c */ /* 0x000fe2000bf25270 */
[----:B------:R-:W-:Y:S01]  /*10400*/  PLOP3.LUT P0, PT, PT, PT, UP0, 0x40, 0x0 ;  /* 0x000000000000781c */ /* 0x000fe20003f0e808 */
[----:B------:R-:W-:Y:S01]  /*10410*/  UIADD3 UR6, UR4, 0x5f, URZ ;  /* 0x0000005f04067890 */ /* 0x000fe2000fffe03f */
[----:B------:R-:W-:-:S03]  /*10420*/  UMOV UR10, UR43 ;  /* 0x0000002b000a7c82 */ /* 0x000fc60008000000 */
[----:B------:R-:W-:-:S04]  /*10430*/  UIMAD.WIDE UR6, UR6, 0x2aaaaaab, URZ ;  /* 0x2aaaaaab060678a5 */ /* 0x000fc8000f8e023f */
[----:B------:R-:W-:Y:S01]  /*10440*/  USHF.R.U32.HI UR4, URZ, 0x1f, UR7 ;  /* 0x0000001f3f047899 */ /* 0x000fe20008011607 */
[----:B------:R-:W-:Y:S02]  /*10450*/  @UP1 ULDC UR8, c[0x0][0x44c] ;  /* 0x0001130000081ab9 */ /* 0x000fe40000000800 */
[----:B------:R-:W-:Y:S01]  /*10460*/  @UP1 ULDC UR6, c[0x0][0x450] ;  /* 0x0001140000061ab9 */ /* 0x000fe20000000800 */
[----:B------:R-:W-:Y:S02]  /*10470*/  UIMAD.WIDE.U32 UR8, UR43, UR8, URZ ;  /* 0x000000082b0872a5 */ /* 0x000fe4000f8e003f */
[----:B------:R-:W-:Y:S02]  /*10480*/  ULEA.HI.SX32 UR4, UR7, UR4, 0x1c ;  /* 0x0000000407047291 */ /* 0x000fe4000f8fe23f */
[----:B------:R-:W-:Y:S02]  /*10490*/  @UP1 USHF.R.U32.HI UR10, URZ, UR6, UR9 ;  /* 0x000000063f0a1299 */ /* 0x000fe40008011609 */
[----:B------:R-:W-:-:S02]  /*104a0*/  UISETP.LT.AND UP1, UPT, UR40, UR4, UPT ;  /* 0x000000042800728c */ /* 0x000fc4000bf21270 */
[----:B------:R-:W-:Y:S01]  /*104b0*/  UIADD3 UR6, UR38, UR10, URZ ;  /* 0x0000000a26067290 */ /* 0x000fe2000fffe03f */
[----:B------:R-:W-:Y:S01]  /*104c0*/  ULDC UR8, c[0x0][0x9dc] ;  /* 0x0002770000087ab9 */ /* 0x000fe20000000800 */
[----:B------:R-:W-:Y:S02]  /*104d0*/  USEL UR44, UR40, UR4, UP1 ;  /* 0x00000004282c7287 */ /* 0x000fe40008800000 */
[----:B------:R-:W-:Y:S01]  /*104e0*/  UIADD3 UR8, UR6, -UR8, URZ ;  /* 0x8000000806087290 */ /* 0x000fe2000fffe03f */
[----:B------:R-:W-:Y:S11]  /*104f0*/  @P0 BRA `(.L_x_1983) ;  /* 0x0000000000480947 */ /* 0x000ff60003800000 */
[----:B------:R-:W-:Y:S02]  /*10500*/  UMOV UR4, UR6 ;  /* 0x0000000600047c82 */ /* 0x000fe40008000000 */
[----:B------:R-:W-:-:S06]  /*10510*/  UISETP.GT.AND UP0, UPT, UR4, -0x1, UPT ;  /* 0xffffffff0400788c */ /* 0x000fcc000bf04270 */
[----:B------:R-:W-:-:S13]  /*10520*/  PLOP3.LUT P0, PT, PT, PT, UP0, 0x80, 0x0 ;  /* 0x000000000000781c */ /* 0x000fda0003f0f008 */
[----:B------:R-:W-:Y:S05]  /*10530*/  @P0 BRA `(.L_x_1984) ;  /* 0x00000000001c0947 */ /* 0x000fea0003800000 */
[----:B------:R-:W-:Y:S02]  /*10540*/  UISETP.NE.AND UP0, UPT, UR5, 0x1, UPT ;  /* 0x000000010500788c */ /* 0x000fe4000bf05270 */
[----:B------:R-:W-:-:S09]  /*10550*/  ULOP3.LUT UR4, URZ, UR4, URZ, 0x33, !UPT ;  /* 0x000000043f047292 */ /* 0x000fd2000f8e333f */
[----:B------:R-:W-:Y:S02]  /*10560*/  @UP0 ULDC.64 UR10, c[0x0][0x9e8] ;  /* 0x00027a00000a0ab9 */ /* 0x000fe40000000a00 */
[----:B------:R-:W-:-:S04]  /*10570*/  UIMAD.WIDE.U32 UR6, UR4, UR10, URZ ;  /* 0x0000000a040672a5 */ /* 0x000fc8000f8e003f */
[----:B------:R-:W-:-:S04]  /*10580*/  @UP0 USHF.R.U32.HI UR4, URZ, UR11, UR7 ;  /* 0x0000000b3f040299 */ /* 0x000fc80008011607 */
[----:B------:R-:W-:Y:S01]  /*10590*/  ULOP3.LUT UR4, URZ, UR4, URZ, 0x33, !UPT ;  /* 0x000000043f047292 */ /* 0x000fe2000f8e333f */
[----:B------:R-:W-:Y:S11]  /*105a0*/  BRA `(.L_x_1985) ;  /* 0x0000000000107947 */ /* 0x000ff60003800000 */
.L_x_1984:
[----:B------:R-:W-:-:S11]  /*105b0*/  UISETP.NE.AND UP0, UPT, UR5, 0x1, UPT ;  /* 0x000000010500788c */ /* 0x000fd6000bf05270 */
[----:B------:R-:W-:Y:S02]  /*105c0*/  @UP0 ULDC.64 UR10, c[0x0][0x9e8] ;  /* 0x00027a00000a0ab9 */ /* 0x000fe40000000a00 */
[----:B------:R-:W-:-:S04]  /*105d0*/  UIMAD.WIDE.U32 UR6, UR4, UR10, URZ ;  /* 0x0000000a040672a5 */ /* 0x000fc8000f8e003f */
[----:B------:R-:W-:-:S12]  /*105e0*/  @UP0 USHF.R.U32.HI UR4, URZ, UR11, UR7 ;  /* 0x0000000b3f040299 */ /* 0x000fd80008011607 */
.L_x_1985:
[----:B------:R-:W-:-:S04]  /*105f0*/  UIMAD UR4, UR4, UR5, URZ ;  /* 0x00000005040472a4 */ /* 0x000fc8000f8e023f */
[----:B------:R-:W-:-:S04]  /*10600*/  UISETP.LT.AND UP0, UPT, UR8, UR4, UPT ;  /* 0x000000040800728c */ /* 0x000fc8000bf01270 */
[----:B------:R-:W-:-:S12]  /*10610*/  USEL UR8, UR8, UR4, !UP0 ;  /* 0x0000000408087287 */ /* 0x000fd8000c000000 */
.L_x_1983:
[----:B------:R-:W-:Y:S01]  /*10620*/  UIMAD.WIDE UR4, UR8, 0x2aaaaaab, URZ ;  /* 0x2aaaaaab080478a5 */ /* 0x000fe2000f8e023f */
[----:B------:R-:W-:Y:S03]  /*10630*/  BSSY B7, `(.L_x_1986) ;  /* 0x0000301000077945 */ /* 0x000fe60003800000 */
[----:B------:R-:W-:-:S04]  /*10640*/  USHF.R.U32.HI UR4, URZ, 0x1f, UR5 ;  /* 0x0000001f3f047899 */ /* 0x000fc80008011605 */
[----:B------:R-:W-:-:S04]  /*10650*/  ULEA.HI.SX32 UR4, UR5, UR4, 0x1c ;  /* 0x0000000405047291 */ /* 0x000fc8000f8fe23f */
[----:B------:R-:W-:-:S04]  /*10660*/  UISETP.LT.AND UP0, UPT, URZ, UR4, UPT ;  /* 0x000000043f00728c */ /* 0x000fc8000bf01270 */
[----:B------:R-:W-:-:S04]  /*10670*/  USEL UR45, URZ, UR4, !UP0 ;  /* 0x000000043f2d7287 */ /* 0x000fc8000c000000 */
[----:B------:R-:W-:-:S06]  /*10680*/  UISETP.GT.AND UP0, UPT, UR44, UR45, UPT ;  /* 0x0000002d2c00728c */ /* 0x000fcc000bf04270 */
[----:B------:R-:W-:-:S13]  /*10690*/  PLOP3.LUT P0, PT, PT, PT, UP0, 0x80, 0x0 ;  /* 0x000000000000781c */ /* 0x000fda0003f0f008 */
[----:B------:R-:W-:Y:S05]  /*106a0*/  @P0 BRA `(.L_x_1987) ;  /* 0x0000000000440947 */ /* 0x000fea0003800000 */
[----:B------:R-:W0:Y:S02]  /*106b0*/  S2R R0, SR_TID.X ;  /* 0x0000000000007919 */ /* 0x000e240000002100 */
[----:B0-----:R-:W-:-:S04]  /*106c0*/  LOP3.LUT R0, R0, 0x7f, RZ, 0xc0, !PT ;  /* 0x0000007f00007812 */ /* 0x001fc800078ec0ff */
[----:B------:R-:W-:-:S13]  /*106d0*/  ISETP.NE.AND P0, PT, R0, RZ, PT ;  /* 0x000000ff0000720c */ /* 0x000fda0003f05270 */
[----:B------:R-:W-:Y:S05]  /*106e0*/  @P0 BRA `(.L_x_1988) ;  /* 0x0000002c00d40947 */ /* 0x000fea0003800000 */
[----:B------:R-:W0:Y:S01]  /*106f0*/  S2R R7, SR_LANEID ;  /* 0x0000000000077919 */ /* 0x000e220000000000 */
[----:B------:R-:W-:Y:S01]  /*10700*/  VOTEU.ANY UR4, UPT, PT ;  /* 0x0000000000047886 */ /* 0x000fe200038e0100 */
[----:B------:R-:W1:Y:S01]  /*10710*/  LDC.64 R2, c[0x0][0xc80] ;  /* 0x00032000ff027b82 */ /* 0x000e620000000a00 */
[----:B------:R-:W0:Y:S08]  /*10720*/  FLO.U32 R0, UR4 ;  /* 0x0000000400007d00 */ /* 0x000e3000080e0000 */
[----:B------:R-:W1:Y:S01]  /*10730*/  POPC R5, UR4 ;  /* 0x0000000400057d09 */ /* 0x000e620008000000 */
[----:B0-----:R-:W-:-:S13]  /*10740*/  ISETP.EQ.U32.AND P1, PT, R0, R7, PT ;  /* 0x000000070000720c */ /* 0x001fda0003f22070 */
[----:B-1----:R-:W2:Y:S01]  /*10750*/  @P1 ATOMG.E.ADD.STRONG.GPU PT, R3, desc[UR46][R2.64], R5 ;  /* 0x00000005020319a8 */ /* 0x002ea200081ee1ee */
[----:B------:R-:W0:Y:S02]  /*10760*/  S2R R4, SR_LTMASK ;  /* 0x0000000000047919 */ /* 0x000e240000003900 */
[----:B0-----:R-:W-:-:S04]  /*10770*/  LOP3.LUT R4, R4, UR4, RZ, 0xc0, !PT ;  /* 0x0000000404047c12 */ /* 0x001fc8000f8ec0ff */
[----:B------:R-:W0:Y:S01]  /*10780*/  POPC R31, R4 ;  /* 0x00000004001f7309 */ /* 0x000e220000000000 */
[----:B--2---:R-:W0:Y:S02]  /*10790*/  SHFL.IDX PT, R0, R3, R0, 0x1f ;  /* 0x00001f0003007589 */ /* 0x004e2400000e0000 */
[----:B0-----:R-:W-:Y:S01]  /*107a0*/  IADD3 R31, R0, UR50, R31 ;  /* 0x00000032001f7c10 */ /* 0x001fe2000fffe01f */
[----:B------:R-:W-:Y:S06]  /*107b0*/  BRA `(.L_x_1988) ;  /* 0x0000002c00a07947 */ /* 0x000fec0003800000 */
.L_x_1987:
[----:B------:R-:W-:Y:S01]  /*107c0*/  VIADD R0, R17, 0x1c400 ;  /* 0x0001c40011007836 */ /* 0x000fe20000000000 */
[----:B------:R-:W-:Y:S04]  /*107d0*/  BSSY B6, `(.L_x_1989) ;  /* 0x0000013000067945 */ /* 0x000fe80003800000 */
[----:B------:R-:W-:-:S13]  /*107e0*/  LOP3.LUT P0, RZ, R0, 0x3ff, RZ, 0xc0, !PT ;  /* 0x000003ff00ff7812 */ /* 0x000fda000780c0ff */
[----:B------:R-:W-:Y:S05]  /*107f0*/  @!P0 BRA `(.L_x_1990) ;  /* 0x0000000000408947 */ /* 0x000fea0003800000 */
        /* <DEDUP_REMOVED lines=16> */
.L_x_1990:
[----:B------:R-:W-:Y:S05]  /*10900*/  BSYNC B6 ;  /* 0x0000000000067941 */ /* 0x000fea0003800000 */
.L_x_1989:
        /* <DEDUP_REMOVED lines=19> */
[----:B-1---5:R-:W-:Y:S05]  /*10a40*/  CALL.ABS.NOINC R2 ;  /* 0x0000000002007343 */ /* 0x022fea0003c00000 */
.L_x_1993:
        /* <DEDUP_REMOVED lines=15> */
.L_x_1992:
[----:B------:R-:W-:Y:S05]  /*10b40*/  BSYNC B6 ;  /* 0x0000000000067941 */ /* 0x000fea0003800000 */
.L_x_1991:
[----:B------:R-:W-:Y:S01]  /*10b50*/  ULDC.64 UR4, c[0x0][0x9f8] ;  /* 0x00027e0000047ab9 */ /* 0x000fe20000000a00 */
[----:B------:R-:W-:Y:S01]  /*10b60*/  IMAD.U32 R27, RZ, RZ, UR42 ;  /* 0x0000002aff1b7e24 */ /* 0x000fe2000f8e00ff */
[----:B------:R-:W-:Y:S01]  /*10b70*/  UISETP.NE.U32.AND UP0, UPT, UR4, URZ, UPT ;  /* 0x0000003f0400728c */ /* 0x000fe2000bf05070 */
[----:B------:R-:W0:Y:S03]  /*10b80*/  LDC R10, c[0x0][0x430] ;  /* 0x00010c00ff0a7b82 */ /* 0x000e260000000800 */
[----:B------:R-:W-:-:S06]  /*10b90*/  UISETP.NE.AND.EX UP0, UPT, UR5, URZ, UPT, UP0 ;  /* 0x0000003f0500728c */ /* 0x000fcc000bf05300 */
[----:B------:R-:W-:-:S05]  /*10ba0*/  PLOP3.LUT P0, PT, PT, PT, UP0, 0x80, 0x0 ;  /* 0x000000000000781c */ /* 0x000fca0003f0f008 */
[----:B------:R-:W-:Y:S02]  /*10bb0*/  @UP0 ULDC.64 UR4, c[0x0][0x9f8] ;  /* 0x00027e0000040ab9 */ /* 0x000fe40000000a00 */
[----:B------:R-:W-:-:S06]  /*10bc0*/  @UP0 UIMAD.WIDE UR4, UR42, 0x4, UR4 ;  /* 0x000000042a0408a5 */ /* 0x000fcc000f8e0204 */
[----:B------:R-:W-:Y:S01]  /*10bd0*/  IMAD.U32 R2, RZ, RZ, UR4 ;  /* 0x00000004ff027e24 */ /* 0x000fe2000f8e00ff */
[----:B------:R-:W-:Y:S01]  /*10be0*/  ULDC UR4, c[0x0][0xc48] ;  /* 0x0003120000047ab9 */ /* 0x000fe20000000800 */
[----:B------:R-:W-:-:S05]  /*10bf0*/  IMAD.U32 R3, RZ, RZ, UR5 ;  /* 0x00000005ff037e24 */ /* 0x000fca000f8e00ff */
[----:B------:R1:W5:Y:S01]  /*10c00*/  @P0 LDG.E R27, desc[UR46][R2.64] ;  /* 0x0000002e021b0981 */ /* 0x000362000c1e1900 */
[----:B------:R-:W-:Y:S01]  /*10c10*/  UMOV UR5, 0xffffffff ;  /* 0xffffffff00057882 */ /* 0x000fe20000000000 */
[----:B------:R-:W-:Y:S02]  /*10c20*/  IMAD.U32 R0, RZ, RZ, UR44 ;  /* 0x0000002cff007e24 */ /* 0x000fe4000f8e00ff */
[----:B------:R-:W-:Y:S02]  /*10c30*/  IMAD.U32 R19, RZ, RZ, UR4 ;  /* 0x00000004ff137e24 */ /* 0x000fe4000f8e00ff */
[----:B------:R-:W-:Y:S01]  /*10c40*/  VIADD R0, R0, 0xffffffff ;  /* 0xffffffff00007836 */ /* 0x000fe20000000000 */
[----:B------:R-:W-:Y:S06]  /*10c50*/  BRA.DIV UR5, `(.L_x_1994) ;  /* 0x00000032059c7947 */ /* 0x000fec000b800000 */
.L_x_2048:
[----:B------:R-:W2:Y:S01]  /*10c60*/  S2R R8, SR_TID.X ;  /* 0x0000000000087919 */ /* 0x000ea20000002100 */
[----:B0-----:R-:W-:Y:S01]  /*10c70*/  ISETP.NE.AND P1, PT, R10, 0x1, PT ;  /* 0x000000010a00780c */ /* 0x001fe20003f25270 */
[----:B------:R-:W-:Y:S01]  /*10c80*/  IMAD.MOV.U32 R24, RZ, RZ, RZ ;  /* 0x000000ffff187224 */ /* 0x000fe200078e00ff */
[----:B-----5:R-:W-:Y:S02]  /*10c90*/  SHF.R.S32.HI R29, RZ, 0x1f, R27 ;  /* 0x0000001fff1d7819 */ /* 0x020fe4000001141b */
[----:B------:R-:W-:-:S09]  /*10ca0*/  LOP3.LUT R16, R16, 0xffffff7f, RZ, 0xc0, !PT ;  /* 0xffffff7f10107812 */ /* 0x000fd200078ec0ff */
[----:B-1----:R-:W0:Y:S01]  /*10cb0*/  @P1 LDC R3, c[0x0][0x434] ;  /* 0x00010d00ff031b82 */ /* 0x002e220000000800 */
[----:B------:R-:W-:-:S07]  /*10cc0*/  @P1 LOP3.LUT R16, R16, 0x80, RZ, 0xfc, !PT ;  /* 0x0000008010101812 */ /* 0x000fce00078efcff */
[----:B------:R-:W1:Y:S01]  /*10cd0*/  @P1 LDC R5, c[0x0][0x438] ;  /* 0x00010e00ff051b82 */ /* 0x000e620000000800 */
[----:B--2---:R-:W-:-:S05]  /*10ce0*/  IMAD.SHL.U32 R8, R8, 0x10, RZ ;  /* 0x0000001008087824 */ /* 0x004fca00078e00ff */
[----:B------:R-:W-:-:S05]  /*10cf0*/  LOP3.LUT R8, R33, 0x70, R8, 0xf8, !PT ;  /* 0x0000007021087812 */ /* 0x000fca00078ef808 */
[----:B------:R-:W-:-:S04]  /*10d00*/  IMAD R7, R0, 0x60, R8 ;  /* 0x0000006000077824 */ /* 0x000fc800078e0208 */
[C---:B------:R-:W-:Y:S01]  /*10d10*/  IMAD.IADD R34, R7.reuse, 0x1, R30 ;  /* 0x0000000107227824 */ /* 0x040fe200078e021e */
[----:B------:R-:W-:-:S03]  /*10d20*/  ISETP.GE.AND P0, PT, R7, UR36, PT ;  /* 0x0000002407007c0c */ /* 0x000fc6000bf06270 */
[----:B0-----:R-:W-:Y:S01]  /*10d30*/  @P1 IMAD.HI.U32 R2, R34, R3, RZ ;  /* 0x0000000322021227 */ /* 0x001fe200078e00ff */
[----:B------:R-:W-:-:S03]  /*10d40*/  ISETP.GT.U32.OR P0, PT, R8, 0x5f, P0 ;  /* 0x0000005f0800780c */ /* 0x000fc60000704470 */
[----:B------:R-:W-:Y:S01]  /*10d50*/  IMAD.MOV.U32 R9, RZ, RZ, R34 ;  /* 0x000000ffff097224 */ /* 0x000fe200078e0022 */
[----:B-1----:R-:W-:-:S09]  /*10d60*/  @P1 SHF.R.U32.HI R9, RZ, R5, R2 ;  /* 0x00000005ff091219 */ /* 0x002fd20000011602 */
[----:B------:R-:W0:Y:S01]  /*10d70*/  @!P0 LDC.64 R6, c[0x0][0x428] ;  /* 0x00010a00ff068b82 */ /* 0x000e220000000a00 */
[----:B------:R-:W-:-:S07]  /*10d80*/  @!P0 SHF.R.S32.HI R3, RZ, 0x1f, R9 ;  /* 0x0000001fff038819 */ /* 0x000fce0000011409 */
[----:B------:R-:W1:Y:S01]  /*10d90*/  @!P0 LDC.64 R4, c[0x0][0x418] ;  /* 0x00010600ff048b82 */ /* 0x000e620000000a00 */
[----:B0-----:R-:W-:-:S04]  /*10da0*/  @!P0 IMAD R2, R29, R6, RZ ;  /* 0x000000061d028224 */ /* 0x001fc800078e02ff */
[----:B------:R-:W-:Y:S02]  /*10db0*/  @!P0 IMAD R7, R27, R7, R2 ;  /* 0x000000071b078224 */ /* 0x000fe400078e0202 */
[----:B------:R-:W-:-:S04]  /*10dc0*/  @!P0 IMAD.MOV.U32 R2, RZ, RZ, R9 ;  /* 0x000000ffff028224 */ /* 0x000fc800078e0009 */
[----:B------:R-:W-:-:S04]  /*10dd0*/  @!P0 IMAD.WIDE.U32 R2, R27, R6, R2 ;  /* 0x000000061b028225 */ /* 0x000fc800078e0002 */
[----:B------:R-:W-:Y:S01]  /*10de0*/  @!P0 IMAD.IADD R3, R3, 0x1, R7 ;  /* 0x0000000103038824 */ /* 0x000fe200078e0207 */
[----:B-1----:R-:W-:-:S04]  /*10df0*/  @!P0 LEA R4, P1, R2, R4, 0x2 ;  /* 0x0000000402048211 */ /* 0x002fc800078210ff */
[----:B------:R-:W-:-:S05]  /*10e00*/  @!P0 LEA.HI.X R5, R2, R5, R3, 0x2, P1 ;  /* 0x0000000502058211 */ /* 0x000fca00008f1403 */
[----:B------:R0:W5:Y:S01]  /*10e10*/  @!P0 LDG.E R24, desc[UR46][R4.64] ;  /* 0x0000002e04188981 */ /* 0x000162000c1e1900 */
[----:B------:R-:W-:Y:S01]  /*10e20*/  ISETP.GT.U32.AND P0, PT, R8, 0x5f, PT ;  /* 0x0000005f0800780c */ /* 0x000fe20003f04070 */
[----:B------:R-:W-:Y:S01]  /*10e30*/  IMAD R2, RZ, RZ, -UR42 ;  /* 0x8000002aff027e24 */ /* 0x000fe2000f8e02ff */
[----:B------:R-:W-:Y:S01]  /*10e40*/  LOP3.LUT R16, R16, 0xffffffbf, RZ, 0xc0, !PT ;  /* 0xffffffbf10107812 */ /* 0x000fe200078ec0ff */
[----:B------:R-:W-:Y:S02]  /*10e50*/  IMAD.MOV R3, RZ, RZ, -R9 ;  /* 0x000000ffff037224 */ /* 0x000fe400078e0a09 */
[----:B------:R-:W-:Y:S02]  /*10e60*/  IMAD R19, R19, R2, UR41 ;  /* 0x0000002913137e24 */ /* 0x000fe4000f8e0202 */
[----:B------:R-:W-:Y:S02]  /*10e70*/  IMAD R34, R10, R3, R34 ;  /* 0x000000030a227224 */ /* 0x000fe400078e0222 */
[----:B0-----:R-:W-:Y:S01]  /*10e80*/  IMAD.U32 R4, RZ, RZ, UR48 ;  /* 0x00000030ff047e24 */ /* 0x001fe2000f8e00ff */
[----:B------:R-:W-:-:S04]  /*10e90*/  SHF.R.S32.HI R26, RZ, 0x1f, R19 ;  /* 0x0000001fff1a7819 */ /* 0x000fc80000011413 */
[----:B------:R-:W-:-:S13]  /*10ea0*/  ISETP.NE.AND P2, PT, R4, 0x3, PT ;  /* 0x000000030400780c */ /* 0x000fda0003f45270 */
[----:B------:R-:W-:-:S04]  /*10eb0*/  @P2 LOP3.LUT R16, R16, 0x40, RZ, 0xfc, !PT ;  /* 0x0000004010102812 */ /* 0x000fc800078efcff */
[----:B------:R-:W-:-:S04]  /*10ec0*/  LOP3.LUT R16, R16, 0xfffffffd, RZ, 0xc0, !PT ;  /* 0xfffffffd10107812 */ /* 0x000fc800078ec0ff */
[----:B------:R-:W-:Y:S01]  /*10ed0*/  @P0 LOP3.LUT R16, R16, 0x2, RZ, 0xfc, !PT ;  /* 0x0000000210100812 */ /* 0x000fe200078efcff */
[----:B------:R-:W-:Y:S06]  /*10ee0*/  @!P2 BRA `(.L_x_1995) ;  /* 0x000000000004a947 */ /* 0x000fec0003800000 */
[----:B------:R-:W-:Y:S01]  /*10ef0*/  BPT.TRAP 0x1 ;  /* 0x000000040000795c */ /* 0x000fe20000300000 */
.L_x_1995:
[----:B------:R-:W-:Y:S01]  /*10f00*/  IMAD R22, R18, 0x8, R17 ;  /* 0x0000000812167824 */ /* 0x000fe200078e0211 */
[----:B------:R-:W-:Y:S01]  /*10f10*/  SHF.L.U32 R3, R25, 0x1f, RZ ;  /* 0x0000001f19037819 */ /* 0x000fe200000006ff */
[----:B------:R-:W-:Y:S03]  /*10f20*/  BSSY B0, `(.L_x_1996) ;  /* 0x0000003000007945 */ /* 0x000fe60003800000 */
[----:B------:R-:W0:Y:S02]  /*10f30*/  SYNCS.PHASECHK.TRANS64.TRYWAIT P0, [R22+URZ+0x22840], R3 ;  /* 0x02284003160075a7 */ /* 0x000e24000800017f */
[----:B0-----:R-:W-:Y:S05]  /*10f40*/  @!P0 BRA `(.L_x_1997) ;  /* 0x00000030000c8947 */ /* 0x001fea0003800000 */
.L_x_2049:
[----:B------:R-:W-:Y:S05]  /*10f50*/  BSYNC B0 ;  /* 0x0000000000007941 */ /* 0x000fea0003800000 */
.L_x_1996:
[----:B------:R-:W-:Y:S01]  /*10f60*/  SHF.R.S32.HI R36, RZ, 0x1f, R34 ;  /* 0x0000001fff247819 */ /* 0x000fe20000011422 */
[----:B------:R-:W-:Y:S01]  /*10f70*/  ULDC.64 UR4, c[0x0][0x300] ;  /* 0x0000c00000047ab9 */ /* 0x000fe20000000a00 */
[----:B------:R-:W1:Y:S01]  /*10f80*/  S2R R8, SR_TID.X ;  /* 0x0000000000087919 */ /* 0x000e620000002100 */
[----:B-----5:R-:W-:Y:S02]  /*10f90*/  SHF.R.S32.HI R37, RZ, 0x1f, R24 ;  /* 0x0000001fff257819 */ /* 0x020fe40000011418 */
[----:B0-----:R-:W-:Y:S01]  /*10fa0*/  IMAD R3, R36, UR4, RZ ;  /* 0x0000000424037c24 */ /* 0x001fe2000f8e02ff */
        /* <DEDUP_REMOVED lines=16> */
[----:B------:R-:W-:Y:S01]  /*110b0*/  IMAD.MOV.U32 R3, RZ, RZ, -0x60 ;  /* 0xffffffa0ff037424 */ /* 0x000fe200078e00ff */
[----:B------:R-:W-:Y:S01]  /*110c0*/  UMOV UR4, 0xffffffff ;  /* 0xffffffff00047882 */ /* 0x000fe20000000000 */
[----:B-1----:R-:W-:Y:S01]  /*110d0*/  IMAD.SHL.U32 R8, R8, 0x8, RZ ;  /* 0x0000000808087824 */ /* 0x002fe200078e00ff */
[----:B------:R-:W-:Y:S01]  /*110e0*/  LEA.HI.X R5, R2, UR5, R5, 0x1, P0 ;  /* 0x0000000502057c11 */ /* 0x000fe200080f0c05 */
[----:B------:R-:W-:-:S03]  /*110f0*/  IMAD R0, R0, R3, UR36 ;  /* 0x0000002400007e24 */ /* 0x000fc6000f8e0203 */
[----:B------:R-:W-:Y:S01]  /*11100*/  LOP3.LUT R8, R8, 0x38, RZ, 0xc0, !PT ;  /* 0x0000003808087812 */ /* 0x000fe200078ec0ff */
[----:B------:R-:W-:Y:S02]  /*11110*/  IMAD.IADD R23, R0, 0x1, -R33 ;  /* 0x0000000100177824 */ /* 0x000fe400078e0a21 */
[----:B------:R-:W-:-:S03]  /*11120*/  IMAD R0, R18, 0x1800, R28 ;  /* 0x0000180012007824 */ /* 0x000fc600078e021c */
[----:B------:R-:W-:Y:S01]  /*11130*/  ISETP.GE.AND P0, PT, R23, 0x1, PT ;  /* 0x000000011700780c */ /* 0x000fe20003f06270 */
[----:B------:R-:W-:-:S12]  /*11140*/  BRA.DIV UR4, `(.L_x_1998) ;  /* 0x0000002e04a07947 */ /* 0x000fd8000b800000 */
[----:B------:R-:W0:Y:S01]  /*11150*/  SHFL.IDX PT, R14, R4, RZ, 0x181f ;  /* 0x00181fff040e7589 */ /* 0x000e2200000e0000 */
[----:B------:R-:W-:-:S03]  /*11160*/  @P0 IMAD R7, R0, 0x2, R17 ;  /* 0x0000000200070824 */ /* 0x000fc600078e0211 */
[----:B------:R-:W1:Y:S04]  /*11170*/  SHFL.IDX PT, R2, R5, RZ, 0x181f ;  /* 0x00181fff05027589 */ /* 0x000e6800000e0000 */
[----:B------:R-:W-:Y:S01]  /*11180*/  SHFL.IDX PT, R6, R5, 0x1, 0x181f ;  /* 0x00381f0005067f89 */ /* 0x000fe200000e0000 */
[----:B0-----:R-:W-:-:S05]  /*11190*/  @P0 LEA R14, P1, R8, R14, 0x1 ;  /* 0x0000000e080e0211 */ /* 0x001fca00078208ff */
[----:B-1----:R-:W-:Y:S02]  /*111a0*/  @P0 IMAD.X R3, RZ, RZ, R2, P1 ;  /* 0x000000ffff030224 */ /* 0x002fe400008e0602 */
[----:B------:R-:W-:Y:S02]  /*111b0*/  @P0 IMAD.MOV.U32 R2, RZ, RZ, R14 ;  /* 0x000000ffff020224 */ /* 0x000fe400078e000e */
[----:B------:R-:W0:Y:S04]  /*111c0*/  SHFL.IDX PT, R14, R4, 0x1, 0x181f ;  /* 0x00381f00040e7f89 */ /* 0x000e2800000e0000 */
[----:B------:R0:W-:Y:S01]  /*111d0*/  @P0 LDGSTS.E.BYPASS.LTC128B.128 [R7+0x1c400], desc[UR46][R2.64], !P2 ;  /* 0x1c40000002070fae */ /* 0x0001e2000d101d6e */
[----:B------:R-:W-:-:S13]  /*111e0*/  ISETP.GE.AND P0, PT, R23, 0x11, PT ;  /* 0x000000111700780c */ /* 0x000fda0003f06270 */
[----:B------:R-:W-:Y:S01]  /*111f0*/  @P0 IMAD R9, R0, 0x2, R17 ;  /* 0x0000000200090824 */ /* 0x000fe200078e0211 */
[----:B0-----:R-:W-:Y:S02]  /*11200*/  @P0 LEA R2, P1, R8, R14, 0x1 ;  /* 0x0000000e08020211 */ /* 0x001fe400078208ff */
[----:B------:R-:W0:Y:S03]  /*11210*/  SHFL.IDX PT, R14, R4, 0x2, 0x181f ;  /* 0x00581f00040e7f89 */ /* 0x000e2600000e0000 */
[----:B------:R-:W-:Y:S02]  /*11220*/  @P0 IMAD.X R3, RZ, RZ, R6, P1 ;  /* 0x000000ffff030224 */ /* 0x000fe400008e0606 */
[----:B------:R-:W1:Y:S04]  /*11230*/  SHFL.IDX PT, R6, R5, 0x2, 0x181f ;  /* 0x00581f0005067f89 */ /* 0x000e6800000e0000 */
[----:B------:R0:W-:Y:S01]  /*11240*/  @P0 LDGSTS.E.BYPASS.LTC128B.128 [R9+0x1cc00], desc[UR46][R2.64], !P2 ;  /* 0x1cc0000002090fae */ /* 0x0001e2000d101d6e */
[----:B------:R-:W-:-:S13]  /*11250*/  ISETP.GE.AND P0, PT, R23, 0x21, PT ;  /* 0x000000211700780c */ /* 0x000fda0003f06270 */
[----:B------:R-:W-:Y:S01]  /*11260*/  @P0 IMAD R7, R0, 0x2, R17 ;  /* 0x0000000200070824 */ /* 0x000fe200078e0211 */
[----:B0-----:R-:W-:Y:S02]  /*11270*/  @P0 LEA R2, P1, R8, R14, 0x1 ;  /* 0x0000000e08020211 */ /* 0x001fe400078208ff */
[----:B------:R-:W0:Y:S03]  /*11280*/  SHFL.IDX PT, R14, R4, 0x3, 0x181f ;  /* 0x00781f00040e7f89 */ /* 0x000e2600000e0000 */
[----:B-1----:R-:W-:Y:S02]  /*11290*/  @P0 IMAD.X R3, RZ, RZ, R6, P1 ;  /* 0x000000ffff030224 */ /* 0x002fe400008e0606 */
        /* <DEDUP_REMOVED lines=9> */
[----:B------:R-:W-:-:S03]  /*11330*/  ISETP.GE.AND P0, PT, R23, 0x41, PT ;  /* 0x000000411700780c */ /* 0x000fc60003f06270 */
[----:B------:R-:W2:Y:S10]  /*11340*/  SHFL.IDX PT, R5, R5, 0x5, 0x181f ;  /* 0x00b81f0005057f89 */ /* 0x000eb400000e0000 */
[----:B------:R-:W-:Y:S01]  /*11350*/  @P0 IMAD R7, R0, 0x2, R17 ;  /* 0x0000000200070824 */ /* 0x000fe200078e0211 */
[----:B0-----:R-:W-:-:S02]  /*11360*/  @P0 LEA R2, P1, R8, R14, 0x1 ;  /* 0x0000000e08020211 */ /* 0x001fc400078208ff */
[----:B------:R0:W3:Y:S03]  /*11370*/  SHFL.IDX PT, R14, R4, 0x5, 0x181f ;  /* 0x00b81f00040e7f89 */ /* 0x0000e600000e0000 */
[----:B-1----:R-:W-:-:S05]  /*11380*/  @P0 IMAD.X R3, RZ, RZ, R6, P1 ;  /* 0x000000ffff030224 */ /* 0x002fca00008e0606 */
[----:B------:R0:W-:Y:S03]  /*11390*/  @P0 LDGSTS.E.BYPASS.LTC128B.128 [R7+0x1e400], desc[UR46][R2.64], !P2 ;  /* 0x1e40000002070fae */ /* 0x0001e6000d101d6e */
.L_x_2063:
[----:B------:R-:W-:-:S13]  /*113a0*/  ISETP.GE.AND P0, PT, R23, 0x51, PT ;  /* 0x000000511700780c */ /* 0x000fda0003f06270 */
[----:B0--3--:R-:W-:-:S05]  /*113b0*/  @P0 LEA R2, P1, R8, R14, 0x1 ;  /* 0x0000000e08020211 */ /* 0x009fca00078208ff */
[----:B--2---:R-:W-:Y:S02]  /*113c0*/  @P0 IMAD.X R3, RZ, RZ, R5, P1 ;  /* 0x000000ffff030224 */ /* 0x004fe400008e0605 */
[----:B------:R-:W-:-:S05]  /*113d0*/  @P0 IMAD R5, R0, 0x2, R17 ;  /* 0x0000000200050824 */ /* 0x000fca00078e0211 */
[----:B------:R-:W-:Y:S01]  /*113e0*/  @!PT LDS RZ, [RZ] ;  /* 0x00000000fffff984 */ /* 0x000fe20000000800 */
[----:B------:R-:W-:Y:S01]  /*113f0*/  @!PT LDS RZ, [RZ] ;  /* 0x00000000fffff984 */ /* 0x000fe20000000800 */
[----:B------:R-:W-:Y:S01]  /*11400*/  @!PT LDS RZ, [RZ] ;  /* 0x00000000fffff984 */ /* 0x000fe20000000800 */
[----:B------:R0:W-:Y:S01]  /*11410*/  @P0 LDGSTS.E.BYPASS.LTC128B.128 [R5+0x1ec00], desc[UR46][R2.64], !P2 ;  /* 0x1ec0000002050fae */ /* 0x0001e2000d101d6e */
[----:B------:R-:W-:Y:S01]  /*11420*/  PLOP3.LUT P0, PT, PT, PT, PT, 0x80, 0x0 ;  /* 0x000000000000781c */ /* 0x000fe20003f0f070 */
[----:B------:R-:W-:-:S12]  /*11430*/  NOP ;  /* 0x0000000000007918 */ /* 0x000fd80000000000 */
.L_x_1999:
        /* <DEDUP_REMOVED lines=11> */
.L_x_2000:
[----:B------:R-:W-:Y:S01]  /*114f0*/  VIADD R0, R17, 0x18400 ;  /* 0x0001840011007836 */ /* 0x000fe20000000000 */
[----:B------:R1:W-:Y:S06]  /*11500*/  SYNCS.ARRIVE.TRANS64.A1T0 RZ, [R22+URZ+0x22830], RZ ;  /* 0x022830ff16ff79a7 */ /* 0x0003ec000810003f */
[----:B------:R-:W-:Y:S05]  /*11510*/  WARPSYNC.ALL ;  /* 0x0000000000007948 */ /* 0x000fea0003800000 */
[----:B------:R-:W-:Y:S01]  /*11520*/  BAR.SYNC.DEFER_BLOCKING 0x8, 0x180 ;  /* 0x0206000000007b1d */ /* 0x000fe20000010000 */
[----:B------:R-:W-:-:S05]  /*11530*/  LOP3.LUT P0, RZ, R0, 0x3ff, RZ, 0xc0, !PT ;  /* 0x000003ff00ff7812 */ /* 0x000fca000780c0ff */
[----:B------:R-:W-:Y:S08]  /*11540*/  BSSY B6, `(.L_x_2001) ;  /* 0x0000012000067945 */ /* 0x000ff00003800000 */
        /* <DEDUP_REMOVED lines=17> */
.L_x_2002:
[----:B------:R-:W-:Y:S05]  /*11660*/  BSYNC B6 ;  /* 0x0000000000067941 */ /* 0x000fea0003800000 */
.L_x_2001:
[----:B0-----:R-:W0:Y:S01]  /*11670*/  S2R R2, SR_TID.X ;  /* 0x0000000000027919 */ /* 0x001e220000002100 */
[----:B------:R-:W-:Y:S01]  /*11680*/  UISETP.NE.AND UP0, UPT, UR51, URZ, UPT ;  /* 0x0000003f3300728c */ /* 0x000fe2000bf05270 */
[----:B------:R-:W-:Y:S01]  /*11690*/  R2UR UR6, R26 ;  /* 0x000000001a0672ca */ /* 0x000fe200000e0000 */
[----:B------:R-:W-:Y:S01]  /*116a0*/  ULDC.64 UR8, c[0x0][0x2d8] ;  /* 0x0000b60000087ab9 */ /* 0x000fe20000000a00 */
[----:B------:R-:W-:Y:S01]  /*116b0*/  R2UR UR7, R19 ;  /* 0x00000000130772ca */ /* 0x000fe200000e0000 */
[----:B------:R-:W2:Y:S01]  /*116c0*/  S2R R8, SR_TID.X ;  /* 0x0000000000087919 */ /* 0x000ea20000002100 */
[----:B------:R-:W-:Y:S02]  /*116d0*/  LOP3.LUT P5, RZ, R16, 0x100, RZ, 0xc0, !PT ;  /* 0x0000010010ff7812 */ /* 0x000fe400078ac0ff */
[----:B------:R-:W-:-:S04]  /*116e0*/  PLOP3.LUT P0, PT, PT, PT, UP0, 0x80, 0x0 ;  /* 0x000000000000781c */ /* 0x000fc80003f0f008 */
[----:B------:R-:W-:-:S03]  /*116f0*/  @UP0 ULDC UR4, c[0x0][0x44c] ;  /* 0x0001130000040ab9 */ /* 0x000fc60000000800 */
[----:B------:R-:W-:-:S04]  /*11700*/  UIMAD UR6, UR6, UR8, URZ ;  /* 0x00000008060672a4 */ /* 0x000fc8000f8e023f */
[----:B------:R-:W-:Y:S02]  /*11710*/  UIMAD UR7, UR7, UR9, UR6 ;  /* 0x00000009070772a4 */ /* 0x000fe4000f8e0206 */
[----:B------:R-:W-:Y:S01]  /*11720*/  USHF.R.S32.HI UR6, URZ, 0x1f, UR42 ;  /* 0x0000001f3f067899 */ /* 0x000fe2000801142a */
[----:B0-----:R-:W-:-:S05]  /*11730*/  IMAD.SHL.U32 R2, R2, 0x10, RZ ;  /* 0x0000001002027824 */ /* 0x001fca00078e00ff */
[----:B------:R-:W-:Y:S01]  /*11740*/  LOP3.LUT R2, R33, 0x70, R2, 0xf8, !PT ;  /* 0x0000007021027812 */ /* 0x000fe200078ef802 */
[----:B--2---:R-:W-:-:S04]  /*11750*/  IMAD.SHL.U32 R8, R8, 0x8, RZ ;  /* 0x0000000808087824 */ /* 0x004fc800078e00ff */
[----:B------:R-:W-:Y:S01]  /*11760*/  VIADD R0, R2, UR43 ;  /* 0x0000002b02007c36 */ /* 0x000fe20008000000 */
[----:B------:R-:W-:-:S03]  /*11770*/  LOP3.LUT R8, R8, 0x38, RZ, 0xc0, !PT ;  /* 0x0000003808087812 */ /* 0x000fc600078ec0ff */
[----:B------:R-:W-:Y:S01]  /*11780*/  @P0 IMAD.HI.U32 R3, R0, UR4, RZ ;  /* 0x0000000400030c27 */ /* 0x000fe2000f8e00ff */
[----:B------:R-:W-:Y:S01]  /*11790*/  PLOP3.LUT P0, PT, PT, PT, UP0, 0x80, 0x0 ;  /* 0x000000000000781c */ /* 0x000fe20003f0f008 */
[----:B------:R-:W-:Y:S02]  /*117a0*/  @UP0 ULDC UR4, c[0x0][0x450] ;  /* 0x0001140000040ab9 */ /* 0x000fe40000000800 */
[----:B------:R-:W-:-:S10]  /*117b0*/  IMAD.MOV.U32 R2, RZ, RZ, R0 ;  /* 0x000000ffff027224 */ /* 0x000fd400078e0000 */
[----:B------:R-:W-:Y:S02]  /*117c0*/  @P0 SHF.R.U32.HI R2, RZ, UR4, R3 ;  /* 0x00000004ff020c19 */ /* 0x000fe40008011603 */
[----:B------:R-:W-:-:S03]  /*117d0*/  R2UR UR4, R19 ;  /* 0x00000000130472ca */ /* 0x000fc600000e0000 */
[----:B------:R-:W-:-:S10]  /*117e0*/  IMAD.MOV R5, RZ, RZ, -R2 ;  /* 0x000000ffff057224 */ /* 0x000fd400078e0a02 */
[----:B------:R-:W-:-:S03]  /*117f0*/  UIMAD.WIDE.U32 UR4, UR4, UR8, URZ ;  /* 0x00000008040472a5 */ /* 0x000fc6000f8e003f */
[----:B------:R-:W-:Y:S01]  /*11800*/  ULDC.64 UR8, c[0x0][0x2e0] ;  /* 0x0000b80000087ab9 */ /* 0x000fe20000000a00 */
[----:B------:R-:W-:Y:S02]  /*11810*/  UIADD3 UR5, UR5, UR7, URZ ;  /* 0x0000000705057290 */ /* 0x000fe4000fffe03f */
[----:B------:R-:W-:Y:S01]  /*11820*/  UIMAD UR6, UR6, UR8, URZ ;  /* 0x00000008060672a4 */ /* 0x000fe2000f8e023f */
[----:B------:R-:W-:Y:S01]  /*11830*/  ULDC UR7, c[0x0][0x448] ;  /* 0x0001120000077ab9 */ /* 0x000fe20000000800 */
[----:B------:R-:W-:Y:S01]  /*11840*/  UIMAD.WIDE.U32 UR4, UR42, UR8, UR4 ;  /* 0x000000082a0472a5 */ /* 0x000fe2000f8e0004 */
[----:B------:R-:W-:Y:S01]  /*11850*/  IMAD R5, R5, UR7, R0 ;  /* 0x0000000705057c24 */ /* 0x000fe2000f8e0200 */
[----:B------:R-:W-:Y:S01]  /*11860*/  UIMAD UR6, UR42, UR9, UR6 ;  /* 0x000000092a0672a4 */ /* 0x000fe2000f8e0206 */
[----:B------:R-:W-:Y:S02]  /*11870*/  SHF.R.S32.HI R0, RZ, 0x1f, R2 ;  /* 0x0000001fff007819 */ /* 0x000fe40000011402 */
[----:B------:R-:W-:Y:S01]  /*11880*/  ULDC.64 UR8, c[0x0][0x2d0] ;  /* 0x0000b40000087ab9 */ /* 0x000fe20000000a00 */
[----:B------:R-:W-:Y:S01]  /*11890*/  UIADD3 UR5, UR5, UR6, URZ ;  /* 0x0000000605057290 */ /* 0x000fe2000fffe03f */
[----:B------:R-:W-:-:S02]  /*118a0*/  IMAD.U32 R9, RZ, RZ, UR8 ;  /* 0x00000008ff097e24 */ /* 0x000fc4000f8e00ff */
[----:B------:R-:W-:Y:S01]  /*118b0*/  IMAD R3, R0, UR8, RZ ;  /* 0x0000000800037c24 */ /* 0x000fe2000f8e02ff */
[----:B------:R-:W-:-:S03]  /*118c0*/  SHF.R.S32.HI R0, RZ, 0x1f, R5 ;  /* 0x0000001fff007819 */ /* 0x000fc60000011405 */
[C---:B------:R-:W-:Y:S02]  /*118d0*/  IMAD R7, R2.reuse, UR9, R3 ;  /* 0x0000000902077c24 */ /* 0x040fe4000f8e0203 */
[----:B------:R-:W-:Y:S01]  /*118e0*/  IMAD.WIDE.U32 R2, R2, R9, UR4 ;  /* 0x0000000402027e25 */ /* 0x000fe2000f8e0009 */
        /* <DEDUP_REMOVED lines=12> */
[----:B------:R-:W-:-:S03]  /*119b0*/  VIADD R4, R33, UR43 ;  /* 0x0000002b21047c36 */ /* 0x000fc60008000000 */
        /* <DEDUP_REMOVED lines=44> */
[----:B------:R-:W-:-:S03]  /*11c80*/  ISETP.GE.AND P0, PT, R7, UR37, PT ;  /* 0x0000002507007c0c */ /* 0x000fc6000bf06270 */
[----:B------:R-:W3:Y:S10]  /*11c90*/  SHFL.IDX PT, R5, R5, 0x7, 0x181f ;  /* 0x00f81f0005057f89 */ /* 0x000ef400000e0000 */
[----:B0-----:R-:W-:-:S02]  /*11ca0*/  @!P0 LEA R2, P1, R8, R14, 0x1 ;  /* 0x0000000e08028211 */ /* 0x001fc400078208ff */
[----:B------:R0:W4:Y:S03]  /*11cb0*/  SHFL.IDX PT, R14, R0, 0x7, 0x181f ;  /* 0x00f81f00000e7f89 */ /* 0x00012600000e0000 */
[----:B--2---:R-:W-:-:S05]  /*11cc0*/  @!P0 IMAD.X R3, RZ, RZ, R6, P1 ;  /* 0x000000ffff038224 */ /* 0x004fca00008e0606 */
[----:B------:R0:W-:Y:S03]  /*11cd0*/  @!P0 LDGSTS.E.BYPASS.LTC128B.128 [R32+0x1b400], desc[UR46][R2.64], !P5 ;  /* 0x1b40000002208fae */ /* 0x0001e6000e901d6e */
.L_x_2080:
[----:B------:R-:W-:-:S05]  /*11ce0*/  VIADD R4, R4, 0x70 ;  /* 0x0000007004047836 */ /* 0x000fca0000000000 */
[----:B------:R-:W-:-:S13]  /*11cf0*/  ISETP.GE.AND P0, PT, R4, UR37, PT ;  /* 0x0000002504007c0c */ /* 0x000fda000bf06270 */
[----:B0---4-:R-:W-:-:S05]  /*11d00*/  @!P0 LEA R2, P1, R8, R14, 0x1 ;  /* 0x0000000e08028211 */ /* 0x011fca00078208ff */
[----:B---3--:R-:W-:-:S05]  /*11d10*/  @!P0 IMAD.X R3, RZ, RZ, R5, P1 ;  /* 0x000000ffff038224 */ /* 0x008fca00008e0605 */
[----:B------:R-:W-:Y:S01]  /*11d20*/  @!PT LDS RZ, [RZ] ;  /* 0x00000000fffff984 */ /* 0x000fe20000000800 */
[----:B------:R-:W-:Y:S01]  /*11d30*/  @!PT LDS RZ, [RZ] ;  /* 0x00000000fffff984 */ /* 0x000fe20000000800 */
[----:B------:R-:W-:Y:S01]  /*11d40*/  @!PT LDS RZ, [RZ] ;  /* 0x00000000fffff984 */ /* 0x000fe20000000800 */
[----:B------:R0:W-:Y:S01]  /*11d50*/  @!P0 LDGSTS.E.BYPASS.LTC128B.128 [R32+0x1bc00], desc[UR46][R2.64], !P5 ;  /* 0x1bc0000002208fae */ /* 0x0001e2000e901d6e */
[----:B------:R-:W-:Y:S01]  /*11d60*/  PLOP3.LUT P0, PT, PT, PT, PT, 0x80, 0x0 ;  /* 0x000000000000781c */ /* 0x000fe20003f0f070 */
[----:B------:R-:W-:-:S12]  /*11d70*/  NOP ;  /* 0x0000000000007918 */ /* 0x000fd80000000000 */
.L_x_2004:
[----:B------:R-:W-:Y:S02]  /*11d80*/  PLOP3.LUT P1, PT, P1, P0, PT, 0xa2, 0x0 ;  /* 0x000000000000781c */ /* 0x000fe40000f21472 */
[----:B------:R-:W-:-:S08]  /*11d90*/  @P0 R2UR P1, UR4, R17 ;  /* 0x00000000110402ca */ /* 0x000fd00000020000 */
[----:B------:R-:W-:-:S05]  /*11da0*/  @P0 PLOP3.LUT P0, PT, P1, PT, PT, 0x80, 0x0 ;  /* 0x000000000000081c */ /* 0x000fca0000f0f070 */
[----:B------:R-:W-:Y:S01]  /*11db0*/  @!P1 SYNCS.ARRIVE.TRANS64.RED.A0T1 RZ, [UR4+0x22800], RZ ;  /* 0x022800ffffff99a7 */ /* 0x000fe20008200404 */
[----:B------:R-:W-:Y:S07]  /*11dc0*/  @!P1 ARRIVES.LDGSTSBAR.64.TRANSCNT [UR4+0x22800] ;  /* 0x02280000ff0099b0 */ /* 0x000fee0008000a84 */
[----:B------:R-:W-:Y:S05]  /*11dd0*/  @P0 BRA.U.ANY `(.L_x_2004) ;  /* 0xfffffffd00e80947 */ /* 0x000fea000393ffff */
[----:B0-----:R-:W2:Y:S02]  /*11de0*/  LDL.LU R2, [R1] ;  /* 0x0000000001027983 */ /* 0x001ea40000300800 */
[----:B--2---:R-:W-:-:S05]  /*11df0*/  VIADD R2, R2, 0x1 ;  /* 0x0000000102027836 */ /* 0x004fca0000000000 */
[----:B------:R0:W-:Y:S01]  /*11e00*/  STL [R1], R2 ;  /* 0x0000000201007387 */ /* 0x0001e20000100800 */
        /* <DEDUP_REMOVED lines=9> */
.L_x_2081:
[----:B------:R-:W-:Y:S05]  /*11ea0*/  BSYNC B0 ;  /* 0x0000000000007941 */ /* 0x000fea0003800000 */
.L_x_2005:
[----:B------:R-:W-:-:S05]  /*11eb0*/  IMAD.U32 R2, RZ, RZ, UR48 ;  /* 0x00000030ff027e24 */ /* 0x000fca000f8e00ff */
[----:B------:R-:W-:-:S13]  /*11ec0*/  ISETP.NE.AND P0, PT, R2, 0x3, PT ;  /* 0x000000030200780c */ /* 0x000fda0003f05270 */
[----:B------:R-:W-:Y:S05]  /*11ed0*/  @!P0 BRA `(.L_x_2007) ;  /* 0x0000000000048947 */ /* 0x000fea0003800000 */
[----:B------:R-:W-:Y:S01]  /*11ee0*/  BPT.TRAP 0x1 ;  /* 0x000000040000795c */ /* 0x000fe20000300000 */
.L_x_2007:
[----:B------:R-:W-:Y:S01]  /*11ef0*/  SHF.L.U32 R3, R25, 0x1f, RZ ;  /* 0x0000001f19037819 */ /* 0x000fe200000006ff */
[----:B------:R-:W-:Y:S03]  /*11f00*/  BSSY B0, `(.L_x_2008) ;  /* 0x0000003000007945 */ /* 0x000fe60003800000 */
[----:B------:R-:W2:Y:S02]  /*11f10*/  SYNCS.PHASECHK.TRANS64.TRYWAIT P0, [R22+URZ+0x22860], R3 ;  /* 0x02286003160075a7 */ /* 0x000ea4000800017f */
[----:B--2---:R-:W-:Y:S05]  /*11f20*/  @!P0 BRA `(.L_x_2009) ;  /* 0x00000030001c8947 */ /* 0x004fea0003800000 */
.L_x_2082:
[----:B------:R-:W-:Y:S05]  /*11f30*/  BSYNC B0 ;  /* 0x0000000000007941 */ /* 0x000fea0003800000 */
.L_x_2008:
[----:B------:R-:W-:Y:S01]  /*11f40*/  ULDC.64 UR4, c[0x0][0x328] ;  /* 0x0000ca0000047ab9 */ /* 0x000fe20000000a00 */
[----:B------:R-:W-:Y:S01]  /*11f50*/  IMAD R4, R18, 0x6000, R28 ;  /* 0x0000600012047824 */ /* 0x000fe200078e021c */
[----:B------:R-:W-:Y:S01]  /*11f60*/  LOP3.LUT P4, RZ, R35, 0x8, RZ, 0xc0, !PT ;  /* 0x0000000823ff7812 */ /* 0x000fe2000788c0ff */
[----:B--2---:R-:W-:-:S04]  /*11f70*/  IMAD R3, R36, UR4, RZ ;  /* 0x0000000424037c24 */ /* 0x004fc8000f8e02ff */
        /* <DEDUP_REMOVED lines=8> */
[----:B0-----:R-:W-:Y:S02]  /*12000*/  IMAD R0, R26, UR4, RZ ;  /* 0x000000041a007c24 */ /* 0x001fe4000f8e02ff */
        /* <DEDUP_REMOVED lines=9> */
[----:B------:R-:W2:Y:S01]  /*120a0*/  LDL R3, [R1+0x4] ;  /* 0x0000040001037983 */ /* 0x000ea20000100800 */
[----:B------:R-:W-:Y:S01]  /*120b0*/  IMAD R4, R4, 0x2, R17 ;  /* 0x0000000204047824 */ /* 0x000fe200078e0211 */
[----:B------:R-:W-:Y:S01]  /*120c0*/  LOP3.LUT P1, RZ, R35, 0x2, RZ, 0xc0, !PT ;  /* 0x0000000223ff7812 */ /* 0x000fe2000782c0ff */
[----:B------:R-:W0:Y:S01]  /*120d0*/  S2R R2, SR_TID.X ;  /* 0x0000000000027919 */ /* 0x000e220000002100 */
[----:B------:R-:W3:Y:S01]  /*120e0*/  SHFL.IDX PT, R14, R5, RZ, 0x181f ;  /* 0x00181fff050e7589 */ /* 0x000ee200000e0000 */
[----:B0-----:R-:W-:-:S05]  /*120f0*/  IMAD.SHL.U32 R2, R2, 0x8, RZ ;  /* 0x0000000802027824 */ /* 0x001fca00078e00ff */
[----:B------:R-:W-:-:S05]  /*12100*/  LOP3.LUT R2, R2, 0x38, RZ, 0xc0, !PT ;  /* 0x0000003802027812 */ /* 0x000fca00078ec0ff */
[----:B------:R-:W-:-:S05]  /*12110*/  IMAD.SHL.U32 R0, R2, 0x2, RZ ;  /* 0x0000000202007824 */ /* 0x000fca00078e00ff */
[----:B---3--:R-:W-:Y:S02]  /*12120*/  IADD3 R2, P0, R14, R0, RZ ;  /* 0x000000000e027210 */ /* 0x008fe40007f1e0ff */
[----:B------:R-:W-:Y:S01]  /*12130*/  SHFL.IDX PT, R14, R5, 0x1, 0x181f ;  /* 0x00381f00050e7f89 */ /* 0x000fe200000e0000 */
[----:B--2---:R-:W-:-:S03]  /*12140*/  IMAD.MOV.U32 R7, RZ, RZ, R3 ;  /* 0x000000ffff077224 */ /* 0x004fc600078e0003 */
[----:B------:R-:W0:Y:S02]  /*12150*/  SHFL.IDX PT, R3, R6, RZ, 0x181f ;  /* 0x00181fff06037589 */ /* 0x000e2400000e0000 */
[----:B------:R-:W-:Y:S01]  /*12160*/  LOP3.LUT P2, RZ, R7, 0x1, RZ, 0xc0, !PT ;  /* 0x0000000107ff7812 */ /* 0x000fe2000784c0ff */
[----:B0-----:R-:W-:-:S03]  /*12170*/  IMAD.X R3, RZ, RZ, R3, P0 ;  /* 0x000000ffff037224 */ /* 0x001fc600000e0603 */
[----:B------:R-:W-:-:S13]  /*12180*/  ISETP.LT.OR P0, PT, R23, 0x1, !P2 ;  /* 0x000000011700780c */ /* 0x000fda0005701670 */
[----:B------:R-:W-:Y:S01]  /*12190*/  LDGSTS.E.BYPASS.LTC128B.128 [R4+0x400], desc[UR46][R2.64], !P0 ;  /* 0x0040000002047fae */ /* 0x000fe2000c101d6e */
[----:B------:R-:W-:-:S13]  /*121a0*/  ISETP.LT.OR P0, PT, R23, 0x1, !P1 ;  /* 0x000000011700780c */ /* 0x000fda0004f01670 */
[----:B------:R-:W-:Y:S01]  /*121b0*/  LDGSTS.E.BYPASS.LTC128B.128 [R4+0x3400], desc[UR46][R2.64+0x80], !P0 ;  /* 0x0340008002047fae */ /* 0x000fe2000c101d6e */
[----:B------:R-:W-:-:S04]  /*121c0*/  LOP3.LUT P0, RZ, R35, 0x4, RZ, 0xc0, !PT ;  /* 0x0000000423ff7812 */ /* 0x000fc8000780c0ff */
[----:B------:R-:W-:-:S13]  /*121d0*/  ISETP.LT.OR P3, PT, R23, 0x1, !P0 ;  /* 0x000000011700780c */ /* 0x000fda0004761670 */
[----:B------:R-:W-:Y:S01]  /*121e0*/  LDGSTS.E.BYPASS.LTC128B.128 [R4+0x6400], desc[UR46][R2.64+0x100], !P3 ;  /* 0x0640010002047fae */ /* 0x000fe2000d901d6e */
[----:B------:R-:W-:-:S13]  /*121f0*/  ISETP.LT.OR P3, PT, R23, 0x1, !P4 ;  /* 0x000000011700780c */ /* 0x000fda0006761670 */
[----:B------:R0:W-:Y:S01]  /*12200*/  LDGSTS.E.BYPASS.LTC128B.128 [R4+0x9400], desc[UR46][R2.64+0x180], !P3 ;  /* 0x0940018002047fae */ /* 0x0001e2000d901d6e */
[----:B------:R-:W-:-:S03]  /*12210*/  IADD3 R8, P3, R14, R0, RZ ;  /* 0x000000000e087210 */ /* 0x000fc60007f7e0ff */
[----:B------:R-:W-:Y:S04]  /*12220*/  SHFL.IDX PT, R14, R5, 0x2, 0x181f ;  /* 0x00581f00050e7f89 */ /* 0x000fe800000e0000 */
[----:B0-----:R-:W0:Y:S02]  /*12230*/  SHFL.IDX PT, R3, R6, 0x1, 0x181f ;  /* 0x00381f0006037f89 */ /* 0x001e2400000e0000 */
[----:B0-----:R-:W-:Y:S01]  /*12240*/  IMAD.X R9, RZ, RZ, R3, P3 ;  /* 0x000000ffff097224 */ /* 0x001fe200018e0603 */
[----:B------:R-:W-:Y:S01]  /*12250*/  ISETP.LT.OR P3, PT, R23, 0x11, !P2 ;  /* 0x000000111700780c */ /* 0x000fe20005761670 */
        /* <DEDUP_REMOVED lines=11> */
[----:B------:R-:W-:-:S13]  /*12310*/  ISETP.LT.OR P3, PT, R23, 0x21, !P2 ;  /* 0x000000211700780c */ /* 0x000fda0005761670 */
        /* <DEDUP_REMOVED lines=24> */
[----:B------:R-:W-:-:S13]  /*124a0*/  ISETP.LT.OR P3, PT, R23, 0x41, !P2 ;  /* 0x000000411700780c */ /* 0x000fda0005761670 */
[----:B------:R3:W-:Y:S01]  /*124b0*/  LDGSTS.E.BYPASS.LTC128B.128 [R4+0x2400], desc[UR46][R2.64], !P3 ;  /* 0x0240000002047fae */ /* 0x0007e2000d901d6e */
[----:B------:R-:W-:-:S13]  /*124c0*/  ISETP.LT.OR P3, PT, R23, 0x41, !P1 ;  /* 0x000000411700780c */ /* 0x000fda0004f61670 */
[----:B------:R3:W-:Y:S01]  /*124d0*/  LDGSTS.E.BYPASS.LTC128B.128 [R4+0x5400], desc[UR46][R2.64+0x80], !P3 ;  /* 0x0540008002047fae */ /* 0x0007e2000d901d6e */
[----:B------:R-:W-:-:S13]  /*124e0*/  ISETP.LT.OR P3, PT, R23, 0x41, !P0 ;  /* 0x000000411700780c */ /* 0x000fda0004761670 */
[----:B------:R3:W-:Y:S01]  /*124f0*/  LDGSTS.E.BYPASS.LTC128B.128 [R4+0x8400], desc[UR46][R2.64+0x100], !P3 ;  /* 0x0840010002047fae */ /* 0x0007e2000d901d6e */
[----:B------:R-:W-:-:S13]  /*12500*/  ISETP.LT.OR P3, PT, R23, 0x41, !P4 ;  /* 0x000000411700780c */ /* 0x000fda0006761670 */
[----:B--2-4-:R3:W-:Y:S02]  /*12510*/  LDGSTS.E.BYPASS.LTC128B.128 [R4+0xb400], desc[UR46][R2.64+0x180], !P3 ;  /* 0x0b40018002047fae */ /* 0x0147e4000d901d6e */
.L_x_2096:
[C---:B------:R-:W-:Y:S02]  /*12520*/  ISETP.LT.OR P2, PT, R23.reuse, 0x51, !P2 ;  /* 0x000000511700780c */ /* 0x040fe40005741670 */
[C---:B------:R-:W-:Y:S02]  /*12530*/  ISETP.LT.OR P1, PT, R23.reuse, 0x51, !P1 ;  /* 0x000000511700780c */ /* 0x040fe40004f21670 */
[----:B------:R-:W-:Y:S02]  /*12540*/  ISETP.LT.OR P0, PT, R23, 0x51, !P0 ;  /* 0x000000511700780c */ /* 0x000fe40004701670 */
[----:B0--3--:R-:W-:-:S05]  /*12550*/  IADD3 R2, P3, R14, R0, RZ ;  /* 0x000000000e027210 */ /* 0x009fca0007f7e0ff */
[----:B------:R-:W-:-:S05]  /*12560*/  IMAD.X R3, RZ, RZ, R6, P3 ;  /* 0x000000ffff037224 */ /* 0x000fca00018e0606 */
[----:B------:R-:W-:Y:S01]  /*12570*/  @!PT LDS RZ, [RZ] ;  /* 0x00000000fffff984 */ /* 0x000fe20000000800 */
[----:B------:R-:W-:Y:S01]  /*12580*/  @!PT LDS RZ, [RZ] ;  /* 0x00000000fffff984 */ /* 0x000fe20000000800 */
[----:B------:R-:W-:Y:S01]  /*12590*/  @!PT LDS RZ, [RZ] ;  /* 0x00000000fffff984 */ /* 0x000fe20000000800 */
[----:B------:R0:W-:Y:S04]  /*125a0*/  LDGSTS.E.BYPASS.LTC128B.128 [R4+0x2c00], desc[UR46][R2.64], !P2 ;  /* 0x02c0000002047fae */ /* 0x0001e8000d101d6e */
[----:B------:R0:W-:Y:S04]  /*125b0*/  LDGSTS.E.BYPASS.LTC128B.128 [R4+0x5c00], desc[UR46][R2.64+0x80], !P1 ;  /* 0x05c0008002047fae */ /* 0x0001e8000c901d6e */
[----:B------:R0:W-:Y:S01]  /*125c0*/  LDGSTS.E.BYPASS.LTC128B.128 [R4+0x8c00], desc[UR46][R2.64+0x100], !P0 ;  /* 0x08c0010002047fae */ /* 0x0001e2000c101d6e */
[----:B------:R-:W-:-:S13]  /*125d0*/  ISETP.LT.OR P0, PT, R23, 0x51, !P4 ;  /* 0x000000511700780c */ /* 0x000fda0006701670 */
[----:B------:R0:W-:Y:S01]  /*125e0*/  LDGSTS.E.BYPASS.LTC128B.128 [R4+0xbc00], desc[UR46][R2.64+0x180], !P0 ;  /* 0x0bc0018002047fae */ /* 0x0001e2000c101d6e */
[----:B------:R-:W-:Y:S01]  /*125f0*/  PLOP3.LUT P0, PT, PT, PT, PT, 0x80, 0x0 ;  /* 0x000000000000781c */ /* 0x000fe20003f0f070 */
[----:B------:R-:W-:-:S12]  /*12600*/  NOP ;  /* 0x0000000000007918 */ /* 0x000fd80000000000 */
.L_x_2011:
        /* <DEDUP_REMOVED lines=11> */
.L_x_2012:
[----:B------:R-:W-:Y:S01]  /*126c0*/  UIADD3 UR4, UR44, -0x2, URZ ;  /* 0xfffffffe2c047890 */ /* 0x000fe2000fffe03f */
[----:B------:R0:W-:Y:S03]  /*126d0*/  SYNCS.ARRIVE.TRANS64.A1T0 RZ, [R22+URZ+0x22850], RZ ;  /* 0x022850ff16ff79a7 */ /* 0x0001e6000810003f */
[----:B------:R-:W-:-:S06]  /*126e0*/  UISETP.GE.AND UP0, UPT, UR4, UR45, UPT ;  /* 0x0000002d0400728c */ /* 0x000fcc000bf06270 */
[----:B------:R-:W-:-:S13]  /*126f0*/  PLOP3.LUT P0, PT, PT, PT, UP0, 0x40, 0x0 ;  /* 0x000000000000781c */ /* 0x000fda0003f0e808 */
[----:B0-----:R-:W-:Y:S05]  /*12700*/  @P0 BRA `(.L_x_2013) ;  /* 0x0000000c00700947 */ /* 0x001fea0003800000 */
[----:B------:R-:W-:Y:S01]  /*12710*/  BSSY B0, `(.L_x_2013) ;  /* 0x00000db000007945 */ /* 0x000fe20003800000 */
[----:B------:R-:W-:-:S07]  /*12720*/  IMAD.U32 R20, RZ, RZ, UR4 ;  /* 0x00000004ff147e24 */ /* 0x000fce000f8e00ff */
.L_x_2026:
[----:B0-----:R-:W0:Y:S01]  /*12730*/  S2R R2, SR_TID.X ;  /* 0x0000000000027919 */ /* 0x001e220000002100 */
[----:B------:R-:W2:Y:S01]  /*12740*/  LDC R3, c[0x0][0x430] ;  /* 0x00010c00ff037b82 */ /* 0x000ea20000000800 */
[----:B------:R-:W-:Y:S02]  /*12750*/  IMAD R8, R20, 0x60, R30 ;  /* 0x0000006014087824 */ /* 0x000fe400078e021e */
[----:B------:R-:W-:Y:S01]  /*12760*/  VIADD R18, R18, 0x1 ;  /* 0x0000000112127836 */ /* 0x000fe20000000000 */
[----:B--2---:R-:W-:Y:S01]  /*12770*/  ISETP.NE.AND P0, PT, R3, 0x1, PT ;  /* 0x000000010300780c */ /* 0x004fe20003f05270 */
[----:B0-----:R-:W-:-:S05]  /*12780*/  IMAD.SHL.U32 R2, R2, 0x10, RZ ;  /* 0x0000001002027824 */ /* 0x001fca00078e00ff */
[----:B------:R-:W-:-:S07]  /*12790*/  LOP3.LUT R2, R33, 0x70, R2, 0xf8, !PT ;  /* 0x0000007021027812 */ /* 0x000fce00078ef802 */
[----:B------:R-:W0:Y:S01]  /*127a0*/  @P0 LDC R3, c[0x0][0x434] ;  /* 0x00010d00ff030b82 */ /* 0x000e220000000800 */
[C---:B------:R-:W-:Y:S01]  /*127b0*/  ISETP.GT.U32.AND P1, PT, R2.reuse, 0x5f, PT ;  /* 0x0000005f0200780c */ /* 0x040fe20003f24070 */
[----:B------:R-:W-:-:S06]  /*127c0*/  IMAD.IADD R8, R2, 0x1, R8 ;  /* 0x0000000102087824 */ /* 0x000fcc00078e0208 */
[----:B------:R-:W2:Y:S01]  /*127d0*/  @P0 LDC R7, c[0x0][0x438] ;  /* 0x00010e00ff070b82 */ /* 0x000ea20000000800 */
[----:B------:R-:W-:-:S07]  /*127e0*/  IMAD.MOV.U32 R9, RZ, RZ, R8 ;  /* 0x000000ffff097224 */ /* 0x000fce00078e0008 */
[----:B------:R-:W3:Y:S01]  /*127f0*/  @!P1 LDC.64 R4, c[0x0][0x428] ;  /* 0x00010a00ff049b82 */ /* 0x000ee20000000a00 */
[----:B0-----:R-:W-:-:S05]  /*12800*/  @P0 IMAD.HI.U32 R2, R8, R3, RZ ;  /* 0x0000000308020227 */ /* 0x001fca00078e00ff */
[----:B--2---:R-:W-:Y:S02]  /*12810*/  @P0 SHF.R.U32.HI R9, RZ, R7, R2 ;  /* 0x00000007ff090219 */ /* 0x004fe40000011602 */
[----:B------:R-:W0:Y:S02]  /*12820*/  @!P1 LDC.64 R6, c[0x0][0x418] ;  /* 0x00010600ff069b82 */ /* 0x000e240000000a00 */
[----:B------:R-:W-:Y:S01]  /*12830*/  @!P1 SHF.R.S32.HI R3, RZ, 0x1f, R9 ;  /* 0x0000001fff039819 */ /* 0x000fe20000011409 */
[----:B---3--:R-:W-:-:S04]  /*12840*/  @!P1 IMAD R2, R29, R4, RZ ;  /* 0x000000041d029224 */ /* 0x008fc800078e02ff */
[----:B------:R-:W-:Y:S02]  /*12850*/  @!P1 IMAD R5, R27, R5, R2 ;  /* 0x000000051b059224 */ /* 0x000fe400078e0202 */
[----:B------:R-:W-:-:S04]  /*12860*/  @!P1 IMAD.MOV.U32 R2, RZ, RZ, R9 ;  /* 0x000000ffff029224 */ /* 0x000fc800078e0009 */
[----:B------:R-:W-:-:S04]  /*12870*/  @!P1 IMAD.WIDE.U32 R2, R27, R4, R2 ;  /* 0x000000041b029225 */ /* 0x000fc800078e0002 */
[----:B------:R-:W-:Y:S02]  /*12880*/  @!P1 IMAD.IADD R3, R5, 0x1, R3 ;  /* 0x0000000105039824 */ /* 0x000fe400078e0203 */
[----:B------:R-:W-:Y:S01]  /*12890*/  IMAD.MOV.U32 R4, RZ, RZ, RZ ;  /* 0x000000ffff047224 */ /* 0x000fe200078e00ff */
[----:B0-----:R-:W-:Y:S01]  /*128a0*/  @!P1 LEA R6, P0, R2, R6, 0x2 ;  /* 0x0000000602069211 */ /* 0x001fe200078010ff */
[----:B-1----:R-:W-:-:S03]  /*128b0*/  IMAD.U32 R10, RZ, RZ, UR48 ;  /* 0x00000030ff0a7e24 */ /* 0x002fc6000f8e00ff */
[----:B------:R-:W-:Y:S02]  /*128c0*/  @!P1 LEA.HI.X R7, R2, R7, R3, 0x2, P0 ;  /* 0x0000000702079211 */ /* 0x000fe400000f1403 */
[----:B------:R-:W-:-:S03]  /*128d0*/  ISETP.NE.AND P0, PT, R18, 0x2, PT ;  /* 0x000000021200780c */ /* 0x000fc60003f05270 */
[----:B------:R0:W5:Y:S01]  /*128e0*/  @!P1 LDG.E R4, desc[UR46][R6.64] ;  /* 0x0000002e06049981 */ /* 0x000162000c1e1900 */
[----:B------:R-:W-:Y:S02]  /*128f0*/  ISETP.NE.AND P1, PT, R10, 0x3, PT ;  /* 0x000000030a00780c */ /* 0x000fe40003f25270 */
[----:B------:R-:W-:Y:S01]  /*12900*/  SEL R2, RZ, 0x1, P0 ;  /* 0x00000001ff027807 */ /* 0x000fe20000000000 */
[----:B------:R-:W-:Y:S01]  /*12910*/  IMAD.MOV R5, RZ, RZ, -R9 ;  /* 0x000000ffff057224 */ /* 0x000fe200078e0a09 */
[----:B------:R-:W-:Y:S05]  /*12920*/  YIELD ;  /* 0x0000000000007946 */ /* 0x000fea0003800000 */
[----:B------:R-:W-:Y:S01]  /*12930*/  LOP3.LUT R25, R25, R2, RZ, 0x3c, !PT ;  /* 0x0000000219197212 */ /* 0x000fe200078e3cff */
[----:B------:R-:W-:Y:S01]  /*12940*/  ULDC UR4, c[0x0][0x430] ;  /* 0x00010c0000047ab9 */ /* 0x000fe20000000800 */
[----:B------:R-:W-:Y:S01]  /*12950*/  IMAD.MOV.U32 R2, RZ, RZ, R20 ;  /* 0x000000ffff027224 */ /* 0x000fe200078e0014 */
[----:B------:R-:W-:Y:S01]  /*12960*/  SEL R18, R18, RZ, P0 ;  /* 0x000000ff12127207 */ /* 0x000fe20000000000 */
[----:B------:R-:W-:-:S02]  /*12970*/  IMAD R5, R5, UR4, R8 ;  /* 0x0000000405057c24 */ /* 0x000fc4000f8e0208 */
[----:B------:R-:W-:Y:S01]  /*12980*/  VIADD R20, R20, 0xffffffff ;  /* 0xffffffff14147836 */ /* 0x000fe20000000000 */
[----:B------:R-:W-:Y:S01]  /*12990*/  ISETP.GT.AND P2, PT, R2, UR45, PT ;  /* 0x0000002d02007c0c */ /* 0x000fe2000bf44270 */
[----:B0-----:R-:W-:-:S12]  /*129a0*/  @!P1 BRA `(.L_x_2014) ;  /* 0x0000000000049947 */ /* 0x001fd80003800000 */
[----:B------:R-:W-:Y:S01]  /*129b0*/  BPT.TRAP 0x1 ;  /* 0x000000040000795c */ /* 0x000fe20000300000 */
.L_x_2014:
[----:B------:R-:W-:Y:S01]  /*129c0*/  IMAD R10, R18, 0x8, R17 ;  /* 0x00000008120a7824 */ /* 0x000fe200078e0211 */
[----:B------:R-:W-:Y:S01]  /*129d0*/  SHF.L.U32 R24, R25, 0x1f, RZ ;  /* 0x0000001f19187819 */ /* 0x000fe200000006ff */
[----:B------:R-:W-:Y:S01]  /*129e0*/  BSSY B1, `(.L_x_2015) ;  /* 0x0000004000017945 */ /* 0x000fe20003800000 */
[----:B-1----:R-:W-:Y:S02]  /*129f0*/  SHF.R.S32.HI R22, RZ, 0x1f, R5 ;  /* 0x0000001fff167819 */ /* 0x002fe40000011405 */
[----:B------:R-:W0:Y:S02]  /*12a00*/  SYNCS.PHASECHK.TRANS64.TRYWAIT P0, [R10+URZ+0x22840], R24 ;  /* 0x022840180a0075a7 */ /* 0x000e24000800017f */
[----:B0-----:R-:W-:Y:S05]  /*12a10*/  @!P0 BRA `(.L_x_2016) ;  /* 0x0000002c00b88947 */ /* 0x001fea0003800000 */
.L_x_2097:
[----:B------:R-:W-:Y:S05]  /*12a20*/  BSYNC B1 ;  /* 0x0000000000017941 */ /* 0x000fea0003800000 */
.L_x_2015:
        /* <DEDUP_REMOVED lines=26> */
[----:B------:R-:W3:Y:S04]  /*12bd0*/  SHFL.IDX PT, R6, R9, 0x1, 0x181f ;  /* 0x00381f0009067f89 */ /* 0x000ee800000e0000 */
[----:B------:R-:W4:Y:S01]  /*12be0*/  SHFL.IDX PT, R7, R21, 0x1, 0x181f ;  /* 0x00381f0015077f89 */ /* 0x000f2200000e0000 */
[----:B-1----:R-:W-:-:S03]  /*12bf0*/  IADD3 R2, P0, R14, R0, RZ ;  /* 0x000000000e027210 */ /* 0x002fc60007f1e0ff */
[----:B------:R-:W1:Y:S02]  /*12c00*/  SHFL.IDX PT, R14, R9, 0x2, 0x181f ;  /* 0x00581f00090e7f89 */ /* 0x000e6400000e0000 */
[----:B--2---:R-:W-:Y:S01]  /*12c10*/  IMAD.X R3, RZ, RZ, R3, P0 ;  /* 0x000000ffff037224 */ /* 0x004fe200000e0603 */
[----:B---3--:R-:W-:-:S04]  /*12c20*/  IADD3 R6, P0, R6, R0, RZ ;  /* 0x0000000006067210 */ /* 0x008fc80007f1e0ff */
[----:B------:R2:W-:Y:S01]  /*12c30*/  LDGSTS.E.BYPASS.LTC128B.128 [R8+0x1c400], desc[UR46][R2.64], !P1 ;  /* 0x1c40000002087fae */ /* 0x0005e2000c901d6e */
[----:B----4-:R-:W-:-:S05]  /*12c40*/  IMAD.X R7, RZ, RZ, R7, P0 ;  /* 0x000000ffff077224 */ /* 0x010fca00000e0607 */
[----:B------:R3:W-:Y:S04]  /*12c50*/  LDGSTS.E.BYPASS.LTC128B.128 [R8+0x1cc00], desc[UR46][R6.64], !P1 ;  /* 0x1cc0000006087fae */ /* 0x0007e8000c901d6e */
[----:B--2---:R-:W2:Y:S01]  /*12c60*/  SHFL.IDX PT, R3, R21, 0x2, 0x181f ;  /* 0x00581f0015037f89 */ /* 0x004ea200000e0000 */
[----:B-1----:R-:W-:-:S03]  /*12c70*/  IADD3 R2, P0, R14, R0, RZ ;  /* 0x000000000e027210 */ /* 0x002fc60007f1e0ff */
[----:B------:R-:W1:Y:S04]  /*12c80*/  SHFL.IDX PT, R14, R9, 0x3, 0x181f ;  /* 0x00781f00090e7f89 */ /* 0x000e6800000e0000 */
[----:B---3--:R-:W3:Y:S01]  /*12c90*/  SHFL.IDX PT, R7, R21, 0x3, 0x181f ;  /* 0x00781f0015077f89 */ /* 0x008ee200000e0000 */
[----:B--2---:R-:W-:-:S05]  /*12ca0*/  IMAD.X R3, RZ, RZ, R3, P0 ;  /* 0x000000ffff037224 */ /* 0x004fca00000e0603 */
[----:B------:R2:W-:Y:S01]  /*12cb0*/  LDGSTS.E.BYPASS.LTC128B.128 [R8+0x1d400], desc[UR46][R2.64], !P1 ;  /* 0x1d40000002087fae */ /* 0x0005e2000c901d6e */
[----:B-1----:R-:W-:-:S03]  /*12cc0*/  IADD3 R6, P0, R14, R0, RZ ;  /* 0x000000000e067210 */ /* 0x002fc60007f1e0ff */
[----:B------:R-:W1:Y:S02]  /*12cd0*/  SHFL.IDX PT, R14, R9, 0x4, 0x181f ;  /* 0x00981f00090e7f89 */ /* 0x000e6400000e0000 */
[----:B---3--:R-:W-:-:S05]  /*12ce0*/  IMAD.X R7, RZ, RZ, R7, P0 ;  /* 0x000000ffff077224 */ /* 0x008fca00000e0607 */
[----:B------:R3:W-:Y:S04]  /*12cf0*/  LDGSTS.E.BYPASS.LTC128B.128 [R8+0x1dc00], desc[UR46][R6.64], !P1 ;  /* 0x1dc0000006087fae */ /* 0x0007e8000c901d6e */
[----:B--2---:R-:W2:Y:S04]  /*12d00*/  SHFL.IDX PT, R3, R21, 0x4, 0x181f ;  /* 0x00981f0015037f89 */ /* 0x004ea800000e0000 */
[----:B------:R-:W4:Y:S01]  /*12d10*/  SHFL.IDX PT, R21, R21, 0x5, 0x181f ;  /* 0x00b81f0015157f89 */ /* 0x000f2200000e0000 */
[----:B-1----:R-:W-:-:S03]  /*12d20*/  IADD3 R2, P0, R14, R0, RZ ;  /* 0x000000000e027210 */ /* 0x002fc60007f1e0ff */
[----:B------:R3:W1:Y:S02]  /*12d30*/  SHFL.IDX PT, R14, R9, 0x5, 0x181f ;  /* 0x00b81f00090e7f89 */ /* 0x00066400000e0000 */
[----:B--2---:R-:W-:-:S05]  /*12d40*/  IMAD.X R3, RZ, RZ, R3, P0 ;  /* 0x000000ffff037224 */ /* 0x004fca00000e0603 */
[----:B----4-:R3:W-:Y:S03]  /*12d50*/  LDGSTS.E.BYPASS.LTC128B.128 [R8+0x1e400], desc[UR46][R2.64], !P1 ;  /* 0x1e40000002087fae */ /* 0x0107e6000c901d6e */
.L_x_2111:
[----:B-1-3--:R-:W-:-:S05]  /*12d60*/  IADD3 R2, P0, R14, R0, RZ ;  /* 0x000000000e027210 */ /* 0x00afca0007f1e0ff */
[----:B------:R-:W-:Y:S01]  /*12d70*/  IMAD.X R3, RZ, RZ, R21, P0 ;  /* 0x000000ffff037224 */ /* 0x000fe200000e0615 */
[----:B------:R-:W-:-:S04]  /*12d80*/  PLOP3.LUT P0, PT, PT, PT, PT, 0x80, 0x0 ;  /* 0x000000000000781c */ /* 0x000fc80003f0f070 */
[----:B------:R-:W-:Y:S01]  /*12d90*/  @!PT LDS RZ, [RZ] ;  /* 0x00000000fffff984 */ /* 0x000fe20000000800 */
[----:B------:R-:W-:Y:S01]  /*12da0*/  @!PT LDS RZ, [RZ] ;  /* 0x00000000fffff984 */ /* 0x000fe20000000800 */
[----:B------:R-:W-:Y:S01]  /*12db0*/  @!PT LDS RZ, [RZ] ;  /* 0x00000000fffff984 */ /* 0x000fe20000000800 */
[----:B------:R1:W-:Y:S01]  /*12dc0*/  LDGSTS.E.BYPASS.LTC128B.128 [R8+0x1ec00], desc[UR46][R2.64], !P1 ;  /* 0x1ec0000002087fae */ /* 0x0003e2000c901d6e */
[----:B------:R-:W-:-:S08]  /*12dd0*/  NOP ;  /* 0x0000000000007918 */ /* 0x000fd00000000000 */
.L_x_2018:
        /* <DEDUP_REMOVED lines=11> */
.L_x_2019:
[----:B------:R1:W-:Y:S01]  /*12e90*/  SYNCS.ARRIVE.TRANS64.A1T0 RZ, [R10+URZ+0x22830], RZ ;  /* 0x022830ff0aff79a7 */ /* 0x0003e2000810003f */
[----:B------:R-:W-:Y:S05]  /*12ea0*/  @!P3 BRA `(.L_x_2020) ;  /* 0x000000000004b947 */ /* 0x000fea0003800000 */
[----:B------:R-:W-:Y:S01]  /*12eb0*/  BPT.TRAP 0x1 ;  /* 0x000000040000795c */ /* 0x000fe20000300000 */
.L_x_2020:
[----:B------:R-:W2:Y:S01]  /*12ec0*/  SYNCS.PHASECHK.TRANS64.TRYWAIT P0, [R10+URZ+0x22860], R24 ;  /* 0x022860180a0075a7 */ /* 0x000ea2000800017f */
[----:B------:R-:W-:Y:S04]  /*12ed0*/  BSSY B1, `(.L_x_2021) ;  /* 0x0000002000017945 */ /* 0x000fe80003800000 */
[----:B--2---:R-:W-:Y:S05]  /*12ee0*/  @!P0 BRA `(.L_x_2022) ;  /* 0x0000003000288947 */ /* 0x004fea0003800000 */
.L_x_2112:
[----:B------:R-:W-:Y:S05]  /*12ef0*/  BSYNC B1 ;  /* 0x0000000000017941 */ /* 0x000fea0003800000 */
.L_x_2021:
        /* <DEDUP_REMOVED lines=26> */
[----:B------:R-:W-:-:S03]  /*130a0*/  IMAD R22, R22, 0x2, R17 ;  /* 0x0000000216167824 */ /* 0x000fc600078e0211 */
[----:B------:R-:W4:Y:S04]  /*130b0*/  SHFL.IDX PT, R3, R23, RZ, 0x181f ;  /* 0x00181fff17037589 */ /* 0x000f2800000e0000 */
[----:B------:R-:W-:Y:S04]  /*130c0*/  SHFL.IDX PT, R4, R23, 0x1, 0x181f ;  /* 0x00381f0017047f89 */ /* 0x000fe800000e0000 */
[----:B------:R-:W-:Y:S04]  /*130d0*/  SHFL.IDX PT, R5, R23, 0x3, 0x181f ;  /* 0x00781f0017057f89 */ /* 0x000fe800000e0000 */
[----:B0-2---:R-:W-:Y:S01]  /*130e0*/  SHFL.IDX PT, R24, R23, 0x4, 0x181f ;  /* 0x00981f0017187f89 */ /* 0x005fe200000e0000 */
[----:B---3--:R-:W-:-:S03]  /*130f0*/  IADD3 R2, P0, R14, R0, RZ ;  /* 0x000000000e027210 */ /* 0x008fc60007f1e0ff */
[----:B------:R-:W0:Y:S02]  /*13100*/  SHFL.IDX PT, R14, R21, 0x1, 0x181f ;  /* 0x00381f00150e7f89 */ /* 0x000e2400000e0000 */
[----:B----4-:R-:W-:-:S05]  /*13110*/  IMAD.X R3, RZ, RZ, R3, P0 ;  /* 0x000000ffff037224 */ /* 0x010fca00000e0603 */
[----:B------:R-:W-:Y:S04]  /*13120*/  LDGSTS.E.BYPASS.LTC128B.128 [R22+0x400], desc[UR46][R2.64], !P5 ;  /* 0x0040000002167fae */ /* 0x000fe8000e901d6e */
[----:B------:R-:W-:Y:S04]  /*13130*/  LDGSTS.E.BYPASS.LTC128B.128 [R22+0x3400], desc[UR46][R2.64+0x80], !P4 ;  /* 0x0340008002167fae */ /* 0x000fe8000e101d6e */
[----:B------:R-:W-:Y:S04]  /*13140*/  LDGSTS.E.BYPASS.LTC128B.128 [R22+0x6400], desc[UR46][R2.64+0x100], !P3 ;  /* 0x0640010002167fae */ /* 0x000fe8000d901d6e */
[----:B------:R2:W-:Y:S01]  /*13150*/  LDGSTS.E.BYPASS.LTC128B.128 [R22+0x9400], desc[UR46][R2.64+0x180], !P1 ;  /* 0x0940018002167fae */ /* 0x0005e2000c901d6e */
[----:B0-----:R-:W-:-:S03]  /*13160*/  IADD3 R8, P0, R14, R0, RZ ;  /* 0x000000000e087210 */ /* 0x001fc60007f1e0ff */
[----:B------:R-:W0:Y:S02]  /*13170*/  SHFL.IDX PT, R14, R21, 0x2, 0x181f ;  /* 0x00581f00150e7f89 */ /* 0x000e2400000e0000 */
[----:B------:R-:W-:Y:S02]  /*13180*/  IMAD.X R9, RZ, RZ, R4, P0 ;  /* 0x000000ffff097224 */ /* 0x000fe400000e0604 */
[----:B------:R-:W3:Y:S04]  /*13190*/  SHFL.IDX PT, R4, R23, 0x2, 0x181f ;  /* 0x00581f0017047f89 */ /* 0x000ee800000e0000 */
[----:B------:R4:W-:Y:S04]  /*131a0*/  LDGSTS.E.BYPASS.LTC128B.128 [R22+0xc00], desc[UR46][R8.64], !P5 ;  /* 0x00c0000008167fae */ /* 0x0009e8000e901d6e */
[----:B------:R4:W-:Y:S04]  /*131b0*/  LDGSTS.E.BYPASS.LTC128B.128 [R22+0x3c00], desc[UR46][R8.64+0x80], !P4 ;  /* 0x03c0008008167fae */ /* 0x0009e8000e101d6e */
[----:B------:R4:W-:Y:S04]  /*131c0*/  LDGSTS.E.BYPASS.LTC128B.128 [R22+0x6c00], desc[UR46][R8.64+0x100], !P3 ;  /* 0x06c0010008167fae */ /* 0x0009e8000d901d6e */
[----:B------:R4:W-:Y:S01]  /*131d0*/  LDGSTS.E.BYPASS.LTC128B.128 [R22+0x9c00], desc[UR46][R8.64+0x180], !P1 ;  /* 0x09c0018008167fae */ /* 0x0009e2000c901d6e */
[----:B0-----:R-:W-:-:S03]  /*131e0*/  IADD3 R6, P0, R14, R0, RZ ;  /* 0x000000000e067210 */ /* 0x001fc60007f1e0ff */
[----:B------:R-:W-:Y:S04]  /*131f0*/  SHFL.IDX PT, R23, R23, 0x5, 0x181f ;  /* 0x00b81f0017177f89 */ /* 0x000fe800000e0000 */
[----:B------:R-:W0:Y:S01]  /*13200*/  SHFL.IDX PT, R14, R21, 0x3, 0x181f ;  /* 0x00781f00150e7f89 */ /* 0x000e2200000e0000 */
[----:B---3--:R-:W-:-:S05]  /*13210*/  IMAD.X R7, RZ, RZ, R4, P0 ;  /* 0x000000ffff077224 */ /* 0x008fca00000e0604 */
[----:B------:R4:W-:Y:S04]  /*13220*/  LDGSTS.E.BYPASS.LTC128B.128 [R22+0x1400], desc[UR46][R6.64], !P5 ;  /* 0x0140000006167fae */ /* 0x0009e8000e901d6e */
[----:B------:R4:W-:Y:S04]  /*13230*/  LDGSTS.E.BYPASS.LTC128B.128 [R22+0x4400], desc[UR46][R6.64+0x80], !P4 ;  /* 0x0440008006167fae */ /* 0x0009e8000e101d6e */
[----:B------:R4:W-:Y:S04]  /*13240*/  LDGSTS.E.BYPASS.LTC128B.128 [R22+0x7400], desc[UR46][R6.64+0x100], !P3 ;  /* 0x0740010006167fae */ /* 0x0009e8000d901d6e */
[----:B------:R4:W-:Y:S01]  /*13250*/  LDGSTS.E.BYPASS.LTC128B.128 [R22+0xa400], desc[UR46][R6.64+0x180], !P1 ;  /* 0x0a40018006167fae */ /* 0x0009e2000c901d6e */
[----:B0-----:R-:W-:-:S03]  /*13260*/  IADD3 R4, P0, R14, R0, RZ ;  /* 0x000000000e047210 */ /* 0x001fc60007f1e0ff */
[----:B------:R-:W2:Y:S02]  /*13270*/  SHFL.IDX PT, R14, R21, 0x4, 0x181f ;  /* 0x00981f00150e7f89 */ /* 0x000ea400000e0000 */
[----:B------:R-:W-:-:S05]  /*13280*/  IMAD.X R5, RZ, RZ, R5, P0 ;  /* 0x000000ffff057224 */ /* 0x000fca00000e0605 */
[----:B------:R4:W-:Y:S04]  /*13290*/  LDGSTS.E.BYPASS.LTC128B.128 [R22+0x1c00], desc[UR46][R4.64], !P5 ;  /* 0x01c0000004167fae */ /* 0x0009e8000e901d6e */
[----:B------:R4:W-:Y:S04]  /*132a0*/  LDGSTS.E.BYPASS.LTC128B.128 [R22+0x4c00], desc[UR46][R4.64+0x80], !P4 ;  /* 0x04c0008004167fae */ /* 0x0009e8000e101d6e */
[----:B------:R4:W-:Y:S04]  /*132b0*/  LDGSTS.E.BYPASS.LTC128B.128 [R22+0x7c00], desc[UR46][R4.64+0x100], !P3 ;  /* 0x07c0010004167fae */ /* 0x0009e8000d901d6e */
[----:B------:R4:W-:Y:S01]  /*132c0*/  LDGSTS.E.BYPASS.LTC128B.128 [R22+0xac00], desc[UR46][R4.64+0x180], !P1 ;  /* 0x0ac0018004167fae */ /* 0x0009e2000c901d6e */
[----:B--2---:R-:W-:-:S03]  /*132d0*/  IADD3 R2, P0, R14, R0, RZ ;  /* 0x000000000e027210 */ /* 0x004fc60007f1e0ff */
[----:B------:R4:W0:Y:S02]  /*132e0*/  SHFL.IDX PT, R14, R21, 0x5, 0x181f ;  /* 0x00b81f00150e7f89 */ /* 0x00082400000e0000 */
[----:B------:R-:W-:-:S05]  /*132f0*/  IMAD.X R3, RZ, RZ, R24, P0 ;  /* 0x000000ffff037224 */ /* 0x000fca00000e0618 */
[----:B------:R4:W-:Y:S04]  /*13300*/  LDGSTS.E.BYPASS.LTC128B.128 [R22+0x2400], desc[UR46][R2.64], !P5 ;  /* 0x0240000002167fae */ /* 0x0009e8000e901d6e */
[----:B------:R4:W-:Y:S04]  /*13310*/  LDGSTS.E.BYPASS.LTC128B.128 [R22+0x5400], desc[UR46][R2.64+0x80], !P4 ;  /* 0x0540008002167fae */ /* 0x0009e8000e101d6e */
[----:B------:R4:W-:Y:S04]  /*13320*/  LDGSTS.E.BYPASS.LTC128B.128 [R22+0x8400], desc[UR46][R2.64+0x100], !P3 ;  /* 0x0840010002167fae */ /* 0x0009e8000d901d6e */
[----:B------:R4:W-:Y:S02]  /*13330*/  LDGSTS.E.BYPASS.LTC128B.128 [R22+0xb400], desc[UR46][R2.64+0x180], !P1 ;  /* 0x0b40018002167fae */ /* 0x0009e4000c901d6e */
.L_x_2126:
[----:B0---4-:R-:W-:-:S05]  /*13340*/  IADD3 R2, P0, R14, R0, RZ ;  /* 0x000000000e027210 */ /* 0x011fca0007f1e0ff */
        /* <DEDUP_REMOVED lines=10> */
.L_x_2024:
        /* <DEDUP_REMOVED lines=11> */
.L_x_2025:
[----:B------:R0:W-:Y:S01]  /*134a0*/  SYNCS.ARRIVE.TRANS64.A1T0 RZ, [R10+URZ+0x22850], RZ ;  /* 0x022850ff0aff79a7 */ /* 0x0001e2000810003f */
[----:B------:R-:W-:Y:S05]  /*134b0*/  @P2 BRA `(.L_x_2026) ;  /* 0xfffffff0009c2947 */ /* 0x000fea000383ffff */
[----:B------:R-:W-:Y:S05]  /*134c0*/  BSYNC B0 ;  /* 0x0000000000007941 */ /* 0x000fea0003800000 */
.L_x_2013:
[----:B------:R-:W2:Y:S01]  /*134d0*/  S2R R2, SR_TID.X ;  /* 0x0000000000027919 */ /* 0x000ea20000002100 */
[----:B------:R-:W-:Y:S01]  /*134e0*/  VIADD R18, R18, 0x1 ;  /* 0x0000000112127836 */ /* 0x000fe20000000000 */
[----:B------:R-:W-:Y:S04]  /*134f0*/  BSSY B0, `(.L_x_2027) ;  /* 0x0000013000007945 */ /* 0x000fe80003800000 */
[----:B------:R-:W-:-:S04]  /*13500*/  ISETP.NE.AND P0, PT, R18, 0x2, PT ;  /* 0x000000021200780c */ /* 0x000fc80003f05270 */
[----:B------:R-:W-:Y:S02]  /*13510*/  SEL R18, R18, RZ, P0 ;  /* 0x000000ff12127207 */ /* 0x000fe40000000000 */
[----:B------:R-:W-:Y:S02]  /*13520*/  SEL R0, RZ, 0x1, P0 ;  /* 0x00000001ff007807 */ /* 0x000fe40000000000 */
[----:B--2---:R-:W-:-:S04]  /*13530*/  LOP3.LUT R2, R2, 0x7f, RZ, 0xc0, !PT ;  /* 0x0000007f02027812 */ /* 0x004fc800078ec0ff */
[----:B------:R-:W-:-:S13]  /*13540*/  ISETP.NE.AND P0, PT, R2, RZ, PT ;  /* 0x000000ff0200720c */ /* 0x000fda0003f05270 */
[----:B------:R-:W-:Y:S05]  /*13550*/  @P0 BRA `(.L_x_2028) ;  /* 0x0000000000300947 */ /* 0x000fea0003800000 */
[----:B------:R-:W2:Y:S01]  /*13560*/  S2R R7, SR_LANEID ;  /* 0x0000000000077919 */ /* 0x000ea20000000000 */
[----:B------:R-:W-:Y:S01]  /*13570*/  VOTEU.ANY UR4, UPT, PT ;  /* 0x0000000000047886 */ /* 0x000fe200038e0100 */
[----:B------:R-:W3:Y:S01]  /*13580*/  LDC.64 R2, c[0x0][0xc80] ;  /* 0x00032000ff027b82 */ /* 0x000ee20000000a00 */
[----:B------:R-:W2:Y:S08]  /*13590*/  FLO.U32 R4, UR4 ;  /* 0x0000000400047d00 */ /* 0x000eb000080e0000 */
[----:B------:R-:W3:Y:S01]  /*135a0*/  POPC R5, UR4 ;  /* 0x0000000400057d09 */ /* 0x000ee20008000000 */
[----:B--2---:R-:W-:-:S13]  /*135b0*/  ISETP.EQ.U32.AND P1, PT, R4, R7, PT ;  /* 0x000000070400720c */ /* 0x004fda0003f22070 */
[----:B---3--:R-:W2:Y:S01]  /*135c0*/  @P1 ATOMG.E.ADD.STRONG.GPU PT, R3, desc[UR46][R2.64], R5 ;  /* 0x00000005020319a8 */ /* 0x008ea200081ee1ee */
[----:B------:R-:W3:Y:S02]  /*135d0*/  S2R R6, SR_LTMASK ;  /* 0x0000000000067919 */ /* 0x000ee40000003900 */
[----:B---3--:R-:W-:-:S04]  /*135e0*/  LOP3.LUT R6, R6, UR4, RZ, 0xc0, !PT ;  /* 0x0000000406067c12 */ /* 0x008fc8000f8ec0ff */
[----:B------:R-:W3:Y:S01]  /*135f0*/  POPC R31, R6 ;  /* 0x00000006001f7309 */ /* 0x000ee20000000000 */
[----:B--2---:R-:W3:Y:S02]  /*13600*/  SHFL.IDX PT, R4, R3, R4, 0x1f ;  /* 0x00001f0403047589 */ /* 0x004ee400000e0000 */
[----:B---3--:R-:W-:-:S07]  /*13610*/  IADD3 R31, R4, UR50, R31 ;  /* 0x00000032041f7c10 */ /* 0x008fce000fffe01f */
.L_x_2028:
[----:B------:R-:W-:Y:S05]  /*13620*/  BSYNC B0 ;  /* 0x0000000000007941 */ /* 0x000fea0003800000 */
.L_x_2027:
[----:B------:R-:W-:-:S07]  /*13630*/  LOP3.LUT R25, R25, R0, RZ, 0x3c, !PT ;  /* 0x0000000019197212 */ /* 0x000fce00078e3cff */
.L_x_1988:
[----:B------:R-:W-:Y:S05]  /*13640*/  BSYNC B7 ;  /* 0x0000000000077941 */ /* 0x000fea0003800000 */
.L_x_1986:
[----:B------:R-:W-:-:S13]  /*13650*/  LOP3.LUT P1, RZ, R16, 0x200, RZ, 0xc0, !PT ;  /* 0x0000020010ff7812 */ /* 0x000fda000782c0ff */
[----:B------:R-:W-:Y:S05]  /*13660*/  @!P1 BRA `(.L_x_2029) ;  /* 0x0000000000249947 */ /* 0x000fea0003800000 */
[----:B------:R-:W-:Y:S05]  /*13670*/  WARPSYNC.ALL ;  /* 0x0000000000007948 */ /* 0x000fea0003800000 */
[----:B------:R-:W2:Y:S08]  /*13680*/  S2UR UR5, SR_CgaCtaId ;  /* 0x00000000000579c3 */ /* 0x000eb00000008800 */
[----:B------:R-:W-:Y:S06]  /*13690*/  BAR.SYNC.DEFER_BLOCKING 0x5, 0x180 ;  /* 0x0146000000007b1d */ /* 0x000fec0000010000 */
[----:B------:R-:W-:-:S02]  /*136a0*/  UMOV UR4, 0x400 ;  /* 0x0000040000047882 */ /* 0x000fc40000000000 */
[----:B--2---:R-:W-:-:S06]  /*136b0*/  ULEA UR4, UR5, UR4, 0x18 ;  /* 0x0000000405047291 */ /* 0x004fcc000f8ec03f */
[----:B------:R-:W-:-:S05]  /*136c0*/  IMAD.U32 R17, RZ, RZ, UR4 ;  /* 0x00000004ff117e24 */ /* 0x000fca000f8e00ff */
[----:B------:R2:W3:Y:S01]  /*136d0*/  LDS R31, [R17+0x228d0] ;  /* 0x0228d000111f7984 */ /* 0x0004e20000000800 */
[----:B------:R-:W-:Y:S06]  /*136e0*/  BAR.ARV 0x4, 0x180 ;  /* 0x0106000000007b1d */ /* 0x000fec0000002000 */
[----:B------:R-:W-:Y:S05]  /*136f0*/  BRA `(.L_x_2030) ;  /* 0x00000000002c7947 */ /* 0x000fea0003800000 */
.L_x_2029:
[----:B------:R-:W-:-:S03]  /*13700*/  UMOV UR4, 0xffffffff ;  /* 0xffffffff00047882 */ /* 0x000fc60000000000 */
[----:B------:R-:W-:Y:S05]  /*13710*/  BRA.DIV UR4, `(.L_x_2031) ;  /* 0x0000002e04f87947 */ /* 0x000fea000b800000 */
[----:B------:R2:W3:Y:S02]  /*13720*/  SHFL.IDX PT, R14, R31, RZ, 0x1f ;  /* 0x00001fff1f0e7589 */ /* 0x0004e400000e0000 */
.L_x_2129:
[----:B------:R-:W4:Y:S01]  /*13730*/  @!P0 S2R R3, SR_CgaCtaId ;  /* 0x0000000000038919 */ /* 0x000f220000008800 */
[----:B------:R-:W-:Y:S05]  /*13740*/  WARPSYNC.ALL ;  /* 0x0000000000007948 */ /* 0x000fea0003800000 */
[----:B------:R-:W-:Y:S01]  /*13750*/  BAR.SYNC.DEFER_BLOCKING 0x4, 0x180 ;  /* 0x0106000000007b1d */ /* 0x000fe20000010000 */
[----:B------:R-:W-:-:S04]  /*13760*/  @!P0 MOV R0, 0x400 ;  /* 0x0000040000008802 */ /* 0x000fc80000000f00 */
[----:B----4-:R-:W-:-:S05]  /*13770*/  @!P0 LEA R17, R3, R0, 0x18 ;  /* 0x0000000003118211 */ /* 0x010fca00078ec0ff */
[----:B------:R2:W-:Y:S02]  /*13780*/  @!P0 STS [R17+0x228d0], R31 ;  /* 0x0228d01f11008388 */ /* 0x0005e40000000800 */
[----:B--23--:R-:W-:Y:S01]  /*13790*/  IMAD.MOV.U32 R31, RZ, RZ, R14 ;  /* 0x000000ffff1f7224 */ /* 0x00cfe200078e000e */
[----:B------:R-:W-:Y:S06]  /*137a0*/  BAR.ARV 0x5, 0x180 ;  /* 0x0146000000007b1d */ /* 0x000fec0000002000 */
.L_x_2030:
[----:B------:R-:W-:Y:S02]  /*137b0*/  ULDC UR4, c[0x0][0xc38] ;  /* 0x00030e0000047ab9 */ /* 0x000fe40000000800 */
[----:B---3--:R-:W-:-:S13]  /*137c0*/  ISETP.GE.AND P0, PT, R31, UR4, PT ;  /* 0x000000041f007c0c */ /* 0x008fda000bf06270 */
[----:B------:R-:W-:Y:S05]  /*137d0*/  @!P0 BRA `(.L_x_2032) ;  /* 0xffffffc400b48947 */ /* 0x000fea000383ffff */
.L_x_1977:
[----:B------:R-:W3:Y:S01]  /*137e0*/  LDL.LU R0, [R1] ;  /* 0x0000000001007983 */ /* 0x000ee20000300800 */
[----:B------:R-:W-:Y:S01]  /*137f0*/  BSSY B0, `(.L_x_2033) ;  /* 0x000000b000007945 */ /* 0x000fe20003800000 */
[----:B------:R-:W4:Y:S01]  /*13800*/  S2R R5, SR_CgaCtaId ;  /* 0x0000000000057919 */ /* 0x000f220000008800 */
[----:B---3--:R-:W-:-:S05]  /*13810*/  VIADD R0, R0, 0x1 ;  /* 0x0000000100007836 */ /* 0x008fca0000000000 */
[----:B------:R-:W-:-:S04]  /*13820*/  LEA.HI R2, R0, R0, RZ, 0x1 ;  /* 0x0000000000027211 */ /* 0x000fc800078f08ff */
[----:B------:R-:W-:Y:S02]  /*13830*/  LOP3.LUT R3, R2, 0xfffffffe, RZ, 0xc0, !PT ;  /* 0xfffffffe02037812 */ /* 0x000fe400078ec0ff */
[----:B------:R-:W-:-:S03]  /*13840*/  MOV R2, 0x400 ;  /* 0x0000040000027802 */ /* 0x000fc60000000f00 */
[----:B------:R-:W-:Y:S01]  /*13850*/  IMAD.IADD R0, R0, 0x1, -R3 ;  /* 0x0000000100007824 */ /* 0x000fe200078e0a03 */
[----:B----4-:R-:W-:-:S04]  /*13860*/  LEA R5, R5, R2, 0x18 ;  /* 0x0000000205057211 */ /* 0x010fc800078ec0ff */
[----:B------:R-:W-:-:S04]  /*13870*/  SHF.L.U32 R0, R0, 0x1f, RZ ;  /* 0x0000001f00007819 */ /* 0x000fc800000006ff */
[----:B------:R-:W3:Y:S02]  /*13880*/  SYNCS.PHASECHK.TRANS64.TRYWAIT P0, [R5+URZ+0x22820], R0 ;  /* 0x02282000050075a7 */ /* 0x000ee4000800017f */
[----:B---3--:R-:W-:Y:S05]  /*13890*/  @!P0 BRA `(.L_x_2034) ;  /* 0x0000002c00c08947 */ /* 0x008fea0003800000 */
.L_x_2130:
[----:B------:R-:W-:Y:S05]  /*138a0*/  BSYNC B0 ;  /* 0x0000000000007941 */ /* 0x000fea0003800000 */
.L_x_2033:
[----:B------:R-:W-:-:S03]  /*138b0*/  UMOV UR4, 0xffffffff ;  /* 0xffffffff00047882 */ /* 0x000fc60000000000 */
[----:B------:R-:W-:Y:S05]  /*138c0*/  BRA.DIV UR4, `(.L_x_2035) ;  /* 0x0000002e04c87947 */ /* 0x000fea000b800000 */
[----:B---3--:R-:W3:Y:S02]  /*138d0*/  S2R R0, SR_TID.X ;  /* 0x0000000000007919 */ /* 0x008ee40000002100 */
[----:B---3--:R-:W-:-:S04]  /*138e0*/  SHF.R.U32.HI R0, RZ, 0x5, R0 ;  /* 0x00000005ff007819 */ /* 0x008fc80000011600 */
[----:B------:R-:W-:-:S05]  /*138f0*/  LOP3.LUT R0, R0, 0x3, RZ, 0xc0, !PT ;  /* 0x0000000300007812 */ /* 0x000fca00078ec0ff */
[----:B------:R3:W4:Y:S02]  /*13900*/  SHFL.IDX PT, R14, R0, RZ, 0x1f ;  /* 0x00001fff000e7589 */ /* 0x00072400000e0000 */
.L_x_2133:
[----:B----4-:R-:W-:Y:S01]  /*13910*/  ISETP.NE.AND P0, PT, R14, RZ, PT ;  /* 0x000000ff0e00720c */ /* 0x010fe20003f05270 */
[----:B------:R-:W-:-:S12]  /*13920*/  BSSY B0, `(.L_x_2036) ;  /* 0x0000024000007945 */ /* 0x000fd80003800000 */
[----:B------:R-:W-:Y:S05]  /*13930*/  @P0 BRA `(.L_x_2037) ;  /* 0x0000000000880947 */ /* 0x000fea0003800000 */
[----:B------:R-:W-:-:S03]  /*13940*/  UMOV UR4, 0xffffffff ;  /* 0xffffffff00047882 */ /* 0x000fc60000000000 */
[----:B------:R-:W-:Y:S05]  /*13950*/  BRA.DIV UR4, `(.L_x_2038) ;  /* 0x0000002e04d87947 */ /* 0x000fea000b800000 */
[----:B------:R-:W-:-:S13]  /*13960*/  ELECT P6, URZ, PT ;  /* 0x00000000003f782f */ /* 0x000fda00038c0000 */
.L_x_2136:
[----:B------:R-:W-:Y:S05]  /*13970*/  @!P6 BRA `(.L_x_2037) ;  /* 0x000000000078e947 */ /* 0x000fea0003800000 */
[----:B------:R-:W-:-:S06]  /*13980*/  ULOP3.LUT UR4, UR39, 0x2, URZ, 0xfc, !UPT ;  /* 0x0000000227047892 */ /* 0x000fcc000f8efc3f */
[----:B---3--:R-:W-:-:S05]  /*13990*/  IMAD.U32 R0, RZ, RZ, UR4 ;  /* 0x00000004ff007e24 */ /* 0x008fca000f8e00ff */
[----:B------:R-:W-:-:S13]  /*139a0*/  ISETP.NE.AND P0, PT, R0, 0x3, PT ;  /* 0x000000030000780c */ /* 0x000fda0003f05270 */
[----:B------:R-:W-:Y:S05]  /*139b0*/  @!P0 BRA `(.L_x_2039) ;  /* 0x0000000000048947 */ /* 0x000fea0003800000 */
[----:B------:R-:W-:Y:S01]  /*139c0*/  BPT.TRAP 0x1 ;  /* 0x000000040000795c */ /* 0x000fe20000300000 */
.L_x_2039:
[C---:B------:R-:W-:Y:S01]  /*139d0*/  IMAD R3, R18.reuse, 0x8, R5 ;  /* 0x0000000812037824 */ /* 0x040fe200078e0205 */
[----:B------:R-:W-:Y:S01]  /*139e0*/  SHF.L.U32 R2, R25, 0x1f, RZ ;  /* 0x0000001f19027819 */ /* 0x000fe200000006ff */
[----:B------:R-:W-:-:S03]  /*139f0*/  VIADD R18, R18, 0x1 ;  /* 0x0000000112127836 */ /* 0x000fc60000000000 */
[----:B------:R-:W3:Y:S02]  /*13a00*/  SYNCS.PHASECHK.TRANS64.TRYWAIT P1, [R3+URZ+0x22840], R2 ;  /* 0x02284002030075a7 */ /* 0x000ee4000802017f */
[----:B------:R-:W-:-:S04]  /*13a10*/  ISETP.NE.AND P2, PT, R18, 0x2, PT ;  /* 0x000000021200780c */ /* 0x000fc80003f45270 */
[----:B------:R-:W-:Y:S01]  /*13a20*/  SEL R0, RZ, 0x1, P2 ;  /* 0x00000001ff007807 */ /* 0x000fe20001000000 */
[----:B---3--:R-:W-:Y:S08]  /*13a30*/  @!P1 BRA `(.L_x_2040) ;  /* 0x0000002c00c09947 */ /* 0x008ff00003800000 */
.L_x_2137:
[----:B------:R-:W-:Y:S02]  /*13a40*/  SEL R18, R18, RZ, P2 ;  /* 0x000000ff12127207 */ /* 0x000fe40001000000 */
[----:B------:R-:W-:Y:S01]  /*13a50*/  LOP3.LUT R0, R25, R0, RZ, 0x3c, !PT ;  /* 0x0000000019007212 */ /* 0x000fe200078e3cff */
[----:B------:R-:W-:Y:S06]  /*13a60*/  @!P0 BRA `(.L_x_2041) ;  /* 0x0000000000048947 */ /* 0x000fec0003800000 */
[----:B------:R-:W-:Y:S01]  /*13a70*/  BPT.TRAP 0x1 ;  /* 0x000000040000795c */ /* 0x000fe20000300000 */
.L_x_2041:
[----:B------:R-:W-:Y:S01]  /*13a80*/  IMAD R5, R18, 0x8, R5 ;  /* 0x0000000812057824 */ /* 0x000fe200078e0205 */
[----:B------:R-:W-:-:S04]  /*13a90*/  SHF.L.U32 R0, R0, 0x1f, RZ ;  /* 0x0000001f00007819 */ /* 0x000fc800000006ff */
[----:B------:R-:W4:Y:S02]  /*13aa0*/  SYNCS.PHASECHK.TRANS64.TRYWAIT P1, [R5+URZ+0x22840], R0 ;  /* 0x02284000050075a7 */ /* 0x000f24000802017f */
[----:B----4-:R-:W-:Y:S05]  /*13ab0*/  @!P1 BRA `(.L_x_2042) ;  /* 0x0000002c00b49947 */ /* 0x010fea0003800000 */
.L_x_2138:
[----:B------:R-:W-:Y:S05]  /*13ac0*/  @!P0 BRA `(.L_x_2043) ;  /* 0x0000000000048947 */ /* 0x000fea0003800000 */
[----:B------:R-:W-:Y:S01]  /*13ad0*/  BPT.TRAP 0x1 ;  /* 0x000000040000795c */ /* 0x000fe20000300000 */
.L_x_2043:
[----:B------:R-:W0:Y:S02]  /*13ae0*/  SYNCS.PHASECHK.TRANS64.TRYWAIT P1, [R3+URZ+0x22860], R2 ;  /* 0x02286002030075a7 */ /* 0x000e24000802017f */
[----:B0-----:R-:W-:Y:S05]  /*13af0*/  @!P1 BRA `(.L_x_2044) ;  /* 0x0000002c00b89947 */ /* 0x001fea0003800000 */
.L_x_2139:
[----:B------:R-:W-:Y:S05]  /*13b00*/  @!P0 BRA `(.L_x_2045) ;  /* 0x0000000000048947 */ /* 0x000fea0003800000 */
[----:B------:R-:W-:Y:S01]  /*13b10*/  BPT.TRAP 0x1 ;  /* 0x000000040000795c */ /* 0x000fe20000300000 */
.L_x_2045:
[----:B------:R0:W0:Y:S02]  /*13b20*/  SYNCS.PHASECHK.TRANS64.TRYWAIT P0, [R5+URZ+0x22860], R0 ;  /* 0x02286000050075a7 */ /* 0x000024000800017f */
[----:B0-----:R-:W-:Y:S05]  /*13b30*/  @!P0 NANOSLEEP.SYNCS 0x989680 ;  /* 0x009896800000895d */ /* 0x001fea0003900000 */
[----:B------:R-:W0:Y:S02]  /*13b40*/  @!P0 SYNCS.PHASECHK.TRANS64 P0, [R5+URZ+0x22860], R0 ;  /* 0x02286000050085a7 */ /* 0x000e24000800007f */
[----:B0-----:R-:W-:Y:S05]  /*13b50*/  @!P0 BRA `(.L_x_2045) ;  /* 0xfffffffc00f08947 */ /* 0x001fea000383ffff */
.L_x_2037:
[----:B------:R-:W-:Y:S05]  /*13b60*/  BSYNC B0 ;  /* 0x0000000000007941 */ /* 0x000fea0003800000 */
.L_x_2036:
[----:B------:R-:W-:Y:S05]  /*13b70*/  EXIT ;  /* 0x000000000000794d */ /* 0x000fea0003800000 */
.L_x_1882:
[----:B0-----:R0:W1:Y:S02]  /*13b80*/  SYNCS.PHASECHK.TRANS64.TRYWAIT P0, [R7+URZ+0x22800], R0 ;  /* 0x02280000070075a7 */ /* 0x001064000800017f */
[----:B-1----:R-:W-:Y:S05]  /*13b90*/  @!P0 NANOSLEEP.SYNCS 0x989680 ;  /* 0x009896800000895d */ /* 0x002fea0003900000 */
[----:B------:R-:W1:Y:S02]  /*13ba0*/  @!P0 SYNCS.PHASECHK.TRANS64 P0, [R7+URZ+0x22800], R0 ;  /* 0x02280000070085a7 */ /* 0x000e64000800007f */
[----:B-1----:R-:W-:Y:S05]  /*13bb0*/  @!P0 BRA `(.L_x_1882) ;  /* 0xfffffffc00f08947 */ /* 0x002fea000383ffff */
[----:B------:R-:W-:Y:S05]  /*13bc0*/  BRA `(.L_x_2046) ;  /* 0xfffffee000147947 */ /* 0x000fea000383ffff */
.L_x_1886:
[----:B-1----:R-:W-:-:S04]  /*13bd0*/  IMAD.U32 R0, RZ, RZ, UR24 ;  /* 0x00000018ff007e24 */ /* 0x002fc8000f8e00ff */
[----:B------:R1:W2:Y:S03]  /*13be0*/  SYNCS.PHASECHK.TRANS64.TRYWAIT P1, [R0+URZ+0x22830], R9 ;  /* 0x02283009000075a7 */ /* 0x0002a6000802017f */
[----:B--2---:R-:W-:Y:S05]  /*13bf0*/  @!P1 NANOSLEEP.SYNCS 0x989680 ;  /* 0x009896800000995d */ /* 0x004fea0003900000 */
[----:B------:R-:W2:Y:S02]  /*13c00*/  @!P1 SYNCS.PHASECHK.TRANS64 P1, [R0+URZ+0x22830], R9 ;  /* 0x02283009000095a7 */ /* 0x000ea4000802007f */
[----:B--2---:R-:W-:Y:S05]  /*13c10*/  @!P1 BRA `(.L_x_1886) ;  /* 0xfffffffc00ec9947 */ /* 0x004fea000383ffff */
[----:B------:R-:W-:Y:S05]  /*13c20*/  BRA `(.L_x_1885) ;  /* 0xfffffee0003c7947 */ /* 0x000fea000383ffff */
.L_x_1899:
[----:B---3--:R-:W-:-:S04]  /*13c30*/  IMAD.U32 R10, RZ, RZ, UR24 ;  /* 0x00000018ff0a7e24 */ /* 0x008fc8000f8e00ff */
[----:B------:R3:W4:Y:S03]  /*13c40*/  SYNCS.PHASECHK.TRANS64.TRYWAIT P1, [R10+URZ+0x22850], R9 ;  /* 0x022850090a0075a7 */ /* 0x000726000802017f */
[----:B----4-:R-:W-:Y:S05]  /*13c50*/  @!P1 NANOSLEEP.SYNCS 0x989680 ;  /* 0x009896800000995d */ /* 0x010fea0003900000 */
[----:B------:R-:W4:Y:S02]  /*13c60*/  @!P1 SYNCS.PHASECHK.TRANS64 P1, [R10+URZ+0x22850], R9 ;  /* 0x022850090a0095a7 */ /* 0x000f24000802007f */
[----:B----4-:R-:W-:Y:S05]  /*13c70*/  @!P1 BRA `(.L_x_1899) ;  /* 0xfffffffc00ec9947 */ /* 0x010fea000383ffff */
[----:B------:R-:W-:Y:S05]  /*13c80*/  BRA `(.L_x_1898) ;  /* 0xffffff0000ec7947 */ /* 0x000fea000383ffff */
.L_x_1908:
[----:B-1----:R-:W-:-:S04]  /*13c90*/  IMAD.U32 R3, RZ, RZ, UR25 ;  /* 0x00000019ff037e24 */ /* 0x002fc8000f8e00ff */
[----:B------:R1:W2:Y:S03]  /*13ca0*/  SYNCS.PHASECHK.TRANS64.TRYWAIT P1, [R3+URZ+0x22830], R8 ;  /* 0x02283008030075a7 */ /* 0x0002a6000802017f */
[----:B--2---:R-:W-:Y:S05]  /*13cb0*/  @!P1 NANOSLEEP.SYNCS 0x989680 ;  /* 0x009896800000995d */ /* 0x004fea0003900000 */
[----:B------:R-:W2:Y:S02]  /*13cc0*/  @!P1 SYNCS.PHASECHK.TRANS64 P1, [R3+URZ+0x22830], R8 ;  /* 0x02283008030095a7 */ /* 0x000ea4000802007f */
[----:B--2---:R-:W-:Y:S05]  /*13cd0*/  @!P1 BRA `(.L_x_1908) ;  /* 0xfffffffc00ec9947 */ /* 0x004fea000383ffff */
[----:B------:R-:W-:Y:S05]  /*13ce0*/  BRA `(.L_x_1907) ;  /* 0xffffff0800987947 */ /* 0x000fea000383ffff */
.L_x_1921:
[----:B--2---:R-:W-:-:S04]  /*13cf0*/  IMAD.U32 R11, RZ, RZ, UR25 ;  /* 0x00000019ff0b7e24 */ /* 0x004fc8000f8e00ff */
[----:B------:R2:W3:Y:S03]  /*13d00*/  SYNCS.PHASECHK.TRANS64.TRYWAIT P1, [R11+URZ+0x22850], R8 ;  /* 0x022850080b0075a7 */ /* 0x0004e6000802017f */
[----:B---3--:R-:W-:Y:S05]  /*13d10*/  @!P1 NANOSLEEP.SYNCS 0x989680 ;  /* 0x009896800000995d */ /* 0x008fea0003900000 */
[----:B------:R-:W3:Y:S02]  /*13d20*/  @!P1 SYNCS.PHASECHK.TRANS64 P1, [R11+URZ+0x22850], R8 ;  /* 0x022850080b0095a7 */ /* 0x000ee4000802007f */
[----:B---3--:R-:W-:Y:S05]  /*13d30*/  @!P1 BRA `(.L_x_1921) ;  /* 0xfffffffc00ec9947 */ /* 0x008fea000383ffff */
[----:B------:R-:W-:Y:S05]  /*13d40*/  BRA `(.L_x_1920) ;  /* 0xffffff3400647947 */ /* 0x000fea000383ffff */
.L_x_1931:
[----:B-1----:R-:W-:-:S04]  /*13d50*/  IMAD.U32 R3, RZ, RZ, UR25 ;  /* 0x00000019ff037e24 */ /* 0x002fc8000f8e00ff */
[----:B------:R1:W2:Y:S03]  /*13d60*/  SYNCS.PHASECHK.TRANS64.TRYWAIT P2, [R3+URZ+0x22830], R6 ;  /* 0x02283006030075a7 */ /* 0x0002a6000804017f */
[----:B--2---:R-:W-:Y:S05]  /*13d70*/  @!P2 NANOSLEEP.SYNCS 0x989680 ;  /* 0x009896800000a95d */ /* 0x004fea0003900000 */
[----:B------:R-:W2:Y:S02]  /*13d80*/  @!P2 SYNCS.PHASECHK.TRANS64 P2, [R3+URZ+0x22830], R6 ;  /* 0x022830060300a5a7 */ /* 0x000ea4000804007f */
[----:B--2---:R-:W-:Y:S05]  /*13d90*/  @!P2 BRA `(.L_x_1931) ;  /* 0xfffffffc00eca947 */ /* 0x004fea000383ffff */
[----:B------:R-:W-:Y:S05]  /*13da0*/  BRA `(.L_x_1930) ;  /* 0xffffff3c00107947 */ /* 0x000fea000383ffff */
.L_x_1936:
[----:B---3--:R-:W-:-:S04]  /*13db0*/  IMAD.U32 R9, RZ, RZ, UR25 ;  /* 0x00000019ff097e24 */ /* 0x008fc8000f8e00ff */
[----:B------:R3:W4:Y:S03]  /*13dc0*/  SYNCS.PHASECHK.TRANS64.TRYWAIT P2, [R9+URZ+0x22850], R6 ;  /* 0x02285006090075a7 */ /* 0x000726000804017f */
[----:B----4-:R-:W-:Y:S05]  /*13dd0*/  @!P2 NANOSLEEP.SYNCS 0x989680 ;  /* 0x009896800000a95d */ /* 0x010fea0003900000 */
[----:B------:R-:W4:Y:S02]  /*13de0*/  @!P2 SYNCS.PHASECHK.TRANS64 P2, [R9+URZ+0x22850], R6 ;  /* 0x022850060900a5a7 */ /* 0x000f24000804007f */
[----:B----4-:R-:W-:Y:S05]  /*13df0*/  @!P2 BRA `(.L_x_1936) ;  /* 0xfffffffc00eca947 */ /* 0x010fea000383ffff */
[----:B------:R-:W-:Y:S05]  /*13e00*/  BRA `(.L_x_1935) ;  /* 0xffffff5400307947 */ /* 0x000fea000383ffff */
.L_x_1943:
[----:B-1----:R-:W-:-:S04]  /*13e10*/  IMAD.U32 R3, RZ, RZ, UR24 ;  /* 0x00000018ff037e24 */ /* 0x002fc8000f8e00ff */
[----:B------:R1:W2:Y:S03]  /*13e20*/  SYNCS.PHASECHK.TRANS64.TRYWAIT P1, [R3+URZ+0x22830], R6 ;  /* 0x02283006030075a7 */ /* 0x0002a6000802017f */
[----:B--2---:R-:W-:Y:S05]  /*13e30*/  @!P1 NANOSLEEP.SYNCS 0x989680 ;  /* 0x009896800000995d */ /* 0x004fea0003900000 */
[----:B------:R-:W2:Y:S02]  /*13e40*/  @!P1 SYNCS.PHASECHK.TRANS64 P1, [R3+URZ+0x22830], R6 ;  /* 0x02283006030095a7 */ /* 0x000ea4000802007f */
[----:B--2---:R-:W-:Y:S05]  /*13e50*/  @!P1 BRA `(.L_x_1943) ;  /* 0xfffffffc00ec9947 */ /* 0x004fea000383ffff */
[----:B------:R-:W-:Y:S05]  /*13e60*/  BRA `(.L_x_1942) ;  /* 0xffffff5800407947 */ /* 0x000fea000383ffff */
.L_x_1956:
[----:B--2---:R-:W-:-:S04]  /*13e70*/  IMAD.U32 R9, RZ, RZ, UR24 ;  /* 0x00000018ff097e24 */ /* 0x004fc8000f8e00ff */
[----:B------:R2:W3:Y:S03]  /*13e80*/  SYNCS.PHASECHK.TRANS64.TRYWAIT P1, [R9+URZ+0x22850], R6 ;  /* 0x02285006090075a7 */ /* 0x0004e6000802017f */
[----:B---3--:R-:W-:Y:S05]  /*13e90*/  @!P1 NANOSLEEP.SYNCS 0x989680 ;  /* 0x009896800000995d */ /* 0x008fea0003900000 */
[----:B------:R-:W3:Y:S02]  /*13ea0*/  @!P1 SYNCS.PHASECHK.TRANS64 P1, [R9+URZ+0x22850], R6 ;  /* 0x02285006090095a7 */ /* 0x000ee4000802007f */
[----:B---3--:R-:W-:Y:S05]  /*13eb0*/  @!P1 BRA `(.L_x_1956) ;  /* 0xfffffffc00ec9947 */ /* 0x008fea000383ffff */
[----:B------:R-:W-:Y:S05]  /*13ec0*/  BRA `(.L_x_1955) ;  /* 0xffffff8400087947 */ /* 0x000fea000383ffff */
.L_x_1994:
[----:B------:R-:W2:Y:S01]  /*13ed0*/  S2R R20, SR_TID.X ;  /* 0x0000000000147919 */ /* 0x000ea20000002100 */
[----:B------:R-:W-:Y:S02]  /*13ee0*/  IMAD.MOV.U32 R12, RZ, RZ, RZ ;  /* 0x000000ffff0c7224 */ /* 0x000fe400078e00ff */
[----:B------:R-:W-:Y:S02]  /*13ef0*/  IMAD.MOV.U32 R11, RZ, RZ, 0x1f ;  /* 0x0000001fff0b7424 */ /* 0x000fe400078e00ff */
[----:B------:R-:W-:Y:S01]  /*13f00*/  IMAD.MOV.U32 R15, RZ, RZ, -0x1 ;  /* 0xffffffffff0f7424 */ /* 0x000fe200078e00ff */
[----:B--2---:R-:W-:-:S04]  /*13f10*/  SHF.R.U32.HI R20, RZ, 0x5, R20 ;  /* 0x00000005ff147819 */ /* 0x004fc80000011614 */
[----:B------:R-:W-:-:S05]  /*13f20*/  LOP3.LUT R20, R20, 0x3, RZ, 0xc0, !PT ;  /* 0x0000000314147812 */ /* 0x000fca00078ec0ff */
[----:B------:R-:W-:-:S07]  /*13f30*/  IMAD.MOV.U32 R13, RZ, RZ, R20 ;  /* 0x000000ffff0d7224 */ /* 0x000fce00078e0014 */
[----:B01---5:R-:W-:Y:S05]  /*13f40*/  WARPSYNC.COLLECTIVE R15, `(.L_x_2047) ;  /* 0x000000000f087348 */ /* 0x023fea0003c00000 */
[----:B------:R2:W3:Y:S02]  /*13f50*/  SHFL.IDX P6, R14, R13, R12, R11 ;  /* 0x0000000c0d0e7389 */ /* 0x0004e400000c000b */
[----:B0123-5:R-:W-:Y:S01]  /*13f60*/  ENDCOLLECTIVE ;  /* 0x000000000000791b */ /* 0x02ffe20003800000 */
.L_x_2047:
[----:B------:R-:W-:Y:S05]  /*13f70*/  BRA `(.L_x_2048) ;  /* 0xffffffcc00387947 */ /* 0x000fea000383ffff */
.L_x_1997:
[----:B0-----:R0:W1:Y:S02]  /*13f80*/  SYNCS.PHASECHK.TRANS64.TRYWAIT P0, [R22+URZ+0x22840], R3 ;  /* 0x02284003160075a7 */ /* 0x001064000800017f */
[----:B-1----:R-:W-:Y:S05]  /*13f90*/  @!P0 NANOSLEEP.SYNCS 0x989680 ;  /* 0x009896800000895d */ /* 0x002fea0003900000 */
[----:B------:R-:W1:Y:S02]  /*13fa0*/  @!P0 SYNCS.PHASECHK.TRANS64 P0, [R22+URZ+0x22840], R3 ;  /* 0x02284003160085a7 */ /* 0x000e64000800007f */
[----:B-1----:R-:W-:Y:S05]  /*13fb0*/  @!P0 BRA `(.L_x_1997) ;  /* 0xfffffffc00f08947 */ /* 0x002fea000383ffff */
[----:B------:R-:W-:Y:S05]  /*13fc0*/  BRA `(.L_x_2049) ;  /* 0xffffffcc00e07947 */ /* 0x000fea000383ffff */
.L_x_1998:
        /* <DEDUP_REMOVED lines=8> */
.L_x_2051:
[----:B------:R-:W-:Y:S05]  /*14050*/  BSYNC B0 ;  /* 0x0000000000007941 */ /* 0x000fea0003800000 */
.L_x_2050:
        /* <DEDUP_REMOVED lines=9> */
.L_x_2052:
[----:B------:R-:W-:Y:S02]  /*140f0*/  IMAD.MOV.U32 R13, RZ, RZ, R5 ;  /* 0x000000ffff0d7224 */ /* 0x000fe400078e0005 */
[----:B------:R-:W-:Y:S01]  /*14100*/  IMAD.MOV.U32 R12, RZ, RZ, 0x1 ;  /* 0x00000001ff0c7424 */ /* 0x000fe200078e00ff */
[----:B------:R-:W-:-:S05]  /*14110*/  @P0 LEA R14, P1, R8, R14, 0x1 ;  /* 0x0000000e080e0211 */ /* 0x000fca00078208ff */
[----:B------:R-:W-:Y:S02]  /*14120*/  @P0 IMAD.X R3, RZ, RZ, R2, P1 ;  /* 0x000000ffff030224 */ /* 0x000fe400008e0602 */
[----:B------:R-:W-:-:S07]  /*14130*/  @P0 IMAD.MOV.U32 R2, RZ, RZ, R14 ;  /* 0x000000ffff020224 */ /* 0x000fce00078e000e */
[----:B------:R-:W-:Y:S05]  /*14140*/  WARPSYNC.COLLECTIVE R15, `(.L_x_2053) ;  /* 0x000000000f087348 */ /* 0x000fea0003c00000 */
[----:B------:R0:W1:Y:S02]  /*14150*/  SHFL.IDX P6, R14, R13, R12, R11 ;  /* 0x0000000c0d0e7389 */ /* 0x00006400000c000b */
[----:B01----:R-:W-:Y:S01]  /*14160*/  ENDCOLLECTIVE ;  /* 0x000000000000791b */ /* 0x003fe20003800000 */
.L_x_2053:
[----:B------:R-:W-:Y:S01]  /*14170*/  @!PT LDS RZ, [RZ] ;  /* 0x00000000fffff984 */ /* 0x000fe20000000800 */
[----:B------:R-:W-:Y:S01]  /*14180*/  @!PT LDS RZ, [RZ] ;  /* 0x00000000fffff984 */ /* 0x000fe20000000800 */
[----:B------:R-:W-:Y:S01]  /*14190*/  @!PT LDS RZ, [RZ] ;  /* 0x00000000fffff984 */ /* 0x000fe20000000800 */
[----:B------:R0:W-:Y:S01]  /*141a0*/  @P0 LDGSTS.E.BYPASS.LTC128B.128 [R7+0x1c400], desc[UR46][R2.64], !P2 ;  /* 0x1c40000002070fae */ /* 0x0001e2000d101d6e */
[----:B------:R-:W-:Y:S01]  /*141b0*/  ISETP.GE.AND P0, PT, R23, 0x11, PT ;  /* 0x000000111700780c */ /* 0x000fe20003f06270 */
[----:B------:R-:W-:-:S12]  /*141c0*/  IMAD.MOV.U32 R13, RZ, RZ, R4 ;  /* 0x000000ffff0d7224 */ /* 0x000fd800078e0004 */
[----:B------:R-:W-:Y:S02]  /*141d0*/  @P0 IMAD R9, R0, 0x2, R17 ;  /* 0x0000000200090824 */ /* 0x000fe400078e0211 */
[----:B0-----:R-:W-:-:S07]  /*141e0*/  IMAD.MOV.U32 R6, RZ, RZ, R14 ;  /* 0x000000ffff067224 */ /* 0x001fce00078e000e */
[----:B------:R-:W-:Y:S05]  /*141f0*/  WARPSYNC.COLLECTIVE R15, `(.L_x_2054) ;  /* 0x000000000f087348 */ /* 0x000fea0003c00000 */
[----:B------:R0:W1:Y:S02]  /*14200*/  SHFL.IDX P6, R14, R13, R12, R11 ;  /* 0x0000000c0d0e7389 */ /* 0x00006400000c000b */
[----:B01----:R-:W-:Y:S01]  /*14210*/  ENDCOLLECTIVE ;  /* 0x000000000000791b */ /* 0x003fe20003800000 */
.L_x_2054:
[----:B------:R-:W-:Y:S02]  /*14220*/  IMAD.MOV.U32 R13, RZ, RZ, R5 ;  /* 0x000000ffff0d7224 */ /* 0x000fe400078e0005 */
[----:B------:R-:W-:Y:S01]  /*14230*/  IMAD.MOV.U32 R12, RZ, RZ, 0x2 ;  /* 0x00000002ff0c7424 */ /* 0x000fe200078e00ff */
[----:B------:R-:W-:-:S13]  /*14240*/  @P0 LEA R2, P1, R8, R14, 0x1 ;  /* 0x0000000e08020211 */ /* 0x000fda00078208ff */
[----:B------:R-:W-:Y:S05]  /*14250*/  WARPSYNC.COLLECTIVE R15, `(.L_x_2055) ;  /* 0x000000000f087348 */ /* 0x000fea0003c00000 */
[----:B------:R0:W1:Y:S02]  /*14260*/  SHFL.IDX P6, R14, R13, R12, R11 ;  /* 0x0000000c0d0e7389 */ /* 0x00006400000c000b */
[----:B01----:R-:W-:Y:S01]  /*14270*/  ENDCOLLECTIVE ;  /* 0x000000000000791b */ /* 0x003fe20003800000 */
.L_x_2055:
[----:B------:R-:W-:-:S05]  /*14280*/  @P0 IMAD.X R3, RZ, RZ, R6, P1 ;  /* 0x000000ffff030224 */ /* 0x000fca00008e0606 */
        /* <DEDUP_REMOVED lines=11> */
.L_x_2056:
[----:B------:R-:W-:Y:S02]  /*14340*/  IMAD.MOV.U32 R13, RZ, RZ, R5 ;  /* 0x000000ffff0d7224 */ /* 0x000fe400078e0005 */
[----:B------:R-:W-:Y:S01]  /*14350*/  IMAD.MOV.U32 R12, RZ, RZ, 0x3 ;  /* 0x00000003ff0c7424 */ /* 0x000fe200078e00ff */
[----:B------:R-:W-:-:S13]  /*14360*/  @P0 LEA R2, P1, R8, R14, 0x1 ;  /* 0x0000000e08020211 */ /* 0x000fda00078208ff */
[----:B------:R-:W-:Y:S05]  /*14370*/  WARPSYNC.COLLECTIVE R15, `(.L_x_2057) ;  /* 0x000000000f087348 */ /* 0x000fea0003c00000 */
[----:B------:R0:W1:Y:S02]  /*14380*/  SHFL.IDX P6, R14, R13, R12, R11 ;  /* 0x0000000c0d0e7389 */ /* 0x00006400000c000b */
[----:B01----:R-:W-:Y:S01]  /*14390*/  ENDCOLLECTIVE ;  /* 0x000000000000791b */ /* 0x003fe20003800000 */
.L_x_2057:
        /* <DEDUP_REMOVED lines=12> */
.L_x_2058:
[----:B------:R-:W-:Y:S02]  /*14460*/  IMAD.MOV.U32 R13, RZ, RZ, R5 ;  /* 0x000000ffff0d7224 */ /* 0x000fe400078e0005 */
[----:B------:R-:W-:Y:S01]  /*14470*/  IMAD.MOV.U32 R12, RZ, RZ, 0x4 ;  /* 0x00000004ff0c7424 */ /* 0x000fe200078e00ff */
[----:B------:R-:W-:-:S13]  /*14480*/  @P0 LEA R2, P1, R8, R14, 0x1 ;  /* 0x0000000e08020211 */ /* 0x000fda00078208ff */
[----:B------:R-:W-:Y:S05]  /*14490*/  WARPSYNC.COLLECTIVE R15, `(.L_x_2059) ;  /* 0x000000000f087348 */ /* 0x000fea0003c00000 */
[----:B------:R0:W1:Y:S02]  /*144a0*/  SHFL.IDX P6, R14, R13, R12, R11 ;  /* 0x0000000c0d0e7389 */ /* 0x00006400000c000b */
[----:B01----:R-:W-:Y:S01]  /*144b0*/  ENDCOLLECTIVE ;  /* 0x000000000000791b */ /* 0x003fe20003800000 */
.L_x_2059:
        /* <DEDUP_REMOVED lines=12> */
.L_x_2060:
[----:B------:R-:W-:Y:S02]  /*14580*/  IMAD.MOV.U32 R13, RZ, RZ, R5 ;  /* 0x000000ffff0d7224 */ /* 0x000fe400078e0005 */
[----:B------:R-:W-:Y:S01]  /*14590*/  IMAD.MOV.U32 R12, RZ, RZ, 0x5 ;  /* 0x00000005ff0c7424 */ /* 0x000fe200078e00ff */
[----:B------:R-:W-:-:S13]  /*145a0*/  @P0 LEA R2, P1, R8, R14, 0x1 ;  /* 0x0000000e08020211 */ /* 0x000fda00078208ff */
[----:B------:R-:W-:Y:S05]  /*145b0*/  WARPSYNC.COLLECTIVE R15, `(.L_x_2061) ;  /* 0x000000000f087348 */ /* 0x000fea0003c00000 */
[----:B------:R0:W1:Y:S02]  /*145c0*/  SHFL.IDX P6, R14, R13, R12, R11 ;  /* 0x0000000c0d0e7389 */ /* 0x00006400000c000b */
[----:B01----:R-:W-:Y:S01]  /*145d0*/  ENDCOLLECTIVE ;  /* 0x000000000000791b */ /* 0x003fe20003800000 */
.L_x_2061:
[----:B------:R-:W-:-:S05]  /*145e0*/  @P0 IMAD.X R3, RZ, RZ, R6, P1 ;  /* 0x000000ffff030224 */ /* 0x000fca00008e0606 */
[----:B------:R-:W-:Y:S01]  /*145f0*/  @!PT LDS RZ, [RZ] ;  /* 0x00000000fffff984 */ /* 0x000fe20000000800 */
[----:B------:R-:W-:Y:S01]  /*14600*/  @!PT LDS RZ, [RZ] ;  /* 0x00000000fffff984 */ /* 0x000fe20000000800 */
[----:B------:R-:W-:Y:S01]  /*14610*/  @!PT LDS RZ, [RZ] ;  /* 0x00000000fffff984 */ /* 0x000fe20000000800 */
[----:B------:R0:W-:Y:S01]  /*14620*/  @P0 LDGSTS.E.BYPASS.LTC128B.128 [R7+0x1e400], desc[UR46][R2.64], !P2 ;  /* 0x1e40000002070fae */ /* 0x0001e2000d101d6e */
[----:B------:R-:W-:Y:S02]  /*14630*/  IMAD.MOV.U32 R13, RZ, RZ, R4 ;  /* 0x000000ffff0d7224 */ /* 0x000fe400078e0004 */
[----:B------:R-:W-:-:S07]  /*14640*/  IMAD.MOV.U32 R5, RZ, RZ, R14 ;  /* 0x000000ffff057224 */ /* 0x000fce00078e000e */
[----:B0-----:R-:W-:Y:S05]  /*14650*/  WARPSYNC.COLLECTIVE R15, `(.L_x_2062) ;  /* 0x000000000f087348 */ /* 0x001fea0003c00000 */
[----:B------:R1:W2:Y:S02]  /*14660*/  SHFL.IDX P6, R14, R13, R12, R11 ;  /* 0x0000000c0d0e7389 */ /* 0x0002a400000c000b */
[----:B012---:R-:W-:Y:S01]  /*14670*/  ENDCOLLECTIVE ;  /* 0x000000000000791b */ /* 0x007fe20003800000 */
.L_x_2062:
[----:B------:R-:W-:Y:S05]  /*14680*/  BRA `(.L_x_2063) ;  /* 0xffffffcc00447947 */ /* 0x000fea000383ffff */
.L_x_2003:
[----:B------:R-:W-:Y:S02]  /*14690*/  IMAD.MOV.U32 R13, RZ, RZ, R5 ;  /* 0x000000ffff0d7224 */ /* 0x000fe400078e0005 */
[----:B------:R-:W-:Y:S02]  /*146a0*/  IMAD.MOV.U32 R12, RZ, RZ, RZ ;  /* 0x000000ffff0c7224 */ /* 0x000fe400078e00ff */
[----:B------:R-:W-:Y:S02]  /*146b0*/  IMAD.MOV.U32 R11, RZ, RZ, 0x181f ;  /* 0x0000181fff0b7424 */ /* 0x000fe400078e00ff */
[----:B------:R-:W-:Y:S02]  /*146c0*/  IMAD.MOV.U32 R15, RZ, RZ, -0x1 ;  /* 0xffffffffff0f7424 */ /* 0x000fe400078e00ff */
[----:B------:R-:W-:-:S07]  /*146d0*/  VIADD R4, R33, UR43 ;  /* 0x0000002b21047c36 */ /* 0x000fce0008000000 */
[----:B-1----:R-:W-:Y:S05]  /*146e0*/  WARPSYNC.COLLECTIVE R15, `(.L_x_2064) ;  /* 0x000000000f087348 */ /* 0x002fea0003c00000 */
[----:B------:R0:W2:Y:S02]  /*146f0*/  SHFL.IDX P6, R14, R13, R12, R11 ;  /* 0x0000000c0d0e7389 */ /* 0x0000a400000c000b */
[----:B012---:R-:W-:Y:S01]  /*14700*/  ENDCOLLECTIVE ;  /* 0x000000000000791b */ /* 0x007fe20003800000 */
.L_x_2064:
[C---:B------:R-:W-:Y:S01]  /*14710*/  VIADD R6, R4.reuse, 0x10 ;  /* 0x0000001004067836 */ /* 0x040fe20000000000 */
[----:B------:R-:W-:Y:S01]  /*14720*/  ISETP.GE.AND P0, PT, R4, UR37, PT ;  /* 0x0000002504007c0c */ /* 0x000fe2000bf06270 */
[----:B------:R-:W-:Y:S02]  /*14730*/  IMAD.MOV.U32 R13, RZ, RZ, R0 ;  /* 0x000000ffff0d7224 */ /* 0x000fe400078e0000 */
[----:B------:R-:W-:-:S10]  /*14740*/  IMAD.MOV.U32 R2, RZ, RZ, R14 ;  /* 0x000000ffff027224 */ /* 0x000fd400078e000e */
[----:B------:R-:W-:Y:S05]  /*14750*/  WARPSYNC.COLLECTIVE R15, `(.L_x_2065) ;  /* 0x000000000f087348 */ /* 0x000fea0003c00000 */
[----:B------:R0:W1:Y:S02]  /*14760*/  SHFL.IDX P6, R14, R13, R12, R11 ;  /* 0x0000000c0d0e7389 */ /* 0x00006400000c000b */
[----:B01----:R-:W-:Y:S01]  /*14770*/  ENDCOLLECTIVE ;  /* 0x000000000000791b */ /* 0x003fe20003800000 */
.L_x_2065:
        /* <DEDUP_REMOVED lines=8> */
.L_x_2066:
        /* <DEDUP_REMOVED lines=10> */
.L_x_2067:
[----:B------:R-:W-:Y:S02]  /*148a0*/  IMAD.MOV.U32 R13, RZ, RZ, R5 ;  /* 0x000000ffff0d7224 */ /* 0x000fe400078e0005 */
[----:B------:R-:W-:Y:S01]  /*148b0*/  IMAD.MOV.U32 R12, RZ, RZ, 0x2 ;  /* 0x00000002ff0c7424 */ /* 0x000fe200078e00ff */
[----:B------:R-:W-:-:S13]  /*148c0*/  @!P0 LEA R2, P1, R8, R14, 0x1 ;  /* 0x0000000e08028211 */ /* 0x000fda00078208ff */
[----:B------:R-:W-:Y:S05]  /*148d0*/  WARPSYNC.COLLECTIVE R15, `(.L_x_2068) ;  /* 0x000000000f087348 */ /* 0x000fea0003c00000 */
[----:B------:R0:W1:Y:S02]  /*148e0*/  SHFL.IDX P6, R14, R13, R12, R11 ;  /* 0x0000000c0d0e7389 */ /* 0x00006400000c000b */
[----:B01----:R-:W-:Y:S01]  /*148f0*/  ENDCOLLECTIVE ;  /* 0x000000000000791b */ /* 0x003fe20003800000 */
.L_x_2068:
        /* <DEDUP_REMOVED lines=12> */
.L_x_2069:
[----:B------:R-:W-:Y:S02]  /*149c0*/  IMAD.MOV.U32 R13, RZ, RZ, R5 ;  /* 0x000000ffff0d7224 */ /* 0x000fe400078e0005 */
[----:B------:R-:W-:Y:S01]  /*149d0*/  IMAD.MOV.U32 R12, RZ, RZ, 0x3 ;  /* 0x00000003ff0c7424 */ /* 0x000fe200078e00ff */
[----:B------:R-:W-:-:S13]  /*149e0*/  @!P0 LEA R2, P1, R8, R14, 0x1 ;  /* 0x0000000e08028211 */ /* 0x000fda00078208ff */
[----:B------:R-:W-:Y:S05]  /*149f0*/  WARPSYNC.COLLECTIVE R15, `(.L_x_2070) ;  /* 0x000000000f087348 */ /* 0x000fea0003c00000 */
[----:B------:R0:W1:Y:S02]  /*14a00*/  SHFL.IDX P6, R14, R13, R12, R11 ;  /* 0x0000000c0d0e7389 */ /* 0x00006400000c000b */
[----:B01----:R-:W-:Y:S01]  /*14a10*/  ENDCOLLECTIVE ;  /* 0x000000000000791b */ /* 0x003fe20003800000 */
.L_x_2070:
        /* <DEDUP_REMOVED lines=12> */
.L_x_2071:
[----:B------:R-:W-:Y:S02]  /*14ae0*/  IMAD.MOV.U32 R13, RZ, RZ, R5 ;  /* 0x000000ffff0d7224 */ /* 0x000fe400078e0005 */
[----:B------:R-:W-:Y:S01]  /*14af0*/  IMAD.MOV.U32 R12, RZ, RZ, 0x4 ;  /* 0x00000004ff0c7424 */ /* 0x000fe200078e00ff */
[----:B------:R-:W-:-:S13]  /*14b00*/  @!P0 LEA R2, P1, R8, R14, 0x1 ;  /* 0x0000000e08028211 */ /* 0x000fda00078208ff */
[----:B------:R-:W-:Y:S05]  /*14b10*/  WARPSYNC.COLLECTIVE R15, `(.L_x_2072) ;  /* 0x000000000f087348 */ /* 0x000fea0003c00000 */
[----:B------:R0:W1:Y:S02]  /*14b20*/  SHFL.IDX P6, R14, R13, R12, R11 ;  /* 0x0000000c0d0e7389 */ /* 0x00006400000c000b */
[----:B01----:R-:W-:Y:S01]  /*14b30*/  ENDCOLLECTIVE ;  /* 0x000000000000791b */ /* 0x003fe20003800000 */
.L_x_2072:
        /* <DEDUP_REMOVED lines=12> */
.L_x_2073:
[----:B------:R-:W-:Y:S02]  /*14c00*/  IMAD.MOV.U32 R13, RZ, RZ, R5 ;  /* 0x000000ffff0d7224 */ /* 0x000fe400078e0005 */
[----:B------:R-:W-:Y:S01]  /*14c10*/  IMAD.MOV.U32 R12, RZ, RZ, 0x5 ;  /* 0x00000005ff0c7424 */ /* 0x000fe200078e00ff */
[----:B------:R-:W-:-:S13]  /*14c20*/  @!P0 LEA R2, P1, R8, R14, 0x1 ;  /* 0x0000000e08028211 */ /* 0x000fda00078208ff */
[----:B------:R-:W-:Y:S05]  /*14c30*/  WARPSYNC.COLLECTIVE R15, `(.L_x_2074) ;  /* 0x000000000f087348 */ /* 0x000fea0003c00000 */
[----:B------:R0:W1:Y:S02]  /*14c40*/  SHFL.IDX P6, R14, R13, R12, R11 ;  /* 0x0000000c0d0e7389 */ /* 0x00006400000c000b */
[----:B01----:R-:W-:Y:S01]  /*14c50*/  ENDCOLLECTIVE ;  /* 0x000000000000791b */ /* 0x003fe20003800000 */
.L_x_2074:
        /* <DEDUP_REMOVED lines=12> */
.L_x_2075:
[----:B------:R-:W-:Y:S02]  /*14d20*/  IMAD.MOV.U32 R13, RZ, RZ, R5 ;  /* 0x000000ffff0d7224 */ /* 0x000fe400078e0005 */
[----:B------:R-:W-:Y:S01]  /*14d30*/  IMAD.MOV.U32 R12, RZ, RZ, 0x6 ;  /* 0x00000006ff0c7424 */ /* 0x000fe200078e00ff */
[----:B------:R-:W-:-:S13]  /*14d40*/  @!P0 LEA R2, P1, R8, R14, 0x1 ;  /* 0x0000000e08028211 */ /* 0x000fda00078208ff */
[----:B------:R-:W-:Y:S05]  /*14d50*/  WARPSYNC.COLLECTIVE R15, `(.L_x_2076) ;  /* 0x000000000f087348 */ /* 0x000fea0003c00000 */
[----:B------:R0:W1:Y:S02]  /*14d60*/  SHFL.IDX P6, R14, R13, R12, R11 ;  /* 0x0000000c0d0e7389 */ /* 0x00006400000c000b */
[----:B01----:R-:W-:Y:S01]  /*14d70*/  ENDCOLLECTIVE ;  /* 0x000000000000791b */ /* 0x003fe20003800000 */
.L_x_2076:
        /* <DEDUP_REMOVED lines=12> */
.L_x_2077:
[----:B------:R-:W-:Y:S02]  /*14e40*/  IMAD.MOV.U32 R13, RZ, RZ, R5 ;  /* 0x000000ffff0d7224 */ /* 0x000fe400078e0005 */
[----:B------:R-:W-:Y:S01]  /*14e50*/  IMAD.MOV.U32 R12, RZ, RZ, 0x7 ;  /* 0x00000007ff0c7424 */ /* 0x000fe200078e00ff */
[----:B------:R-:W-:-:S13]  /*14e60*/  @!P0 LEA R2, P1, R8, R14, 0x1 ;  /* 0x0000000e08028211 */ /* 0x000fda00078208ff */
[----:B------:R-:W-:Y:S05]  /*14e70*/  WARPSYNC.COLLECTIVE R15, `(.L_x_2078) ;  /* 0x000000000f087348 */ /* 0x000fea0003c00000 */
[----:B------:R0:W1:Y:S02]  /*14e80*/  SHFL.IDX P6, R14, R13, R12, R11 ;  /* 0x0000000c0d0e7389 */ /* 0x00006400000c000b */
[----:B01----:R-:W-:Y:S01]  /*14e90*/  ENDCOLLECTIVE ;  /* 0x000000000000791b */ /* 0x003fe20003800000 */
.L_x_2078:
        /* <DEDUP_REMOVED lines=10> */
.L_x_2079:
[----:B------:R-:W-:Y:S05]  /*14f40*/  BRA `(.L_x_2080) ;  /* 0xffffffcc00647947 */ /* 0x000fea000383ffff */
.L_x_2006:
[----:B0-----:R0:W2:Y:S02]  /*14f50*/  SYNCS.PHASECHK.TRANS64.TRYWAIT P0, [R17+URZ+0x22820], R0 ;  /* 0x02282000110075a7 */ /* 0x0010a4000800017f */
[----:B--2---:R-:W-:Y:S05]  /*14f60*/  @!P0 NANOSLEEP.SYNCS 0x989680 ;  /* 0x009896800000895d */ /* 0x004fea0003900000 */
[----:B------:R-:W2:Y:S02]  /*14f70*/  @!P0 SYNCS.PHASECHK.TRANS64 P0, [R17+URZ+0x22820], R0 ;  /* 0x02282000110085a7 */ /* 0x000ea4000800007f */
[----:B--2---:R-:W-:Y:S05]  /*14f80*/  @!P0 BRA `(.L_x_2006) ;  /* 0xfffffffc00f08947 */ /* 0x004fea000383ffff */
[----:B------:R-:W-:Y:S05]  /*14f90*/  BRA `(.L_x_2081) ;  /* 0xffffffcc00c07947 */ /* 0x000fea000383ffff */
.L_x_2009:
[----:B--2---:R2:W3:Y:S02]  /*14fa0*/  SYNCS.PHASECHK.TRANS64.TRYWAIT P0, [R22+URZ+0x22860], R3 ;  /* 0x02286003160075a7 */ /* 0x0044e4000800017f */
[----:B---3--:R-:W-:Y:S05]  /*14fb0*/  @!P0 NANOSLEEP.SYNCS 0x989680 ;  /* 0x009896800000895d */ /* 0x008fea0003900000 */
[----:B------:R-:W3:Y:S02]  /*14fc0*/  @!P0 SYNCS.PHASECHK.TRANS64 P0, [R22+URZ+0x22860], R3 ;  /* 0x02286003160085a7 */ /* 0x000ee4000800007f */
[----:B---3--:R-:W-:Y:S05]  /*14fd0*/  @!P0 BRA `(.L_x_2009) ;  /* 0xfffffffc00f08947 */ /* 0x008fea000383ffff */
[----:B------:R-:W-:Y:S05]  /*14fe0*/  BRA `(.L_x_2082) ;  /* 0xffffffcc00d07947 */ /* 0x000fea000383ffff */
.L_x_2010:
        /* <DEDUP_REMOVED lines=8> */
.L_x_2084:
[----:B------:R-:W-:Y:S05]  /*15070*/  BSYNC B0 ;  /* 0x0000000000007941 */ /* 0x000fea0003800000 */
.L_x_2083:
[----:B------:R0:W5:Y:S01]  /*15080*/  LDL R7, [R1+0x4] ;  /* 0x0000040001077983 */ /* 0x0001620000100800 */
[----:B------:R-:W-:Y:S01]  /*15090*/  IMAD.MOV.U32 R13, RZ, RZ, R5 ;  /* 0x000000ffff0d7224 */ /* 0x000fe200078e0005 */
[----:B------:R-:W-:Y:S01]  /*150a0*/  LOP3.LUT P1, RZ, R35, 0x2, RZ, 0xc0, !PT ;  /* 0x0000000223ff7812 */ /* 0x000fe2000782c0ff */
[----:B------:R-:W-:Y:S01]  /*150b0*/  IMAD.MOV.U32 R12, RZ, RZ, RZ ;  /* 0x000000ffff0c7224 */ /* 0x000fe200078e00ff */
[----:B------:R-:W1:Y:S01]  /*150c0*/  S2R R8, SR_TID.X ;  /* 0x0000000000087919 */ /* 0x000e620000002100 */
[----:B------:R-:W-:Y:S02]  /*150d0*/  IMAD.MOV.U32 R11, RZ, RZ, 0x181f ;  /* 0x0000181fff0b7424 */ /* 0x000fe400078e00ff */
[----:B------:R-:W-:Y:S02]  /*150e0*/  IMAD.MOV.U32 R15, RZ, RZ, -0x1 ;  /* 0xffffffffff0f7424 */ /* 0x000fe400078e00ff */
[----:B------:R-:W-:Y:S02]  /*150f0*/  IMAD.MOV.U32 R3, RZ, RZ, R14 ;  /* 0x000000ffff037224 */ /* 0x000fe400078e000e */
[----:B0-----:R-:W-:-:S07]  /*15100*/  IMAD R4, R4, 0x2, R17 ;  /* 0x0000000204047824 */ /* 0x001fce00078e0211 */
[----:B-1---5:R-:W-:Y:S05]  /*15110*/  WARPSYNC.COLLECTIVE R15, `(.L_x_2085) ;  /* 0x000000000f087348 */ /* 0x022fea0003c00000 */
[----:B------:R0:W2:Y:S02]  /*15120*/  SHFL.IDX P6, R14, R13, R12, R11 ;  /* 0x0000000c0d0e7389 */ /* 0x0000a400000c000b */
[----:B012--5:R-:W-:Y:S01]  /*15130*/  ENDCOLLECTIVE ;  /* 0x000000000000791b */ /* 0x027fe20003800000 */
.L_x_2085:
        /* <DEDUP_REMOVED lines=9> */
.L_x_2086:
[----:B------:R-:W-:Y:S02]  /*151d0*/  IMAD.X R3, RZ, RZ, R3, P0 ;  /* 0x000000ffff037224 */ /* 0x000fe400000e0603 */
[----:B------:R-:W-:Y:S01]  /*151e0*/  IMAD.MOV.U32 R13, RZ, RZ, R5 ;  /* 0x000000ffff0d7224 */ /* 0x000fe200078e0005 */
[----:B------:R-:W-:-:S04]  /*151f0*/  LOP3.LUT P2, RZ, R7, 0x1, RZ, 0xc0, !PT ;  /* 0x0000000107ff7812 */ /* 0x000fc8000784c0ff */
[----:B------:R-:W-:-:S13]  /*15200*/  ISETP.LT.OR P0, PT, R23, 0x1, !P2 ;  /* 0x000000011700780c */ /* 0x000fda0005701670 */
[----:B------:R-:W-:Y:S01]  /*15210*/  @!PT LDS RZ, [RZ] ;  /* 0x00000000fffff984 */ /* 0x000fe20000000800 */
[----:B------:R-:W-:Y:S01]  /*15220*/  @!PT LDS RZ, [RZ] ;  /* 0x00000000fffff984 */ /* 0x000fe20000000800 */
[----:B------:R-:W-:Y:S01]  /*15230*/  @!PT LDS RZ, [RZ] ;  /* 0x00000000fffff984 */ /* 0x000fe20000000800 */
[----:B------:R-:W-:Y:S01]  /*15240*/  LDGSTS.E.BYPASS.LTC128B.128 [R4+0x400], desc[UR46][R2.64], !P0 ;  /* 0x0040000002047fae */ /* 0x000fe2000c101d6e */
[----:B------:R-:W-:-:S13]  /*15250*/  ISETP.LT.OR P0, PT, R23, 0x1, !P1 ;  /* 0x000000011700780c */ /* 0x000fda0004f01670 */
[----:B------:R-:W-:Y:S01]  /*15260*/  LDGSTS.E.BYPASS.LTC128B.128 [R4+0x3400], desc[UR46][R2.64+0x80], !P0 ;  /* 0x0340008002047fae */ /* 0x000fe2000c101d6e */
[----:B------:R-:W-:-:S04]  /*15270*/  LOP3.LUT P0, RZ, R35, 0x4, RZ, 0xc0, !PT ;  /* 0x0000000423ff7812 */ /* 0x000fc8000780c0ff */
        /* <DEDUP_REMOVED lines=8> */
.L_x_2087:
[----:B------:R-:W-:Y:S02]  /*15300*/  IMAD.MOV.U32 R13, RZ, RZ, R6 ;  /* 0x000000ffff0d7224 */ /* 0x000fe400078e0006 */
[----:B------:R-:W-:Y:S01]  /*15310*/  IMAD.MOV.U32 R12, RZ, RZ, 0x2 ;  /* 0x00000002ff0c7424 */ /* 0x000fe200078e00ff */
[----:B------:R-:W-:-:S13]  /*15320*/  IADD3 R2, P3, R14, R0, RZ ;  /* 0x000000000e027210 */ /* 0x000fda0007f7e0ff */
[----:B------:R-:W-:Y:S05]  /*15330*/  WARPSYNC.COLLECTIVE R15, `(.L_x_2088) ;  /* 0x000000000f087348 */ /* 0x000fea0003c00000 */
[----:B------:R0:W1:Y:S02]  /*15340*/  SHFL.IDX P6, R14, R13, R12, R11 ;  /* 0x0000000c0d0e7389 */ /* 0x00006400000c000b */
[----:B01----:R-:W-:Y:S01]  /*15350*/  ENDCOLLECTIVE ;  /* 0x000000000000791b */ /* 0x003fe20003800000 */
.L_x_2088:
[----:B------:R-:W-:Y:S01]  /*15360*/  IMAD.X R3, RZ, RZ, R3, P3 ;  /* 0x000000ffff037224 */ /* 0x000fe200018e0603 */
[----:B------:R-:W-:Y:S01]  /*15370*/  ISETP.LT.OR P3, PT, R23, 0x11, !P2 ;  /* 0x000000111700780c */ /* 0x000fe20005761670 */
        /* <DEDUP_REMOVED lines=15> */
.L_x_2089:
[----:B------:R-:W-:Y:S02]  /*15470*/  IMAD.MOV.U32 R13, RZ, RZ, R6 ;  /* 0x000000ffff0d7224 */ /* 0x000fe400078e0006 */
[----:B------:R-:W-:Y:S01]  /*15480*/  IMAD.MOV.U32 R12, RZ, RZ, 0x3 ;  /* 0x00000003ff0c7424 */ /* 0x000fe200078e00ff */
[----:B------:R-:W-:-:S13]  /*15490*/  IADD3 R2, P3, R14, R0, RZ ;  /* 0x000000000e027210 */ /* 0x000fda0007f7e0ff */
[----:B------:R-:W-:Y:S05]  /*154a0*/  WARPSYNC.COLLECTIVE R15, `(.L_x_2090) ;  /* 0x000000000f087348 */ /* 0x000fea0003c00000 */
[----:B------:R0:W1:Y:S02]  /*154b0*/  SHFL.IDX P6, R14, R13, R12, R11 ;  /* 0x0000000c0d0e7389 */ /* 0x00006400000c000b */
[----:B01----:R-:W-:Y:S01]  /*154c0*/  ENDCOLLECTIVE ;  /* 0x000000000000791b */ /* 0x003fe20003800000 */
.L_x_2090:
        /* <DEDUP_REMOVED lines=17> */
.L_x_2091:
[----:B------:R-:W-:Y:S02]  /*155e0*/  IMAD.MOV.U32 R13, RZ, RZ, R6 ;  /* 0x000000ffff0d7224 */ /* 0x000fe400078e0006 */
[----:B------:R-:W-:Y:S01]  /*155f0*/  IMAD.MOV.U32 R12, RZ, RZ, 0x4 ;  /* 0x00000004ff0c7424 */ /* 0x000fe200078e00ff */
[----:B------:R-:W-:-:S13]  /*15600*/  IADD3 R2, P3, R14, R0, RZ ;  /* 0x000000000e027210 */ /* 0x000fda0007f7e0ff */
[----:B------:R-:W-:Y:S05]  /*15610*/  WARPSYNC.COLLECTIVE R15, `(.L_x_2092) ;  /* 0x000000000f087348 */ /* 0x000fea0003c00000 */
[----:B------:R0:W1:Y:S02]  /*15620*/  SHFL.IDX P6, R14, R13, R12, R11 ;  /* 0x0000000c0d0e7389 */ /* 0x00006400000c000b */
[----:B01----:R-:W-:Y:S01]  /*15630*/  ENDCOLLECTIVE ;  /* 0x000000000000791b */ /* 0x003fe20003800000 */
.L_x_2092:
        /* <DEDUP_REMOVED lines=17> */
.L_x_2093:
[----:B------:R-:W-:Y:S02]  /*15750*/  IMAD.MOV.U32 R13, RZ, RZ, R6 ;  /* 0x000000ffff0d7224 */ /* 0x000fe400078e0006 */
[----:B------:R-:W-:Y:S01]  /*15760*/  IMAD.MOV.U32 R12, RZ, RZ, 0x5 ;  /* 0x00000005ff0c7424 */ /* 0x000fe200078e00ff */
[----:B------:R-:W-:-:S13]  /*15770*/  IADD3 R2, P3, R14, R0, RZ ;  /* 0x000000000e027210 */ /* 0x000fda0007f7e0ff */
[----:B------:R-:W-:Y:S05]  /*15780*/  WARPSYNC.COLLECTIVE R15, `(.L_x_2094) ;  /* 0x000000000f087348 */ /* 0x000fea0003c00000 */
[----:B------:R0:W1:Y:S02]  /*15790*/  SHFL.IDX P6, R14, R13, R12, R11 ;  /* 0x0000000c0d0e7389 */ /* 0x00006400000c000b */
[----:B01----:R-:W-:Y:S01]  /*157a0*/  ENDCOLLECTIVE ;  /* 0x000000000000791b */ /* 0x003fe20003800000 */
.L_x_2094:
[----:B------:R-:W-:Y:S01]  /*157b0*/  IMAD.X R3, RZ, RZ, R3, P3 ;  /* 0x000000ffff037224 */ /* 0x000fe200018e0603 */
[----:B------:R-:W-:Y:S01]  /*157c0*/  ISETP.LT.OR P3, PT, R23, 0x41, !P2 ;  /* 0x000000411700780c */ /* 0x000fe20005761670 */
        /* <DEDUP_REMOVED lines=10> */
.L_x_2095:
        /* <DEDUP_REMOVED lines=9> */
.L_x_2016:
[----:B0-----:R0:W1:Y:S02]  /*15900*/  SYNCS.PHASECHK.TRANS64.TRYWAIT P0, [R10+URZ+0x22840], R24 ;  /* 0x022840180a0075a7 */ /* 0x001064000800017f */
[----:B-1----:R-:W-:Y:S05]  /*15910*/  @!P0 NANOSLEEP.SYNCS 0x989680 ;  /* 0x009896800000895d */ /* 0x002fea0003900000 */
[----:B------:R-:W1:Y:S02]  /*15920*/  @!P0 SYNCS.PHASECHK.TRANS64 P0, [R10+URZ+0x22840], R24 ;  /* 0x022840180a0085a7 */ /* 0x000e64000800007f */
[----:B-1----:R-:W-:Y:S05]  /*15930*/  @!P0 BRA `(.L_x_2016) ;  /* 0xfffffffc00f08947 */ /* 0x002fea000383ffff */
[----:B------:R-:W-:Y:S05]  /*15940*/  BRA `(.L_x_2097) ;  /* 0xffffffd000347947 */ /* 0x000fea000383ffff */
.L_x_2017:
        /* <DEDUP_REMOVED lines=8> */
.L_x_2099:
[----:B------:R-:W-:Y:S05]  /*159d0*/  BSYNC B1 ;  /* 0x0000000000017941 */ /* 0x000fea0003800000 */
.L_x_2098:
        /* <DEDUP_REMOVED lines=9> */
.L_x_2100:
[----:B------:R-:W-:Y:S02]  /*15a70*/  IMAD.MOV.U32 R13, RZ, RZ, R21 ;  /* 0x000000ffff0d7224 */ /* 0x000fe400078e0015 */
[----:B------:R-:W-:Y:S01]  /*15a80*/  IMAD.MOV.U32 R12, RZ, RZ, 0x1 ;  /* 0x00000001ff0c7424 */ /* 0x000fe200078e00ff */
[----:B------:R-:W-:-:S13]  /*15a90*/  IADD3 R2, P0, R14, R0, RZ ;  /* 0x000000000e027210 */ /* 0x000fda0007f1e0ff */
[----:B------:R-:W-:Y:S05]  /*15aa0*/  WARPSYNC.COLLECTIVE R15, `(.L_x_2101) ;  /* 0x000000000f087348 */ /* 0x000fea0003c00000 */
[----:B------:R0:W1:Y:S02]  /*15ab0*/  SHFL.IDX P6, R14, R13, R12, R11 ;  /* 0x0000000c0d0e7389 */ /* 0x00006400000c000b */
[----:B01----:R-:W-:Y:S01]  /*15ac0*/  ENDCOLLECTIVE ;  /* 0x000000000000791b */ /* 0x003fe20003800000 */
.L_x_2101:
        /* <DEDUP_REMOVED lines=10> */
.L_x_2102:
[----:B------:R-:W-:Y:S02]  /*15b70*/  IMAD.MOV.U32 R13, RZ, RZ, R21 ;  /* 0x000000ffff0d7224 */ /* 0x000fe400078e0015 */
[----:B------:R-:W-:Y:S02]  /*15b80*/  IMAD.MOV.U32 R12, RZ, RZ, 0x2 ;  /* 0x00000002ff0c7424 */ /* 0x000fe400078e00ff */
[----:B------:R-:W-:-:S07]  /*15b90*/  IMAD.MOV.U32 R6, RZ, RZ, R14 ;  /* 0x000000ffff067224 */ /* 0x000fce00078e000e */
[----:B------:R-:W-:Y:S05]  /*15ba0*/  WARPSYNC.COLLECTIVE R15, `(.L_x_2103) ;  /* 0x000000000f087348 */ /* 0x000fea0003c00000 */
[----:B------:R0:W1:Y:S02]  /*15bb0*/  SHFL.IDX P6, R14, R13, R12, R11 ;  /* 0x0000000c0d0e7389 */ /* 0x00006400000c000b */
[----:B01----:R-:W-:Y:S01]  /*15bc0*/  ENDCOLLECTIVE ;  /* 0x000000000000791b */ /* 0x003fe20003800000 */
.L_x_2103:
        /* <DEDUP_REMOVED lines=11> */
.L_x_2104:
[----:B------:R-:W-:Y:S02]  /*15c80*/  IMAD.MOV.U32 R13, RZ, RZ, R21 ;  /* 0x000000ffff0d7224 */ /* 0x000fe400078e0015 */
[----:B------:R-:W-:Y:S01]  /*15c90*/  IMAD.MOV.U32 R12, RZ, RZ, 0x3 ;  /* 0x00000003ff0c7424 */ /* 0x000fe200078e00ff */
[----:B------:R-:W-:-:S13]  /*15ca0*/  IADD3 R2, P0, R14, R0, RZ ;  /* 0x000000000e027210 */ /* 0x000fda0007f1e0ff */
[----:B------:R-:W-:Y:S05]  /*15cb0*/  WARPSYNC.COLLECTIVE R15, `(.L_x_2105) ;  /* 0x000000000f087348 */ /* 0x000fea0003c00000 */
[----:B------:R0:W1:Y:S02]  /*15cc0*/  SHFL.IDX P6, R14, R13, R12, R11 ;  /* 0x0000000c0d0e7389 */ /* 0x00006400000c000b */
[----:B01----:R-:W-:Y:S01]  /*15cd0*/  ENDCOLLECTIVE ;  /* 0x000000000000791b */ /* 0x003fe20003800000 */
.L_x_2105:
        /* <DEDUP_REMOVED lines=10> */
.L_x_2106:
[----:B------:R-:W-:Y:S02]  /*15d80*/  IMAD.MOV.U32 R13, RZ, RZ, R21 ;  /* 0x000000ffff0d7224 */ /* 0x000fe400078e0015 */
[----:B------:R-:W-:Y:S01]  /*15d90*/  IMAD.MOV.U32 R12, RZ, RZ, 0x4 ;  /* 0x00000004ff0c7424 */ /* 0x000fe200078e00ff */
[----:B------:R-:W-:-:S13]  /*15da0*/  IADD3 R2, P0, R14, R0, RZ ;  /* 0x000000000e027210 */ /* 0x000fda0007f1e0ff */
[----:B------:R-:W-:Y:S05]  /*15db0*/  WARPSYNC.COLLECTIVE R15, `(.L_x_2107) ;  /* 0x000000000f087348 */ /* 0x000fea0003c00000 */
[----:B------:R0:W1:Y:S02]  /*15dc0*/  SHFL.IDX P6, R14, R13, R12, R11 ;  /* 0x0000000c0d0e7389 */ /* 0x00006400000c000b */
[----:B01----:R-:W-:Y:S01]  /*15dd0*/  ENDCOLLECTIVE ;  /* 0x000000000000791b */ /* 0x003fe20003800000 */
.L_x_2107:
        /* <DEDUP_REMOVED lines=10> */
.L_x_2108:
[----:B------:R-:W-:Y:S02]  /*15e80*/  IMAD.MOV.U32 R13, RZ, RZ, R21 ;  /* 0x000000ffff0d7224 */ /* 0x000fe400078e0015 */
[----:B------:R-:W-:Y:S01]  /*15e90*/  IMAD.MOV.U32 R12, RZ, RZ, 0x5 ;  /* 0x00000005ff0c7424 */ /* 0x000fe200078e00ff */
[----:B------:R-:W-:-:S13]  /*15ea0*/  IADD3 R2, P0, R14, R0, RZ ;  /* 0x000000000e027210 */ /* 0x000fda0007f1e0ff */
[----:B------:R-:W-:Y:S05]  /*15eb0*/  WARPSYNC.COLLECTIVE R15, `(.L_x_2109) ;  /* 0x000000000f087348 */ /* 0x000fea0003c00000 */
[----:B------:R0:W1:Y:S02]  /*15ec0*/  SHFL.IDX P6, R14, R13, R12, R11 ;  /* 0x0000000c0d0e7389 */ /* 0x00006400000c000b */
[----:B01----:R-:W-:Y:S01]  /*15ed0*/  ENDCOLLECTIVE ;  /* 0x000000000000791b */ /* 0x003fe20003800000 */
.L_x_2109:
        /* <DEDUP_REMOVED lines=10> */
.L_x_2110:
[----:B------:R-:W-:Y:S05]  /*15f80*/  BRA `(.L_x_2111) ;  /* 0xffffffcc00747947 */ /* 0x000fea000383ffff */
.L_x_2022:
[----:B--2---:R2:W3:Y:S02]  /*15f90*/  SYNCS.PHASECHK.TRANS64.TRYWAIT P0, [R10+URZ+0x22860], R24 ;  /* 0x022860180a0075a7 */ /* 0x0044e4000800017f */
[----:B---3--:R-:W-:Y:S05]  /*15fa0*/  @!P0 NANOSLEEP.SYNCS 0x989680 ;  /* 0x009896800000895d */ /* 0x008fea0003900000 */
[----:B------:R-:W3:Y:S02]  /*15fb0*/  @!P0 SYNCS.PHASECHK.TRANS64 P0, [R10+URZ+0x22860], R24 ;  /* 0x022860180a0085a7 */ /* 0x000ee4000800007f */
[----:B---3--:R-:W-:Y:S05]  /*15fc0*/  @!P0 BRA `(.L_x_2022) ;  /* 0xfffffffc00f08947 */ /* 0x008fea000383ffff */
[----:B------:R-:W-:Y:S05]  /*15fd0*/  BRA `(.L_x_2112) ;  /* 0xffffffcc00c47947 */ /* 0x000fea000383ffff */
.L_x_2023:
        /* <DEDUP_REMOVED lines=8> */
.L_x_2114:
[----:B------:R-:W-:Y:S05]  /*16060*/  BSYNC B1 ;  /* 0x0000000000017941 */ /* 0x000fea0003800000 */
.L_x_2113:
        /* <DEDUP_REMOVED lines=9> */
.L_x_2115:
[----:B------:R-:W-:Y:S02]  /*16100*/  IMAD.MOV.U32 R13, RZ, RZ, R23 ;  /* 0x000000ffff0d7224 */ /* 0x000fe400078e0017 */
[----:B------:R-:W-:Y:S01]  /*16110*/  IMAD.MOV.U32 R12, RZ, RZ, 0x1 ;  /* 0x00000001ff0c7424 */ /* 0x000fe200078e00ff */
[----:B------:R-:W-:-:S13]  /*16120*/  IADD3 R2, P0, R14, R0, RZ ;  /* 0x000000000e027210 */ /* 0x000fda0007f1e0ff */
[----:B------:R-:W-:Y:S05]  /*16130*/  WARPSYNC.COLLECTIVE R15, `(.L_x_2116) ;  /* 0x000000000f087348 */ /* 0x000fea0003c00000 */
[----:B------:R0:W1:Y:S02]  /*16140*/  SHFL.IDX P6, R14, R13, R12, R11 ;  /* 0x0000000c0d0e7389 */ /* 0x00006400000c000b */
[----:B01----:R-:W-:Y:S01]  /*16150*/  ENDCOLLECTIVE ;  /* 0x000000000000791b */ /* 0x003fe20003800000 */
.L_x_2116:
        /* <DEDUP_REMOVED lines=13> */
.L_x_2117:
[----:B------:R-:W-:Y:S02]  /*16230*/  IMAD.MOV.U32 R13, RZ, RZ, R23 ;  /* 0x000000ffff0d7224 */ /* 0x000fe400078e0017 */
[----:B------:R-:W-:Y:S01]  /*16240*/  IMAD.MOV.U32 R12, RZ, RZ, 0x2 ;  /* 0x00000002ff0c7424 */ /* 0x000fe200078e00ff */
[----:B------:R-:W-:-:S13]  /*16250*/  IADD3 R2, P0, R14, R0, RZ ;  /* 0x000000000e027210 */ /* 0x000fda0007f1e0ff */
[----:B------:R-:W-:Y:S05]  /*16260*/  WARPSYNC.COLLECTIVE R15, `(.L_x_2118) ;  /* 0x000000000f087348 */ /* 0x000fea0003c00000 */
[----:B------:R0:W1:Y:S02]  /*16270*/  SHFL.IDX P6, R14, R13, R12, R11 ;  /* 0x0000000c0d0e7389 */ /* 0x00006400000c000b */
[----:B01----:R-:W-:Y:S01]  /*16280*/  ENDCOLLECTIVE ;  /* 0x000000000000791b */ /* 0x003fe20003800000 */
.L_x_2118:
        /* <DEDUP_REMOVED lines=13> */
.L_x_2119:
[----:B------:R-:W-:Y:S02]  /*16360*/  IMAD.MOV.U32 R13, RZ, RZ, R23 ;  /* 0x000000ffff0d7224 */ /* 0x000fe400078e0017 */
[----:B------:R-:W-:Y:S01]  /*16370*/  IMAD.MOV.U32 R12, RZ, RZ, 0x3 ;  /* 0x00000003ff0c7424 */ /* 0x000fe200078e00ff */
[----:B------:R-:W-:-:S13]  /*16380*/  IADD3 R2, P0, R14, R0, RZ ;  /* 0x000000000e027210 */ /* 0x000fda0007f1e0ff */
[----:B------:R-:W-:Y:S05]  /*16390*/  WARPSYNC.COLLECTIVE R15, `(.L_x_2120) ;  /* 0x000000000f087348 */ /* 0x000fea0003c00000 */
[----:B------:R0:W1:Y:S02]  /*163a0*/  SHFL.IDX P6, R14, R13, R12, R11 ;  /* 0x0000000c0d0e7389 */ /* 0x00006400000c000b */
[----:B01----:R-:W-:Y:S01]  /*163b0*/  ENDCOLLECTIVE ;  /* 0x000000000000791b */ /* 0x003fe20003800000 */
.L_x_2120:
        /* <DEDUP_REMOVED lines=13> */
.L_x_2121:
[----:B------:R-:W-:Y:S02]  /*16490*/  IMAD.MOV.U32 R13, RZ, RZ, R23 ;  /* 0x000000ffff0d7224 */ /* 0x000fe400078e0017 */
[----:B------:R-:W-:Y:S01]  /*164a0*/  IMAD.MOV.U32 R12, RZ, RZ, 0x4 ;  /* 0x00000004ff0c7424 */ /* 0x000fe200078e00ff */
[----:B------:R-:W-:-:S13]  /*164b0*/  IADD3 R2, P0, R14, R0, RZ ;  /* 0x000000000e027210 */ /* 0x000fda0007f1e0ff */
[----:B------:R-:W-:Y:S05]  /*164c0*/  WARPSYNC.COLLECTIVE R15, `(.L_x_2122) ;  /* 0x000000000f087348 */ /* 0x000fea0003c00000 */
[----:B------:R0:W1:Y:S02]  /*164d0*/  SHFL.IDX P6, R14, R13, R12, R11 ;  /* 0x0000000c0d0e7389 */ /* 0x00006400000c000b */
[----:B01----:R-:W-:Y:S01]  /*164e0*/  ENDCOLLECTIVE ;  /* 0x000000000000791b */ /* 0x003fe20003800000 */
.L_x_2122:
        /* <DEDUP_REMOVED lines=13> */
.L_x_2123:
[----:B------:R-:W-:Y:S02]  /*165c0*/  IMAD.MOV.U32 R13, RZ, RZ, R23 ;  /* 0x000000ffff0d7224 */ /* 0x000fe400078e0017 */
[----:B------:R-:W-:Y:S01]  /*165d0*/  IMAD.MOV.U32 R12, RZ, RZ, 0x5 ;  /* 0x00000005ff0c7424 */ /* 0x000fe200078e00ff */
[----:B------:R-:W-:-:S13]  /*165e0*/  IADD3 R2, P0, R14, R0, RZ ;  /* 0x000000000e027210 */ /* 0x000fda0007f1e0ff */
[----:B------:R-:W-:Y:S05]  /*165f0*/  WARPSYNC.COLLECTIVE R15, `(.L_x_2124) ;  /* 0x000000000f087348 */ /* 0x000fea0003c00000 */
[----:B------:R0:W1:Y:S02]  /*16600*/  SHFL.IDX P6, R14, R13, R12, R11 ;  /* 0x0000000c0d0e7389 */ /* 0x00006400000c000b */
[----:B01----:R-:W-:Y:S01]  /*16610*/  ENDCOLLECTIVE ;  /* 0x000000000000791b */ /* 0x003fe20003800000 */
.L_x_2124:
        /* <DEDUP_REMOVED lines=13> */
.L_x_2125:
[----:B------:R-:W-:Y:S05]  /*166f0*/  BRA `(.L_x_2126) ;  /* 0xffffffcc00107947 */ /* 0x000fea000383ffff */
.L_x_2031:
[----:B------:R-:W-:Y:S01]  /*16700*/  BSSY B0, `(.L_x_2127) ;  /* 0x0000008000007945 */ /* 0x000fe20003800000 */
[----:B------:R-:W-:Y:S02]  /*16710*/  IMAD.MOV.U32 R13, RZ, RZ, R31 ;  /* 0x000000ffff0d7224 */ /* 0x000fe400078e001f */
[----:B------:R-:W-:Y:S02]  /*16720*/  IMAD.MOV.U32 R12, RZ, RZ, RZ ;  /* 0x000000ffff0c7224 */ /* 0x000fe400078e00ff */
[----:B------:R-:W-:Y:S02]  /*16730*/  IMAD.MOV.U32 R11, RZ, RZ, 0x1f ;  /* 0x0000001fff0b7424 */ /* 0x000fe400078e00ff */
[----:B------:R-:W-:-:S07]  /*16740*/  IMAD.MOV.U32 R15, RZ, RZ, -0x1 ;  /* 0xffffffffff0f7424 */ /* 0x000fce00078e00ff */
[----:B01---5:R-:W-:Y:S05]  /*16750*/  WARPSYNC.COLLECTIVE R15, `(.L_x_2128) ;  /* 0x000000000f087348 */ /* 0x023fea0003c00000 */
[----:B------:R2:W3:Y:S02]  /*16760*/  SHFL.IDX P6, R14, R13, R12, R11 ;  /* 0x0000000c0d0e7389 */ /* 0x0004e400000c000b */
[----:B0123-5:R-:W-:Y:S01]  /*16770*/  ENDCOLLECTIVE ;  /* 0x000000000000791b */ /* 0x02ffe20003800000 */
.L_x_2128:
[----:B------:R-:W-:Y:S05]  /*16780*/  BSYNC B0 ;  /* 0x0000000000007941 */ /* 0x000fea0003800000 */
.L_x_2127:
[----:B------:R-:W-:Y:S05]  /*16790*/  BRA `(.L_x_2129) ;  /* 0xffffffcc00e47947 */ /* 0x000fea000383ffff */
.L_x_2034:
[----:B---3--:R3:W4:Y:S02]  /*167a0*/  SYNCS.PHASECHK.TRANS64.TRYWAIT P0, [R5+URZ+0x22820], R0 ;  /* 0x02282000050075a7 */ /* 0x008724000800017f */
[----:B----4-:R-:W-:Y:S05]  /*167b0*/  @!P0 NANOSLEEP.SYNCS 0x989680 ;  /* 0x009896800000895d */ /* 0x010fea0003900000 */
[----:B------:R-:W4:Y:S02]  /*167c0*/  @!P0 SYNCS.PHASECHK.TRANS64 P0, [R5+URZ+0x22820], R0 ;  /* 0x02282000050085a7 */ /* 0x000f24000800007f */
[----:B----4-:R-:W-:Y:S05]  /*167d0*/  @!P0 BRA `(.L_x_2034) ;  /* 0xfffffffc00f08947 */ /* 0x010fea000383ffff */
[----:B------:R-:W-:Y:S05]  /*167e0*/  BRA `(.L_x_2130) ;  /* 0xffffffd0002c7947 */ /* 0x000fea000383ffff */
.L_x_2035:
        /* <DEDUP_REMOVED lines=8> */
[----:B0123-5:R-:W-:Y:S05]  /*16870*/  WARPSYNC.COLLECTIVE R15, `(.L_x_2132) ;  /* 0x000000000f087348 */ /* 0x02ffea0003c00000 */
[----:B------:R4:W0:Y:S02]  /*16880*/  SHFL.IDX P6, R14, R13, R12, R11 ;  /* 0x0000000c0d0e7389 */ /* 0x00082400000c000b */
[----:B012345:R-:W-:Y:S01]  /*16890*/  ENDCOLLECTIVE ;  /* 0x000000000000791b */ /* 0x03ffe20003800000 */
.L_x_2132:
[----:B------:R-:W-:Y:S05]  /*168a0*/  BSYNC B0 ;  /* 0x0000000000007941 */ /* 0x000fea0003800000 */
.L_x_2131:
[----:B------:R-:W-:Y:S05]  /*168b0*/  BRA `(.L_x_2133) ;  /* 0xffffffd000147947 */ /* 0x000fea000383ffff */
.L_x_2038:
[----:B------:R-:W-:Y:S01]  /*168c0*/  BSSY B1, `(.L_x_2134) ;  /* 0x0000006000017945 */ /* 0x000fe20003800000 */
[----:B------:R-:W-:-:S07]  /*168d0*/  IMAD.MOV.U32 R15, RZ, RZ, -0x1 ;  /* 0xffffffffff0f7424 */ /* 0x000fce00078e00ff */
[----:B0123-5:R-:W-:Y:S05]  /*168e0*/  WARPSYNC.COLLECTIVE R15, `(.L_x_2135) ;  /* 0x000000000f0c7348 */ /* 0x02ffea0003c00000 */
[----:B------:R-:W-:Y:S02]  /*168f0*/  ELECT P6, UR62, PT ;  /* 0x00000000003e782f */ /* 0x000fe400038c0000 */
[----:B------:R-:W-:Y:S01]  /*16900*/  MOV R14, UR62 ;  /* 0x0000003e000e7c02 */ /* 0x000fe20008000f00 */
[----:B0123-5:R-:W-:Y:S10]  /*16910*/  ENDCOLLECTIVE ;  /* 0x000000000000791b */ /* 0x02fff40003800000 */
.L_x_2135:
[----:B------:R-:W-:Y:S05]  /*16920*/  BSYNC B1 ;  /* 0x0000000000017941 */ /* 0x000fea0003800000 */
.L_x_2134:
[----:B------:R-:W-:Y:S05]  /*16930*/  BRA `(.L_x_2136) ;  /* 0xffffffd0000c7947 */ /* 0x000fea000383ffff */
.L_x_2040:
[----:B---3--:R3:W4:Y:S02]  /*16940*/  SYNCS.PHASECHK.TRANS64.TRYWAIT P1, [R3+URZ+0x22840], R2 ;  /* 0x02284002030075a7 */ /* 0x008724000802017f */
[----:B----4-:R-:W-:Y:S05]  /*16950*/  @!P1 NANOSLEEP.SYNCS 0x989680 ;  /* 0x009896800000995d */ /* 0x010fea0003900000 */
[----:B------:R-:W4:Y:S02]  /*16960*/  @!P1 SYNCS.PHASECHK.TRANS64 P1, [R3+URZ+0x22840], R2 ;  /* 0x02284002030095a7 */ /* 0x000f24000802007f */
[----:B----4-:R-:W-:Y:S05]  /*16970*/  @!P1 BRA `(.L_x_2040) ;  /* 0xfffffffc00f09947 */ /* 0x010fea000383ffff */
[----:B------:R-:W-:Y:S05]  /*16980*/  BRA `(.L_x_2137) ;  /* 0xffffffd0002c7947 */ /* 0x000fea000383ffff */
.L_x_2042:
[----:B----4-:R4:W0:Y:S02]  /*16990*/  SYNCS.PHASECHK.TRANS64.TRYWAIT P1, [R5+URZ+0x22840], R0 ;  /* 0x02284000050075a7 */ /* 0x010824000802017f */
[----:B0-----:R-:W-:Y:S05]  /*169a0*/  @!P1 NANOSLEEP.SYNCS 0x989680 ;  /* 0x009896800000995d */ /* 0x001fea0003900000 */
[----:B------:R-:W0:Y:S02]  /*169b0*/  @!P1 SYNCS.PHASECHK.TRANS64 P1, [R5+URZ+0x22840], R0 ;  /* 0x02284000050095a7 */ /* 0x000e24000802007f */
[----:B0-----:R-:W-:Y:S05]  /*169c0*/  @!P1 BRA `(.L_x_2042) ;  /* 0xfffffffc00f09947 */ /* 0x001fea000383ffff */
[----:B------:R-:W-:Y:S05]  /*169d0*/  BRA `(.L_x_2138) ;  /* 0xffffffd000387947 */ /* 0x000fea000383ffff */
.L_x_2044:
[----:B------:R0:W0:Y:S02]  /*169e0*/  SYNCS.PHASECHK.TRANS64.TRYWAIT P1, [R3+URZ+0x22860], R2 ;  /* 0x02286002030075a7 */ /* 0x000024000802017f */
[----:B0-----:R-:W-:Y:S05]  /*169f0*/  @!P1 NANOSLEEP.SYNCS 0x989680 ;  /* 0x009896800000995d */ /* 0x001fea0003900000 */
[----:B------:R-:W0:Y:S02]  /*16a00*/  @!P1 SYNCS.PHASECHK.TRANS64 P1, [R3+URZ+0x22860], R2 ;  /* 0x02286002030095a7 */ /* 0x000e24000802007f */
[----:B0-----:R-:W-:Y:S05]  /*16a10*/  @!P1 BRA `(.L_x_2044) ;  /* 0xfffffffc00f09947 */ /* 0x001fea000383ffff */
[----:B------:R-:W-:Y:S05]  /*16a20*/  BRA `(.L_x_2139) ;  /* 0xffffffd000347947 */ /* 0x000fea000383ffff */
.L_x_2140:
        /* <DEDUP_REMOVED lines=13> */
.L_x_6454:


//--------------------- .text._ZN7cutlass13device_kernelIN5flash11enable_sm90INS1_16FlashAttnFwdSm90INS1_25CollectiveMainloopFwdSm90ILi2EN4cute5tupleIJNS5_1CILi1EEES8_S8_EEENS6_IJNS7_ILi128EEENS7_ILi96EEENS7_ILi64EEEEEELi256ENS_6half_tEfNS_4arch4Sm90ELb0ELb1ELb0ELb0ELb1ELb0ELb1ELb1ELb0ELb1ELb0ELb0EEENS1_21CollectiveEpilogueFwdINS6_IJSA_NS7_ILi256EEESB_EEES9_SE_SG_Li256ELb0ELb1ELb0ELb0EEENS1_30DynamicPersistentTileSchedulerILi256ELi128ELb0ELb1ELb1EEEEEEEEEvNT_6ParamsE --------------------------
	.section	.text._ZN7cutlass13device_kernelIN5flash11enable_sm90INS1_16FlashAttnFwdSm90INS1_25CollectiveMainloopFwdSm90ILi2EN4cute5tupleIJNS5_1CILi1EEES8_S8_EEENS6_IJNS7_ILi128EEENS7_ILi96EEENS7_ILi64EEEEEELi256ENS_6half_tEfNS_4arch4Sm90ELb0ELb1ELb0ELb0ELb1ELb0ELb1ELb1ELb0ELb1ELb0ELb0EEENS1_21CollectiveEpilogueFwdINS6_IJSA_NS7_ILi256EEESB_EEES9_SE_SG_Li256ELb0ELb1ELb0ELb0EEENS1_30DynamicPersistentTileSchedulerILi256ELi128ELb0ELb1ELb1EEEEEEEEEvNT_6ParamsE,"ax",@progbits
	.align	128
.text._ZN7cutlass13device_kernelIN5flash11enable_sm90INS1_16FlashAttnFwdSm90INS1_25CollectiveMainloopFwdSm90ILi2EN4cute5tupleIJNS5_1CILi1EEES8_S8_EEENS6_IJNS7_ILi128EEENS7_ILi96EEENS7_ILi64EEEEEELi256ENS_6half_tEfNS_4arch4Sm90ELb0ELb1ELb0ELb0ELb1ELb0ELb1ELb1ELb0ELb1ELb0ELb0EEENS1_21CollectiveEpilogueFwdINS6_IJSA_NS7_ILi256EEESB_EEES9_SE_SG_Li256ELb0ELb1ELb0ELb0EEENS1_30DynamicPersistentTileSchedulerILi256ELi128ELb0ELb1ELb1EEEEEEEEEvNT_6ParamsE:
        .type           _ZN7cutlass13device_kernelIN5flash11enable_sm90INS1_16FlashAttnFwdSm90INS1_25CollectiveMainloopFwdSm90ILi2EN4cute5tupleIJNS5_1CILi1EEES8_S8_EEENS6_IJNS7_ILi128EEENS7_ILi96EEENS7_ILi64EEEEEELi256ENS_6half_tEfNS_4arch4Sm90ELb0ELb1ELb0ELb0ELb1ELb0ELb1ELb1ELb0ELb1ELb0ELb0EEENS1_21CollectiveEpilogueFwdINS6_IJSA_NS7_ILi256EEESB_EEES9_SE_SG_Li256ELb0ELb1ELb0ELb0EEENS1_30DynamicPersistentTileSchedulerILi256ELi128ELb0ELb1ELb1EEEEEEEEEvNT_6ParamsE,@function
        .size           _ZN7cutlass13device_kernelIN5flash11enable_sm90INS1_16FlashAttnFwdSm90INS1_25CollectiveMainloopFwdSm90ILi2EN4cute5tupleIJNS5_1CILi1EEES8_S8_EEENS6_IJNS7_ILi128EEENS7_ILi96EEENS7_ILi64EEEEEELi256ENS_6half_tEfNS_4arch4Sm90ELb0ELb1ELb0ELb0ELb1ELb0ELb1ELb1ELb0ELb1ELb0ELb0EEENS1_21CollectiveEpilogueFwdINS6_IJSA_NS7_ILi256EEESB_EEES9_SE_SG_Li256ELb0ELb1ELb0ELb0EEENS1_30DynamicPersistentTileSchedulerILi256ELi128ELb0ELb1ELb1EEEEEEEEEvNT_6ParamsE,(.L_x_6455 - _ZN7cutlass13device_kernelIN5flash11enable_sm90INS1_16FlashAttnFwdSm90INS1_25CollectiveMainloopFwdSm90ILi2EN4cute5tupleIJNS5_1CILi1EEES8_S8_EEENS6_IJNS7_ILi128EEENS7_ILi96EEENS7_ILi64EEEEEELi256ENS_6half_tEfNS_4arch4Sm90ELb0ELb1ELb0ELb0ELb1ELb0ELb1ELb1ELb0ELb1ELb0ELb0EEENS1_21CollectiveEpilogueFwdINS6_IJSA_NS7_ILi256EEESB_EEES9_SE_SG_Li256ELb0ELb1ELb0ELb0EEENS1_30DynamicPersistentTileSchedulerILi256ELi128ELb0ELb1ELb1EEEEEEEEEvNT_6ParamsE)
        .other          _ZN7cutlass13device_kernelIN5flash11enable_sm90INS1_16FlashAttnFwdSm90INS1_25CollectiveMainloopFwdSm90ILi2EN4cute5tupleIJNS5_1CILi1EEES8_S8_EEENS6_IJNS7_ILi128EEENS7_ILi96EEENS7_ILi64EEEEEELi256ENS_6half_tEfNS_4arch4Sm90ELb0ELb1ELb0ELb0ELb1ELb0ELb1ELb1ELb0ELb1ELb0ELb0EEENS1_21CollectiveEpilogueFwdINS6_IJSA_NS7_ILi256EEESB_EEES9_SE_SG_Li256ELb0ELb1ELb0ELb0EEENS1_30DynamicPersistentTileSchedulerILi256ELi128ELb0ELb1ELb1EEEEEEEEEvNT_6ParamsE,@"STO_CUDA_ENTRY STV_DEFAULT"
_ZN7cutlass13device_kernelIN5flash11enable_sm90INS1_16FlashAttnFwdSm90INS1_25CollectiveMainloopFwdSm90ILi2EN4cute5tupleIJNS5_1CILi1EEES8_S8_EEENS6_IJNS7_ILi128EEENS7_ILi96EEENS7_ILi64EEEEEELi256ENS_6half_tEfNS_4arch4Sm90ELb0ELb1ELb0ELb0ELb1ELb0ELb1ELb1ELb0ELb1ELb0ELb0EEENS1_21CollectiveEpilogueFwdINS6_IJSA_NS7_ILi256EEESB_EEES9_SE_SG_Li256ELb0ELb1ELb0ELb0EEENS1_30DynamicPersistentTileSchedulerILi256ELi128ELb0ELb1ELb1EEEEEEEEEvNT_6ParamsE:
        /* <DEDUP_REMOVED lines=9> */
[----:B------:R1:W2:Y:S01]  /*0090*/  SHFL.IDX PT, R3, R24, RZ, 0x1f ;  /* 0x00001fff18037589 */ /* 0x0002a200000e0000 */
        /* <DEDUP_REMOVED lines=15> */
[----:B------:R1:W0:Y:S01]  /*0190*/  @!UP0 SYNCS.EXCH.64 URZ, [UR8+0x32400], UR4 ;  /* 0x03240004083f85b2 */ /* 0x0002220008000100 */
[----:B------:R1:W3:Y:S05]  /*01a0*/  @!UP1 SYNCS.EXCH.64 URZ, [UR8+0x32410], UR4 ;  /* 0x03241004083f95b2 */ /* 0x0002ea0008000100 */
[----:B------:R1:W4:Y:S02]  /*01b0*/  @!UP2 SYNCS.EXCH.64 URZ, [UR8+0x32420], UR6 ;  /* 0x03242006083fa5b2 */ /* 0x0003240008000100 */
[----:B-12---:R-:W-:Y:S05]  /*01c0*/  @P1 BRA `(.L_x_2141) ;  /* 0x0000000000481947 */ /* 0x006fea0003800000 */
[----:B------:R-:W1:Y:S01]  /*01d0*/  S2UR UR5, SR_CgaCtaId ;  /* 0x00000000000579c3 */ /* 0x000e620000008800 */
[----:B------:R-:W-:Y:S01]  /*01e0*/  UMOV UR4, 0x400 ;  /* 0x0000040000047882 */ /* 0x000fe20000000000 */
[----:B------:R-:W-:Y:S01]  /*01f0*/  UMOV UR6, 0x80 ;  /* 0x0000008000067882 */ /* 0x000fe20000000000 */
[----:B------:R-:W-:Y:S01]  /*0200*/  UMOV UR7, 0x100 ;  /* 0x0000010000077882 */ /* 0x000fe20000000000 */
[----:B------:R-:W-:Y:S01]  /*0210*/  ELECT P0, URZ, PT ;  /* 0x00000000003f782f */ /* 0x000fe20003800000 */
[----:B-1----:R-:W-:Y:S02]  /*0220*/  ULEA UR8, UR5, UR4, 0x18 ;  /* 0x0000000405087291 */ /* 0x002fe4000f8ec03f */
[----:B------:R-:W-:-:S04]  /*0230*/  UIADD3 UR4, -UR6, 0x100000, URZ ;  /* 0x0010000006047890 */ /* 0x000fc8000fffe13f */
[----:B------:R-:W-:Y:S02]  /*0240*/  USHF.L.U32 UR5, UR4, 0xb, URZ ;  /* 0x0000000b04057899 */ /* 0x000fe4000800063f */
[----:B------:R-:W-:Y:S02]  /*0250*/  USHF.L.U32 UR4, UR4, 0x1, URZ ;  /* 0x0000000104047899 */ /* 0x000fe4000800063f */
[----:B------:R-:W-:-:S04]  /*0260*/  UIADD3 UR6, -UR7, 0x100000, URZ ;  /* 0x0010000007067890 */ /* 0x000fc8000fffe13f */
[----:B------:R-:W-:Y:S02]  /*0270*/  USHF.L.U32 UR7, UR6, 0xb, URZ ;  /* 0x0000000b06077899 */ /* 0x000fe4000800063f */
[----:B------:R-:W-:Y:S01]  /*0280*/  USHF.L.U32 UR6, UR6, 0x1, URZ ;  /* 0x0000000106067899 */ /* 0x000fe2000800063f */
[----:B------:R-:W1:Y:S03]  /*0290*/  FENCE.VIEW.ASYNC.S ;  /* 0x00000000000073c6 */ /* 0x000e660000000000 */
[----:B-1----:R1:W2:Y:S08]  /*02a0*/  SYNCS.EXCH.64 URZ, [UR8+0x32430], UR4 ;  /* 0x03243004083f75b2 */ /* 0x0022b00008000100 */
[----:B------:R1:W0:Y:S01]  /*02b0*/  SYNCS.EXCH.64 URZ, [UR8+0x32440], UR6 ;  /* 0x03244006083f75b2 */ /* 0x0002220008000100 */
[----:B------:R1:W0:Y:S01]  /*02c0*/  SYNCS.EXCH.64 URZ, [UR8+0x32438], UR4 ;  /* 0x03243804083f75b2 */ /* 0x0002220008000100 */
[----:B------:R1:W0:Y:S01]  /*02d0*/  SYNCS.EXCH.64 URZ, [UR8+0x32448], UR6 ;  /* 0x03244806083f75b2 */ /* 0x0002220008000100 */
[----:B------:R-:W-:Y:S01]  /*02e0*/  NOP ;  /* 0x0000000000007918 */ /* 0x000fe20000000000 */
.L_x_2141:
[----:B------:R-:W5:Y:S01]  /*02f0*/  SHFL.IDX PT, R2, R0, RZ, 0x1f ;  /* 0x00001fff00027589 */ /* 0x000f6200000e0000 */
[----:B------:R-:W-:Y:S01]  /*0300*/  NOP ;  /* 0x0000000000007918 */ /* 0x000fe20000000000 */
[----:B-----5:R-:W-:-:S13]  /*0310*/  ISETP.NE.AND P0, PT, R2, RZ, PT ;  /* 0x000000ff0200720c */ /* 0x020fda0003f05270 */
[----:B------:R-:W-:Y:S05]  /*0320*/  @P0 BRA `(.L_x_2142) ;  /* 0x0000000000480947 */ /* 0x000fea0003800000 */
[----:B-1----:R-:W1:Y:S01]  /*0330*/  S2UR UR5, SR_CgaCtaId ;  /* 0x00000000000579c3 */ /* 0x002e620000008800 */
        /* <DEDUP_REMOVED lines=12> */
[----:B-1----:R1:W0:Y:S08]  /*0400*/  SYNCS.EXCH.64 URZ, [UR8+0x32450], UR4 ;  /* 0x03245004083f75b2 */ /* 0x0022300008000100 */
[----:B------:R1:W0:Y:S01]  /*0410*/  SYNCS.EXCH.64 URZ, [UR8+0x32460], UR6 ;  /* 0x03246006083f75b2 */ /* 0x0002220008000100 */
[----:B------:R1:W0:Y:S01]  /*0420*/  SYNCS.EXCH.64 URZ, [UR8+0x32458], UR4 ;  /* 0x03245804083f75b2 */ /* 0x0002220008000100 */
[----:B------:R1:W0:Y:S01]  /*0430*/  SYNCS.EXCH.64 URZ, [UR8+0x32468], UR6 ;  /* 0x03246806083f75b2 */ /* 0x0002220008000100 */
[----:B------:R-:W-:Y:S01]  /*0440*/  NOP ;  /* 0x0000000000007918 */ /* 0x000fe20000000000 */
.L_x_2142:
[----:B------:R-:W5:Y:S01]  /*0450*/  SHFL.IDX PT, R2, R0, RZ, 0x1f ;  /* 0x00001fff00027589 */ /* 0x000f6200000e0000 */
[----:B------:R-:W-:Y:S01]  /*0460*/  NOP ;  /* 0x0000000000007918 */ /* 0x000fe20000000000 */
[----:B-----5:R-:W-:-:S13]  /*0470*/  ISETP.NE.AND P0, PT, R2, RZ, PT ;  /* 0x000000ff0200720c */ /* 0x020fda0003f05270 */
[----:B------:R-:W-:Y:S05]  /*0480*/  @P0 BRA `(.L_x_2143) ;  /* 0x0000000000380947 */ /* 0x000fea0003800000 */
[----:B-1----:R-:W1:Y:S01]  /*0490*/  S2UR UR5, SR_CgaCtaId ;  /* 0x00000000000579c3 */ /* 0x002e620000008800 */
[----:B------:R-:W-:Y:S01]  /*04a0*/  UMOV UR4, 0x400 ;  /* 0x0000040000047882 */ /* 0x000fe20000000000 */
[----:B------:R-:W-:Y:S01]  /*04b0*/  UMOV UR7, 0x80 ;  /* 0x0000008000077882 */ /* 0x000fe20000000000 */
[----:B------:R-:W-:Y:S01]  /*04c0*/  ELECT P0, URZ, PT ;  /* 0x00000000003f782f */ /* 0x000fe20003800000 */
[----:B-1----:R-:W-:Y:S02]  /*04d0*/  ULEA UR6, UR5, UR4, 0x18 ;  /* 0x0000000405067291 */ /* 0x002fe4000f8ec03f */
[----:B------:R-:W-:-:S04]  /*04e0*/  UIADD3 UR4, -UR7, 0x100000, URZ ;  /* 0x0010000007047890 */ /* 0x000fc8000fffe13f */
[----:B------:R-:W-:Y:S02]  /*04f0*/  USHF.L.U32 UR5, UR4, 0xb, URZ ;  /* 0x0000000b04057899 */ /* 0x000fe4000800063f */
[----:B------:R-:W-:Y:S01]  /*0500*/  USHF.L.U32 UR4, UR4, 0x1, URZ ;  /* 0x0000000104047899 */ /* 0x000fe2000800063f */
[----:B------:R-:W1:Y:S11]  /*0510*/  FENCE.VIEW.ASYNC.S ;  /* 0x00000000000073c6 */ /* 0x000e760000000000 */
[----:B-1----:R1:W0:Y:S01]  /*0520*/  SYNCS.EXCH.64 URZ, [UR6+0x32470], UR4 ;  /* 0x03247004063f75b2 */ /* 0x0022220008000100 */
[----:B------:R1:W0:Y:S01]  /*0530*/  SYNCS.EXCH.64 URZ, [UR6+0x32480], UR4 ;  /* 0x03248004063f75b2 */ /* 0x0002220008000100 */
[----:B------:R1:W0:Y:S01]  /*0540*/  SYNCS.EXCH.64 URZ, [UR6+0x32478], UR4 ;  /* 0x03247804063f75b2 */ /* 0x0002220008000100 */
[----:B------:R1:W0:Y:S01]  /*0550*/  SYNCS.EXCH.64 URZ, [UR6+0x32488], UR4 ;  /* 0x03248804063f75b2 */ /* 0x0002220008000100 */
[----:B------:R-:W-:Y:S01]  /*0560*/  NOP ;  /* 0x0000000000007918 */ /* 0x000fe20000000000 */
.L_x_2143:
        /* <DEDUP_REMOVED lines=22> */
.L_x_2144:
[----:B------:R-:W5:Y:S01]  /*06d0*/  SHFL.IDX PT, R2, R0, RZ, 0x1f ;  /* 0x00001fff00027589 */ /* 0x000f6200000e0000 */
[----:B------:R-:W-:Y:S01]  /*06e0*/  R2UR UR9, R3 ;  /* 0x00000000030972ca */ /* 0x000fe200000e0000 */
        /* <DEDUP_REMOVED lines=21> */
.L_x_2145:
[----:B------:R-:W-:Y:S01]  /*0840*/  UISETP.NE.AND UP0, UPT, UR9, URZ, UPT ;  /* 0x0000003f0900728c */ /* 0x000fe2000bf05270 */
[----:B------:R-:W-:Y:S01]  /*0850*/  NOP ;  /* 0x0000000000007918 */ /* 0x000fe20000000000 */
[----:B-1----:R-:W-:Y:S01]  /*0860*/  UMOV UR4, 0x1 ;  /* 0x0000000100047882 */ /* 0x002fe20000000000 */
[----:B------:R-:W-:Y:S01]  /*0870*/  ULDC UR5, c[0x0][0x20] ;  /* 0x0000080000057ab9 */ /* 0x000fe20000000800 */
[----:B------:R-:W-:Y:S01]  /*0880*/  USEL UR4, UR4, 0x2, !UP0 ;  /* 0x0000000204047887 */ /* 0x000fe2000c000000 */
[----:B0-234-:R-:W-:Y:S01]  /*0890*/  BAR.SYNC.DEFER_BLOCKING 0x0 ;  /* 0x0000000000007b1d */ /* 0x01dfe20000010000 */
[----:B------:R-:W-:Y:S02]  /*08a0*/  PLOP3.LUT P1, PT, PT, PT, UP0, 0x80, 0x0 ;  /* 0x000000000000781c */ /* 0x000fe40003f2f008 */
[----:B------:R-:W-:Y:S02]  /*08b0*/  IADD3 R16, P0, R1, UR5, RZ ;  /* 0x0000000501107c10 */ /* 0x000fe4000ff1e0ff */
[----:B------:R-:W-:Y:S01]  /*08c0*/  IMAD.U32 R2, RZ, RZ, UR4 ;  /* 0x00000004ff027e24 */ /* 0x000fe2000f8e00ff */
[----:B------:R-:W-:Y:S01]  /*08d0*/  ULDC UR6, c[0x0][0x24] ;  /* 0x0000090000067ab9 */ /* 0x000fe20000000800 */
[----:B------:R-:W-:Y:S01]  /*08e0*/  ULDC.64 UR36, c[0x0][0x208] ;  /* 0x0000820000247ab9 */ /* 0x000fe20000000a00 */
[----:B------:R-:W-:-:S02]  /*08f0*/  IMAD.X R17, RZ, RZ, UR6, P0 ;  /* 0x00000006ff117e24 */ /* 0x000fc400080e06ff */
[----:B------:R0:W-:Y:S01]  /*0900*/  STL [R1+0x458], R2 ;  /* 0x0004580201007387 */ /* 0x0001e20000100800 */
[----:B------:R-:W-:Y:S02]  /*0910*/  IMAD.MOV.U32 R22, RZ, RZ, R16 ;  /* 0x000000ffff167224 */ /* 0x000fe400078e0010 */
[----:B------:R-:W-:Y:S01]  /*0920*/  IMAD.MOV.U32 R23, RZ, RZ, R17 ;  /* 0x000000ffff177224 */ /* 0x000fe200078e0011 */
[----:B------:R-:W-:Y:S06]  /*0930*/  @!P1 BRA `(.L_x_2146) ;  /* 0x0000020c00d89947 */ /* 0x000fec0003800000 */
.L_x_2147:
[----:B------:R-:W-:-:S08]  /*0940*/  NOP ;  /* 0x0000000000007918 */ /* 0x000fd00000000000 */
[----:B------:R-:W1:Y:S02]  /*0950*/  USETMAXREG.TRY_ALLOC.CTAPOOL UP0, 0xe8 ;  /* 0x000000e8000079c8 */ /* 0x000e640008000600 */
[----:B-1----:R-:W-:-:S13]  /*0960*/  PLOP3.LUT P0, PT, PT, PT, UP0, 0x80, 0x0 ;  /* 0x000000000000781c */ /* 0x002fda0003f0f008 */
[----:B------:R-:W-:Y:S05]  /*0970*/  @!P0 BRA `(.L_x_2147) ;  /* 0xfffffffc00f08947 */ /* 0x000fea000383ffff */
[----:B------:R-:W1:Y:S08]  /*0980*/  S2UR UR5, SR_CTAID.X ;  /* 0x00000000000579c3 */ /* 0x000e700000002500 */
[----:B------:R-:W-:Y:S08]  /*0990*/  BAR.ARV 0x4, 0x180 ;  /* 0x0106000000007b1d */ /* 0x000ff00000002000 */
[----:B------:R-:W-:Y:S08]  /*09a0*/  BAR.ARV 0x8, 0x180 ;  /* 0x0206000000007b1d */ /* 0x000ff00000002000 */
[----:B------:R-:W1:Y:S01]  /*09b0*/  LDC R0, c[0x0][0xd38] ;  /* 0x00034e00ff007b82 */ /* 0x000e620000000800 */
[----:B------:R-:W-:Y:S01]  /*09c0*/  ISETP.NE.AND P0, PT, R24, 0x1, PT ;  /* 0x000000011800780c */ /* 0x000fe20003f05270 */
[----:B------:R2:W-:-:S12]  /*09d0*/  STL.64 [R1+0x1f0], RZ ;  /* 0x0001f0ff01007387 */ /* 0x0005d80000100a00 */
[----:B------:R-:W-:Y:S06]  /*09e0*/  @!P0 BAR.ARV 0x9, 0x100 ;  /* 0x0244000000008b1d */ /* 0x000fec0000002000 */
[C---:B------:R-:W-:Y:S02]  /*09f0*/  IADD3 R214, P1, R16.reuse, 0x1f0, RZ ;  /* 0x000001f010d67810 */ /* 0x040fe40007f3e0ff */
[----:B------:R-:W-:Y:S01]  /*0a00*/  IADD3 R216, P2, R16, 0x1fc, RZ ;  /* 0x000001fc10d87810 */ /* 0x000fe20007f5e0ff */
[----:B------:R2:W-:Y:S01]  /*0a10*/  STL [R1+0x1f8], RZ ;  /* 0x0001f8ff01007387 */ /* 0x0005e20000100800 */
[----:B-1----:R-:W-:Y:S01]  /*0a20*/  ISETP.LE.AND P0, PT, R0, UR5, PT ;  /* 0x0000000500007c0c */ /* 0x002fe2000bf03270 */
[----:B------:R-:W-:-:S02]  /*0a30*/  IMAD.X R213, RZ, RZ, R17, P1 ;  /* 0x000000ffffd57224 */ /* 0x000fc400008e0611 */
[----:B------:R2:W-:Y:S01]  /*0a40*/  STL [R1+0x1fc], RZ ;  /* 0x0001fcff01007387 */ /* 0x0005e20000100800 */
[----:B------:R-:W-:-:S09]  /*0a50*/  IMAD.X R215, RZ, RZ, R17, P2 ;  /* 0x000000ffffd77224 */ /* 0x000fd200010e0611 */
[----:B--2---:R-:W-:Y:S05]  /*0a60*/  @P0 EXIT ;  /* 0x000000000000094d */ /* 0x004fea0003800000 */
[----:B0-----:R-:W0:Y:S01]  /*0a70*/  S2R R2, SR_TID.X ;  /* 0x0000000000027919 */ /* 0x001e220000002100 */
[----:B------:R-:W1:Y:S01]  /*0a80*/  S2UR UR9, SR_CgaCtaId ;  /* 0x00000000000979c3 */ /* 0x000e620000008800 */
[----:B------:R-:W-:Y:S01]  /*0a90*/  UMOV UR42, 0x400 ;  /* 0x00000400002a7882 */ /* 0x000fe20000000000 */
[----:B------:R-:W-:Y:S01]  /*0aa0*/  IMAD.MOV.U32 R191, RZ, RZ, 0x2 ;  /* 0x00000002ffbf7424 */ /* 0x000fe200078e00ff */
[C---:B------:R-:W-:Y:S01]  /*0ab0*/  IADD3 R208, -R24.reuse, 0xb, RZ ;  /* 0x0000000b18d07810 */ /* 0x040fe20007ffe1ff */
[----:B------:R-:W-:-:S04]  /*0ac0*/  VIADD R209, R24, 0x8 ;  /* 0x0000000818d17836 */ /* 0x000fc80000000000 */
[----:B------:R-:W2:Y:S01]  /*0ad0*/  S2UR UR4, SR_SWINHI ;  /* 0x00000000000479c3 */ /* 0x000ea20000002f00 */
[----:B-1----:R-:W-:Y:S01]  /*0ae0*/  ULEA UR42, UR9, UR42, 0x18 ;  /* 0x0000002a092a7291 */ /* 0x002fe2000f8ec03f */
[----:B0-----:R-:W-:-:S06]  /*0af0*/  VIADD R205, R2, 0xffffff80 ;  /* 0xffffff8002cd7836 */ /* 0x001fcc0000000000 */
[----:B------:R-:W-:Y:S01]  /*0b00*/  UMOV UR58, UR42 ;  /* 0x0000002a003a7c82 */ /* 0x000fe20008000000 */
[----:B--2---:R-:W-:Y:S01]  /*0b10*/  UMOV UR59, UR4 ;  /* 0x00000004003b7c82 */ /* 0x004fe20008000000 */
[----:B------:R-:W-:Y:S01]  /*0b20*/  UMOV UR4, UR5 ;  /* 0x0000000500047c82 */ /* 0x000fe20008000000 */
[----:B------:R-:W-:-:S04]  /*0b30*/  SHF.R.S32.HI R0, RZ, 0x1f, R205 ;  /* 0x0000001fff007819 */ /* 0x000fc800000114cd */
[CC--:B------:R-:W-:Y:S02]  /*0b40*/  LEA.HI R3, R0.reuse, R205.reuse, RZ, 0x5 ;  /* 0x000000cd00037211 */ /* 0x0c0fe400078f28ff */
[CC--:B------:R-:W-:Y:S02]  /*0b50*/  LEA.HI R2, R0.reuse, R205.reuse, RZ, 0x4 ;  /* 0x000000cd00027211 */ /* 0x0c0fe400078f20ff */
[----:B------:R-:W-:Y:S01]  /*0b60*/  LEA.HI R26, R0, R205, RZ, 0x7 ;  /* 0x000000cd001a7211 */ /* 0x000fe200078f38ff */
[----:B------:R-:W-:Y:S01]  /*0b70*/  IMAD.SHL.U32 R5, R3, 0x20, RZ ;  /* 0x0000002003057824 */ /* 0x000fe200078e00ff */
[----:B------:R-:W-:Y:S02]  /*0b80*/  SHF.R.S32.HI R3, RZ, 0x4, R2 ;  /* 0x00000004ff037819 */ /* 0x000fe40000011402 */
[C---:B------:R-:W-:Y:S02]  /*0b90*/  LOP3.LUT R4, R2.reuse, 0x3fffff0, RZ, 0xc0, !PT ;  /* 0x03fffff002047812 */ /* 0x040fe400078ec0ff */
[----:B------:R-:W-:-:S02]  /*0ba0*/  LEA.HI R2, R2, R3, RZ, 0x1 ;  /* 0x0000000302027211 */ /* 0x000fc400078f08ff */
[----:B------:R-:W-:Y:S01]  /*0bb0*/  LOP3.LUT R212, R26, 0xffffff80, RZ, 0xc0, !PT ;  /* 0xffffff801ad47812 */ /* 0x000fe200078ec0ff */
[----:B------:R-:W-:Y:S01]  /*0bc0*/  IMAD.IADD R4, R205, 0x1, -R4 ;  /* 0x00000001cd047824 */ /* 0x000fe200078e0a04 */
[----:B------:R-:W-:Y:S02]  /*0bd0*/  LOP3.LUT R2, R2, 0x1ffffffe, RZ, 0xc0, !PT ;  /* 0x1ffffffe02027812 */ /* 0x000fe400078ec0ff */
[----:B------:R-:W-:Y:S01]  /*0be0*/  LOP3.LUT R5, R5, 0xfffffc00, RZ, 0xc0, !PT ;  /* 0xfffffc0005057812 */ /* 0x000fe200078ec0ff */
[----:B------:R-:W-:Y:S01]  /*0bf0*/  IMAD.IADD R212, R205, 0x1, -R212 ;  /* 0x00000001cdd47824 */ /* 0x000fe200078e0ad4 */
[----:B------:R-:W-:Y:S01]  /*0c00*/  SHF.R.S32.HI R219, RZ, 0x7, R26 ;  /* 0x00000007ffdb7819 */ /* 0x000fe2000001141a */
[----:B------:R-:W-:Y:S02]  /*0c10*/  IMAD.IADD R2, R3, 0x1, -R2 ;  /* 0x0000000103027824 */ /* 0x000fe400078e0a02 */
[----:B------:R-:W-:Y:S01]  /*0c20*/  IMAD R5, R4, 0x40, R5 ;  /* 0x0000004004057824 */ /* 0x000fe200078e0205 */
[----:B------:R-:W-:-:S02]  /*0c30*/  SHF.R.S32.HI R3, RZ, 0x1f, R212 ;  /* 0x0000001fff037819 */ /* 0x000fc400000114d4 */
[----:B------:R-:W-:Y:S01]  /*0c40*/  LEA.HI R4, R0, R205, RZ, 0x2 ;  /* 0x000000cd00047211 */ /* 0x000fe200078f10ff */
[----:B------:R-:W-:Y:S01]  /*0c50*/  IMAD R190, R2, 0x8, R5 ;  /* 0x0000000802be7824 */ /* 0x000fe200078e0205 */
[----:B------:R-:W-:Y:S02]  /*0c60*/  LEA.HI R25, R3, R212, RZ, 0x2 ;  /* 0x000000d403197211 */ /* 0x000fe400078f10ff */
[----:B------:R-:W-:Y:S01]  /*0c70*/  LOP3.LUT R4, R4, 0xfffffffc, RZ, 0xc0, !PT ;  /* 0xfffffffc04047812 */ /* 0x000fe200078ec0ff */
[----:B------:R-:W-:Y:S01]  /*0c80*/  IMAD.WIDE R190, R190, R191, UR58 ;  /* 0x0000003abebe7e25 */ /* 0x000fe2000f8e02bf */
[--C-:B------:R-:W-:Y:S02]  /*0c90*/  SHF.R.S32.HI R2, RZ, 0x2, R25.reuse ;  /* 0x00000002ff027819 */ /* 0x100fe40000011419 */
[----:B------:R-:W-:Y:S01]  /*0ca0*/  SHF.R.S32.HI R5, RZ, 0x1f, R25 ;  /* 0x0000001fff057819 */ /* 0x000fe20000011419 */
[----:B------:R-:W-:Y:S01]  /*0cb0*/  IMAD.IADD R4, R205, 0x1, -R4 ;  /* 0x00000001cd047824 */ /* 0x000fe200078e0a04 */
[----:B------:R-:W-:-:S02]  /*0cc0*/  IADD3 R9, P6, R190, 0x20, RZ ;  /* 0x00000020be097810 */ /* 0x000fc40007fde0ff */
[----:B------:R-:W-:Y:S02]  /*0cd0*/  LEA.HI R5, R5, R2, RZ, 0x3 ;  /* 0x0000000205057211 */ /* 0x000fe400078f18ff */
[----:B------:R-:W-:Y:S02]  /*0ce0*/  LEA.HI R3, R3, R212, RZ, 0x5 ;  /* 0x000000d403037211 */ /* 0x000fe400078f28ff */
[----:B------:R-:W-:Y:S02]  /*0cf0*/  LOP3.LUT R5, R5, 0xfffffff8, RZ, 0xc0, !PT ;  /* 0xfffffff805057812 */ /* 0x000fe400078ec0ff */
[----:B------:R-:W-:Y:S02]  /*0d00*/  LEA.HI R6, R4, R4, RZ, 0x1 ;  /* 0x0000000404067211 */ /* 0x000fe400078f08ff */
[----:B------:R-:W-:Y:S01]  /*0d10*/  LOP3.LUT R7, R9, 0x380, RZ, 0xc0, !PT ;  /* 0x0000038009077812 */ /* 0x000fe200078ec0ff */
[----:B------:R-:W-:Y:S01]  /*0d20*/  IMAD.IADD R2, R2, 0x1, -R5 ;  /* 0x0000000102027824 */ /* 0x000fe200078e0a05 */
[----:B------:R-:W-:-:S02]  /*0d30*/  SHF.R.S32.HI R3, RZ, 0x5, R3 ;  /* 0x00000005ff037819 */ /* 0x000fc40000011403 */
[----:B------:R-:W-:Y:S02]  /*0d40*/  LOP3.LUT R5, R6, 0x1ffffffe, RZ, 0xc0, !PT ;  /* 0x1ffffffe06057812 */ /* 0x000fe400078ec0ff */
[----:B------:R-:W-:Y:S01]  /*0d50*/  SHF.R.U64 R6, R7, 0x3, RZ ;  /* 0x0000000307067819 */ /* 0x000fe200000012ff */
[----:B------:R-:W-:Y:S01]  /*0d60*/  IMAD R27, R3, 0x10, R2 ;  /* 0x00000010031b7824 */ /* 0x000fe200078e0202 */
[----:B------:R-:W-:Y:S01]  /*0d70*/  IADD3 R7, P1, R190, 0x60, RZ ;  /* 0x00000060be077810 */ /* 0x000fe20007f3e0ff */
[----:B------:R-:W-:Y:S01]  /*0d80*/  IMAD.IADD R29, R4, 0x1, -R5 ;  /* 0x00000001041d7824 */ /* 0x000fe200078e0a05 */
[----:B------:R-:W-:Y:S01]  /*0d90*/  LOP3.LUT R2, R6, R9, RZ, 0x3c, !PT ;  /* 0x0000000906027212 */ /* 0x000fe200078e3cff */
[----:B------:R-:W-:Y:S01]  /*0da0*/  IMAD.X R3, RZ, RZ, R191, P6 ;  /* 0x000000ffff037224 */ /* 0x000fe200030e06bf */
[----:B------:R-:W-:Y:S02]  /*0db0*/  LOP3.LUT R6, R7, 0x380, RZ, 0xc0, !PT ;  /* 0x0000038007067812 */ /* 0x000fe400078ec0ff */
[----:B------:R-:W-:-:S02]  /*0dc0*/  IADD3 R11, P3, R190, 0x4020, RZ ;  /* 0x00004020be0b7810 */ /* 0x000fc40007f7e0ff */
[----:B------:R-:W-:Y:S02]  /*0dd0*/  IADD3 R5, P0, R190, 0x40, RZ ;  /* 0x00000040be057810 */ /* 0x000fe40007f1e0ff */
[----:B------:R-:W-:Y:S02]  /*0de0*/  SHF.R.U64 R6, R6, 0x3, RZ ;  /* 0x0000000306067819 */ /* 0x000fe400000012ff */
[----:B------:R-:W-:Y:S02]  /*0df0*/  LOP3.LUT R10, R11, 0x380, RZ, 0xc0, !PT ;  /* 0x000003800b0a7812 */ /* 0x000fe400078ec0ff */
[----:B------:R-:W-:Y:S02]  /*0e00*/  LOP3.LUT R4, R5, 0x380, RZ, 0xc0, !PT ;  /* 0x0000038005047812 */ /* 0x000fe400078ec0ff */
[----:B------:R-:W-:Y:S01]  /*0e10*/  LOP3.LUT R6, R6, R7, RZ, 0x3c, !PT ;  /* 0x0000000706067212 */ /* 0x000fe200078e3cff */
[----:B------:R-:W-:Y:S01]  /*0e20*/  IMAD.X R7, RZ, RZ, R191, P1 ;  /* 0x000000ffff077224 */ /* 0x000fe200008e06bf */
[----:B------:R-:W-:-:S02]  /*0e30*/  MOV R2, R2 ;  /* 0x0000000200027202 */ /* 0x000fc40000000f00 */
[----:B------:R-:W-:Y:S02]  /*0e40*/  IADD3 R9, P2, R190, 0x4000, RZ ;  /* 0x00004000be097810 */ /* 0x000fe40007f5e0ff */
[----:B------:R-:W-:Y:S01]  /*0e50*/  SHF.R.U64 R10, R10, 0x3, RZ ;  /* 0x000000030a0a7819 */ /* 0x000fe200000012ff */
[----:B------:R0:W-:Y:S01]  /*0e60*/  STL [R1+0x450], R2 ;  /* 0x0004500201007387 */ /* 0x0001e20000100800 */
[----:B------:R-:W-:Y:S02]  /*0e70*/  LEA.HI R26, R26, R219, RZ, 0x1 ;  /* 0x000000db1a1a7211 */ /* 0x000fe400078f08ff */
[----:B------:R-:W-:Y:S02]  /*0e80*/  SHF.R.U64 R4, R4, 0x3, RZ ;  /* 0x0000000304047819 */ /* 0x000fe400000012ff */
[----:B------:R-:W-:Y:S02]  /*0e90*/  LOP3.LUT R8, R9, 0x380, RZ, 0xc0, !PT ;  /* 0x0000038009087812 */ /* 0x000fe400078ec0ff */
[----:B------:R-:W-:Y:S01]  /*0ea0*/  LOP3.LUT R10, R10, R11, RZ, 0x3c, !PT ;  /* 0x0000000b0a0a7212 */ /* 0x000fe200078e3cff */
[----:B------:R-:W-:Y:S01]  /*0eb0*/  IMAD.X R11, RZ, RZ, R191, P3 ;  /* 0x000000ffff0b7224 */ /* 0x000fe200018e06bf */
[----:B------:R-:W-:-:S02]  /*0ec0*/  LOP3.LUT R26, R26, 0x3fffffe, RZ, 0xc0, !PT ;  /* 0x03fffffe1a1a7812 */ /* 0x000fc400078ec0ff */
[----:B0-----:R-:W-:Y:S02]  /*0ed0*/  MOV R2, R6 ;  /* 0x0000000600027202 */ /* 0x001fe40000000f00 */
[----:B------:R-:W-:Y:S01]  /*0ee0*/  LOP3.LUT R4, R4, R5, RZ, 0x3c, !PT ;  /* 0x0000000504047212 */ /* 0x000fe200078e3cff */
[--C-:B------:R-:W-:Y:S01]  /*0ef0*/  IMAD.X R5, RZ, RZ, R191.reuse, P0 ;  /* 0x000000ffff057224 */ /* 0x100fe200000e06bf */
[----:B------:R-:W-:Y:S01]  /*0f00*/  SHF.R.U64 R8, R8, 0x3, RZ ;  /* 0x0000000308087819 */ /* 0x000fe200000012ff */
[----:B------:R0:W-:Y:S01]  /*0f10*/  STL [R1+0x448], R2 ;  /* 0x0004480201007387 */ /* 0x0001e20000100800 */
[----:B------:R-:W-:Y:S01]  /*0f20*/  IMAD.IADD R26, R219, 0x1, -R26 ;  /* 0x00000001db1a7824 */ /* 0x000fe200078e0a1a */
[----:B------:R-:W-:Y:S02]  /*0f30*/  LEA.HI R0, R0, R205, RZ, 0x3 ;  /* 0x000000cd00007211 */ /* 0x000fe400078f18ff */
[----:B------:R-:W-:Y:S01]  /*0f40*/  LOP3.LUT R8, R8, R9, RZ, 0x3c, !PT ;  /* 0x0000000908087212 */ /* 0x000fe200078e3cff */
[----:B------:R-:W-:Y:S01]  /*0f50*/  IMAD.X R9, RZ, RZ, R191, P2 ;  /* 0x000000ffff097224 */ /* 0x000fe200010e06bf */
[----:B------:R-:W-:Y:S01]  /*0f60*/  MOV R3, R4 ;  /* 0x0000000400037202 */ /* 0x000fe20000000f00 */
[----:B------:R-:W-:Y:S01]  /*0f70*/  IMAD R206, R26, 0x40, R27 ;  /* 0x000000401ace7824 */ /* 0x000fe200078e021b */
[----:B------:R-:W-:-:S02]  /*0f80*/  SHF.R.S32.HI R210, RZ, 0x3, R0 ;  /* 0x00000003ffd27819 */ /* 0x000fc40000011400 */
[----:B0-----:R-:W-:Y:S01]  /*0f90*/  MOV R2, R10 ;  /* 0x0000000a00027202 */ /* 0x001fe20000000f00 */
[----:B------:R0:W-:Y:S01]  /*0fa0*/  STL [R1+0x44c], R3 ;  /* 0x00044c0301007387 */ /* 0x0001e20000100800 */
[C---:B------:R-:W-:Y:S02]  /*0fb0*/  IADD3 R19, P6, R190.reuse, 0x8000, RZ ;  /* 0x00008000be137810 */ /* 0x040fe40007fde0ff */
[C---:B------:R-:W-:Y:S01]  /*0fc0*/  IADD3 R21, P0, R190.reuse, 0xc060, RZ ;  /* 0x0000c060be157810 */ /* 0x040fe20007f1e0ff */
[----:B------:R1:W-:Y:S01]  /*0fd0*/  STL [R1+0x440], R2 ;  /* 0x0004400201007387 */ /* 0x0003e20000100800 */
[----:B------:R-:W-:Y:S02]  /*0fe0*/  LOP3.LUT R18, R19, 0x380, RZ, 0xc0, !PT ;  /* 0x0000038013127812 */ /* 0x000fe400078ec0ff */
[C---:B------:R-:W-:Y:S02]  /*0ff0*/  IADD3 R13, P4, R190.reuse, 0x4040, RZ ;  /* 0x00004040be0d7810 */ /* 0x040fe40007f9e0ff */
[----:B------:R-:W-:-:S02]  /*1000*/  IADD3 R15, P5, R190, 0x4060, RZ ;  /* 0x00004060be0f7810 */ /* 0x000fc40007fbe0ff */
[----:B0-----:R-:W-:Y:S02]  /*1010*/  MOV R3, R8 ;  /* 0x0000000800037202 */ /* 0x001fe40000000f00 */
[----:B------:R-:W-:Y:S02]  /*1020*/  SHF.R.U64 R18, R18, 0x3, RZ ;  /* 0x0000000312127819 */ /* 0x000fe400000012ff */
[----:B-1----:R-:W-:Y:S01]  /*1030*/  LOP3.LUT R2, R0, 0xfffffff8, RZ, 0xc0, !PT ;  /* 0xfffffff800027812 */ /* 0x002fe200078ec0ff */
[----:B------:R-:W-:Y:S01]  /*1040*/  IMAD R0, R29, 0x8, R206 ;  /* 0x000000081d007824 */ /* 0x000fe200078e02ce */
[----:B------:R0:W-:Y:S01]  /*1050*/  STL [R1+0x444], R3 ;  /* 0x0004440301007387 */ /* 0x0001e20000100800 */
[----:B------:R-:W-:Y:S02]  /*1060*/  LOP3.LUT R20, R21, 0x380, RZ, 0xc0, !PT ;  /* 0x0000038015147812 */ /* 0x000fe400078ec0ff */
[----:B------:R-:W-:Y:S01]  /*1070*/  LOP3.LUT R12, R13, 0x380, RZ, 0xc0, !PT ;  /* 0x000003800d0c7812 */ /* 0x000fe200078ec0ff */
[----:B------:R0:W-:Y:S01]  /*1080*/  STL [R1+0x454], R0 ;  /* 0x0004540001007387 */ /* 0x0001e20000100800 */
[----:B------:R-:W-:Y:S01]  /*1090*/  LOP3.LUT R14, R15, 0x380, RZ, 0xc0, !PT ;  /* 0x000003800f0e7812 */ /* 0x000fe200078ec0ff */
[----:B------:R-:W-:Y:S01]  /*10a0*/  IMAD.IADD R211, R205, 0x1, -R2 ;  /* 0x00000001cdd37824 */ /* 0x000fe200078e0a02 */
[----:B------:R-:W-:Y:S01]  /*10b0*/  LOP3.LUT R18, R18, R19, RZ, 0x3c, !PT ;  /* 0x0000001312127212 */ /* 0x000fe200078e3cff */
[--C-:B------:R-:W-:Y:S01]  /*10c0*/  IMAD.X R19, RZ, RZ, R191.reuse, P6 ;  /* 0x000000ffff137224 */ /* 0x100fe200030e06bf */
[----:B------:R-:W-:Y:S01]  /*10d0*/  SHF.R.U64 R20, R20, 0x3, RZ ;  /* 0x0000000314147819 */ /* 0x000fe200000012ff */
[C---:B------:R-:W-:Y:S01]  /*10e0*/  IMAD.SHL.U32 R193, R211.reuse, 0x8, RZ ;  /* 0x00000008d3c17824 */ /* 0x040fe200078e00ff */
[----:B------:R-:W-:Y:S01]  /*10f0*/  SHF.R.U64 R12, R12, 0x3, RZ ;  /* 0x000000030c0c7819 */ /* 0x000fe200000012ff */
[----:B------:R-:W-:Y:S01]  /*1100*/  IMAD R211, R211, 0x20, R210 ;  /* 0x00000020d3d37824 */ /* 0x000fe200078e02d2 */
[----:B------:R-:W-:Y:S01]  /*1110*/  SHF.R.U64 R14, R14, 0x3, RZ ;  /* 0x000000030e0e7819 */ /* 0x000fe200000012ff */
[----:B------:R-:W-:Y:S01]  /*1120*/  VIADD R195, R193, 0x40 ;  /* 0x00000040c1c37836 */ /* 0x000fe20000000000 */
[----:B------:R-:W-:Y:S01]  /*1130*/  LOP3.LUT R25, R25, 0x7ffffffc, RZ, 0xc0, !PT ;  /* 0x7ffffffc19197812 */ /* 0x000fe200078ec0ff */
[C---:B------:R-:W-:Y:S01]  /*1140*/  VIADD R194, R193.reuse, 0x80 ;  /* 0x00000080c1c27836 */ /* 0x040fe20000000000 */
[----:B------:R-:W-:Y:S01]  /*1150*/  LOP3.LUT R20, R20, R21, RZ, 0x3c, !PT ;  /* 0x0000001514147212 */ /* 0x000fe200078e3cff */
[--C-:B------:R-:W-:Y:S01]  /*1160*/  IMAD.X R21, RZ, RZ, R191.reuse, P0 ;  /* 0x000000ffff157224 */ /* 0x100fe200000e06bf */
[----:B------:R-:W-:Y:S01]  /*1170*/  LOP3.LUT R12, R12, R13, RZ, 0x3c, !PT ;  /* 0x0000000d0c0c7212 */ /* 0x000fe200078e3cff */
[--C-:B------:R-:W-:Y:S01]  /*1180*/  IMAD.X R13, RZ, RZ, R191.reuse, P4 ;  /* 0x000000ffff0d7224 */ /* 0x100fe200020e06bf */
[----:B------:R-:W-:Y:S01]  /*1190*/  LOP3.LUT R14, R14, R15, RZ, 0x3c, !PT ;  /* 0x0000000f0e0e7212 */ /* 0x000fe200078e3cff */
[----:B------:R-:W-:Y:S01]  /*11a0*/  IMAD.X R15, RZ, RZ, R191, P5 ;  /* 0x000000ffff0f7224 */ /* 0x000fe200028e06bf */
[----:B------:R-:W-:Y:S01]  /*11b0*/  MOV R227, R18 ;  /* 0x0000001200e37202 */ /* 0x000fe20000000f00 */
[----:B------:R-:W-:Y:S01]  /*11c0*/  VIADD R196, R193, 0xc0 ;  /* 0x000000c0c1c47836 */ /* 0x000fe20000000000 */
[----:B------:R-:W-:Y:S01]  /*11d0*/  IADD3 R185, P0, R16, 0x50, RZ ;  /* 0x0000005010b97810 */ /* 0x000fe20007f1e0ff */
[----:B------:R-:W-:Y:S01]  /*11e0*/  IMAD.IADD R25, R212, 0x1, -R25 ;  /* 0x00000001d4197824 */ /* 0x000fe200078e0a19 */
[----:B------:R-:W-:-:S02]  /*11f0*/  IADD3 R18, P1, R16, 0x11c, RZ ;  /* 0x0000011c10127810 */ /* 0x000fc40007f3e0ff */
[----:B------:R-:W-:Y:S01]  /*1200*/  IADD3 R218, P2, R16, 0x200, RZ ;  /* 0x0000020010da7810 */ /* 0x000fe20007f5e0ff */
[--C-:B------:R-:W-:Y:S01]  /*1210*/  IMAD.X R199, RZ, RZ, R17.reuse, P0 ;  /* 0x000000ffffc77224 */ /* 0x100fe200000e0611 */
[----:B------:R-:W-:Y:S01]  /*1220*/  MOV R229, R12 ;  /* 0x0000000c00e57202 */ /* 0x000fe20000000f00 */
[--C-:B------:R-:W-:Y:S01]  /*1230*/  IMAD.X R161, RZ, RZ, R17.reuse, P1 ;  /* 0x000000ffffa17224 */ /* 0x100fe200008e0611 */
[----:B------:R-:W-:Y:S01]  /*1240*/  MOV R228, R14 ;  /* 0x0000000e00e47202 */ /* 0x000fe20000000f00 */
[----:B------:R-:W-:Y:S01]  /*1250*/  IMAD.X R217, RZ, RZ, R17, P2 ;  /* 0x000000ffffd97224 */ /* 0x000fe200010e0611 */
[----:B------:R-:W-:Y:S01]  /*1260*/  MOV R226, R20 ;  /* 0x0000001400e27202 */ /* 0x000fe20000000f00 */
[----:B------:R-:W-:Y:S01]  /*1270*/  IMAD.SHL.U32 R207, R25, 0x2, RZ ;  /* 0x0000000219cf7824 */ /* 0x000fe200078e00ff */
[----:B------:R-:W-:Y:S02]  /*1280*/  SHF.R.S32.HI R203, RZ, 0x1f, R193 ;  /* 0x0000001fffcb7819 */ /* 0x000fe400000114c1 */
[----:B------:R-:W-:-:S02]  /*1290*/  SHF.R.S32.HI R202, RZ, 0x1f, R195 ;  /* 0x0000001fffca7819 */ /* 0x000fc400000114c3 */
[----:B------:R-:W-:Y:S02]  /*12a0*/  SHF.R.S32.HI R201, RZ, 0x1f, R194 ;  /* 0x0000001fffc97819 */ /* 0x000fe400000114c2 */
[----:B0-----:R-:W-:-:S07]  /*12b0*/  SHF.R.S32.HI R200, RZ, 0x1f, R196 ;  /* 0x0000001fffc87819 */ /* 0x001fce00000114c4 */
.L_x_2277:
        /* <DEDUP_REMOVED lines=21> */
.L_x_2148:
[----:B------:R-:W-:Y:S01]  /*1410*/  ULDC UR7, c[0x0][0xd54] ;  /* 0x0003550000077ab9 */ /* 0x000fe20000000800 */
[----:B------:R-:W-:Y:S01]  /*1420*/  UMOV UR6, UR12 ;  /* 0x0000000c00067c82 */ /* 0x000fe20008000000 */
[----:B------:R-:W-:-:S11]  /*1430*/  UISETP.NE.AND UP0, UPT, UR7, 0x1, UPT ;  /* 0x000000010700788c */ /* 0x000fd6000bf05270 */
[----:B------:R-:W-:Y:S02]  /*1440*/  @UP0 ULDC.64 UR10, c[0x0][0xd58] ;  /* 0x00035600000a0ab9 */ /* 0x000fe40000000a00 */
[----:B------:R-:W-:-:S04]  /*1450*/  UIMAD.WIDE.U32 UR4, UR12, UR10, URZ ;  /* 0x0000000a0c0472a5 */ /* 0x000fc8000f8e003f */
[----:B------:R-:W-:-:S04]  /*1460*/  @UP0 USHF.R.U32.HI UR6, URZ, UR11, UR5 ;  /* 0x0000000b3f060299 */ /* 0x000fc80008011605 */
[----:B------:R-:W-:-:S12]  /*1470*/  UIMAD UR4, UR6, UR7, URZ ;  /* 0x00000007060472a4 */ /* 0x000fd8000f8e023f */
.L_x_2149:
[----:B------:R-:W2:Y:S01]  /*1480*/  LDL R0, [R1+0x458] ;  /* 0x0004580001007983 */ /* 0x000ea20000100800 */
[----:B------:R-:W-:Y:S01]  /*1490*/  UIADD3 UR10, UP2, UR58, 0x32450, URZ ;  /* 0x000324503a0a7890 */ /* 0x000fe2000ff5e03f */
[----:B------:R-:W-:Y:S01]  /*14a0*/  IMAD.U32 R15, RZ, RZ, UR9 ;  /* 0x00000009ff0f7e24 */ /* 0x000fe2000f8e00ff */
[----:B------:R-:W-:Y:S01]  /*14b0*/  UIADD3 UR5, UP3, UR58, 0x32460, URZ ;  /* 0x000324603a057890 */ /* 0x000fe2000ff7e03f */
[----:B------:R-:W-:Y:S01]  /*14c0*/  IMAD.MOV.U32 R3, RZ, RZ, 0x80 ;  /* 0x00000080ff037424 */ /* 0x000fe200078e00ff */
[----:B------:R-:W-:Y:S01]  /*14d0*/  UIADD3.X UR11, URZ, UR59, URZ, UP2, !UPT ;  /* 0x0000003b3f0b7290 */ /* 0x000fe200097fe43f */
[----:B------:R-:W-:Y:S01]  /*14e0*/  IMAD.MOV.U32 R13, RZ, RZ, 0x80 ;  /* 0x00000080ff0d7424 */ /* 0x000fe200078e00ff */
[----:B------:R-:W-:Y:S01]  /*14f0*/  UIADD3 UR13, UP1, UR58, 0x32440, URZ ;  /* 0x000324403a0d7890 */ /* 0x000fe2000ff3e03f */
[----:B------:R-:W-:Y:S01]  /*1500*/  IMAD.U32 R8, RZ, RZ, UR10 ;  /* 0x0000000aff087e24 */ /* 0x000fe2000f8e00ff */
[----:B------:R-:W-:Y:S01]  /*1510*/  UIADD3 UR14, UP0, UR58, 0x32430, URZ ;  /* 0x000324303a0e7890 */ /* 0x000fe2000ff1e03f */
[----:B------:R-:W-:Y:S01]  /*1520*/  IMAD.U32 R10, RZ, RZ, UR5 ;  /* 0x00000005ff0a7e24 */ /* 0x000fe2000f8e00ff */
[----:B------:R-:W-:Y:S01]  /*1530*/  UIADD3 UR4, UR12, -UR4, URZ ;  /* 0x800000040c047290 */ /* 0x000fe2000fffe03f */
[----:B------:R-:W-:Y:S01]  /*1540*/  IMAD.U32 R9, RZ, RZ, UR11 ;  /* 0x0000000bff097e24 */ /* 0x000fe2000f8e00ff */
[----:B------:R-:W-:Y:S01]  /*1550*/  ULDC UR11, c[0x0][0xd48] ;  /* 0x00035200000b7ab9 */ /* 0x000fe20000000800 */
[----:B------:R-:W-:Y:S01]  /*1560*/  UIADD3.X UR9, URZ, UR59, URZ, UP1, !UPT ;  /* 0x0000003b3f097290 */ /* 0x000fe20008ffe43f */
[----:B------:R-:W-:Y:S01]  /*1570*/  IMAD.U32 R4, RZ, RZ, UR13 ;  /* 0x0000000dff047e24 */ /* 0x000fe2000f8e00ff */
[----:B------:R-:W-:Y:S01]  /*1580*/  ULOP3.LUT UR6, URZ, UR6, URZ, 0x33, !UPT ;  /* 0x000000063f067292 */ /* 0x000fe2000f8e333f */
[----:B------:R-:W-:Y:S01]  /*1590*/  IMAD.MOV.U32 R14, RZ, RZ, 0x100 ;  /* 0x00000100ff0e7424 */ /* 0x000fe200078e00ff */
[----:B------:R-:W-:Y:S01]  /*15a0*/  ULDC UR13, c[0x0][0xd54] ;  /* 0x00035500000d7ab9 */ /* 0x000fe20000000800 */
[----:B------:R-:W-:Y:S01]  /*15b0*/  UISETP.NE.AND UP1, UPT, UR11, 0x1, UPT ;  /* 0x000000010b00788c */ /* 0x000fe2000bf25270 */
[----:B------:R-:W-:Y:S01]  /*15c0*/  IMAD.U32 R5, RZ, RZ, UR9 ;  /* 0x00000009ff057e24 */ /* 0x000fe2000f8e00ff */
[----:B------:R-:W-:Y:S01]  /*15d0*/  UIADD3.X UR15, URZ, UR59, URZ, UP0, !UPT ;  /* 0x0000003b3f0f7290 */ /* 0x000fe200087fe43f */
[----:B------:R-:W-:Y:S01]  /*15e0*/  STL.64 [R1+0x30], R14 ;  /* 0x0000300e01007387 */ /* 0x000fe20000100a00 */
[----:B------:R-:W-:Y:S01]  /*15f0*/  UIMAD UR13, UR8, UR13, UR4 ;  /* 0x0000000d080d72a4 */ /* 0x000fe2000f8e0204 */
[C---:B------:R-:W-:Y:S01]  /*1600*/  IADD3 R47, P0, R16.reuse, 0x410, RZ ;  /* 0x00000410102f7810 */ /* 0x040fe20007f1e0ff */
[----:B------:R-:W-:Y:S01]  /*1610*/  ULDC UR5, c[0x0][0x448] ;  /* 0x0001120000057ab9 */ /* 0x000fe20000000800 */
[----:B------:R-:W-:Y:S01]  /*1620*/  ULDC.64 UR16, c[0x0][0x418] ;  /* 0x0001060000107ab9 */ /* 0x000fe20000000a00 */
[----:B------:R-:W-:Y:S01]  /*1630*/  UISETP.NE.AND UP5, UPT, UR5, 0x1, UPT ;  /* 0x000000010500788c */ /* 0x000fe2000bfa5270 */
[----:B------:R-:W-:Y:S01]  /*1640*/  STL.64 [R1+0x20], R4 ;  /* 0x0000200401007387 */ /* 0x000fe20000100a00 */
[----:B------:R-:W-:Y:S01]  /*1650*/  UISETP.NE.U32.AND UP0, UPT, UR16, URZ, UPT ;  /* 0x0000003f1000728c */ /* 0x000fe2000bf05070 */
[----:B------:R-:W-:Y:S01]  /*1660*/  IADD3 R45, P1, R16, 0x28, RZ ;  /* 0x00000028102d7810 */ /* 0x000fe20007f3e0ff */
[----:B------:R-:W-:Y:S01]  /*1670*/  ULDC UR10, c[0x0][0x20] ;  /* 0x00000800000a7ab9 */ /* 0x000fe20000000800 */
[----:B------:R-:W-:Y:S01]  /*1680*/  ULDC.64 UR4, c[0x0][0xad8] ;  /* 0x0002b60000047ab9 */ /* 0x000fe20000000a00 */
[----:B------:R-:W-:Y:S01]  /*1690*/  VIADD R19, R185, -UR10 ;  /* 0x8000000ab9137c36 */ /* 0x000fe20008000000 */
[----:B------:R-:W-:Y:S01]  /*16a0*/  UISETP.NE.AND.EX UP0, UPT, UR17, URZ, UPT, UP0 ;  /* 0x0000003f1100728c */ /* 0x000fe2000bf05300 */
[----:B------:R-:W-:Y:S01]  /*16b0*/  STL.128 [R1+0x410], RZ ;  /* 0x000410ff01007387 */ /* 0x000fe20000100c00 */
[----:B------:R-:W-:Y:S01]  /*16c0*/  ULDC UR43, c[0x0][0x424] ;  /* 0x00010900002b7ab9 */ /* 0x000fe20000000800 */
[----:B------:R-:W-:Y:S01]  /*16d0*/  UISETP.GE.AND UP4, UPT, UR5, 0x1, UPT ;  /* 0x000000010500788c */ /* 0x000fe2000bf86270 */
[--C-:B------:R-:W-:Y:S01]  /*16e0*/  IMAD.X R48, RZ, RZ, R17.reuse, P0 ;  /* 0x000000ffff307224 */ /* 0x100fe200000e0611 */
[----:B------:R-:W-:Y:S01]  /*16f0*/  STL.128 [R1+0x420], RZ ;  /* 0x000420ff01007387 */ /* 0x000fe20000100c00 */
[----:B------:R-:W-:Y:S01]  /*1700*/  USEL UR43, UR43, 0x1, UP0 ;  /* 0x000000012b2b7887 */ /* 0x000fe20008000000 */
[----:B------:R-:W-:Y:S01]  /*1710*/  IMAD.X R46, RZ, RZ, R17, P1 ;  /* 0x000000ffff2e7224 */ /* 0x000fe200008e0611 */
[----:B------:R-:W-:Y:S01]  /*1720*/  UMOV UR60, UR13 ;  /* 0x0000000d003c7c82 */ /* 0x000fe20008000000 */
[----:B------:R-:W-:Y:S01]  /*1730*/  STL.128 [R1+0x200], RZ ;  /* 0x000200ff01007387 */ /* 0x000fe20000100c00 */
[----:B------:R-:W-:Y:S01]  /*1740*/  ULDC UR12, c[0x0][0x2f0] ;  /* 0x0000bc00000c7ab9 */ /* 0x000fe20000000800 */
[----:B------:R-:W-:Y:S01]  /*1750*/  @UP5 ULDC UR9, c[0x0][0x44c] ;  /* 0x0001130000095ab9 */ /* 0x000fe20000000800 */
[----:B------:R-:W-:Y:S01]  /*1760*/  UIMAD UR43, UR43, UR12, URZ ;  /* 0x0000000c2b2b72a4 */ /* 0x000fe2000f8e023f */
[----:B------:R-:W-:Y:S01]  /*1770*/  STL.128 [R1+0x210], RZ ;  /* 0x000210ff01007387 */ /* 0x000fe20000100c00 */
[----:B------:R-:W-:Y:S01]  /*1780*/  PLOP3.LUT P2, PT, PT, PT, UP4, 0x40, 0x0 ;  /* 0x000000000000781c */ /* 0x000fe20003f4e848 */
[----:B------:R-:W-:Y:S01]  /*1790*/  ULDC UR44, c[0x0][0x288] ;  /* 0x0000a200002c7ab9 */ /* 0x000fe20000000800 */
[----:B------:R-:W-:Y:S01]  /*17a0*/  UP2UR UR39, UPR, URZ, 0x20 ;  /* 0x000000203f277883 */ /* 0x000fe20008000000 */
[----:B------:R-:W-:Y:S01]  /*17b0*/  STL.128 [R1+0x220], RZ ;  /* 0x000220ff01007387 */ /* 0x000fe20000100c00 */
[----:B------:R-:W-:-:S02]  /*17c0*/  UIADD3 UR38, UR43, 0x1, -UR44 ;  /* 0x000000012b267890 */ /* 0x000fc4000fffe82c */
[----:B------:R-:W-:Y:S01]  /*17d0*/  UP2UR UR41, UPR, URZ, 0x10 ;  /* 0x000000103f297883 */ /* 0x000fe20008000000 */
[----:B------:R-:W-:Y:S04]  /*17e0*/  STL.128 [R1+0x230], RZ ;  /* 0x000230ff01007387 */ /* 0x000fe80000100c00 */
        /* <DEDUP_REMOVED lines=28> */
[----:B------:R-:W-:Y:S04]  /*19b0*/  STL [R1+0x10], RZ ;  /* 0x000010ff01007387 */ /* 0x000fe80000100800 */
[----:B------:R-:W-:Y:S01]  /*19c0*/  STL [R1+0x38], RZ ;  /* 0x000038ff01007387 */ /* 0x000fe20000100800 */
[----:B--2---:R-:W-:-:S13]  /*19d0*/  R2UR UR7, R0 ;  /* 0x00000000000772ca */ /* 0x004fda00000e0000 */
[----:B------:R-:W-:Y:S02]  /*19e0*/  IMAD.U32 R0, RZ, RZ, UR7 ;  /* 0x00000007ff007e24 */ /* 0x000fe4000f8e00ff */
[----:B------:R-:W-:Y:S01]  /*19f0*/  IMAD.U32 R2, RZ, RZ, UR7 ;  /* 0x00000007ff027e24 */ /* 0x000fe2000f8e00ff */
[----:B------:R-:W-:Y:S01]  /*1a00*/  UIADD3.X UR7, URZ, UR59, URZ, UP3, !UPT ;  /* 0x0000003b3f077290 */ /* 0x000fe20009ffe43f */
[----:B------:R-:W-:Y:S02]  /*1a10*/  IMAD.MOV.U32 R12, RZ, RZ, R0 ;  /* 0x000000ffff0c7224 */ /* 0x000fe400078e0000 */
[----:B------:R-:W0:Y:S01]  /*1a20*/  LDC R0, c[0x0][0xa80] ;  /* 0x0002a000ff007b82 */ /* 0x000e220000000800 */
[----:B------:R1:W-:Y:S02]  /*1a30*/  STL.64 [R1+0x28], R2 ;  /* 0x0000280201007387 */ /* 0x0003e40000100a00 */
[----:B------:R-:W-:Y:S01]  /*1a40*/  IMAD.U32 R11, RZ, RZ, UR7 ;  /* 0x00000007ff0b7e24 */ /* 0x000fe2000f8e00ff */
[----:B------:R-:W-:Y:S01]  /*1a50*/  ULDC UR7, c[0x0][0xd3c] ;  /* 0x00034f0000077ab9 */ /* 0x000fe20000000800 */
[----:B------:R-:W-:Y:S01]  /*1a60*/  STL.128 [R1], R12 ;  /* 0x0000000c01007387 */ /* 0x000fe20000100c00 */
[----:B------:R-:W-:-:S03]  /*1a70*/  UIADD3 UR8, UR6, UR7, URZ ;  /* 0x0000000706087290 */ /* 0x000fc6000fffe03f */
[----:B------:R-:W-:Y:S01]  /*1a80*/  @UP1 ULDC UR6, c[0x0][0xd4c] ;  /* 0x0003530000061ab9 */ /* 0x000fe20000000800 */
[----:B------:R-:W-:Y:S01]  /*1a90*/  USHF.L.U32 UR61, UR8, 0x7, URZ ;  /* 0x00000007083d7899 */ /* 0x000fe2000800063f */
[----:B------:R-:W-:Y:S01]  /*1aa0*/  STL.128 [R1+0x40], R8 ;  /* 0x0000400801007387 */ /* 0x000fe20000100c00 */
[----:B------:R-:W-:Y:S01]  /*1ab0*/  UIMAD.WIDE.U32 UR6, UR13, UR6, URZ ;  /* 0x000000060d0672a5 */ /* 0x000fe2000f8e003f */
[----:B-1----:R-:W-:Y:S01]  /*1ac0*/  IMAD.U32 R2, RZ, RZ, UR14 ;  /* 0x0000000eff027e24 */ /* 0x002fe2000f8e00ff */
[----:B------:R-:W-:Y:S01]  /*1ad0*/  @UP1 ULDC UR14, c[0x0][0xd50] ;  /* 0x00035400000e1ab9 */ /* 0x000fe20000000800 */
[----:B------:R-:W-:Y:S01]  /*1ae0*/  IMAD.U32 R3, RZ, RZ, UR15 ;  /* 0x0000000fff037e24 */ /* 0x000fe2000f8e00ff */
[----:B------:R-:W-:Y:S02]  /*1af0*/  UIADD3 UR10, UR61, 0x7f, URZ ;  /* 0x0000007f3d0a7890 */ /* 0x000fe4000fffe03f */
[----:B------:R-:W-:Y:S02]  /*1b00*/  @UP1 USHF.R.U32.HI UR60, URZ, UR14, UR7 ;  /* 0x0000000e3f3c1299 */ /* 0x000fe40008011607 */
[----:B------:R-:W-:Y:S01]  /*1b10*/  STL.64 [R1+0x18], R2 ;  /* 0x0000180201007387 */ /* 0x000fe20000100a00 */
[----:B------:R-:W-:Y:S01]  /*1b20*/  @UP5 ULDC UR15, c[0x0][0x450] ;  /* 0x00011400000f5ab9 */ /* 0x000fe20000000800 */
[----:B------:R-:W-:-:S02]  /*1b30*/  UIADD3 UR6, -UR60, URZ, URZ ;  /* 0x0000003f3c067290 */ /* 0x000fc4000fffe13f */
[----:B0-----:R0:W-:Y:S02]  /*1b40*/  STL [R1+0x430], R0 ;  /* 0x0004300001007387 */ /* 0x0011e40000100800 */
[----:B------:R-:W-:-:S06]  /*1b50*/  UIMAD UR6, UR11, UR6, UR13 ;  /* 0x000000060b0672a4 */ /* 0x000fcc000f8e020d */
[----:B------:R-:W-:Y:S02]  /*1b60*/  IMAD.U32 R204, RZ, RZ, UR6 ;  /* 0x00000006ffcc7e24 */ /* 0x000fe4000f8e00ff */
[----:B0-----:R-:W-:Y:S01]  /*1b70*/  IMAD.U32 R0, RZ, RZ, UR8 ;  /* 0x00000008ff007e24 */ /* 0x001fe2000f8e00ff */
[----:B------:R-:W-:-:S04]  /*1b80*/  UIMAD.WIDE.U32 UR8, UR10, UR9, URZ ;  /* 0x000000090a0872a5 */ /* 0x000fc8000f8e003f */
[----:B------:R0:W-:Y:S01]  /*1b90*/  STL [R19], R0 ;  /* 0x0000000013007387 */ /* 0x0001e20000100800 */
[----:B------:R-:W-:-:S04]  /*1ba0*/  @UP5 USHF.R.U32.HI UR10, URZ, UR15, UR9 ;  /* 0x0000000f3f0a5299 */ /* 0x000fc80008011609 */
[----:B------:R-:W-:-:S04]  /*1bb0*/  UIADD3 UR10, UR38, UR10, URZ ;  /* 0x0000000a260a7290 */ /* 0x000fc8000fffe03f */
[----:B------:R-:W-:Y:S01]  /*1bc0*/  UIADD3 UR4, UR10, UR4, URZ ;  /* 0x000000040a047290 */ /* 0x000fe2000fffe03f */
[----:B0-----:R-:W-:Y:S11]  /*1bd0*/  @P2 BRA `(.L_x_2150) ;  /* 0x0000000000442947 */ /* 0x001ff60003800000 */
        /* <DEDUP_REMOVED lines=10> */
.L_x_2151:
[----:B------:R-:W-:-:S11]  /*1c80*/  UISETP.NE.AND UP0, UPT, UR5, 0x1, UPT ;  /* 0x000000010500788c */ /* 0x000fd6000bf05270 */
[----:B------:R-:W-:Y:S02]  /*1c90*/  @UP0 ULDC.64 UR10, c[0x0][0xae0] ;  /* 0x0002b800000a0ab9 */ /* 0x000fe40000000a00 */
[----:B------:R-:W-:-:S04]  /*1ca0*/  UIMAD.WIDE.U32 UR6, UR8, UR10, URZ ;  /* 0x0000000a080672a5 */ /* 0x000fc8000f8e003f */
[----:B------:R-:W-:-:S12]  /*1cb0*/  @UP0 USHF.R.U32.HI UR8, URZ, UR11, UR7 ;  /* 0x0000000b3f080299 */ /* 0x000fd80008011607 */
.L_x_2152:
[----:B------:R-:W-:-:S04]  /*1cc0*/  UIMAD UR8, UR8, UR5, UR5 ;  /* 0x00000005080872a4 */ /* 0x000fc8000f8e0205 */
[----:B------:R-:W-:-:S04]  /*1cd0*/  UISETP.LT.AND UP0, UPT, UR4, UR8, UPT ;  /* 0x000000080400728c */ /* 0x000fc8000bf01270 */
[----:B------:R-:W-:-:S12]  /*1ce0*/  USEL UR4, UR4, UR8, UP0 ;  /* 0x0000000804047287 */ /* 0x000fd80008000000 */
.L_x_2150:
[----:B------:R-:W-:Y:S02]  /*1cf0*/  UISETP.NE.AND UP0, UPT, UR39, URZ, UPT ;  /* 0x0000003f2700728c */ /* 0x000fe4000bf05270 */
[----:B------:R-:W-:Y:S02]  /*1d00*/  UIADD3 UR6, UR43, 0x5f, URZ ;  /* 0x0000005f2b067890 */ /* 0x000fe4000fffe03f */
[----:B------:R-:W-:Y:S02]  /*1d10*/  UIADD3 UR8, UR4, 0x5f, URZ ;  /* 0x0000005f04087890 */ /* 0x000fe4000fffe03f */
[----:B------:R-:W-:Y:S02]  /*1d20*/  UISETP.GE.AND UP1, UPT, UR5, 0x1, UPT ;  /* 0x000000010500788c */ /* 0x000fe4000bf26270 */
[----:B------:R-:W-:Y:S02]  /*1d30*/  UIMAD.WIDE UR6, UR6, 0x2aaaaaab, URZ ;  /* 0x2aaaaaab060678a5 */ /* 0x000fe4000f8e023f */
[----:B------:R-:W-:Y:S01]  /*1d40*/  UIMAD.WIDE UR8, UR8, 0x2aaaaaab, URZ ;  /* 0x2aaaaaab080878a5 */ /* 0x000fe2000f8e023f */
[----:B------:R-:W-:Y:S01]  /*1d50*/  @UP0 ULDC UR10, c[0x0][0x44c] ;  /* 0x00011300000a0ab9 */ /* 0x000fe20000000800 */
[----:B------:R-:W-:Y:S01]  /*1d60*/  USHF.R.U32.HI UR4, URZ, 0x1f, UR7 ;  /* 0x0000001f3f047899 */ /* 0x000fe20008011607 */
[----:B------:R-:W-:Y:S01]  /*1d70*/  PLOP3.LUT P0, PT, PT, PT, UP1, 0x40, 0x0 ;  /* 0x000000000000781c */ /* 0x000fe20003f0e818 */
[----:B------:R-:W-:-:S02]  /*1d80*/  UIMAD.WIDE.U32 UR10, UR61, UR10, URZ ;  /* 0x0000000a3d0a72a5 */ /* 0x000fc4000f8e003f */
[----:B------:R-:W-:Y:S01]  /*1d90*/  USHF.R.U32.HI UR6, URZ, 0x1f, UR9 ;  /* 0x0000001f3f067899 */ /* 0x000fe20008011609 */
[----:B------:R-:W-:Y:S01]  /*1da0*/  @UP0 ULDC UR14, c[0x0][0x450] ;  /* 0x00011400000e0ab9 */ /* 0x000fe20000000800 */
[----:B------:R-:W-:Y:S01]  /*1db0*/  UMOV UR12, UR61 ;  /* 0x0000003d000c7c82 */ /* 0x000fe20008000000 */
[----:B------:R-:W-:Y:S02]  /*1dc0*/  UIADD3 UR44, UR43, -UR44, URZ ;  /* 0x8000002c2b2c7290 */ /* 0x000fe4000fffe03f */
[----:B------:R-:W-:Y:S02]  /*1dd0*/  @UP0 USHF.R.U32.HI UR12, URZ, UR14, UR11 ;  /* 0x0000000e3f0c0299 */ /* 0x000fe4000801160b */
[----:B------:R-:W-:Y:S02]  /*1de0*/  ULEA.HI.SX32 UR4, UR7, UR4, 0x1c ;  /* 0x0000000407047291 */ /* 0x000fe4000f8fe23f */
[----:B------:R-:W-:Y:S02]  /*1df0*/  ULEA.HI.SX32 UR6, UR9, UR6, 0x1c ;  /* 0x0000000609067291 */ /* 0x000fe4000f8fe23f */
[----:B------:R-:W-:-:S02]  /*1e00*/  UIADD3 UR7, UR44, UR12, URZ ;  /* 0x0000000c2c077290 */ /* 0x000fc4000fffe03f */
[----:B------:R-:W-:Y:S01]  /*1e10*/  UISETP.LT.AND UP0, UPT, UR4, UR6, UPT ;  /* 0x000000060400728c */ /* 0x000fe2000bf01270 */
[----:B------:R-:W-:Y:S02]  /*1e20*/  ULDC UR13, c[0x0][0xad4] ;  /* 0x0002b500000d7ab9 */ /* 0x000fe40000000800 */
[----:B------:R-:W-:Y:S02]  /*1e30*/  UIADD3 UR8, UR7, -UR13, URZ ;  /* 0x8000000d07087290 */ /* 0x000fe4000fffe03f */
[----:B------:R-:W-:Y:S01]  /*1e40*/  USEL UR45, UR4, UR6, UP0 ;  /* 0x00000006042d7287 */ /* 0x000fe20008000000 */
        /* <DEDUP_REMOVED lines=12> */
.L_x_2154:
[----:B------:R-:W-:-:S11]  /*1f10*/  UISETP.NE.AND UP0, UPT, UR5, 0x1, UPT ;  /* 0x000000010500788c */ /* 0x000fd6000bf05270 */
[----:B------:R-:W-:Y:S02]  /*1f20*/  @UP0 ULDC.64 UR10, c[0x0][0xae0] ;  /* 0x0002b800000a0ab9 */ /* 0x000fe40000000a00 */
[----:B------:R-:W-:-:S04]  /*1f30*/  UIMAD.WIDE.U32 UR6, UR4, UR10, URZ ;  /* 0x0000000a040672a5 */ /* 0x000fc8000f8e003f */
[----:B------:R-:W-:-:S12]  /*1f40*/  @UP0 USHF.R.U32.HI UR4, URZ, UR11, UR7 ;  /* 0x0000000b3f040299 */ /* 0x000fd80008011607 */
.L_x_2155:
[----:B------:R-:W-:-:S04]  /*1f50*/  UIMAD UR4, UR4, UR5, URZ ;  /* 0x00000005040472a4 */ /* 0x000fc8000f8e023f */
[----:B------:R-:W-:-:S04]  /*1f60*/  UISETP.LT.AND UP0, UPT, UR8, UR4, UPT ;  /* 0x000000040800728c */ /* 0x000fc8000bf01270 */
[----:B------:R-:W-:-:S12]  /*1f70*/  USEL UR8, UR8, UR4, !UP0 ;  /* 0x0000000408087287 */ /* 0x000fd8000c000000 */
.L_x_2153:
[----:B------:R-:W-:Y:S01]  /*1f80*/  UIMAD.WIDE UR4, UR8, 0x2aaaaaab, URZ ;  /* 0x2aaaaaab080478a5 */ /* 0x000fe2000f8e023f */
[----:B------:R-:W-:-:S03]  /*1f90*/  PLOP3.LUT P0, PT, PT, PT, PT, 0x80, 0x0 ;  /* 0x000000000000781c */ /* 0x000fc60003f0f070 */
[----:B------:R-:W-:-:S04]  /*1fa0*/  USHF.R.U32.HI UR4, URZ, 0x1f, UR5 ;  /* 0x0000001f3f047899 */ /* 0x000fc80008011605 */
[----:B------:R-:W-:-:S04]  /*1fb0*/  ULEA.HI.SX32 UR4, UR5, UR4, 0x1c ;  /* 0x0000000405047291 */ /* 0x000fc8000f8fe23f */
[----:B------:R-:W-:-:S04]  /*1fc0*/  UISETP.LT.AND UP0, UPT, URZ, UR4, UPT ;  /* 0x000000043f00728c */ /* 0x000fc8000bf01270 */
[----:B------:R-:W-:-:S04]  /*1fd0*/  USEL UR40, URZ, UR4, !UP0 ;  /* 0x000000043f287287 */ /* 0x000fc8000c000000 */
[----:B------:R-:W-:-:S06]  /*1fe0*/  UISETP.GT.AND UP0, UPT, UR45, UR40, UPT ;  /* 0x000000282d00728c */ /* 0x000fcc000bf04270 */
[----:B------:R-:W-:-:S13]  /*1ff0*/  PLOP3.LUT P1, PT, PT, PT, UP0, 0x80, 0x0 ;  /* 0x000000000000781c */ /* 0x000fda0003f2f008 */
[----:B------:R-:W-:Y:S05]  /*2000*/  @!P1 BRA `(.L_x_2156) ;  /* 0x000001d000009947 */ /* 0x000fea0003800000 */
[----:B------:R-:W0:Y:S01]  /*2010*/  SHFL.IDX PT, R0, R219, RZ, 0x1f ;  /* 0x00001fffdb007589 */ /* 0x000e2200000e0000 */
[----:B------:R-:W-:Y:S01]  /*2020*/  UIADD3 UR6, UR42, 0x18400, URZ ;  /* 0x000184002a067890 */ /* 0x000fe2000fffe03f */
[----:B------:R-:W-:Y:S01]  /*2030*/  IMAD.MOV.U32 R12, RZ, RZ, 0x1 ;  /* 0x00000001ff0c7424 */ /* 0x000fe200078e00ff */
[----:B------:R-:W-:Y:S01]  /*2040*/  UIADD3 UR5, UR42, 0x400, URZ ;  /* 0x000004002a057890 */ /* 0x000fe2000fffe03f */
[----:B------:R-:W-:Y:S01]  /*2050*/  IMAD.MOV.U32 R4, RZ, RZ, 0x1 ;  /* 0x00000001ff047424 */ /* 0x000fe200078e00ff */
[----:B------:R-:W-:Y:S01]  /*2060*/  UIADD3 UR4, UR42, 0x1c400, URZ ;  /* 0x0001c4002a047890 */ /* 0x000fe2000fffe03f */
[----:B------:R-:W-:Y:S01]  /*2070*/  IMAD.MOV.U32 R5, RZ, RZ, RZ ;  /* 0x000000ffff057224 */ /* 0x000fe200078e00ff */
[----:B------:R-:W-:Y:S01]  /*2080*/  USHF.R.U32.HI UR5, URZ, 0x4, UR5 ;  /* 0x000000043f057899 */ /* 0x000fe20008011605 */
[----:B------:R-:W-:Y:S01]  /*2090*/  IMAD.MOV.U32 R6, RZ, RZ, 0x1 ;  /* 0x00000001ff067424 */ /* 0x000fe200078e00ff */
[----:B------:R-:W-:Y:S01]  /*20a0*/  USHF.R.U32.HI UR4, URZ, 0x4, UR4 ;  /* 0x000000043f047899 */ /* 0x000fe20008011604 */
[----:B------:R-:W-:Y:S01]  /*20b0*/  IMAD.MOV.U32 R7, RZ, RZ, RZ ;  /* 0x000000ffff077224 */ /* 0x000fe200078e00ff */
[----:B------:R-:W-:Y:S01]  /*20c0*/  ULOP3.LUT UR5, UR5, 0x3fff, URZ, 0xc0, !UPT ;  /* 0x00003fff05057892 */ /* 0x000fe2000f8ec03f */
[----:B------:R-:W-:Y:S01]  /*20d0*/  IMAD.MOV.U32 R13, RZ, RZ, RZ ;  /* 0x000000ffff0d7224 */ /* 0x000fe200078e00ff */
[----:B------:R-:W-:Y:S01]  /*20e0*/  ULOP3.LUT UR4, UR4, 0x3fff, URZ, 0xc0, !UPT ;  /* 0x00003fff04047892 */ /* 0x000fe2000f8ec03f */
[----:B------:R-:W-:Y:S01]  /*20f0*/  IMAD.MOV.U32 R9, RZ, RZ, 0x40000040 ;  /* 0x40000040ff097424 */ /* 0x000fe200078e00ff */
[----:B------:R-:W-:Y:S01]  /*2100*/  ULOP3.LUT UR7, UR5, 0x3000000, URZ, 0xfc, !UPT ;  /* 0x0300000005077892 */ /* 0x000fe2000f8efc3f */
[----:B------:R1:W-:Y:S01]  /*2110*/  STL.128 [R1+0x60], R4 ;  /* 0x0000600401007387 */ /* 0x0003e20000100c00 */
[----:B------:R-:W-:Y:S01]  /*2120*/  ULOP3.LUT UR4, UR4, 0x10000, URZ, 0xfc, !UPT ;  /* 0x0001000004047892 */ /* 0x000fe2000f8efc3f */
[----:B------:R-:W-:Y:S01]  /*2130*/  IMAD.MOV.U32 R11, RZ, RZ, 0x40000040 ;  /* 0x40000040ff0b7424 */ /* 0x000fe200078e00ff */
[----:B------:R-:W-:Y:S01]  /*2140*/  ULOP3.LUT UR5, UR5, 0x10000, URZ, 0xfc, !UPT ;  /* 0x0001000005057892 */ /* 0x000fe2000f8efc3f */
[----:B------:R2:W-:Y:S01]  /*2150*/  STL.64 [R1+0x70], R12 ;  /* 0x0000700c01007387 */ /* 0x0005e20000100a00 */
[----:B------:R-:W-:Y:S01]  /*2160*/  IMAD.U32 R10, RZ, RZ, UR7 ;  /* 0x00000007ff0a7e24 */ /* 0x000fe2000f8e00ff */
[----:B------:R-:W-:Y:S01]  /*2170*/  IADD3 R29, P1, R16, 0x78, RZ ;  /* 0x00000078101d7810 */ /* 0x000fe20007f3e0ff */
[----:B------:R-:W-:Y:S01]  /*2180*/  IMAD.U32 R8, RZ, RZ, UR4 ;  /* 0x00000004ff087e24 */ /* 0x000fe2000f8e00ff */
[----:B0-----:R-:W-:Y:S01]  /*2190*/  LEA.HI R2, R0, R0, RZ, 0x1 ;  /* 0x0000000000027211 */ /* 0x001fe200078f08ff */
[----:B------:R-:W-:Y:S01]  /*21a0*/  IMAD.U32 R14, RZ, RZ, UR5 ;  /* 0x00000005ff0e7e24 */ /* 0x000fe2000f8e00ff */
[----:B------:R-:W-:Y:S01]  /*21b0*/  ULOP3.LUT UP0, URZ, UR6, 0x1bf, URZ, 0xc0, !UPT ;  /* 0x000001bf063f7892 */ /* 0x000fe2000f80c03f */
[----:B------:R-:W-:Y:S01]  /*21c0*/  IMAD.MOV.U32 R15, RZ, RZ, 0x40000040 ;  /* 0x40000040ff0f7424 */ /* 0x000fe200078e00ff */
[----:B------:R-:W-:Y:S01]  /*21d0*/  LOP3.LUT R3, R2, 0x7fffe, RZ, 0xc0, !PT ;  /* 0x0007fffe02037812 */ /* 0x000fe200078ec0ff */
[----:B------:R0:W-:Y:S01]  /*21e0*/  STL.128 [R1+0x80], R8 ;  /* 0x0000800801007387 */ /* 0x0001e20000100c00 */
[----:B------:R-:W-:Y:S01]  /*21f0*/  IMAD.X R42, RZ, RZ, R17, P1 ;  /* 0x000000ffff2a7224 */ /* 0x000fe200008e0611 */
[----:B------:R-:W-:Y:S01]  /*2200*/  IADD3 R32, P5, R16, 0xf8, RZ ;  /* 0x000000f810207810 */ /* 0x000fe20007fbe0ff */
[----:B-1----:R-:W-:Y:S01]  /*2210*/  IMAD.MOV.U32 R5, RZ, RZ, 0x40000040 ;  /* 0x40000040ff057424 */ /* 0x002fe200078e00ff */
[----:B------:R0:W-:Y:S01]  /*2220*/  STL.64 [R1+0x58], RZ ;  /* 0x000058ff01007387 */ /* 0x0001e20000100a00 */
[----:B------:R-:W-:Y:S01]  /*2230*/  IMAD.IADD R3, R0, 0x1, -R3 ;  /* 0x0000000100037824 */ /* 0x000fe200078e0a03 */
[----:B------:R-:W-:Y:S01]  /*2240*/  PLOP3.LUT P1, PT, PT, PT, UP0, 0x80, 0x0 ;  /* 0x000000000000781c */ /* 0x000fe20003f2f008 */
[----:B--2---:R-:W-:Y:S01]  /*2250*/  IMAD.MOV.U32 R13, RZ, RZ, 0x40000040 ;  /* 0x40000040ff0d7424 */ /* 0x004fe200078e00ff */
[----:B------:R0:W-:Y:S01]  /*2260*/  STL.128 [R1+0x90], RZ ;  /* 0x000090ff01007387 */ /* 0x0001e20000100c00 */
[C---:B------:R-:W-:Y:S01]  /*2270*/  IADD3 R31, P6, R16.reuse, 0xf0, RZ ;  /* 0x000000f0101f7810 */ /* 0x040fe20007fde0ff */
[--C-:B------:R-:W-:Y:S01]  /*2280*/  IMAD.X R33, RZ, RZ, R17.reuse, P5 ;  /* 0x000000ffff217224 */ /* 0x100fe200028e0611 */
[----:B------:R-:W-:Y:S01]  /*2290*/  LEA R3, R3, UR6, 0xd ;  /* 0x0000000603037c11 */ /* 0x000fe2000f8e68ff */
[----:B------:R0:W-:Y:S01]  /*22a0*/  STL.128 [R1+0xa0], RZ ;  /* 0x0000a0ff01007387 */ /* 0x0001e20000100c00 */
[----:B------:R-:W-:Y:S01]  /*22b0*/  IADD3 R30, P0, R16, 0x80, RZ ;  /* 0x00000080101e7810 */ /* 0x000fe20007f1e0ff */
[----:B------:R-:W-:Y:S01]  /*22c0*/  IMAD.X R44, RZ, RZ, R17, P6 ;  /* 0x000000ffff2c7224 */ /* 0x000fe200030e0611 */
[----:B------:R-:W-:Y:S01]  /*22d0*/  SHF.R.U32.HI R0, RZ, 0x4, R3 ;  /* 0x00000004ff007819 */ /* 0x000fe20000011603 */
[----:B------:R-:W-:Y:S01]  /*22e0*/  VIADD R2, R3, 0xa000 ;  /* 0x0000a00003027836 */ /* 0x000fe20000000000 */
[----:B------:R0:W-:Y:S01]  /*22f0*/  STL.128 [R1+0xb0], RZ ;  /* 0x0000b0ff01007387 */ /* 0x0001e20000100c00 */
[----:B------:R-:W-:Y:S01]  /*2300*/  IMAD.X R43, RZ, RZ, R17, P0 ;  /* 0x000000ffff2b7224 */ /* 0x000fe200000e0611 */
[----:B------:R-:W-:-:S02]  /*2310*/  LOP3.LUT R0, R0, 0x3fff, RZ, 0xc0, !PT ;  /* 0x00003fff00007812 */ /* 0x000fc400078ec0ff */
[----:B------:R-:W-:Y:S01]  /*2320*/  SHF.R.U32.HI R2, RZ, 0x4, R2 ;  /* 0x00000004ff027819 */ /* 0x000fe20000011602 */
[----:B------:R0:W-:Y:S01]  /*2330*/  STL.128 [R1+0xc0], RZ ;  /* 0x0000c0ff01007387 */ /* 0x0001e20000100c00 */
[----:B------:R-:W-:Y:S02]  /*2340*/  LOP3.LUT R4, R0, 0x10000, RZ, 0xfc, !PT ;  /* 0x0001000000047812 */ /* 0x000fe400078efcff */
[----:B------:R-:W-:Y:S01]  /*2350*/  LOP3.LUT R2, R2, 0x3fff, RZ, 0xc0, !PT ;  /* 0x00003fff02027812 */ /* 0x000fe200078ec0ff */
[----:B------:R0:W-:Y:S01]  /*2360*/  STL.128 [R1+0xd0], RZ ;  /* 0x0000d0ff01007387 */ /* 0x0001e20000100c00 */
[----:B------:R-:W-:Y:S02]  /*2370*/  IADD3 R27, P2, R16, 0x70, RZ ;  /* 0x00000070101b7810 */ /* 0x000fe40007f5e0ff */
[----:B------:R-:W-:Y:S01]  /*2380*/  LOP3.LUT R2, R2, 0x10000, RZ, 0xfc, !PT ;  /* 0x0001000002027812 */ /* 0x000fe200078efcff */
[----:B------:R0:W-:Y:S01]  /*2390*/  STL.64 [R1+0x78], R4 ;  /* 0x0000780401007387 */ /* 0x0001e20000100a00 */
[C---:B------:R-:W-:Y:S01]  /*23a0*/  IADD3 R28, P3, R16.reuse, 0x68, RZ ;  /* 0x00000068101c7810 */ /* 0x040fe20007f7e0ff */
[--C-:B------:R-:W-:Y:S01]  /*23b0*/  IMAD.X R40, RZ, RZ, R17.reuse, P2 ;  /* 0x000000ffff287224 */ /* 0x100fe200010e0611 */
[C---:B------:R-:W-:Y:S01]  /*23c0*/  IADD3 R26, P4, R16.reuse, 0x60, RZ ;  /* 0x00000060101a7810 */ /* 0x040fe20007f9e0ff */
[----:B------:R-:W-:Y:S01]  /*23d0*/  IMAD.MOV.U32 R12, RZ, RZ, R2 ;  /* 0x000000ffff0c7224 */ /* 0x000fe200078e0002 */
[----:B------:R0:W-:Y:S01]  /*23e0*/  STL.128 [R1+0xe0], RZ ;  /* 0x0000e0ff01007387 */ /* 0x0001e20000100c00 */
[C---:B------:R-:W-:Y:S01]  /*23f0*/  IADD3 R24, P5, R16.reuse, 0x58, RZ ;  /* 0x0000005810187810 */ /* 0x040fe20007fbe0ff */
[--C-:B------:R-:W-:Y:S01]  /*2400*/  IMAD.X R41, RZ, RZ, R17.reuse, P3 ;  /* 0x000000ffff297224 */ /* 0x100fe200018e0611 */
[C---:B------:R-:W-:Y:S01]  /*2410*/  IADD3 R37, P6, R16.reuse, 0x88, RZ ;  /* 0x0000008810257810 */ /* 0x040fe20007fde0ff */
[----:B------:R0:W-:Y:S01]  /*2420*/  STL.128 [R1+0xf0], R12 ;  /* 0x0000f00c01007387 */ /* 0x0001e20000100c00 */
[----:B------:R-:W-:Y:S01]  /*2430*/  IADD3 R35, P0, R16, 0x90, RZ ;  /* 0x0000009010237810 */ /* 0x000fe20007f1e0ff */
[----:B------:R-:W-:-:S02]  /*2440*/  IMAD.X R39, RZ, RZ, R17, P4 ;  /* 0x000000ffff277224 */ /* 0x000fc400020e0611 */
[--C-:B------:R-:W-:Y:S02]  /*2450*/  IMAD.X R25, RZ, RZ, R17.reuse, P5 ;  /* 0x000000ffff197224 */ /* 0x100fe400028e0611 */
[--C-:B------:R-:W-:Y:S02]  /*2460*/  IMAD.X R38, RZ, RZ, R17.reuse, P6 ;  /* 0x000000ffff267224 */ /* 0x100fe400030e0611 */
[----:B------:R-:W-:Y:S01]  /*2470*/  IMAD.X R36, RZ, RZ, R17, P0 ;  /* 0x000000ffff247224 */ /* 0x000fe200000e0611 */
[----:B------:R-:W-:Y:S06]  /*2480*/  @!P1 BRA `(.L_x_2157) ;  /* 0x0000000000409947 */ /* 0x000fec0003800000 */
[----:B------:R-:W-:Y:S01]  /*2490*/  MOV R0, 0x0 ;  /* 0x0000000000007802 */ /* 0x000fe20000000f00 */
[----:B------:R-:W-:Y:S01]  /*24a0*/  ULDC.64 UR4, c[0x4][0x98] ;  /* 0x0100260000047ab9 */ /* 0x000fe20000000a00 */
[----:B------:R-:W-:Y:S01]  /*24b0*/  ULDC.64 UR6, c[0x4][0x38] ;  /* 0x01000e0000067ab9 */ /* 0x000fe20000000a00 */
[----:B0-----:R-:W-:Y:S01]  /*24c0*/  IMAD.U32 R4, RZ, RZ, UR4 ;  /* 0x00000004ff047e24 */ /* 0x001fe2000f8e00ff */
        /* <DEDUP_REMOVED lines=12> */
.L_x_2157:
[----:B------:R-:W1:Y:S01]  /*2590*/  S2R R20, SR_TID.X ;  /* 0x0000000000147919 */ /* 0x000e620000002100 */
[----:B------:R-:W2:Y:S01]  /*25a0*/  LDC R0, c[0x0][0x20] ;  /* 0x00000800ff007b82 */ /* 0x000ea20000000800 */
[----:B0-----:R-:W-:Y:S01]  /*25b0*/  IADD3 R8, P0, R16, 0x100, RZ ;  /* 0x0000010010087810 */ /* 0x001fe20007f1e0ff */
[----:B------:R-:W-:Y:S01]  /*25c0*/  IMAD.U32 R11, RZ, RZ, UR43 ;  /* 0x0000002bff0b7e24 */ /* 0x000fe2000f8e00ff */
[----:B------:R-:W-:Y:S03]  /*25d0*/  STL.64 [R1+0x110], R24 ;  /* 0x0001101801007387 */ /* 0x000fe60000100a00 */
[----:B------:R-:W-:Y:S01]  /*25e0*/  IMAD.X R9, RZ, RZ, R17, P0 ;  /* 0x000000ffff097224 */ /* 0x000fe200000e0611 */
[----:B------:R-:W-:Y:S01]  /*25f0*/  STL.64 [R1+0x100], R206 ;  /* 0x000100ce01007387 */ /* 0x000fe20000100a00 */
[----:B------:R-:W0:Y:S03]  /*2600*/  LDC R13, c[0x0][0x288] ;  /* 0x0000a200ff0d7b82 */ /* 0x000e260000000800 */
[----:B------:R3:W-:Y:S04]  /*2610*/  STL.64 [R1+0x108], R8 ;  /* 0x0001080801007387 */ /* 0x0007e80000100a00 */
[----:B------:R4:W-:Y:S01]  /*2620*/  STL.U8 [R1+0x118], RZ ;  /* 0x000118ff01007387 */ /* 0x0009e20000100000 */
[----:B------:R-:W5:Y:S08]  /*2630*/  LDC R15, c[0x0][0xad4] ;  /* 0x0002b500ff0f7b82 */ /* 0x000f700000000800 */
[----:B------:R-:W3:Y:S01]  /*2640*/  LDC.64 R6, c[0x0][0x448] ;  /* 0x00011200ff067b82 */ /* 0x000ee20000000a00 */
[----:B--2---:R-:W-:-:S05]  /*2650*/  IMAD.IADD R198, R18, 0x1, -R0 ;  /* 0x0000000112c67824 */ /* 0x004fca00078e0a00 */
[----:B------:R4:W-:Y:S01]  /*2660*/  STL [R198+0x8], R11 ;  /* 0x0000080bc6007387 */ /* 0x0009e20000100800 */
[----:B-1----:R-:W-:Y:S01]  /*2670*/  VIADD R205, R20, 0xffffff80 ;  /* 0xffffff8014cd7836 */ /* 0x002fe20000000000 */
[----:B------:R-:W1:Y:S02]  /*2680*/  LDC.64 R4, c[0x0][0xad8] ;  /* 0x0002b600ff047b82 */ /* 0x000e640000000a00 */
[----:B0-----:R4:W-:Y:S04]  /*2690*/  STL [R198+0x4], R13 ;  /* 0x0000040dc6007387 */ /* 0x0019e80000100800 */
[----:B------:R4:W-:Y:S02]  /*26a0*/  STL [R198+0x14], RZ ;  /* 0x000014ffc6007387 */ /* 0x0009e40000100800 */
[----:B------:R-:W0:Y:S02]  /*26b0*/  LDC.64 R2, c[0x0][0xae0] ;  /* 0x0002b800ff027b82 */ /* 0x000e240000000a00 */
[----:B-----5:R4:W-:Y:S04]  /*26c0*/  STL [R198+0xc], R15 ;  /* 0x00000c0fc6007387 */ /* 0x0209e80000100800 */
[----:B------:R4:W-:Y:S02]  /*26d0*/  STL [R198], R205 ;  /* 0x000000cdc6007387 */ /* 0x0009e40000100800 */
[----:B------:R-:W2:Y:S02]  /*26e0*/  LDC R10, c[0x0][0x450] ;  /* 0x00011400ff0a7b82 */ /* 0x000ea40000000800 */
[----:B---3--:R4:W-:Y:S04]  /*26f0*/  STL [R198+0x24], R6 ;  /* 0x00002406c6007387 */ /* 0x0089e80000100800 */
[----:B------:R4:W-:Y:S04]  /*2700*/  STL [R198+0x28], R7 ;  /* 0x00002807c6007387 */ /* 0x0009e80000100800 */
[----:B-1----:R4:W-:Y:S04]  /*2710*/  STL [R198+0x10], R4 ;  /* 0x00001004c6007387 */ /* 0x0029e80000100800 */
[----:B------:R4:W-:Y:S04]  /*2720*/  STL [R198+0x18], R5 ;  /* 0x00001805c6007387 */ /* 0x0009e80000100800 */
[----:B0-----:R4:W-:Y:S04]  /*2730*/  STL [R198+0x1c], R2 ;  /* 0x00001c02c6007387 */ /* 0x0019e80000100800 */
[----:B------:R4:W-:Y:S04]  /*2740*/  STL [R198+0x20], R3 ;  /* 0x00002003c6007387 */ /* 0x0009e80000100800 */
[----:B--2---:R4:W-:Y:S04]  /*2750*/  STL [R198+0x2c], R10 ;  /* 0x00002c0ac6007387 */ /* 0x0049e80000100800 */
[----:B------:R-:W2:Y:S01]  /*2760*/  LDL R9, [R1+0x1fc] ;  /* 0x0001fc0001097983 */ /* 0x000ea20000100800 */
[----:B------:R-:W-:Y:S03]  /*2770*/  BSSY B0, `(.L_x_2158) ;  /* 0x0000008000007945 */ /* 0x000fe60003800000 */
[----:B------:R4:W-:Y:S01]  /*2780*/  STL.U8 [R1+0x14c], RZ ;  /* 0x00014cff01007387 */ /* 0x0009e20000100000 */
[----:B--2---:R-:W-:-:S04]  /*2790*/  LEA.HI R8, R9, R9, RZ, 0x1 ;  /* 0x0000000909087211 */ /* 0x004fc800078f08ff */
[----:B------:R-:W-:-:S05]  /*27a0*/  LOP3.LUT R8, R8, 0xfffffffe, RZ, 0xc0, !PT ;  /* 0xfffffffe08087812 */ /* 0x000fca00078ec0ff */
[----:B------:R-:W-:-:S05]  /*27b0*/  IMAD.IADD R8, R9, 0x1, -R8 ;  /* 0x0000000109087824 */ /* 0x000fca00078e0a08 */
[----:B------:R-:W-:-:S04]  /*27c0*/  SHF.L.U32 R8, R8, 0x1f, RZ ;  /* 0x0000001f08087819 */ /* 0x000fc800000006ff */
[----:B------:R-:W0:Y:S02]  /*27d0*/  SYNCS.PHASECHK.TRANS64.TRYWAIT P0, [UR42+0x32400], R8 ;  /* 0x03240008ff0075a7 */ /* 0x000e24000800016a */
[----:B0---4-:R-:W-:Y:S05]  /*27e0*/  @!P0 BRA `(.L_x_2159) ;  /* 0x0000024000448947 */ /* 0x011fea0003800000 */
.L_x_2351:
[----:B------:R-:W-:Y:S05]  /*27f0*/  BSYNC B0 ;  /* 0x0000000000007941 */ /* 0x000fea0003800000 */
.L_x_2158:
[----:B------:R-:W2:Y:S04]  /*2800*/  LDL R34, [R1] ;  /* 0x0000000001227983 */ /* 0x000ea80000100800 */
[----:B------:R1:W5:Y:S01]  /*2810*/  LDL.64 R24, [R1+0x1f0] ;  /* 0x0001f00001187983 */ /* 0x0003620000100a00 */
[----:B0-----:R-:W-:Y:S01]  /*2820*/  IMAD.U32 R8, RZ, RZ, UR58 ;  /* 0x0000003aff087e24 */ /* 0x001fe2000f8e00ff */
[C---:B------:R-:W-:Y:S01]  /*2830*/  IADD3 R6, P2, R16.reuse, 0x400, RZ ;  /* 0x0000040010067810 */ /* 0x040fe20007f5e0ff */
[----:B------:R-:W-:Y:S01]  /*2840*/  IMAD.U32 R9, RZ, RZ, UR59 ;  /* 0x0000003bff097e24 */ /* 0x000fe2000f8e00ff */
[C---:B------:R-:W-:Y:S01]  /*2850*/  IADD3 R20, P1, R16.reuse, 0x108, RZ ;  /* 0x0000010810147810 */ /* 0x040fe20007f3e0ff */
[----:B------:R-:W-:Y:S01]  /*2860*/  IMAD.MOV.U32 R10, RZ, RZ, R216 ;  /* 0x000000ffff0a7224 */ /* 0x000fe200078e00d8 */
[----:B------:R-:W-:Y:S05]  /*2870*/  WARPSYNC.ALL ;  /* 0x0000000000007948 */ /* 0x000fea0003800000 */
[----:B------:R-:W-:Y:S01]  /*2880*/  IMAD.MOV.U32 R11, RZ, RZ, R215 ;  /* 0x000000ffff0b7224 */ /* 0x000fe200078e00d7 */
[----:B------:R-:W-:Y:S01]  /*2890*/  BSSY B0, `(.L_x_2160) ;  /* 0x0000037000007945 */ /* 0x000fe20003800000 */
[----:B------:R-:W-:Y:S01]  /*28a0*/  IMAD.MOV.U32 R14, RZ, RZ, R26 ;  /* 0x000000ffff0e7224 */ /* 0x000fe200078e001a */
[----:B------:R1:W-:Y:S01]  /*28b0*/  BAR.SYNC.DEFER_BLOCKING R209, 0x100 ;  /* 0x000400d10000751d */ /* 0x0003e20000010000 */
[----:B------:R-:W-:Y:S01]  /*28c0*/  IMAD.MOV.U32 R15, RZ, RZ, R39 ;  /* 0x000000ffff0f7224 */ /* 0x000fe200078e0027 */
[----:B------:R-:W-:Y:S01]  /*28d0*/  IADD3 R26, P0, R16, 0x14c, RZ ;  /* 0x0000014c101a7810 */ /* 0x000fe20007f1e0ff */
[----:B------:R-:W-:-:S02]  /*28e0*/  IMAD.MOV.U32 R12, RZ, RZ, R214 ;  /* 0x000000ffff0c7224 */ /* 0x000fc400078e00d6 */
[----:B------:R-:W-:Y:S02]  /*28f0*/  IMAD.MOV.U32 R13, RZ, RZ, R213 ;  /* 0x000000ffff0d7224 */ /* 0x000fe400078e00d5 */
[----:B------:R-:W-:Y:S01]  /*2900*/  IMAD.X R21, RZ, RZ, R17, P1 ;  /* 0x000000ffff157224 */ /* 0x000fe200008e0611 */
[----:B------:R0:W-:Y:S04]  /*2910*/  STL.128 [R1+0x180], R8 ;  /* 0x0001800801007387 */ /* 0x0001e80000100c00 */
[----:B------:R3:W-:Y:S01]  /*2920*/  STL.128 [R1+0x150], R12 ;  /* 0x0001500c01007387 */ /* 0x0007e20000100c00 */
[----:B0-----:R-:W-:Y:S02]  /*2930*/  IMAD.MOV.U32 R8, RZ, RZ, R45 ;  /* 0x000000ffff087224 */ /* 0x001fe400078e002d */
[----:B------:R-:W-:-:S02]  /*2940*/  IMAD.MOV.U32 R9, RZ, RZ, R46 ;  /* 0x000000ffff097224 */ /* 0x000fc400078e002e */
[----:B------:R-:W-:Y:S02]  /*2950*/  IMAD.MOV.U32 R10, RZ, RZ, R27 ;  /* 0x000000ffff0a7224 */ /* 0x000fe400078e001b */
[----:B------:R-:W-:Y:S02]  /*2960*/  IMAD.MOV.U32 R11, RZ, RZ, R40 ;  /* 0x000000ffff0b7224 */ /* 0x000fe400078e0028 */
[----:B---3--:R-:W-:Y:S02]  /*2970*/  IMAD.MOV.U32 R12, RZ, RZ, R29 ;  /* 0x000000ffff0c7224 */ /* 0x008fe400078e001d */
[----:B------:R-:W-:Y:S01]  /*2980*/  IMAD.MOV.U32 R13, RZ, RZ, R42 ;  /* 0x000000ffff0d7224 */ /* 0x000fe200078e002a */
[----:B------:R0:W-:Y:S01]  /*2990*/  STL.128 [R1+0x190], R8 ;  /* 0x0001900801007387 */ /* 0x0001e20000100c00 */
[----:B------:R-:W-:Y:S02]  /*29a0*/  IMAD.MOV.U32 R14, RZ, RZ, R30 ;  /* 0x000000ffff0e7224 */ /* 0x000fe400078e001e */
[----:B------:R-:W-:-:S02]  /*29b0*/  IMAD.MOV.U32 R15, RZ, RZ, R43 ;  /* 0x000000ffff0f7224 */ /* 0x000fc400078e002b */
[----:B------:R-:W-:-:S03]  /*29c0*/  IMAD.X R27, RZ, RZ, R17, P0 ;  /* 0x000000ffff1b7224 */ /* 0x000fc600000e0611 */
[----:B------:R3:W-:Y:S01]  /*29d0*/  STL.128 [R1+0x170], R12 ;  /* 0x0001700c01007387 */ /* 0x0007e20000100c00 */
[----:B0-----:R-:W-:Y:S02]  /*29e0*/  IMAD.MOV.U32 R8, RZ, RZ, R31 ;  /* 0x000000ffff087224 */ /* 0x001fe400078e001f */
[----:B------:R-:W-:Y:S02]  /*29f0*/  IMAD.MOV.U32 R9, RZ, RZ, R44 ;  /* 0x000000ffff097224 */ /* 0x000fe400078e002c */
[----:B------:R-:W-:Y:S02]  /*2a00*/  IMAD.MOV.U32 R10, RZ, RZ, R32 ;  /* 0x000000ffff0a7224 */ /* 0x000fe400078e0020 */
[----:B------:R-:W-:Y:S02]  /*2a10*/  IMAD.MOV.U32 R11, RZ, RZ, R33 ;  /* 0x000000ffff0b7224 */ /* 0x000fe400078e0021 */
[----:B---3--:R-:W-:-:S03]  /*2a20*/  IMAD.X R13, RZ, RZ, R17, P2 ;  /* 0x000000ffff0d7224 */ /* 0x008fc600010e0611 */
[----:B------:R0:W-:Y:S02]  /*2a30*/  STL.128 [R1+0x1a0], R8 ;  /* 0x0001a00801007387 */ /* 0x0001e40000100c00 */
[----:B0-----:R-:W-:Y:S02]  /*2a40*/  IMAD.MOV.U32 R10, RZ, RZ, R26 ;  /* 0x000000ffff0a7224 */ /* 0x001fe400078e001a */
[----:B------:R-:W-:Y:S02]  /*2a50*/  IMAD.MOV.U32 R11, RZ, RZ, R27 ;  /* 0x000000ffff0b7224 */ /* 0x000fe400078e001b */
[----:B------:R-:W-:Y:S01]  /*2a60*/  IMAD.MOV.U32 R8, RZ, RZ, R6 ;  /* 0x000000ffff087224 */ /* 0x000fe200078e0006 */
[----:B------:R-:W-:Y:S01]  /*2a70*/  IADD3 R6, P0, R16, 0x118, RZ ;  /* 0x0000011810067810 */ /* 0x000fe20007f1e0ff */
[----:B------:R-:W-:-:S05]  /*2a80*/  IMAD.MOV.U32 R9, RZ, RZ, R13 ;  /* 0x000000ffff097224 */ /* 0x000fca00078e000d */
[----:B------:R0:W-:Y:S02]  /*2a90*/  STL.128 [R1+0x1b0], R8 ;  /* 0x0001b00801007387 */ /* 0x0001e40000100c00 */
[----:B0-----:R-:W-:Y:S02]  /*2aa0*/  IMAD.MOV.U32 R8, RZ, RZ, R47 ;  /* 0x000000ffff087224 */ /* 0x001fe400078e002f */
[----:B------:R-:W-:Y:S02]  /*2ab0*/  IMAD.MOV.U32 R9, RZ, RZ, R48 ;  /* 0x000000ffff097224 */ /* 0x000fe400078e0030 */
[----:B------:R-:W-:Y:S02]  /*2ac0*/  IMAD.MOV.U32 R10, RZ, RZ, R20 ;  /* 0x000000ffff0a7224 */ /* 0x000fe400078e0014 */
[----:B------:R-:W-:Y:S02]  /*2ad0*/  IMAD.MOV.U32 R11, RZ, RZ, R21 ;  /* 0x000000ffff0b7224 */ /* 0x000fe400078e0015 */
[----:B------:R-:W-:-:S02]  /*2ae0*/  IMAD.X R21, RZ, RZ, R17, P0 ;  /* 0x000000ffff157224 */ /* 0x000fc400000e0611 */
[----:B------:R-:W-:Y:S01]  /*2af0*/  IMAD.MOV.U32 R20, RZ, RZ, R6 ;  /* 0x000000ffff147224 */ /* 0x000fe200078e0006 */
[----:B------:R0:W-:Y:S04]  /*2b00*/  STL.128 [R1+0x1c0], R8 ;  /* 0x0001c00801007387 */ /* 0x0001e80000100c00 */
[----:B------:R-:W-:Y:S01]  /*2b10*/  STL.128 [R1+0x160], R20 ;  /* 0x0001601401007387 */ /* 0x000fe20000100c00 */
[----:B0-----:R-:W-:Y:S02]  /*2b20*/  IMAD.MOV.U32 R10, RZ, RZ, R28 ;  /* 0x000000ffff0a7224 */ /* 0x001fe400078e001c */
[----:B------:R-:W-:Y:S02]  /*2b30*/  IMAD.MOV.U32 R11, RZ, RZ, R41 ;  /* 0x000000ffff0b7224 */ /* 0x000fe400078e0029 */
[----:B------:R-:W-:-:S02]  /*2b40*/  IMAD.MOV.U32 R8, RZ, RZ, R218 ;  /* 0x000000ffff087224 */ /* 0x000fc400078e00da */
[----:B------:R-:W-:-:S05]  /*2b50*/  IMAD.MOV.U32 R9, RZ, RZ, R217 ;  /* 0x000000ffff097224 */ /* 0x000fca00078e00d9 */
[----:B------:R0:W-:Y:S02]  /*2b60*/  STL.128 [R1+0x1d0], R8 ;  /* 0x0001d00801007387 */ /* 0x0001e40000100c00 */
[----:B0-----:R-:W-:Y:S02]  /*2b70*/  IMAD.MOV.U32 R8, RZ, RZ, R35 ;  /* 0x000000ffff087224 */ /* 0x001fe400078e0023 */
[----:B------:R-:W-:Y:S02]  /*2b80*/  IMAD.MOV.U32 R9, RZ, RZ, R36 ;  /* 0x000000ffff097224 */ /* 0x000fe400078e0024 */
[----:B------:R-:W-:Y:S02]  /*2b90*/  IMAD.MOV.U32 R10, RZ, RZ, R37 ;  /* 0x000000ffff0a7224 */ /* 0x000fe400078e0025 */
[----:B------:R-:W-:-:S05]  /*2ba0*/  IMAD.MOV.U32 R11, RZ, RZ, R38 ;  /* 0x000000ffff0b7224 */ /* 0x000fca00078e0026 */
[----:B------:R1:W-:Y:S01]  /*2bb0*/  STL.128 [R1+0x1e0], R8 ;  /* 0x0001e00801007387 */ /* 0x0003e20000100c00 */
[----:B--2---:R-:W-:-:S04]  /*2bc0*/  LOP3.LUT R6, R34, 0x1, RZ, 0xfc, !PT ;  /* 0x0000000122067812 */ /* 0x004fc800078efcff */
[----:B------:R-:W-:-:S13]  /*2bd0*/  ISETP.NE.AND P1, PT, R6, 0x3, PT ;  /* 0x000000030600780c */ /* 0x000fda0003f25270 */
[----:B-1----:R-:W-:Y:S05]  /*2be0*/  @!P1 BRA `(.L_x_2161) ;  /* 0x0000000000049947 */ /* 0x002fea0003800000 */
[----:B------:R-:W-:Y:S01]  /*2bf0*/  BPT.TRAP 0x1 ;  /* 0x000000040000795c */ /* 0x000fe20000300000 */
.L_x_2161:
[----:B------:R-:W-:Y:S05]  /*2c00*/  BSYNC B0 ;  /* 0x0000000000007941 */ /* 0x000fea0003800000 */
.L_x_2160:
[----:B------:R-:W2:Y:S01]  /*2c10*/  LDL.64 R8, [R1+0x18] ;  /* 0x0000180001087983 */ /* 0x000ea20000100a00 */
[----:B-----5:R-:W-:Y:S01]  /*2c20*/  SHF.L.U32 R25, R25, 0x1f, RZ ;  /* 0x0000001f19197819 */ /* 0x020fe200000006ff */
[----:B------:R-:W-:Y:S01]  /*2c30*/  BSSY B0, `(.L_x_2162) ;  /* 0x0000006000007945 */ /* 0x000fe20003800000 */
[----:B--2---:R-:W-:-:S05]  /*2c40*/  MOV R9, R8 ;  /* 0x0000000800097202 */ /* 0x004fca0000000f00 */
[----:B------:R-:W-:-:S04]  /*2c50*/  IMAD R24, R24, 0x8, R9 ;  /* 0x0000000818187824 */ /* 0x000fc800078e0209 */
[----:B------:R0:W1:Y:S01]  /*2c60*/  SYNCS.PHASECHK.TRANS64.TRYWAIT P0, [R24+URZ], R25 ;  /* 0x00000019180075a7 */ /* 0x000062000800017f */
[----:B------:R-:W-:Y:S05]  /*2c70*/  @!P1 BRA `(.L_x_2163) ;  /* 0x0000000000049947 */ /* 0x000fea0003800000 */
[----:B------:R-:W-:Y:S01]  /*2c80*/  BPT.TRAP 0x1 ;  /* 0x000000040000795c */ /* 0x000fe20000300000 */
.L_x_2163:
[----:B------:R-:W-:Y:S05]  /*2c90*/  BSYNC B0 ;  /* 0x0000000000007941 */ /* 0x000fea0003800000 */
.L_x_2162:
[----:B------:R-:W-:Y:S04]  /*2ca0*/  BSSY B0, `(.L_x_2164) ;  /* 0x0000004000007945 */ /* 0x000fe80003800000 */
[----:B-1----:R-:W-:Y:S05]  /*2cb0*/  @P0 BRA `(.L_x_2165) ;  /* 0x0000000000080947 */ /* 0x002fea0003800000 */
[----:B------:R-:W1:Y:S02]  /*2cc0*/  SYNCS.PHASECHK.TRANS64.TRYWAIT P0, [R24+URZ], R25 ;  /* 0x00000019180075a7 */ /* 0x000e64000800017f */
[----:B-1----:R-:W-:Y:S05]  /*2cd0*/  @!P0 BRA `(.L_x_2166) ;  /* 0x0000023c00208947 */ /* 0x002fea0003800000 */
.L_x_2165:
[----:B------:R-:W-:Y:S05]  /*2ce0*/  BSYNC B0 ;  /* 0x0000000000007941 */ /* 0x000fea0003800000 */
.L_x_2164:
[----:B------:R-:W2:Y:S04]  /*2cf0*/  LDL R13, [R1+0x1f0] ;  /* 0x0001f000010d7983 */ /* 0x000ea80000100800 */
[----:B------:R-:W2:Y:S01]  /*2d00*/  LDL.64 R8, [R1+0x80] ;  /* 0x0000800001087983 */ /* 0x000ea20000100a00 */
[----:B------:R-:W-:Y:S05]  /*2d10*/  WARPSYNC.ALL ;  /* 0x0000000000007948 */ /* 0x000fea0003800000 */
[----:B01----:R-:W3:Y:S04]  /*2d20*/  LDL.64 R24, [R1+0x78] ;  /* 0x0000780001187983 */ /* 0x003ee80000100a00 */
[----:B------:R-:W4:Y:S04]  /*2d30*/  LDL.64 R10, [R1+0x78] ;  /* 0x00007800010a7983 */ /* 0x000f280000100a00 */
[----:B------:R-:W5:Y:S01]  /*2d40*/  LDL.64 R14, [R1+0x78] ;  /* 0x00007800010e7983 */ /* 0x000f620000100a00 */
[----:B--2---:R-:W-:-:S03]  /*2d50*/  IMAD R8, R13, 0x300, R8 ;  /* 0x000003000d087824 */ /* 0x004fc600078e0208 */
[----:B------:R-:W2:Y:S01]  /*2d60*/  LDL.64 R20, [R1+0x78] ;  /* 0x0000780001147983 */ /* 0x000ea20000100a00 */
[----:B------:R-:W-:Y:S02]  /*2d70*/  R2UR UR7, R9 ;  /* 0x00000000090772ca */ /* 0x000fe400000e0000 */
[C---:B------:R-:W-:Y:S01]  /*2d80*/  R2UR UR6, R8.reuse ;  /* 0x00000000080672ca */ /* 0x040fe200000e0000 */
[----:B------:R-:W2:Y:S01]  /*2d90*/  LDL R72, [R1+0x1fc] ;  /* 0x0001fc0001487983 */ /* 0x000ea20000100800 */
[----:B------:R-:W-:Y:S01]  /*2da0*/  VIADD R12, R8, 0x2 ;  /* 0x00000002080c7836 */ /* 0x000fe20000000000 */
[----:B------:R-:W-:Y:S01]  /*2db0*/  BSSY B0, `(.L_x_2167) ;  /* 0x000002e000007945 */ /* 0x000fe20003800000 */
[----:B------:R-:W-:Y:S01]  /*2dc0*/  IMAD.MOV.U32 R13, RZ, RZ, R9 ;  /* 0x000000ffff0d7224 */ /* 0x000fe200078e0009 */
[----:B------:R0:W-:Y:S01]  /*2dd0*/  STL [R1+0x60], RZ ;  /* 0x000060ff01007387 */ /* 0x0001e20000100800 */
[----:B---3--:R-:W-:Y:S02]  /*2de0*/  R2UR UR4, R24 ;  /* 0x00000000180472ca */ /* 0x008fe400000e0000 */
[----:B------:R-:W-:-:S02]  /*2df0*/  R2UR UR5, R25 ;  /* 0x00000000190572ca */ /* 0x000fc400000e0000 */
[----:B------:R-:W-:Y:S01]  /*2e00*/  WARPGROUP.ARRIVE ;  /* 0x00000000000079c5 */ /* 0x000fe20000000000 */
[----:B----4-:R-:W-:Y:S02]  /*2e10*/  VIADD R10, R10, 0x2 ;  /* 0x000000020a0a7836 */ /* 0x010fe40000000000 */
[----:B-----5:R-:W-:Y:S02]  /*2e20*/  VIADD R14, R14, 0x4 ;  /* 0x000000040e0e7836 */ /* 0x020fe40000000000 */
[----:B--2---:R-:W-:-:S06]  /*2e30*/  VIADD R20, R20, 0x6 ;  /* 0x0000000614147836 */ /* 0x004fcc0000000000 */
[----:B------:R-:W-:Y:S01]  /*2e40*/  HGMMA.64x96x16.F32 R24, gdesc[UR4], RZ, !UPT, gsb0 ;  /* 0x01600000041879f0 */ /* 0x000fe2000c0008ff */
[----:B------:R-:W-:Y:S02]  /*2e50*/  R2UR UR6, R12 ;  /* 0x000000000c0672ca */ /* 0x000fe400000e0000 */
[----:B------:R-:W-:Y:S02]  /*2e60*/  R2UR UR7, R13 ;  /* 0x000000000d0772ca */ /* 0x000fe400000e0000 */
[----:B------:R-:W-:Y:S01]  /*2e70*/  R2UR UR4, R10 ;  /* 0x000000000a0472ca */ /* 0x000fe200000e0000 */
[----:B------:R-:W-:Y:S01]  /*2e80*/  VIADD R10, R8, 0x4 ;  /* 0x00000004080a7836 */ /* 0x000fe20000000000 */
[----:B------:R-:W-:Y:S01]  /*2e90*/  R2UR UR5, R11 ;  /* 0x000000000b0572ca */ /* 0x000fe200000e0000 */
[----:B------:R-:W-:Y:S01]  /*2ea0*/  IMAD.MOV.U32 R11, RZ, RZ, R9 ;  /* 0x000000ffff0b7224 */ /* 0x000fe200078e0009 */
[----:B------:R-:W-:Y:S01]  /*2eb0*/  LEA.HI R6, R72, R72, RZ, 0x1 ;  /* 0x0000004848067211 */ /* 0x000fe200078f08ff */
[----:B------:R-:W-:Y:S01]  /*2ec0*/  VIADD R8, R8, 0x6 ;  /* 0x0000000608087836 */ /* 0x000fe20000000000 */
[----:B------:R-:W-:-:S02]  /*2ed0*/  WARPGROUP.DEPBAR.LE gsb0, 0x0 ;  /* 0x00008000000079c5 */ /* 0x000fc40000010000 */
[----:B------:R-:W-:-:S07]  /*2ee0*/  WARPGROUP.ARRIVE ;  /* 0x00000000000079c5 */ /* 0x000fce0000000000 */
[----:B------:R-:W-:Y:S01]  /*2ef0*/  HGMMA.64x96x16.F32 R24, gdesc[UR4], R24, gsb0 ;  /* 0x01600000041879f0 */ /* 0x000fe20008000818 */
[----:B------:R-:W-:Y:S02]  /*2f00*/  R2UR UR6, R10 ;  /* 0x000000000a0672ca */ /* 0x000fe400000e0000 */
[----:B------:R-:W-:Y:S02]  /*2f10*/  R2UR UR7, R11 ;  /* 0x000000000b0772ca */ /* 0x000fe400000e0000 */
[----:B------:R-:W-:Y:S02]  /*2f20*/  R2UR UR4, R14 ;  /* 0x000000000e0472ca */ /* 0x000fe400000e0000 */
[----:B------:R-:W-:Y:S01]  /*2f30*/  R2UR UR5, R15 ;  /* 0x000000000f0572ca */ /* 0x000fe200000e0000 */
[----:B------:R-:W-:Y:S02]  /*2f40*/  WARPGROUP.DEPBAR.LE gsb0, 0x0 ;  /* 0x00008000000079c5 */ /* 0x000fe40000010000 */
[----:B------:R-:W-:-:S10]  /*2f50*/  WARPGROUP.ARRIVE ;  /* 0x00000000000079c5 */ /* 0x000fd40000000000 */
[----:B------:R-:W-:Y:S01]  /*2f60*/  HGMMA.64x96x16.F32 R24, gdesc[UR4], R24, gsb0 ;  /* 0x01600000041879f0 */ /* 0x000fe20008000818 */
[----:B------:R-:W-:Y:S02]  /*2f70*/  R2UR UR6, R8 ;  /* 0x00000000080672ca */ /* 0x000fe400000e0000 */
[----:B------:R-:W-:Y:S02]  /*2f80*/  R2UR UR7, R9 ;  /* 0x00000000090772ca */ /* 0x000fe400000e0000 */
[----:B------:R-:W-:Y:S02]  /*2f90*/  R2UR UR4, R20 ;  /* 0x00000000140472ca */ /* 0x000fe400000e0000 */
[----:B------:R-:W-:Y:S02]  /*2fa0*/  R2UR UR5, R21 ;  /* 0x00000000150572ca */ /* 0x000fe400000e0000 */
[----:B------:R-:W-:Y:S01]  /*2fb0*/  LOP3.LUT R9, R6, 0xfffffffe, RZ, 0xc0, !PT ;  /* 0xfffffffe06097812 */ /* 0x000fe200078ec0ff */
[----:B------:R-:W-:-:S04]  /*2fc0*/  IMAD.MOV.U32 R6, RZ, RZ, 0x1 ;  /* 0x00000001ff067424 */ /* 0x000fc800078e00ff */
[----:B------:R-:W-:Y:S01]  /*2fd0*/  IMAD.IADD R8, R72, 0x1, -R9 ;  /* 0x0000000148087824 */ /* 0x000fe200078e0a09 */
[----:B------:R0:W-:Y:S04]  /*2fe0*/  STL [R1+0x60], R6 ;  /* 0x0000600601007387 */ /* 0x0001e80000100800 */
[----:B------:R-:W-:Y:S01]  /*2ff0*/  SHF.L.U32 R8, R8, 0x1f, RZ ;  /* 0x0000001f08087819 */ /* 0x000fe200000006ff */
[----:B------:R0:W-:Y:S04]  /*3000*/  STL [R1+0x60], R6 ;  /* 0x0000600601007387 */ /* 0x0001e80000100800 */
[----:B------:R0:W-:Y:S04]  /*3010*/  STL [R1+0x60], R6 ;  /* 0x0000600601007387 */ /* 0x0001e80000100800 */
[----:B------:R0:W-:Y:S01]  /*3020*/  STL [R1+0x60], R6 ;  /* 0x0000600601007387 */ /* 0x0001e20000100800 */
[----:B------:R-:W-:-:S02]  /*3030*/  WARPGROUP.DEPBAR.LE gsb0, 0x0 ;  /* 0x00008000000079c5 */ /* 0x000fc40000010000 */
[----:B------:R-:W-:-:S06]  /*3040*/  WARPGROUP.ARRIVE ;  /* 0x00000000000079c5 */ /* 0x000fcc0000000000 */
[----:B------:R-:W-:Y:S03]  /*3050*/  HGMMA.64x96x16.F32 R24, gdesc[UR4], R24, gsb0 ;  /* 0x01600000041879f0 */ /* 0x000fe60008000818 */
[----:B------:R-:W-:Y:S02]  /*3060*/  WARPGROUP.DEPBAR.LE gsb0, 0x0 ;  /* 0x00008000000079c5 */ /* 0x000fe40000010000 */
[----:B------:R-:W1:Y:S02]  /*3070*/  SYNCS.PHASECHK.TRANS64.TRYWAIT P0, [UR42+0x32410], R8 ;  /* 0x03241008ff0075a7 */ /* 0x000e64000800016a */
[----:B01----:R-:W-:Y:S05]  /*3080*/  @!P0 BRA `(.L_x_2168) ;  /* 0x0000023800488947 */ /* 0x003fea0003800000 */
.L_x_2352:
[----:B------:R-:W-:Y:S05]  /*3090*/  BSYNC B0 ;  /* 0x0000000000007941 */ /* 0x000fea0003800000 */
.L_x_2167:
[----:B------:R-:W2:Y:S04]  /*30a0*/  LDL R10, [R1+0x28] ;  /* 0x00002800010a7983 */ /* 0x000ea80000100800 */
[----:B0-----:R0:W5:Y:S01]  /*30b0*/  LDL.64 R8, [R1+0x1f0] ;  /* 0x0001f00001087983 */ /* 0x0011620000100a00 */
[----:B------:R-:W-:Y:S01]  /*30c0*/  BSSY B0, `(.L_x_2169) ;  /* 0x0000005000007945 */ /* 0x000fe20003800000 */
[----:B--2---:R-:W-:-:S04]  /*30d0*/  LOP3.LUT R10, R10, 0x1, RZ, 0xfc, !PT ;  /* 0x000000010a0a7812 */ /* 0x004fc800078efcff */
[----:B------:R-:W-:-:S13]  /*30e0*/  ISETP.NE.AND P1, PT, R10, 0x3, PT ;  /* 0x000000030a00780c */ /* 0x000fda0003f25270 */
[----:B0-----:R-:W-:Y:S05]  /*30f0*/  @!P1 BRA `(.L_x_2170) ;  /* 0x0000000000049947 */ /* 0x001fea0003800000 */
[----:B------:R-:W-:Y:S01]  /*3100*/  BPT.TRAP 0x1 ;  /* 0x000000040000795c */ /* 0x000fe20000300000 */
.L_x_2170:
[----:B------:R-:W-:Y:S05]  /*3110*/  BSYNC B0 ;  /* 0x0000000000007941 */ /* 0x000fea0003800000 */
.L_x_2169:
        /* <DEDUP_REMOVED lines=8> */
.L_x_2172:
[----:B------:R-:W-:Y:S05]  /*31a0*/  BSYNC B0 ;  /* 0x0000000000007941 */ /* 0x000fea0003800000 */
.L_x_2171:
[----:B------:R-:W-:Y:S04]  /*31b0*/  BSSY B0, `(.L_x_2173) ;  /* 0x0000004000007945 */ /* 0x000fe80003800000 */
[----:B-1----:R-:W-:Y:S05]  /*31c0*/  @P0 BRA `(.L_x_2174) ;  /* 0x0000000000080947 */ /* 0x002fea0003800000 */
[----:B------:R-:W1:Y:S02]  /*31d0*/  SYNCS.PHASECHK.TRANS64.TRYWAIT P0, [R8+URZ], R9 ;  /* 0x00000009080075a7 */ /* 0x000e64000800017f */
[----:B-1----:R-:W-:Y:S05]  /*31e0*/  @!P0 BRA `(.L_x_2175) ;  /* 0x0000023800088947 */ /* 0x002fea0003800000 */
.L_x_2174:
[----:B------:R-:W-:Y:S05]  /*31f0*/  BSYNC B0 ;  /* 0x0000000000007941 */ /* 0x000fea0003800000 */
.L_x_2173:
[----:B------:R-:W2:Y:S04]  /*3200*/  LDL R13, [R1+0x1f0] ;  /* 0x0001f000010d7983 */ /* 0x000ea80000100800 */
[----:B01----:R-:W2:Y:S04]  /*3210*/  LDL.64 R8, [R1+0xf8] ;  /* 0x0000f80001087983 */ /* 0x003ea80000100a00 */
[----:B------:R-:W3:Y:S04]  /*3220*/  LDL R12, [R1+0x70] ;  /* 0x00007000010c7983 */ /* 0x000ee80000100800 */
[----:B------:R-:W4:Y:S04]  /*3230*/  LDL.64 R10, [R1+0xf0] ;  /* 0x0000f000010a7983 */ /* 0x000f280000100a00 */
[----:B------:R-:W4:Y:S04]  /*3240*/  LDL.64 R14, [R1+0xf0] ;  /* 0x0000f000010e7983 */ /* 0x000f280000100a00 */
[----:B------:R-:W4:Y:S04]  /*3250*/  LDL.64 R20, [R1+0xf0] ;  /* 0x0000f00001147983 */ /* 0x000f280000100a00 */
[----:B------:R-:W4:Y:S01]  /*3260*/  LDL.64 R72, [R1+0xf0] ;  /* 0x0000f00001487983 */ /* 0x000f220000100a00 */
[----:B------:R-:W-:Y:S05]  /*3270*/  WARPSYNC.ALL ;  /* 0x0000000000007948 */ /* 0x000fea0003800000 */
[----:B------:R-:W-:Y:S01]  /*3280*/  WARPGROUP.ARRIVE ;  /* 0x00000000000079c5 */ /* 0x000fe20000000000 */
[----:B------:R0:W5:Y:S01]  /*3290*/  LDL R75, [R1+0xc] ;  /* 0x00000c00014b7983 */ /* 0x0001620000100800 */
[----:B--2---:R-:W-:Y:S01]  /*32a0*/  IMAD R8, R13, 0xc00, R8 ;  /* 0x00000c000d087824 */ /* 0x004fe200078e0208 */
[----:B------:R-:W-:-:S02]  /*32b0*/  R2UR UR7, R9 ;  /* 0x00000000090772ca */ /* 0x000fc400000e0000 */
[----:B---3--:R-:W-:Y:S02]  /*32c0*/  ISETP.NE.U32.AND P0, PT, R12, RZ, PT ;  /* 0x000000ff0c00720c */ /* 0x008fe40003f05070 */
[----:B------:R-:W-:Y:S01]  /*32d0*/  R2UR UR6, R8 ;  /* 0x00000000080672ca */ /* 0x000fe200000e0000 */
[----:B------:R-:W2:Y:S01]  /*32e0*/  LDL.64 R12, [R1+0xf0] ;  /* 0x0000f000010c7983 */ /* 0x000ea20000100a00 */
[----:B----4-:R-:W-:Y:S02]  /*32f0*/  R2UR UR4, R10 ;  /* 0x000000000a0472ca */ /* 0x010fe400000e0000 */
[----:B------:R-:W-:-:S07]  /*3300*/  R2UR UR5, R11 ;  /* 0x000000000b0572ca */ /* 0x000fce00000e0000 */
[----:B------:R-:W-:-:S06]  /*3310*/  VOTEU.ANY UP0, P0 ;  /* 0x00000000003f7886 */ /* 0x000fcc0000000100 */
[----:B------:R-:W-:Y:S01]  /*3320*/  HGMMA.64x96x16.F32 R24, gdesc[UR4], R24, UP0, gsb0 ;  /* 0x01600000041879f0 */ /* 0x000fe2000b800818 */
[----:B------:R-:W-:Y:S02]  /*3330*/  VIADD R14, R14, 0x2 ;  /* 0x000000020e0e7836 */ /* 0x000fe40000000000 */
[----:B------:R-:W-:Y:S02]  /*3340*/  VIADD R10, R8, 0x2 ;  /* 0x00000002080a7836 */ /* 0x000fe40000000000 */
[----:B------:R-:W-:Y:S01]  /*3350*/  IMAD.MOV.U32 R11, RZ, RZ, R9 ;  /* 0x000000ffff0b7224 */ /* 0x000fe200078e0009 */
[----:B------:R-:W-:Y:S02]  /*3360*/  R2UR UR4, R14 ;  /* 0x000000000e0472ca */ /* 0x000fe400000e0000 */
[----:B------:R-:W-:Y:S02]  /*3370*/  R2UR UR6, R10 ;  /* 0x000000000a0672ca */ /* 0x000fe400000e0000 */
[----:B------:R-:W-:-:S02]  /*3380*/  R2UR UR7, R11 ;  /* 0x000000000b0772ca */ /* 0x000fc400000e0000 */
[----:B------:R-:W-:Y:S02]  /*3390*/  R2UR UR5, R15 ;  /* 0x000000000f0572ca */ /* 0x000fe400000e0000 */
[----:B------:R-:W3:Y:S01]  /*33a0*/  LDL.64 R14, [R1+0xf0] ;  /* 0x0000f000010e7983 */ /* 0x000ee20000100a00 */
[----:B------:R-:W-:Y:S02]  /*33b0*/  WARPGROUP.DEPBAR.LE gsb0, 0x0 ;  /* 0x00008000000079c5 */ /* 0x000fe40000010000 */
[----:B------:R-:W-:-:S08]  /*33c0*/  WARPGROUP.ARRIVE ;  /* 0x00000000000079c5 */ /* 0x000fd00000000000 */
[----:B------:R-:W-:Y:S01]  /*33d0*/  HGMMA.64x96x16.F32 R24, gdesc[UR4], R24, gsb0 ;  /* 0x01600000041879f0 */ /* 0x000fe20008000818 */
[----:B------:R-:W-:Y:S02]  /*33e0*/  VIADD R20, R20, 0x4 ;  /* 0x0000000414147836 */ /* 0x000fe40000000000 */
[----:B------:R-:W-:Y:S02]  /*33f0*/  VIADD R10, R8, 0x4 ;  /* 0x00000004080a7836 */ /* 0x000fe40000000000 */
[----:B------:R-:W-:Y:S01]  /*3400*/  IMAD.MOV.U32 R11, RZ, RZ, R9 ;  /* 0x000000ffff0b7224 */ /* 0x000fe200078e0009 */
[----:B------:R-:W-:Y:S02]  /*3410*/  R2UR UR4, R20 ;  /* 0x00000000140472ca */ /* 0x000fe400000e0000 */
[----:B------:R-:W-:Y:S02]  /*3420*/  R2UR UR6, R10 ;  /* 0x000000000a0672ca */ /* 0x000fe400000e0000 */
[----:B------:R-:W-:-:S02]  /*3430*/  R2UR UR7, R11 ;  /* 0x000000000b0772ca */ /* 0x000fc400000e0000 */
[----:B------:R-:W-:Y:S02]  /*3440*/  R2UR UR5, R21 ;  /* 0x00000000150572ca */ /* 0x000fe400000e0000 */
[----:B------:R-:W4:Y:S01]  /*3450*/  LDL.64 R20, [R1+0xf0] ;  /* 0x0000f00001147983 */ /* 0x000f220000100a00 */
        /* <DEDUP_REMOVED lines=14> */
[----:B--2---:R-:W-:Y:S02]  /*3540*/  VIADD R12, R12, 0x400 ;  /* 0x000004000c0c7836 */ /* 0x004fe40000000000 */
[----:B------:R-:W-:Y:S02]  /*3550*/  VIADD R10, R8, 0x300 ;  /* 0x00000300080a7836 */ /* 0x000fe40000000000 */
[----:B------:R-:W-:Y:S01]  /*3560*/  IMAD.MOV.U32 R11, RZ, RZ, R9 ;  /* 0x000000ffff0b7224 */ /* 0x000fe200078e0009 */
[----:B------:R-:W-:Y:S02]  /*3570*/  R2UR UR4, R12 ;  /* 0x000000000c0472ca */ /* 0x000fe400000e0000 */
[----:B------:R-:W-:Y:S02]  /*3580*/  R2UR UR6, R10 ;  /* 0x000000000a0672ca */ /* 0x000fe400000e0000 */
[----:B------:R-:W-:-:S02]  /*3590*/  R2UR UR7, R11 ;  /* 0x000000000b0772ca */ /* 0x000fc400000e0000 */
[----:B------:R-:W-:Y:S02]  /*35a0*/  R2UR UR5, R13 ;  /* 0x000000000d0572ca */ /* 0x000fe400000e0000 */
[----:B------:R-:W2:Y:S01]  /*35b0*/  LDL.64 R12, [R1+0xf0] ;  /* 0x0000f000010c7983 */ /* 0x000ea20000100a00 */
[----:B------:R-:W-:Y:S02]  /*35c0*/  WARPGROUP.DEPBAR.LE gsb0, 0x0 ;  /* 0x00008000000079c5 */ /* 0x000fe40000010000 */
[----:B------:R-:W-:-:S08]  /*35d0*/  WARPGROUP.ARRIVE ;  /* 0x00000000000079c5 */ /* 0x000fd00000000000 */
[----:B------:R-:W-:Y:S01]  /*35e0*/  HGMMA.64x96x16.F32 R24, gdesc[UR4], R24, gsb0 ;  /* 0x01600000041879f0 */ /* 0x000fe20008000818 */
[----:B---3--:R-:W-:Y:S02]  /*35f0*/  VIADD R14, R14, 0x402 ;  /* 0x000004020e0e7836 */ /* 0x008fe40000000000 */
        /* <DEDUP_REMOVED lines=10> */
[----:B----4-:R-:W-:Y:S02]  /*36a0*/  VIADD R20, R20, 0x404 ;  /* 0x0000040414147836 */ /* 0x010fe40000000000 */
        /* <DEDUP_REMOVED lines=71> */
[----:B------:R-:W-:Y:S01]  /*3b20*/  R2UR UR5, R13 ;  /* 0x000000000d0572ca */ /* 0x000fe200000e0000 */
[----:B---3--:R-:W-:Y:S01]  /*3b30*/  VIADD R14, R14, 0xc02 ;  /* 0x00000c020e0e7836 */ /* 0x008fe20000000000 */
[----:B------:R-:W2:Y:S01]  /*3b40*/  LDL R13, [R1] ;  /* 0x00000000010d7983 */ /* 0x000ea20000100800 */
[----:B------:R-:W-:Y:S02]  /*3b50*/  WARPGROUP.DEPBAR.LE gsb0, 0x0 ;  /* 0x00008000000079c5 */ /* 0x000fe40000010000 */
[----:B------:R-:W-:Y:S01]  /*3b60*/  WARPGROUP.ARRIVE ;  /* 0x00000000000079c5 */ /* 0x000fe20000000000 */
[----:B------:R0:W5:Y:S07]  /*3b70*/  LDL R12, [R1+0x1f0] ;  /* 0x0001f000010c7983 */ /* 0x00016e0000100800 */
[----:B------:R-:W-:Y:S01]  /*3b80*/  HGMMA.64x96x16.F32 R24, gdesc[UR4], R24, gsb0 ;  /* 0x01600000041879f0 */ /* 0x000fe20008000818 */
[----:B------:R-:W-:-:S02]  /*3b90*/  VIADD R10, R8, 0x902 ;  /* 0x00000902080a7836 */ /* 0x000fc40000000000 */
[----:B------:R-:W-:Y:S01]  /*3ba0*/  IMAD.MOV.U32 R11, RZ, RZ, R9 ;  /* 0x000000ffff0b7224 */ /* 0x000fe200078e0009 */
[----:B------:R-:W-:Y:S02]  /*3bb0*/  R2UR UR4, R14 ;  /* 0x000000000e0472ca */ /* 0x000fe400000e0000 */
[----:B------:R-:W-:Y:S02]  /*3bc0*/  R2UR UR6, R10 ;  /* 0x000000000a0672ca */ /* 0x000fe400000e0000 */
[----:B------:R-:W-:Y:S02]  /*3bd0*/  R2UR UR7, R11 ;  /* 0x000000000b0772ca */ /* 0x000fe400000e0000 */
[----:B------:R-:W-:Y:S01]  /*3be0*/  R2UR UR5, R15 ;  /* 0x000000000f0572ca */ /* 0x000fe200000e0000 */
[----:B----4-:R-:W-:Y:S02]  /*3bf0*/  VIADD R20, R20, 0xc04 ;  /* 0x00000c0414147836 */ /* 0x010fe40000000000 */
[----:B------:R-:W-:Y:S01]  /*3c00*/  VIADD R10, R8, 0x904 ;  /* 0x00000904080a7836 */ /* 0x000fe20000000000 */
[----:B------:R-:W-:-:S02]  /*3c10*/  WARPGROUP.DEPBAR.LE gsb0, 0x0 ;  /* 0x00008000000079c5 */ /* 0x000fc40000010000 */
[----:B------:R-:W-:-:S07]  /*3c20*/  WARPGROUP.ARRIVE ;  /* 0x00000000000079c5 */ /* 0x000fce0000000000 */
[----:B------:R-:W-:Y:S01]  /*3c30*/  HGMMA.64x96x16.F32 R24, gdesc[UR4], R24, gsb0 ;  /* 0x01600000041879f0 */ /* 0x000fe20008000818 */
[----:B------:R-:W-:Y:S01]  /*3c40*/  IMAD.MOV.U32 R11, RZ, RZ, R9 ;  /* 0x000000ffff0b7224 */ /* 0x000fe200078e0009 */
[----:B------:R-:W-:Y:S02]  /*3c50*/  R2UR UR6, R10 ;  /* 0x000000000a0672ca */ /* 0x000fe400000e0000 */
[----:B------:R-:W-:Y:S02]  /*3c60*/  R2UR UR4, R20 ;  /* 0x00000000140472ca */ /* 0x000fe400000e0000 */
[----:B------:R-:W-:Y:S02]  /*3c70*/  R2UR UR7, R11 ;  /* 0x000000000b0772ca */ /* 0x000fe400000e0000 */
[----:B------:R-:W-:Y:S01]  /*3c80*/  R2UR UR5, R21 ;  /* 0x00000000150572ca */ /* 0x000fe200000e0000 */
[----:B------:R-:W-:Y:S02]  /*3c90*/  VIADD R8, R8, 0x906 ;  /* 0x0000090608087836 */ /* 0x000fe40000000000 */
        /* <DEDUP_REMOVED lines=8> */
[----:B------:R0:W-:Y:S04]  /*3d20*/  STL [R1+0x70], R6 ;  /* 0x0000700601007387 */ /* 0x0001e80000100800 */
[----:B------:R0:W-:Y:S04]  /*3d30*/  STL [R1+0x70], R6 ;  /* 0x0000700601007387 */ /* 0x0001e80000100800 */
[----:B------:R0:W-:Y:S04]  /*3d40*/  STL [R1+0x70], R6 ;  /* 0x0000700601007387 */ /* 0x0001e80000100800 */
[----:B------:R0:W-:Y:S04]  /*3d50*/  STL [R1+0x70], R6 ;  /* 0x0000700601007387 */ /* 0x0001e80000100800 */
[----:B------:R0:W-:Y:S04]  /*3d60*/  STL [R1+0x70], R6 ;  /* 0x0000700601007387 */ /* 0x0001e80000100800 */
[----:B------:R0:W-:Y:S01]  /*3d70*/  STL [R1+0x70], R6 ;  /* 0x0000700601007387 */ /* 0x0001e20000100800 */
[----:B------:R-:W-:-:S02]  /*3d80*/  WARPGROUP.DEPBAR.LE gsb0, 0x0 ;  /* 0x00008000000079c5 */ /* 0x000fc40000010000 */
[----:B------:R-:W-:-:S06]  /*3d90*/  WARPGROUP.ARRIVE ;  /* 0x00000000000079c5 */ /* 0x000fcc0000000000 */
[----:B------:R-:W-:Y:S01]  /*3da0*/  HGMMA.64x96x16.F32 R24, gdesc[UR4], R24, gsb0 ;  /* 0x01600000041879f0 */ /* 0x000fe20008000818 */
[----:B------:R0:W-:Y:S04]  /*3db0*/  STL [R1+0x70], R6 ;  /* 0x0000700601007387 */ /* 0x0001e80000100800 */
[----:B------:R0:W-:Y:S04]  /*3dc0*/  STL [R1+0x70], R6 ;  /* 0x0000700601007387 */ /* 0x0001e80000100800 */
[----:B------:R0:W-:Y:S04]  /*3dd0*/  STL [R1+0x70], R6 ;  /* 0x0000700601007387 */ /* 0x0001e80000100800 */
[----:B------:R0:W-:Y:S04]  /*3de0*/  STL [R1+0x70], R6 ;  /* 0x0000700601007387 */ /* 0x0001e80000100800 */
[----:B------:R0:W-:Y:S04]  /*3df0*/  STL [R1+0x70], R6 ;  /* 0x0000700601007387 */ /* 0x0001e80000100800 */
[----:B------:R0:W-:Y:S04]  /*3e00*/  STL [R1+0x70], R6 ;  /* 0x0000700601007387 */ /* 0x0001e80000100800 */
[----:B------:R0:W-:Y:S01]  /*3e10*/  STL [R1+0x70], R6 ;  /* 0x0000700601007387 */ /* 0x0001e20000100800 */
[----:B--2---:R-:W-:-:S03]  /*3e20*/  LOP3.LUT R13, R13, 0x1, RZ, 0xfc, !PT ;  /* 0x000000010d0d7812 */ /* 0x004fc600078efcff */
[----:B------:R0:W-:Y:S04]  /*3e30*/  STL [R1+0x70], R6 ;  /* 0x0000700601007387 */ /* 0x0001e80000100800 */
[----:B------:R0:W-:Y:S04]  /*3e40*/  STL [R1+0x70], R6 ;  /* 0x0000700601007387 */ /* 0x0001e80000100800 */
[----:B------:R0:W-:Y:S01]  /*3e50*/  STL [R1+0x70], R6 ;  /* 0x0000700601007387 */ /* 0x0001e20000100800 */
[----:B------:R-:W-:Y:S01]  /*3e60*/  ISETP.NE.AND P0, PT, R13, 0x3, PT ;  /* 0x000000030d00780c */ /* 0x000fe20003f05270 */
[----:B------:R-:W-:Y:S01]  /*3e70*/  BSSY B0, `(.L_x_2176) ;  /* 0x0000005000007945 */ /* 0x000fe20003800000 */
[----:B------:R-:W-:-:S02]  /*3e80*/  WARPGROUP.DEPBAR.LE gsb0, 0x0 ;  /* 0x00008000000079c5 */ /* 0x000fc40000010000 */
[----:B------:R0:W-:Y:S09]  /*3e90*/  BAR.ARV R208, 0x100 ;  /* 0x000400d00000751d */ /* 0x0001f20000002000 */
[----:B0-----:R-:W-:Y:S05]  /*3ea0*/  @!P0 BRA `(.L_x_2177) ;  /* 0x0000000000048947 */ /* 0x001fea0003800000 */
[----:B------:R-:W-:Y:S01]  /*3eb0*/  BPT.TRAP 0x1 ;  /* 0x000000040000795c */ /* 0x000fe20000300000 */
.L_x_2177:
[----:B------:R-:W-:Y:S05]  /*3ec0*/  BSYNC B0 ;  /* 0x0000000000007941 */ /* 0x000fea0003800000 */
.L_x_2176:
[----:B------:R-:W2:Y:S02]  /*3ed0*/  LDL.64 R8, [R1+0x20] ;  /* 0x0000200001087983 */ /* 0x000ea40000100a00 */
[----:B--2---:R-:W-:-:S05]  /*3ee0*/  MOV R9, R8 ;  /* 0x0000000800097202 */ /* 0x004fca0000000f00 */
[----:B-----5:R-:W-:-:S05]  /*3ef0*/  IMAD R12, R12, 0x8, R9 ;  /* 0x000000080c0c7824 */ /* 0x020fca00078e0209 */
[----:B------:R-:W-:-:S04]  /*3f00*/  PRMT R12, R75, 0x654, R12 ;  /* 0x000006544b0c7816 */ /* 0x000fc8000000000c */
[----:B------:R0:W-:Y:S01]  /*3f10*/  SYNCS.ARRIVE.TRANS64.RED.A1T0 RZ, [R12+URZ], RZ ;  /* 0x000000ff0cff79a7 */ /* 0x0001e2000810043f */
[----:B------:R-:W2:Y:S04]  /*3f20*/  LDL R9, [R198+0x24] ;  /* 0x00002400c6097983 */ /* 0x000ea80000100800 */
[----:B------:R-:W3:Y:S04]  /*3f30*/  LDL R8, [R198] ;  /* 0x00000000c6087983 */ /* 0x000ee80000100800 */
[----:B------:R-:W4:Y:S04]  /*3f40*/  LDL R19, [R19] ;  /* 0x0000000013137983 */ /* 0x000f280000100800 */
[----:B------:R-:W4:Y:S04]  /*3f50*/  LDL R72, [R198+0x8] ;  /* 0x00000800c6487983 */ /* 0x000f280000100800 */
[----:B------:R-:W4:Y:S04]  /*3f60*/  LDL R78, [R198+0x18] ;  /* 0x00001800c64e7983 */ /* 0x000f280000100800 */
[----:B------:R-:W4:Y:S04]  /*3f70*/  LDL R75, [R198+0x4] ;  /* 0x00000400c64b7983 */ /* 0x000f280000100800 */
[----:B------:R-:W4:Y:S04]  /*3f80*/  LDL R76, [R198+0xc] ;  /* 0x00000c00c64c7983 */ /* 0x000f280000100800 */
[----:B------:R-:W4:Y:S04]  /*3f90*/  LDL R74, [R198+0x10] ;  /* 0x00001000c64a7983 */ /* 0x000f280000100800 */
[----:B------:R-:W4:Y:S01]  /*3fa0*/  LDL R77, [R198+0x14] ;  /* 0x00001400c64d7983 */ /* 0x000f220000100800 */
[----:B--2---:R-:W-:-:S13]  /*3fb0*/  ISETP.NE.AND P0, PT, R9, 0x1, PT ;  /* 0x000000010900780c */ /* 0x004fda0003f05270 */
[----:B------:R-:W2:Y:S04]  /*3fc0*/  @P0 LDL R9, [R198+0x28] ;  /* 0x00002800c6090983 */ /* 0x000ea80000100800 */
[----:B------:R-:W2:Y:S01]  /*3fd0*/  @P0 LDL R10, [R198+0x2c] ;  /* 0x00002c00c60a0983 */ /* 0x000ea20000100800 */
[----:B---3--:R-:W-:-:S04]  /*3fe0*/  SHF.R.S32.HI R11, RZ, 0x1f, R8 ;  /* 0x0000001fff0b7819 */ /* 0x008fc80000011408 */
[----:B0-----:R-:W-:-:S04]  /*3ff0*/  LEA.HI R12, R11, R8, RZ, 0x7 ;  /* 0x000000080b0c7211 */ /* 0x001fc800078f38ff */
[----:B------:R-:W-:-:S05]  /*4000*/  LOP3.LUT R13, R12, 0xffffff80, RZ, 0xc0, !PT ;  /* 0xffffff800c0d7812 */ /* 0x000fca00078ec0ff */
[----:B------:R-:W-:-:S05]  /*4010*/  IMAD.IADD R13, R8, 0x1, -R13 ;  /* 0x00000001080d7824 */ /* 0x000fca00078e0a0d */
[----:B------:R-:W-:Y:S02]  /*4020*/  SHF.R.S32.HI R14, RZ, 0x1f, R13 ;  /* 0x0000001fff0e7819 */ /* 0x000fe4000001140d */
[----:B------:R-:W-:Y:S02]  /*4030*/  LEA.HI R73, R11, R8, RZ, 0x2 ;  /* 0x000000080b497211 */ /* 0x000fe400078f10ff */
[----:B------:R-:W-:Y:S02]  /*4040*/  LEA.HI R15, R14, R13, RZ, 0x2 ;  /* 0x0000000d0e0f7211 */ /* 0x000fe400078f10ff */
[----:B------:R-:W-:Y:S02]  /*4050*/  LOP3.LUT R73, R73, 0xfffffffc, RZ, 0xc0, !PT ;  /* 0xfffffffc49497812 */ /* 0x000fe400078ec0ff */
[--C-:B------:R-:W-:Y:S02]  /*4060*/  SHF.R.S32.HI R20, RZ, 0x2, R15.reuse ;  /* 0x00000002ff147819 */ /* 0x100fe4000001140f */
[----:B------:R-:W-:-:S02]  /*4070*/  SHF.R.S32.HI R21, RZ, 0x1f, R15 ;  /* 0x0000001fff157819 */ /* 0x000fc4000001140f */
[----:B------:R-:W-:Y:S02]  /*4080*/  LEA.HI R14, R14, R13, RZ, 0x5 ;  /* 0x0000000d0e0e7211 */ /* 0x000fe400078f28ff */
[----:B------:R-:W-:Y:S02]  /*4090*/  SHF.R.S32.HI R11, RZ, 0x7, R12 ;  /* 0x00000007ff0b7819 */ /* 0x000fe4000001140c */
[----:B------:R-:W-:Y:S01]  /*40a0*/  LEA.HI R21, R21, R20, RZ, 0x3 ;  /* 0x0000001415157211 */ /* 0x000fe200078f18ff */
[----:B------:R-:W-:Y:S01]  /*40b0*/  IMAD.IADD R73, R8, 0x1, -R73 ;  /* 0x0000000108497824 */ /* 0x000fe200078e0a49 */
[----:B------:R-:W-:Y:S02]  /*40c0*/  SHF.R.S32.HI R14, RZ, 0x5, R14 ;  /* 0x00000005ff0e7819 */ /* 0x000fe4000001140e */
[----:B------:R-:W-:Y:S02]  /*40d0*/  LEA.HI R12, R12, R11, RZ, 0x1 ;  /* 0x0000000b0c0c7211 */ /* 0x000fe400078f08ff */
[----:B------:R-:W-:Y:S01]  /*40e0*/  LOP3.LUT R21, R21, 0xfffffff8, RZ, 0xc0, !PT ;  /* 0xfffffff815157812 */ /* 0x000fe200078ec0ff */
[----:B----4-:R-:W-:Y:S01]  /*40f0*/  IMAD R14, R19, 0x8, R14 ;  /* 0x00000008130e7824 */ /* 0x010fe200078e020e */
[----:B------:R-:W-:-:S02]  /*4100*/  LOP3.LUT R12, R12, 0x3fffffe, RZ, 0xc0, !PT ;  /* 0x03fffffe0c0c7812 */ /* 0x000fc400078ec0ff */
[----:B------:R-:W-:Y:S01]  /*4110*/  LEA.HI R8, R73, R73, RZ, 0x1 ;  /* 0x0000004949087211 */ /* 0x000fe200078f08ff */
[----:B------:R-:W-:Y:S02]  /*4120*/  IMAD.IADD R21, R20, 0x1, -R21 ;  /* 0x0000000114157824 */ /* 0x000fe400078e0a15 */
[----:B------:R-:W-:Y:S01]  /*4130*/  IMAD.IADD R12, R11, 0x1, -R12 ;  /* 0x000000010b0c7824 */ /* 0x000fe200078e0a0c */
[----:B------:R-:W-:Y:S01]  /*4140*/  LOP3.LUT R8, R8, 0x1ffffffe, RZ, 0xc0, !PT ;  /* 0x1ffffffe08087812 */ /* 0x000fe200078ec0ff */
[----:B------:R-:W-:-:S04]  /*4150*/  IMAD.U32 R21, R14, 0x10, R21 ;  /* 0x000000100e157824 */ /* 0x000fc800078e0015 */
[----:B------:R-:W-:Y:S02]  /*4160*/  IMAD.IADD R8, R73, 0x1, -R8 ;  /* 0x0000000149087824 */ /* 0x000fe400078e0a08 */
[----:B------:R-:W-:-:S04]  /*4170*/  IMAD R21, R12, 0x40, R21 ;  /* 0x000000400c157824 */ /* 0x000fc800078e0215 */
[----:B------:R-:W-:Y:S02]  /*4180*/  IMAD R12, R8, 0x8, R21 ;  /* 0x00000008080c7824 */ /* 0x000fe400078e0215 */
[----:B------:R-:W-:Y:S01]  /*4190*/  IMAD.U32 R11, RZ, RZ, UR45 ;  /* 0x0000002dff0b7e24 */ /* 0x000fe2000f8e00ff */
[----:B------:R-:W-:Y:S02]  /*41a0*/  LOP3.LUT R8, R15, 0x7ffffffc, RZ, 0xc0, !PT ;  /* 0x7ffffffc0f087812 */ /* 0x000fe400078ec0ff */
[----:B------:R-:W-:-:S03]  /*41b0*/  ISETP.GE.AND P1, PT, R78, 0x1, PT ;  /* 0x000000014e00780c */ /* 0x000fc60003f26270 */
[----:B------:R-:W-:Y:S01]  /*41c0*/  IMAD.IADD R8, R13, 0x1, -R8 ;  /* 0x000000010d087824 */ /* 0x000fe200078e0a08 */
[----:B------:R-:W-:Y:S02]  /*41d0*/  UMOV UR4, 0xffffffa0 ;  /* 0xffffffa000047882 */ /* 0x000fe40000000000 */
[----:B------:R-:W-:Y:S01]  /*41e0*/  UIMAD UR4, UR45, UR4, 0x60 ;  /* 0x000000602d0474a4 */ /* 0x000fe2000f8e0204 */
[----:B------:R-:W-:Y:S01]  /*41f0*/  LOP3.LUT R76, RZ, R76, RZ, 0x33, !PT ;  /* 0x0000004cff4c7212 */ /* 0x000fe200078e33ff */
[----:B------:R-:W-:Y:S04]  /*4200*/  BSSY B0, `(.L_x_2178) ;  /* 0x000002b000007945 */ /* 0x000fe80003800000 */
[----:B------:R-:W-:Y:S02]  /*4210*/  IMAD.U32 R19, RZ, RZ, UR4 ;  /* 0x00000004ff137e24 */ /* 0x000fe4000f8e00ff */
[----:B------:R-:W-:-:S02]  /*4220*/  VIADD R77, R77, UR4 ;  /* 0x000000044d4d7c36 */ /* 0x000fc40008000000 */
[----:B------:R-:W-:Y:S02]  /*4230*/  IMAD R19, R8, -0x2, R19 ;  /* 0xfffffffe08137824 */ /* 0x000fe400078e0213 */
[----:B--2---:R-:W-:-:S05]  /*4240*/  @P0 IMAD.HI.U32 R9, R12, R9, RZ ;  /* 0x000000090c090227 */ /* 0x004fca00078e00ff */
[----:B------:R-:W-:Y:S01]  /*4250*/  @P0 SHF.R.U32.HI R12, RZ, R10, R9 ;  /* 0x0000000aff0c0219 */ /* 0x000fe20000011609 */
[----:B------:R-:W-:-:S04]  /*4260*/  IMAD R9, R11, -0x60, R72 ;  /* 0xffffffa00b097824 */ /* 0x000fc800078e0248 */
[----:B------:R-:W0:Y:S01]  /*4270*/  SHFL.IDX PT, R21, R12, RZ, 0x1c1f ;  /* 0x001c1fff0c157589 */ /* 0x000e2200000e0000 */
[----:B------:R-:W-:-:S04]  /*4280*/  VIADD R11, R9, 0x61 ;  /* 0x00000061090b7836 */ /* 0x000fc80000000000 */
[C---:B------:R-:W-:Y:S02]  /*4290*/  IMAD R11, R8.reuse, -0x2, R11 ;  /* 0xfffffffe080b7824 */ /* 0x040fe400078e020b */
[----:B------:R-:W-:Y:S02]  /*42a0*/  VIADD R9, R9, 0x60 ;  /* 0x0000006009097836 */ /* 0x000fe40000000000 */
[----:B------:R-:W-:Y:S02]  /*42b0*/  IMAD.IADD R11, R11, 0x1, -R75 ;  /* 0x000000010b0b7824 */ /* 0x000fe400078e0a4b */
[----:B------:R-:W-:Y:S02]  /*42c0*/  IMAD R14, R8, -0x2, R9 ;  /* 0xfffffffe080e7824 */ /* 0x000fe400078e0209 */
[C---:B------:R-:W-:Y:S02]  /*42d0*/  IMAD.IADD R15, R11.reuse, 0x1, R74 ;  /* 0x000000010b0f7824 */ /* 0x040fe400078e024a */
[----:B------:R-:W-:-:S03]  /*42e0*/  IMAD.IADD R76, R11, 0x1, R76 ;  /* 0x000000010b4c7824 */ /* 0x000fc600078e024c */
[----:B0-----:R-:W-:Y:S01]  /*42f0*/  VIADDMNMX R9, R21, R15, R14, PT ;  /* 0x0000000f15097246 */ /* 0x001fe2000380010e */
[----:B------:R-:W-:Y:S01]  /*4300*/  IMAD.IADD R8, R76, 0x1, R21 ;  /* 0x000000014c087824 */ /* 0x000fe200078e0215 */
[----:B------:R-:W-:Y:S06]  /*4310*/  @!P1 BRA `(.L_x_2179) ;  /* 0x0000000000649947 */ /* 0x000fec0003800000 */
[----:B------:R-:W-:Y:S01]  /*4320*/  IADD3 R11, -R75, R72, R21 ;  /* 0x000000484b0b7210 */ /* 0x000fe20007ffe115 */
[----:B------:R-:W-:Y:S03]  /*4330*/  BSSY B1, `(.L_x_2180) ;  /* 0x0000014000017945 */ /* 0x000fe60003800000 */
[----:B------:R-:W-:-:S13]  /*4340*/  ISETP.GT.AND P0, PT, R11, -0x1, PT ;  /* 0xffffffff0b00780c */ /* 0x000fda0003f04270 */
[----:B------:R-:W-:Y:S05]  /*4350*/  @P0 BRA `(.L_x_2181) ;  /* 0x00000000002c0947 */ /* 0x000fea0003800000 */
[----:B------:R-:W-:Y:S01]  /*4360*/  ISETP.NE.AND P0, PT, R78, 0x1, PT ;  /* 0x000000014e00780c */ /* 0x000fe20003f05270 */
[----:B------:R-:W-:Y:S01]  /*4370*/  BSSY B2, `(.L_x_2182) ;  /* 0x0000007000027945 */ /* 0x000fe20003800000 */
[----:B------:R-:W-:-:S11]  /*4380*/  LOP3.LUT R11, RZ, R11, RZ, 0x33, !PT ;  /* 0x0000000bff0b7212 */ /* 0x000fd600078e33ff */
[----:B------:R-:W-:Y:S05]  /*4390*/  @!P0 BRA `(.L_x_2183) ;  /* 0x0000000000108947 */ /* 0x000fea0003800000 */
[----:B------:R-:W2:Y:S04]  /*43a0*/  LDL R10, [R198+0x1c] ;  /* 0x00001c00c60a7983 */ /* 0x000ea80000100800 */
[----:B------:R-:W3:Y:S01]  /*43b0*/  LDL R13, [R198+0x20] ;  /* 0x00002000c60d7983 */ /* 0x000ee20000100800 */
[----:B--2---:R-:W-:-:S05]  /*43c0*/  IMAD.HI.U32 R10, R11, R10, RZ ;  /* 0x0000000a0b0a7227 */ /* 0x004fca00078e00ff */
[----:B---3--:R-:W-:-:S07]  /*43d0*/  SHF.R.U32.HI R11, RZ, R13, R10 ;  /* 0x0000000dff0b7219 */ /* 0x008fce000001160a */
.L_x_2183:
[----:B------:R-:W-:Y:S05]  /*43e0*/  BSYNC B2 ;  /* 0x0000000000027941 */ /* 0x000fea0003800000 */
.L_x_2182:
[----:B------:R-:W-:Y:S01]  /*43f0*/  LOP3.LUT R11, RZ, R11, RZ, 0x33, !PT ;  /* 0x0000000bff0b7212 */ /* 0x000fe200078e33ff */
[----:B------:R-:W-:Y:S06]  /*4400*/  BRA `(.L_x_2184) ;  /* 0x0000000000187947 */ /* 0x000fec0003800000 */
.L_x_2181:
[----:B------:R-:W-:-:S13]  /*4410*/  ISETP.NE.AND P0, PT, R78, 0x1, PT ;  /* 0x000000014e00780c */ /* 0x000fda0003f05270 */
[----:B------:R-:W-:Y:S05]  /*4420*/  @!P0 BRA `(.L_x_2184) ;  /* 0x0000000000108947 */ /* 0x000fea0003800000 */
[----:B------:R-:W2:Y:S04]  /*4430*/  LDL R10, [R198+0x1c] ;  /* 0x00001c00c60a7983 */ /* 0x000ea80000100800 */
[----:B------:R-:W3:Y:S01]  /*4440*/  LDL R20, [R198+0x20] ;  /* 0x00002000c6147983 */ /* 0x000ee20000100800 */
[----:B--2---:R-:W-:-:S05]  /*4450*/  IMAD.HI.U32 R11, R11, R10, RZ ;  /* 0x0000000a0b0b7227 */ /* 0x004fca00078e00ff */
[----:B---3--:R-:W-:-:S07]  /*4460*/  SHF.R.U32.HI R11, RZ, R20, R11 ;  /* 0x00000014ff0b7219 */ /* 0x008fce000001160b */
.L_x_2184:
[----:B------:R-:W-:Y:S05]  /*4470*/  BSYNC B1 ;  /* 0x0000000000017941 */ /* 0x000fea0003800000 */
.L_x_2180:
[----:B------:R-:W-:-:S05]  /*4480*/  IMAD R11, R78, R11, R19 ;  /* 0x0000000b4e0b7224 */ /* 0x000fca00078e0213 */
[----:B------:R-:W-:Y:S02]  /*4490*/  VIMNMX R8, R8, R11, !PT ;  /* 0x0000000b08087248 */ /* 0x000fe40007fe0100 */
[----:B------:R-:W-:-:S07]  /*44a0*/  VIADDMNMX R9, R11, R78, R9, PT ;  /* 0x0000004e0b097246 */ /* 0x000fce0003800109 */
.L_x_2179:
[----:B------:R-:W-:Y:S05]  /*44b0*/  BSYNC B0 ;  /* 0x0000000000007941 */ /* 0x000fea0003800000 */
.L_x_2178:
[C---:B------:R-:W-:Y:S01]  /*44c0*/  ISETP.GE.AND P1, PT, R77.reuse, 0x9, PT ;  /* 0x000000094d00780c */ /* 0x040fe20003f26270 */
[----:B------:R-:W0:Y:S01]  /*44d0*/  SHFL.IDX PT, R11, R12, 0x1, 0x1c1f ;  /* 0x003c1f000c0b7f89 */ /* 0x000e2200000e0000 */
[----:B------:R-:W-:Y:S01]  /*44e0*/  ISETP.GE.AND P0, PT, R77, 0x2, PT ;  /* 0x000000024d00780c */ /* 0x000fe20003f06270 */
[----:B------:R-:W-:Y:S01]  /*44f0*/  BSSY B0, `(.L_x_2185) ;  /* 0x000008e000007945 */ /* 0x000fe20003800000 */
[C---:B------:R-:W-:Y:S02]  /*4500*/  ISETP.GT.AND P2, PT, R8.reuse, 0x8, !P1 ;  /* 0x000000080800780c */ /* 0x040fe40004f44270 */
[----:B------:R-:W-:Y:S02]  /*4510*/  ISETP.GT.AND P3, PT, R8, 0x1, !P0 ;  /* 0x000000010800780c */ /* 0x000fe40004764270 */
[----:B------:R-:W-:Y:S02]  /*4520*/  ISETP.LT.OR P2, PT, R9, 0x9, P2 ;  /* 0x000000090900780c */ /* 0x000fe40001741670 */
[----:B------:R-:W-:-:S02]  /*4530*/  ISETP.GE.AND P4, PT, R77, 0x11, PT ;  /* 0x000000114d00780c */ /* 0x000fc40003f86270 */
[----:B------:R-:W-:Y:S02]  /*4540*/  FSEL R10, R28, -INF , !P2 ;  /* 0xff8000001c0a7808 */ /* 0x000fe40005000000 */
[----:B------:R-:W-:Y:S02]  /*4550*/  ISETP.LT.OR P3, PT, R9, 0x2, P3 ;  /* 0x000000020900780c */ /* 0x000fe40001f61670 */
[----:B------:R-:W-:Y:S02]  /*4560*/  ISETP.GT.AND P2, PT, R8, 0x10, !P4 ;  /* 0x000000100800780c */ /* 0x000fe40006744270 */
[----:B------:R-:W-:Y:S02]  /*4570*/  ISETP.GE.AND P5, PT, R77, 0xa, PT ;  /* 0x0000000a4d00780c */ /* 0x000fe40003fa6270 */
[----:B------:R-:W-:Y:S02]  /*4580*/  FSEL R103, R25, -INF , !P3 ;  /* 0xff80000019677808 */ /* 0x000fe40005800000 */
[----:B------:R-:W-:-:S02]  /*4590*/  P2R R73, PR, RZ, 0x10 ;  /* 0x00000010ff497803 */ /* 0x000fc40000000000 */
[----:B------:R-:W-:Y:S02]  /*45a0*/  ISETP.LT.OR P2, PT, R9, 0x11, P2 ;  /* 0x000000110900780c */ /* 0x000fe40001741670 */
[----:B------:R-:W-:Y:S02]  /*45b0*/  ISETP.GT.AND P3, PT, R8, 0x9, !P5 ;  /* 0x000000090800780c */ /* 0x000fe40006f64270 */
[----:B------:R-:W-:Y:S02]  /*45c0*/  ISETP.GE.AND P4, PT, R77, 0x12, PT ;  /* 0x000000124d00780c */ /* 0x000fe40003f86270 */
[----:B------:R-:W-:Y:S02]  /*45d0*/  FSEL R20, R32, -INF , !P2 ;  /* 0xff80000020147808 */ /* 0x000fe40005000000 */
[----:B------:R-:W-:Y:S02]  /*45e0*/  ISETP.LT.OR P3, PT, R9, 0xa, P3 ;  /* 0x0000000a0900780c */ /* 0x000fe40001f61670 */
[----:B------:R-:W-:-:S02]  /*45f0*/  ISETP.GT.AND P2, PT, R8, 0x11, !P4 ;  /* 0x000000110800780c */ /* 0x000fc40006744270 */
[----:B------:R-:W-:Y:S02]  /*4600*/  FSEL R13, R29, -INF , !P3 ;  /* 0xff8000001d0d7808 */ /* 0x000fe40005800000 */
        /* <DEDUP_REMOVED lines=11> */
[----:B------:R-:W-:Y:S02]  /*46c0*/  ISETP.GE.AND P3, PT, R77, 0x21, PT ;  /* 0x000000214d00780c */ /* 0x000fe40003f66270 */
        /* <DEDUP_REMOVED lines=54> */
[----:B------:R-:W-:Y:S02]  /*4a30*/  P2R R28, PR, RZ, 0x10 ;  /* 0x00000010ff1c7803 */ /* 0x000fe40000000000 */
[----:B------:R-:W-:Y:S02]  /*4a40*/  FSEL R183, R60, -INF , !P2 ;  /* 0xff8000003cb77808 */ /* 0x000fe40005000000 */
[----:B------:R-:W-:Y:S02]  /*4a50*/  ISETP.GE.AND P2, PT, R77, 0x4a, PT ;  /* 0x0000004a4d00780c */ /* 0x000fe40003f46270 */
[----:B------:R-:W-:Y:S02]  /*4a60*/  P2R R25, PR, RZ, 0x20 ;  /* 0x00000020ff197803 */ /* 0x000fe40000000000 */
        /* <DEDUP_REMOVED lines=16> */
[----:B------:R-:W-:Y:S02]  /*4b70*/  P2R R21, PR, RZ, 0x40 ;  /* 0x00000040ff157803 */ /* 0x000fe40000000000 */
[----:B------:R-:W-:-:S04]  /*4b80*/  ISETP.GT.AND P6, PT, R8, RZ, !P6 ;  /* 0x000000ff0800720c */ /* 0x000fc800077c4270 */
[----:B------:R-:W-:-:S04]  /*4b90*/  ISETP.LT.OR P6, PT, R9, 0x1, P6 ;  /* 0x000000010900780c */ /* 0x000fc800037c1670 */
[----:B------:R-:W-:Y:S02]  /*4ba0*/  FSEL R120, R24, -INF , !P6 ;  /* 0xff80000018787808 */ /* 0x000fe40007000000 */
[----:B------:R-:W-:-:S04]  /*4bb0*/  ISETP.GE.AND P6, PT, R77, 0x5a, PT ;  /* 0x0000005a4d00780c */ /* 0x000fc80003fc6270 */
[----:B------:R-:W-:Y:S02]  /*4bc0*/  P2R R24, PR, RZ, 0x40 ;  /* 0x00000040ff187803 */ /* 0x000fe40000000000 */
[----:B------:R-:W-:Y:S01]  /*4bd0*/  ISETP.GT.AND P6, PT, R8, 0x59, !P6 ;  /* 0x000000590800780c */ /* 0x000fe200077c4270 */
[----:B0-----:R-:W-:-:S03]  /*4be0*/  IMAD.IADD R8, R76, 0x1, R11 ;  /* 0x000000014c087824 */ /* 0x001fc600078e020b */
[----:B------:R-:W-:Y:S02]  /*4bf0*/  ISETP.LT.OR P6, PT, R9, 0x5a, P6 ;  /* 0x0000005a0900780c */ /* 0x000fe400037c1670 */
[----:B------:R-:W-:Y:S02]  /*4c00*/  VIADDMNMX R9, R11, R15, R14, PT ;  /* 0x0000000f0b097246 */ /* 0x000fe4000380010e */
[----:B------:R-:W-:Y:S02]  /*4c10*/  FSEL R176, R69, -INF , !P6 ;  /* 0xff80000045b07808 */ /* 0x000fe40007000000 */
[----:B------:R-:W-:-:S13]  /*4c20*/  ISETP.GE.AND P6, PT, R78, 0x1, PT ;  /* 0x000000014e00780c */ /* 0x000fda0003fc6270 */
[----:B------:R-:W-:Y:S05]  /*4c30*/  @!P6 BRA `(.L_x_2186) ;  /* 0x000000000064e947 */ /* 0x000fea0003800000 */
        /* <DEDUP_REMOVED lines=12> */
.L_x_2190:
[----:B------:R-:W-:Y:S05]  /*4d00*/  BSYNC B2 ;  /* 0x0000000000027941 */ /* 0x000fea0003800000 */
.L_x_2189:
[----:B------:R-:W-:Y:S01]  /*4d10*/  LOP3.LUT R75, RZ, R75, RZ, 0x33, !PT ;  /* 0x0000004bff4b7212 */ /* 0x000fe200078e33ff */
[----:B------:R-:W-:Y:S06]  /*4d20*/  BRA `(.L_x_2191) ;  /* 0x0000000000187947 */ /* 0x000fec0003800000 */
.L_x_2188:
[----:B------:R-:W-:-:S13]  /*4d30*/  ISETP.NE.AND P6, PT, R78, 0x1, PT ;  /* 0x000000014e00780c */ /* 0x000fda0003fc5270 */
[----:B------:R-:W-:Y:S05]  /*4d40*/  @!P6 BRA `(.L_x_2191) ;  /* 0x000000000010e947 */ /* 0x000fea0003800000 */
[----:B------:R-:W2:Y:S04]  /*4d50*/  LDL R12, [R198+0x1c] ;  /* 0x00001c00c60c7983 */ /* 0x000ea80000100800 */
[----:B------:R-:W3:Y:S01]  /*4d60*/  LDL R14, [R198+0x20] ;  /* 0x00002000c60e7983 */ /* 0x000ee20000100800 */
[----:B--2---:R-:W-:-:S05]  /*4d70*/  IMAD.HI.U32 R75, R75, R12, RZ ;  /* 0x0000000c4b4b7227 */ /* 0x004fca00078e00ff */
[----:B---3--:R-:W-:-:S07]  /*4d80*/  SHF.R.U32.HI R75, RZ, R14, R75 ;  /* 0x0000000eff4b7219 */ /* 0x008fce000001164b */
.L_x_2191:
[----:B------:R-:W-:Y:S05]  /*4d90*/  BSYNC B1 ;  /* 0x0000000000017941 */ /* 0x000fea0003800000 */
.L_x_2187:
[----:B------:R-:W-:-:S05]  /*4da0*/  IMAD R75, R78, R75, R19 ;  /* 0x0000004b4e4b7224 */ /* 0x000fca00078e0213 */
[----:B------:R-:W-:Y:S02]  /*4db0*/  VIADDMNMX R9, R75, R78, R9, PT ;  /* 0x0000004e4b097246 */ /* 0x000fe40003800109 */
[----:B------:R-:W-:-:S07]  /*4dc0*/  VIMNMX R8, R8, R75, !PT ;  /* 0x0000004b08087248 */ /* 0x000fce0007fe0100 */
.L_x_2186:
[----:B------:R-:W-:Y:S05]  /*4dd0*/  BSYNC B0 ;  /* 0x0000000000007941 */ /* 0x000fea0003800000 */
.L_x_2185:
[C---:B------:R-:W-:Y:S01]  /*4de0*/  ISETP.GT.AND P0, PT, R8.reuse, 0x1, !P0 ;  /* 0x000000010800780c */ /* 0x040fe20004704270 */
[----:B------:R-:W2:Y:S01]  /*4df0*/  LDL R124, [R1+0x1f0] ;  /* 0x0001f000017c7983 */ /* 0x000ea20000100800 */
[----:B------:R-:W-:Y:S02]  /*4e00*/  ISETP.GT.AND P1, PT, R8, 0x8, !P1 ;  /* 0x000000080800780c */ /* 0x000fe40004f24270 */
[C---:B------:R-:W-:Y:S01]  /*4e10*/  ISETP.LT.OR P0, PT, R9.reuse, 0x2, P0 ;  /* 0x000000020900780c */ /* 0x040fe20000701670 */
[----:B------:R-:W3:Y:S01]  /*4e20*/  LDL R105, [R1+0x200] ;  /* 0x0002000001697983 */ /* 0x000ee20000100800 */
[----:B------:R-:W-:Y:S02]  /*4e30*/  ISETP.LT.OR P1, PT, R9, 0x9, P1 ;  /* 0x000000090900780c */ /* 0x000fe40000f21670 */
[----:B------:R-:W-:Y:S01]  /*4e40*/  FSEL R109, R27, -INF , !P0 ;  /* 0xff8000001b6d7808 */ /* 0x000fe20004000000 */
[----:B------:R-:W4:Y:S01]  /*4e50*/  LDL R104, [R1+0x204] ;  /* 0x0002040001687983 */ /* 0x000f220000100800 */
[----:B------:R-:W-:-:S02]  /*4e60*/  ISETP.NE.AND P0, PT, R25, RZ, PT ;  /* 0x000000ff1900720c */ /* 0x000fc40003f05270 */
[----:B------:R-:W-:Y:S01]  /*4e70*/  FSEL R110, R30, -INF , !P1 ;  /* 0xff8000001e6e7808 */ /* 0x000fe20004800000 */
[----:B------:R-:W2:Y:S01]  /*4e80*/  LDL R118, [R1+0x208] ;  /* 0x0002080001767983 */ /* 0x000ea20000100800 */
[----:B------:R-:W-:Y:S02]  /*4e90*/  ISETP.GT.AND P0, PT, R8, 0x9, !P0 ;  /* 0x000000090800780c */ /* 0x000fe40004704270 */
[----:B------:R-:W-:Y:S01]  /*4ea0*/  ISETP.NE.AND P1, PT, R28, RZ, PT ;  /* 0x000000ff1c00720c */ /* 0x000fe20003f25270 */
[----:B------:R-:W2:Y:S01]  /*4eb0*/  LDL R119, [R1+0x20c] ;  /* 0x00020c0001777983 */ /* 0x000ea20000100800 */
[----:B------:R-:W-:Y:S02]  /*4ec0*/  ISETP.LT.OR P0, PT, R9, 0xa, P0 ;  /* 0x0000000a0900780c */ /* 0x000fe40000701670 */
[----:B------:R-:W-:Y:S01]  /*4ed0*/  ISETP.NE.AND P6, PT, R32, RZ, PT ;  /* 0x000000ff2000720c */ /* 0x000fe20003fc5270 */
[----:B------:R-:W2:Y:S01]  /*4ee0*/  LDL R117, [R1+0x210] ;  /* 0x0002100001757983 */ /* 0x000ea20000100800 */
[----:B------:R-:W-:-:S02]  /*4ef0*/  FSEL R111, R31, -INF , !P0 ;  /* 0xff8000001f6f7808 */ /* 0x000fc40004000000 */
[----:B------:R-:W-:Y:S01]  /*4f00*/  ISETP.NE.AND P0, PT, R73, RZ, PT ;  /* 0x000000ff4900720c */ /* 0x000fe20003f05270 */
[----:B------:R-:W2:Y:S01]  /*4f10*/  LDL R30, [R1+0x234] ;  /* 0x00023400011e7983 */ /* 0x000ea20000100800 */
[C---:B------:R-:W-:Y:S02]  /*4f20*/  ISETP.GT.AND P2, PT, R8.reuse, 0x49, !P2 ;  /* 0x000000490800780c */ /* 0x040fe40005744270 */
[C---:B------:R-:W-:Y:S01]  /*4f30*/  ISETP.GT.AND P0, PT, R8.reuse, 0x10, !P0 ;  /* 0x000000100800780c */ /* 0x040fe20004704270 */
[----:B------:R-:W2:Y:S01]  /*4f40*/  LDL R27, [R1+0x330] ;  /* 0x00033000011b7983 */ /* 0x000ea20000100800 */
[C---:B------:R-:W-:Y:S02]  /*4f50*/  ISETP.GT.AND P3, PT, R8.reuse, 0x50, !P3 ;  /* 0x000000500800780c */ /* 0x040fe40005f64270 */
[----:B------:R-:W-:Y:S01]  /*4f60*/  ISETP.LT.OR P0, PT, R9, 0x11, P0 ;  /* 0x000000110900780c */ /* 0x000fe20000701670 */
[----:B------:R-:W2:Y:S01]  /*4f70*/  LDL R152, [R1+0x3f4] ;  /* 0x0003f40001987983 */ /* 0x000ea20000100800 */
[----:B------:R-:W-:-:S02]  /*4f80*/  ISETP.GT.AND P4, PT, R8, 0x51, !P4 ;  /* 0x000000510800780c */ /* 0x000fc40006784270 */
[----:B------:R-:W-:Y:S01]  /*4f90*/  FSEL R14, R34, -INF , !P0 ;  /* 0xff800000220e7808 */ /* 0x000fe20004000000 */
[----:B------:R-:W2:Y:S01]  /*4fa0*/  LDL R107, [R1+0x214] ;  /* 0x00021400016b7983 */ /* 0x000ea20000100800 */
[----:B------:R-:W-:Y:S02]  /*4fb0*/  ISETP.GT.AND P0, PT, R8, 0x11, !P1 ;  /* 0x000000110800780c */ /* 0x000fe40004f04270 */
[----:B------:R-:W-:Y:S01]  /*4fc0*/  ISETP.NE.AND P1, PT, R48, RZ, PT ;  /* 0x000000ff3000720c */ /* 0x000fe20003f25270 */
[----:B------:R-:W2:Y:S01]  /*4fd0*/  LDL R108, [R1+0x218] ;  /* 0x00021800016c7983 */ /* 0x000ea20000100800 */
[----:B------:R-:W-:Y:S02]  /*4fe0*/  ISETP.LT.OR P0, PT, R9, 0x12, P0 ;  /* 0x000000120900780c */ /* 0x000fe40000701670 */
[----:B------:R-:W-:Y:S01]  /*4ff0*/  ISETP.GT.AND P5, PT, R8, 0x58, !P5 ;  /* 0x000000580800780c */ /* 0x000fe20006fa4270 */
[----:B------:R-:W2:Y:S01]  /*5000*/  LDL R106, [R1+0x21c] ;  /* 0x00021c00016a7983 */ /* 0x000ea20000100800 */
[----:B------:R-:W-:-:S02]  /*5010*/  FSEL R15, R35, -INF , !P0 ;  /* 0xff800000230f7808 */ /* 0x000fc40004000000 */
[----:B------:R-:W-:Y:S01]  /*5020*/  ISETP.NE.AND P0, PT, R29, RZ, PT ;  /* 0x000000ff1d00720c */ /* 0x000fe20003f05270 */
[----:B------:R-:W2:Y:S01]  /*5030*/  LDL R115, [R1+0x220] ;  /* 0x0002200001737983 */ /* 0x000ea20000100800 */
[----:B------:R-:W-:Y:S02]  /*5040*/  ISETP.LT.OR P2, PT, R9, 0x4a, P2 ;  /* 0x0000004a0900780c */ /* 0x000fe40001741670 */
[----:B------:R-:W-:Y:S01]  /*5050*/  ISETP.GT.AND P0, PT, R8, 0x18, !P0 ;  /* 0x000000180800780c */ /* 0x000fe20004704270 */
[----:B------:R-:W2:Y:S01]  /*5060*/  LDL R29, [R1+0x23c] ;  /* 0x00023c00011d7983 */ /* 0x000ea20000100800 */
[----:B------:R-:W-:Y:S02]  /*5070*/  FSEL R172, R63, -INF , !P2 ;  /* 0xff8000003fac7808 */ /* 0x000fe40005000000 */
[C---:B------:R-:W-:Y:S01]  /*5080*/  ISETP.LT.OR P0, PT, R9.reuse, 0x19, P0 ;  /* 0x000000190900780c */ /* 0x040fe20000701670 */
[----:B------:R-:W2:Y:S01]  /*5090*/  LDL R116, [R1+0x224] ;  /* 0x0002240001747983 */ /* 0x000ea20000100800 */
[----:B------:R-:W-:-:S02]  /*50a0*/  ISETP.LT.OR P3, PT, R9, 0x51, P3 ;  /* 0x000000510900780c */ /* 0x000fc40001f61670 */
[----:B------:R-:W-:Y:S01]  /*50b0*/  FSEL R19, R38, -INF , !P0 ;  /* 0xff80000026137808 */ /* 0x000fe20004000000 */
[----:B------:R-:W2:Y:S01]  /*50c0*/  LDL R31, [R1+0x238] ;  /* 0x00023800011f7983 */ /* 0x000ea20000100800 */
[----:B------:R-:W-:Y:S02]  /*50d0*/  ISETP.GT.AND P0, PT, R8, 0x19, !P6 ;  /* 0x000000190800780c */ /* 0x000fe40007704270 */
[----:B------:R-:W-:Y:S01]  /*50e0*/  ISETP.NE.AND P6, PT, R49, RZ, PT ;  /* 0x000000ff3100720c */ /* 0x000fe20003fc5270 */
[----:B------:R-:W2:Y:S01]  /*50f0*/  LDL R32, [R1+0x240] ;  /* 0x0002400001207983 */ /* 0x000ea20000100800 */
[C---:B------:R-:W-:Y:S02]  /*5100*/  ISETP.LT.OR P0, PT, R9.reuse, 0x1a, P0 ;  /* 0x0000001a0900780c */ /* 0x040fe40000701670 */
[----:B------:R-:W-:Y:S01]  /*5110*/  ISETP.LT.OR P4, PT, R9, 0x52, P4 ;  /* 0x000000520900780c */ /* 0x000fe20002781670 */
[----:B------:R-:W2:Y:S01]  /*5120*/  LDL R35, [R1+0x24c] ;  /* 0x00024c0001237983 */ /* 0x000ea20000100800 */
[----:B------:R-:W-:-:S02]  /*5130*/  FSEL R157, R39, -INF , !P0 ;  /* 0xff800000279d7808 */ /* 0x000fc40004000000 */
[----:B------:R-:W-:Y:S01]  /*5140*/  ISETP.NE.AND P0, PT, R33, RZ, PT ;  /* 0x000000ff2100720c */ /* 0x000fe20003f05270 */
[----:B------:R-:W2:Y:S01]  /*5150*/  LDL R34, [R1+0x254] ;  /* 0x0002540001227983 */ /* 0x000ea20000100800 */
[C---:B------:R-:W-:Y:S02]  /*5160*/  ISETP.LT.OR P5, PT, R9.reuse, 0x59, P5 ;  /* 0x000000590900780c */ /* 0x040fe40002fa1670 */
[----:B------:R-:W-:Y:S01]  /*5170*/  ISETP.GT.AND P0, PT, R8, 0x20, !P0 ;  /* 0x000000200800780c */ /* 0x000fe20004704270 */
[----:B------:R-:W2:Y:S01]  /*5180*/  LDL R33, [R1+0x244] ;  /* 0x0002440001217983 */ /* 0x000ea20000100800 */
[----:B------:R-:W-:Y:S02]  /*5190*/  FSEL R177, R66, -INF , !P3 ;  /* 0xff80000042b17808 */ /* 0x000fe40005800000 */
[----:B------:R-:W-:Y:S01]  /*51a0*/  ISETP.LT.OR P0, PT, R9, 0x21, P0 ;  /* 0x000000210900780c */ /* 0x000fe20000701670 */
[----:B------:R-:W2:Y:S01]  /*51b0*/  LDL R38, [R1+0x260] ;  /* 0x0002600001267983 */ /* 0x000ea20000100800 */
[----:B------:R-:W-:-:S02]  /*51c0*/  FSEL R178, R67, -INF , !P4 ;  /* 0xff80000043b27808 */ /* 0x000fc40006000000 */
[----:B------:R-:W-:Y:S01]  /*51d0*/  FSEL R162, R42, -INF , !P0 ;  /* 0xff8000002aa27808 */ /* 0x000fe20004000000 */
[----:B------:R-:W2:Y:S01]  /*51e0*/  LDL R39, [R1+0x264] ;  /* 0x0002640001277983 */ /* 0x000ea20000100800 */
[----:B------:R-:W-:Y:S02]  /*51f0*/  ISETP.NE.AND P0, PT, R36, RZ, PT ;  /* 0x000000ff2400720c */ /* 0x000fe40003f05270 */
[----:B------:R-:W-:Y:S01]  /*5200*/  FSEL R179, R70, -INF , !P5 ;  /* 0xff80000046b37808 */ /* 0x000fe20006800000 */
[----:B------:R-:W2:Y:S01]  /*5210*/  LDL R36, [R1+0x250] ;  /* 0x0002500001247983 */ /* 0x000ea20000100800 */
[----:B------:R-:W-:-:S03]  /*5220*/  ISETP.GT.AND P0, PT, R8, 0x21, !P0 ;  /* 0x000000210800780c */ /* 0x000fc60004704270 */
[----:B------:R-:W2:Y:S01]  /*5230*/  LDL R102, [R1+0x270] ;  /* 0x0002700001667983 */ /* 0x000ea20000100800 */
[----:B------:R-:W-:-:S03]  /*5240*/  ISETP.LT.OR P0, PT, R9, 0x22, P0 ;  /* 0x000000220900780c */ /* 0x000fc60000701670 */
[----:B------:R-:W2:Y:S01]  /*5250*/  LDL R101, [R1+0x274] ;  /* 0x0002740001657983 */ /* 0x000ea20000100800 */
[----:B------:R-:W-:Y:S02]  /*5260*/  FSEL R165, R43, -INF , !P0 ;  /* 0xff8000002ba57808 */ /* 0x000fe40004000000 */
[----:B------:R-:W-:Y:S01]  /*5270*/  ISETP.NE.AND P0, PT, R37, RZ, PT ;  /* 0x000000ff2500720c */ /* 0x000fe20003f05270 */
[----:B------:R-:W2:Y:S03]  /*5280*/  LDL R100, [R1+0x278] ;  /* 0x0002780001647983 */ /* 0x000ea60000100800 */
[----:B------:R-:W-:Y:S01]  /*5290*/  ISETP.GT.AND P0, PT, R8, 0x28, !P0 ;  /* 0x000000280800780c */ /* 0x000fe20004704270 */
[----:B------:R-:W2:Y:S03]  /*52a0*/  LDL R37, [R1+0x258] ;  /* 0x0002580001257983 */ /* 0x000ea60000100800 */
[----:B------:R-:W-:Y:S01]  /*52b0*/  ISETP.LT.OR P0, PT, R9, 0x29, P0 ;  /* 0x000000290900780c */ /* 0x000fe20000701670 */
[----:B------:R-:W2:Y:S03]  /*52c0*/  LDL R99, [R1+0x27c] ;  /* 0x00027c0001637983 */ /* 0x000ea60000100800 */
[----:B------:R-:W-:Y:S01]  /*52d0*/  FSEL R168, R46, -INF , !P0 ;  /* 0xff8000002ea87808 */ /* 0x000fe20004000000 */
[----:B------:R-:W2:Y:S01]  /*52e0*/  LDL R98, [R1+0x280] ;  /* 0x0002800001627983 */ /* 0x000ea20000100800 */
[----:B------:R-:W-:-:S03]  /*52f0*/  ISETP.NE.AND P0, PT, R40, RZ, PT ;  /* 0x000000ff2800720c */ /* 0x000fc60003f05270 */
        /* <DEDUP_REMOVED lines=29> */
[----:B------:R-:W-:-:S02]  /*54d0*/  ISETP.GT.AND P0, PT, R8, 0x39, !P1 ;  /* 0x000000390800780c */ /* 0x000fc40004f04270 */
[----:B------:R-:W-:Y:S01]  /*54e0*/  ISETP.NE.AND P1, PT, R53, RZ, PT ;  /* 0x000000ff3500720c */ /* 0x000fe20003f25270 */
[----:B------:R-:W2:Y:S01]  /*54f0*/  LDL R85, [R1+0x2b4] ;  /* 0x0002b40001557983 */ /* 0x000ea20000100800 */
[----:B------:R-:W-:Y:S02]  /*5500*/  ISETP.LT.OR P0, PT, R9, 0x3a, P0 ;  /* 0x0000003a0900780c */ /* 0x000fe40000701670 */
[----:B------:R-:W-:Y:S01]  /*5510*/  ISETP.GT.AND P1, PT, R8, 0x48, !P1 ;  /* 0x000000480800780c */ /* 0x000fe20004f24270 */
[----:B------:R-:W2:Y:S01]  /*5520*/  LDL R84, [R1+0x2b8] ;  /* 0x0002b80001547983 */ /* 0x000ea20000100800 */
[----:B------:R-:W-:Y:S02]  /*5530*/  FSEL R169, R55, -INF , !P0 ;  /* 0xff80000037a97808 */ /* 0x000fe40004000000 */
[----:B------:R-:W-:Y:S01]  /*5540*/  ISETP.NE.AND P0, PT, R21, RZ, PT ;  /* 0x000000ff1500720c */ /* 0x000fe20003f05270 */
[----:B------:R-:W2:Y:S01]  /*5550*/  LDL R83, [R1+0x2bc] ;  /* 0x0002bc0001537983 */ /* 0x000ea20000100800 */
[----:B------:R-:W-:-:S02]  /*5560*/  FMNMX.FTZ R21, R120, R103, !PT ;  /* 0x0000006778157209 */ /* 0x000fc40007810000 */
[----:B------:R-:W-:Y:S01]  /*5570*/  ISETP.GT.AND P0, PT, R8, RZ, !P0 ;  /* 0x000000ff0800720c */ /* 0x000fe20004704270 */
[----:B------:R-:W2:Y:S01]  /*5580*/  LDL R82, [R1+0x2c0] ;  /* 0x0002c00001527983 */ /* 0x000ea20000100800 */
[----:B------:R-:W-:Y:S02]  /*5590*/  FMNMX.FTZ R12, R10, R21, !PT ;  /* 0x000000150a0c7209 */ /* 0x000fe40007810000 */
[C---:B------:R-:W-:Y:S01]  /*55a0*/  ISETP.LT.OR P0, PT, R9.reuse, 0x1, P0 ;  /* 0x000000010900780c */ /* 0x040fe20000701670 */
[----:B------:R-:W2:Y:S01]  /*55b0*/  LDL R81, [R1+0x2c4] ;  /* 0x0002c40001517983 */ /* 0x000ea20000100800 */
[----:B------:R-:W-:Y:S02]  /*55c0*/  ISETP.LT.OR P1, PT, R9, 0x49, P1 ;  /* 0x000000490900780c */ /* 0x000fe40000f21670 */
[----:B------:R-:W-:Y:S01]  /*55d0*/  FSEL R122, R26, -INF , !P0 ;  /* 0xff8000001a7a7808 */ /* 0x000fe20004000000 */
[----:B------:R-:W2:Y:S01]  /*55e0*/  LDL R80, [R1+0x2c8] ;  /* 0x0002c80001507983 */ /* 0x000ea20000100800 */
[----:B------:R-:W-:-:S02]  /*55f0*/  ISETP.GT.AND P0, PT, R8, 0x40, !P6 ;  /* 0x000000400800780c */ /* 0x000fc40007704270 */
[----:B------:R-:W-:Y:S01]  /*5600*/  FMNMX.FTZ R11, R122, R109, !PT ;  /* 0x0000006d7a0b7209 */ /* 0x000fe20007810000 */
[----:B------:R-:W2:Y:S01]  /*5610*/  LDL R79, [R1+0x2cc] ;  /* 0x0002cc00014f7983 */ /* 0x000ea20000100800 */
[----:B------:R-:W-:Y:S02]  /*5620*/  ISETP.NE.AND P6, PT, R24, RZ, PT ;  /* 0x000000ff1800720c */ /* 0x000fe40003fc5270 */
[----:B------:R-:W-:Y:S01]  /*5630*/  FMNMX.FTZ R24, R110, R11, !PT ;  /* 0x0000000b6e187209 */ /* 0x000fe20007810000 */
[----:B------:R-:W2:Y:S01]  /*5640*/  LDL R78, [R1+0x2d0] ;  /* 0x0002d000014e7983 */ /* 0x000ea20000100800 */
[----:B------:R-:W-:Y:S02]  /*5650*/  FMNMX.FTZ R11, R13, R12, !PT ;  /* 0x0000000c0d0b7209 */ /* 0x000fe40007810000 */
[----:B------:R-:W-:Y:S01]  /*5660*/  FMNMX.FTZ R21, R111, R24, !PT ;  /* 0x000000186f157209 */ /* 0x000fe20007810000 */
[----:B------:R-:W2:Y:S01]  /*5670*/  LDL R77, [R1+0x2d4] ;  /* 0x0002d400014d7983 */ /* 0x000ea20000100800 */
[----:B------:R-:W-:-:S02]  /*5680*/  FMNMX.FTZ R11, R20, R11, !PT ;  /* 0x0000000b140b7209 */ /* 0x000fc40007810000 */
[----:B------:R-:W-:Y:S01]  /*5690*/  FMNMX.FTZ R12, R14, R21, !PT ;  /* 0x000000150e0c7209 */ /* 0x000fe20007810000 */
[----:B------:R-:W2:Y:S01]  /*56a0*/  LDL R76, [R1+0x2d8] ;  /* 0x0002d800014c7983 */ /* 0x000ea20000100800 */
[----:B------:R-:W-:Y:S02]  /*56b0*/  FMNMX.FTZ R11, R112, R11, !PT ;  /* 0x0000000b700b7209 */ /* 0x000fe40007810000 */
        /* <DEDUP_REMOVED lines=21> */
[----:B------:R-:W-:Y:S01]  /*5810*/  ISETP.LT.OR P0, PT, R9, 0x41, P0 ;  /* 0x000000410900780c */ /* 0x000fe20000701670 */
[----:B------:R-:W2:Y:S01]  /*5820*/  LDL R67, [R1+0x2fc] ;  /* 0x0002fc0001437983 */ /* 0x000ea20000100800 */
[----:B------:R-:W-:-:S02]  /*5830*/  FMNMX.FTZ R11, R160, R11, !PT ;  /* 0x0000000ba00b7209 */ /* 0x000fc40007810000 */
[----:B------:R-:W-:Y:S01]  /*5840*/  FMNMX.FTZ R21, R188, R21, !PT ;  /* 0x00000015bc157209 */ /* 0x000fe20007810000 */
[----:B------:R-:W2:Y:S01]  /*5850*/  LDL R66, [R1+0x300] ;  /* 0x0003000001427983 */ /* 0x000ea20000100800 */
[----:B------:R-:W-:Y:S02]  /*5860*/  FSEL R163, R58, -INF , !P0 ;  /* 0xff8000003aa37808 */ /* 0x000fe40004000000 */
[----:B------:R-:W-:Y:S01]  /*5870*/  ISETP.NE.AND P0, PT, R52, RZ, PT ;  /* 0x000000ff3400720c */ /* 0x000fe20003f05270 */
[----:B------:R-:W2:Y:S01]  /*5880*/  LDL R65, [R1+0x304] ;  /* 0x0003040001417983 */ /* 0x000ea20000100800 */
[----:B------:R-:W-:Y:S02]  /*5890*/  FMNMX.FTZ R11, R164, R11, !PT ;  /* 0x0000000ba40b7209 */ /* 0x000fe40007810000 */
[----:B------:R-:W-:Y:S01]  /*58a0*/  FMNMX.FTZ R12, R186, R21, !PT ;  /* 0x00000015ba0c7209 */ /* 0x000fe20007810000 */
[----:B------:R-:W2:Y:S01]  /*58b0*/  LDL R64, [R1+0x308] ;  /* 0x0003080001407983 */ /* 0x000ea20000100800 */
[----:B------:R-:W-:-:S02]  /*58c0*/  ISETP.GT.AND P0, PT, R8, 0x41, !P0 ;  /* 0x000000410800780c */ /* 0x000fc40004704270 */
[----:B------:R-:W-:Y:S01]  /*58d0*/  FMNMX.FTZ R24, R166, R11, !PT ;  /* 0x0000000ba6187209 */ /* 0x000fe20007810000 */
[----:B------:R-:W2:Y:S01]  /*58e0*/  LDL R63, [R1+0x30c] ;  /* 0x00030c00013f7983 */ /* 0x000ea20000100800 */
[----:B------:R-:W-:Y:S02]  /*58f0*/  FMNMX.FTZ R12, R187, R12, !PT ;  /* 0x0000000cbb0c7209 */ /* 0x000fe40007810000 */
[----:B------:R-:W-:Y:S01]  /*5900*/  ISETP.LT.OR P0, PT, R9, 0x42, P0 ;  /* 0x000000420900780c */ /* 0x000fe20000701670 */
[----:B------:R-:W2:Y:S01]  /*5910*/  LDL R61, [R1+0x314] ;  /* 0x00031400013d7983 */ /* 0x000ea20000100800 */
[----:B------:R-:W-:Y:S02]  /*5920*/  FMNMX.FTZ R24, R169, R24, !PT ;  /* 0x00000018a9187209 */ /* 0x000fe40007810000 */
[----:B------:R-:W-:Y:S01]  /*5930*/  FMNMX.FTZ R11, R181, R12, !PT ;  /* 0x0000000cb50b7209 */ /* 0x000fe20007810000 */
[----:B------:R-:W2:Y:S01]  /*5940*/  LDL R60, [R1+0x318] ;  /* 0x00031800013c7983 */ /* 0x000ea20000100800 */
[----:B------:R-:W-:-:S02]  /*5950*/  ISETP.GT.AND P6, PT, R8, 0x59, !P6 ;  /* 0x000000590800780c */ /* 0x000fc400077c4270 */
[----:B------:R-:W-:Y:S01]  /*5960*/  FSEL R167, R59, -INF , !P0 ;  /* 0xff8000003ba77808 */ /* 0x000fe20004000000 */
[----:B------:R-:W2:Y:S01]  /*5970*/  LDL R58, [R1+0x320] ;  /* 0x00032000013a7983 */ /* 0x000ea20000100800 */
[----:B------:R-:W-:Y:S02]  /*5980*/  FMNMX.FTZ R24, R163, R24, !PT ;  /* 0x00000018a3187209 */ /* 0x000fe40007810000 */
[----:B------:R-:W-:Y:S01]  /*5990*/  FMNMX.FTZ R8, R182, R11, !PT ;  /* 0x0000000bb6087209 */ /* 0x000fe20007810000 */
[----:B------:R-:W2:Y:S01]  /*59a0*/  LDL R59, [R1+0x31c] ;  /* 0x00031c00013b7983 */ /* 0x000ea20000100800 */
[----:B------:R-:W-:Y:S02]  /*59b0*/  FSEL R170, R62, -INF , !P1 ;  /* 0xff8000003eaa7808 */ /* 0x000fe40004800000 */
        /* <DEDUP_REMOVED lines=18> */
[----:B------:R-:W-:Y:S01]  /*5ae0*/  FSEL R180, R71, -INF , !P6 ;  /* 0xff80000047b47808 */ /* 0x000fe20007000000 */
[----:B------:R-:W2:Y:S01]  /*5af0*/  LDL R21, [R1+0x228] ;  /* 0x0002280001157983 */ /* 0x000ea20000100800 */
[----:B------:R-:W-:-:S03]  /*5b00*/  FMNMX.FTZ R25, R179, R12, !PT ;  /* 0x0000000cb3197209 */ /* 0x000fc60007810000 */
[----:B------:R-:W0:Y:S01]  /*5b10*/  SHFL.BFLY PT, R9, R24, 0x2, 0x1f ;  /* 0x0c401f0018097f89 */ /* 0x000e2200000e0000 */
[----:B------:R-:W-:-:S03]  /*5b20*/  FMNMX.FTZ R25, R180, R25, !PT ;  /* 0x00000019b4197209 */ /* 0x000fc60007810000 */
[----:B---3--:R-:W-:Y:S04]  /*5b30*/  STL [R1+0x200], R105 ;  /* 0x0002006901007387 */ /* 0x008fe80000100800 */
[----:B------:R1:W-:Y:S04]  /*5b40*/  STL.64 [R1+0x410], R24 ;  /* 0x0004101801007387 */ /* 0x0003e80000100a00 */
[----:B------:R-:W3:Y:S04]  /*5b50*/  LDL R28, [R1+0x414] ;  /* 0x00041400011c7983 */ /* 0x000ee80000100800 */
[----:B----4-:R-:W-:Y:S04]  /*5b60*/  STL [R1+0x204], R104 ;  /* 0x0002046801007387 */ /* 0x010fe80000100800 */
[----:B-1----:R-:W4:Y:S01]  /*5b70*/  LDL R25, [R1+0x22c] ;  /* 0x00022c0001197983 */ /* 0x002f220000100800 */
[----:B0-----:R-:W-:-:S03]  /*5b80*/  FMNMX.FTZ R12, R24, R9, !PT ;  /* 0x00000009180c7209 */ /* 0x001fc60007810000 */
[----:B--2---:R-:W-:Y:S04]  /*5b90*/  STL [R1+0x208], R118 ;  /* 0x0002087601007387 */ /* 0x004fe80000100800 */
[----:B------:R-:W0:Y:S04]  /*5ba0*/  SHFL.BFLY PT, R9, R12, 0x1, 0x1f ;  /* 0x0c201f000c097f89 */ /* 0x000e2800000e0000 */
[----:B------:R-:W2:Y:S04]  /*5bb0*/  LDL R24, [R1+0x230] ;  /* 0x0002300001187983 */ /* 0x000ea80000100800 */
[----:B------:R-:W-:Y:S04]  /*5bc0*/  STL [R1+0x20c], R119 ;  /* 0x00020c7701007387 */ /* 0x000fe80000100800 */
[----:B------:R-:W-:Y:S04]  /*5bd0*/  STL [R1+0x210], R117 ;  /* 0x0002107501007387 */ /* 0x000fe80000100800 */
[----:B------:R-:W2:Y:S04]  /*5be0*/  LDL R71, [R1+0x2ec] ;  /* 0x0002ec0001477983 */ /* 0x000ea80000100800 */
[----:B------:R-:W2:Y:S01]  /*5bf0*/  LDL R52, [R1+0x338] ;  /* 0x0003380001347983 */ /* 0x000ea20000100800 */
[----:B0-----:R-:W-:-:S03]  /*5c00*/  FMNMX.FTZ R26, R12, R9, !PT ;  /* 0x000000090c1a7209 */ /* 0x001fc60007810000 */
[----:B------:R-:W2:Y:S04]  /*5c10*/  LDL R51, [R1+0x33c] ;  /* 0x00033c0001337983 */ /* 0x000ea80000100800 */
[----:B------:R0:W-:Y:S04]  /*5c20*/  STL [R1+0x410], R26 ;  /* 0x0004101a01007387 */ /* 0x0001e80000100800 */
[----:B------:R-:W4:Y:S04]  /*5c30*/  LDL R42, [R1+0x410] ;  /* 0x00041000012a7983 */ /* 0x000f280000100800 */
[----:B------:R-:W2:Y:S04]  /*5c40*/  LDL.64 R8, [R1+0x88] ;  /* 0x0000880001087983 */ /* 0x000ea80000100a00 */
[----:B------:R-:W2:Y:S04]  /*5c50*/  LDL R12, [R1+0x25c] ;  /* 0x00025c00010c7983 */ /* 0x000ea80000100800 */
[----:B0-----:R-:W2:Y:S04]  /*5c60*/  LDL R26, [R1+0x34c] ;  /* 0x00034c00011a7983 */ /* 0x001ea80000100800 */
[----:B------:R-:W2:Y:S04]  /*5c70*/  LDL R50, [R1+0x340] ;  /* 0x0003400001327983 */ /* 0x000ea80000100800 */
        /* <DEDUP_REMOVED lines=37> */
[----:B---3--:R-:W0:Y:S02]  /*5ed0*/  SHFL.BFLY PT, R125, R28, 0x2, 0x1f ;  /* 0x0c401f001c7d7f89 */ /* 0x008e2400000e0000 */
[----:B0-----:R-:W-:-:S02]  /*5ee0*/  FMNMX.FTZ R125, R125, R28, !PT ;  /* 0x0000001c7d7d7209 */ /* 0x001fc40007810000 */
[----:B------:R-:W3:Y:S04]  /*5ef0*/  LDL R28, [R1+0x248] ;  /* 0x00024800011c7983 */ /* 0x000ee80000100800 */
[----:B------:R-:W0:Y:S01]  /*5f00*/  SHFL.BFLY PT, R126, R125, 0x1, 0x1f ;  /* 0x0c201f007d7e7f89 */ /* 0x000e2200000e0000 */
[----:B----4-:R-:W-:Y:S01]  /*5f10*/  FSETP.NEU.FTZ.AND P0, PT, R42, -INF , PT ;  /* 0xff8000002a00780b */ /* 0x010fe20003f1d000 */
[----:B------:R-:W-:-:S05]  /*5f20*/  FMUL.FTZ R42, R11, R42 ;  /* 0x0000002a0b2a7220 */ /* 0x000fca0000410000 */
[----:B------:R-:W-:Y:S01]  /*5f30*/  FSEL R128, R42, RZ, P0 ;  /* 0x000000ff2a807208 */ /* 0x000fe20000000000 */
[----:B--2---:R-:W-:Y:S01]  /*5f40*/  IMAD R8, R124, 0xc00, R8 ;  /* 0x00000c007c087824 */ /* 0x004fe200078e0208 */
[----:B------:R-:W2:Y:S03]  /*5f50*/  LDL R42, [R1+0x364] ;  /* 0x00036400012a7983 */ /* 0x000ea60000100800 */
        /* <DEDUP_REMOVED lines=23> */
[----:B------:R-:W-:Y:S01]  /*60d0*/  FFMA.FTZ R176, R176, R11, -R128 ;  /* 0x0000000bb0b07223 */ /* 0x000fe20000010880 */
[----:B0-----:R-:W-:Y:S01]  /*60e0*/  FMNMX.FTZ R10, R125, R126, !PT ;  /* 0x0000007e7d0a7209 */ /* 0x001fe20007810000 */
[----:B------:R-:W4:Y:S04]  /*60f0*/  LDL R113, [R1+0x368] ;  /* 0x0003680001717983 */ /* 0x000f280000100800 */
[----:B------:R-:W4:Y:S04]  /*6100*/  LDL R114, [R1+0x384] ;  /* 0x0003840001727983 */ /* 0x000f280000100800 */
[----:B------:R-:W4:Y:S04]  /*6110*/  LDL R128, [R1+0x390] ;  /* 0x0003900001807983 */ /* 0x000f280000100800 */
[----:B------:R-:W4:Y:S04]  /*6120*/  LDL R126, [R1+0x398] ;  /* 0x00039800017e7983 */ /* 0x000f280000100800 */
[----:B------:R-:W4:Y:S04]  /*6130*/  LDL R125, [R1+0x39c] ;  /* 0x00039c00017d7983 */ /* 0x000f280000100800 */
[----:B------:R-:W4:Y:S04]  /*6140*/  LDL R124, [R1+0x3a0] ;  /* 0x0003a000017c7983 */ /* 0x000f280000100800 */
[----:B------:R0:W-:Y:S04]  /*6150*/  STL [R1+0x228], R21 ;  /* 0x0002281501007387 */ /* 0x0001e80000100800 */
[----:B0-----:R-:W4:Y:S01]  /*6160*/  LDL R21, [R1+0x3f8] ;  /* 0x0003f80001157983 */ /* 0x001f220000100800 */
[----:B------:R-:W-:-:S03]  /*6170*/  FSETP.NEU.FTZ.AND P0, PT, R10, -INF , PT ;  /* 0xff8000000a00780b */ /* 0x000fc60003f1d000 */
[----:B------:R0:W-:Y:S01]  /*6180*/  STL [R1+0x25c], R12 ;  /* 0x00025c0c01007387 */ /* 0x0001e20000100800 */
[----:B------:R-:W-:Y:S01]  /*6190*/  MUFU.EX2 R54, R54 ;  /* 0x0000003600367308 */ /* 0x000fe20000000800 */
[----:B0-----:R-:W-:-:S07]  /*61a0*/  FMUL.FTZ R12, R10, R11 ;  /* 0x0000000b0a0c7220 */ /* 0x001fce0000410000 */
[----:B------:R-:W0:Y:S01]  /*61b0*/  MUFU.EX2 R103, R103 ;  /* 0x0000006700677308 */ /* 0x000e220000000800 */
[----:B------:R-:W-:-:S07]  /*61c0*/  FSEL R12, R12, RZ, P0 ;  /* 0x000000ff0c0c7208 */ /* 0x000fce0000000000 */
[----:B------:R-:W1:Y:S01]  /*61d0*/  MUFU.EX2 R120, R120 ;  /* 0x0000007800787308 */ /* 0x000e620000000800 */
[-CC-:B------:R-:W-:Y:S01]  /*61e0*/  FFMA.FTZ R122, R122, R11.reuse, -R12.reuse ;  /* 0x0000000b7a7a7223 */ /* 0x180fe2000001080c */
[-CC-:B------:R-:W-:Y:S01]  /*61f0*/  FFMA.FTZ R109, R109, R11.reuse, -R12.reuse ;  /* 0x0000000b6d6d7223 */ /* 0x180fe2000001080c */
[-CC-:B------:R-:W-:Y:S01]  /*6200*/  FFMA.FTZ R110, R110, R11.reuse, -R12.reuse ;  /* 0x0000000b6e6e7223 */ /* 0x180fe2000001080c */
[----:B------:R-:W-:-:S04]  /*6210*/  FFMA.FTZ R111, R111, R11, -R12 ;  /* 0x0000000b6f6f7223 */ /* 0x000fc8000001080c */
[----:B------:R-:W1:Y:S01]  /*6220*/  MUFU.EX2 R121, R121 ;  /* 0x0000007900797308 */ /* 0x000e620000000800 */
[----:B------:R0:W-:Y:S07]  /*6230*/  STL [R1+0x22c], R25 ;  /* 0x00022c1901007387 */ /* 0x0001ee0000100800 */
[----:B------:R-:W-:Y:S08]  /*6240*/  MUFU.EX2 R122, R122 ;  /* 0x0000007a007a7308 */ /* 0x000ff00000000800 */
[----:B------:R-:W1:Y:S01]  /*6250*/  MUFU.EX2 R109, R109 ;  /* 0x0000006d006d7308 */ /* 0x000e620000000800 */
[----:B0-----:R-:W-:Y:S01]  /*6260*/  FADD.FTZ R25, R54, R103 ;  /* 0x0000006736197221 */ /* 0x001fe20000010000 */
[----:B------:R1:W-:Y:S06]  /*6270*/  STL [R1+0x234], R30 ;  /* 0x0002341e01007387 */ /* 0x0003ec0000100800 */
[----:B------:R-:W0:Y:S08]  /*6280*/  MUFU.EX2 R123, R123 ;  /* 0x0000007b007b7308 */ /* 0x000e300000000800 */
[----:B------:R-:W0:Y:S01]  /*6290*/  MUFU.EX2 R110, R110 ;  /* 0x0000006e006e7308 */ /* 0x000e220000000800 */
[----:B-1----:R-:W-:Y:S01]  /*62a0*/  FADD.FTZ R30, R120, R25 ;  /* 0x00000019781e7221 */ /* 0x002fe20000010000 */
[----:B------:R-:W-:-:S06]  /*62b0*/  IMAD.MOV.U32 R25, RZ, RZ, R9 ;  /* 0x000000ffff197224 */ /* 0x000fcc00078e0009 */
[----:B------:R-:W1:Y:S08]  /*62c0*/  MUFU.EX2 R111, R111 ;  /* 0x0000006f006f7308 */ /* 0x000e700000000800 */
[----:B------:R-:W1:Y:S01]  /*62d0*/  MUFU.EX2 R112, R112 ;  /* 0x0000007000707308 */ /* 0x000e620000000800 */
[----:B------:R-:W-:Y:S01]  /*62e0*/  R2UR UR15, R25 ;  /* 0x00000000190f72ca */ /* 0x000fe200000e0000 */
[----:B------:R-:W-:Y:S01]  /*62f0*/  FADD.FTZ R30, R121, R30 ;  /* 0x0000001e791e7221 */ /* 0x000fe20000010000 */
[----:B------:R-:W-:Y:S01]  /*6300*/  FADD.FTZ R25, R122, R109 ;  /* 0x0000006d7a197221 */ /* 0x000fe20000010000 */
[----:B------:R1:W-:Y:S01]  /*6310*/  STL [R1+0x230], R24 ;  /* 0x0002301801007387 */ /* 0x0003e20000100800 */
[----:B------:R-:W-:-:S02]  /*6320*/  R2UR UR6, R8 ;  /* 0x00000000080672ca */ /* 0x000fc400000e0000 */
[----:B------:R-:W-:Y:S01]  /*6330*/  R2UR UR7, R9 ;  /* 0x00000000090772ca */ /* 0x000fe200000e0000 */
[----:B------:R1:W-:Y:S01]  /*6340*/  STL [R1+0x23c], R29 ;  /* 0x00023c1d01007387 */ /* 0x0003e20000100800 */
[----:B0-----:R-:W-:Y:S01]  /*6350*/  FADD.FTZ R197, R123, R30 ;  /* 0x0000001e7bc57221 */ /* 0x001fe20000010000 */
[----:B------:R-:W-:Y:S02]  /*6360*/  FADD.FTZ R192, R110, R25 ;  /* 0x000000196ec07221 */ /* 0x000fe40000010000 */
[----:B------:R0:W-:Y:S01]  /*6370*/  STL [R1+0x330], R27 ;  /* 0x0003301b01007387 */ /* 0x0001e20000100800 */
[----:B-1----:R-:W-:-:S03]  /*6380*/  VIADD R24, R8, 0x100 ;  /* 0x0000010008187836 */ /* 0x002fc60000000000 */
[----:B------:R1:W-:Y:S01]  /*6390*/  STL [R1+0x34c], R26 ;  /* 0x00034c1a01007387 */ /* 0x0003e20000100800 */
[--C-:B------:R-:W-:Y:S01]  /*63a0*/  IMAD.MOV.U32 R29, RZ, RZ, R9.reuse ;  /* 0x000000ffff1d7224 */ /* 0x100fe200078e0009 */
[----:B------:R-:W-:Y:S02]  /*63b0*/  F2FP.F16.F32.PACK_AB R154, R121, R120 ;  /* 0x00000078799a723e */ /* 0x000fe400000000ff */
[----:B------:R1:W-:Y:S01]  /*63c0*/  STL [R1+0x3f4], R152 ;  /* 0x0003f49801007387 */ /* 0x0003e20000100800 */
[----:B0-----:R-:W-:Y:S01]  /*63d0*/  IMAD.MOV.U32 R27, RZ, RZ, R9 ;  /* 0x000000ffff1b7224 */ /* 0x001fe200078e0009 */
[----:B------:R-:W-:Y:S01]  /*63e0*/  F2FP.F16.F32.PACK_AB R153, R109, R122 ;  /* 0x0000007a6d99723e */ /* 0x000fe200000000ff */
[----:B-1----:R-:W-:Y:S01]  /*63f0*/  VIADD R26, R8, 0x80 ;  /* 0x00000080081a7836 */ /* 0x002fe20000000000 */
[----:B------:R-:W-:Y:S02]  /*6400*/  F2FP.F16.F32.PACK_AB R155, R111, R110 ;  /* 0x0000006e6f9b723e */ /* 0x000fe400000000ff */
[----:B------:R-:W-:Y:S01]  /*6410*/  F2FP.F16.F32.PACK_AB R152, R103, R54 ;  /* 0x000000366798723e */ /* 0x000fe200000000ff */
[----:B------:R-:W-:Y:S01]  /*6420*/  STL [R1+0x214], R107 ;  /* 0x0002146b01007387 */ /* 0x000fe20000100800 */
[----:B------:R-:W-:Y:S01]  /*6430*/  R2UR UR10, R26 ;  /* 0x000000001a0a72ca */ /* 0x000fe200000e0000 */
[----:B------:R-:W-:Y:S01]  /*6440*/  FADD.FTZ R197, R112, R197 ;  /* 0x000000c570c57221 */ /* 0x000fe20000010000 */
[----:B------:R-:W-:Y:S01]  /*6450*/  R2UR UR11, R27 ;  /* 0x000000001b0b72ca */ /* 0x000fe200000e0000 */
[----:B------:R-:W-:Y:S01]  /*6460*/  STL [R1+0x218], R108 ;  /* 0x0002186c01007387 */ /* 0x000fe20000100800 */
[----:B------:R-:W-:Y:S01]  /*6470*/  R2UR UR14, R24 ;  /* 0x00000000180e72ca */ /* 0x000fe200000e0000 */
[----:B------:R-:W-:Y:S01]  /*6480*/  FADD.FTZ R192, R111, R192 ;  /* 0x000000c06fc07221 */ /* 0x000fe20000010000 */
[----:B------:R-:W-:Y:S01]  /*6490*/  R2UR UR19, R29 ;  /* 0x000000001d1372ca */ /* 0x000fe200000e0000 */
[----:B------:R-:W-:Y:S01]  /*64a0*/  STL [R1+0x21c], R106 ;  /* 0x00021c6a01007387 */ /* 0x000fe20000100800 */
[----:B------:R-:W-:-:S03]  /*64b0*/  F2FP.F16.F32.PACK_AB R156, R112, R123 ;  /* 0x0000007b709c723e */ /* 0x000fc600000000ff */
[----:B------:R-:W-:Y:S04]  /*64c0*/  STL [R1+0x220], R115 ;  /* 0x0002207301007387 */ /* 0x000fe80000100800 */
        /* <DEDUP_REMOVED lines=19> */
[----:B---3--:R0:W-:Y:S04]  /*6600*/  STL [R1+0x248], R28 ;  /* 0x0002481c01007387 */ /* 0x0081e80000100800 */
[----:B------:R-:W-:Y:S01]  /*6610*/  STL [R1+0x28c], R95 ;  /* 0x00028c5f01007387 */ /* 0x000fe20000100800 */
[----:B0-----:R-:W-:-:S03]  /*6620*/  VIADD R28, R8, 0x180 ;  /* 0x00000180081c7836 */ /* 0x001fc60000000000 */
[----:B------:R-:W-:Y:S04]  /*6630*/  STL [R1+0x290], R94 ;  /* 0x0002905e01007387 */ /* 0x000fe80000100800 */
[----:B------:R-:W-:Y:S01]  /*6640*/  STL [R1+0x294], R93 ;  /* 0x0002945d01007387 */ /* 0x000fe20000100800 */
[----:B------:R-:W-:-:S03]  /*6650*/  R2UR UR18, R28 ;  /* 0x000000001c1272ca */ /* 0x000fc600000e0000 */
        /* <DEDUP_REMOVED lines=49> */
[----:B--2---:R-:W-:Y:S04]  /*6970*/  STL [R1+0x364], R42 ;  /* 0x0003642a01007387 */ /* 0x004fe80000100800 */
[----:B----4-:R-:W-:Y:S04]  /*6980*/  STL [R1+0x368], R113 ;  /* 0x0003687101007387 */ /* 0x010fe80000100800 */
        /* <DEDUP_REMOVED lines=33> */
[----:B------:R0:W-:Y:S01]  /*6ba0*/  STL [R1+0x3f0], R151 ;  /* 0x0003f09701007387 */ /* 0x0001e20000100800 */
[----:B------:R1:W-:Y:S06]  /*6bb0*/  BAR.SYNC.DEFER_BLOCKING R209, 0x100 ;  /* 0x000400d10000751d */ /* 0x0003ec0000010000 */
[----:B0-----:R-:W-:-:S06]  /*6bc0*/  WARPGROUP.ARRIVE ;  /* 0x00000000000079c5 */ /* 0x001fcc0000000000 */
[----:B------:R-:W-:Y:S01]  /*6bd0*/  HGMMA.64x256x16.F32 R24, R152, gdesc[UR4].tnspB, RZ, !UPT, gsb0 ;  /* 0x43e0000498187df0 */ /* 0x000fe2000c0008ff */
[----:B------:R0:W-:Y:S01]  /*6be0*/  STL [R1+0x3f8], R21 ;  /* 0x0003f81501007387 */ /* 0x0001e20000100800 */
[-CC-:B------:R-:W-:Y:S01]  /*6bf0*/  FFMA.FTZ R221, R19, R11.reuse, -R12.reuse ;  /* 0x0000000b13dd7223 */ /* 0x180fe2000001080c */
[-CC-:B------:R-:W-:Y:S01]  /*6c00*/  FFMA.FTZ R220, R15, R11.reuse, -R12.reuse ;  /* 0x0000000b0fdc7223 */ /* 0x180fe2000001080c */
[-CC-:B------:R-:W-:Y:S01]  /*6c10*/  FFMA.FTZ R19, R157, R11.reuse, -R12.reuse ;  /* 0x0000000b9d137223 */ /* 0x180fe2000001080c */
[----:B------:R-:W-:Y:S01]  /*6c20*/  MUFU.EX2 R20, R20 ;  /* 0x0000001400147308 */ /* 0x000fe20000000800 */
[----:B0-----:R-:W-:-:S07]  /*6c30*/  FFMA.FTZ R21, R14, R11, -R12 ;  /* 0x0000000b0e157223 */ /* 0x001fce000001080c */
[----:B------:R-:W-:Y:S08]  /*6c40*/  MUFU.EX2 R13, R13 ;  /* 0x0000000d000d7308 */ /* 0x000ff00000000800 */
[----:B------:R-:W-:Y:S08]  /*6c50*/  MUFU.EX2 R21, R21 ;  /* 0x0000001500157308 */ /* 0x000ff00000000800 */
[----:B------:R-:W0:Y:S08]  /*6c60*/  MUFU.EX2 R220, R220 ;  /* 0x000000dc00dc7308 */ /* 0x000e300000000800 */
[----:B------:R-:W-:Y:S08]  /*6c70*/  MUFU.EX2 R221, R221 ;  /* 0x000000dd00dd7308 */ /* 0x000ff00000000800 */
[----:B------:R-:W2:Y:S01]  /*6c80*/  MUFU.EX2 R19, R19 ;  /* 0x0000001300137308 */ /* 0x000ea20000000800 */
[----:B------:R3:W-:Y:S01]  /*6c90*/  STL [R1+0x3fc], R158 ;  /* 0x0003fc9e01007387 */ /* 0x0007e20000100800 */
[----:B0-----:R-:W-:-:S02]  /*6ca0*/  F2FP.F16.F32.PACK_AB R157, R220, R21 ;  /* 0x00000015dc9d723e */ /* 0x001fc400000000ff */
[----:B---3--:R-:W-:Y:S02]  /*6cb0*/  F2FP.F16.F32.PACK_AB R158, R13, R20 ;  /* 0x000000140d9e723e */ /* 0x008fe400000000ff */
[----:B--2---:R-:W-:Y:S02]  /*6cc0*/  F2FP.F16.F32.PACK_AB R159, R19, R221 ;  /* 0x000000dd139f723e */ /* 0x004fe400000000ff */
[----:B------:R-:W-:Y:S08]  /*6cd0*/  MUFU.EX2 R15, R222 ;  /* 0x000000de000f7308 */ /* 0x000ff00000000800 */
[----:B------:R-:W0:Y:S01]  /*6ce0*/  MUFU.EX2 R14, R223 ;  /* 0x000000df000e7308 */ /* 0x000e220000000800 */
[----:B------:R-:W-:-:S02]  /*6cf0*/  WARPGROUP.DEPBAR.LE gsb0, 0x0 ;  /* 0x00008000000079c5 */ /* 0x000fc40000010000 */
[----:B------:R-:W-:Y:S04]  /*6d00*/  STL.128 [R1+0x200], R24 ;  /* 0x0002001801007387 */ /* 0x000fe80000100c00 */
        /* <DEDUP_REMOVED lines=30> */
[----:B------:R2:W-:Y:S02]  /*6ef0*/  STL.128 [R1+0x3f0], R148 ;  /* 0x0003f09401007387 */ /* 0x0005e40000100c00 */
[----:B--2---:R-:W-:-:S06]  /*6f00*/  WARPGROUP.ARRIVE ;  /* 0x00000000000079c5 */ /* 0x004fcc0000000000 */
[----:B------:R-:W-:Y:S01]  /*6f10*/  HGMMA.64x256x16.F32 R24, R156, gdesc[UR8].tnspB, R24, gsb0 ;  /* 0x43e000089c187df0 */ /* 0x000fe20008000818 */
[-CC-:B------:R-:W-:Y:S01]  /*6f20*/  FFMA.FTZ R152, R162, R11.reuse, -R12.reuse ;  /* 0x0000000ba2987223 */ /* 0x180fe2000001080c */
[----:B------:R-:W-:-:S03]  /*6f30*/  FFMA.FTZ R162, R165, R11, -R12 ;  /* 0x0000000ba5a27223 */ /* 0x000fc6000001080c */
[----:B------:R-:W-:Y:S08]  /*6f40*/  MUFU.EX2 R222, R152 ;  /* 0x0000009800de7308 */ /* 0x000ff00000000800 */
[----:B------:R-:W2:Y:S01]  /*6f50*/  MUFU.EX2 R162, R162 ;  /* 0x000000a200a27308 */ /* 0x000ea20000000800 */
[----:B0-----:R-:W-:Y:S02]  /*6f60*/  F2FP.F16.F32.PACK_AB R154, R15, R14 ;  /* 0x0000000e0f9a723e */ /* 0x001fe400000000ff */
[----:B--2---:R-:W-:Y:S01]  /*6f70*/  F2FP.F16.F32.PACK_AB R153, R162, R222 ;  /* 0x000000dea299723e */ /* 0x004fe200000000ff */
[-C--:B------:R-:W-:Y:S01]  /*6f80*/  FFMA.FTZ R165, R160, R11.reuse, -R12 ;  /* 0x0000000ba0a57223 */ /* 0x080fe2000001080c */
[----:B------:R-:W-:Y:S01]  /*6f90*/  FADD.FTZ R192, R21, R192 ;  /* 0x000000c015c07221 */ /* 0x000fe20000010000 */
[-CC-:B------:R-:W-:Y:S01]  /*6fa0*/  FFMA.FTZ R160, R164, R11.reuse, -R12.reuse ;  /* 0x0000000ba4a07223 */ /* 0x180fe2000001080c */
[-CC-:B------:R-:W-:Y:S01]  /*6fb0*/  FFMA.FTZ R21, R169, R11.reuse, -R12.reuse ;  /* 0x0000000ba9157223 */ /* 0x180fe2000001080c */
[----:B------:R-:W-:Y:S01]  /*6fc0*/  FFMA.FTZ R166, R166, R11, -R12 ;  /* 0x0000000ba6a67223 */ /* 0x000fe2000001080c */
[----:B------:R-:W-:Y:S01]  /*6fd0*/  FADD.FTZ R197, R20, R197 ;  /* 0x000000c514c57221 */ /* 0x000fe20000010000 */
[----:B------:R-:W-:Y:S08]  /*6fe0*/  MUFU.EX2 R189, R189 ;  /* 0x000000bd00bd7308 */ /* 0x000ff00000000800 */
[----:B------:R-:W-:Y:S08]  /*6ff0*/  MUFU.EX2 R188, R188 ;  /* 0x000000bc00bc7308 */ /* 0x000ff00000000800 */
[----:B------:R-:W-:Y:S08]  /*7000*/  MUFU.EX2 R186, R186 ;  /* 0x000000ba00ba7308 */ /* 0x000ff00000000800 */
[----:B------:R-:W-:Y:S08]  /*7010*/  MUFU.EX2 R187, R187 ;  /* 0x000000bb00bb7308 */ /* 0x000ff00000000800 */
[----:B------:R-:W-:Y:S08]  /*7020*/  MUFU.EX2 R165, R165 ;  /* 0x000000a500a57308 */ /* 0x000ff00000000800 */
[----:B------:R-:W-:Y:S08]  /*7030*/  MUFU.EX2 R160, R160 ;  /* 0x000000a000a07308 */ /* 0x000ff00000000800 */
[----:B------:R-:W-:Y:S01]  /*7040*/  MUFU.EX2 R20, R166 ;  /* 0x000000a600147308 */ /* 0x000fe20000000800 */
[----:B------:R-:W-:-:S02]  /*7050*/  WARPGROUP.DEPBAR.LE gsb0, 0x0 ;  /* 0x00008000000079c5 */ /* 0x000fc40000010000 */
[-CC-:B------:R-:W-:Y:S01]  /*7060*/  FFMA.FTZ R158, R168, R11.reuse, -R12.reuse ;  /* 0x0000000ba89e7223 */ /* 0x180fe2000001080c */
[----:B------:R-:W-:-:S04]  /*7070*/  FFMA.FTZ R159, R171, R11, -R12 ;  /* 0x0000000bab9f7223 */ /* 0x000fc8000001080c */
[----:B------:R-:W-:Y:S08]  /*7080*/  MUFU.EX2 R157, R225 ;  /* 0x000000e1009d7308 */ /* 0x000ff00000000800 */
[----:B------:R-:W0:Y:S08]  /*7090*/  MUFU.EX2 R156, R224 ;  /* 0x000000e0009c7308 */ /* 0x000e300000000800 */
[----:B------:R-:W-:Y:S08]  /*70a0*/  MUFU.EX2 R158, R158 ;  /* 0x0000009e009e7308 */ /* 0x000ff00000000800 */
[----:B------:R-:W2:Y:S01]  /*70b0*/  MUFU.EX2 R159, R159 ;  /* 0x0000009f009f7308 */ /* 0x000ea20000000800 */
[----:B0-----:R-:W-:Y:S01]  /*70c0*/  F2FP.F16.F32.PACK_AB R152, R156, R157 ;  /* 0x0000009d9c98723e */ /* 0x001fe200000000ff */
[----:B------:R-:W-:Y:S04]  /*70d0*/  STL.128 [R1+0x200], R24 ;  /* 0x0002001801007387 */ /* 0x000fe80000100c00 */
[----:B------:R-:W-:Y:S04]  /*70e0*/  STL.128 [R1+0x210], R28 ;  /* 0x0002101c01007387 */ /* 0x000fe80000100c00 */
[----:B------:R-:W-:Y:S04]  /*70f0*/  STL.128 [R1+0x220], R32 ;  /* 0x0002202001007387 */ /* 0x000fe80000100c00 */
[----:B------:R-:W-:Y:S01]  /*7100*/  STL.128 [R1+0x230], R36 ;  /* 0x0002302401007387 */ /* 0x000fe20000100c00 */
[----:B--2---:R-:W-:-:S03]  /*7110*/  F2FP.F16.F32.PACK_AB R155, R159, R158 ;  /* 0x0000009e9f9b723e */ /* 0x004fc600000000ff */
        /* <DEDUP_REMOVED lines=28> */
[----:B0-----:R-:W-:-:S06]  /*72e0*/  WARPGROUP.ARRIVE ;  /* 0x00000000000079c5 */ /* 0x001fcc0000000000 */
[----:B------:R-:W-:Y:S01]  /*72f0*/  HGMMA.64x256x16.F32 R24, R152, gdesc[UR12].tnspB, R24, gsb0 ;  /* 0x43e0000c98187df0 */ /* 0x000fe20008000818 */
[----:B------:R-:W0:Y:S01]  /*7300*/  MUFU.EX2 R21, R21 ;  /* 0x0000001500157308 */ /* 0x000e220000000800 */
[----:B------:R-:W-:-:S04]  /*7310*/  FADD.FTZ R192, R220, R192 ;  /* 0x000000c0dcc07221 */ /* 0x000fc80000010000 */
[----:B------:R-:W-:Y:S01]  /*7320*/  FADD.FTZ R221, R221, R192 ;  /* 0x000000c0dddd7221 */ /* 0x000fe20000010000 */
[-CC-:B------:R-:W-:Y:S01]  /*7330*/  FFMA.FTZ R163, R163, R11.reuse, -R12.reuse ;  /* 0x0000000ba3a37223 */ /* 0x180fe2000001080c */
[-CC-:B------:R-:W-:Y:S01]  /*7340*/  FFMA.FTZ R170, R170, R11.reuse, -R12.reuse ;  /* 0x0000000baaaa7223 */ /* 0x180fe2000001080c */
[-CC-:B------:R-:W-:Y:S01]  /*7350*/  FFMA.FTZ R172, R172, R11.reuse, -R12.reuse ;  /* 0x0000000bacac7223 */ /* 0x180fe2000001080c */
[----:B------:R-:W-:Y:S01]  /*7360*/  FADD.FTZ R221, R19, R221 ;  /* 0x000000dd13dd7221 */ /* 0x000fe20000010000 */
[-CC-:B------:R-:W-:Y:S01]  /*7370*/  FFMA.FTZ R19, R167, R11.reuse, -R12.reuse ;  /* 0x0000000ba7137223 */ /* 0x180fe2000001080c */
[-CC-:B------:R-:W-:Y:S01]  /*7380*/  FFMA.FTZ R177, R177, R11.reuse, -R12.reuse ;  /* 0x0000000bb1b17223 */ /* 0x180fe2000001080c */
[-CC-:B------:R-:W-:Y:S01]  /*7390*/  FFMA.FTZ R178, R178, R11.reuse, -R12.reuse ;  /* 0x0000000bb2b27223 */ /* 0x180fe2000001080c */
[-CC-:B------:R-:W-:Y:S01]  /*73a0*/  FFMA.FTZ R179, R179, R11.reuse, -R12.reuse ;  /* 0x0000000bb3b37223 */ /* 0x180fe2000001080c */
[----:B------:R-:W-:Y:S01]  /*73b0*/  FFMA.FTZ R180, R180, R11, -R12 ;  /* 0x0000000bb4b47223 */ /* 0x000fe2000001080c */
[----:B------:R-:W-:Y:S01]  /*73c0*/  VIADD R12, R8, 0x200 ;  /* 0x00000200080c7836 */ /* 0x000fe20000000000 */
[----:B------:R-:W-:Y:S04]  /*73d0*/  MUFU.EX2 R181, R181 ;  /* 0x000000b500b57308 */ /* 0x000fe80000000800 */
[----:B------:R-:W-:-:S04]  /*73e0*/  R2UR UR6, R12 ;  /* 0x000000000c0672ca */ /* 0x000fc800000e0000 */
[----:B------:R-:W-:Y:S08]  /*73f0*/  MUFU.EX2 R182, R182 ;  /* 0x000000b600b67308 */ /* 0x000ff00000000800 */
[----:B------:R-:W-:Y:S08]  /*7400*/  MUFU.EX2 R183, R183 ;  /* 0x000000b700b77308 */ /* 0x000ff00000000800 */
[----:B------:R-:W2:Y:S08]  /*7410*/  MUFU.EX2 R184, R184 ;  /* 0x000000b800b87308 */ /* 0x000eb00000000800 */
[----:B------:R-:W-:Y:S08]  /*7420*/  MUFU.EX2 R163, R163 ;  /* 0x000000a300a37308 */ /* 0x000ff00000000800 */
[----:B------:R-:W3:Y:S08]  /*7430*/  MUFU.EX2 R19, R19 ;  /* 0x0000001300137308 */ /* 0x000ef00000000800 */
[----:B------:R-:W-:Y:S08]  /*7440*/  MUFU.EX2 R11, R170 ;  /* 0x000000aa000b7308 */ /* 0x000ff00000000800 */
[----:B------:R-:W4:Y:S01]  /*7450*/  MUFU.EX2 R12, R172 ;  /* 0x000000ac000c7308 */ /* 0x000f220000000800 */
[----:B------:R-:W-:-:S02]  /*7460*/  WARPGROUP.DEPBAR.LE gsb0, 0x0 ;  /* 0x00008000000079c5 */ /* 0x000fc40000010000 */
[----:B------:R-:W-:Y:S02]  /*7470*/  F2FP.F16.F32.PACK_AB R152, R188, R189 ;  /* 0x000000bdbc98723e */ /* 0x000fe400000000ff */
[----:B------:R-:W-:Y:S02]  /*7480*/  F2FP.F16.F32.PACK_AB R154, R187, R186 ;  /* 0x000000babb9a723e */ /* 0x000fe400000000ff */
[----:B------:R-:W-:Y:S02]  /*7490*/  F2FP.F16.F32.PACK_AB R153, R160, R165 ;  /* 0x000000a5a099723e */ /* 0x000fe400000000ff */
[----:B0-----:R-:W-:Y:S01]  /*74a0*/  F2FP.F16.F32.PACK_AB R155, R21, R20 ;  /* 0x00000014159b723e */ /* 0x001fe200000000ff */
        /* <DEDUP_REMOVED lines=34> */
[----:B------:R-:W-:Y:S08]  /*76d0*/  MUFU.EX2 R173, R173 ;  /* 0x000000ad00ad7308 */ /* 0x000ff00000000800 */
[----:B------:R-:W0:Y:S08]  /*76e0*/  MUFU.EX2 R174, R174 ;  /* 0x000000ae00ae7308 */ /* 0x000e300000000800 */
[----:B------:R-:W-:Y:S08]  /*76f0*/  MUFU.EX2 R175, R175 ;  /* 0x000000af00af7308 */ /* 0x000ff00000000800 */
[----:B------:R-:W1:Y:S08]  /*7700*/  MUFU.EX2 R176, R176 ;  /* 0x000000b000b07308 */ /* 0x000e700000000800 */
[----:B------:R-:W-:Y:S08]  /*7710*/  MUFU.EX2 R177, R177 ;  /* 0x000000b100b17308 */ /* 0x000ff00000000800 */
[----:B------:R-:W1:Y:S08]  /*7720*/  MUFU.EX2 R178, R178 ;  /* 0x000000b200b27308 */ /* 0x000e700000000800 */
[----:B------:R-:W-:Y:S08]  /*7730*/  MUFU.EX2 R179, R179 ;  /* 0x000000b300b37308 */ /* 0x000ff00000000800 */
[----:B------:R-:W1:Y:S01]  /*7740*/  MUFU.EX2 R180, R180 ;  /* 0x000000b400b47308 */ /* 0x000e620000000800 */
[----:B------:R-:W-:Y:S01]  /*7750*/  VIADD R8, R8, 0x280 ;  /* 0x0000028008087836 */ /* 0x000fe20000000000 */
[----:B------:R-:W-:-:S02]  /*7760*/  WARPGROUP.DEPBAR.LE gsb0, 0x0 ;  /* 0x00008000000079c5 */ /* 0x000fc40000010000 */
[----:B------:R-:W-:Y:S01]  /*7770*/  FADD.FTZ R152, R13, R197 ;  /* 0x000000c50d987221 */ /* 0x000fe20000010000 */
[----:B------:R-:W-:Y:S01]  /*7780*/  IMAD.MOV.U32 R13, RZ, RZ, R9 ;  /* 0x000000ffff0d7224 */ /* 0x000fe200078e0009 */
[----:B--2---:R-:W-:Y:S02]  /*7790*/  F2FP.F16.F32.PACK_AB R154, R184, R183 ;  /* 0x000000b7b89a723e */ /* 0x004fe400000000ff */
[----:B------:R-:W-:Y:S02]  /*77a0*/  FADD.FTZ R157, R157, R152 ;  /* 0x000000989d9d7221 */ /* 0x000fe40000010000 */
[----:B------:R-:W-:Y:S02]  /*77b0*/  R2UR UR7, R13 ;  /* 0x000000000d0772ca */ /* 0x000fe400000e0000 */
[----:B------:R-:W-:Y:S02]  /*77c0*/  F2FP.F16.F32.PACK_AB R152, R182, R181 ;  /* 0x000000b5b698723e */ /* 0x000fe400000000ff */
[----:B---3--:R-:W-:-:S02]  /*77d0*/  F2FP.F16.F32.PACK_AB R153, R19, R163 ;  /* 0x000000a31399723e */ /* 0x008fc400000000ff */
[----:B----4-:R-:W-:Y:S01]  /*77e0*/  F2FP.F16.F32.PACK_AB R155, R12, R11 ;  /* 0x0000000b0c9b723e */ /* 0x010fe200000000ff */
        /* <DEDUP_REMOVED lines=34> */
[----:B------:R-:W-:Y:S02]  /*7a10*/  R2UR UR6, R8 ;  /* 0x00000000080672ca */ /* 0x000fe400000e0000 */
[----:B------:R-:W-:Y:S01]  /*7a20*/  R2UR UR7, R9 ;  /* 0x00000000090772ca */ /* 0x000fe200000e0000 */
[----:B------:R-:W-:Y:S01]  /*7a30*/  FADD.FTZ R221, R222, R221 ;  /* 0x000000dddedd7221 */ /* 0x000fe20000010000 */
[----:B------:R-:W-:Y:S01]  /*7a40*/  FADD.FTZ R13, R156, R157 ;  /* 0x0000009d9c0d7221 */ /* 0x000fe20000010000 */
[----:B------:R-:W2:Y:S02]  /*7a50*/  LDL R9, [R1+0x28] ;  /* 0x0000280001097983 */ /* 0x000ea40000100800 */
[----:B------:R-:W-:Y:S01]  /*7a60*/  FADD.FTZ R157, R162, R221 ;  /* 0x000000dda29d7221 */ /* 0x000fe20000010000 */
[----:B------:R-:W-:Y:S01]  /*7a70*/  FADD.FTZ R14, R14, R13 ;  /* 0x0000000d0e0e7221 */ /* 0x000fe20000010000 */
[----:B------:R3:W5:Y:S02]  /*7a80*/  LDL R8, [R1+0x1f0] ;  /* 0x0001f00001087983 */ /* 0x0007640000100800 */
[----:B------:R-:W-:Y:S01]  /*7a90*/  FADD.FTZ R158, R158, R157 ;  /* 0x0000009d9e9e7221 */ /* 0x000fe20000010000 */
[----:B------:R-:W-:-:S03]  /*7aa0*/  FADD.FTZ R14, R15, R14 ;  /* 0x0000000e0f0e7221 */ /* 0x000fc60000010000 */
[----:B------:R-:W-:Y:S01]  /*7ab0*/  FADD.FTZ R158, R159, R158 ;  /* 0x0000009e9f9e7221 */ /* 0x000fe20000010000 */
[----:B------:R-:W-:-:S03]  /*7ac0*/  FADD.FTZ R189, R189, R14 ;  /* 0x0000000ebdbd7221 */ /* 0x000fc60000010000 */
[----:B------:R-:W-:Y:S01]  /*7ad0*/  FADD.FTZ R165, R165, R158 ;  /* 0x0000009ea5a57221 */ /* 0x000fe20000010000 */
[----:B------:R-:W-:Y:S02]  /*7ae0*/  WARPGROUP.DEPBAR.LE gsb0, 0x0 ;  /* 0x00008000000079c5 */ /* 0x000fe40000010000 */
[----:B0-----:R-:W-:Y:S02]  /*7af0*/  F2FP.F16.F32.PACK_AB R152, R174, R173 ;  /* 0x000000adae98723e */ /* 0x001fe400000000ff */
[----:B-1----:R-:W-:Y:S02]  /*7b00*/  F2FP.F16.F32.PACK_AB R154, R176, R175 ;  /* 0x000000afb09a723e */ /* 0x002fe400000000ff */
[----:B------:R-:W-:Y:S02]  /*7b10*/  F2FP.F16.F32.PACK_AB R153, R178, R177 ;  /* 0x000000b1b299723e */ /* 0x000fe400000000ff */
[----:B------:R-:W-:Y:S01]  /*7b20*/  F2FP.F16.F32.PACK_AB R155, R180, R179 ;  /* 0x000000b3b49b723e */ /* 0x000fe200000000ff */
        /* <DEDUP_REMOVED lines=34> */
[----:B------:R-:W-:Y:S01]  /*7d50*/  FADD.FTZ R189, R188, R189 ;  /* 0x000000bdbcbd7221 */ /* 0x000fe20000010000 */
[----:B------:R-:W-:-:S03]  /*7d60*/  FADD.FTZ R165, R160, R165 ;  /* 0x000000a5a0a57221 */ /* 0x000fc60000010000 */
[----:B------:R-:W-:Y:S01]  /*7d70*/  FADD.FTZ R186, R186, R189 ;  /* 0x000000bdbaba7221 */ /* 0x000fe20000010000 */
[----:B------:R-:W-:Y:S01]  /*7d80*/  FADD.FTZ R20, R20, R165 ;  /* 0x000000a514147221 */ /* 0x000fe20000010000 */
[----:B------:R-:W-:Y:S02]  /*7d90*/  WARPGROUP.DEPBAR.LE gsb0, 0x0 ;  /* 0x00008000000079c5 */ /* 0x000fe40000010000 */
        /* <DEDUP_REMOVED lines=22> */
[----:B------:R0:W-:Y:S04]  /*7f00*/  STL.128 [R1+0x360], R112 ;  /* 0x0003607001007387 */ /* 0x0001e80000100c00 */
        /* <DEDUP_REMOVED lines=9> */
[----:B------:R-:W4:Y:S04]  /*7fa0*/  LDL R153, [R1+0x200] ;  /* 0x0002000001997983 */ /* 0x000f280000100800 */
[----:B0-----:R-:W3:Y:S04]  /*7fb0*/  LDL R115, [R1+0x204] ;  /* 0x0002040001737983 */ /* 0x001ee80000100800 */
[----:B------:R-:W3:Y:S04]  /*7fc0*/  LDL R113, [R1+0x208] ;  /* 0x0002080001717983 */ /* 0x000ee80000100800 */
        /* <DEDUP_REMOVED lines=60> */
[----:B-1----:R-:W3:Y:S04]  /*8390*/  LDL R150, [R1+0x2fc] ;  /* 0x0002fc0001967983 */ /* 0x002ee80000100800 */
        /* <DEDUP_REMOVED lines=63> */
[----:B------:R-:W3:Y:S01]  /*8790*/  LDL R14, [R1+0x3fc] ;  /* 0x0003fc00010e7983 */ /* 0x000ee20000100800 */
[----:B------:R-:W-:Y:S01]  /*87a0*/  FADD.FTZ R186, R187, R186 ;  /* 0x000000babbba7221 */ /* 0x000fe20000010000 */
[----:B------:R-:W-:-:S03]  /*87b0*/  FADD.FTZ R20, R21, R20 ;  /* 0x0000001415147221 */ /* 0x000fc60000010000 */
        /* <DEDUP_REMOVED lines=13> */
[----:B------:R-:W-:Y:S01]  /*8890*/  FADD.FTZ R177, R179, R178 ;  /* 0x000000b2b3b17221 */ /* 0x000fe20000010000 */
[----:B------:R0:W-:Y:S02]  /*88a0*/  STL [R1+0x68], RZ ;  /* 0x000068ff01007387 */ /* 0x0001e40000100800 */
[----:B------:R-:W-:Y:S01]  /*88b0*/  FADD.FTZ R176, R176, R175 ;  /* 0x000000afb0b07221 */ /* 0x000fe20000010000 */
[----:B------:R-:W-:Y:S01]  /*88c0*/  FADD.FTZ R177, R180, R177 ;  /* 0x000000b1b4b17221 */ /* 0x000fe20000010000 */
[----:B------:R0:W-:Y:S04]  /*88d0*/  STL [R1+0x68], R6 ;  /* 0x0000680601007387 */ /* 0x0001e80000100800 */
[----:B------:R0:W-:Y:S04]  /*88e0*/  STL [R1+0x68], R6 ;  /* 0x0000680601007387 */ /* 0x0001e80000100800 */
[----:B------:R0:W-:Y:S01]  /*88f0*/  STL [R1+0x68], R6 ;  /* 0x0000680601007387 */ /* 0x0001e20000100800 */
[----:B--2---:R-:W-:-:S03]  /*8900*/  LOP3.LUT R9, R9, 0x1, RZ, 0xfc, !PT ;  /* 0x0000000109097812 */ /* 0x004fc600078efcff */
[----:B------:R0:W-:Y:S04]  /*8910*/  STL [R1+0x68], R6 ;  /* 0x0000680601007387 */ /* 0x0001e80000100800 */
[----:B------:R0:W-:Y:S04]  /*8920*/  STL [R1+0x68], R6 ;  /* 0x0000680601007387 */ /* 0x0001e80000100800 */
[----:B------:R0:W-:Y:S04]  /*8930*/  STL [R1+0x68], R6 ;  /* 0x0000680601007387 */ /* 0x0001e80000100800 */
[----:B------:R0:W-:Y:S04]  /*8940*/  STL [R1+0x414], R10 ;  /* 0x0004140a01007387 */ /* 0x0001e80000100800 */
[----:B------:R0:W-:Y:S04]  /*8950*/  STL.64 [R1+0x420], R176 ;  /* 0x000420b001007387 */ /* 0x0001e80000100a00 */
[----:B----4-:R0:W-:Y:S04]  /*8960*/  STL [R1+0x200], R153 ;  /* 0x0002009901007387 */ /* 0x0101e80000100800 */
[----:B---3--:R0:W-:Y:S04]  /*8970*/  STL [R1+0x204], R115 ;  /* 0x0002047301007387 */ /* 0x0081e80000100800 */
[----:B------:R0:W-:Y:S04]  /*8980*/  STL [R1+0x208], R113 ;  /* 0x0002087101007387 */ /* 0x0001e80000100800 */
        /* <DEDUP_REMOVED lines=124> */
[----:B------:R0:W-:Y:S01]  /*9150*/  STL [R1+0x3fc], R14 ;  /* 0x0003fc0e01007387 */ /* 0x0001e20000100800 */
[----:B------:R-:W-:Y:S01]  /*9160*/  ISETP.NE.AND P0, PT, R9, 0x3, PT ;  /* 0x000000030900780c */ /* 0x000fe20003f05270 */
[----:B------:R-:W-:-:S12]  /*9170*/  BSSY B0, `(.L_x_2192) ;  /* 0x0000003000007945 */ /* 0x000fd80003800000 */
[----:B0-----:R-:W-:Y:S05]  /*9180*/  @!P0 BRA `(.L_x_2193) ;  /* 0x0000000000048947 */ /* 0x001fea0003800000 */
[----:B------:R-:W-:Y:S01]  /*9190*/  BPT.TRAP 0x1 ;  /* 0x000000040000795c */ /* 0x000fe20000300000 */
.L_x_2193:
[----:B------:R-:W-:Y:S05]  /*91a0*/  BSYNC B0 ;  /* 0x0000000000007941 */ /* 0x000fea0003800000 */
.L_x_2192:
[----:B------:R-:W2:Y:S01]  /*91b0*/  LDL.64 R10, [R1+0x48] ;  /* 0x00004800010a7983 */ /* 0x000ea20000100a00 */
[----:B------:R-:W-:Y:S01]  /*91c0*/  UISETP.NE.AND UP1, UPT, UR39, URZ, UPT ;  /* 0x0000003f2700728c */ /* 0x000fe2000bf25270 */
[----:B------:R-:W0:Y:S01]  /*91d0*/  LDC R12, c[0x0][0x450] ;  /* 0x00011400ff0c7b82 */ /* 0x000e220000000800 */
[----:B------:R-:W-:Y:S01]  /*91e0*/  UISETP.NE.AND UP0, UPT, UR41, URZ, UPT ;  /* 0x0000003f2900728c */ /* 0x000fe2000bf05270 */
[----:B------:R-:W3:Y:S01]  /*91f0*/  LDL R6, [R1+0x34] ;  /* 0x0000340001067983 */ /* 0x000ee20000100800 */
[----:B--2---:R-:W-:-:S05]  /*9200*/  MOV R9, R10 ;  /* 0x0000000a00097202 */ /* 0x004fca0000000f00 */
[----:B-----5:R-:W-:Y:S02]  /*9210*/  IMAD R9, R8, 0x8, R9 ;  /* 0x0000000808097824 */ /* 0x020fe400078e0209 */
[----:B------:R-:W-:-:S03]  /*9220*/  IMAD.IADD R8, R185, 0x1, -R0 ;  /* 0x00000001b9087824 */ /* 0x000fc600078e0a00 */
[----:B---3--:R-:W-:-:S04]  /*9230*/  PRMT R6, R6, 0x654, R9 ;  /* 0x0000065406067816 */ /* 0x008fc80000000009 */
[----:B------:R1:W-:Y:S01]  /*9240*/  SYNCS.ARRIVE.TRANS64.RED.A1T0 RZ, [R6+URZ], RZ ;  /* 0x000000ff06ff79a7 */ /* 0x0003e2000810043f */
[----:B------:R-:W2:Y:S01]  /*9250*/  LDL R0, [R8] ;  /* 0x0000000008007983 */ /* 0x000ea20000100800 */
[----:B------:R-:W-:Y:S02]  /*9260*/  PLOP3.LUT P0, PT, PT, PT, UP1, 0x80, 0x0 ;  /* 0x000000000000781c */ /* 0x000fe40003f0f018 */
[----:B------:R-:W-:Y:S01]  /*9270*/  PLOP3.LUT P1, PT, PT, PT, UP1, 0x80, 0x0 ;  /* 0x000000000000781c */ /* 0x000fe20003f2f018 */
[----:B------:R-:W-:-:S06]  /*9280*/  UIADD3 UR45, UR45, -0x2, URZ ;  /* 0xfffffffe2d2d7890 */ /* 0x000fcc000fffe03f */
[----:B------:R-:W-:Y:S02]  /*9290*/  IMAD.U32 R11, RZ, RZ, UR45 ;  /* 0x0000002dff0b7e24 */ /* 0x000fe4000f8e00ff */
[----:B--2---:R-:W-:-:S04]  /*92a0*/  IMAD.SHL.U32 R0, R0, 0x80, RZ ;  /* 0x0000008000007824 */ /* 0x004fc800078e00ff */
[----:B------:R-:W-:Y:S01]  /*92b0*/  @P0 IMAD.HI.U32 R7, R0, R7, RZ ;  /* 0x0000000700070227 */ /* 0x000fe200078e00ff */
[----:B------:R-:W-:-:S03]  /*92c0*/  PLOP3.LUT P0, PT, PT, PT, UP0, 0x40, 0x0 ;  /* 0x000000000000781c */ /* 0x000fc60003f0e808 */
[----:B-1----:R-:W-:Y:S01]  /*92d0*/  IMAD.MOV.U32 R6, RZ, RZ, R0 ;  /* 0x000000ffff067224 */ /* 0x002fe200078e0000 */
[----:B0-----:R-:W-:-:S05]  /*92e0*/  @P1 SHF.R.U32.HI R6, RZ, R12, R7 ;  /* 0x0000000cff061219 */ /* 0x001fca0000011607 */
[----:B------:R-:W-:-:S04]  /*92f0*/  VIADD R7, R6, UR44 ;  /* 0x0000002c06077c36 */ /* 0x000fc80008000000 */
[----:B------:R-:W-:Y:S01]  /*9300*/  IMAD.IADD R4, R7, 0x1, R4 ;  /* 0x0000000107047824 */ /* 0x000fe200078e0204 */
[----:B------:R-:W-:Y:S06]  /*9310*/  @P0 BRA `(.L_x_2194) ;  /* 0x0000000000400947 */ /* 0x000fec0003800000 */
[C---:B------:R-:W-:Y:S01]  /*9320*/  ISETP.GT.AND P0, PT, R7.reuse, RZ, PT ;  /* 0x000000ff0700720c */ /* 0x040fe20003f04270 */
[----:B------:R-:W-:Y:S01]  /*9330*/  BSSY B0, `(.L_x_2195) ;  /* 0x000000c000007945 */ /* 0x000fe20003800000 */
[----:B------:R-:W-:-:S11]  /*9340*/  VIADD R6, R7, 0xffffffff ;  /* 0xffffffff07067836 */ /* 0x000fd60000000000 */
[----:B------:R-:W-:Y:S05]  /*9350*/  @P0 BRA `(.L_x_2196) ;  /* 0x0000000000180947 */ /* 0x000fea0003800000 */
[----:B------:R-:W-:Y:S01]  /*9360*/  ISETP.NE.AND P0, PT, R5, 0x1, PT ;  /* 0x000000010500780c */ /* 0x000fe20003f05270 */
[----:B------:R-:W-:-:S12]  /*9370*/  IMAD.MOV R7, RZ, RZ, -R7 ;  /* 0x000000ffff077224 */ /* 0x000fd800078e0a07 */
[----:B------:R-:W-:-:S05]  /*9380*/  @P0 IMAD.HI.U32 R2, R7, R2, RZ ;  /* 0x0000000207020227 */ /* 0x000fca00078e00ff */
[----:B------:R-:W-:-:S04]  /*9390*/  @P0 SHF.R.U32.HI R7, RZ, R3, R2 ;  /* 0x00000003ff070219 */ /* 0x000fc80000011602 */
[----:B------:R-:W-:Y:S01]  /*93a0*/  LOP3.LUT R6, RZ, R7, RZ, 0x33, !PT ;  /* 0x00000007ff067212 */ /* 0x000fe200078e33ff */
[----:B------:R-:W-:Y:S06]  /*93b0*/  BRA `(.L_x_2197) ;  /* 0x00000000000c7947 */ /* 0x000fec0003800000 */
.L_x_2196:
[----:B------:R-:W-:-:S13]  /*93c0*/  ISETP.NE.AND P0, PT, R5, 0x1, PT ;  /* 0x000000010500780c */ /* 0x000fda0003f05270 */
[----:B------:R-:W-:-:S05]  /*93d0*/  @P0 IMAD.HI.U32 R2, R6, R2, RZ ;  /* 0x0000000206020227 */ /* 0x000fca00078e00ff */
[----:B------:R-:W-:-:S07]  /*93e0*/  @P0 SHF.R.U32.HI R6, RZ, R3, R2 ;  /* 0x00000003ff060219 */ /* 0x000fce0000011602 */
.L_x_2197:
[----:B------:R-:W-:Y:S05]  /*93f0*/  BSYNC B0 ;  /* 0x0000000000007941 */ /* 0x000fea0003800000 */
.L_x_2195:
[----:B------:R-:W-:-:S05]  /*9400*/  IMAD R5, R6, R5, R5 ;  /* 0x0000000506057224 */ /* 0x000fca00078e0205 */
[----:B------:R-:W-:-:S07]  /*9410*/  VIMNMX R4, R4, R5, PT ;  /* 0x0000000504047248 */ /* 0x000fce0003fe0100 */
.L_x_2194:
[----:B------:R-:W-:Y:S01]  /*9420*/  IMAD.HI R4, R4, 0x2aaaaaab, RZ ;  /* 0x2aaaaaab04047827 */ /* 0x000fe200078e02ff */
[----:B------:R-:W-:Y:S04]  /*9430*/  BSSY B1, `(.L_x_2198) ;  /* 0x0000012000017945 */ /* 0x000fe80003800000 */
[----:B------:R-:W-:-:S04]  /*9440*/  SHF.R.U32.HI R3, RZ, 0x1f, R4 ;  /* 0x0000001fff037819 */ /* 0x000fc80000011604 */
[----:B------:R-:W-:-:S04]  /*9450*/  LEA.HI.SX32 R3, R4, R3, 0x1c ;  /* 0x0000000304037211 */ /* 0x000fc800078fe2ff */
[----:B------:R-:W-:-:S04]  /*9460*/  VIMNMX R192, R3, UR40, !PT ;  /* 0x0000002803c07c48 */ /* 0x000fc8000ffe0100 */
[----:B------:R-:W-:-:S13]  /*9470*/  ISETP.GE.AND P0, PT, R11, R192, PT ;  /* 0x000000c00b00720c */ /* 0x000fda0003f06270 */
[----:B------:R-:W-:Y:S05]  /*9480*/  @!P0 BRA `(.L_x_2199) ;  /* 0x0000000000308947 */ /* 0x000fea0003800000 */
[----:B------:R-:W-:Y:S01]  /*9490*/  BSSY B0, `(.L_x_2200) ;  /* 0x0000007000007945 */ /* 0x000fe20003800000 */
.L_x_2201:
[----:B------:R-:W-:Y:S01]  /*94a0*/  VIADD R0, R16, 0x150 ;  /* 0x0000015010007836 */ /* 0x000fe20000000000 */
[----:B------:R-:W-:-:S07]  /*94b0*/  MOV R220, 0x94d0 ;  /* 0x000094d000dc7802 */ /* 0x000fce0000000f00 */
[----:B------:R-:W-:Y:S05]  /*94c0*/  CALL.REL.NOINC `($_ZN7cutlass13device_kernelIN5flash11enable_sm90INS1_16FlashAttnFwdSm90INS1_25CollectiveMainloopFwdSm90ILi2EN4cute5tupleIJNS5_1CILi1EEES8_S8_EEENS6_IJNS7_ILi128EEENS7_ILi96EEENS7_ILi64EEEEEELi256ENS_6half_tEfNS_4arch4Sm90ELb0ELb1ELb0ELb0ELb1ELb0ELb1ELb1ELb0ELb1ELb0ELb0EEENS1_21CollectiveEpilogueFwdINS6_IJSA_NS7_ILi256EEESB_EEES9_SE_SG_Li256ELb0ELb1ELb0ELb0EEENS1_30DynamicPersistentTileSchedulerILi256ELi128ELb0ELb1ELb1EEEEEEEEEvNT_6ParamsE$_ZZN5flash25CollectiveMainloopFwdSm90ILi2EN4cute5tupleIJNS1_1CILi1EEES4_S4_EEENS2_IJNS3_ILi128EEENS3_ILi96EEENS3_ILi64EEEEEELi256EN7cutlass6half_tEfNSA_4arch4Sm90ELb0ELb1ELb0ELb0ELb1ELb0ELb1ELb1ELb0ELb1ELb0ELb0EE3mmaINS_16FlashAttnFwdSm90ISE_NS_21CollectiveEpilogueFwdINS2_IJS6_NS3_ILi256EEES7_EEES5_SB_SD_Li256ELb0ELb1ELb0ELb0EEENS_30DynamicPersistentTileSchedulerILi256ELi128ELb0ELb1ELb1EEEE13SharedStorageENS1_6TensorINS1_11ArrayEngineIfLm128EEENS1_6LayoutINS2_IJNS2_IJNS3_ILi2EEEST_NS3_ILi32EEEEEES4_S4_EEENS2_IJNS2_IJS4_ST_NS3_ILi4EEEEEENS3_ILi0EEESZ_EEEEEEENS_7SoftmaxILi2ELi0EEEEEbRKNSE_6ParamsENSA_13PipelineAsyncILi2EEES19_RNSA_13PipelineStateILj2EEERT0_RT1_iRiRKNS_16SeqlenInfoQKNewKILb0ELb0EEENS2_IJiiiiEEERT_ENKUliT_T0_T1_E_clIZSF_ISO_S12_S14_EbS17_S19_S19_S1C_S1E_S1G_iS1H_S1L_S1M_S1O_EUlRS1P_iE1_NS3_ILb0EEENS3_ILb1EEEEEDaiS1P_S1Q_S1R_) ;  /* 0x0000020c00cc7944 */ /* 0x000fea0003c00000 */
[C---:B------:R-:W-:Y:S01]  /*94d0*/  ISETP.GT.AND P0, PT, R11.reuse, R192, PT ;  /* 0x000000c00b00720c */ /* 0x040fe20003f04270 */
[----:B------:R-:W-:-:S12]  /*94e0*/  VIADD R11, R11, 0xffffffff ;  /* 0xffffffff0b0b7836 */ /* 0x000fd80000000000 */
[----:B------:R-:W-:Y:S05]  /*94f0*/  @P0 BRA `(.L_x_2201) ;  /* 0xfffffffc00e80947 */ /* 0x000fea000383ffff */
[----:B------:R-:W-:Y:S05]  /*9500*/  BSYNC B0 ;  /* 0x0000000000007941 */ /* 0x000fea0003800000 */
.L_x_2200:
[----:B------:R-:W-:Y:S02]  /*9510*/  ULDC UR4, c[0x0][0x20] ;  /* 0x0000080000047ab9 */ /* 0x000fe40000000800 */
[----:B------:R-:W-:-:S05]  /*9520*/  VIADD R2, R185, -UR4 ;  /* 0x80000004b9027c36 */ /* 0x000fca0008000000 */
[----:B------:R-:W2:Y:S02]  /*9530*/  LDL R0, [R2] ;  /* 0x0000000002007983 */ /* 0x000ea40000100800 */
[----:B--2---:R-:W-:-:S07]  /*9540*/  IMAD.SHL.U32 R0, R0, 0x80, RZ ;  /* 0x0000008000007824 */ /* 0x004fce00078e00ff */
.L_x_2199:
[----:B------:R-:W-:Y:S05]  /*9550*/  BSYNC B1 ;  /* 0x0000000000017941 */ /* 0x000fea0003800000 */
.L_x_2198:
[----:B------:R-:W-:Y:S01]  /*9560*/  UISETP.NE.AND UP1, UPT, UR39, URZ, UPT ;  /* 0x0000003f2700728c */ /* 0x000fe2000bf25270 */
[----:B------:R-:W-:Y:S01]  /*9570*/  VIADD R0, R0, 0x7f ;  /* 0x0000007f00007836 */ /* 0x000fe20000000000 */
[----:B------:R-:W-:-:S04]  /*9580*/  UISETP.NE.AND UP0, UPT, UR41, URZ, UPT ;  /* 0x0000003f2900728c */ /* 0x000fc8000bf05270 */
[----:B------:R-:W-:Y:S02]  /*9590*/  PLOP3.LUT P0, PT, PT, PT, UP1, 0x80, 0x0 ;  /* 0x000000000000781c */ /* 0x000fe40003f0f018 */
[----:B------:R-:W-:-:S03]  /*95a0*/  PLOP3.LUT P1, PT, PT, PT, UP1, 0x80, 0x0 ;  /* 0x000000000000781c */ /* 0x000fc60003f2f018 */
[----:B------:R-:W-:-:S08]  /*95b0*/  @UP1 ULDC UR4, c[0x0][0x44c] ;  /* 0x0001130000041ab9 */ /* 0x000fd00000000800 */
[----:B------:R-:W-:Y:S01]  /*95c0*/  @P0 IMAD.HI.U32 R2, R0, UR4, RZ ;  /* 0x0000000400020c27 */ /* 0x000fe2000f8e00ff */
[----:B------:R-:W-:Y:S01]  /*95d0*/  PLOP3.LUT P0, PT, PT, PT, UP0, 0x40, 0x0 ;  /* 0x000000000000781c */ /* 0x000fe20003f0e808 */
[----:B------:R-:W-:-:S03]  /*95e0*/  @UP1 ULDC UR4, c[0x0][0x450] ;  /* 0x0001140000041ab9 */ /* 0x000fc60000000800 */
[----:B------:R-:W-:Y:S01]  /*95f0*/  @P1 SHF.R.U32.HI R0, RZ, UR4, R2 ;  /* 0x00000004ff001c19 */ /* 0x000fe20008011602 */
[----:B------:R-:W-:-:S04]  /*9600*/  ULDC UR4, c[0x0][0xad4] ;  /* 0x0002b50000047ab9 */ /* 0x000fc80000000800 */
[----:B------:R-:W-:-:S04]  /*9610*/  VIADD R0, R0, UR38 ;  /* 0x0000002600007c36 */ /* 0x000fc80008000000 */
[----:B------:R-:W-:Y:S01]  /*9620*/  VIADD R2, R0, -UR4 ;  /* 0x8000000400027c36 */ /* 0x000fe20008000000 */
[----:B------:R-:W-:Y:S06]  /*9630*/  @P0 BRA `(.L_x_2202) ;  /* 0x0000000000540947 */ /* 0x000fec0003800000 */
[----:B------:R-:W-:Y:S01]  /*9640*/  ISETP.GT.AND P0, PT, R0, -0x1, PT ;  /* 0xffffffff0000780c */ /* 0x000fe20003f04270 */
[----:B------:R-:W-:-:S12]  /*9650*/  BSSY B0, `(.L_x_2203) ;  /* 0x0000011000007945 */ /* 0x000fd80003800000 */
[----:B------:R-:W-:Y:S05]  /*9660*/  @P0 BRA `(.L_x_2204) ;  /* 0x0000000000240947 */ /* 0x000fea0003800000 */
[----:B------:R-:W-:Y:S01]  /*9670*/  ULDC UR4, c[0x0][0xadc] ;  /* 0x0002b70000047ab9 */ /* 0x000fe20000000800 */
[----:B------:R-:W-:Y:S01]  /*9680*/  LOP3.LUT R3, RZ, R0, RZ, 0x33, !PT ;  /* 0x00000000ff037212 */ /* 0x000fe200078e33ff */
[----:B------:R-:W-:-:S05]  /*9690*/  IMAD.U32 R5, RZ, RZ, UR4 ;  /* 0x00000004ff057e24 */ /* 0x000fca000f8e00ff */
[----:B------:R-:W-:-:S13]  /*96a0*/  ISETP.NE.AND P0, PT, R5, 0x1, PT ;  /* 0x000000010500780c */ /* 0x000fda0003f05270 */
[----:B------:R-:W0:Y:S02]  /*96b0*/  @P0 LDC.64 R6, c[0x0][0xae0] ;  /* 0x0002b800ff060b82 */ /* 0x000e240000000a00 */
[----:B0-----:R-:W-:-:S05]  /*96c0*/  @P0 IMAD.HI.U32 R0, R3, R6, RZ ;  /* 0x0000000603000227 */ /* 0x001fca00078e00ff */
[----:B------:R-:W-:-:S04]  /*96d0*/  @P0 SHF.R.U32.HI R3, RZ, R7, R0 ;  /* 0x00000007ff030219 */ /* 0x000fc80000011600 */
[----:B------:R-:W-:Y:S01]  /*96e0*/  LOP3.LUT R0, RZ, R3, RZ, 0x33, !PT ;  /* 0x00000003ff007212 */ /* 0x000fe200078e33ff */
[----:B------:R-:W-:Y:S06]  /*96f0*/  BRA `(.L_x_2205) ;  /* 0x0000000000187947 */ /* 0x000fec0003800000 */
.L_x_2204:
[----:B------:R-:W-:Y:S02]  /*9700*/  ULDC UR4, c[0x0][0xadc] ;  /* 0x0002b70000047ab9 */ /* 0x000fe40000000800 */
[----:B------:R-:W-:-:S05]  /*9710*/  IMAD.U32 R5, RZ, RZ, UR4 ;  /* 0x00000004ff057e24 */ /* 0x000fca000f8e00ff */
[----:B------:R-:W-:-:S13]  /*9720*/  ISETP.NE.AND P0, PT, R5, 0x1, PT ;  /* 0x000000010500780c */ /* 0x000fda0003f05270 */
[----:B------:R-:W0:Y:S02]  /*9730*/  @P0 LDC.64 R6, c[0x0][0xae0] ;  /* 0x0002b800ff060b82 */ /* 0x000e240000000a00 */
[----:B0-----:R-:W-:-:S05]  /*9740*/  @P0 IMAD.HI.U32 R4, R0, R6, RZ ;  /* 0x0000000600040227 */ /* 0x001fca00078e00ff */
[----:B------:R-:W-:-:S07]  /*9750*/  @P0 SHF.R.U32.HI R0, RZ, R7, R4 ;  /* 0x00000007ff000219 */ /* 0x000fce0000011604 */
.L_x_2205:
[----:B------:R-:W-:Y:S05]  /*9760*/  BSYNC B0 ;  /* 0x0000000000007941 */ /* 0x000fea0003800000 */
.L_x_2203:
[----:B------:R-:W-:-:S05]  /*9770*/  IMAD R3, R0, R5, RZ ;  /* 0x0000000500037224 */ /* 0x000fca00078e02ff */
[----:B------:R-:W-:-:S07]  /*9780*/  VIMNMX R2, R2, R3, !PT ;  /* 0x0000000302027248 */ /* 0x000fce0007fe0100 */
.L_x_2202:
[----:B------:R-:W-:-:S04]  /*9790*/  VIADD R2, R2, 0x5f ;  /* 0x0000005f02027836 */ /* 0x000fc80000000000 */
[----:B------:R-:W-:-:S05]  /*97a0*/  IMAD.HI R2, R2, 0x2aaaaaab, RZ ;  /* 0x2aaaaaab02027827 */ /* 0x000fca00078e02ff */
[----:B------:R-:W-:-:S04]  /*97b0*/  SHF.R.U32.HI R3, RZ, 0x1f, R2 ;  /* 0x0000001fff037819 */ /* 0x000fc80000011602 */
[----:B------:R-:W-:-:S04]  /*97c0*/  LEA.HI.SX32 R3, R2, R3, 0x1c ;  /* 0x0000000302037211 */ /* 0x000fc800078fe2ff */
[----:B------:R-:W-:-:S04]  /*97d0*/  VIMNMX R4, R3, UR40, !PT ;  /* 0x0000002803047c48 */ /* 0x000fc8000ffe0100 */
[----:B------:R-:W-:-:S13]  /*97e0*/  ISETP.GE.AND P0, PT, R11, R4, PT ;  /* 0x000000040b00720c */ /* 0x000fda0003f06270 */
[----:B------:R-:W-:Y:S05]  /*97f0*/  @!P0 BRA `(.L_x_2206) ;  /* 0x0000009800088947 */ /* 0x000fea0003800000 */
.L_x_2225:
[----:B------:R-:W2:Y:S04]  /*9800*/  LDL R2, [R1+0x1f0] ;  /* 0x0001f00001027983 */ /* 0x000ea80000100800 */
[----:B0-----:R-:W3:Y:S04]  /*9810*/  LDL R0, [R1+0x1f8] ;  /* 0x0001f80001007983 */ /* 0x001ee80000100800 */
[----:B------:R-:W4:Y:S01]  /*9820*/  LDL R3, [R1] ;  /* 0x0000000001037983 */ /* 0x000f220000100800 */
[----:B--2---:R-:W-:-:S05]  /*9830*/  VIADD R2, R2, 0x1 ;  /* 0x0000000102027836 */ /* 0x004fca0000000000 */
[----:B------:R-:W-:-:S13]  /*9840*/  ISETP.NE.AND P0, PT, R2, 0x2, PT ;  /* 0x000000020200780c */ /* 0x000fda0003f05270 */
[----:B------:R0:W5:Y:S04]  /*9850*/  @P0 LDL R6, [R1+0x1f4] ;  /* 0x0001f40001060983 */ /* 0x0001680000100800 */
[----:B------:R-:W2:Y:S01]  /*9860*/  @!P0 LDL R5, [R1+0x1f4] ;  /* 0x0001f40001058983 */ /* 0x000ea20000100800 */
[----:B---3--:R-:W-:Y:S01]  /*9870*/  VIADD R0, R0, 0x1 ;  /* 0x0000000100007836 */ /* 0x008fe20000000000 */
[----:B----4-:R-:W-:Y:S02]  /*9880*/  LOP3.LUT R3, R3, 0x1, RZ, 0xfc, !PT ;  /* 0x0000000103037812 */ /* 0x010fe400078efcff */
[----:B------:R1:W-:Y:S04]  /*9890*/  STL [R1+0x1f0], R2 ;  /* 0x0001f00201007387 */ /* 0x0003e80000100800 */
[----:B------:R0:W-:Y:S04]  /*98a0*/  STL [R1+0x1f8], R0 ;  /* 0x0001f80001007387 */ /* 0x0001e80000100800 */
[----:B------:R0:W-:Y:S01]  /*98b0*/  @!P0 STL [R1+0x1f0], RZ ;  /* 0x0001f0ff01008387 */ /* 0x0001e20000100800 */
[----:B------:R-:W-:Y:S01]  /*98c0*/  ISETP.NE.AND P1, PT, R3, 0x3, PT ;  /* 0x000000030300780c */ /* 0x000fe20003f25270 */
[----:B------:R-:W-:Y:S05]  /*98d0*/  YIELD ;  /* 0x0000000000007946 */ /* 0x000fea0003800000 */
[----:B------:R-:W-:Y:S01]  /*98e0*/  BSSY B0, `(.L_x_2207) ;  /* 0x0000006000007945 */ /* 0x000fe20003800000 */
[----:B-1----:R-:W-:Y:S01]  /*98f0*/  @!P0 IMAD.MOV.U32 R2, RZ, RZ, RZ ;  /* 0x000000ffff028224 */ /* 0x002fe200078e00ff */
[----:B--2---:R-:W-:-:S05]  /*9900*/  @!P0 LOP3.LUT R6, R5, 0x1, RZ, 0x3c, !PT ;  /* 0x0000000105068812 */ /* 0x004fca00078e3cff */
[----:B------:R0:W-:Y:S01]  /*9910*/  @!P0 STL [R1+0x1f4], R6 ;  /* 0x0001f40601008387 */ /* 0x0001e20000100800 */
[----:B------:R-:W-:Y:S05]  /*9920*/  @!P1 BRA `(.L_x_2208) ;  /* 0x0000000000049947 */ /* 0x000fea0003800000 */
[----:B------:R-:W-:Y:S01]  /*9930*/  BPT.TRAP 0x1 ;  /* 0x000000040000795c */ /* 0x000fe20000300000 */
.L_x_2208:
[----:B------:R-:W-:Y:S05]  /*9940*/  BSYNC B0 ;  /* 0x0000000000007941 */ /* 0x000fea0003800000 */
.L_x_2207:
[----:B------:R-:W2:Y:S01]  /*9950*/  LDL.64 R8, [R1+0x18] ;  /* 0x0000180001087983 */ /* 0x000ea20000100a00 */
[----:B-----5:R-:W-:Y:S02]  /*9960*/  SHF.L.U32 R5, R6, 0x1f, RZ ;  /* 0x0000001f06057819 */ /* 0x020fe400000006ff */
[----:B--2---:R-:W-:-:S05]  /*9970*/  MOV R3, R8 ;  /* 0x0000000800037202 */ /* 0x004fca0000000f00 */
[----:B------:R-:W-:-:S04]  /*9980*/  IMAD R2, R2, 0x8, R3 ;  /* 0x0000000802027824 */ /* 0x000fc800078e0203 */
[----:B------:R1:W2:Y:S01]  /*9990*/  SYNCS.PHASECHK.TRANS64.TRYWAIT P0, [R2+URZ], R5 ;  /* 0x00000005020075a7 */ /* 0x0002a2000800017f */
[----:B0-----:R1:W5:Y:S01]  /*99a0*/  LDL.64 R6, [R1+0x1f0] ;  /* 0x0001f00001067983 */ /* 0x0013620000100a00 */
[----:B------:R-:W-:Y:S04]  /*99b0*/  BSSY B0, `(.L_x_2209) ;  /* 0x0000003000007945 */ /* 0x000fe80003800000 */
[----:B------:R-:W-:Y:S05]  /*99c0*/  @!P1 BRA `(.L_x_2210) ;  /* 0x0000000000049947 */ /* 0x000fea0003800000 */
[----:B------:R-:W-:Y:S01]  /*99d0*/  BPT.TRAP 0x1 ;  /* 0x000000040000795c */ /* 0x000fe20000300000 */
.L_x_2210:
[----:B------:R-:W-:Y:S05]  /*99e0*/  BSYNC B0 ;  /* 0x0000000000007941 */ /* 0x000fea0003800000 */
.L_x_2209:
[----:B------:R-:W-:Y:S04]  /*99f0*/  BSSY B0, `(.L_x_2211) ;  /* 0x0000006000007945 */ /* 0x000fe80003800000 */
[----:B--2---:R-:W-:Y:S05]  /*9a00*/  @P0 BRA `(.L_x_2212) ;  /* 0x0000000000100947 */ /* 0x004fea0003800000 */
[----:B-----5:R-:W-:Y:S01]  /*9a10*/  IMAD R6, R6, 0x8, R3 ;  /* 0x0000000806067824 */ /* 0x020fe200078e0203 */
[----:B------:R-:W-:-:S04]  /*9a20*/  SHF.L.U32 R7, R7, 0x1f, RZ ;  /* 0x0000001f07077819 */ /* 0x000fc800000006ff */
[----:B------:R-:W0:Y:S02]  /*9a30*/  SYNCS.PHASECHK.TRANS64.TRYWAIT P0, [R6+URZ], R7 ;  /* 0x00000007060075a7 */ /* 0x000e24000800017f */
[----:B0-----:R-:W-:Y:S05]  /*9a40*/  @!P0 BRA `(.L_x_2213) ;  /* 0x000001d000048947 */ /* 0x001fea0003800000 */
.L_x_2212:
[----:B------:R-:W-:Y:S05]  /*9a50*/  BSYNC B0 ;  /* 0x0000000000007941 */ /* 0x000fea0003800000 */
.L_x_2211:
[----:B-1----:R-:W2:Y:S04]  /*9a60*/  LDL R5, [R1+0x1f0] ;  /* 0x0001f00001057983 */ /* 0x002ea80000100800 */
[----:B------:R-:W2:Y:S01]  /*9a70*/  LDL.64 R2, [R1+0x80] ;  /* 0x0000800001027983 */ /* 0x000ea20000100a00 */
[----:B------:R-:W-:Y:S05]  /*9a80*/  WARPSYNC.ALL ;  /* 0x0000000000007948 */ /* 0x000fea0003800000 */
[----:B------:R-:W3:Y:S04]  /*9a90*/  LDL.64 R8, [R1+0x78] ;  /* 0x0000780001087983 */ /* 0x000ee80000100a00 */
[----:B0----5:R-:W4:Y:S04]  /*9aa0*/  LDL.64 R6, [R1+0x78] ;  /* 0x0000780001067983 */ /* 0x021f280000100a00 */
[----:B------:R-:W4:Y:S01]  /*9ab0*/  LDL.64 R12, [R1+0x78] ;  /* 0x00007800010c7983 */ /* 0x000f220000100a00 */
[----:B--2---:R-:W-:Y:S01]  /*9ac0*/  IMAD R2, R5, 0x300, R2 ;  /* 0x0000030005027824 */ /* 0x004fe200078e0202 */
[----:B------:R-:W-:Y:S01]  /*9ad0*/  R2UR UR7, R3 ;  /* 0x00000000030772ca */ /* 0x000fe200000e0000 */
[----:B------:R-:W-:Y:S01]  /*9ae0*/  WARPGROUP.ARRIVE ;  /* 0x00000000000079c5 */ /* 0x000fe20000000000 */
[----:B------:R-:W2:Y:S01]  /*9af0*/  LDL.64 R14, [R1+0x78] ;  /* 0x00007800010e7983 */ /* 0x000ea20000100a00 */
[----:B------:R-:W-:Y:S01]  /*9b00*/  IMAD.MOV.U32 R0, RZ, RZ, 0x1 ;  /* 0x00000001ff007424 */ /* 0x000fe200078e00ff */
[----:B------:R-:W-:-:S02]  /*9b10*/  R2UR UR6, R2 ;  /* 0x00000000020672ca */ /* 0x000fc400000e0000 */
[----:B------:R0:W-:Y:S04]  /*9b20*/  STL [R1+0x60], RZ ;  /* 0x000060ff01007387 */ /* 0x0001e80000100800 */
[----:B------:R0:W-:Y:S04]  /*9b30*/  STL [R1+0x60], R0 ;  /* 0x0000600001007387 */ /* 0x0001e80000100800 */
[----:B------:R0:W-:Y:S04]  /*9b40*/  STL [R1+0x60], R0 ;  /* 0x0000600001007387 */ /* 0x0001e80000100800 */
[----:B------:R0:W-:Y:S04]  /*9b50*/  STL [R1+0x60], R0 ;  /* 0x0000600001007387 */ /* 0x0001e80000100800 */
[----:B------:R0:W-:Y:S04]  /*9b60*/  STL [R1+0x60], R0 ;  /* 0x0000600001007387 */ /* 0x0001e80000100800 */
[----:B------:R0:W5:Y:S01]  /*9b70*/  LDL.64 R20, [R1+0x1f0] ;  /* 0x0001f00001147983 */ /* 0x0001620000100a00 */
[----:B---3--:R-:W-:-:S02]  /*9b80*/  R2UR UR4, R8 ;  /* 0x00000000080472ca */ /* 0x008fc400000e0000 */
[----:B------:R-:W-:-:S13]  /*9b90*/  R2UR UR5, R9 ;  /* 0x00000000090572ca */ /* 0x000fda00000e0000 */
[----:B------:R-:W-:Y:S01]  /*9ba0*/  HGMMA.64x96x16.F32 R24, gdesc[UR4], RZ, !UPT, gsb0 ;  /* 0x01600000041879f0 */ /* 0x000fe2000c0008ff */
[----:B----4-:R-:W-:Y:S02]  /*9bb0*/  VIADD R6, R6, 0x2 ;  /* 0x0000000206067836 */ /* 0x010fe40000000000 */
[----:B------:R-:W-:Y:S02]  /*9bc0*/  VIADD R8, R2, 0x2 ;  /* 0x0000000202087836 */ /* 0x000fe40000000000 */
[----:B------:R-:W-:Y:S01]  /*9bd0*/  IMAD.MOV.U32 R9, RZ, RZ, R3 ;  /* 0x000000ffff097224 */ /* 0x000fe200078e0003 */
[----:B------:R-:W-:Y:S02]  /*9be0*/  R2UR UR4, R6 ;  /* 0x00000000060472ca */ /* 0x000fe400000e0000 */
[----:B------:R-:W-:Y:S02]  /*9bf0*/  R2UR UR6, R8 ;  /* 0x00000000080672ca */ /* 0x000fe400000e0000 */
[----:B------:R-:W-:-:S02]  /*9c00*/  R2UR UR7, R9 ;  /* 0x00000000090772ca */ /* 0x000fc400000e0000 */
[----:B------:R-:W-:Y:S01]  /*9c10*/  R2UR UR5, R7 ;  /* 0x00000000070572ca */ /* 0x000fe200000e0000 */
[----:B------:R-:W-:Y:S02]  /*9c20*/  WARPGROUP.DEPBAR.LE gsb0, 0x0 ;  /* 0x00008000000079c5 */ /* 0x000fe40000010000 */
[----:B------:R-:W3:Y:S01]  /*9c30*/  LD.E R5, desc[UR36][R22.64+0x28] ;  /* 0x0000282416057980 */ /* 0x000ee2000c101900 */
[----:B------:R-:W-:-:S09]  /*9c40*/  WARPGROUP.ARRIVE ;  /* 0x00000000000079c5 */ /* 0x000fd20000000000 */
[----:B------:R-:W-:Y:S01]  /*9c50*/  HGMMA.64x96x16.F32 R24, gdesc[UR4], R24, gsb0 ;  /* 0x01600000041879f0 */ /* 0x000fe20008000818 */
[----:B------:R-:W-:Y:S02]  /*9c60*/  VIADD R12, R12, 0x4 ;  /* 0x000000040c0c7836 */ /* 0x000fe40000000000 */
[----:B------:R-:W-:Y:S02]  /*9c70*/  VIADD R6, R2, 0x4 ;  /* 0x0000000402067836 */ /* 0x000fe40000000000 */
[----:B------:R-:W-:Y:S01]  /*9c80*/  IMAD.MOV.U32 R7, RZ, RZ, R3 ;  /* 0x000000ffff077224 */ /* 0x000fe200078e0003 */
[----:B------:R-:W-:Y:S02]  /*9c90*/  R2UR UR4, R12 ;  /* 0x000000000c0472ca */ /* 0x000fe400000e0000 */
[----:B------:R-:W-:Y:S02]  /*9ca0*/  R2UR UR6, R6 ;  /* 0x00000000060672ca */ /* 0x000fe400000e0000 */
[----:B------:R-:W-:-:S02]  /*9cb0*/  R2UR UR7, R7 ;  /* 0x00000000070772ca */ /* 0x000fc400000e0000 */
[----:B------:R-:W-:Y:S01]  /*9cc0*/  R2UR UR5, R13 ;  /* 0x000000000d0572ca */ /* 0x000fe200000e0000 */
[----:B------:R-:W-:Y:S01]  /*9cd0*/  VIADD R2, R2, 0x6 ;  /* 0x0000000602027836 */ /* 0x000fe20000000000 */
[----:B------:R-:W-:Y:S02]  /*9ce0*/  WARPGROUP.DEPBAR.LE gsb0, 0x0 ;  /* 0x00008000000079c5 */ /* 0x000fe40000010000 */
[----:B------:R-:W-:-:S09]  /*9cf0*/  WARPGROUP.ARRIVE ;  /* 0x00000000000079c5 */ /* 0x000fd20000000000 */
[----:B------:R-:W-:Y:S01]  /*9d00*/  HGMMA.64x96x16.F32 R24, gdesc[UR4], R24, gsb0 ;  /* 0x01600000041879f0 */ /* 0x000fe20008000818 */
[----:B--2---:R-:W-:Y:S01]  /*9d10*/  VIADD R14, R14, 0x6 ;  /* 0x000000060e0e7836 */ /* 0x004fe20000000000 */
[----:B------:R-:W-:Y:S02]  /*9d20*/  R2UR UR6, R2 ;  /* 0x00000000020672ca */ /* 0x000fe400000e0000 */
[----:B------:R-:W-:Y:S02]  /*9d30*/  R2UR UR7, R3 ;  /* 0x00000000030772ca */ /* 0x000fe400000e0000 */
[----:B------:R-:W-:Y:S02]  /*9d40*/  R2UR UR4, R14 ;  /* 0x000000000e0472ca */ /* 0x000fe400000e0000 */
[----:B------:R-:W-:Y:S01]  /*9d50*/  R2UR UR5, R15 ;  /* 0x000000000f0572ca */ /* 0x000fe200000e0000 */
[----:B------:R-:W-:Y:S02]  /*9d60*/  WARPGROUP.DEPBAR.LE gsb0, 0x0 ;  /* 0x00008000000079c5 */ /* 0x000fe40000010000 */
[----:B------:R-:W-:-:S10]  /*9d70*/  WARPGROUP.ARRIVE ;  /* 0x00000000000079c5 */ /* 0x000fd40000000000 */
[----:B------:R-:W-:Y:S01]  /*9d80*/  HGMMA.64x96x16.F32 R24, gdesc[UR4], R24, gsb0 ;  /* 0x01600000041879f0 */ /* 0x000fe20008000818 */
[----:B------:R-:W-:Y:S01]  /*9d90*/  BSSY B0, `(.L_x_2214) ;  /* 0x0000006000007945 */ /* 0x000fe20003800000 */
[----:B---3--:R-:W-:-:S04]  /*9da0*/  LOP3.LUT R5, R5, 0x1, RZ, 0xfc, !PT ;  /* 0x0000000105057812 */ /* 0x008fc800078efcff */
[----:B------:R-:W-:Y:S01]  /*9db0*/  ISETP.NE.AND P0, PT, R5, 0x3, PT ;  /* 0x000000030500780c */ /* 0x000fe20003f05270 */
[----:B------:R-:W-:-:S12]  /*9dc0*/  WARPGROUP.DEPBAR.LE gsb0, 0x0 ;  /* 0x00008000000079c5 */ /* 0x000fd80000010000 */
[----:B0-----:R-:W-:Y:S05]  /*9dd0*/  @!P0 BRA `(.L_x_2215) ;  /* 0x0000000000048947 */ /* 0x001fea0003800000 */
[----:B------:R-:W-:Y:S01]  /*9de0*/  BPT.TRAP 0x1 ;  /* 0x000000040000795c */ /* 0x000fe20000300000 */
.L_x_2215:
[----:B------:R-:W-:Y:S05]  /*9df0*/  BSYNC B0 ;  /* 0x0000000000007941 */ /* 0x000fea0003800000 */
.L_x_2214:
[----:B------:R-:W2:Y:S01]  /*9e00*/  LD.E.64 R2, desc[UR36][R22.64+0x40] ;  /* 0x0000402416027980 */ /* 0x000ea2000c101b00 */
[----:B-----5:R-:W-:Y:S02]  /*9e10*/  SHF.L.U32 R21, R21, 0x1f, RZ ;  /* 0x0000001f15157819 */ /* 0x020fe400000006ff */
[----:B--2---:R-:W-:-:S05]  /*9e20*/  MOV R3, R2 ;  /* 0x0000000200037202 */ /* 0x004fca0000000f00 */
[----:B------:R-:W-:-:S04]  /*9e30*/  IMAD R2, R20, 0x8, R3 ;  /* 0x0000000814027824 */ /* 0x000fc800078e0203 */
[----:B------:R0:W1:Y:S01]  /*9e40*/  SYNCS.PHASECHK.TRANS64.TRYWAIT P0, [R2+URZ], R21 ;  /* 0x00000015020075a7 */ /* 0x000062000800017f */
[----:B------:R-:W2:Y:S01]  /*9e50*/  LD.E R3, desc[UR36][R22.64+0x28] ;  /* 0x0000282416037980 */ /* 0x000ea2000c101900 */
[----:B------:R-:W-:Y:S01]  /*9e60*/  BSSY B0, `(.L_x_2216) ;  /* 0x0000005000007945 */ /* 0x000fe20003800000 */
[----:B--2---:R-:W-:-:S04]  /*9e70*/  LOP3.LUT R3, R3, 0x1, RZ, 0xfc, !PT ;  /* 0x0000000103037812 */ /* 0x004fc800078efcff */
[----:B------:R-:W-:-:S13]  /*9e80*/  ISETP.NE.AND P1, PT, R3, 0x3, PT ;  /* 0x000000030300780c */ /* 0x000fda0003f25270 */
[----:B01----:R-:W-:Y:S05]  /*9e90*/  @!P1 BRA `(.L_x_2217) ;  /* 0x0000000000049947 */ /* 0x003fea0003800000 */
[----:B------:R-:W-:Y:S01]  /*9ea0*/  BPT.TRAP 0x1 ;  /* 0x000000040000795c */ /* 0x000fe20000300000 */
.L_x_2217:
[----:B------:R-:W-:Y:S05]  /*9eb0*/  BSYNC B0 ;  /* 0x0000000000007941 */ /* 0x000fea0003800000 */
.L_x_2216:
[----:B------:R-:W-:Y:S04]  /*9ec0*/  BSSY B0, `(.L_x_2218) ;  /* 0x0000007000007945 */ /* 0x000fe80003800000 */
[----:B------:R-:W-:Y:S05]  /*9ed0*/  @P0 BRA `(.L_x_2219) ;  /* 0x0000000000140947 */ /* 0x000fea0003800000 */
[----:B------:R-:W2:Y:S02]  /*9ee0*/  LD.E.64 R2, desc[UR36][R22.64+0x40] ;  /* 0x0000402416027980 */ /* 0x000ea4000c101b00 */
[----:B--2---:R-:W-:-:S05]  /*9ef0*/  MOV R3, R2 ;  /* 0x0000000200037202 */ /* 0x004fca0000000f00 */
[----:B------:R-:W-:-:S04]  /*9f00*/  IMAD R20, R20, 0x8, R3 ;  /* 0x0000000814147824 */ /* 0x000fc800078e0203 */
[----:B------:R-:W0:Y:S02]  /*9f10*/  SYNCS.PHASECHK.TRANS64.TRYWAIT P0, [R20+URZ], R21 ;  /* 0x00000015140075a7 */ /* 0x000e24000800017f */
[----:B0-----:R-:W-:Y:S05]  /*9f20*/  @!P0 BRA `(.L_x_2220) ;  /* 0x000001c800e08947 */ /* 0x001fea0003800000 */
.L_x_2219:
[----:B------:R-:W-:Y:S05]  /*9f30*/  BSYNC B0 ;  /* 0x0000000000007941 */ /* 0x000fea0003800000 */
.L_x_2218:
[----:B------:R-:W2:Y:S04]  /*9f40*/  LDL R19, [R1+0x1f0] ;  /* 0x0001f00001137983 */ /* 0x000ea80000100800 */
[----:B------:R-:W2:Y:S04]  /*9f50*/  LDL.64 R2, [R1+0xf8] ;  /* 0x0000f80001027983 */ /* 0x000ea80000100a00 */
[----:B------:R-:W3:Y:S04]  /*9f60*/  LDL R5, [R1+0x70] ;  /* 0x0000700001057983 */ /* 0x000ee80000100800 */
[----:B------:R-:W4:Y:S04]  /*9f70*/  LDL.64 R6, [R1+0xf0] ;  /* 0x0000f00001067983 */ /* 0x000f280000100a00 */
[----:B------:R-:W4:Y:S04]  /*9f80*/  LDL.64 R8, [R1+0xf0] ;  /* 0x0000f00001087983 */ /* 0x000f280000100a00 */
[----:B------:R-:W4:Y:S04]  /*9f90*/  LDL.64 R12, [R1+0xf0] ;  /* 0x0000f000010c7983 */ /* 0x000f280000100a00 */
[----:B------:R-:W4:Y:S01]  /*9fa0*/  LDL.64 R14, [R1+0xf0] ;  /* 0x0000f000010e7983 */ /* 0x000f220000100a00 */
[----:B------:R-:W-:Y:S05]  /*9fb0*/  WARPSYNC.ALL ;  /* 0x0000000000007948 */ /* 0x000fea0003800000 */
[----:B------:R-:W-:Y:S01]  /*9fc0*/  WARPGROUP.ARRIVE ;  /* 0x00000000000079c5 */ /* 0x000fe20000000000 */
[----:B0-----:R-:W4:Y:S04]  /*9fd0*/  LDL.64 R20, [R1+0xf0] ;  /* 0x0000f00001147983 */ /* 0x001f280000100a00 */
[----:B------:R-:W4:Y:S01]  /*9fe0*/  LDL R10, [R1] ;  /* 0x00000000010a7983 */ /* 0x000f220000100800 */
[----:B--2---:R-:W-:Y:S01]  /*9ff0*/  IMAD R2, R19, 0xc00, R2 ;  /* 0x00000c0013027824 */ /* 0x004fe200078e0202 */
[----:B------:R-:W-:-:S02]  /*a000*/  R2UR UR7, R3 ;  /* 0x00000000030772ca */ /* 0x000fc400000e0000 */
[----:B---3--:R-:W-:Y:S02]  /*a010*/  ISETP.NE.U32.AND P0, PT, R5, RZ, PT ;  /* 0x000000ff0500720c */ /* 0x008fe40003f05070 */
[----:B------:R-:W-:Y:S01]  /*a020*/  R2UR UR6, R2 ;  /* 0x00000000020672ca */ /* 0x000fe200000e0000 */
[----:B------:R0:W5:Y:S01]  /*a030*/  LDL R5, [R1+0x1f0] ;  /* 0x0001f00001057983 */ /* 0x0001620000100800 */
        /* <DEDUP_REMOVED lines=132> */
[----:B--2---:R-:W-:Y:S01]  /*a880*/  VIADD R8, R8, 0xc02 ;  /* 0x00000c0208087836 */ /* 0x004fe20000000000 */
[----:B------:R0:W5:Y:S01]  /*a890*/  LDL R20, [R1+0xc] ;  /* 0x00000c0001147983 */ /* 0x0001620000100800 */
[----:B------:R-:W-:Y:S02]  /*a8a0*/  WARPGROUP.DEPBAR.LE gsb0, 0x0 ;  /* 0x00008000000079c5 */ /* 0x000fe40000010000 */
[----:B------:R-:W-:-:S08]  /*a8b0*/  WARPGROUP.ARRIVE ;  /* 0x00000000000079c5 */ /* 0x000fd00000000000 */
[----:B------:R-:W-:Y:S01]  /*a8c0*/  HGMMA.64x96x16.F32 R24, gdesc[UR4], R24, gsb0 ;  /* 0x01600000041879f0 */ /* 0x000fe20008000818 */
[----:B------:R-:W-:Y:S02]  /*a8d0*/  VIADD R6, R2, 0x902 ;  /* 0x0000090202067836 */ /* 0x000fe40000000000 */
[----:B------:R-:W-:Y:S01]  /*a8e0*/  IMAD.MOV.U32 R7, RZ, RZ, R3 ;  /* 0x000000ffff077224 */ /* 0x000fe200078e0003 */
[----:B------:R-:W-:Y:S02]  /*a8f0*/  R2UR UR4, R8 ;  /* 0x00000000080472ca */ /* 0x000fe400000e0000 */
[----:B------:R-:W-:Y:S02]  /*a900*/  R2UR UR6, R6 ;  /* 0x00000000060672ca */ /* 0x000fe400000e0000 */
[----:B------:R-:W-:Y:S02]  /*a910*/  R2UR UR7, R7 ;  /* 0x00000000070772ca */ /* 0x000fe400000e0000 */
[----:B------:R-:W-:Y:S01]  /*a920*/  R2UR UR5, R9 ;  /* 0x00000000090572ca */ /* 0x000fe200000e0000 */
[----:B---3--:R-:W-:-:S02]  /*a930*/  VIADD R12, R12, 0xc04 ;  /* 0x00000c040c0c7836 */ /* 0x008fc40000000000 */
[----:B------:R-:W-:Y:S01]  /*a940*/  VIADD R6, R2, 0x904 ;  /* 0x0000090402067836 */ /* 0x000fe20000000000 */
[----:B------:R-:W-:Y:S02]  /*a950*/  WARPGROUP.DEPBAR.LE gsb0, 0x0 ;  /* 0x00008000000079c5 */ /* 0x000fe40000010000 */
        /* <DEDUP_REMOVED lines=8> */
[----:B----4-:R-:W-:Y:S01]  /*a9e0*/  VIADD R14, R14, 0xc06 ;  /* 0x00000c060e0e7836 */ /* 0x010fe20000000000 */
        /* <DEDUP_REMOVED lines=23> */
[----:B------:R-:W-:-:S03]  /*ab60*/  LOP3.LUT R10, R10, 0x1, RZ, 0xfc, !PT ;  /* 0x000000010a0a7812 */ /* 0x000fc600078efcff */
        /* <DEDUP_REMOVED lines=9> */
.L_x_2222:
[----:B------:R-:W-:Y:S05]  /*ac00*/  BSYNC B0 ;  /* 0x0000000000007941 */ /* 0x000fea0003800000 */
.L_x_2221:
[----:B------:R-:W2:Y:S02]  /*ac10*/  LDL.64 R2, [R1+0x20] ;  /* 0x0000200001027983 */ /* 0x000ea40000100a00 */
[----:B--2---:R-:W-:-:S05]  /*ac20*/  MOV R2, R2 ;  /* 0x0000000200027202 */ /* 0x004fca0000000f00 */
[----:B-----5:R-:W-:-:S05]  /*ac30*/  IMAD R5, R5, 0x8, R2 ;  /* 0x0000000805057824 */ /* 0x020fca00078e0202 */
[----:B------:R-:W-:-:S04]  /*ac40*/  PRMT R5, R20, 0x654, R5 ;  /* 0x0000065414057816 */ /* 0x000fc80000000005 */
[----:B------:R0:W-:Y:S01]  /*ac50*/  SYNCS.ARRIVE.TRANS64.RED.A1T0 RZ, [R5+URZ], RZ ;  /* 0x000000ff05ff79a7 */ /* 0x0001e2000810043f */
[----:B------:R-:W2:Y:S02]  /*ac60*/  LD.E.64 R2, desc[UR36][R22.64+0x410] ;  /* 0x0004102416027980 */ /* 0x000ea4000c101b00 */
[----:B--2---:R-:W-:-:S04]  /*ac70*/  FMNMX.FTZ R6, R24, R2, !PT ;  /* 0x0000000218067209 */ /* 0x004fc80007810000 */
[----:B0-----:R-:W-:-:S04]  /*ac80*/  FMNMX.FTZ R5, R25, R6, !PT ;  /* 0x0000000619057209 */ /* 0x001fc80007810000 */
        /* <DEDUP_REMOVED lines=32> */
[----:B------:R-:W-:-:S03]  /*ae90*/  FMNMX.FTZ R6, R46, R5, !PT ;  /* 0x000000052e067209 */ /* 0x000fc60007810000 */
[----:B------:R-:W0:Y:S01]  /*aea0*/  SHFL.BFLY PT, R8, R9, 0x2, 0x1f ;  /* 0x0c401f0009087f89 */ /* 0x000e2200000e0000 */
[----:B------:R-:W-:-:S03]  /*aeb0*/  FMNMX.FTZ R5, R47, R6, !PT ;  /* 0x000000062f057209 */ /* 0x000fc60007810000 */
[----:B------:R-:W-:Y:S01]  /*aec0*/  ST.E desc[UR36][R22.64+0x410], R9 ;  /* 0x0004100916007985 */ /* 0x000fe2000c101924 */
[----:B------:R-:W-:-:S04]  /*aed0*/  FMNMX.FTZ R6, R50, R5, !PT ;  /* 0x0000000532067209 */ /* 0x000fc80007810000 */
[----:B------:R-:W-:-:S04]  /*aee0*/  FMNMX.FTZ R5, R51, R6, !PT ;  /* 0x0000000633057209 */ /* 0x000fc80007810000 */
[----:B------:R-:W-:-:S04]  /*aef0*/  FMNMX.FTZ R6, R54, R5, !PT ;  /* 0x0000000536067209 */ /* 0x000fc80007810000 */
[----:B------:R-:W-:-:S04]  /*af00*/  FMNMX.FTZ R5, R55, R6, !PT ;  /* 0x0000000637057209 */ /* 0x000fc80007810000 */
[----:B------:R-:W-:Y:S02]  /*af10*/  FMNMX.FTZ R6, R58, R5, !PT ;  /* 0x000000053a067209 */ /* 0x000fe40007810000 */
[----:B0-----:R-:W-:Y:S02]  /*af20*/  FMNMX.FTZ R10, R9, R8, !PT ;  /* 0x00000008090a7209 */ /* 0x001fe40007810000 */
[----:B------:R-:W-:-:S03]  /*af30*/  FMNMX.FTZ R5, R59, R6, !PT ;  /* 0x000000063b057209 */ /* 0x000fc60007810000 */
[----:B------:R-:W0:Y:S01]  /*af40*/  SHFL.BFLY PT, R13, R10, 0x1, 0x1f ;  /* 0x0c201f000a0d7f89 */ /* 0x000e2200000e0000 */
[----:B------:R-:W-:-:S04]  /*af50*/  FMNMX.FTZ R6, R62, R5, !PT ;  /* 0x000000053e067209 */ /* 0x000fc80007810000 */
[----:B------:R-:W-:-:S04]  /*af60*/  FMNMX.FTZ R5, R63, R6, !PT ;  /* 0x000000063f057209 */ /* 0x000fc80007810000 */
[----:B------:R-:W-:-:S04]  /*af70*/  FMNMX.FTZ R6, R66, R5, !PT ;  /* 0x0000000542067209 */ /* 0x000fc80007810000 */
[----:B------:R-:W-:Y:S02]  /*af80*/  FMNMX.FTZ R5, R67, R6, !PT ;  /* 0x0000000643057209 */ /* 0x000fe40007810000 */
[----:B------:R-:W-:Y:S02]  /*af90*/  IADD3 R6, P0, R16, 0x410, RZ ;  /* 0x0000041010067810 */ /* 0x000fe40007f1e0ff */
[----:B------:R-:W-:Y:S02]  /*afa0*/  FMNMX.FTZ R8, R70, R5, !PT ;  /* 0x0000000546087209 */ /* 0x000fe40007810000 */
[----:B------:R-:W-:Y:S01]  /*afb0*/  LOP3.LUT R6, R6, 0x4, RZ, 0xfc, !PT ;  /* 0x0000000406067812 */ /* 0x000fe200078efcff */
[----:B------:R-:W-:Y:S01]  /*afc0*/  IMAD.X R7, RZ, RZ, R17, P0 ;  /* 0x000000ffff077224 */ /* 0x000fe200000e0611 */
[----:B------:R-:W-:Y:S02]  /*afd0*/  FMNMX.FTZ R5, R71, R8, !PT ;  /* 0x0000000847057209 */ /* 0x000fe40007810000 */
[----:B0-----:R-:W-:-:S03]  /*afe0*/  FMNMX.FTZ R13, R10, R13, !PT ;  /* 0x0000000d0a0d7209 */ /* 0x001fc60007810000 */
[----:B------:R-:W-:Y:S04]  /*aff0*/  ST.E desc[UR36][R6.64], R5 ;  /* 0x0000000506007985 */ /* 0x000fe8000c101924 */
[----:B------:R-:W-:Y:S04]  /*b000*/  ST.E desc[UR36][R22.64+0x410], R13 ;  /* 0x0004100d16007985 */ /* 0x000fe8000c101924 */
[----:B------:R-:W2:Y:S04]  /*b010*/  LD.E R8, desc[UR36][R6.64] ;  /* 0x0000002406087980 */ /* 0x000ea8000c101900 */
[----:B--2---:R-:W0:Y:S02]  /*b020*/  SHFL.BFLY PT, R15, R8, 0x2, 0x1f ;  /* 0x0c401f00080f7f89 */ /* 0x004e2400000e0000 */
[----:B0-----:R-:W-:-:S05]  /*b030*/  FMNMX.FTZ R15, R8, R15, !PT ;  /* 0x0000000f080f7209 */ /* 0x001fca0007810000 */
[----:B------:R-:W0:Y:S02]  /*b040*/  SHFL.BFLY PT, R10, R15, 0x1, 0x1f ;  /* 0x0c201f000f0a7f89 */ /* 0x000e2400000e0000 */
[----:B0-----:R-:W-:-:S05]  /*b050*/  FMNMX.FTZ R76, R15, R10, !PT ;  /* 0x0000000a0f4c7209 */ /* 0x001fca0007810000 */
[----:B------:R0:W-:Y:S04]  /*b060*/  ST.E desc[UR36][R6.64], R76 ;  /* 0x0000004c06007985 */ /* 0x0001e8000c101924 */
[----:B------:R-:W2:Y:S04]  /*b070*/  LD.E R77, desc[UR36][R22.64+0x430] ;  /* 0x00043024164d7980 */ /* 0x000ea8000c101900 */
[----:B------:R-:W3:Y:S04]  /*b080*/  LD.E R10, desc[UR36][R22.64+0x410] ;  /* 0x00041024160a7980 */ /* 0x000ee8000c101900 */
[----:B------:R-:W4:Y:S04]  /*b090*/  LD.E R75, desc[UR36][R22.64+0x420] ;  /* 0x00042024164b7980 */ /* 0x000f28000c101900 */
[----:B------:R-:W4:Y:S01]  /*b0a0*/  LD.E R73, desc[UR36][R22.64+0x424] ;  /* 0x0004242416497980 */ /* 0x000f22000c101900 */
[----:B------:R-:W-:-:S03]  /*b0b0*/  FADD.FTZ R12, R3, -R76 ;  /* 0x8000004c030c7221 */ /* 0x000fc60000010000 */
[----:B------:R-:W4:Y:S04]  /*b0c0*/  LD.E R74, desc[UR36][R22.64+0x250] ;  /* 0x00025024164a7980 */ /* 0x000f28000c101900 */
        /* <DEDUP_REMOVED lines=59> */
[----:B------:R-:W4:Y:S01]  /*b480*/  LD.E R145, desc[UR36][R22.64+0x3f8] ;  /* 0x0003f82416917980 */ /* 0x000f22000c101900 */
[----:B--2---:R-:W-:Y:S01]  /*b490*/  FMUL.FTZ R166, R76, R77 ;  /* 0x0000004d4ca67220 */ /* 0x004fe20000410000 */
[----:B------:R-:W-:-:S02]  /*b4a0*/  FMUL.FTZ R12, R77, R12 ;  /* 0x0000000c4d0c7220 */ /* 0x000fc40000410000 */
[----:B0-----:R-:W2:Y:S01]  /*b4b0*/  LD.E R76, desc[UR36][R22.64+0x270] ;  /* 0x00027024164c7980 */ /* 0x001ea2000c101900 */
[----:B---3--:R-:W-:Y:S01]  /*b4c0*/  FADD.FTZ R8, R2, -R10 ;  /* 0x8000000a02087221 */ /* 0x008fe20000010000 */
[-C--:B------:R-:W-:Y:S01]  /*b4d0*/  FMUL.FTZ R72, R10, R77.reuse ;  /* 0x0000004d0a487220 */ /* 0x080fe20000410000 */
[-CC-:B------:R-:W-:Y:S01]  /*b4e0*/  FFMA.FTZ R153, R26, R77.reuse, -R166.reuse ;  /* 0x0000004d1a997223 */ /* 0x180fe200000108a6 */
[-C--:B------:R-:W-:Y:S01]  /*b4f0*/  FFMA.FTZ R176, R27, R77.reuse, -R166 ;  /* 0x0000004d1bb07223 */ /* 0x080fe200000108a6 */
[-C--:B------:R-:W-:Y:S01]  /*b500*/  FMUL.FTZ R3, R8, R77.reuse ;  /* 0x0000004d08037220 */ /* 0x080fe20000410000 */
[-CC-:B------:R-:W-:Y:S01]  /*b510*/  FFMA.FTZ R152, R24, R77.reuse, -R72.reuse ;  /* 0x0000004d18987223 */ /* 0x180fe20000010848 */
[-CC-:B------:R-:W-:Y:S01]  /*b520*/  FFMA.FTZ R19, R25, R77.reuse, -R72.reuse ;  /* 0x0000004d19137223 */ /* 0x180fe20000010848 */
[-CC-:B------:R-:W-:Y:S01]  /*b530*/  FFMA.FTZ R154, R28, R77.reuse, -R72.reuse ;  /* 0x0000004d1c9a7223 */ /* 0x180fe20000010848 */
[----:B------:R0:W-:Y:S01]  /*b540*/  MUFU.EX2 R2, R12 ;  /* 0x0000000c00027308 */ /* 0x0001e20000000800 */
[-C--:B------:R-:W-:Y:S01]  /*b550*/  FFMA.FTZ R20, R29, R77.reuse, -R72 ;  /* 0x0000004d1d147223 */ /* 0x080fe20000010848 */
[-C--:B------:R-:W-:Y:S01]  /*b560*/  FFMA.FTZ R155, R30, R77.reuse, -R166 ;  /* 0x0000004d1e9b7223 */ /* 0x080fe200000108a6 */
[-C--:B------:R-:W-:Y:S01]  /*b570*/  FFMA.FTZ R14, R32, R77.reuse, -R72 ;  /* 0x0000004d200e7223 */ /* 0x080fe20000010848 */
[-C--:B------:R-:W-:Y:S01]  /*b580*/  FFMA.FTZ R177, R31, R77.reuse, -R166 ;  /* 0x0000004d1fb17223 */ /* 0x080fe200000108a6 */
[-C--:B------:R-:W-:Y:S01]  /*b590*/  FFMA.FTZ R21, R33, R77.reuse, -R72 ;  /* 0x0000004d21157223 */ /* 0x080fe20000010848 */
[-C--:B------:R-:W-:Y:S01]  /*b5a0*/  FFMA.FTZ R170, R34, R77.reuse, -R166 ;  /* 0x0000004d22aa7223 */ /* 0x080fe200000108a6 */
[-C--:B------:R-:W-:Y:S01]  /*b5b0*/  FFMA.FTZ R15, R36, R77.reuse, -R72 ;  /* 0x0000004d240f7223 */ /* 0x080fe20000010848 */
[----:B------:R-:W-:Y:S01]  /*b5c0*/  MUFU.EX2 R3, R3 ;  /* 0x0000000300037308 */ /* 0x000fe20000000800 */
[-C--:B------:R-:W-:Y:S01]  /*b5d0*/  FFMA.FTZ R173, R35, R77.reuse, -R166 ;  /* 0x0000004d23ad7223 */ /* 0x080fe200000108a6 */
[-CC-:B------:R-:W-:Y:S01]  /*b5e0*/  FFMA.FTZ R162, R57, R77.reuse, -R72.reuse ;  /* 0x0000004d39a27223 */ /* 0x180fe20000010848 */
[-C--:B------:R-:W-:Y:S01]  /*b5f0*/  FFMA.FTZ R156, R37, R77.reuse, -R72 ;  /* 0x0000004d259c7223 */ /* 0x080fe20000010848 */
[-C--:B------:R-:W-:Y:S01]  /*b600*/  FFMA.FTZ R178, R38, R77.reuse, -R166 ;  /* 0x0000004d26b27223 */ /* 0x080fe200000108a6 */
[-C--:B0-----:R-:W-:Y:S01]  /*b610*/  FFMA.FTZ R12, R40, R77.reuse, -R72 ;  /* 0x0000004d280c7223 */ /* 0x081fe20000010848 */
[-C--:B------:R-:W-:Y:S01]  /*b620*/  FFMA.FTZ R186, R39, R77.reuse, -R166 ;  /* 0x0000004d27ba7223 */ /* 0x080fe200000108a6 */
[-C--:B------:R-:W-:Y:S01]  /*b630*/  FFMA.FTZ R157, R41, R77.reuse, -R72 ;  /* 0x0000004d299d7223 */ /* 0x080fe20000010848 */
[----:B------:R-:W4:Y:S01]  /*b640*/  MUFU.EX2 R152, R152 ;  /* 0x0000009800987308 */ /* 0x000f220000000800 */
[-C--:B------:R-:W-:Y:S01]  /*b650*/  FFMA.FTZ R187, R42, R77.reuse, -R166 ;  /* 0x0000004d2abb7223 */ /* 0x080fe200000108a6 */
[-C--:B------:R-:W-:Y:S01]  /*b660*/  FFMA.FTZ R13, R44, R77.reuse, -R72 ;  /* 0x0000004d2c0d7223 */ /* 0x080fe20000010848 */
[-C--:B------:R-:W-:Y:S01]  /*b670*/  FFMA.FTZ R188, R43, R77.reuse, -R166 ;  /* 0x0000004d2bbc7223 */ /* 0x080fe200000108a6 */
[-C--:B------:R-:W-:Y:S01]  /*b680*/  FFMA.FTZ R158, R45, R77.reuse, -R72 ;  /* 0x0000004d2d9e7223 */ /* 0x080fe20000010848 */
[-CC-:B------:R-:W-:Y:S01]  /*b690*/  FFMA.FTZ R183, R46, R77.reuse, -R166.reuse ;  /* 0x0000004d2eb77223 */ /* 0x180fe200000108a6 */
[-C--:B------:R-:W-:Y:S01]  /*b6a0*/  FFMA.FTZ R175, R59, R77.reuse, -R166 ;  /* 0x0000004d3baf7223 */ /* 0x080fe200000108a6 */
[-C--:B------:R-:W-:Y:S01]  /*b6b0*/  FFMA.FTZ R9, R48, R77.reuse, -R72 ;  /* 0x0000004d30097223 */ /* 0x080fe20000010848 */
[----:B------:R-:W0:Y:S01]  /*b6c0*/  MUFU.EX2 R19, R19 ;  /* 0x0000001300137308 */ /* 0x000e220000000800 */
[-C--:B------:R-:W-:Y:S01]  /*b6d0*/  FFMA.FTZ R184, R47, R77.reuse, -R166 ;  /* 0x0000004d2fb87223 */ /* 0x080fe200000108a6 */
[-CC-:B------:R-:W-:Y:S01]  /*b6e0*/  FFMA.FTZ R163, R61, R77.reuse, -R72.reuse ;  /* 0x0000004d3da37223 */ /* 0x180fe20000010848 */
[-C--:B------:R-:W-:Y:S01]  /*b6f0*/  FFMA.FTZ R159, R49, R77.reuse, -R72 ;  /* 0x0000004d319f7223 */ /* 0x080fe20000010848 */
[-C--:B------:R-:W-:Y:S01]  /*b700*/  FFMA.FTZ R181, R50, R77.reuse, -R166 ;  /* 0x0000004d32b57223 */ /* 0x080fe200000108a6 */
[-C--:B------:R-:W-:Y:S01]  /*b710*/  FFMA.FTZ R10, R52, R77.reuse, -R72 ;  /* 0x0000004d340a7223 */ /* 0x080fe20000010848 */
[-C--:B------:R-:W-:Y:S01]  /*b720*/  FFMA.FTZ R182, R51, R77.reuse, -R166 ;  /* 0x0000004d33b67223 */ /* 0x080fe200000108a6 */
[-C--:B------:R-:W-:Y:S01]  /*b730*/  FFMA.FTZ R160, R53, R77.reuse, -R72 ;  /* 0x0000004d35a07223 */ /* 0x080fe20000010848 */
[----:B------:R-:W1:Y:S01]  /*b740*/  MUFU.EX2 R153, R153 ;  /* 0x0000009900997308 */ /* 0x000e620000000800 */
[-C--:B------:R-:W-:Y:S01]  /*b750*/  FFMA.FTZ R179, R54, R77.reuse, -R166 ;  /* 0x0000004d36b37223 */ /* 0x080fe200000108a6 */
[-C--:B------:R-:W-:Y:S01]  /*b760*/  FFMA.FTZ R7, R56, R77.reuse, -R72 ;  /* 0x0000004d38077223 */ /* 0x080fe20000010848 */
[-CC-:B------:R-:W-:Y:S01]  /*b770*/  FFMA.FTZ R180, R55, R77.reuse, -R166.reuse ;  /* 0x0000004d37b47223 */ /* 0x180fe200000108a6 */
[-C--:B------:R-:W-:Y:S01]  /*b780*/  FFMA.FTZ R174, R58, R77.reuse, -R166 ;  /* 0x0000004d3aae7223 */ /* 0x080fe200000108a6 */
[-C--:B------:R-:W-:Y:S01]  /*b790*/  FFMA.FTZ R8, R60, R77.reuse, -R72 ;  /* 0x0000004d3c087223 */ /* 0x080fe20000010848 */
[-C--:B------:R-:W-:Y:S01]  /*b7a0*/  FFMA.FTZ R171, R62, R77.reuse, -R166 ;  /* 0x0000004d3eab7223 */ /* 0x080fe200000108a6 */
[-C--:B------:R-:W-:Y:S01]  /*b7b0*/  FFMA.FTZ R5, R64, R77.reuse, -R72 ;  /* 0x0000004d40057223 */ /* 0x080fe20000010848 */
[----:B------:R-:W3:Y:S01]  /*b7c0*/  MUFU.EX2 R154, R154 ;  /* 0x0000009a009a7308 */ /* 0x000ee20000000800 */
[-C--:B------:R-:W-:Y:S01]  /*b7d0*/  FFMA.FTZ R172, R63, R77.reuse, -R166 ;  /* 0x0000004d3fac7223 */ /* 0x080fe200000108a6 */
[-C--:B------:R-:W-:Y:S01]  /*b7e0*/  FFMA.FTZ R164, R65, R77.reuse, -R72 ;  /* 0x0000004d41a47223 */ /* 0x080fe20000010848 */
[----:B------:R-:W-:Y:S01]  /*b7f0*/  FFMA.FTZ R168, R66, R77, -R166 ;  /* 0x0000004d42a87223 */ /* 0x000fe200000108a6 */
[----:B------:R-:W2:Y:S04]  /*b800*/  LD.E R25, desc[UR36][R22.64+0x3fc] ;  /* 0x0003fc2416197980 */ /* 0x000ea8000c101900 */
[----:B------:R-:W3:Y:S01]  /*b810*/  MUFU.EX2 R176, R176 ;  /* 0x000000b000b07308 */ /* 0x000ee20000000800 */
[----:B----4-:R-:W-:Y:S01]  /*b820*/  FFMA.FTZ R192, R3, R75, R152 ;  /* 0x0000004b03c07223 */ /* 0x010fe20000010098 */
[----:B------:R-:W4:Y:S04]  /*b830*/  LD.E R28, desc[UR36][R22.64+0x210] ;  /* 0x00021024161c7980 */ /* 0x000f28000c101900 */
[----:B------:R-:W4:Y:S02]  /*b840*/  LD.E R32, desc[UR36][R22.64+0x200] ;  /* 0x0002002416207980 */ /* 0x000f24000c101900 */
[----:B------:R-:W3:Y:S01]  /*b850*/  MUFU.EX2 R20, R20 ;  /* 0x0000001400147308 */ /* 0x000ee20000000800 */
[-C--:B------:R-:W-:Y:S01]  /*b860*/  FFMA.FTZ R6, R68, R77.reuse, -R72 ;  /* 0x0000004d44067223 */ /* 0x080fe20000010848 */
[-C--:B------:R-:W-:Y:S01]  /*b870*/  FFMA.FTZ R169, R67, R77.reuse, -R166 ;  /* 0x0000004d43a97223 */ /* 0x080fe200000108a6 */
[-C--:B------:R-:W-:Y:S01]  /*b880*/  FFMA.FTZ R165, R69, R77.reuse, -R72 ;  /* 0x0000004d45a57223 */ /* 0x080fe20000010848 */
[----:B------:R-:W-:Y:S01]  /*b890*/  FFMA.FTZ R167, R70, R77, -R166 ;  /* 0x0000004d46a77223 */ /* 0x000fe200000108a6 */
[----:B------:R-:W4:Y:S03]  /*b8a0*/  LD.E R26, desc[UR36][R22.64+0x280] ;  /* 0x00028024161a7980 */ /* 0x000f26000c101900 */
[----:B------:R-:W3:Y:S01]  /*b8b0*/  MUFU.EX2 R155, R155 ;  /* 0x0000009b009b7308 */ /* 0x000ee20000000800 */
[----:B0-----:R-:W-:Y:S01]  /*b8c0*/  FADD.FTZ R57, R19, R192 ;  /* 0x000000c013397221 */ /* 0x001fe20000010000 */
[----:B-1----:R-:W-:Y:S01]  /*b8d0*/  FFMA.FTZ R73, R2, R73, R153 ;  /* 0x0000004902497223 */ /* 0x002fe20000010099 */
[----:B------:R-:W4:Y:S04]  /*b8e0*/  LD.E R36, desc[UR36][R22.64+0x204] ;  /* 0x0002042416247980 */ /* 0x000f28000c101900 */
[----:B------:R-:W4:Y:S01]  /*b8f0*/  LD.E R34, desc[UR36][R22.64+0x320] ;  /* 0x0003202416227980 */ /* 0x000f22000c101900 */
[----:B------:R-:W0:Y:S03]  /*b900*/  MUFU.EX2 R14, R14 ;  /* 0x0000000e000e7308 */ /* 0x000e260000000800 */
[----:B------:R-:W4:Y:S04]  /*b910*/  LD.E R24, desc[UR36][R22.64+0x3f4] ;  /* 0x0003f42416187980 */ /* 0x000f28000c101900 */
[----:B------:R-:W4:Y:S01]  /*b920*/  LD.E R30, desc[UR36][R22.64+0x2c0] ;  /* 0x0002c024161e7980 */ /* 0x000f22000c101900 */
[----:B------:R-:W1:Y:S01]  /*b930*/  MUFU.EX2 R177, R177 ;  /* 0x000000b100b17308 */ /* 0x000e620000000800 */
[----:B---3--:R-:W-:Y:S01]  /*b940*/  FADD.FTZ R57, R154, R57 ;  /* 0x000000399a397221 */ /* 0x008fe20000010000 */
[----:B------:R-:W-:Y:S01]  /*b950*/  FADD.FTZ R192, R176, R73 ;  /* 0x00000049b0c07221 */ /* 0x000fe20000010000 */
[----:B------:R-:W3:Y:S04]  /*b960*/  LD.E R44, desc[UR36][R22.64+0x214] ;  /* 0x00021424162c7980 */ /* 0x000ee8000c101900 */
[----:B------:R-:W3:Y:S01]  /*b970*/  LD.E R33, desc[UR36][R22.64+0x228] ;  /* 0x0002282416217980 */ /* 0x000ee2000c101900 */
[----:B------:R-:W1:Y:S03]  /*b980*/  MUFU.EX2 R21, R21 ;  /* 0x0000001500157308 */ /* 0x000e660000000800 */
[----:B------:R-:W3:Y:S04]  /*b990*/  LD.E R31, desc[UR36][R22.64+0x248] ;  /* 0x00024824161f7980 */ /* 0x000ee8000c101900 */
[----:B------:R-:W3:Y:S01]  /*b9a0*/  LD.E R27, desc[UR36][R22.64+0x24c] ;  /* 0x00024c24161b7980 */ /* 0x000ee2000c101900 */
[----:B------:R-:W1:Y:S01]  /*b9b0*/  MUFU.EX2 R170, R170 ;  /* 0x000000aa00aa7308 */ /* 0x000e620000000800 */
[----:B------:R-:W-:Y:S01]  /*b9c0*/  FADD.FTZ R57, R20, R57 ;  /* 0x0000003914397221 */ /* 0x000fe20000010000 */
[----:B------:R-:W-:Y:S01]  /*b9d0*/  FADD.FTZ R192, R155, R192 ;  /* 0x000000c09bc07221 */ /* 0x000fe20000010000 */
[----:B------:R-:W3:Y:S04]  /*b9e0*/  LD.E R40, desc[UR36][R22.64+0x220] ;  /* 0x0002202416287980 */ /* 0x000ee8000c101900 */
[----:B------:R-:W3:Y:S01]  /*b9f0*/  LD.E R38, desc[UR36][R22.64+0x3f0] ;  /* 0x0003f02416267980 */ /* 0x000ee2000c101900 */
[----:B------:R-:W1:Y:S03]  /*ba00*/  MUFU.EX2 R15, R15 ;  /* 0x0000000f000f7308 */ /* 0x000e660000000800 */
[----:B------:R-:W3:Y:S04]  /*ba10*/  LD.E R35, desc[UR36][R22.64+0x23c] ;  /* 0x00023c2416237980 */ /* 0x000ee8000c101900 */
[----:B------:R-:W3:Y:S01]  /*ba20*/  LD.E R37, desc[UR36][R22.64+0x238] ;  /* 0x0002382416257980 */ /* 0x000ee2000c101900 */
[----:B------:R-:W1:Y:S01]  /*ba30*/  MUFU.EX2 R173, R173 ;  /* 0x000000ad00ad7308 */ /* 0x000e620000000800 */
[----:B0-----:R-:W-:Y:S01]  /*ba40*/  FADD.FTZ R220, R14, R57 ;  /* 0x000000390edc7221 */ /* 0x001fe20000010000 */
[----:B-1----:R-:W-:Y:S01]  /*ba50*/  FADD.FTZ R57, R177, R192 ;  /* 0x000000c0b1397221 */ /* 0x002fe20000010000 */
[----:B------:R-:W3:Y:S04]  /*ba60*/  LD.E R48, desc[UR36][R22.64+0x224] ;  /* 0x0002242416307980 */ /* 0x000ee8000c101900 */
[----:B------:R-:W3:Y:S01]  /*ba70*/  LD.E R39, desc[UR36][R22.64+0x22c] ;  /* 0x00022c2416277980 */ /* 0x000ee2000c101900 */
[----:B------:R-:W0:Y:S03]  /*ba80*/  MUFU.EX2 R156, R156 ;  /* 0x0000009c009c7308 */ /* 0x000e260000000800 */
[----:B------:R-:W3:Y:S05]  /*ba90*/  LD.E R29, desc[UR36][R22.64+0x258] ;  /* 0x00025824161d7980 */ /* 0x000eea000c101900 */
[----:B------:R-:W1:Y:S01]  /*baa0*/  MUFU.EX2 R178, R178 ;  /* 0x000000b200b27308 */ /* 0x000e620000000800 */
[----:B------:R-:W-:Y:S01]  /*bab0*/  FADD.FTZ R220, R21, R220 ;  /* 0x000000dc15dc7221 */ /* 0x000fe20000010000 */
[----:B------:R-:W-:Y:S01]  /*bac0*/  FADD.FTZ R192, R170, R57 ;  /* 0x00000039aac07221 */ /* 0x000fe20000010000 */
[----:B------:R-:W3:Y:S04]  /*bad0*/  LD.E R52, desc[UR36][R22.64+0x240] ;  /* 0x0002402416347980 */ /* 0x000ee8000c101900 */
[----:B------:R-:W3:Y:S01]  /*bae0*/  LD.E R42, desc[UR36][R22.64+0x3e4] ;  /* 0x0003e424162a7980 */ /* 0x000ee2000c101900 */
[----:B------:R-:W1:Y:S08]  /*baf0*/  MUFU.EX2 R12, R12 ;  /* 0x0000000c000c7308 */ /* 0x000e700000000800 */
[----:B------:R-:W1:Y:S01]  /*bb00*/  MUFU.EX2 R186, R186 ;  /* 0x000000ba00ba7308 */ /* 0x000e620000000800 */
[----:B------:R-:W-:Y:S01]  /*bb10*/  FADD.FTZ R59, R15, R220 ;  /* 0x000000dc0f3b7221 */ /* 0x000fe20000010000 */
[----:B------:R-:W-:Y:S01]  /*bb20*/  FADD.FTZ R57, R173, R192 ;  /* 0x000000c0ad397221 */ /* 0x000fe20000010000 */
[----:B------:R-:W3:Y:S04]  /*bb30*/  LD.E R72, desc[UR36][R22.64+0x244] ;  /* 0x0002442416487980 */ /* 0x000ee8000c101900 */
[----:B------:R-:W3:Y:S01]  /*bb40*/  LD.E R43, desc[UR36][R22.64+0x218] ;  /* 0x00021824162b7980 */ /* 0x000ee2000c101900 */
[----:B------:R-:W1:Y:S03]  /*bb50*/  MUFU.EX2 R157, R157 ;  /* 0x0000009d009d7308 */ /* 0x000e660000000800 */
[----:B------:R-:W3:Y:S05]  /*bb60*/  LD.E R41, desc[UR36][R22.64+0x21c] ;  /* 0x00021c2416297980 */ /* 0x000eea000c101900 */
[----:B------:R-:W1:Y:S01]  /*bb70*/  MUFU.EX2 R187, R187 ;  /* 0x000000bb00bb7308 */ /* 0x000e620000000800 */
[----:B0-----:R-:W-:Y:S01]  /*bb80*/  FADD.FTZ R61, R156, R59 ;  /* 0x0000003b9c3d7221 */ /* 0x001fe20000010000 */
[----:B-1----:R-:W-:Y:S01]  /*bb90*/  FADD.FTZ R59, R178, R57 ;  /* 0x00000039b23b7221 */ /* 0x002fe20000010000 */
[----:B------:R-:W3:Y:S04]  /*bba0*/  LD.E R64, desc[UR36][R22.64+0x254] ;  /* 0x0002542416407980 */ /* 0x000ee8000c101900 */
[----:B------:R-:W3:Y:S01]  /*bbb0*/  LD.E R46, desc[UR36][R22.64+0x3c4] ;  /* 0x0003c424162e7980 */ /* 0x000ee2000c101900 */
[----:B------:R-:W0:Y:S08]  /*bbc0*/  MUFU.EX2 R13, R13 ;  /* 0x0000000d000d7308 */ /* 0x000e300000000800 */
        /* <DEDUP_REMOVED lines=36> */
[----:B------:R-:W3:Y:S05]  /*be10*/  LD.E R58, desc[UR36][R22.64+0x3d0] ;  /* 0x0003d024163a7980 */ /* 0x000eea000c101900 */
[----:B------:R-:W0:Y:S08]  /*be20*/  MUFU.EX2 R7, R7 ;  /* 0x0000000700077308 */ /* 0x000e300000000800 */
[----:B------:R-:W1:Y:S01]  /*be30*/  MUFU.EX2 R180, R180 ;  /* 0x000000b400b47308 */ /* 0x000e620000000800 */
[----:B------:R-:W-:Y:S01]  /*be40*/  FADD.FTZ R97, R10, R89 ;  /* 0x000000590a617221 */ /* 0x000fe20000010000 */
[----:B------:R-:W-:Y:S01]  /*be50*/  FADD.FTZ R192, R182, R95 ;  /* 0x0000005fb6c07221 */ /* 0x000fe20000010000 */
[----:B------:R-:W3:Y:S05]  /*be60*/  LD.E R65, desc[UR36][R22.64+0x2bc] ;  /* 0x0002bc2416417980 */ /* 0x000eea000c101900 */
[----:B------:R-:W1:Y:S08]  /*be70*/  MUFU.EX2 R162, R162 ;  /* 0x000000a200a27308 */ /* 0x000e700000000800 */
[----:B------:R-:W1:Y:S01]  /*be80*/  MUFU.EX2 R174, R174 ;  /* 0x000000ae00ae7308 */ /* 0x000e620000000800 */
[----:B------:R-:W-:Y:S01]  /*be90*/  FADD.FTZ R220, R160, R97 ;  /* 0x00000061a0dc7221 */ /* 0x000fe20000010000 */
[----:B------:R-:W-:Y:S01]  /*bea0*/  FADD.FTZ R101, R179, R192 ;  /* 0x000000c0b3657221 */ /* 0x000fe20000010000 */
[----:B------:R-:W3:Y:S05]  /*beb0*/  LD.E R63, desc[UR36][R22.64+0x2cc] ;  /* 0x0002cc24163f7980 */ /* 0x000eea000c101900 */
[----:B------:R-:W1:Y:S08]  /*bec0*/  MUFU.EX2 R8, R8 ;  /* 0x0000000800087308 */ /* 0x000e700000000800 */
[----:B------:R-:W2:Y:S01]  /*bed0*/  MUFU.EX2 R175, R175 ;  /* 0x000000af00af7308 */ /* 0x000ea20000000800 */
[----:B0-----:R-:W-:Y:S01]  /*bee0*/  FADD.FTZ R103, R7, R220 ;  /* 0x000000dc07677221 */ /* 0x001fe20000010000 */
[----:B-1----:R-:W-:-:S06]  /*bef0*/  FADD.FTZ R101, R180, R101 ;  /* 0x00000065b4657221 */ /* 0x002fcc0000010000 */
[----:B------:R-:W0:Y:S08]  /*bf00*/  MUFU.EX2 R163, R163 ;  /* 0x000000a300a37308 */ /* 0x000e300000000800 */
[----:B------:R-:W1:Y:S01]  /*bf10*/  MUFU.EX2 R171, R171 ;  /* 0x000000ab00ab7308 */ /* 0x000e620000000800 */
[----:B------:R-:W-:Y:S01]  /*bf20*/  FADD.FTZ R107, R162, R103 ;  /* 0x00000067a26b7221 */ /* 0x000fe20000010000 */
[----:B------:R-:W-:-:S06]  /*bf30*/  FADD.FTZ R192, R174, R101 ;  /* 0x00000065aec07221 */ /* 0x000fcc0000010000 */
[----:B------:R-:W1:Y:S08]  /*bf40*/  MUFU.EX2 R5, R5 ;  /* 0x0000000500057308 */ /* 0x000e700000000800 */
[----:B------:R-:W1:Y:S01]  /*bf50*/  MUFU.EX2 R172, R172 ;  /* 0x000000ac00ac7308 */ /* 0x000e620000000800 */
[----:B------:R-:W-:Y:S01]  /*bf60*/  FADD.FTZ R220, R8, R107 ;  /* 0x0000006b08dc7221 */ /* 0x000fe20000010000 */
[----:B--2---:R-:W-:-:S06]  /*bf70*/  FADD.FTZ R192, R175, R192 ;  /* 0x000000c0afc07221 */ /* 0x004fcc0000010000 */
[----:B------:R-:W2:Y:S01]  /*bf80*/  MUFU.EX2 R164, R164 ;  /* 0x000000a400a47308 */ /* 0x000ea20000000800 */
[----:B------:R-:W-:-:S07]  /*bf90*/  FFMA.FTZ R166, R71, R77, -R166 ;  /* 0x0000004d47a67223 */ /* 0x000fce00000108a6 */
[----:B------:R-:W2:Y:S01]  /*bfa0*/  MUFU.EX2 R168, R168 ;  /* 0x000000a800a87308 */ /* 0x000ea20000000800 */
[----:B0-----:R-:W-:Y:S01]  /*bfb0*/  FADD.FTZ R220, R163, R220 ;  /* 0x000000dca3dc7221 */ /* 0x001fe20000010000 */
[----:B-1----:R-:W-:Y:S01]  /*bfc0*/  FADD.FTZ R113, R171, R192 ;  /* 0x000000c0ab717221 */ /* 0x002fe20000010000 */
[----:B------:R-:W3:Y:S04]  /*bfd0*/  LD.E R70, desc[UR36][R22.64+0x3b4] ;  /* 0x0003b42416467980 */ /* 0x000ee8000c101900 */
[----:B------:R-:W3:Y:S01]  /*bfe0*/  LD.E R75, desc[UR36][R22.64+0x298] ;  /* 0x00029824164b7980 */ /* 0x000ee2000c101900 */
[----:B------:R-:W0:Y:S03]  /*bff0*/  MUFU.EX2 R6, R6 ;  /* 0x0000000600067308 */ /* 0x000e260000000800 */
[----:B------:R-:W3:Y:S04]  /*c000*/  LD.E R67, desc[UR36][R22.64+0x29c] ;  /* 0x00029c2416437980 */ /* 0x000ee8000c101900 */
[----:B------:R-:W3:Y:S01]  /*c010*/  LD.E R69, desc[UR36][R22.64+0x2b8] ;  /* 0x0002b82416457980 */ /* 0x000ee2000c101900 */
[----:B------:R-:W1:Y:S01]  /*c020*/  MUFU.EX2 R169, R169 ;  /* 0x000000a900a97308 */ /* 0x000e620000000800 */
[----:B------:R-:W-:Y:S01]  /*c030*/  FADD.FTZ R115, R5, R220 ;  /* 0x000000dc05737221 */ /* 0x000fe20000010000 */
[----:B------:R-:W-:Y:S01]  /*c040*/  FADD.FTZ R117, R172, R113 ;  /* 0x00000071ac757221 */ /* 0x000fe20000010000 */
[----:B------:R-:W3:Y:S04]  /*c050*/  LD.E R77, desc[UR36][R22.64+0x28c] ;  /* 0x00028c24164d7980 */ /* 0x000ee8000c101900 */
[----:B------:R-:W3:Y:S01]  /*c060*/  LD.E R73, desc[UR36][R22.64+0x2a8] ;  /* 0x0002a82416497980 */ /* 0x000ee2000c101900 */
[----:B------:R-:W4:Y:S08]  /*c070*/  MUFU.EX2 R165, R165 ;  /* 0x000000a500a57308 */ /* 0x000f300000000800 */
[----:B------:R-:W4:Y:S01]  /*c080*/  MUFU.EX2 R167, R167 ;  /* 0x000000a700a77308 */ /* 0x000f220000000800 */
[----:B--2---:R-:W-:Y:S01]  /*c090*/  FADD.FTZ R119, R164, R115 ;  /* 0x00000073a4777221 */ /* 0x004fe20000010000 */
[----:B------:R-:W-:Y:S01]  /*c0a0*/  FADD.FTZ R192, R168, R117 ;  /* 0x00000075a8c07221 */ /* 0x000fe20000010000 */
[----:B------:R-:W2:Y:S04]  /*c0b0*/  LD.E R71, desc[UR36][R22.64+0x2ac] ;  /* 0x0002ac2416477980 */ /* 0x000ea8000c101900 */
[----:B------:R-:W2:Y:S01]  /*c0c0*/  LD.E R57, desc[UR36][R22.64+0x2c8] ;  /* 0x0002c82416397980 */ /* 0x000ea2000c101900 */
[----:B------:R-:W4:Y:S01]  /*c0d0*/  MUFU.EX2 R166, R166 ;  /* 0x000000a600a67308 */ /* 0x000f220000000800 */
[----:B0-----:R-:W-:Y:S01]  /*c0e0*/  FADD.FTZ R220, R6, R119 ;  /* 0x0000007706dc7221 */ /* 0x001fe20000010000 */
[----:B-1----:R-:W-:Y:S01]  /*c0f0*/  FADD.FTZ R192, R169, R192 ;  /* 0x000000c0a9c07221 */ /* 0x002fe20000010000 */
[----:B------:R-:W2:Y:S02]  /*c100*/  LD.E R61, desc[UR36][R22.64+0x2d8] ;  /* 0x0002d824163d7980 */ /* 0x000ea4000c101900 */
[----:B----4-:R-:W-:-:S02]  /*c110*/  FADD.FTZ R135, R165, R220 ;  /* 0x000000dca5877221 */ /* 0x010fc40000010000 */
[----:B------:R-:W4:Y:S01]  /*c120*/  LD.E R59, desc[UR36][R22.64+0x2dc] ;  /* 0x0002dc24163b7980 */ /* 0x000f22000c101900 */
[----:B------:R-:W-:-:S03]  /*c130*/  FADD.FTZ R133, R167, R192 ;  /* 0x000000c0a7857221 */ /* 0x000fc60000010000 */
[----:B------:R0:W-:Y:S04]  /*c140*/  ST.E desc[UR36][R22.64+0x420], R135 ;  /* 0x0004208716007985 */ /* 0x0001e8000c101924 */
[----:B------:R-:W4:Y:S01]  /*c150*/  LD.E R83, desc[UR36][R22.64+0x2ec] ;  /* 0x0002ec2416537980 */ /* 0x000f22000c101900 */
[----:B------:R-:W-:-:S03]  /*c160*/  FADD.FTZ R189, R166, R133 ;  /* 0x00000085a6bd7221 */ /* 0x000fc60000010000 */
        /* <DEDUP_REMOVED lines=12> */
[----:B0-----:R-:W4:Y:S01]  /*c230*/  LD.E R135, desc[UR36][R22.64+0x3cc] ;  /* 0x0003cc2416877980 */ /* 0x001f22000c101900 */
[----:B------:R-:W-:Y:S01]  /*c240*/  FMUL.FTZ R192, R2, R25 ;  /* 0x0000001902c07220 */ /* 0x000fe20000410000 */
[C---:B------:R-:W-:Y:S01]  /*c250*/  FMUL.FTZ R25, R3.reuse, R32 ;  /* 0x0000002003197220 */ /* 0x040fe20000410000 */
[C---:B------:R-:W-:Y:S01]  /*c260*/  FMUL.FTZ R197, R3.reuse, R28 ;  /* 0x0000001c03c57220 */ /* 0x040fe20000410000 */
[----:B------:R0:W-:Y:S01]  /*c270*/  ST.E desc[UR36][R22.64+0x424], R189 ;  /* 0x000424bd16007985 */ /* 0x0001e2000c101924 */
[C---:B---3--:R-:W-:Y:S01]  /*c280*/  FMUL.FTZ R221, R3.reuse, R44 ;  /* 0x0000002c03dd7220 */ /* 0x048fe20000410000 */
[C---:B------:R-:W-:Y:S01]  /*c290*/  FMUL.FTZ R223, R3.reuse, R40 ;  /* 0x0000002803df7220 */ /* 0x040fe20000410000 */
[C---:B------:R-:W-:Y:S01]  /*c2a0*/  FMUL.FTZ R225, R3.reuse, R48 ;  /* 0x0000003003e17220 */ /* 0x040fe20000410000 */
[----:B------:R1:W-:Y:S01]  /*c2b0*/  ST.E desc[UR36][R22.64+0x200], R25 ;  /* 0x0002001916007985 */ /* 0x0003e2000c101924 */
[----:B0-----:R-:W-:-:S03]  /*c2c0*/  FMUL.FTZ R189, R3, R36 ;  /* 0x0000002403bd7220 */ /* 0x001fc60000410000 */
[----:B------:R0:W-:Y:S01]  /*c2d0*/  ST.E desc[UR36][R22.64+0x210], R197 ;  /* 0x000210c516007985 */ /* 0x0001e2000c101924 */
[----:B-1----:R-:W-:-:S03]  /*c2e0*/  FMUL.FTZ R25, R3, R52 ;  /* 0x0000003403197220 */ /* 0x002fc60000410000 */
[----:B------:R1:W-:Y:S04]  /*c2f0*/  ST.E desc[UR36][R22.64+0x204], R189 ;  /* 0x000204bd16007985 */ /* 0x0003e8000c101924 */
[----:B------:R3:W-:Y:S04]  /*c300*/  ST.E desc[UR36][R22.64+0x214], R221 ;  /* 0x000214dd16007985 */ /* 0x0007e8000c101924 */
[----:B------:R3:W-:Y:S01]  /*c310*/  ST.E desc[UR36][R22.64+0x220], R223 ;  /* 0x000220df16007985 */ /* 0x0007e2000c101924 */
[C---:B0-----:R-:W-:Y:S01]  /*c320*/  FMUL.FTZ R197, R3.reuse, R74 ;  /* 0x0000004a03c57220 */ /* 0x041fe20000410000 */
[C---:B-1----:R-:W-:Y:S01]  /*c330*/  FMUL.FTZ R189, R3.reuse, R72 ;  /* 0x0000004803bd7220 */ /* 0x042fe20000410000 */
[C---:B---3--:R-:W-:Y:S01]  /*c340*/  FMUL.FTZ R221, R3.reuse, R64 ;  /* 0x0000004003dd7220 */ /* 0x048fe20000410000 */
[C---:B------:R-:W-:Y:S01]  /*c350*/  FMUL.FTZ R223, R3.reuse, R68 ;  /* 0x0000004403df7220 */ /* 0x040fe20000410000 */
[----:B------:R0:W-:Y:S04]  /*c360*/  ST.E desc[UR36][R22.64+0x224], R225 ;  /* 0x000224e116007985 */ /* 0x0001e8000c101924 */
[----:B------:R1:W-:Y:S04]  /*c370*/  ST.E desc[UR36][R22.64+0x240], R25 ;  /* 0x0002401916007985 */ /* 0x0003e8000c101924 */
[----:B------:R3:W-:Y:S04]  /*c380*/  ST.E desc[UR36][R22.64+0x244], R189 ;  /* 0x000244bd16007985 */ /* 0x0007e8000c101924 */
[----:B------:R3:W-:Y:S01]  /*c390*/  ST.E desc[UR36][R22.64+0x250], R197 ;  /* 0x000250c516007985 */ /* 0x0007e2000c101924 */
[----:B0-----:R-:W-:-:S03]  /*c3a0*/  FMUL.FTZ R225, R3, R78 ;  /* 0x0000004e03e17220 */ /* 0x001fc60000410000 */
[----:B------:R0:W-:Y:S01]  /*c3b0*/  ST.E desc[UR36][R22.64+0x254], R221 ;  /* 0x000254dd16007985 */ /* 0x0001e2000c101924 */
[----:B-1----:R-:W-:-:S03]  /*c3c0*/  FMUL.FTZ R25, R3, R26 ;  /* 0x0000001a03197220 */ /* 0x002fc60000410000 */
[----:B------:R1:W-:Y:S01]  /*c3d0*/  ST.E desc[UR36][R22.64+0x260], R223 ;  /* 0x000260df16007985 */ /* 0x0003e2000c101924 */
[C---:B---3--:R-:W-:Y:S01]  /*c3e0*/  FMUL.FTZ R189, R3.reuse, R82 ;  /* 0x0000005203bd7220 */ /* 0x048fe20000410000 */
[C---:B------:R-:W-:Y:S01]  /*c3f0*/  FMUL.FTZ R197, R3.reuse, R84 ;  /* 0x0000005403c57220 */ /* 0x040fe20000410000 */
[C---:B0-----:R-:W-:Y:S01]  /*c400*/  FMUL.FTZ R221, R3.reuse, R94 ;  /* 0x0000005e03dd7220 */ /* 0x041fe20000410000 */
[C---:B-1----:R-:W-:Y:S01]  /*c410*/  FMUL.FTZ R223, R3.reuse, R90 ;  /* 0x0000005a03df7220 */ /* 0x042fe20000410000 */
        /* <DEDUP_REMOVED lines=36> */
[----:B------:R0:W-:Y:S01]  /*c660*/  ST.E desc[UR36][R22.64+0x350], R225 ;  /* 0x000350e116007985 */ /* 0x0001e2000c101924 */
[C---:B------:R-:W-:Y:S01]  /*c670*/  FMUL.FTZ R24, R3.reuse, R24 ;  /* 0x0000001803187220 */ /* 0x040fe20000410000 */
[C---:B------:R-:W-:Y:S01]  /*c680*/  FMUL.FTZ R56, R3.reuse, R56 ;  /* 0x0000003803387220 */ /* 0x040fe20000410000 */
[C---:B------:R-:W-:Y:S01]  /*c690*/  FMUL.FTZ R60, R3.reuse, R60 ;  /* 0x0000003c033c7220 */ /* 0x040fe20000410000 */
        /* <DEDUP_REMOVED lines=20> */
[C---:B0-----:R-:W-:Y:S01]  /*c7e0*/  FMUL.FTZ R225, R3.reuse, R66 ;  /* 0x0000004203e17220 */ /* 0x041fe20000410000 */
[C---:B------:R-:W-:Y:S01]  /*c7f0*/  FMUL.FTZ R138, R3.reuse, R138 ;  /* 0x0000008a038a7220 */ /* 0x040fe20000410000 */
[C---:B------:R-:W-:Y:S01]  /*c800*/  FMUL.FTZ R136, R3.reuse, R136 ;  /* 0x0000008803887220 */ /* 0x040fe20000410000 */
[C---:B------:R-:W-:Y:S01]  /*c810*/  FMUL.FTZ R70, R3.reuse, R70 ;  /* 0x0000004603467220 */ /* 0x040fe20000410000 */
[C---:B-1----:R-:W-:Y:S01]  /*c820*/  FMUL.FTZ R25, R3.reuse, R62 ;  /* 0x0000003e03197220 */ /* 0x042fe20000410000 */
[C---:B---3--:R-:W-:Y:S01]  /*c830*/  FMUL.FTZ R189, R3.reuse, R46 ;  /* 0x0000002e03bd7220 */ /* 0x048fe20000410000 */
[C---:B------:R-:W-:Y:S01]  /*c840*/  FMUL.FTZ R197, R3.reuse, R58 ;  /* 0x0000003a03c57220 */ /* 0x040fe20000410000 */
[C---:B------:R-:W-:Y:S01]  /*c850*/  FMUL.FTZ R221, R3.reuse, R54 ;  /* 0x0000003603dd7220 */ /* 0x040fe20000410000 */
[C---:B------:R-:W-:Y:S01]  /*c860*/  FMUL.FTZ R50, R3.reuse, R50 ;  /* 0x0000003203327220 */ /* 0x040fe20000410000 */
[C---:B------:R-:W-:Y:S01]  /*c870*/  FMUL.FTZ R223, R3.reuse, R42 ;  /* 0x0000002a03df7220 */ /* 0x040fe20000410000 */
[----:B------:R-:W-:Y:S01]  /*c880*/  FMUL.FTZ R3, R3, R38 ;  /* 0x0000002603037220 */ /* 0x000fe20000410000 */
[C---:B------:R-:W-:Y:S01]  /*c890*/  FMUL.FTZ R47, R2.reuse, R47 ;  /* 0x0000002f022f7220 */ /* 0x040fe20000410000 */
        /* <DEDUP_REMOVED lines=20> */
[C---:B--2---:R-:W-:Y:S01]  /*c9e0*/  FMUL.FTZ R71, R2.reuse, R71 ;  /* 0x0000004702477220 */ /* 0x044fe20000410000 */
        /* <DEDUP_REMOVED lines=9> */
[C---:B----4-:R-:W-:Y:S01]  /*ca80*/  FMUL.FTZ R59, R2.reuse, R59 ;  /* 0x0000003b023b7220 */ /* 0x050fe20000410000 */
        /* <DEDUP_REMOVED lines=30> */
[----:B------:R-:W-:Y:S01]  /*cc70*/  FMUL.FTZ R135, R2, R135 ;  /* 0x0000008702877220 */ /* 0x000fe20000410000 */
[----:B------:R-:W-:Y:S04]  /*cc80*/  ST.E desc[UR36][R22.64+0x3f4], R24 ;  /* 0x0003f41816007985 */ /* 0x000fe8000c101924 */
        /* <DEDUP_REMOVED lines=22> */
[----:B------:R0:W-:Y:S04]  /*cdf0*/  ST.E desc[UR36][R22.64+0x3c0], R25 ;  /* 0x0003c01916007985 */ /* 0x0001e8000c101924 */
        /* <DEDUP_REMOVED lines=16> */
[----:B------:R3:W-:Y:S04]  /*cf00*/  ST.E desc[UR36][R22.64+0x258], R29 ;  /* 0x0002581d16007985 */ /* 0x0007e8000c101924 */
        /* <DEDUP_REMOVED lines=16> */
[----:B------:R4:W-:Y:S04]  /*d010*/  ST.E desc[UR36][R22.64+0x2dc], R59 ;  /* 0x0002dc3b16007985 */ /* 0x0009e8000c101924 */
[----:B------:R-:W-:Y:S04]  /*d020*/  ST.E desc[UR36][R22.64+0x2e8], R87 ;  /* 0x0002e85716007985 */ /* 0x000fe8000c101924 */
[----:B------:R4:W-:Y:S04]  /*d030*/  ST.E desc[UR36][R22.64+0x2ec], R83 ;  /* 0x0002ec5316007985 */ /* 0x0009e8000c101924 */
[----:B------:R4:W-:Y:S04]  /*d040*/  ST.E desc[UR36][R22.64+0x2f8], R85 ;  /* 0x0002f85516007985 */ /* 0x0009e8000c101924 */
[----:B------:R-:W-:Y:S04]  /*d050*/  ST.E desc[UR36][R22.64+0x2fc], R93 ;  /* 0x0002fc5d16007985 */ /* 0x000fe8000c101924 */
[----:B------:R-:W-:Y:S04]  /*d060*/  ST.E desc[UR36][R22.64+0x308], R91 ;  /* 0x0003085b16007985 */ /* 0x000fe8000c101924 */
[----:B------:R4:W-:Y:S04]  /*d070*/  ST.E desc[UR36][R22.64+0x30c], R89 ;  /* 0x00030c5916007985 */ /* 0x0009e8000c101924 */
[----:B------:R4:W-:Y:S04]  /*d080*/  ST.E desc[UR36][R22.64+0x318], R95 ;  /* 0x0003185f16007985 */ /* 0x0009e8000c101924 */
[----:B------:R-:W-:Y:S04]  /*d090*/  ST.E desc[UR36][R22.64+0x31c], R99 ;  /* 0x00031c6316007985 */ /* 0x000fe8000c101924 */
[----:B------:R4:W-:Y:S04]  /*d0a0*/  ST.E desc[UR36][R22.64+0x328], R97 ;  /* 0x0003286116007985 */ /* 0x0009e8000c101924 */
[----:B------:R-:W-:Y:S04]  /*d0b0*/  ST.E desc[UR36][R22.64+0x32c], R105 ;  /* 0x00032c6916007985 */ /* 0x000fe8000c101924 */
[----:B------:R-:W-:Y:S04]  /*d0c0*/  ST.E desc[UR36][R22.64+0x338], R103 ;  /* 0x0003386716007985 */ /* 0x000fe8000c101924 */
[----:B------:R4:W-:Y:S04]  /*d0d0*/  ST.E desc[UR36][R22.64+0x33c], R101 ;  /* 0x00033c6516007985 */ /* 0x0009e8000c101924 */
[----:B------:R-:W-:Y:S04]  /*d0e0*/  ST.E desc[UR36][R22.64+0x348], R111 ;  /* 0x0003486f16007985 */ /* 0x000fe8000c101924 */
[----:B------:R-:W-:Y:S04]  /*d0f0*/  ST.E desc[UR36][R22.64+0x34c], R109 ;  /* 0x00034c6d16007985 */ /* 0x000fe8000c101924 */
[----:B------:R4:W-:Y:S04]  /*d100*/  ST.E desc[UR36][R22.64+0x358], R107 ;  /* 0x0003586b16007985 */ /* 0x0009e8000c101924 */
[----:B------:R4:W-:Y:S04]  /*d110*/  ST.E desc[UR36][R22.64+0x35c], R113 ;  /* 0x00035c7116007985 */ /* 0x0009e8000c101924 */
[----:B------:R4:W-:Y:S04]  /*d120*/  ST.E desc[UR36][R22.64+0x368], R115 ;  /* 0x0003687316007985 */ /* 0x0009e8000c101924 */
[----:B------:R4:W-:Y:S04]  /*d130*/  ST.E desc[UR36][R22.64+0x36c], R117 ;  /* 0x00036c7516007985 */ /* 0x0009e8000c101924 */
[----:B------:R-:W-:Y:S04]  /*d140*/  ST.E desc[UR36][R22.64+0x378], R121 ;  /* 0x0003787916007985 */ /* 0x000fe8000c101924 */
[----:B------:R4:W-:Y:S04]  /*d150*/  ST.E desc[UR36][R22.64+0x37c], R119 ;  /* 0x00037c7716007985 */ /* 0x0009e8000c101924 */
[----:B------:R-:W-:Y:S04]  /*d160*/  ST.E desc[UR36][R22.64+0x388], R131 ;  /* 0x0003888316007985 */ /* 0x000fe8000c101924 */
[----:B------:R4:W-:Y:S04]  /*d170*/  ST.E desc[UR36][R22.64+0x38c], R123 ;  /* 0x00038c7b16007985 */ /* 0x0009e8000c101924 */
[----:B------:R-:W-:Y:S04]  /*d180*/  ST.E desc[UR36][R22.64+0x398], R129 ;  /* 0x0003988116007985 */ /* 0x000fe8000c101924 */
        /* <DEDUP_REMOVED lines=11> */
[----:B------:R4:W-:Y:S01]  /*d240*/  ST.E desc[UR36][R22.64+0x3f8], R145 ;  /* 0x0003f89116007985 */ /* 0x0009e2000c101924 */
[----:B------:R2:W-:Y:S06]  /*d250*/  BAR.SYNC.DEFER_BLOCKING R209, 0x100 ;  /* 0x000400d10000751d */ /* 0x0005ec0000010000 */
[----:B0-----:R-:W4:Y:S04]  /*d260*/  LDL R25, [R1+0x1f0] ;  /* 0x0001f00001197983 */ /* 0x001f280000100800 */
[----:B-1----:R-:W4:Y:S04]  /*d270*/  LD.E R3, desc[UR36][R22.64+0x200] ;  /* 0x0002002416037980 */ /* 0x002f28000c101900 */
[----:B--2---:R-:W2:Y:S04]  /*d280*/  LD.E R27, desc[UR36][R22.64+0x204] ;  /* 0x00020424161b7980 */ /* 0x004ea8000c101900 */
[----:B---3--:R-:W3:Y:S04]  /*d290*/  LD.E R29, desc[UR36][R22.64+0x208] ;  /* 0x00020824161d7980 */ /* 0x008ee8000c101900 */
[----:B------:R-:W3:Y:S04]  /*d2a0*/  LD.E R31, desc[UR36][R22.64+0x20c] ;  /* 0x00020c24161f7980 */ /* 0x000ee8000c101900 */
        /* <DEDUP_REMOVED lines=8> */
[----:B----4-:R-:W4:Y:S04]  /*d330*/  LD.E R49, desc[UR36][R22.64+0x230] ;  /* 0x0002302416317980 */ /* 0x010f28000c101900 */
        /* <DEDUP_REMOVED lines=115> */
[----:B------:R-:W-:Y:S04]  /*da70*/  ST.E desc[UR36][R22.64+0x200], R3 ;  /* 0x0002000316007985 */ /* 0x000fe8000c101924 */
[----:B--2---:R-:W-:Y:S04]  /*da80*/  ST.E desc[UR36][R22.64+0x204], R27 ;  /* 0x0002041b16007985 */ /* 0x004fe8000c101924 */
[----:B---3--:R-:W-:Y:S04]  /*da90*/  ST.E desc[UR36][R22.64+0x208], R29 ;  /* 0x0002081d16007985 */ /* 0x008fe8000c101924 */
        /* <DEDUP_REMOVED lines=9> */
[----:B----4-:R-:W-:Y:S04]  /*db30*/  ST.E desc[UR36][R22.64+0x230], R49 ;  /* 0x0002303116007985 */ /* 0x010fe8000c101924 */
        /* <DEDUP_REMOVED lines=58> */
[----:B------:R1:W-:Y:S04]  /*dee0*/  ST.E desc[UR36][R22.64+0x31c], R26 ;  /* 0x00031c1a16007985 */ /* 0x0003e8000c101924 */
        /* <DEDUP_REMOVED lines=56> */
[----:B0-----:R-:W4:Y:S04]  /*e270*/  LD.E.64 R2, desc[UR36][R22.64+0x88] ;  /* 0x0000882416027980 */ /* 0x001f28000c101b00 */
[----:B-1----:R-:W4:Y:S04]  /*e280*/  LDL R26, [R1+0x68] ;  /* 0x00006800011a7983 */ /* 0x002f280000100800 */
[----:B------:R-:W4:Y:S04]  /*e290*/  LD.E R24, desc[UR36][R22.64+0x200] ;  /* 0x0002002416187980 */ /* 0x000f28000c101900 */
[----:B------:R-:W4:Y:S04]  /*e2a0*/  LD.E R27, desc[UR36][R22.64+0x20c] ;  /* 0x00020c24161b7980 */ /* 0x000f28000c101900 */
[----:B--2---:R-:W2:Y:S04]  /*e2b0*/  LD.E R28, desc[UR36][R22.64+0x210] ;  /* 0x00021024161c7980 */ /* 0x004ea8000c101900 */
[----:B------:R-:W2:Y:S04]  /*e2c0*/  LD.E R29, desc[UR36][R22.64+0x214] ;  /* 0x00021424161d7980 */ /* 0x000ea8000c101900 */
[----:B---3--:R-:W2:Y:S04]  /*e2d0*/  LD.E R30, desc[UR36][R22.64+0x218] ;  /* 0x00021824161e7980 */ /* 0x008ea8000c101900 */
[----:B------:R-:W2:Y:S04]  /*e2e0*/  LD.E R31, desc[UR36][R22.64+0x21c] ;  /* 0x00021c24161f7980 */ /* 0x000ea8000c101900 */
[----:B----4-:R-:W2:Y:S04]  /*e2f0*/  LD.E R32, desc[UR36][R22.64+0x220] ;  /* 0x0002202416207980 */ /* 0x010ea8000c101900 */
[----:B------:R-:W2:Y:S04]  /*e300*/  LD.E R33, desc[UR36][R22.64+0x224] ;  /* 0x0002242416217980 */ /* 0x000ea8000c101900 */
        /* <DEDUP_REMOVED lines=64> */
[----:B------:R-:W2:Y:S01]  /*e710*/  LD.E R98, desc[UR36][R22.64+0x328] ;  /* 0x0003282416627980 */ /* 0x000ea2000c101900 */
[----:B------:R-:W-:-:S03]  /*e720*/  IMAD R2, R25, 0xc00, R2 ;  /* 0x00000c0019027824 */ /* 0x000fc600078e0202 */
[----:B------:R-:W2:Y:S01]  /*e730*/  LD.E R99, desc[UR36][R22.64+0x32c] ;  /* 0x00032c2416637980 */ /* 0x000ea2000c101900 */
[----:B------:R-:W-:-:S03]  /*e740*/  ISETP.NE.U32.AND P0, PT, R26, RZ, PT ;  /* 0x000000ff1a00720c */ /* 0x000fc60003f05070 */
        /* <DEDUP_REMOVED lines=54> */
[----:B------:R-:W-:-:S02]  /*eab0*/  R2UR UR6, R2 ;  /* 0x00000000020672ca */ /* 0x000fc400000e0000 */
[----:B------:R-:W-:Y:S02]  /*eac0*/  R2UR UR7, R3 ;  /* 0x00000000030772ca */ /* 0x000fe400000e0000 */
[----:B------:R-:W-:Y:S02]  /*ead0*/  F2FP.F16.F32.PACK_AB R152, R19, R152 ;  /* 0x000000981398723e */ /* 0x000fe400000000ff */
[----:B------:R-:W-:Y:S02]  /*eae0*/  F2FP.F16.F32.PACK_AB R153, R176, R153 ;  /* 0x00000099b099723e */ /* 0x000fe400000000ff */
[----:B------:R-:W-:Y:S02]  /*eaf0*/  F2FP.F16.F32.PACK_AB R154, R20, R154 ;  /* 0x0000009a149a723e */ /* 0x000fe400000000ff */
[----:B------:R-:W-:Y:S01]  /*eb00*/  F2FP.F16.F32.PACK_AB R155, R177, R155 ;  /* 0x0000009bb19b723e */ /* 0x000fe200000000ff */
[----:B------:R-:W-:-:S03]  /*eb10*/  VOTEU.ANY UP0, P0 ;  /* 0x00000000003f7886 */ /* 0x000fc60000000100 */
[----:B--2---:R-:W-:-:S06]  /*eb20*/  WARPGROUP.ARRIVE ;  /* 0x00000000000079c5 */ /* 0x004fcc0000000000 */
[----:B------:R-:W-:Y:S03]  /*eb30*/  HGMMA.64x256x16.F32 R24, R152, gdesc[UR4].tnspB, R24, UP0, gsb0 ;  /* 0x43e0000498187df0 */ /* 0x000fe6000b800818 */
[----:B------:R-:W-:Y:S02]  /*eb40*/  WARPGROUP.DEPBAR.LE gsb0, 0x0 ;  /* 0x00008000000079c5 */ /* 0x000fe40000010000 */
[----:B------:R-:W-:Y:S02]  /*eb50*/  VIADD R152, R2, 0x80 ;  /* 0x0000008002987836 */ /* 0x000fe40000000000 */
[----:B------:R-:W-:-:S03]  /*eb60*/  IMAD.MOV.U32 R153, RZ, RZ, R3 ;  /* 0x000000ffff997224 */ /* 0x000fc600078e0003 */
[----:B------:R-:W-:Y:S02]  /*eb70*/  R2UR UR6, R152 ;  /* 0x00000000980672ca */ /* 0x000fe400000e0000 */
[----:B------:R-:W-:Y:S02]  /*eb80*/  R2UR UR7, R153 ;  /* 0x00000000990772ca */ /* 0x000fe400000e0000 */
[----:B------:R-:W-:Y:S02]  /*eb90*/  F2FP.F16.F32.PACK_AB R152, R21, R14 ;  /* 0x0000000e1598723e */ /* 0x000fe400000000ff */
[----:B------:R-:W-:Y:S02]  /*eba0*/  F2FP.F16.F32.PACK_AB R153, R173, R170 ;  /* 0x000000aaad99723e */ /* 0x000fe400000000ff */
[----:B------:R-:W-:Y:S02]  /*ebb0*/  F2FP.F16.F32.PACK_AB R154, R156, R15 ;  /* 0x0000000f9c9a723e */ /* 0x000fe400000000ff */
[----:B------:R-:W-:Y:S01]  /*ebc0*/  F2FP.F16.F32.PACK_AB R155, R186, R178 ;  /* 0x000000b2ba9b723e */ /* 0x000fe200000000ff */
        /* <DEDUP_REMOVED lines=127> */
[----:B------:R0:W-:Y:S02]  /*f3c0*/  ST.E desc[UR36][R22.64+0x3fc], R151 ;  /* 0x0003fc9716007985 */ /* 0x0001e4000c101924 */
[----:B0-----:R-:W-:-:S06]  /*f3d0*/  WARPGROUP.ARRIVE ;  /* 0x00000000000079c5 */ /* 0x001fcc0000000000 */
[----:B------:R-:W-:Y:S01]  /*f3e0*/  HGMMA.64x256x16.F32 R24, R152, gdesc[UR4].tnspB, R24, gsb0 ;  /* 0x43e0000498187df0 */ /* 0x000fe20008000818 */
[----:B------:R-:W-:Y:S02]  /*f3f0*/  VIADD R14, R2, 0x100 ;  /* 0x00000100020e7836 */ /* 0x000fe40000000000 */
[----:B------:R-:W-:-:S03]  /*f400*/  IMAD.MOV.U32 R15, RZ, RZ, R3 ;  /* 0x000000ffff0f7224 */ /* 0x000fc600078e0003 */
[----:B------:R-:W-:Y:S02]  /*f410*/  R2UR UR6, R14 ;  /* 0x000000000e0672ca */ /* 0x000fe400000e0000 */
[----:B------:R-:W-:Y:S01]  /*f420*/  R2UR UR7, R15 ;  /* 0x000000000f0772ca */ /* 0x000fe200000e0000 */
[----:B------:R-:W-:Y:S01]  /*f430*/  STL [R1+0x68], R0 ;  /* 0x0000680001007387 */ /* 0x000fe20000100800 */
[----:B------:R-:W-:Y:S02]  /*f440*/  WARPGROUP.DEPBAR.LE gsb0, 0x0 ;  /* 0x00008000000079c5 */ /* 0x000fe40000010000 */
[----:B------:R-:W-:Y:S02]  /*f450*/  F2FP.F16.F32.PACK_AB R152, R157, R12 ;  /* 0x0000000c9d98723e */ /* 0x000fe400000000ff */
[----:B------:R-:W-:Y:S02]  /*f460*/  F2FP.F16.F32.PACK_AB R153, R188, R187 ;  /* 0x000000bbbc99723e */ /* 0x000fe400000000ff */
[----:B------:R-:W-:-:S02]  /*f470*/  F2FP.F16.F32.PACK_AB R154, R158, R13 ;  /* 0x0000000d9e9a723e */ /* 0x000fc400000000ff */
        /* <DEDUP_REMOVED lines=136> */
[----:B------:R-:W-:Y:S02]  /*fd00*/  VIADD R12, R2, 0x200 ;  /* 0x00000200020c7836 */ /* 0x000fe40000000000 */
[----:B------:R-:W-:Y:S01]  /*fd10*/  IMAD.MOV.U32 R13, RZ, RZ, R3 ;  /* 0x000000ffff0d7224 */ /* 0x000fe200078e0003 */
[----:B------:R-:W-:Y:S02]  /*fd20*/  WARPGROUP.DEPBAR.LE gsb0, 0x0 ;  /* 0x00008000000079c5 */ /* 0x000fe40000010000 */
[----:B------:R-:W-:Y:S02]  /*fd30*/  F2FP.F16.F32.PACK_AB R152, R159, R9 ;  /* 0x000000099f98723e */ /* 0x000fe400000000ff */
[----:B------:R-:W-:-:S02]  /*fd40*/  F2FP.F16.F32.PACK_AB R153, R182, R181 ;  /* 0x000000b5b699723e */ /* 0x000fc400000000ff */
        /* <DEDUP_REMOVED lines=132> */
[----:B------:R-:W-:Y:S02]  /*10590*/  R2UR UR6, R12 ;  /* 0x000000000c0672ca */ /* 0x000fe400000e0000 */
[----:B------:R-:W-:Y:S01]  /*105a0*/  R2UR UR7, R13 ;  /* 0x000000000d0772ca */ /* 0x000fe200000e0000 */
[----:B------:R-:W-:Y:S01]  /*105b0*/  STL [R1+0x68], R0 ;  /* 0x0000680001007387 */ /* 0x000fe20000100800 */
[----:B------:R-:W-:Y:S01]  /*105c0*/  VIADD R2, R2, 0x280 ;  /* 0x0000028002027836 */ /* 0x000fe20000000000 */
        /* <DEDUP_REMOVED lines=273> */
[----:B------:R-:W-:Y:S02]  /*116e0*/  STL [R1+0x68], R0 ;  /* 0x0000680001007387 */ /* 0x000fe40000100800 */
[----:B------:R-:W-:Y:S02]  /*116f0*/  WARPGROUP.DEPBAR.LE gsb0, 0x0 ;  /* 0x00008000000079c5 */ /* 0x000fe40000010000 */
        /* <DEDUP_REMOVED lines=128> */
[----:B------:R0:W-:Y:S04]  /*11f00*/  STL [R1+0x68], R0 ;  /* 0x0000680001007387 */ /* 0x0001e80000100800 */
[----:B------:R-:W2:Y:S04]  /*11f10*/  LD.E R3, desc[UR36][R22.64+0x200] ;  /* 0x0002002416037980 */ /* 0x000ea8000c101900 */
[----:B------:R-:W3:Y:S04]  /*11f20*/  LD.E R5, desc[UR36][R22.64+0x204] ;  /* 0x0002042416057980 */ /* 0x000ee8000c101900 */
[----:B0-----:R-:W4:Y:S04]  /*11f30*/  LD.E R0, desc[UR36][R22.64+0x374] ;  /* 0x0003742416007980 */ /* 0x001f28000c101900 */
        /* <DEDUP_REMOVED lines=125> */
[----:B----4-:R0:W-:Y:S04]  /*12710*/  ST.E desc[UR36][R22.64+0x374], R0 ;  /* 0x0003740016007985 */ /* 0x0101e8000c101924 */
[----:B0-----:R-:W4:Y:S04]  /*12720*/  LD.E R0, desc[UR36][R22.64+0x28] ;  /* 0x0000282416007980 */ /* 0x001f28000c101900 */
[----:B--2---:R-:W-:Y:S04]  /*12730*/  ST.E desc[UR36][R22.64+0x200], R3 ;  /* 0x0002000316007985 */ /* 0x004fe8000c101924 */
[----:B---3--:R0:W-:Y:S04]  /*12740*/  ST.E desc[UR36][R22.64+0x204], R5 ;  /* 0x0002040516007985 */ /* 0x0081e8000c101924 */
        /* <DEDUP_REMOVED lines=125> */
[----:B0-----:R1:W5:Y:S01]  /*12f20*/  LDL R5, [R1+0x1f0] ;  /* 0x0001f00001057983 */ /* 0x0013620000100800 */
[----:B----4-:R-:W-:-:S04]  /*12f30*/  LOP3.LUT R0, R0, 0x1, RZ, 0xfc, !PT ;  /* 0x0000000100007812 */ /* 0x010fc800078efcff */
[----:B------:R-:W-:Y:S01]  /*12f40*/  ISETP.NE.AND P0, PT, R0, 0x3, PT ;  /* 0x000000030000780c */ /* 0x000fe20003f05270 */
[----:B------:R-:W-:-:S12]  /*12f50*/  BSSY B0, `(.L_x_2223) ;  /* 0x0000003000007945 */ /* 0x000fd80003800000 */
[----:B-1----:R-:W-:Y:S05]  /*12f60*/  @!P0 BRA `(.L_x_2224) ;  /* 0x0000000000048947 */ /* 0x002fea0003800000 */
[----:B------:R-:W-:Y:S01]  /*12f70*/  BPT.TRAP 0x1 ;  /* 0x000000040000795c */ /* 0x000fe20000300000 */
.L_x_2224:
[----:B------:R-:W-:Y:S05]  /*12f80*/  BSYNC B0 ;  /* 0x0000000000007941 */ /* 0x000fea0003800000 */
.L_x_2223:
[----:B------:R-:W2:Y:S04]  /*12f90*/  LD.E.64 R2, desc[UR36][R22.64+0x48] ;  /* 0x0000482416027980 */ /* 0x000ea8000c101b00 */
[----:B------:R-:W3:Y:S01]  /*12fa0*/  LD.E R0, desc[UR36][R22.64+0x34] ;  /* 0x0000342416007980 */ /* 0x000ee2000c101900 */
[C---:B------:R-:W-:Y:S01]  /*12fb0*/  ISETP.GT.AND P0, PT, R11.reuse, R4, PT ;  /* 0x000000040b00720c */ /* 0x040fe20003f04270 */
[----:B------:R-:W-:Y:S01]  /*12fc0*/  VIADD R11, R11, 0xffffffff ;  /* 0xffffffff0b0b7836 */ /* 0x000fe20000000000 */
[----:B--2---:R-:W-:-:S05]  /*12fd0*/  MOV R2, R2 ;  /* 0x0000000200027202 */ /* 0x004fca0000000f00 */
[----:B-----5:R-:W-:-:S05]  /*12fe0*/  IMAD R5, R5, 0x8, R2 ;  /* 0x0000000805057824 */ /* 0x020fca00078e0202 */
[----:B---3--:R-:W-:-:S04]  /*12ff0*/  PRMT R0, R0, 0x654, R5 ;  /* 0x0000065400007816 */ /* 0x008fc80000000005 */
[----:B------:R0:W-:Y:S01]  /*13000*/  SYNCS.ARRIVE.TRANS64.RED.A1T0 RZ, [R0+URZ], RZ ;  /* 0x000000ff00ff79a7 */ /* 0x0001e2000810043f */
[----:B------:R-:W-:Y:S05]  /*13010*/  @P0 BRA `(.L_x_2225) ;  /* 0xffffff6400f80947 */ /* 0x000fea000383ffff */
.L_x_2206:
[----:B------:R-:W-:-:S13]  /*13020*/  ISETP.GE.AND P0, PT, R11, UR40, PT ;  /* 0x000000280b007c0c */ /* 0x000fda000bf06270 */
[----:B------:R-:W-:Y:S05]  /*13030*/  @!P0 BRA `(.L_x_2226) ;  /* 0x000000ac00208947 */ /* 0x000fea0003800000 */
[----:B------:R-:W-:-:S05]  /*13040*/  IADD3 R20, P0, R16, 0x28, RZ ;  /* 0x0000002810147810 */ /* 0x000fca0007f1e0ff */
[----:B------:R-:W-:-:S08]  /*13050*/  IMAD.X R21, RZ, RZ, R17, P0 ;  /* 0x000000ffff157224 */ /* 0x000fd000000e0611 */
.L_x_2259:
[----:B------:R-:W2:Y:S04]  /*13060*/  LDL R2, [R1+0x1f0] ;  /* 0x0001f00001027983 */ /* 0x000ea80000100800 */
[----:B0-----:R-:W3:Y:S04]  /*13070*/  LDL R0, [R1+0x1f8] ;  /* 0x0001f80001007983 */ /* 0x001ee80000100800 */
[----:B-1----:R-:W4:Y:S01]  /*13080*/  LDL R3, [R1] ;  /* 0x0000000001037983 */ /* 0x002f220000100800 */
        /* <DEDUP_REMOVED lines=17> */
.L_x_2228:
[----:B------:R-:W-:Y:S05]  /*131a0*/  BSYNC B0 ;  /* 0x0000000000007941 */ /* 0x000fea0003800000 */
.L_x_2227:
[----:B------:R-:W2:Y:S01]  /*131b0*/  LDL.64 R6, [R1+0x18] ;  /* 0x0000180001067983 */ /* 0x000ea20000100a00 */
[----:B-----5:R-:W-:Y:S02]  /*131c0*/  SHF.L.U32 R5, R4, 0x1f, RZ ;  /* 0x0000001f04057819 */ /* 0x020fe400000006ff */
[----:B--2---:R-:W-:-:S05]  /*131d0*/  MOV R3, R6 ;  /* 0x0000000600037202 */ /* 0x004fca0000000f00 */
[----:B------:R-:W-:-:S04]  /*131e0*/  IMAD R2, R2, 0x8, R3 ;  /* 0x0000000802027824 */ /* 0x000fc800078e0203 */
[----:B------:R1:W2:Y:S01]  /*131f0*/  SYNCS.PHASECHK.TRANS64.TRYWAIT P0, [R2+URZ], R5 ;  /* 0x00000005020075a7 */ /* 0x0002a2000800017f */
[----:B------:R1:W5:Y:S01]  /*13200*/  LDL.64 R6, [R1+0x1f0] ;  /* 0x0001f00001067983 */ /* 0x0003620000100a00 */
[----:B------:R-:W-:Y:S04]  /*13210*/  BSSY B0, `(.L_x_2229) ;  /* 0x0000003000007945 */ /* 0x000fe80003800000 */
[----:B------:R-:W-:Y:S05]  /*13220*/  @!P1 BRA `(.L_x_2230) ;  /* 0x0000000000049947 */ /* 0x000fea0003800000 */
[----:B------:R-:W-:Y:S01]  /*13230*/  BPT.TRAP 0x1 ;  /* 0x000000040000795c */ /* 0x000fe20000300000 */
.L_x_2230:
[----:B------:R-:W-:Y:S05]  /*13240*/  BSYNC B0 ;  /* 0x0000000000007941 */ /* 0x000fea0003800000 */
.L_x_2229:
[----:B------:R-:W-:Y:S04]  /*13250*/  BSSY B0, `(.L_x_2231) ;  /* 0x0000006000007945 */ /* 0x000fe80003800000 */
[----:B--2---:R-:W-:Y:S05]  /*13260*/  @P0 BRA `(.L_x_2232) ;  /* 0x0000000000100947 */ /* 0x004fea0003800000 */
[----:B-----5:R-:W-:Y:S01]  /*13270*/  IMAD R6, R6, 0x8, R3 ;  /* 0x0000000806067824 */ /* 0x020fe200078e0203 */
[----:B------:R-:W-:-:S04]  /*13280*/  SHF.L.U32 R7, R7, 0x1f, RZ ;  /* 0x0000001f07077819 */ /* 0x000fc800000006ff */
[----:B------:R-:W2:Y:S02]  /*13290*/  SYNCS.PHASECHK.TRANS64.TRYWAIT P0, [R6+URZ], R7 ;  /* 0x00000007060075a7 */ /* 0x000ea4000800017f */
[----:B--2---:R-:W-:Y:S05]  /*132a0*/  @!P0 BRA `(.L_x_2233) ;  /* 0x0000013800148947 */ /* 0x004fea0003800000 */
.L_x_2232:
[----:B------:R-:W-:Y:S05]  /*132b0*/  BSYNC B0 ;  /* 0x0000000000007941 */ /* 0x000fea0003800000 */
.L_x_2231:
[----:B--2--5:R-:W2:Y:S04]  /*132c0*/  LDL R7, [R1+0x1f0] ;  /* 0x0001f00001077983 */ /* 0x024ea80000100800 */
[----:B-1----:R-:W2:Y:S01]  /*132d0*/  LDL.64 R2, [R1+0x80] ;  /* 0x0000800001027983 */ /* 0x002ea20000100a00 */
[----:B------:R-:W-:Y:S05]  /*132e0*/  WARPSYNC.ALL ;  /* 0x0000000000007948 */ /* 0x000fea0003800000 */
[----:B------:R-:W3:Y:S04]  /*132f0*/  LDL.64 R14, [R1+0x78] ;  /* 0x00007800010e7983 */ /* 0x000ee80000100a00 */
[----:B0-----:R-:W4:Y:S04]  /*13300*/  LDL.64 R4, [R1+0x78] ;  /* 0x0000780001047983 */ /* 0x001f280000100a00 */
[----:B------:R-:W4:Y:S01]  /*13310*/  LDL.64 R8, [R1+0x78] ;  /* 0x0000780001087983 */ /* 0x000f220000100a00 */
[----:B--2---:R-:W-:Y:S01]  /*13320*/  IMAD R2, R7, 0x300, R2 ;  /* 0x0000030007027824 */ /* 0x004fe200078e0202 */
[----:B------:R-:W-:-:S02]  /*13330*/  R2UR UR7, R3 ;  /* 0x00000000030772ca */ /* 0x000fc400000e0000 */
[----:B------:R-:W2:Y:S01]  /*13340*/  LDL.64 R12, [R1+0x78] ;  /* 0x00007800010c7983 */ /* 0x000ea20000100a00 */
[----:B------:R-:W-:Y:S01]  /*13350*/  WARPGROUP.ARRIVE ;  /* 0x00000000000079c5 */ /* 0x000fe20000000000 */
[C---:B------:R-:W-:Y:S01]  /*13360*/  R2UR UR6, R2.reuse ;  /* 0x00000000020672ca */ /* 0x040fe200000e0000 */
[----:B------:R-:W-:Y:S01]  /*13370*/  IMAD.MOV.U32 R0, RZ, RZ, 0x1 ;  /* 0x00000001ff007424 */ /* 0x000fe200078e00ff */
[----:B------:R0:W-:Y:S04]  /*13380*/  STL [R1+0x60], RZ ;  /* 0x000060ff01007387 */ /* 0x0001e80000100800 */
[----:B------:R0:W-:Y:S04]  /*13390*/  STL [R1+0x60], R0 ;  /* 0x0000600001007387 */ /* 0x0001e80000100800 */
[----:B------:R0:W-:Y:S04]  /*133a0*/  STL [R1+0x60], R0 ;  /* 0x0000600001007387 */ /* 0x0001e80000100800 */
[----:B------:R0:W-:Y:S04]  /*133b0*/  STL [R1+0x60], R0 ;  /* 0x0000600001007387 */ /* 0x0001e80000100800 */
[----:B------:R0:W-:Y:S01]  /*133c0*/  STL [R1+0x60], R0 ;  /* 0x0000600001007387 */ /* 0x0001e20000100800 */
[----:B------:R-:W-:-:S02]  /*133d0*/  VIADD R6, R2, 0x2 ;  /* 0x0000000202067836 */ /* 0x000fc40000000000 */
[----:B------:R-:W-:Y:S01]  /*133e0*/  IMAD.MOV.U32 R7, RZ, RZ, R3 ;  /* 0x000000ffff077224 */ /* 0x000fe200078e0003 */
[----:B---3--:R-:W-:Y:S02]  /*133f0*/  R2UR UR4, R14 ;  /* 0x000000000e0472ca */ /* 0x008fe400000e0000 */
[----:B------:R-:W-:Y:S01]  /*13400*/  R2UR UR5, R15 ;  /* 0x000000000f0572ca */ /* 0x000fe200000e0000 */
[----:B----4-:R-:W-:Y:S01]  /*13410*/  VIADD R4, R4, 0x2 ;  /* 0x0000000204047836 */ /* 0x010fe20000000000 */
[----:B------:R0:W5:Y:S11]  /*13420*/  LDL.64 R14, [R1+0x1f0] ;  /* 0x0001f000010e7983 */ /* 0x0001760000100a00 */
[----:B------:R-:W-:Y:S01]  /*13430*/  HGMMA.64x96x16.F32 R24, gdesc[UR4], RZ, !UPT, gsb0 ;  /* 0x01600000041879f0 */ /* 0x000fe2000c0008ff */
[----:B------:R-:W-:-:S02]  /*13440*/  R2UR UR6, R6 ;  /* 0x00000000060672ca */ /* 0x000fc400000e0000 */
[----:B------:R-:W-:Y:S02]  /*13450*/  R2UR UR7, R7 ;  /* 0x00000000070772ca */ /* 0x000fe400000e0000 */
[----:B------:R-:W-:Y:S02]  /*13460*/  R2UR UR4, R4 ;  /* 0x00000000040472ca */ /* 0x000fe400000e0000 */
        /* <DEDUP_REMOVED lines=30> */
.L_x_2235:
[----:B------:R-:W-:Y:S05]  /*13650*/  BSYNC B0 ;  /* 0x0000000000007941 */ /* 0x000fea0003800000 */
.L_x_2234:
        /* <DEDUP_REMOVED lines=11> */
.L_x_2237:
[----:B------:R-:W-:Y:S05]  /*13710*/  BSYNC B0 ;  /* 0x0000000000007941 */ /* 0x000fea0003800000 */
.L_x_2236:
[----:B------:R-:W-:Y:S04]  /*13720*/  BSSY B0, `(.L_x_2238) ;  /* 0x0000007000007945 */ /* 0x000fe80003800000 */
[----:B------:R-:W-:Y:S05]  /*13730*/  @P0 BRA `(.L_x_2239) ;  /* 0x0000000000140947 */ /* 0x000fea0003800000 */
[----:B------:R-:W2:Y:S02]  /*13740*/  LD.E.64 R20, desc[UR36][R20.64+0x18] ;  /* 0x0000182414147980 */ /* 0x000ea4000c101b00 */
[----:B--2---:R-:W-:-:S05]  /*13750*/  MOV R3, R20 ;  /* 0x0000001400037202 */ /* 0x004fca0000000f00 */
[----:B------:R-:W-:-:S04]  /*13760*/  IMAD R14, R14, 0x8, R3 ;  /* 0x000000080e0e7824 */ /* 0x000fc800078e0203 */
[----:B------:R-:W0:Y:S02]  /*13770*/  SYNCS.PHASECHK.TRANS64.TRYWAIT P0, [R14+URZ], R15 ;  /* 0x0000000f0e0075a7 */ /* 0x000e24000800017f */
[----:B0-----:R-:W-:Y:S05]  /*13780*/  @!P0 BRA `(.L_x_2240) ;  /* 0x0000013000f08947 */ /* 0x001fea0003800000 */
.L_x_2239:
[----:B------:R-:W-:Y:S05]  /*13790*/  BSYNC B0 ;  /* 0x0000000000007941 */ /* 0x000fea0003800000 */
.L_x_2238:
[----:B------:R-:W2:Y:S04]  /*137a0*/  LDL R7, [R1+0x1f0] ;  /* 0x0001f00001077983 */ /* 0x000ea80000100800 */
[----:B------:R-:W2:Y:S04]  /*137b0*/  LDL.64 R2, [R1+0xf8] ;  /* 0x0000f80001027983 */ /* 0x000ea80000100a00 */
[----:B------:R-:W3:Y:S04]  /*137c0*/  LDL R6, [R1+0x70] ;  /* 0x0000700001067983 */ /* 0x000ee80000100800 */
[----:B------:R-:W4:Y:S04]  /*137d0*/  LDL.64 R4, [R1+0xf0] ;  /* 0x0000f00001047983 */ /* 0x000f280000100a00 */
[----:B------:R-:W4:Y:S04]  /*137e0*/  LDL.64 R8, [R1+0xf0] ;  /* 0x0000f00001087983 */ /* 0x000f280000100a00 */
[----:B------:R-:W4:Y:S04]  /*137f0*/  LDL.64 R12, [R1+0xf0] ;  /* 0x0000f000010c7983 */ /* 0x000f280000100a00 */
[----:B0-----:R-:W4:Y:S01]  /*13800*/  LDL.64 R14, [R1+0xf0] ;  /* 0x0000f000010e7983 */ /* 0x001f220000100a00 */
        /* <DEDUP_REMOVED lines=197> */
.L_x_2242:
[----:B------:R-:W-:Y:S05]  /*14460*/  BSYNC B0 ;  /* 0x0000000000007941 */ /* 0x000fea0003800000 */
.L_x_2241:
[----:B------:R-:W2:Y:S02]  /*14470*/  LDL.64 R2, [R1+0x20] ;  /* 0x0000200001027983 */ /* 0x000ea40000100a00 */
[----:B--2---:R-:W-:-:S05]  /*14480*/  MOV R3, R2 ;  /* 0x0000000200037202 */ /* 0x004fca0000000f00 */
[----:B-----5:R-:W-:-:S05]  /*14490*/  IMAD R6, R6, 0x8, R3 ;  /* 0x0000000806067824 */ /* 0x020fca00078e0203 */
[----:B------:R-:W-:-:S04]  /*144a0*/  PRMT R6, R19, 0x654, R6 ;  /* 0x0000065413067816 */ /* 0x000fc80000000006 */
[----:B------:R0:W-:Y:S01]  /*144b0*/  SYNCS.ARRIVE.TRANS64.RED.A1T0 RZ, [R6+URZ], RZ ;  /* 0x000000ff06ff79a7 */ /* 0x0001e2000810043f */
[----:B------:R-:W2:Y:S04]  /*144c0*/  LDL R4, [R198+0x24] ;  /* 0x00002400c6047983 */ /* 0x000ea80000100800 */
[----:B------:R-:W3:Y:S01]  /*144d0*/  LDL R2, [R198] ;  /* 0x00000000c6027983 */ /* 0x000ee20000100800 */
[----:B------:R-:W-:Y:S02]  /*144e0*/  ULDC UR4, c[0x0][0x20] ;  /* 0x0000080000047ab9 */ /* 0x000fe40000000800 */
[----:B------:R-:W-:Y:S01]  /*144f0*/  VIADD R3, R185, -UR4 ;  /* 0x80000004b9037c36 */ /* 0x000fe20008000000 */
[----:B------:R-:W4:Y:S04]  /*14500*/  LDL R74, [R198+0x18] ;  /* 0x00001800c64a7983 */ /* 0x000f280000100800 */
[----:B------:R-:W4:Y:S04]  /*14510*/  LDL R20, [R198+0x8] ;  /* 0x00000800c6147983 */ /* 0x000f280000100800 */
[----:B------:R-:W4:Y:S04]  /*14520*/  LDL R3, [R3] ;  /* 0x0000000003037983 */ /* 0x000f280000100800 */
        /* <DEDUP_REMOVED lines=8> */
[----:B------:R-:W-:-:S04]  /*145b0*/  LEA.HI R4, R5, R2, RZ, 0x7 ;  /* 0x0000000205047211 */ /* 0x000fc800078f38ff */
[----:B------:R-:W-:-:S05]  /*145c0*/  LOP3.LUT R7, R4, 0xffffff80, RZ, 0xc0, !PT ;  /* 0xffffff8004077812 */ /* 0x000fca00078ec0ff */
[----:B------:R-:W-:-:S05]  /*145d0*/  IMAD.IADD R7, R2, 0x1, -R7 ;  /* 0x0000000102077824 */ /* 0x000fca00078e0a07 */
[----:B0-----:R-:W-:Y:S02]  /*145e0*/  SHF.R.S32.HI R6, RZ, 0x1f, R7 ;  /* 0x0000001fff067819 */ /* 0x001fe40000011407 */
[----:B------:R-:W-:Y:S02]  /*145f0*/  LEA.HI R12, R5, R2, RZ, 0x2 ;  /* 0x00000002050c7211 */ /* 0x000fe400078f10ff */
[----:B------:R-:W-:Y:S02]  /*14600*/  LEA.HI R8, R6, R7, RZ, 0x2 ;  /* 0x0000000706087211 */ /* 0x000fe400078f10ff */
[----:B------:R-:W-:Y:S02]  /*14610*/  LOP3.LUT R13, R12, 0xfffffffc, RZ, 0xc0, !PT ;  /* 0xfffffffc0c0d7812 */ /* 0x000fe400078ec0ff */
[--C-:B------:R-:W-:Y:S02]  /*14620*/  SHF.R.S32.HI R9, RZ, 0x2, R8.reuse ;  /* 0x00000002ff097819 */ /* 0x100fe40000011408 */
[----:B------:R-:W-:-:S02]  /*14630*/  SHF.R.S32.HI R10, RZ, 0x1f, R8 ;  /* 0x0000001fff0a7819 */ /* 0x000fc40000011408 */
[----:B------:R-:W-:Y:S02]  /*14640*/  SHF.R.S32.HI R5, RZ, 0x7, R4 ;  /* 0x00000007ff057819 */ /* 0x000fe40000011404 */
[----:B------:R-:W-:Y:S02]  /*14650*/  LEA.HI R10, R10, R9, RZ, 0x3 ;  /* 0x000000090a0a7211 */ /* 0x000fe400078f18ff */
[----:B------:R-:W-:Y:S01]  /*14660*/  LEA.HI R6, R6, R7, RZ, 0x5 ;  /* 0x0000000706067211 */ /* 0x000fe200078f28ff */
[----:B------:R-:W-:Y:S01]  /*14670*/  IMAD.IADD R13, R2, 0x1, -R13 ;  /* 0x00000001020d7824 */ /* 0x000fe200078e0a0d */
[----:B------:R-:W-:Y:S02]  /*14680*/  LOP3.LUT R10, R10, 0xfffffff8, RZ, 0xc0, !PT ;  /* 0xfffffff80a0a7812 */ /* 0x000fe400078ec0ff */
[----:B------:R-:W-:Y:S02]  /*14690*/  LEA.HI R4, R4, R5, RZ, 0x1 ;  /* 0x0000000504047211 */ /* 0x000fe400078f08ff */
[----:B------:R-:W-:Y:S01]  /*146a0*/  SHF.R.S32.HI R6, RZ, 0x5, R6 ;  /* 0x00000005ff067819 */ /* 0x000fe20000011406 */
[----:B------:R-:W-:Y:S01]  /*146b0*/  IMAD.IADD R10, R9, 0x1, -R10 ;  /* 0x00000001090a7824 */ /* 0x000fe200078e0a0a */
[----:B------:R-:W-:-:S02]  /*146c0*/  LOP3.LUT R4, R4, 0x3fffffe, RZ, 0xc0, !PT ;  /* 0x03fffffe04047812 */ /* 0x000fc400078ec0ff */
[----:B------:R-:W-:Y:S01]  /*146d0*/  LEA.HI R2, R13, R13, RZ, 0x1 ;  /* 0x0000000d0d027211 */ /* 0x000fe200078f08ff */
[----:B----4-:R-:W-:Y:S02]  /*146e0*/  IMAD R3, R3, 0x8, R6 ;  /* 0x0000000803037824 */ /* 0x010fe400078e0206 */
[----:B------:R-:W-:Y:S01]  /*146f0*/  IMAD.IADD R4, R5, 0x1, -R4 ;  /* 0x0000000105047824 */ /* 0x000fe200078e0a04 */
[----:B------:R-:W-:Y:S01]  /*14700*/  LOP3.LUT R2, R2, 0x1ffffffe, RZ, 0xc0, !PT ;  /* 0x1ffffffe02027812 */ /* 0x000fe200078ec0ff */
[----:B------:R-:W-:-:S04]  /*14710*/  IMAD.U32 R3, R3, 0x10, R10 ;  /* 0x0000001003037824 */ /* 0x000fc800078e000a */
[----:B------:R-:W-:Y:S02]  /*14720*/  IMAD.IADD R2, R13, 0x1, -R2 ;  /* 0x000000010d027824 */ /* 0x000fe400078e0a02 */
[----:B------:R-:W-:-:S04]  /*14730*/  IMAD R3, R4, 0x40, R3 ;  /* 0x0000004004037824 */ /* 0x000fc800078e0203 */
[----:B------:R-:W-:Y:S01]  /*14740*/  IMAD R2, R2, 0x8, R3 ;  /* 0x0000000802027824 */ /* 0x000fe200078e0203 */
[----:B------:R-:W-:Y:S01]  /*14750*/  LOP3.LUT R8, R8, 0x7ffffffc, RZ, 0xc0, !PT ;  /* 0x7ffffffc08087812 */ /* 0x000fe200078ec0ff */
[----:B------:R-:W-:Y:S01]  /*14760*/  IMAD.MOV.U32 R4, RZ, RZ, -0x60 ;  /* 0xffffffa0ff047424 */ /* 0x000fe200078e00ff */
[----:B------:R-:W-:-:S03]  /*14770*/  ISETP.GE.AND P1, PT, R74, 0x1, PT ;  /* 0x000000014a00780c */ /* 0x000fc60003f26270 */
[----:B------:R-:W-:Y:S02]  /*14780*/  IMAD.IADD R8, R7, 0x1, -R8 ;  /* 0x0000000107087824 */ /* 0x000fe400078e0a08 */
[----:B------:R-:W-:-:S04]  /*14790*/  IMAD R3, R11, R4, 0x1 ;  /* 0x000000010b037424 */ /* 0x000fc800078e0204 */
[----:B------:R-:W-:Y:S01]  /*147a0*/  IMAD R3, R8, -0x2, R3 ;  /* 0xfffffffe08037824 */ /* 0x000fe200078e0203 */
[----:B------:R-:W-:-:S04]  /*147b0*/  LOP3.LUT R21, RZ, R21, RZ, 0x33, !PT ;  /* 0x00000015ff157212 */ /* 0x000fc800078e33ff */
[----:B------:R-:W-:Y:S01]  /*147c0*/  IADD3 R4, -R75, R3, R20 ;  /* 0x000000034b047210 */ /* 0x000fe20007ffe114 */
[----:B------:R-:W-:Y:S01]  /*147d0*/  BSSY B0, `(.L_x_2243) ;  /* 0x0000024000007945 */ /* 0x000fe20003800000 */
[----:B------:R-:W-:-:S03]  /*147e0*/  VIADD R12, R3, 0xffffffff ;  /* 0xffffffff030c7836 */ /* 0x000fc60000000000 */
[C---:B------:R-:W-:Y:S02]  /*147f0*/  IMAD.IADD R7, R4.reuse, 0x1, R19 ;  /* 0x0000000104077824 */ /* 0x040fe400078e0213 */
[----:B------:R-:W-:Y:S02]  /*14800*/  IMAD.IADD R10, R4, 0x1, R21 ;  /* 0x00000001040a7824 */ /* 0x000fe400078e0215 */
[----:B------:R-:W-:Y:S02]  /*14810*/  IMAD R72, R11, -0x60, R72 ;  /* 0xffffffa00b487824 */ /* 0x000fe400078e0248 */
[----:B--2---:R-:W-:-:S05]  /*14820*/  @P0 IMAD.HI.U32 R15, R2, R15, RZ ;  /* 0x0000000f020f0227 */ /* 0x004fca00078e00ff */
[----:B------:R-:W-:-:S05]  /*14830*/  @P0 SHF.R.U32.HI R2, RZ, R14, R15 ;  /* 0x0000000eff020219 */ /* 0x000fca000001160f */
[----:B------:R-:W0:Y:S02]  /*14840*/  SHFL.IDX PT, R5, R2, RZ, 0x1c1f ;  /* 0x001c1fff02057589 */ /* 0x000e2400000e0000 */
[--C-:B0-----:R-:W-:Y:S02]  /*14850*/  IMAD.IADD R3, R7, 0x1, R5.reuse ;  /* 0x0000000107037824 */ /* 0x101fe400078e0205 */
        /* <DEDUP_REMOVED lines=14> */
.L_x_2248:
[----:B------:R-:W-:Y:S05]  /*14940*/  BSYNC B2 ;  /* 0x0000000000027941 */ /* 0x000fea0003800000 */
.L_x_2247:
[----:B------:R-:W-:Y:S01]  /*14950*/  LOP3.LUT R5, RZ, R5, RZ, 0x33, !PT ;  /* 0x00000005ff057212 */ /* 0x000fe200078e33ff */
[----:B------:R-:W-:Y:S06]  /*14960*/  BRA `(.L_x_2249) ;  /* 0x0000000000187947 */ /* 0x000fec0003800000 */
.L_x_2246:
[----:B------:R-:W-:-:S13]  /*14970*/  ISETP.NE.AND P0, PT, R74, 0x1, PT ;  /* 0x000000014a00780c */ /* 0x000fda0003f05270 */
[----:B------:R-:W-:Y:S05]  /*14980*/  @!P0 BRA `(.L_x_2249) ;  /* 0x0000000000108947 */ /* 0x000fea0003800000 */
[----:B------:R-:W2:Y:S04]  /*14990*/  LDL R6, [R198+0x1c] ;  /* 0x00001c00c6067983 */ /* 0x000ea80000100800 */
[----:B------:R-:W3:Y:S01]  /*149a0*/  LDL R8, [R198+0x20] ;  /* 0x00002000c6087983 */ /* 0x000ee20000100800 */
[----:B--2---:R-:W-:-:S05]  /*149b0*/  IMAD.HI.U32 R5, R5, R6, RZ ;  /* 0x0000000605057227 */ /* 0x004fca00078e00ff */
[----:B---3--:R-:W-:-:S07]  /*149c0*/  SHF.R.U32.HI R5, RZ, R8, R5 ;  /* 0x00000008ff057219 */ /* 0x008fce0000011605 */
.L_x_2249:
[----:B------:R-:W-:Y:S05]  /*149d0*/  BSYNC B1 ;  /* 0x0000000000017941 */ /* 0x000fea0003800000 */
.L_x_2245:
[----:B------:R-:W-:-:S05]  /*149e0*/  IMAD R5, R74, R5, R12 ;  /* 0x000000054a057224 */ /* 0x000fca00078e020c */
[----:B------:R-:W-:Y:S02]  /*149f0*/  VIMNMX R4, R4, R5, !PT ;  /* 0x0000000504047248 */ /* 0x000fe40007fe0100 */
[----:B------:R-:W-:-:S07]  /*14a00*/  VIADDMNMX R3, R5, R74, R3, PT ;  /* 0x0000004a05037246 */ /* 0x000fce0003800103 */
.L_x_2244:
[----:B------:R-:W-:Y:S05]  /*14a10*/  BSYNC B0 ;  /* 0x0000000000007941 */ /* 0x000fea0003800000 */
.L_x_2243:
        /* <DEDUP_REMOVED lines=8> */
[----:B------:R-:W-:Y:S02]  /*14aa0*/  ISETP.LT.OR P3, PT, R3, 0x2, P3 ;  /* 0x000000020300780c */ /* 0x000fe40001f61670 */
[----:B------:R-:W-:Y:S02]  /*14ab0*/  FSEL R21, R28, -INF , !P2 ;  /* 0xff8000001c157808 */ /* 0x000fe40005000000 */
[----:B------:R-:W-:Y:S02]  /*14ac0*/  ISETP.GT.AND P2, PT, R4, 0x10, !P4 ;  /* 0x000000100400780c */ /* 0x000fe40006744270 */
[----:B------:R-:W-:Y:S02]  /*14ad0*/  ISETP.GE.AND P5, PT, R72, 0xa, PT ;  /* 0x0000000a4800780c */ /* 0x000fe40003fa6270 */
[----:B------:R-:W-:Y:S02]  /*14ae0*/  FSEL R73, R25, -INF , !P3 ;  /* 0xff80000019497808 */ /* 0x000fe40005800000 */
[----:B------:R-:W-:-:S02]  /*14af0*/  P2R R25, PR, RZ, 0x10 ;  /* 0x00000010ff197803 */ /* 0x000fc40000000000 */
[----:B------:R-:W-:Y:S01]  /*14b00*/  ISETP.LT.OR P2, PT, R3, 0x11, P2 ;  /* 0x000000110300780c */ /* 0x000fe20001741670 */
[--C-:B0-----:R-:W-:Y:S01]  /*14b10*/  IMAD.IADD R5, R7, 0x1, R2.reuse ;  /* 0x0000000107057824 */ /* 0x101fe200078e0202 */
[----:B------:R-:W-:Y:S01]  /*14b20*/  ISETP.GT.AND P3, PT, R4, 0x9, !P5 ;  /* 0x000000090400780c */ /* 0x000fe20006f64270 */
[----:B------:R-:W-:Y:S01]  /*14b30*/  IMAD.IADD R6, R10, 0x1, R2 ;  /* 0x000000010a067824 */ /* 0x000fe200078e0202 */
        /* <DEDUP_REMOVED lines=10> */
[C---:B------:R-:W-:Y:S02]  /*14be0*/  ISETP.LT.OR P2, PT, R3.reuse, 0x19, P2 ;  /* 0x000000190300780c */ /* 0x040fe40001741670 */
        /* <DEDUP_REMOVED lines=86> */
[----:B------:R-:W-:-:S04]  /*15150*/  ISETP.GT.AND P6, PT, R4, 0x59, !P6 ;  /* 0x000000590400780c */ /* 0x000fc800077c4270 */
[----:B------:R-:W-:-:S04]  /*15160*/  ISETP.LT.OR P6, PT, R3, 0x5a, P6 ;  /* 0x0000005a0300780c */ /* 0x000fc800037c1670 */
        /* <DEDUP_REMOVED lines=15> */
.L_x_2255:
[----:B------:R-:W-:Y:S05]  /*15260*/  BSYNC B2 ;  /* 0x0000000000027941 */ /* 0x000fea0003800000 */
.L_x_2254:
[----:B------:R-:W-:Y:S01]  /*15270*/  LOP3.LUT R75, RZ, R75, RZ, 0x33, !PT ;  /* 0x0000004bff4b7212 */ /* 0x000fe200078e33ff */
[----:B------:R-:W-:Y:S06]  /*15280*/  BRA `(.L_x_2256) ;  /* 0x0000000000187947 */ /* 0x000fec0003800000 */
.L_x_2253:
[----:B------:R-:W-:-:S13]  /*15290*/  ISETP.NE.AND P6, PT, R74, 0x1, PT ;  /* 0x000000014a00780c */ /* 0x000fda0003fc5270 */
[----:B------:R-:W-:Y:S05]  /*152a0*/  @!P6 BRA `(.L_x_2256) ;  /* 0x000000000010e947 */ /* 0x000fea0003800000 */
[----:B------:R-:W2:Y:S04]  /*152b0*/  LDL R2, [R198+0x1c] ;  /* 0x00001c00c6027983 */ /* 0x000ea80000100800 */
[----:B------:R-:W3:Y:S01]  /*152c0*/  LDL R4, [R198+0x20] ;  /* 0x00002000c6047983 */ /* 0x000ee20000100800 */
[----:B--2---:R-:W-:-:S05]  /*152d0*/  IMAD.HI.U32 R75, R75, R2, RZ ;  /* 0x000000024b4b7227 */ /* 0x004fca00078e00ff */
[----:B---3--:R-:W-:-:S07]  /*152e0*/  SHF.R.U32.HI R75, RZ, R4, R75 ;  /* 0x00000004ff4b7219 */ /* 0x008fce000001164b */
.L_x_2256:
[----:B------:R-:W-:Y:S05]  /*152f0*/  BSYNC B1 ;  /* 0x0000000000017941 */ /* 0x000fea0003800000 */
.L_x_2252:
[----:B------:R-:W-:-:S05]  /*15300*/  IMAD R75, R74, R75, R12 ;  /* 0x0000004b4a4b7224 */ /* 0x000fca00078e020c */
[----:B------:R-:W-:Y:S02]  /*15310*/  VIADDMNMX R5, R75, R74, R5, PT ;  /* 0x0000004a4b057246 */ /* 0x000fe40003800105 */
[----:B------:R-:W-:-:S07]  /*15320*/  VIMNMX R6, R6, R75, !PT ;  /* 0x0000004b06067248 */ /* 0x000fce0007fe0100 */
.L_x_2251:
[----:B------:R-:W-:Y:S05]  /*15330*/  BSYNC B0 ;  /* 0x0000000000007941 */ /* 0x000fea0003800000 */
.L_x_2250:
[C---:B------:R-:W-:Y:S02]  /*15340*/  ISETP.GT.AND P0, PT, R6.reuse, 0x1, !P0 ;  /* 0x000000010600780c */ /* 0x040fe40004704270 */
        /* <DEDUP_REMOVED lines=9> */
[----:B------:R-:W-:Y:S02]  /*153e0*/  ISETP.NE.AND P6, PT, R32, RZ, PT ;  /* 0x000000ff2000720c */ /* 0x000fe40003fc5270 */
[----:B------:R-:W-:-:S02]  /*153f0*/  FSEL R31, R31, -INF , !P0 ;  /* 0xff8000001f1f7808 */ /* 0x000fc40004000000 */
[----:B------:R-:W-:-:S04]  /*15400*/  ISETP.NE.AND P0, PT, R25, RZ, PT ;  /* 0x000000ff1900720c */ /* 0x000fc80003f05270 */
[----:B------:R-:W-:-:S04]  /*15410*/  ISETP.GT.AND P0, PT, R6, 0x10, !P0 ;  /* 0x000000100600780c */ /* 0x000fc80004704270 */
[----:B------:R-:W-:-:S04]  /*15420*/  ISETP.LT.OR P0, PT, R5, 0x11, P0 ;  /* 0x000000110500780c */ /* 0x000fc80000701670 */
        /* <DEDUP_REMOVED lines=9> */
[----:B------:R-:W-:-:S04]  /*154c0*/  ISETP.NE.AND P0, PT, R36, RZ, PT ;  /* 0x000000ff2400720c */ /* 0x000fc80003f05270 */
[----:B------:R-:W-:-:S04]  /*154d0*/  ISETP.GT.AND P0, PT, R6, 0x19, !P0 ;  /* 0x000000190600780c */ /* 0x000fc80004704270 */
        /* <DEDUP_REMOVED lines=38> */
[----:B------:R-:W-:Y:S02]  /*15740*/  ISETP.GT.AND P0, PT, R6, RZ, !P6 ;  /* 0x000000ff0600720c */ /* 0x000fe40007704270 */
[----:B------:R-:W-:Y:S02]  /*15750*/  ISETP.NE.AND P6, PT, R24, RZ, PT ;  /* 0x000000ff1800720c */ /* 0x000fe40003fc5270 */
[----:B------:R-:W2:Y:S01]  /*15760*/  LDL.64 R24, [R1+0x1c0] ;  /* 0x0001c00001187983 */ /* 0x000ea20000100a00 */
[----:B------:R-:W-:-:S04]  /*15770*/  ISETP.LT.OR P0, PT, R5, 0x1, P0 ;  /* 0x000000010500780c */ /* 0x000fc80000701670 */
[----:B------:R-:W-:Y:S02]  /*15780*/  FSEL R8, R26, -INF , !P0 ;  /* 0xff8000001a087808 */ /* 0x000fe40004000000 */
[----:B------:R-:W-:Y:S01]  /*15790*/  ISETP.NE.AND P0, PT, R83, RZ, PT ;  /* 0x000000ff5300720c */ /* 0x000fe20003f05270 */
[----:B--2---:R-:W2:Y:S03]  /*157a0*/  LD.E.64 R2, desc[UR36][R24.64] ;  /* 0x0000002418027980 */ /* 0x004ea6000c101b00 */
[C---:B------:R-:W-:Y:S02]  /*157b0*/  ISETP.GT.AND P0, PT, R6.reuse, 0x41, !P0 ;  /* 0x000000410600780c */ /* 0x040fe40004704270 */
[----:B------:R-:W-:Y:S01]  /*157c0*/  ISETP.GT.AND P1, PT, R6, 0x48, !P1 ;  /* 0x000000480600780c */ /* 0x000fe20004f24270 */
[----:B------:R-:W3:Y:S01]  /*157d0*/  LD.E R26, desc[UR36][R24.64+0x20] ;  /* 0x00002024181a7980 */ /* 0x000ee2000c101900 */
[----:B------:R-:W-:-:S02]  /*157e0*/  ISETP.LT.OR P0, PT, R5, 0x42, P0 ;  /* 0x000000420500780c */ /* 0x000fc40000701670 */
[C---:B------:R-:W-:Y:S02]  /*157f0*/  ISETP.GT.AND P2, PT, R6.reuse, 0x49, !P2 ;  /* 0x000000490600780c */ /* 0x040fe40005744270 */
[----:B------:R-:W-:Y:S02]  /*15800*/  ISETP.LT.OR P1, PT, R5, 0x49, P1 ;  /* 0x000000490500780c */ /* 0x000fe40000f21670 */
[----:B------:R-:W-:Y:S02]  /*15810*/  FSEL R59, R59, -INF , !P0 ;  /* 0xff8000003b3b7808 */ /* 0x000fe40004000000 */
[----:B------:R-:W-:Y:S02]  /*15820*/  ISETP.GT.AND P3, PT, R6, 0x50, !P3 ;  /* 0x000000500600780c */ /* 0x000fe40005f64270 */
[----:B------:R-:W-:Y:S02]  /*15830*/  ISETP.LT.OR P2, PT, R5, 0x4a, P2 ;  /* 0x0000004a0500780c */ /* 0x000fe40001741670 */
[----:B------:R-:W-:-:S02]  /*15840*/  FSEL R62, R62, -INF , !P1 ;  /* 0xff8000003e3e7808 */ /* 0x000fc40004800000 */
[C---:B------:R-:W-:Y:S02]  /*15850*/  ISETP.GT.AND P4, PT, R6.reuse, 0x51, !P4 ;  /* 0x000000510600780c */ /* 0x040fe40006784270 */
[----:B------:R-:W-:Y:S02]  /*15860*/  ISETP.LT.OR P3, PT, R5, 0x51, P3 ;  /* 0x000000510500780c */ /* 0x000fe40001f61670 */
[----:B------:R-:W-:Y:S02]  /*15870*/  FSEL R63, R63, -INF , !P2 ;  /* 0xff8000003f3f7808 */ /* 0x000fe40005000000 */
[----:B------:R-:W-:Y:S02]  /*15880*/  ISETP.GT.AND P5, PT, R6, 0x58, !P5 ;  /* 0x000000580600780c */ /* 0x000fe40006fa4270 */
[----:B------:R-:W-:Y:S02]  /*15890*/  ISETP.LT.OR P4, PT, R5, 0x52, P4 ;  /* 0x000000520500780c */ /* 0x000fe40002781670 */
[----:B------:R-:W-:-:S02]  /*158a0*/  FSEL R66, R66, -INF , !P3 ;  /* 0xff80000042427808 */ /* 0x000fc40005800000 */
[----:B------:R-:W-:Y:S02]  /*158b0*/  ISETP.GT.AND P0, PT, R6, 0x59, !P6 ;  /* 0x000000590600780c */ /* 0x000fe40007704270 */
[----:B------:R-:W-:Y:S02]  /*158c0*/  ISETP.LT.OR P5, PT, R5, 0x59, P5 ;  /* 0x000000590500780c */ /* 0x000fe40002fa1670 */
[----:B------:R-:W-:Y:S02]  /*158d0*/  FSEL R67, R67, -INF , !P4 ;  /* 0xff80000043437808 */ /* 0x000fe40006000000 */
[----:B------:R-:W-:Y:S02]  /*158e0*/  ISETP.LT.OR P0, PT, R5, 0x5a, P0 ;  /* 0x0000005a0500780c */ /* 0x000fe40000701670 */
[----:B------:R-:W-:Y:S02]  /*158f0*/  FSEL R70, R70, -INF , !P5 ;  /* 0xff80000046467808 */ /* 0x000fe40006800000 */
[----:B------:R-:W-:-:S02]  /*15900*/  FSEL R71, R71, -INF , !P0 ;  /* 0xff80000047477808 */ /* 0x000fc40004000000 */
[----:B--2---:R-:W-:-:S04]  /*15910*/  FMNMX.FTZ R4, R189, R2, !PT ;  /* 0x00000002bd047209 */ /* 0x004fc80007810000 */
        /* <DEDUP_REMOVED lines=33> */
[----:B------:R-:W-:-:S04]  /*15b30*/  FMNMX.FTZ R10, R46, R7, !PT ;  /* 0x000000072e0a7209 */ /* 0x000fc80007810000 */
[----:B------:R-:W-:-:S04]  /*15b40*/  FMNMX.FTZ R7, R47, R10, !PT ;  /* 0x0000000a2f077209 */ /* 0x000fc80007810000 */
[----:B------:R-:W-:-:S04]  /*15b50*/  FMNMX.FTZ R10, R50, R7, !PT ;  /* 0x00000007320a7209 */ /* 0x000fc80007810000 */
[----:B------:R-:W-:Y:S01]  /*15b60*/  FMNMX.FTZ R7, R51, R10, !PT ;  /* 0x0000000a33077209 */ /* 0x000fe20007810000 */
[----:B------:R-:W0:Y:S03]  /*15b70*/  SHFL.BFLY PT, R75, R4, 0x2, 0x1f ;  /* 0x0c401f00044b7f89 */ /* 0x000e2600000e0000 */
[----:B------:R-:W-:-:S04]  /*15b80*/  FMNMX.FTZ R10, R54, R7, !PT ;  /* 0x00000007360a7209 */ /* 0x000fc80007810000 */
[----:B------:R-:W-:-:S04]  /*15b90*/  FMNMX.FTZ R7, R55, R10, !PT ;  /* 0x0000000a37077209 */ /* 0x000fc80007810000 */
[----:B------:R-:W-:-:S04]  /*15ba0*/  FMNMX.FTZ R10, R58, R7, !PT ;  /* 0x000000073a0a7209 */ /* 0x000fc80007810000 */
[----:B------:R-:W-:-:S04]  /*15bb0*/  FMNMX.FTZ R7, R59, R10, !PT ;  /* 0x0000000a3b077209 */ /* 0x000fc80007810000 */
[----:B------:R-:W-:-:S04]  /*15bc0*/  FMNMX.FTZ R10, R62, R7, !PT ;  /* 0x000000073e0a7209 */ /* 0x000fc80007810000 */
[----:B------:R-:W-:Y:S02]  /*15bd0*/  FMNMX.FTZ R7, R63, R10, !PT ;  /* 0x0000000a3f077209 */ /* 0x000fe40007810000 */
[----:B0-----:R-:W-:Y:S02]  /*15be0*/  FMNMX.FTZ R75, R4, R75, !PT ;  /* 0x0000004b044b7209 */ /* 0x001fe40007810000 */
[----:B------:R-:W-:-:S04]  /*15bf0*/  FMNMX.FTZ R6, R66, R7, !PT ;  /* 0x0000000742067209 */ /* 0x000fc80007810000 */
[----:B------:R-:W-:Y:S01]  /*15c00*/  FMNMX.FTZ R5, R67, R6, !PT ;  /* 0x0000000643057209 */ /* 0x000fe20007810000 */
[----:B------:R-:W0:Y:S03]  /*15c10*/  SHFL.BFLY PT, R12, R75, 0x1, 0x1f ;  /* 0x0c201f004b0c7f89 */ /* 0x000e2600000e0000 */
[----:B------:R-:W-:-:S04]  /*15c20*/  FMNMX.FTZ R6, R70, R5, !PT ;  /* 0x0000000546067209 */ /* 0x000fc80007810000 */
[----:B------:R-:W-:Y:S02]  /*15c30*/  FMNMX.FTZ R5, R71, R6, !PT ;  /* 0x0000000647057209 */ /* 0x000fe40007810000 */
[----:B------:R-:W2:Y:S04]  /*15c40*/  LD.E.64 R6, desc[UR36][R24.64+0x10] ;  /* 0x0000102418067980 */ /* 0x000ea8000c101b00 */
[----:B------:R-:W-:Y:S04]  /*15c50*/  ST.E.64 desc[UR36][R24.64], R4 ;  /* 0x0000000418007985 */ /* 0x000fe8000c101b24 */
[----:B------:R-:W4:Y:S01]  /*15c60*/  LD.E R77, desc[UR36][R24.64+0x4] ;  /* 0x00000424184d7980 */ /* 0x000f22000c101900 */
[----:B0-----:R-:W-:-:S05]  /*15c70*/  FMNMX.FTZ R75, R75, R12, !PT ;  /* 0x0000000c4b4b7209 */ /* 0x001fca0007810000 */
[----:B------:R-:W-:Y:S04]  /*15c80*/  ST.E desc[UR36][R24.64], R75 ;  /* 0x0000004b18007985 */ /* 0x000fe8000c101924 */
[----:B------:R-:W3:Y:S04]  /*15c90*/  LD.E R79, desc[UR36][R24.64] ;  /* 0x00000024184f7980 */ /* 0x000ee8000c101900 */
[----:B----4-:R-:W0:Y:S01]  /*15ca0*/  SHFL.BFLY PT, R4, R77, 0x2, 0x1f ;  /* 0x0c401f004d047f89 */ /* 0x010e2200000e0000 */
[----:B---3--:R-:W-:Y:S01]  /*15cb0*/  FMUL.FTZ R10, R26, R79 ;  /* 0x0000004f1a0a7220 */ /* 0x008fe20000410000 */
[----:B------:R-:W-:-:S04]  /*15cc0*/  FSETP.NEU.FTZ.AND P0, PT, R79, -INF , PT ;  /* 0xff8000004f00780b */ /* 0x000fc80003f1d000 */
[----:B------:R-:W-:Y:S02]  /*15cd0*/  FSEL R10, R10, RZ, P0 ;  /* 0x000000ff0a0a7208 */ /* 0x000fe40000000000 */
[----:B0-----:R-:W-:-:S03]  /*15ce0*/  FMNMX.FTZ R4, R4, R77, !PT ;  /* 0x0000004d04047209 */ /* 0x001fc60007810000 */
[-CC-:B------:R-:W-:Y:S02]  /*15cf0*/  FFMA.FTZ R175, R9, R26.reuse, -R10.reuse ;  /* 0x0000001a09af7223 */ /* 0x180fe4000001080a */
[----:B------:R-:W0:Y:S01]  /*15d00*/  SHFL.BFLY PT, R9, R4, 0x1, 0x1f ;  /* 0x0c201f0004097f89 */ /* 0x000e2200000e0000 */
[-CC-:B------:R-:W-:Y:S01]  /*15d10*/  FFMA.FTZ R5, R29, R26.reuse, -R10.reuse ;  /* 0x0000001a1d057223 */ /* 0x180fe2000001080a */
[-C--:B------:R-:W-:Y:S01]  /*15d20*/  FFMA.FTZ R182, R33, R26.reuse, -R10 ;  /* 0x0000001a21b67223 */ /* 0x080fe2000001080a */
[----:B0-----:R-:W-:Y:S02]  /*15d30*/  FMNMX.FTZ R29, R4, R9, !PT ;  /* 0x00000009041d7209 */ /* 0x001fe40007810000 */
[----:B------:R-:W-:Y:S02]  /*15d40*/  FSEL R9, R79, RZ, P0 ;  /* 0x000000ff4f097208 */ /* 0x000fe40000000000 */
[C---:B------:R-:W-:Y:S01]  /*15d50*/  FSETP.NEU.FTZ.AND P0, PT, R29.reuse, -INF , PT ;  /* 0xff8000001d00780b */ /* 0x040fe20003f1d000 */
[----:B------:R-:W-:-:S05]  /*15d60*/  FMUL.FTZ R4, R29, R26 ;  /* 0x0000001a1d047220 */ /* 0x000fca0000410000 */
[----:B------:R-:W-:-:S05]  /*15d70*/  FSEL R33, R4, RZ, P0 ;  /* 0x000000ff04217208 */ /* 0x000fca0000000000 */
[-C--:B------:R-:W-:Y:S01]  /*15d80*/  FFMA.FTZ R184, R8, R26.reuse, -R33 ;  /* 0x0000001a08b87223 */ /* 0x080fe20000010821 */
[----:B------:R-:W-:Y:S01]  /*15d90*/  FSEL R8, R29, RZ, P0 ;  /* 0x000000ff1d087208 */ /* 0x000fe20000000000 */
[----:B------:R-:W-:Y:S01]  /*15da0*/  FADD.FTZ R9, R2, -R9 ;  /* 0x8000000902097221 */ /* 0x000fe20000010000 */
[----:B------:R-:W-:-:S03]  /*15db0*/  FFMA.FTZ R189, R189, R26, -R10 ;  /* 0x0000001abdbd7223 */ /* 0x000fc6000001080a */
[----:B------:R-:W-:Y:S01]  /*15dc0*/  FADD.FTZ R3, R3, -R8 ;  /* 0x8000000803037221 */ /* 0x000fe20000010000 */
[----:B------:R-:W-:-:S03]  /*15dd0*/  FMUL.FTZ R2, R9, R26 ;  /* 0x0000001a09027220 */ /* 0x000fc60000410000 */
[----:B------:R-:W-:Y:S01]  /*15de0*/  FMUL.FTZ R3, R26, R3 ;  /* 0x000000031a037220 */ /* 0x000fe20000410000 */
[-CC-:B------:R-:W-:Y:S01]  /*15df0*/  FFMA.FTZ R152, R73, R26.reuse, -R10.reuse ;  /* 0x0000001a49987223 */ /* 0x180fe2000001080a */
[-CC-:B------:R-:W-:Y:S01]  /*15e00*/  FFMA.FTZ R153, R27, R26.reuse, -R33.reuse ;  /* 0x0000001a1b997223 */ /* 0x180fe20000010821 */
[----:B------:R-:W-:Y:S01]  /*15e10*/  MUFU.EX2 R189, R189 ;  /* 0x000000bd00bd7308 */ /* 0x000fe20000000800 */
[-C--:B------:R-:W-:Y:S01]  /*15e20*/  FFMA.FTZ R154, R21, R26.reuse, -R10 ;  /* 0x0000001a159a7223 */ /* 0x080fe2000001080a */
[----:B------:R-:W-:-:S06]  /*15e30*/  FFMA.FTZ R155, R30, R26, -R33 ;  /* 0x0000001a1e9b7223 */ /* 0x000fcc0000010821 */
[----:B------:R-:W2:Y:S01]  /*15e40*/  MUFU.EX2 R2, R2 ;  /* 0x0000000200027308 */ /* 0x000ea20000000800 */
[----:B------:R-:W-:-:S07]  /*15e50*/  FFMA.FTZ R4, R31, R26, -R33 ;  /* 0x0000001a1f047223 */ /* 0x000fce0000010821 */
[----:B------:R-:W-:Y:S08]  /*15e60*/  MUFU.EX2 R184, R184 ;  /* 0x000000b800b87308 */ /* 0x000ff00000000800 */
[----:B------:R-:W0:Y:S01]  /*15e70*/  MUFU.EX2 R3, R3 ;  /* 0x0000000300037308 */ /* 0x000e220000000800 */
[----:B------:R-:W-:-:S07]  /*15e80*/  FFMA.FTZ R187, R19, R26, -R10 ;  /* 0x0000001a13bb7223 */ /* 0x000fce000001080a */
[----:B------:R-:W1:Y:S01]  /*15e90*/  MUFU.EX2 R152, R152 ;  /* 0x0000009800987308 */ /* 0x000e620000000800 */
[----:B------:R-:W-:-:S07]  /*15ea0*/  FFMA.FTZ R178, R34, R26, -R33 ;  /* 0x0000001a22b27223 */ /* 0x000fce0000010821 */
[----:B------:R-:W3:Y:S01]  /*15eb0*/  MUFU.EX2 R153, R153 ;  /* 0x0000009900997308 */ /* 0x000ee20000000800 */
[----:B------:R-:W-:-:S07]  /*15ec0*/  FFMA.FTZ R181, R35, R26, -R33 ;  /* 0x0000001a23b57223 */ /* 0x000fce0000010821 */
[----:B------:R-:W4:Y:S08]  /*15ed0*/  MUFU.EX2 R154, R154 ;  /* 0x0000009a009a7308 */ /* 0x000f300000000800 */
[----:B------:R-:W4:Y:S01]  /*15ee0*/  MUFU.EX2 R155, R155 ;  /* 0x0000009b009b7308 */ /* 0x000f220000000800 */
[----:B--2---:R-:W-:Y:S01]  /*15ef0*/  FFMA.FTZ R9, R2, R6, R189 ;  /* 0x0000000602097223 */ /* 0x004fe200000100bd */
[----:B------:R-:W-:-:S06]  /*15f00*/  FFMA.FTZ R183, R15, R26, -R10 ;  /* 0x0000001a0fb77223 */ /* 0x000fcc000001080a */
[----:B------:R-:W2:Y:S01]  /*15f10*/  MUFU.EX2 R5, R5 ;  /* 0x0000000500057308 */ /* 0x000ea20000000800 */
[----:B0-----:R-:W-:Y:S01]  /*15f20*/  FFMA.FTZ R6, R3, R7, R184 ;  /* 0x0000000703067223 */ /* 0x001fe200000100b8 */
[----:B------:R-:W-:-:S06]  /*15f30*/  FFMA.FTZ R176, R38, R26, -R33 ;  /* 0x0000001a26b07223 */ /* 0x000fcc0000010821 */
[----:B------:R-:W0:Y:S01]  /*15f40*/  MUFU.EX2 R4, R4 ;  /* 0x0000000400047308 */ /* 0x000e220000000800 */
[----:B-1----:R-:W-:Y:S01]  /*15f50*/  FADD.FTZ R9, R152, R9 ;  /* 0x0000000998097221 */ /* 0x002fe20000010000 */
[----:B------:R-:W-:-:S06]  /*15f60*/  FFMA.FTZ R180, R37, R26, -R10 ;  /* 0x0000001a25b47223 */ /* 0x000fcc000001080a */
[----:B------:R-:W1:Y:S01]  /*15f70*/  MUFU.EX2 R187, R187 ;  /* 0x000000bb00bb7308 */ /* 0x000e620000000800 */
[----:B---3--:R-:W-:Y:S01]  /*15f80*/  FADD.FTZ R6, R153, R6 ;  /* 0x0000000699067221 */ /* 0x008fe20000010000 */
[----:B------:R-:W-:-:S06]  /*15f90*/  FFMA.FTZ R179, R39, R26, -R33 ;  /* 0x0000001a27b37223 */ /* 0x000fcc0000010821 */
[----:B------:R-:W3:Y:S01]  /*15fa0*/  MUFU.EX2 R178, R178 ;  /* 0x000000b200b27308 */ /* 0x000ee20000000800 */
[----:B----4-:R-:W-:Y:S01]  /*15fb0*/  FADD.FTZ R8, R154, R9 ;  /* 0x000000099a087221 */ /* 0x010fe20000010000 */
[----:B------:R-:W-:-:S06]  /*15fc0*/  FFMA.FTZ R174, R13, R26, -R10 ;  /* 0x0000001a0dae7223 */ /* 0x000fcc000001080a */
[----:B------:R-:W4:Y:S01]  /*15fd0*/  MUFU.EX2 R182, R182 ;  /* 0x000000b600b67308 */ /* 0x000f220000000800 */
[----:B------:R-:W-:Y:S01]  /*15fe0*/  FADD.FTZ R7, R155, R6 ;  /* 0x000000069b077221 */ /* 0x000fe20000010000 */
[----:B------:R-:W-:-:S06]  /*15ff0*/  FFMA.FTZ R170, R42, R26, -R33 ;  /* 0x0000001a2aaa7223 */ /* 0x000fcc0000010821 */
[----:B------:R-:W4:Y:S01]  /*16000*/  MUFU.EX2 R181, R181 ;  /* 0x000000b500b57308 */ /* 0x000f220000000800 */
[----:B--2---:R-:W-:Y:S01]  /*16010*/  FADD.FTZ R8, R5, R8 ;  /* 0x0000000805087221 */ /* 0x004fe20000010000 */
[----:B------:R-:W-:-:S06]  /*16020*/  FFMA.FTZ R177, R41, R26, -R10 ;  /* 0x0000001a29b17223 */ /* 0x000fcc000001080a */
[----:B------:R-:W2:Y:S01]  /*16030*/  MUFU.EX2 R183, R183 ;  /* 0x000000b700b77308 */ /* 0x000ea20000000800 */
[----:B0-----:R-:W-:Y:S01]  /*16040*/  FADD.FTZ R7, R4, R7 ;  /* 0x0000000704077221 */ /* 0x001fe20000010000 */
[----:B------:R-:W-:-:S06]  /*16050*/  FFMA.FTZ R173, R43, R26, -R33 ;  /* 0x0000001a2bad7223 */ /* 0x000fcc0000010821 */
[----:B------:R-:W0:Y:S01]  /*16060*/  MUFU.EX2 R176, R176 ;  /* 0x000000b000b07308 */ /* 0x000e220000000800 */
[----:B-1----:R-:W-:Y:S01]  /*16070*/  FADD.FTZ R9, R187, R8 ;  /* 0x00000008bb097221 */ /* 0x002fe20000010000 */
[----:B---3--:R-:W-:-:S06]  /*16080*/  FADD.FTZ R6, R178, R7 ;  /* 0x00000007b2067221 */ /* 0x008fcc0000010000 */
[----:B------:R-:W1:Y:S01]  /*16090*/  MUFU.EX2 R180, R180 ;  /* 0x000000b400b47308 */ /* 0x000e620000000800 */
[----:B------:R-:W-:-:S07]  /*160a0*/  FFMA.FTZ R168, R46, R26, -R33 ;  /* 0x0000001a2ea87223 */ /* 0x000fce0000010821 */
        /* <DEDUP_REMOVED lines=80> */
[----:B0-----:R-:W-:-:S06]  /*165b0*/  FADD.FTZ R28, R14, R31 ;  /* 0x0000001f0e1c7221 */ /* 0x001fcc0000010000 */
[----:B------:R-:W0:Y:S08]  /*165c0*/  MUFU.EX2 R15, R15 ;  /* 0x0000000f000f7308 */ /* 0x000e300000000800 */
[----:B------:R-:W2:Y:S01]  /*165d0*/  MUFU.EX2 R9, R9 ;  /* 0x0000000900097308 */ /* 0x000ea20000000800 */
[----:B-1----:R-:W-:Y:S01]  /*165e0*/  FADD.FTZ R27, R157, R26 ;  /* 0x0000001a9d1b7221 */ /* 0x002fe20000010000 */
[----:B---3--:R-:W-:-:S06]  /*165f0*/  FADD.FTZ R31, R19, R28 ;  /* 0x0000001c131f7221 */ /* 0x008fcc0000010000 */
[----:B------:R-:W1:Y:S08]  /*16600*/  MUFU.EX2 R13, R13 ;  /* 0x0000000d000d7308 */ /* 0x000e700000000800 */
[----:B------:R-:W3:Y:S01]  /*16610*/  MUFU.EX2 R6, R6 ;  /* 0x0000000600067308 */ /* 0x000ee20000000800 */
[----:B----4-:R-:W-:Y:S01]  /*16620*/  FADD.FTZ R26, R12, R27 ;  /* 0x0000001b0c1a7221 */ /* 0x010fe20000010000 */
[----:B------:R-:W-:-:S06]  /*16630*/  FADD.FTZ R28, R8, R31 ;  /* 0x0000001f081c7221 */ /* 0x000fcc0000010000 */
[----:B------:R-:W4:Y:S08]  /*16640*/  MUFU.EX2 R10, R10 ;  /* 0x0000000a000a7308 */ /* 0x000f300000000800 */
[----:B------:R-:W4:Y:S01]  /*16650*/  MUFU.EX2 R7, R7 ;  /* 0x0000000700077308 */ /* 0x000f220000000800 */
[----:B0-----:R-:W-:Y:S01]  /*16660*/  FADD.FTZ R26, R15, R26 ;  /* 0x0000001a0f1a7221 */ /* 0x001fe20000010000 */
[----:B--2---:R-:W-:-:S03]  /*16670*/  FADD.FTZ R27, R9, R28 ;  /* 0x0000001c091b7221 */ /* 0x004fc60000010000 */
[----:B-1----:R-:W-:Y:S01]  /*16680*/  FADD.FTZ R31, R13, R26 ;  /* 0x0000001a0d1f7221 */ /* 0x002fe20000010000 */
[----:B---3--:R-:W-:-:S03]  /*16690*/  FADD.FTZ R26, R6, R27 ;  /* 0x0000001b061a7221 */ /* 0x008fc60000010000 */
[----:B----4-:R-:W-:Y:S01]  /*166a0*/  FADD.FTZ R30, R10, R31 ;  /* 0x0000001f0a1e7221 */ /* 0x010fe20000010000 */
[----:B------:R0:W-:Y:S01]  /*166b0*/  ST.E desc[UR36][R24.64+0x4], R29 ;  /* 0x0000041d18007985 */ /* 0x0001e2000c101924 */
[----:B------:R-:W-:-:S05]  /*166c0*/  FADD.FTZ R31, R7, R26 ;  /* 0x0000001a071f7221 */ /* 0x000fca0000010000 */
[----:B------:R1:W-:Y:S04]  /*166d0*/  ST.E.64 desc[UR36][R24.64+0x10], R30 ;  /* 0x0000101e18007985 */ /* 0x0003e8000c101b24 */
[----:B------:R-:W2:Y:S04]  /*166e0*/  LD.E R39, desc[UR36][R22.64+0x3a0] ;  /* 0x0003a02416277980 */ /* 0x000ea8000c101900 */
[----:B------:R-:W3:Y:S04]  /*166f0*/  LD.E R43, desc[UR36][R22.64+0x3b0] ;  /* 0x0003b024162b7980 */ /* 0x000ee8000c101900 */
[----:B------:R-:W4:Y:S04]  /*16700*/  LD.E R41, desc[UR36][R22.64+0x3b4] ;  /* 0x0003b42416297980 */ /* 0x000f28000c101900 */
[----:B------:R-:W4:Y:S04]  /*16710*/  LD.E R37, desc[UR36][R22.64+0x3c0] ;  /* 0x0003c02416257980 */ /* 0x000f28000c101900 */
[----:B0-----:R-:W4:Y:S04]  /*16720*/  LD.E R29, desc[UR36][R22.64+0x3c4] ;  /* 0x0003c424161d7980 */ /* 0x001f28000c101900 */
[----:B------:R-:W4:Y:S04]  /*16730*/  LD.E R35, desc[UR36][R22.64+0x3d0] ;  /* 0x0003d02416237980 */ /* 0x000f28000c101900 */
[----:B------:R-:W4:Y:S04]  /*16740*/  LD.E R33, desc[UR36][R22.64+0x3d4] ;  /* 0x0003d42416217980 */ /* 0x000f28000c101900 */
[----:B-1----:R-:W4:Y:S04]  /*16750*/  LD.E R31, desc[UR36][R22.64+0x3e0] ;  /* 0x0003e024161f7980 */ /* 0x002f28000c101900 */
        /* <DEDUP_REMOVED lines=120> */
[C---:B--2---:R-:W-:Y:S01]  /*16ee0*/  FMUL.FTZ R39, R2.reuse, R39 ;  /* 0x0000002702277220 */ /* 0x044fe20000410000 */
[C---:B---3--:R-:W-:Y:S01]  /*16ef0*/  FMUL.FTZ R43, R2.reuse, R43 ;  /* 0x0000002b022b7220 */ /* 0x048fe20000410000 */
[C---:B----4-:R-:W-:Y:S01]  /*16f00*/  FMUL.FTZ R41, R2.reuse, R41 ;  /* 0x0000002902297220 */ /* 0x050fe20000410000 */
[C---:B------:R-:W-:Y:S01]  /*16f10*/  FMUL.FTZ R37, R2.reuse, R37 ;  /* 0x0000002502257220 */ /* 0x040fe20000410000 */
[C---:B------:R-:W-:Y:S01]  /*16f20*/  FMUL.FTZ R29, R2.reuse, R29 ;  /* 0x0000001d021d7220 */ /* 0x040fe20000410000 */
[----:B------:R0:W-:Y:S01]  /*16f30*/  ST.E desc[UR36][R22.64+0x3a0], R39 ;  /* 0x0003a02716007985 */ /* 0x0001e2000c101924 */
[C---:B------:R-:W-:Y:S01]  /*16f40*/  FMUL.FTZ R35, R2.reuse, R35 ;  /* 0x0000002302237220 */ /* 0x040fe20000410000 */
[C---:B------:R-:W-:Y:S01]  /*16f50*/  FMUL.FTZ R33, R2.reuse, R33 ;  /* 0x0000002102217220 */ /* 0x040fe20000410000 */
[C---:B------:R-:W-:Y:S01]  /*16f60*/  FMUL.FTZ R31, R2.reuse, R31 ;  /* 0x0000001f021f7220 */ /* 0x040fe20000410000 */
[----:B------:R1:W-:Y:S04]  /*16f70*/  ST.E desc[UR36][R22.64+0x3b0], R43 ;  /* 0x0003b02b16007985 */ /* 0x0003e8000c101924 */
[----:B------:R2:W-:Y:S01]  /*16f80*/  ST.E desc[UR36][R22.64+0x3b4], R41 ;  /* 0x0003b42916007985 */ /* 0x0005e2000c101924 */
[C---:B0-----:R-:W-:Y:S01]  /*16f90*/  FMUL.FTZ R39, R3.reuse, R148 ;  /* 0x0000009403277220 */ /* 0x041fe20000410000 */
[C---:B-1----:R-:W-:Y:S01]  /*16fa0*/  FMUL.FTZ R43, R3.reuse, R144 ;  /* 0x00000090032b7220 */ /* 0x042fe20000410000 */
[----:B--2---:R-:W-:Y:S01]  /*16fb0*/  FMUL.FTZ R41, R3, R146 ;  /* 0x0000009203297220 */ /* 0x004fe20000410000 */
[----:B------:R0:W-:Y:S01]  /*16fc0*/  ST.E desc[UR36][R22.64+0x3c0], R37 ;  /* 0x0003c02516007985 */ /* 0x0001e2000c101924 */
[C---:B------:R-:W-:Y:S01]  /*16fd0*/  FMUL.FTZ R27, R2.reuse, R27 ;  /* 0x0000001b021b7220 */ /* 0x040fe20000410000 */
[----:B------:R-:W-:-:S02]  /*16fe0*/  FMUL.FTZ R25, R2, R25 ;  /* 0x0000001902197220 */ /* 0x000fc40000410000 */
[----:B------:R1:W-:Y:S04]  /*16ff0*/  ST.E desc[UR36][R22.64+0x3c4], R29 ;  /* 0x0003c41d16007985 */ /* 0x0003e8000c101924 */
[----:B------:R2:W-:Y:S04]  /*17000*/  ST.E desc[UR36][R22.64+0x3d0], R35 ;  /* 0x0003d02316007985 */ /* 0x0005e8000c101924 */
[----:B------:R3:W-:Y:S01]  /*17010*/  ST.E desc[UR36][R22.64+0x3d4], R33 ;  /* 0x0003d42116007985 */ /* 0x0007e2000c101924 */
[----:B0-----:R-:W-:-:S03]  /*17020*/  FMUL.FTZ R37, R3, R136 ;  /* 0x0000008803257220 */ /* 0x001fc60000410000 */
[----:B------:R0:W-:Y:S01]  /*17030*/  ST.E desc[UR36][R22.64+0x3e0], R31 ;  /* 0x0003e01f16007985 */ /* 0x0001e2000c101924 */
[----:B-1----:R-:W-:-:S03]  /*17040*/  FMUL.FTZ R29, R3, R142 ;  /* 0x0000008e031d7220 */ /* 0x002fc60000410000 */
[----:B------:R1:W-:Y:S01]  /*17050*/  ST.E desc[UR36][R22.64+0x208], R39 ;  /* 0x0002082716007985 */ /* 0x0003e2000c101924 */
[----:B--2---:R-:W-:-:S03]  /*17060*/  FMUL.FTZ R35, R3, R138 ;  /* 0x0000008a03237220 */ /* 0x004fc60000410000 */
[----:B------:R2:W-:Y:S01]  /*17070*/  ST.E desc[UR36][R22.64+0x20c], R41 ;  /* 0x00020c2916007985 */ /* 0x0005e2000c101924 */
[----:B---3--:R-:W-:-:S03]  /*17080*/  FMUL.FTZ R33, R3, R140 ;  /* 0x0000008c03217220 */ /* 0x008fc60000410000 */
[----:B------:R3:W-:Y:S01]  /*17090*/  ST.E desc[UR36][R22.64+0x218], R43 ;  /* 0x0002182b16007985 */ /* 0x0007e2000c101924 */
[C---:B0-----:R-:W-:Y:S01]  /*170a0*/  FMUL.FTZ R31, R3.reuse, R134 ;  /* 0x00000086031f7220 */ /* 0x041fe20000410000 */
[C---:B-1----:R-:W-:Y:S01]  /*170b0*/  FMUL.FTZ R39, R3.reuse, R130 ;  /* 0x0000008203277220 */ /* 0x042fe20000410000 */
[C---:B--2---:R-:W-:Y:S01]  /*170c0*/  FMUL.FTZ R41, R3.reuse, R128 ;  /* 0x0000008003297220 */ /* 0x044fe20000410000 */
[C---:B---3--:R-:W-:Y:S01]  /*170d0*/  FMUL.FTZ R43, R3.reuse, R126 ;  /* 0x0000007e032b7220 */ /* 0x048fe20000410000 */
        /* <DEDUP_REMOVED lines=12> */
[----:B0-----:R-:W-:-:S03]  /*171a0*/  FMUL.FTZ R33, R3, R120 ;  /* 0x0000007803217220 */ /* 0x001fc60000410000 */
[----:B------:R0:W-:Y:S01]  /*171b0*/  ST.E desc[UR36][R22.64+0x25c], R41 ;  /* 0x00025c2916007985 */ /* 0x0001e2000c101924 */
[----:B-1----:R-:W-:-:S03]  /*171c0*/  FMUL.FTZ R35, R3, R118 ;  /* 0x0000007603237220 */ /* 0x002fc60000410000 */
[----:B------:R1:W-:Y:S01]  /*171d0*/  ST.E desc[UR36][R22.64+0x268], R43 ;  /* 0x0002682b16007985 */ /* 0x0003e2000c101924 */
[C---:B--2---:R-:W-:Y:S01]  /*171e0*/  FMUL.FTZ R37, R3.reuse, R116 ;  /* 0x0000007403257220 */ /* 0x044fe20000410000 */
[C---:B---3--:R-:W-:Y:S01]  /*171f0*/  FMUL.FTZ R39, R3.reuse, R110 ;  /* 0x0000006e03277220 */ /* 0x048fe20000410000 */
        /* <DEDUP_REMOVED lines=42> */
[----:B------:R0:W-:Y:S01]  /*174a0*/  ST.E desc[UR36][R22.64+0x2e8], R25 ;  /* 0x0002e81916007985 */ /* 0x0001e2000c101924 */
[C---:B------:R-:W-:Y:S01]  /*174b0*/  FMUL.FTZ R47, R2.reuse, R47 ;  /* 0x0000002f022f7220 */ /* 0x040fe20000410000 */
[----:B------:R-:W-:Y:S02]  /*174c0*/  FMUL.FTZ R45, R2, R45 ;  /* 0x0000002d022d7220 */ /* 0x000fe40000410000 */
        /* <DEDUP_REMOVED lines=19> */
[----:B------:R-:W-:Y:S01]  /*17600*/  ST.E desc[UR36][R22.64+0x394], R47 ;  /* 0x0003942f16007985 */ /* 0x000fe2000c101924 */
[C---:B------:R-:W-:Y:S01]  /*17610*/  FMUL.FTZ R151, R2.reuse, R151 ;  /* 0x0000009702977220 */ /* 0x040fe20000410000 */
[C---:B------:R-:W-:Y:S01]  /*17620*/  FMUL.FTZ R197, R3.reuse, R150 ;  /* 0x0000009603c57220 */ /* 0x040fe20000410000 */
[C---:B------:R-:W-:Y:S01]  /*17630*/  FMUL.FTZ R149, R2.reuse, R149 ;  /* 0x0000009502957220 */ /* 0x040fe20000410000 */
[----:B------:R-:W-:Y:S01]  /*17640*/  ST.E desc[UR36][R22.64+0x3a4], R45 ;  /* 0x0003a42d16007985 */ /* 0x000fe2000c101924 */
        /* <DEDUP_REMOVED lines=60> */
[C---:B0-----:R-:W-:Y:S01]  /*17a10*/  FMUL.FTZ R25, R3.reuse, R52 ;  /* 0x0000003403197220 */ /* 0x041fe20000410000 */
[C---:B-1----:R-:W-:Y:S01]  /*17a20*/  FMUL.FTZ R27, R3.reuse, R44 ;  /* 0x0000002c031b7220 */ /* 0x042fe20000410000 */
[C---:B--2---:R-:W-:Y:S01]  /*17a30*/  FMUL.FTZ R29, R3.reuse, R42 ;  /* 0x0000002a031d7220 */ /* 0x044fe20000410000 */
[C---:B---3--:R-:W-:Y:S01]  /*17a40*/  FMUL.FTZ R31, R3.reuse, R34 ;  /* 0x00000022031f7220 */ /* 0x048fe20000410000 */
[C---:B----4-:R-:W-:Y:S01]  /*17a50*/  FMUL.FTZ R33, R3.reuse, R40 ;  /* 0x0000002803217220 */ /* 0x050fe20000410000 */
        /* <DEDUP_REMOVED lines=71> */
[----:B------:R4:W-:Y:S01]  /*17ed0*/  ST.E desc[UR36][R22.64+0x3f8], R47 ;  /* 0x0003f82f16007985 */ /* 0x0009e2000c101924 */
[----:B------:R1:W-:Y:S06]  /*17ee0*/  BAR.SYNC.DEFER_BLOCKING R209, 0x100 ;  /* 0x000400d10000751d */ /* 0x0003ec0000010000 */
[----:B------:R-:W4:Y:S04]  /*17ef0*/  LDL R144, [R1+0x1f0] ;  /* 0x0001f00001907983 */ /* 0x000f280000100800 */
[----:B0-----:R-:W4:Y:S04]  /*17f00*/  LD.E R25, desc[UR36][R22.64+0x200] ;  /* 0x0002002416197980 */ /* 0x001f28000c101900 */
[----:B-1----:R-:W4:Y:S04]  /*17f10*/  LD.E R27, desc[UR36][R22.64+0x204] ;  /* 0x00020424161b7980 */ /* 0x002f28000c101900 */
[----:B--2---:R-:W2:Y:S04]  /*17f20*/  LD.E R29, desc[UR36][R22.64+0x208] ;  /* 0x00020824161d7980 */ /* 0x004ea8000c101900 */
[----:B---3--:R-:W3:Y:S04]  /*17f30*/  LD.E R31, desc[UR36][R22.64+0x20c] ;  /* 0x00020c24161f7980 */ /* 0x008ee8000c101900 */
        /* <DEDUP_REMOVED lines=124> */
[----:B------:R-:W4:Y:S04]  /*18700*/  LD.E.64 R2, desc[UR36][R22.64+0x88] ;  /* 0x0000882416027980 */ /* 0x000f28000c101b00 */
[----:B------:R-:W-:Y:S04]  /*18710*/  ST.E desc[UR36][R22.64+0x200], R25 ;  /* 0x0002001916007985 */ /* 0x000fe8000c101924 */
[----:B------:R-:W-:Y:S04]  /*18720*/  ST.E desc[UR36][R22.64+0x204], R27 ;  /* 0x0002041b16007985 */ /* 0x000fe8000c101924 */
[----:B--2---:R-:W-:Y:S04]  /*18730*/  ST.E desc[UR36][R22.64+0x208], R29 ;  /* 0x0002081d16007985 */ /* 0x004fe8000c101924 */
[----:B---3--:R-:W-:Y:S04]  /*18740*/  ST.E desc[UR36][R22.64+0x20c], R31 ;  /* 0x00020c1f16007985 */ /* 0x008fe8000c101924 */
        /* <DEDUP_REMOVED lines=124> */
[----:B------:R-:W4:Y:S01]  /*18f10*/  LDL R186, [R1+0x68] ;  /* 0x0000680001ba7983 */ /* 0x000f220000100800 */
[----:B------:R-:W-:-:S03]  /*18f20*/  IMAD R2, R144, 0xc00, R2 ;  /* 0x00000c0090027824 */ /* 0x000fc600078e0202 */
[----:B0-----:R-:W4:Y:S04]  /*18f30*/  LD.E R24, desc[UR36][R22.64+0x200] ;  /* 0x0002002416187980 */ /* 0x001f28000c101900 */
[----:B------:R-:W4:Y:S04]  /*18f40*/  LD.E R25, desc[UR36][R22.64+0x204] ;  /* 0x0002042416197980 */ /* 0x000f28000c101900 */
[----:B-1----:R-:W4:Y:S04]  /*18f50*/  LD.E R26, desc[UR36][R22.64+0x208] ;  /* 0x00020824161a7980 */ /* 0x002f28000c101900 */
        /* <DEDUP_REMOVED lines=125> */
[----:B------:R-:W-:-:S02]  /*19730*/  ISETP.NE.U32.AND P0, PT, R186, RZ, PT ;  /* 0x000000ffba00720c */ /* 0x000fc40003f05070 */
[----:B------:R-:W-:Y:S02]  /*19740*/  R2UR UR6, R2 ;  /* 0x00000000020672ca */ /* 0x000fe400000e0000 */
[----:B------:R-:W-:Y:S02]  /*19750*/  R2UR UR7, R3 ;  /* 0x00000000030772ca */ /* 0x000fe400000e0000 */
[----:B------:R-:W-:Y:S02]  /*19760*/  F2FP.F16.F32.PACK_AB R152, R152, R189 ;  /* 0x000000bd9898723e */ /* 0x000fe400000000ff */
[----:B------:R-:W-:Y:S02]  /*19770*/  F2FP.F16.F32.PACK_AB R154, R5, R154 ;  /* 0x0000009a059a723e */ /* 0x000fe400000000ff */
[----:B------:R-:W-:Y:S02]  /*19780*/  F2FP.F16.F32.PACK_AB R153, R153, R184 ;  /* 0x000000b89999723e */ /* 0x000fe400000000ff */
[----:B------:R-:W-:Y:S01]  /*19790*/  F2FP.F16.F32.PACK_AB R155, R4, R155 ;  /* 0x0000009b049b723e */ /* 0x000fe200000000ff */
[----:B------:R-:W-:Y:S01]  /*197a0*/  VOTEU.ANY UP0, P0 ;  /* 0x00000000003f7886 */ /* 0x000fe20000000100 */
[----:B------:R-:W-:-:S02]  /*197b0*/  VIADD R4, R2, 0x80 ;  /* 0x0000008002047836 */ /* 0x000fc40000000000 */
[----:B------:R-:W-:Y:S01]  /*197c0*/  IMAD.MOV.U32 R5, RZ, RZ, R3 ;  /* 0x000000ffff057224 */ /* 0x000fe200078e0003 */
[----:B--2---:R-:W-:-:S06]  /*197d0*/  WARPGROUP.ARRIVE ;  /* 0x00000000000079c5 */ /* 0x004fcc0000000000 */
[----:B------:R-:W-:Y:S01]  /*197e0*/  HGMMA.64x256x16.F32 R24, R152, gdesc[UR4].tnspB, R24, UP0, gsb0 ;  /* 0x43e0000498187df0 */ /* 0x000fe2000b800818 */
[----:B------:R-:W-:Y:S02]  /*197f0*/  R2UR UR6, R4 ;  /* 0x00000000040672ca */ /* 0x000fe400000e0000 */
[----:B------:R-:W-:Y:S01]  /*19800*/  R2UR UR7, R5 ;  /* 0x00000000050772ca */ /* 0x000fe200000e0000 */
        /* <DEDUP_REMOVED lines=140> */
[----:B------:R-:W-:Y:S02]  /*1a0d0*/  VIADD R4, R2, 0x180 ;  /* 0x0000018002047836 */ /* 0x000fe40000000000 */
[----:B------:R-:W-:Y:S01]  /*1a0e0*/  IMAD.MOV.U32 R5, RZ, RZ, R3 ;  /* 0x000000ffff057224 */ /* 0x000fe200078e0003 */
[----:B------:R-:W-:Y:S02]  /*1a0f0*/  WARPGROUP.DEPBAR.LE gsb0, 0x0 ;  /* 0x00008000000079c5 */ /* 0x000fe40000010000 */
[----:B------:R-:W-:-:S02]  /*1a100*/  F2FP.F16.F32.PACK_AB R152, R177, R174 ;  /* 0x000000aeb198723e */ /* 0x000fc400000000ff */
        /* <DEDUP_REMOVED lines=553> */
[----:B------:R0:W-:Y:S04]  /*1c3a0*/  ST.E desc[UR36][R22.64+0x204], R25 ;  /* 0x0002041916007985 */ /* 0x0001e8000c101924 */
        /* <DEDUP_REMOVED lines=126> */
[----:B------:R4:W-:Y:S04]  /*1cb90*/  STL [R1+0x68], R0 ;  /* 0x0000680001007387 */ /* 0x0009e80000100800 */
        /* <DEDUP_REMOVED lines=256> */
[----:B0-----:R-:W2:Y:S04]  /*1dba0*/  LDL.64 R20, [R1+0x190] ;  /* 0x0001900001147983 */ /* 0x001ea80000100a00 */
[----:B------:R1:W5:Y:S04]  /*1dbb0*/  LDL R0, [R1+0x1f0] ;  /* 0x0001f00001007983 */ /* 0x0003680000100800 */
[----:B--2---:R-:W2:Y:S01]  /*1dbc0*/  LD.E R2, desc[UR36][R20.64] ;  /* 0x0000002414027980 */ /* 0x004ea2000c101900 */
[----:B------:R-:W-:Y:S01]  /*1dbd0*/  BSSY B0, `(.L_x_2257) ;  /* 0x0000005000007945 */ /* 0x000fe20003800000 */
[----:B--2---:R-:W-:-:S04]  /*1dbe0*/  LOP3.LUT R2, R2, 0x1, RZ, 0xfc, !PT ;  /* 0x0000000102027812 */ /* 0x004fc800078efcff */
[----:B------:R-:W-:-:S13]  /*1dbf0*/  ISETP.NE.AND P0, PT, R2, 0x3, PT ;  /* 0x000000030200780c */ /* 0x000fda0003f05270 */
[----:B-1----:R-:W-:Y:S05]  /*1dc00*/  @!P0 BRA `(.L_x_2258) ;  /* 0x0000000000048947 */ /* 0x002fea0003800000 */
[----:B------:R-:W-:Y:S01]  /*1dc10*/  BPT.TRAP 0x1 ;  /* 0x000000040000795c */ /* 0x000fe20000300000 */
.L_x_2258:
[----:B------:R-:W-:Y:S05]  /*1dc20*/  BSYNC B0 ;  /* 0x0000000000007941 */ /* 0x000fea0003800000 */
.L_x_2257:
[----:B------:R-:W2:Y:S04]  /*1dc30*/  LD.E.64 R2, desc[UR36][R20.64+0x20] ;  /* 0x0000202414027980 */ /* 0x000ea8000c101b00 */
[----:B------:R-:W3:Y:S01]  /*1dc40*/  LD.E R4, desc[UR36][R20.64+0xc] ;  /* 0x00000c2414047980 */ /* 0x000ee2000c101900 */
[C---:B------:R-:W-:Y:S01]  /*1dc50*/  ISETP.GT.AND P0, PT, R11.reuse, UR40, PT ;  /* 0x000000280b007c0c */ /* 0x040fe2000bf04270 */
[----:B------:R-:W-:Y:S01]  /*1dc60*/  VIADD R11, R11, 0xffffffff ;  /* 0xffffffff0b0b7836 */ /* 0x000fe20000000000 */
[----:B--2---:R-:W-:-:S05]  /*1dc70*/  MOV R3, R2 ;  /* 0x0000000200037202 */ /* 0x004fca0000000f00 */
[----:B-----5:R-:W-:-:S05]  /*1dc80*/  IMAD R3, R0, 0x8, R3 ;  /* 0x0000000800037824 */ /* 0x020fca00078e0203 */
[----:B---3--:R-:W-:-:S04]  /*1dc90*/  PRMT R3, R4, 0x654, R3 ;  /* 0x0000065404037816 */ /* 0x008fc80000000003 */
[----:B------:R1:W-:Y:S01]  /*1dca0*/  SYNCS.ARRIVE.TRANS64.RED.A1T0 RZ, [R3+URZ], RZ ;  /* 0x000000ff03ff79a7 */ /* 0x0003e2000810043f */
[----:B------:R-:W-:Y:S05]  /*1dcb0*/  @P0 BRA `(.L_x_2259) ;  /* 0xffffff5000e80947 */ /* 0x000fea000383ffff */
.L_x_2226:
[----:B------:R-:W-:Y:S05]  /*1dcc0*/  WARPSYNC.ALL ;  /* 0x0000000000007948 */ /* 0x000fea0003800000 */
[----:B------:R-:W0:Y:S04]  /*1dcd0*/  LDL R5, [R1+0x420] ;  /* 0x0004200001057983 */ /* 0x000e280000100800 */
[----:B------:R-:W2:Y:S04]  /*1dce0*/  LDL R6, [R1+0x424] ;  /* 0x0004240001067983 */ /* 0x000ea80000100800 */
[----:B------:R-:W3:Y:S04]  /*1dcf0*/  LDL R136, [R1+0x1f0] ;  /* 0x0001f00001887983 */ /* 0x000ee80000100800 */
[----:B------:R-:W4:Y:S04]  /*1dd00*/  LDL.64 R14, [R1+0x398] ;  /* 0x00039800010e7983 */ /* 0x000f280000100a00 */
[----:B------:R-:W5:Y:S04]  /*1dd10*/  LDL.64 R12, [R1+0x3a8] ;  /* 0x0003a800010c7983 */ /* 0x000f680000100a00 */
[----:B------:R-:W4:Y:S04]  /*1dd20*/  LDL.64 R132, [R1+0x200] ;  /* 0x0002000001847983 */ /* 0x000f280000100a00 */
[----:B------:R-:W5:Y:S04]  /*1dd30*/  LDL.64 R134, [R1+0x210] ;  /* 0x0002100001867983 */ /* 0x000f680000100a00 */
        /* <DEDUP_REMOVED lines=57> */
[----:B------:R-:W5:Y:S04]  /*1e0d0*/  LDL R137, [R1+0x1f8] ;  /* 0x0001f80001897983 */ /* 0x000f680000100800 */
[----:B0-----:R-:W0:Y:S02]  /*1e0e0*/  SHFL.BFLY PT, R0, R5, 0x2, 0x1f ;  /* 0x0c401f0005007f89 */ /* 0x001e2400000e0000 */
[----:B0-----:R-:W-:-:S05]  /*1e0f0*/  FADD.FTZ R0, R5, R0 ;  /* 0x0000000005007221 */ /* 0x001fca0000010000 */
[----:B-1----:R-:W0:Y:S02]  /*1e100*/  SHFL.BFLY PT, R3, R0, 0x1, 0x1f ;  /* 0x0c201f0000037f89 */ /* 0x002e2400000e0000 */
[----:B0-----:R-:W-:Y:S01]  /*1e110*/  FADD.FTZ R2, R0, R3 ;  /* 0x0000000300027221 */ /* 0x001fe20000010000 */
[----:B---3--:R-:W-:Y:S01]  /*1e120*/  VIADD R136, R136, 0x1 ;  /* 0x0000000188887836 */ /* 0x008fe20000000000 */
[----:B------:R-:W3:Y:S04]  /*1e130*/  LDL R0, [R1+0x1fc] ;  /* 0x0001fc0001007983 */ /* 0x000ee80000100800 */
[----:B------:R-:W-:Y:S04]  /*1e140*/  STL [R1+0x420], R2 ;  /* 0x0004200201007387 */ /* 0x000fe80000100800 */
[----:B------:R-:W4:Y:S04]  /*1e150*/  LDL R148, [R1+0x420] ;  /* 0x0004200001947983 */ /* 0x000f280000100800 */
[----:B--2---:R-:W0:Y:S02]  /*1e160*/  SHFL.BFLY PT, R3, R6, 0x2, 0x1f ;  /* 0x0c401f0006037f89 */ /* 0x004e2400000e0000 */
[----:B0-----:R-:W-:Y:S01]  /*1e170*/  FADD.FTZ R3, R3, R6 ;  /* 0x0000000603037221 */ /* 0x001fe20000010000 */
[----:B------:R-:W-:Y:S01]  /*1e180*/  ISETP.NE.AND P2, PT, R136, 0x2, PT ;  /* 0x000000028800780c */ /* 0x000fe20003f45270 */
[----:B------:R-:W2:Y:S04]  /*1e190*/  LDL.64 R6, [R1+0x3e8] ;  /* 0x0003e80001067983 */ /* 0x000ea80000100a00 */
[----:B------:R-:W0:Y:S08]  /*1e1a0*/  SHFL.BFLY PT, R4, R3, 0x1, 0x1f ;  /* 0x0c201f0003047f89 */ /* 0x000e3000000e0000 */
[----:B------:R-:W2:Y:S01]  /*1e1b0*/  @!P2 LDL R19, [R1+0x1f4] ;  /* 0x0001f4000113a983 */ /* 0x000ea20000100800 */
[----:B0-----:R-:W-:-:S03]  /*1e1c0*/  FADD.FTZ R140, R3, R4 ;  /* 0x00000004038c7221 */ /* 0x001fc60000010000 */
[----:B------:R-:W2:Y:S02]  /*1e1d0*/  LDL.64 R4, [R1+0x3d8] ;  /* 0x0003d80001047983 */ /* 0x000ea40000100a00 */
[----:B------:R-:W-:Y:S02]  /*1e1e0*/  FSETP.NE.FTZ.AND P1, PT, R140, RZ, PT ;  /* 0x000000ff8c00720b */ /* 0x000fe40003f35000 */
[----:B------:R-:W2:Y:S11]  /*1e1f0*/  LDL.64 R2, [R1+0x3f8] ;  /* 0x0003f80001027983 */ /* 0x000eb60000100a00 */
[----:B------:R-:W2:Y:S04]  /*1e200*/  @P1 LDL R143, [R1+0x430] ;  /* 0x00043000018f1983 */ /* 0x000ea80000100800 */
[----:B------:R-:W2:Y:S01]  /*1e210*/  @P1 LDL R145, [R1+0x414] ;  /* 0x0004140001911983 */ /* 0x000ea20000100800 */
[----:B------:R-:W-:-:S02]  /*1e220*/  IMAD.MOV.U32 R142, RZ, RZ, -0x800000 ;  /* 0xff800000ff8e7424 */ /* 0x000fc400078e00ff */
[----:B------:R-:W-:Y:S01]  /*1e230*/  IMAD.MOV.U32 R138, RZ, RZ, RZ ;  /* 0x000000ffff8a7224 */ /* 0x000fe200078e00ff */
[----:B------:R0:W-:Y:S08]  /*1e240*/  BAR.ARV R208, 0x100 ;  /* 0x000400d00000751d */ /* 0x0001f00000002000 */
[----:B------:R-:W-:Y:S06]  /*1e250*/  BAR.ARV 0x8, 0x180 ;  /* 0x0206000000007b1d */ /* 0x000fec0000002000 */
[----:B----4-:R-:W-:-:S13]  /*1e260*/  FSETP.NE.FTZ.AND P0, PT, R148, RZ, PT ;  /* 0x000000ff9400720b */ /* 0x010fda0003f15000 */
[----:B------:R-:W4:Y:S04]  /*1e270*/  @P0 LDL R139, [R1+0x430] ;  /* 0x00043000018b0983 */ /* 0x000f280000100800 */
[----:B------:R-:W2:Y:S01]  /*1e280*/  @P0 LDL R144, [R1+0x410] ;  /* 0x0004100001900983 */ /* 0x000ea20000100800 */
[----:B------:R-:W1:Y:S02]  /*1e290*/  @P0 MUFU.LG2 R141, R148 ;  /* 0x00000094008d0308 */ /* 0x000e640000000c00 */
[----:B-1----:R-:W-:-:S06]  /*1e2a0*/  @P0 FMUL.FTZ R146, R141, 0.69314718246459960938 ;  /* 0x3f3172188d920820 */ /* 0x002fcc0000410000 */
[----:B------:R-:W1:Y:S08]  /*1e2b0*/  @P1 MUFU.LG2 R147, R140 ;  /* 0x0000008c00931308 */ /* 0x000e700000000c00 */
[----:B------:R-:W0:Y:S01]  /*1e2c0*/  @P0 MUFU.RCP R138, R148 ;  /* 0x00000094008a0308 */ /* 0x000e220000001000 */
[----:B---3--:R-:W-:Y:S02]  /*1e2d0*/  VIADD R0, R0, 0x1 ;  /* 0x0000000100007836 */ /* 0x008fe40000000000 */
[----:B-1----:R-:W-:Y:S01]  /*1e2e0*/  @P1 FMUL.FTZ R147, R147, 0.69314718246459960938 ;  /* 0x3f31721893931820 */ /* 0x002fe20000410000 */
[----:B------:R-:W-:Y:S01]  /*1e2f0*/  STL [R1+0x424], R140 ;  /* 0x0004248c01007387 */ /* 0x000fe20000100800 */
[-C--:B0-----:R-:W-:Y:S01]  /*1e300*/  FMUL.FTZ R133, R133, R138.reuse ;  /* 0x0000008a85857220 */ /* 0x081fe20000410000 */
[-C--:B------:R-:W-:Y:S01]  /*1e310*/  FMUL.FTZ R132, R132, R138.reuse ;  /* 0x0000008a84847220 */ /* 0x080fe20000410000 */
[-C--:B-----5:R-:W-:Y:S01]  /*1e320*/  FMUL.FTZ R135, R135, R138.reuse ;  /* 0x0000008a87877220 */ /* 0x0a0fe20000410000 */
        /* <DEDUP_REMOVED lines=61> */
[----:B------:R-:W-:Y:S04]  /*1e700*/  STL [R1+0x1f0], R136 ;  /* 0x0001f08801007387 */ /* 0x000fe80000100800 */
[----:B------:R-:W-:Y:S04]  /*1e710*/  STL.64 [R1+0x200], R132 ;  /* 0x0002008401007387 */ /* 0x000fe80000100a00 */
        /* <DEDUP_REMOVED lines=31> */
[----:B------:R-:W-:Y:S04]  /*1e910*/  STL [R1+0x1fc], R0 ;  /* 0x0001fc0001007387 */ /* 0x000fe80000100800 */
[----:B------:R-:W-:Y:S01]  /*1e920*/  @!P2 STL [R1+0x1f0], RZ ;  /* 0x0001f0ff0100a387 */ /* 0x000fe20000100800 */
[----:B----4-:R-:W-:-:S04]  /*1e930*/  @P0 FMUL.FTZ R139, R139, 0.69314718246459960938 ;  /* 0x3f3172188b8b0820 */ /* 0x010fc80000410000 */
[----:B--2---:R-:W-:Y:S01]  /*1e940*/  @P0 FFMA.FTZ R142, R139, R144, R146 ;  /* 0x000000908b8e0223 */ /* 0x004fe20000010092 */
[----:B------:R-:W-:-:S06]  /*1e950*/  IMAD.MOV.U32 R139, RZ, RZ, RZ ;  /* 0x000000ffff8b7224 */ /* 0x000fcc00078e00ff */
[----:B------:R-:W0:Y:S01]  /*1e960*/  @P1 MUFU.RCP R139, R140 ;  /* 0x0000008c008b1308 */ /* 0x000e220000001000 */
[----:B------:R-:W-:Y:S01]  /*1e970*/  @P1 FMUL.FTZ R146, R143, 0.69314718246459960938 ;  /* 0x3f3172188f921820 */ /* 0x000fe20000410000 */
[----:B------:R-:W-:-:S03]  /*1e980*/  IMAD.MOV.U32 R144, RZ, RZ, -0x800000 ;  /* 0xff800000ff907424 */ /* 0x000fc600078e00ff */
[----:B------:R-:W-:Y:S01]  /*1e990*/  @P1 FFMA.FTZ R144, R146, R145, R147 ;  /* 0x0000009192901223 */ /* 0x000fe20000010093 */
[----:B------:R-:W-:Y:S01]  /*1e9a0*/  STL [R1+0x420], R142 ;  /* 0x0004208e01007387 */ /* 0x000fe20000100800 */
[-C--:B0-----:R-:W-:Y:S01]  /*1e9b0*/  FMUL.FTZ R15, R15, R139.reuse ;  /* 0x0000008b0f0f7220 */ /* 0x081fe20000410000 */
[-C--:B------:R-:W-:Y:S01]  /*1e9c0*/  FMUL.FTZ R14, R14, R139.reuse ;  /* 0x0000008b0e0e7220 */ /* 0x080fe20000410000 */
[-C--:B------:R-:W-:Y:S01]  /*1e9d0*/  FMUL.FTZ R13, R13, R139.reuse ;  /* 0x0000008b0d0d7220 */ /* 0x080fe20000410000 */
[-C--:B------:R-:W-:Y:S01]  /*1e9e0*/  FMUL.FTZ R12, R12, R139.reuse ;  /* 0x0000008b0c0c7220 */ /* 0x080fe20000410000 */
[-C--:B------:R-:W-:Y:S01]  /*1e9f0*/  FMUL.FTZ R71, R71, R139.reuse ;  /* 0x0000008b47477220 */ /* 0x080fe20000410000 */
[-C--:B------:R-:W-:Y:S01]  /*1ea00*/  FMUL.FTZ R70, R70, R139.reuse ;  /* 0x0000008b46467220 */ /* 0x080fe20000410000 */
[----:B------:R-:W-:Y:S01]  /*1ea10*/  STL.64 [R1+0x398], R14 ;  /* 0x0003980e01007387 */ /* 0x000fe20000100a00 */
[-C--:B------:R-:W-:Y:S01]  /*1ea20*/  FMUL.FTZ R69, R69, R139.reuse ;  /* 0x0000008b45457220 */ /* 0x080fe20000410000 */
[-C--:B------:R-:W-:Y:S01]  /*1ea30*/  FMUL.FTZ R68, R68, R139.reuse ;  /* 0x0000008b44447220 */ /* 0x080fe20000410000 */
[-C--:B------:R-:W-:Y:S01]  /*1ea40*/  FMUL.FTZ R67, R67, R139.reuse ;  /* 0x0000008b43437220 */ /* 0x080fe20000410000 */
[----:B------:R0:W-:Y:S01]  /*1ea50*/  STL.64 [R1+0x3a8], R12 ;  /* 0x0003a80c01007387 */ /* 0x0001e20000100a00 */
        /* <DEDUP_REMOVED lines=55> */
[----:B0-----:R-:W-:Y:S01]  /*1edd0*/  VIADD R12, R137, 0x1 ;  /* 0x00000001890c7836 */ /* 0x001fe20000000000 */
[----:B------:R-:W-:Y:S01]  /*1ede0*/  @!P2 LOP3.LUT R14, R19, 0x1, RZ, 0x3c, !PT ;  /* 0x00000001130ea812 */ /* 0x000fe200078e3cff */
[----:B------:R0:W-:Y:S04]  /*1edf0*/  STL [R1+0x424], R144 ;  /* 0x0004249001007387 */ /* 0x0001e80000100800 */
[----:B------:R0:W-:Y:S04]  /*1ee00*/  STL.64 [R1+0x208], R70 ;  /* 0x0002084601007387 */ /* 0x0001e80000100a00 */
        /* <DEDUP_REMOVED lines=29> */
[----:B------:R0:W-:Y:S04]  /*1efe0*/  STL [R1+0x1f8], R12 ;  /* 0x0001f80c01007387 */ /* 0x0001e80000100800 */
[----:B------:R0:W-:Y:S01]  /*1eff0*/  @!P2 STL [R1+0x1f4], R14 ;  /* 0x0001f40e0100a387 */ /* 0x0001e20000100800 */
[----:B------:R-:W-:-:S13]  /*1f000*/  PLOP3.LUT P0, PT, PT, PT, PT, 0x8, 0x0 ;  /* 0x000000000000781c */ /* 0x000fda0003f0e170 */
.L_x_2156:
[----:B------:R-:W1:Y:S08]  /*1f010*/  S2UR UR9, SR_CgaCtaId ;  /* 0x00000000000979c3 */ /* 0x000e700000008800 */
[----:B------:R-:W-:Y:S06]  /*1f020*/  BAR.SYNC.DEFER_BLOCKING 0x5, 0x180 ;  /* 0x0146000000007b1d */ /* 0x000fec0000010000 */
[----:B------:R-:W-:Y:S01]  /*1f030*/  UMOV UR42, 0x400 ;  /* 0x00000400002a7882 */ /* 0x000fe20000000000 */
[----:B------:R-:W-:Y:S01]  /*1f040*/  BSSY B0, `(.L_x_2260) ;  /* 0x0000280000007945 */ /* 0x000fe20003800000 */
[----:B-1----:R-:W-:-:S09]  /*1f050*/  ULEA UR42, UR9, UR42, 0x18 ;  /* 0x0000002a092a7291 */ /* 0x002fd2000f8ec03f */
[----:B------:R-:W1:Y:S02]  /*1f060*/  LDS R0, [UR42+0x324d0] ;  /* 0x0324d02aff007984 */ /* 0x000e640008000800 */
[----:B-1----:R-:W-:Y:S01]  /*1f070*/  R2UR UR4, R0 ;  /* 0x00000000000472ca */ /* 0x002fe200000e0000 */
[----:B------:R-:W-:Y:S06]  /*1f080*/  BAR.ARV 0x4, 0x180 ;  /* 0x0106000000007b1d */ /* 0x000fec0000002000 */
[----:B------:R-:W-:Y:S08]  /*1f090*/  @P0 BRA `(.L_x_2261) ;  /* 0x0000001c000c0947 */ /* 0x000ff00003800000 */
[----:B------:R-:W2:Y:S01]  /*1f0a0*/  LDL.128 R104, [R1+0x280] ;  /* 0x0002800001687983 */ /* 0x000ea20000100c00 */
[----:B0-----:R-:W0:Y:S01]  /*1f0b0*/  LDC R2, c[0x0][0xce8] ;  /* 0x00033a00ff027b82 */ /* 0x001e220000000800 */
[----:B------:R-:W-:Y:S02]  /*1f0c0*/  ULDC UR5, c[0x0][0xb88] ;  /* 0x0002e20000057ab9 */ /* 0x000fe40000000800 */
[----:B------:R-:W3:Y:S04]  /*1f0d0*/  LDL.128 R100, [R1+0x290] ;  /* 0x0002900001647983 */ /* 0x000ee80000100c00 */
[----:B------:R-:W4:Y:S04]  /*1f0e0*/  LDL.128 R96, [R1+0x2a0] ;  /* 0x0002a00001607983 */ /* 0x000f280000100c00 */
[----:B------:R-:W4:Y:S04]  /*1f0f0*/  LDL.128 R92, [R1+0x2b0] ;  /* 0x0002b000015c7983 */ /* 0x000f280000100c00 */
[----:B------:R-:W4:Y:S04]  /*1f100*/  LDL.128 R88, [R1+0x2c0] ;  /* 0x0002c00001587983 */ /* 0x000f280000100c00 */
[----:B------:R-:W4:Y:S04]  /*1f110*/  LDL.128 R84, [R1+0x2d0] ;  /* 0x0002d00001547983 */ /* 0x000f280000100c00 */
[----:B------:R-:W4:Y:S04]  /*1f120*/  LDL R153, [R1+0x454] ;  /* 0x0004540001997983 */ /* 0x000f280000100800 */
[----:B------:R-:W4:Y:S04]  /*1f130*/  LDL.128 R80, [R1+0x2e0] ;  /* 0x0002e00001507983 */ /* 0x000f280000100c00 */
        /* <DEDUP_REMOVED lines=11> */
[----:B------:R-:W4:Y:S04]  /*1f1f0*/  LDL R158, [R1+0x450] ;  /* 0x00045000019e7983 */ /* 0x000f280000100800 */
[----:B------:R-:W4:Y:S04]  /*1f200*/  LDL R157, [R1+0x44c] ;  /* 0x00044c00019d7983 */ /* 0x000f280000100800 */
[----:B------:R-:W4:Y:S04]  /*1f210*/  LDL.128 R52, [R1+0x320] ;  /* 0x0003200001347983 */ /* 0x000f280000100c00 */
[----:B------:R-:W4:Y:S04]  /*1f220*/  LDL R156, [R1+0x448] ;  /* 0x00044800019c7983 */ /* 0x000f280000100800 */
[----:B------:R-:W4:Y:S04]  /*1f230*/  LDL.128 R64, [R1+0x340] ;  /* 0x0003400001407983 */ /* 0x000f280000100c00 */
[----:B------:R-:W4:Y:S04]  /*1f240*/  LDL R155, [R1+0x444] ;  /* 0x00044400019b7983 */ /* 0x000f280000100800 */
        /* <DEDUP_REMOVED lines=12> */
[----:B------:R-:W4:Y:S01]  /*1f310*/  LDL.128 R8, [R1+0x3f0] ;  /* 0x0003f00001087983 */ /* 0x000f220000100c00 */
[----:B------:R-:W-:Y:S01]  /*1f320*/  VIADD R19, R206, UR61 ;  /* 0x0000003dce137c36 */ /* 0x000fe20008000000 */
[----:B------:R-:W-:Y:S01]  /*1f330*/  LOP3.LUT P0, RZ, R212, 0x3, RZ, 0xc0, !PT ;  /* 0x00000003d4ff7812 */ /* 0x000fe2000780c0ff */
[----:B0-----:R-:W-:Y:S01]  /*1f340*/  IMAD R0, R2, UR5, RZ ;  /* 0x0000000502007c24 */ /* 0x001fe2000f8e02ff */
[----:B------:R-:W-:Y:S01]  /*1f350*/  IADD3 R151, P1, R190, 0x8040, RZ ;  /* 0x00008040be977810 */ /* 0x000fe20007f3e0ff */
[----:B------:R-:W-:-:S03]  /*1f360*/  ULDC.64 UR10, c[0x0][0xc90] ;  /* 0x00032400000a7ab9 */ /* 0x000fc60000000a00 */
[----:B------:R-:W-:-:S13]  /*1f370*/  ISETP.GE.OR P2, PT, R19, R0, P0 ;  /* 0x000000001300720c */ /* 0x000fda0000746670 */
[----:B------:R-:W4:Y:S01]  /*1f380*/  @!P2 LDL R3, [R1+0x420] ;  /* 0x000420000103a983 */ /* 0x000f220000100800 */
[----:B------:R-:W-:-:S04]  /*1f390*/  LOP3.LUT R150, R151, 0x380, RZ, 0xc0, !PT ;  /* 0x0000038097967812 */ /* 0x000fc800078ec0ff */
[----:B------:R-:W-:-:S04]  /*1f3a0*/  SHF.R.U64 R150, R150, 0x3, RZ ;  /* 0x0000000396967819 */ /* 0x000fc800000012ff */
[----:B------:R-:W-:Y:S01]  /*1f3b0*/  LOP3.LUT R150, R150, R151, RZ, 0x3c, !PT ;  /* 0x0000009796967212 */ /* 0x000fe200078e3cff */
[----:B------:R-:W-:Y:S01]  /*1f3c0*/  IMAD.X R151, RZ, RZ, R191, P1 ;  /* 0x000000ffff977224 */ /* 0x000fe200008e06bf */
[----:B------:R-:W-:Y:S02]  /*1f3d0*/  ISETP.NE.AND P1, PT, R2, 0x1, PT ;  /* 0x000000010200780c */ /* 0x000fe40003f25270 */
[----:B------:R-:W-:Y:S01]  /*1f3e0*/  R2UR UR14, R204 ;  /* 0x00000000cc0e72ca */ /* 0x000fe200000e0000 */
[----:B------:R-:W-:Y:S01]  /*1f3f0*/  USHF.R.S32.HI UR13, URZ, 0x1f, UR60 ;  /* 0x0000001f3f0d7899 */ /* 0x000fe2000801143c */
[C---:B------:R-:W-:Y:S02]  /*1f400*/  IADD3 R21, P6, R190.reuse, 0x8020, RZ ;  /* 0x00008020be157810 */ /* 0x040fe40007fde0ff */
[----:B------:R-:W-:-:S09]  /*1f410*/  IADD3 R149, P3, R190, 0x8060, RZ ;  /* 0x00008060be957810 */ /* 0x000fd20007f7e0ff */
[----:B------:R-:W-:-:S04]  /*1f420*/  USHF.R.S32.HI UR12, URZ, 0x1f, UR14 ;  /* 0x0000001f3f0c7899 */ /* 0x000fc8000801140e */
[----:B------:R-:W-:Y:S02]  /*1f430*/  UIMAD UR5, UR12, UR10, URZ ;  /* 0x0000000a0c0572a4 */ /* 0x000fe4000f8e023f */
[----:B------:R-:W-:Y:S02]  /*1f440*/  UIMAD.WIDE.U32 UR6, UR14, UR10, URZ ;  /* 0x0000000a0e0672a5 */ /* 0x000fe4000f8e003f */
[----:B------:R-:W-:-:S03]  /*1f450*/  UIMAD UR5, UR14, UR11, UR5 ;  /* 0x0000000b0e0572a4 */ /* 0x000fc6000f8e0205 */
[----:B------:R-:W-:Y:S01]  /*1f460*/  ULDC.64 UR10, c[0x0][0xc98] ;  /* 0x00032600000a7ab9 */ /* 0x000fe20000000a00 */
[----:B------:R-:W-:Y:S01]  /*1f470*/  LOP3.LUT R20, R21, 0x380, RZ, 0xc0, !PT ;  /* 0x0000038015147812 */ /* 0x000fe200078ec0ff */
[----:B------:R-:W-:Y:S01]  /*1f480*/  UIMAD UR8, UR13, UR10, URZ ;  /* 0x0000000a0d0872a4 */ /* 0x000fe2000f8e023f */
[----:B------:R-:W-:Y:S01]  /*1f490*/  LOP3.LUT R148, R149, 0x380, RZ, 0xc0, !PT ;  /* 0x0000038095947812 */ /* 0x000fe200078ec0ff */
[----:B------:R-:W-:Y:S01]  /*1f4a0*/  UIADD3 UR7, UR7, UR5, URZ ;  /* 0x0000000507077290 */ /* 0x000fe2000fffe03f */
[----:B------:R-:W-:Y:S01]  /*1f4b0*/  LOP3.LUT R143, R190, 0x380, RZ, 0xc0, !PT ;  /* 0x00000380be8f7812 */ /* 0x000fe200078ec0ff */
[----:B------:R-:W-:Y:S01]  /*1f4c0*/  UIMAD UR8, UR60, UR11, UR8 ;  /* 0x0000000b3c0872a4 */ /* 0x000fe2000f8e0208 */
[----:B------:R-:W-:Y:S01]  /*1f4d0*/  SHF.R.U64 R20, R20, 0x3, RZ ;  /* 0x0000000314147819 */ /* 0x000fe200000012ff */
[----:B------:R-:W-:Y:S01]  /*1f4e0*/  UIMAD.WIDE.U32 UR6, UR60, UR10, UR6 ;  /* 0x0000000a3c0672a5 */ /* 0x000fe2000f8e0006 */
[----:B------:R-:W-:Y:S02]  /*1f4f0*/  SHF.R.U64 R148, R148, 0x3, RZ ;  /* 0x0000000394947819 */ /* 0x000fe400000012ff */
[----:B------:R-:W-:-:S02]  /*1f500*/  SHF.R.U64 R143, R143, 0x3, RZ ;  /* 0x000000038f8f7819 */ /* 0x000fc400000012ff */
[C---:B------:R-:W-:Y:S02]  /*1f510*/  IADD3 R147, P4, R190.reuse, 0xc000, RZ ;  /* 0x0000c000be937810 */ /* 0x040fe40007f9e0ff */
[----:B------:R-:W-:Y:S01]  /*1f520*/  IADD3 R141, P5, R190, 0xc020, RZ ;  /* 0x0000c020be8d7810 */ /* 0x000fe20007fbe0ff */
[----:B------:R-:W-:Y:S01]  /*1f530*/  VIADD R19, R19, 0x8 ;  /* 0x0000000813137836 */ /* 0x000fe20000000000 */
[----:B------:R-:W-:Y:S01]  /*1f540*/  LOP3.LUT R20, R20, R21, RZ, 0x3c, !PT ;  /* 0x0000001514147212 */ /* 0x000fe200078e3cff */
[--C-:B------:R-:W-:Y:S01]  /*1f550*/  IMAD.X R21, RZ, RZ, R191.reuse, P6 ;  /* 0x000000ffff157224 */ /* 0x100fe200030e06bf */
[----:B------:R-:W-:Y:S01]  /*1f560*/  LOP3.LUT R148, R148, R149, RZ, 0x3c, !PT ;  /* 0x0000009594947212 */ /* 0x000fe200078e3cff */
[--C-:B------:R-:W-:Y:S01]  /*1f570*/  IMAD.X R149, RZ, RZ, R191.reuse, P3 ;  /* 0x000000ffff957224 */ /* 0x100fe200018e06bf */
[----:B------:R-:W-:Y:S01]  /*1f580*/  LOP3.LUT R142, R143, R190, RZ, 0x3c, !PT ;  /* 0x000000be8f8e7212 */ /* 0x000fe200078e3cff */
[----:B------:R-:W-:Y:S01]  /*1f590*/  IMAD.MOV.U32 R143, RZ, RZ, R191 ;  /* 0x000000ffff8f7224 */ /* 0x000fe200078e00bf */
[----:B------:R-:W-:Y:S01]  /*1f5a0*/  IADD3 R145, P6, R190, 0xc040, RZ ;  /* 0x0000c040be917810 */ /* 0x000fe20007fde0ff */
[----:B------:R-:W-:Y:S01]  /*1f5b0*/  ULDC.64 UR10, c[0x0][0xbe8] ;  /* 0x0002fa00000a7ab9 */ /* 0x000fe20000000a00 */
[----:B------:R-:W-:-:S02]  /*1f5c0*/  LOP3.LUT R146, R147, 0x380, RZ, 0xc0, !PT ;  /* 0x0000038093927812 */ /* 0x000fc400078ec0ff */
[----:B------:R-:W-:Y:S02]  /*1f5d0*/  LOP3.LUT R140, R141, 0x380, RZ, 0xc0, !PT ;  /* 0x000003808d8c7812 */ /* 0x000fe400078ec0ff */
[----:B------:R-:W-:Y:S02]  /*1f5e0*/  LOP3.LUT R144, R145, 0x380, RZ, 0xc0, !PT ;  /* 0x0000038091907812 */ /* 0x000fe400078ec0ff */
[----:B------:R-:W-:Y:S02]  /*1f5f0*/  MOV R152, R142 ;  /* 0x0000008e00987202 */ /* 0x000fe40000000f00 */
[----:B------:R-:W-:Y:S02]  /*1f600*/  SHF.R.U64 R146, R146, 0x3, RZ ;  /* 0x0000000392927819 */ /* 0x000fe400000012ff */
[----:B------:R-:W-:Y:S02]  /*1f610*/  SHF.R.U64 R140, R140, 0x3, RZ ;  /* 0x000000038c8c7819 */ /* 0x000fe400000012ff */
[----:B------:R-:W-:-:S02]  /*1f620*/  SHF.R.U64 R144, R144, 0x3, RZ ;  /* 0x0000000390907819 */ /* 0x000fc400000012ff */
[----:B------:R-:W-:Y:S02]  /*1f630*/  LOP3.LUT R146, R146, R147, RZ, 0x3c, !PT ;  /* 0x0000009392927212 */ /* 0x000fe400078e3cff */
[----:B--2---:R-:W-:Y:S02]  /*1f640*/  F2FP.F16.F32.PACK_AB R104, R105, R104 ;  /* 0x000000686968723e */ /* 0x004fe400000000ff */
[----:B------:R-:W-:Y:S02]  /*1f650*/  F2FP.F16.F32.PACK_AB R105, R107, R106 ;  /* 0x0000006a6b69723e */ /* 0x000fe400000000ff */
[----:B---3--:R-:W-:Y:S02]  /*1f660*/  F2FP.F16.F32.PACK_AB R106, R101, R100 ;  /* 0x00000064656a723e */ /* 0x008fe400000000ff */
[----:B------:R-:W0:Y:S01]  /*1f670*/  @P1 LDC R100, c[0x0][0xcec] ;  /* 0x00033b00ff641b82 */ /* 0x000e220000000800 */
[----:B----4-:R-:W-:Y:S02]  /*1f680*/  F2FP.F16.F32.PACK_AB R96, R97, R96 ;  /* 0x000000606160723e */ /* 0x010fe400000000ff */
[----:B------:R-:W-:-:S02]  /*1f690*/  F2FP.F16.F32.PACK_AB R97, R99, R98 ;  /* 0x000000626361723e */ /* 0x000fc400000000ff */
[----:B------:R-:W-:-:S03]  /*1f6a0*/  F2FP.F16.F32.PACK_AB R98, R93, R92 ;  /* 0x0000005c5d62723e */ /* 0x000fc600000000ff */
[----:B------:R-:W1:Y:S01]  /*1f6b0*/  @P1 LDC R92, c[0x0][0xcf0] ;  /* 0x00033c00ff5c1b82 */ /* 0x000e620000000800 */
[----:B------:R-:W-:Y:S02]  /*1f6c0*/  F2FP.F16.F32.PACK_AB R88, R89, R88 ;  /* 0x000000585958723e */ /* 0x000fe400000000ff */
[----:B------:R-:W-:Y:S02]  /*1f6d0*/  F2FP.F16.F32.PACK_AB R89, R91, R90 ;  /* 0x0000005a5b59723e */ /* 0x000fe400000000ff */
[----:B------:R-:W-:Y:S01]  /*1f6e0*/  F2FP.F16.F32.PACK_AB R90, R85, R84 ;  /* 0x00000054555a723e */ /* 0x000fe200000000ff */
[----:B------:R-:W-:Y:S01]  /*1f6f0*/  VIADD R85, R153, UR61 ;  /* 0x0000003d99557c36 */ /* 0x000fe20008000000 */
[----:B------:R-:W-:Y:S02]  /*1f700*/  F2FP.F16.F32.PACK_AB R80, R81, R80 ;  /* 0x000000505150723e */ /* 0x000fe400000000ff */
[----:B------:R-:W-:Y:S02]  /*1f710*/  F2FP.F16.F32.PACK_AB R81, R83, R82 ;  /* 0x000000525351723e */ /* 0x000fe400000000ff */
[----:B------:R-:W-:Y:S01]  /*1f720*/  F2FP.F16.F32.PACK_AB R82, R77, R76 ;  /* 0x0000004c4d52723e */ /* 0x000fe200000000ff */
[----:B0-----:R-:W-:-:S04]  /*1f730*/  @P1 IMAD.HI.U32 R77, R85, R100, RZ ;  /* 0x00000064554d1227 */ /* 0x001fc800078e00ff */
[----:B------:R-:W-:Y:S01]  /*1f740*/  IMAD.MOV.U32 R76, RZ, RZ, R85 ;  /* 0x000000ffff4c7224 */ /* 0x000fe200078e0055 */
[----:B-1----:R-:W-:Y:S02]  /*1f750*/  @P1 SHF.R.U32.HI R76, RZ, R92, R77 ;  /* 0x0000005cff4c1219 */ /* 0x002fe4000001164d */
[----:B------:R-:W-:-:S03]  /*1f760*/  F2FP.F16.F32.PACK_AB R72, R73, R72 ;  /* 0x000000484948723e */ /* 0x000fc600000000ff */
[--C-:B------:R-:W-:Y:S01]  /*1f770*/  IMAD.MOV R77, RZ, RZ, -R76.reuse ;  /* 0x000000ffff4d7224 */ /* 0x100fe200078e0a4c */
[----:B------:R-:W-:Y:S02]  /*1f780*/  F2FP.F16.F32.PACK_AB R73, R75, R74 ;  /* 0x0000004a4b49723e */ /* 0x000fe400000000ff */
[----:B------:R-:W-:Y:S01]  /*1f790*/  F2FP.F16.F32.PACK_AB R75, R59, R58 ;  /* 0x0000003a3b4b723e */ /* 0x000fe200000000ff */
[----:B------:R-:W-:Y:S01]  /*1f7a0*/  IMAD R59, R2, R77, R85 ;  /* 0x0000004d023b7224 */ /* 0x000fe200078e0255 */
[----:B------:R-:W-:Y:S01]  /*1f7b0*/  F2FP.F16.F32.PACK_AB R83, R79, R78 ;  /* 0x0000004e4f53723e */ /* 0x000fe200000000ff */
[----:B------:R-:W-:Y:S01]  /*1f7c0*/  IMAD.U32 R78, RZ, RZ, UR8 ;  /* 0x00000008ff4e7e24 */ /* 0x000fe2000f8e00ff */
[----:B------:R-:W-:Y:S02]  /*1f7d0*/  F2FP.F16.F32.PACK_AB R74, R57, R56 ;  /* 0x00000038394a723e */ /* 0x000fe400000000ff */
[----:B------:R-:W-:Y:S02]  /*1f7e0*/  SHF.R.S32.HI R57, RZ, 0x1f, R76 ;  /* 0x0000001fff397819 */ /* 0x000fe4000001144c */
[----:B------:R-:W-:-:S02]  /*1f7f0*/  IADD3 R56, P3, R76, UR6, RZ ;  /* 0x000000064c387c10 */ /* 0x000fc4000ff7e0ff */
[----:B------:R-:W-:Y:S02]  /*1f800*/  F2FP.F16.F32.PACK_AB R136, R137, R136 ;  /* 0x000000888988723e */ /* 0x000fe400000000ff */
[----:B------:R-:W-:Y:S02]  /*1f810*/  SHF.R.S32.HI R58, RZ, 0x1f, R59 ;  /* 0x0000001fff3a7819 */ /* 0x000fe4000001143b */
[----:B------:R-:W-:Y:S02]  /*1f820*/  F2FP.F16.F32.PACK_AB R137, R139, R138 ;  /* 0x0000008a8b89723e */ /* 0x000fe400000000ff */
[----:B------:R-:W-:Y:S02]  /*1f830*/  F2FP.F16.F32.PACK_AB R128, R129, R128 ;  /* 0x000000808180723e */ /* 0x000fe400000000ff */
[----:B------:R-:W-:Y:S02]  /*1f840*/  F2FP.F16.F32.PACK_AB R138, R133, R132 ;  /* 0x00000084858a723e */ /* 0x000fe400000000ff */
[----:B------:R-:W-:Y:S01]  /*1f850*/  F2FP.F16.F32.PACK_AB R139, R135, R134 ;  /* 0x00000086878b723e */ /* 0x000fe200000000ff */
[----:B------:R-:W-:Y:S01]  /*1f860*/  BAR.SYNC.DEFER_BLOCKING 0x1, 0x100 ;  /* 0x0044000000007b1d */ /* 0x000fe20000010000 */
[----:B------:R-:W-:-:S02]  /*1f870*/  F2FP.F16.F32.PACK_AB R129, R131, R130 ;  /* 0x000000828381723e */ /* 0x000fc400000000ff */
[----:B------:R-:W-:Y:S02]  /*1f880*/  F2FP.F16.F32.PACK_AB R120, R121, R120 ;  /* 0x000000787978723e */ /* 0x000fe400000000ff */
[----:B------:R-:W-:Y:S01]  /*1f890*/  IADD3.X R57, R57, UR7, R78, P3, !PT ;  /* 0x0000000739397c10 */ /* 0x000fe20009ffe44e */
[----:B------:R-:W-:Y:S01]  /*1f8a0*/  ULDC.64 UR6, c[0x0][0xc88] ;  /* 0x0003220000067ab9 */ /* 0x000fe20000000a00 */
[----:B------:R-:W-:Y:S02]  /*1f8b0*/  F2FP.F16.F32.PACK_AB R130, R125, R124 ;  /* 0x0000007c7d82723e */ /* 0x000fe400000000ff */
[----:B------:R-:W-:Y:S02]  /*1f8c0*/  F2FP.F16.F32.PACK_AB R131, R127, R126 ;  /* 0x0000007e7f83723e */ /* 0x000fe400000000ff */
[----:B------:R-:W-:Y:S02]  /*1f8d0*/  F2FP.F16.F32.PACK_AB R121, R123, R122 ;  /* 0x0000007a7b79723e */ /* 0x000fe400000000ff */
[----:B------:R-:W-:Y:S01]  /*1f8e0*/  F2FP.F16.F32.PACK_AB R112, R113, R112 ;  /* 0x000000707170723e */ /* 0x000fe200000000ff */
[----:B------:R-:W-:Y:S01]  /*1f8f0*/  IMAD R58, R58, UR6, RZ ;  /* 0x000000063a3a7c24 */ /* 0x000fe2000f8e02ff */
[----:B------:R-:W-:-:S02]  /*1f900*/  F2FP.F16.F32.PACK_AB R122, R117, R116 ;  /* 0x00000074757a723e */ /* 0x000fc400000000ff */
[----:B------:R-:W-:Y:S02]  /*1f910*/  F2FP.F16.F32.PACK_AB R123, R119, R118 ;  /* 0x00000076777b723e */ /* 0x000fe400000000ff */
[----:B------:R-:W-:Y:S02]  /*1f920*/  F2FP.F16.F32.PACK_AB R113, R115, R114 ;  /* 0x000000727371723e */ /* 0x000fe400000000ff */
[----:B------:R-:W-:Y:S02]  /*1f930*/  F2FP.F16.F32.PACK_AB R114, R109, R108 ;  /* 0x0000006c6d72723e */ /* 0x000fe400000000ff */
[----:B------:R-:W-:Y:S01]  /*1f940*/  F2FP.F16.F32.PACK_AB R115, R111, R110 ;  /* 0x0000006e6f73723e */ /* 0x000fe200000000ff */
[----:B------:R-:W-:Y:S01]  /*1f950*/  STSM.16.M88.4 [R152], R136 ;  /* 0x0000008898007844 */ /* 0x000fe20000000200 */
[----:B------:R-:W-:Y:S01]  /*1f960*/  F2FP.F16.F32.PACK_AB R107, R103, R102 ;  /* 0x00000066676b723e */ /* 0x000fe200000000ff */
[----:B------:R-:W-:Y:S01]  /*1f970*/  IMAD.WIDE.U32 R56, R59, UR6, R56 ;  /* 0x000000063b387c25 */ /* 0x000fe2000f8e0038 */
[----:B------:R-:W-:Y:S01]  /*1f980*/  F2FP.F16.F32.PACK_AB R99, R95, R94 ;  /* 0x0000005e5f63723e */ /* 0x000fe200000000ff */
[----:B------:R-:W-:Y:S01]  /*1f990*/  STSM.16.M88.4 [R158], R128 ;  /* 0x000000809e007844 */ /* 0x000fe20000000200 */
[----:B------:R-:W-:Y:S01]  /*1f9a0*/  F2FP.F16.F32.PACK_AB R91, R87, R86 ;  /* 0x00000056575b723e */ /* 0x000fe200000000ff */
[--C-:B------:R-:W-:Y:S01]  /*1f9b0*/  IMAD.X R147, RZ, RZ, R191.reuse, P4 ;  /* 0x000000ffff937224 */ /* 0x100fe200020e06bf */
[----:B------:R-:W-:Y:S01]  /*1f9c0*/  LOP3.LUT R140, R140, R141, RZ, 0x3c, !PT ;  /* 0x0000008d8c8c7212 */ /* 0x000fe200078e3cff */
[----:B------:R-:W-:Y:S01]  /*1f9d0*/  STSM.16.M88.4 [R157], R120 ;  /* 0x000000789d007844 */ /* 0x000fe20000000200 */
[----:B------:R-:W-:Y:S01]  /*1f9e0*/  F2FP.F16.F32.PACK_AB R52, R53, R52 ;  /* 0x000000343534723e */ /* 0x000fe200000000ff */
[----:B------:R-:W-:Y:S01]  /*1f9f0*/  IMAD R59, R59, UR7, R58 ;  /* 0x000000073b3b7c24 */ /* 0x000fe2000f8e023a */
[----:B------:R-:W-:Y:S01]  /*1fa00*/  LOP3.LUT R144, R144, R145, RZ, 0x3c, !PT ;  /* 0x0000009190907212 */ /* 0x000fe200078e3cff */
[--C-:B------:R-:W-:Y:S01]  /*1fa10*/  IMAD.X R141, RZ, RZ, R191.reuse, P5 ;  /* 0x000000ffff8d7224 */ /* 0x100fe200028e06bf */
[----:B------:R-:W-:Y:S01]  /*1fa20*/  STSM.16.M88.4 [R156], R112 ;  /* 0x000000709c007844 */ /* 0x000fe20000000200 */
[----:B------:R-:W-:Y:S01]  /*1fa30*/  F2FP.F16.F32.PACK_AB R53, R55, R54 ;  /* 0x000000363735723e */ /* 0x000fe200000000ff */
[----:B------:R-:W-:Y:S01]  /*1fa40*/  IMAD.X R145, RZ, RZ, R191, P6 ;  /* 0x000000ffff917224 */ /* 0x000fe200030e06bf */
[----:B------:R-:W-:Y:S01]  /*1fa50*/  F2FP.F16.F32.PACK_AB R64, R65, R64 ;  /* 0x000000404140723e */ /* 0x000fe200000000ff */
[----:B------:R-:W-:Y:S01]  /*1fa60*/  STSM.16.M88.4 [R155], R104 ;  /* 0x000000689b007844 */ /* 0x000fe20000000200 */
[----:B------:R-:W-:Y:S01]  /*1fa70*/  MOV R142, R20 ;  /* 0x00000014008e7202 */ /* 0x000fe20000000f00 */
[----:B------:R-:W-:Y:S01]  /*1fa80*/  ULDC.64 UR6, c[0x0][0xc50] ;  /* 0x0003140000067ab9 */ /* 0x000fe20000000a00 */
[----:B------:R-:W-:Y:S01]  /*1fa90*/  F2FP.F16.F32.PACK_AB R54, R69, R68 ;  /* 0x000000444536723e */ /* 0x000fe200000000ff */
[----:B------:R-:W-:Y:S01]  /*1faa0*/  STSM.16.M88.4 [R154], R96 ;  /* 0x000000609a007844 */ /* 0x000fe20000000200 */
[----:B------:R-:W-:-:S02]  /*1fab0*/  F2FP.F16.F32.PACK_AB R55, R71, R70 ;  /* 0x000000464737723e */ /* 0x000fc400000000ff */
[----:B------:R-:W-:Y:S02]  /*1fac0*/  F2FP.F16.F32.PACK_AB R65, R67, R66 ;  /* 0x000000424341723e */ /* 0x000fe400000000ff */
[----:B------:R-:W-:Y:S01]  /*1fad0*/  F2FP.F16.F32.PACK_AB R48, R49, R48 ;  /* 0x000000303130723e */ /* 0x000fe200000000ff */
[----:B------:R-:W-:Y:S01]  /*1fae0*/  STSM.16.M88.4 [R229], R88 ;  /* 0x00000058e5007844 */ /* 0x000fe20000000200 */
[----:B------:R-:W-:Y:S01]  /*1faf0*/  MOV R143, R150 ;  /* 0x00000096008f7202 */ /* 0x000fe20000000f00 */
[----:B------:R-:W-:Y:S01]  /*1fb00*/  IMAD.IADD R57, R57, 0x1, R59 ;  /* 0x0000000139397824 */ /* 0x000fe200078e023b */
[----:B------:R-:W-:Y:S02]  /*1fb10*/  F2FP.F16.F32.PACK_AB R66, R61, R60 ;  /* 0x0000003c3d42723e */ /* 0x000fe400000000ff */
[----:B------:R-:W-:Y:S02]  /*1fb20*/  F2FP.F16.F32.PACK_AB R67, R63, R62 ;  /* 0x0000003e3f43723e */ /* 0x000fe400000000ff */
[----:B------:R-:W-:-:S02]  /*1fb30*/  F2FP.F16.F32.PACK_AB R49, R51, R50 ;  /* 0x000000323331723e */ /* 0x000fc400000000ff */
[----:B------:R-:W-:Y:S01]  /*1fb40*/  F2FP.F16.F32.PACK_AB R4, R5, R4 ;  /* 0x000000040504723e */ /* 0x000fe200000000ff */
[----:B------:R-:W-:Y:S01]  /*1fb50*/  STSM.16.M88.4 [R228], R80 ;  /* 0x00000050e4007844 */ /* 0x000fe20000000200 */
[----:B------:R-:W-:Y:S02]  /*1fb60*/  MOV R20, R148 ;  /* 0x0000009400147202 */ /* 0x000fe40000000f00 */
[----:B------:R-:W-:Y:S02]  /*1fb70*/  F2FP.F16.F32.PACK_AB R50, R45, R44 ;  /* 0x0000002c2d32723e */ /* 0x000fe400000000ff */
[----:B------:R-:W-:Y:S02]  /*1fb80*/  F2FP.F16.F32.PACK_AB R51, R47, R46 ;  /* 0x0000002e2f33723e */ /* 0x000fe400000000ff */
[----:B------:R-:W-:Y:S02]  /*1fb90*/  F2FP.F16.F32.PACK_AB R5, R7, R6 ;  /* 0x000000060705723e */ /* 0x000fe400000000ff */
[----:B------:R-:W-:Y:S01]  /*1fba0*/  F2FP.F16.F32.PACK_AB R36, R37, R36 ;  /* 0x000000242524723e */ /* 0x000fe200000000ff */
[----:B------:R-:W-:Y:S01]  /*1fbb0*/  STSM.16.M88.4 [R227], R72 ;  /* 0x00000048e3007844 */ /* 0x000fe20000000200 */
[----:B------:R-:W-:-:S02]  /*1fbc0*/  MOV R21, R146 ;  /* 0x0000009200157202 */ /* 0x000fc40000000f00 */
[----:B------:R-:W-:Y:S02]  /*1fbd0*/  LEA R58, P3, R56, UR6, 0x2 ;  /* 0x00000006383a7c11 */ /* 0x000fe4000f8610ff */
[----:B------:R-:W-:Y:S02]  /*1fbe0*/  F2FP.F16.F32.PACK_AB R6, R41, R40 ;  /* 0x000000282906723e */ /* 0x000fe400000000ff */
        /* <DEDUP_REMOVED lines=10> */
[----:B------:R-:W-:Y:S02]  /*1fc90*/  MOV R141, R144 ;  /* 0x00000090008d7202 */ /* 0x000fe40000000f00 */
[----:B------:R-:W-:-:S02]  /*1fca0*/  F2FP.F16.F32.PACK_AB R30, R25, R24 ;  /* 0x00000018191e723e */ /* 0x000fc400000000ff */
[----:B------:R-:W-:Y:S02]  /*1fcb0*/  F2FP.F16.F32.PACK_AB R31, R27, R26 ;  /* 0x0000001a1b1f723e */ /* 0x000fe400000000ff */
[----:B------:R-:W-:Y:S01]  /*1fcc0*/  F2FP.F16.F32.PACK_AB R13, R15, R14 ;  /* 0x0000000e0f0d723e */ /* 0x000fe200000000ff */
[----:B------:R-:W-:Y:S01]  /*1fcd0*/  STSM.16.M88.4 [R20], R48 ;  /* 0x0000003014007844 */ /* 0x000fe20000000200 */
[----:B------:R-:W-:Y:S02]  /*1fce0*/  F2FP.F16.F32.PACK_AB R14, R9, R8 ;  /* 0x00000008090e723e */ /* 0x000fe400000000ff */
[----:B------:R-:W-:Y:S01]  /*1fcf0*/  F2FP.F16.F32.PACK_AB R15, R11, R10 ;  /* 0x0000000a0b0f723e */ /* 0x000fe200000000ff */
[----:B------:R-:W-:Y:S01]  /*1fd00*/  STSM.16.M88.4 [R21], R4 ;  /* 0x0000000415007844 */ /* 0x000fe20000000200 */
[----:B------:R-:W-:-:S03]  /*1fd10*/  LEA.HI.X R59, R56, UR7, R57, 0x2, P3 ;  /* 0x00000007383b7c11 */ /* 0x000fc600098f1439 */
[----:B------:R-:W-:Y:S04]  /*1fd20*/  STSM.16.M88.4 [R140], R36 ;  /* 0x000000248c007844 */ /* 0x000fe80000000200 */
[----:B------:R-:W-:Y:S04]  /*1fd30*/  STSM.16.M88.4 [R141], R28 ;  /* 0x0000001c8d007844 */ /* 0x000fe80000000200 */
[----:B------:R-:W-:Y:S04]  /*1fd40*/  STSM.16.M88.4 [R226], R12 ;  /* 0x0000000ce2007844 */ /* 0x000fe80000000200 */
[----:B------:R-:W-:Y:S04]  /*1fd50*/  SHFL.IDX PT, R44, R58, RZ, 0x1c1f ;  /* 0x001c1fff3a2c7589 */ /* 0x000fe800000e0000 */
[----:B------:R-:W0:Y:S01]  /*1fd60*/  SHFL.IDX PT, R45, R59, RZ, 0x1c1f ;  /* 0x001c1fff3b2d7589 */ /* 0x000e2200000e0000 */
[----:B------:R-:W-:Y:S01]  /*1fd70*/  BAR.SYNC.DEFER_BLOCKING 0x1, 0x100 ;  /* 0x0044000000007b1d */ /* 0x000fe20000010000 */
[----:B------:R-:W-:-:S05]  /*1fd80*/  ISETP.GE.OR P0, PT, R19, R0, P0 ;  /* 0x000000001300720c */ /* 0x000fca0000706670 */
[----:B0-----:R0:W-:Y:S08]  /*1fd90*/  @!P2 ST.E desc[UR36][R44.64], R3 ;  /* 0x000000032c00a985 */ /* 0x0011f0000c101924 */
[----:B------:R-:W2:Y:S01]  /*1fda0*/  @!P0 LDL R19, [R1+0x424] ;  /* 0x0004240001138983 */ /* 0x000ea20000100800 */
[----:B------:R-:W-:Y:S02]  /*1fdb0*/  IMAD R8, R210, 0x40, R193 ;  /* 0x00000040d2087824 */ /* 0x000fe400078e02c1 */
[----:B------:R-:W-:-:S04]  /*1fdc0*/  IMAD.MOV.U32 R9, RZ, RZ, 0x2 ;  /* 0x00000002ff097424 */ /* 0x000fc800078e00ff */
[----:B------:R-:W-:-:S03]  /*1fdd0*/  IMAD.WIDE R8, R8, R9, UR58 ;  /* 0x0000003a08087e25 */ /* 0x000fc6000f8e0209 */
[----:B------:R-:W-:-:S04]  /*1fde0*/  IADD3 R33, P6, R8, 0x5000, RZ ;  /* 0x0000500008217810 */ /* 0x000fc80007fde0ff */
[----:B------:R-:W-:-:S04]  /*1fdf0*/  LOP3.LUT R32, R33, 0x380, RZ, 0xc0, !PT ;  /* 0x0000038021207812 */ /* 0x000fc800078ec0ff */
[----:B------:R-:W-:-:S04]  /*1fe00*/  SHF.R.U64 R32, R32, 0x3, RZ ;  /* 0x0000000320207819 */ /* 0x000fc800000012ff */
[----:B------:R-:W-:Y:S01]  /*1fe10*/  LOP3.LUT R32, R32, R33, RZ, 0x3c, !PT ;  /* 0x0000002120207212 */ /* 0x000fe200078e3cff */
[----:B------:R-:W-:Y:S01]  /*1fe20*/  IMAD.X R33, RZ, RZ, R9, P6 ;  /* 0x000000ffff217224 */ /* 0x000fe200030e0609 */
[C---:B------:R-:W-:Y:S02]  /*1fe30*/  IADD3 R53, P6, R8.reuse, 0xa000, RZ ;  /* 0x0000a00008357810 */ /* 0x040fe40007fde0ff */
[----:B------:R-:W-:Y:S02]  /*1fe40*/  IADD3 R11, P2, R8, 0x1000, RZ ;  /* 0x00001000080b7810 */ /* 0x000fe40007f5e0ff */
[----:B------:R-:W-:Y:S02]  /*1fe50*/  LOP3.LUT R52, R53, 0x380, RZ, 0xc0, !PT ;  /* 0x0000038035347812 */ /* 0x000fe400078ec0ff */
[----:B------:R-:W-:Y:S01]  /*1fe60*/  LOP3.LUT R6, R11, 0x380, RZ, 0xc0, !PT ;  /* 0x000003800b067812 */ /* 0x000fe200078ec0ff */
[----:B------:R-:W-:Y:S01]  /*1fe70*/  SHFL.IDX PT, R20, R58, 0x1, 0x1c1f ;  /* 0x003c1f003a147f89 */ /* 0x000fe200000e0000 */
[----:B------:R-:W-:-:S02]  /*1fe80*/  SHF.R.U64 R52, R52, 0x3, RZ ;  /* 0x0000000334347819 */ /* 0x000fc400000012ff */
[----:B------:R-:W-:Y:S01]  /*1fe90*/  SHF.R.U64 R6, R6, 0x3, RZ ;  /* 0x0000000306067819 */ /* 0x000fe200000012ff */
[----:B------:R-:W2:Y:S01]  /*1fea0*/  SHFL.IDX PT, R21, R59, 0x1, 0x1c1f ;  /* 0x003c1f003b157f89 */ /* 0x000ea200000e0000 */
[----:B------:R-:W-:Y:S01]  /*1feb0*/  LOP3.LUT R52, R52, R53, RZ, 0x3c, !PT ;  /* 0x0000003534347212 */ /* 0x000fe200078e3cff */
[----:B------:R-:W-:Y:S01]  /*1fec0*/  IMAD.X R53, RZ, RZ, R9, P6 ;  /* 0x000000ffff357224 */ /* 0x000fe200030e0609 */
[----:B------:R-:W-:Y:S02]  /*1fed0*/  LOP3.LUT R10, R6, R11, RZ, 0x3c, !PT ;  /* 0x0000000b060a7212 */ /* 0x000fe400078e3cff */
[----:B------:R-:W-:-:S04]  /*1fee0*/  IADD3 R6, P6, R8, 0xf000, RZ ;  /* 0x0000f00008067810 */ /* 0x000fc80007fde0ff */
[----:B0-----:R-:W-:Y:S02]  /*1fef0*/  LOP3.LUT R3, R6, 0x380, RZ, 0xc0, !PT ;  /* 0x0000038006037812 */ /* 0x001fe400078ec0ff */
[C---:B------:R-:W-:Y:S02]  /*1ff00*/  IADD3 R25, P4, R8.reuse, 0x3000, RZ ;  /* 0x0000300008197810 */ /* 0x040fe40007f9e0ff */
[----:B------:R-:W-:Y:S02]  /*1ff10*/  SHF.R.U64 R3, R3, 0x3, RZ ;  /* 0x0000000303037819 */ /* 0x000fe400000012ff */
[----:B------:R-:W-:Y:S02]  /*1ff20*/  IADD3 R29, P5, R8, 0x4000, RZ ;  /* 0x00004000081d7810 */ /* 0x000fe40007fbe0ff */
[----:B------:R-:W-:Y:S02]  /*1ff30*/  LOP3.LUT R24, R25, 0x380, RZ, 0xc0, !PT ;  /* 0x0000038019187812 */ /* 0x000fe400078ec0ff */
[----:B------:R-:W-:-:S02]  /*1ff40*/  LOP3.LUT R28, R29, 0x380, RZ, 0xc0, !PT ;  /* 0x000003801d1c7812 */ /* 0x000fc400078ec0ff */
[----:B------:R-:W-:Y:S02]  /*1ff50*/  LOP3.LUT R72, R3, R6, RZ, 0x3c, !PT ;  /* 0x0000000603487212 */ /* 0x000fe400078e3cff */
[----:B------:R-:W0:Y:S01]  /*1ff60*/  @P1 LDC R3, c[0x0][0xcec] ;  /* 0x00033b00ff031b82 */ /* 0x000e220000000800 */
[----:B------:R-:W-:Y:S02]  /*1ff70*/  IADD3 R5, P3, R8, 0x2000, RZ ;  /* 0x0000200008057810 */ /* 0x000fe40007f7e0ff */
[----:B------:R-:W-:Y:S02]  /*1ff80*/  SHF.R.U64 R24, R24, 0x3, RZ ;  /* 0x0000000318187819 */ /* 0x000fe400000012ff */
[----:B------:R-:W-:Y:S01]  /*1ff90*/  SHF.R.U64 R28, R28, 0x3, RZ ;  /* 0x000000031c1c7819 */ /* 0x000fe200000012ff */
[--C-:B------:R-:W-:Y:S01]  /*1ffa0*/  IMAD.X R11, RZ, RZ, R9.reuse, P2 ;  /* 0x000000ffff0b7224 */ /* 0x100fe200010e0609 */
[----:B------:R-:W-:Y:S01]  /*1ffb0*/  LOP3.LUT R24, R24, R25, RZ, 0x3c, !PT ;  /* 0x0000001918187212 */ /* 0x000fe200078e3cff */
[--C-:B------:R-:W-:Y:S01]  /*1ffc0*/  IMAD.X R13, RZ, RZ, R9.reuse, P3 ;  /* 0x000000ffff0d7224 */ /* 0x100fe200018e0609 */
[----:B------:R-:W-:Y:S01]  /*1ffd0*/  LOP3.LUT R28, R28, R29, RZ, 0x3c, !PT ;  /* 0x0000001d1c1c7212 */ /* 0x000fe200078e3cff */
[--C-:B------:R-:W-:Y:S01]  /*1ffe0*/  IMAD.X R25, RZ, RZ, R9.reuse, P4 ;  /* 0x000000ffff197224 */ /* 0x100fe200020e0609 */
[C---:B------:R-:W-:Y:S01]  /*1fff0*/  IADD3 R37, P2, R8.reuse, 0x6000, RZ ;  /* 0x0000600008257810 */ /* 0x040fe20007f5e0ff */
[----:B------:R-:W-:Y:S01]  /*20000*/  IMAD.X R29, RZ, RZ, R9, P5 ;  /* 0x000000ffff1d7224 */ /* 0x000fe200028e0609 */
[----:B------:R-:W-:-:S02]  /*20010*/  IADD3 R41, P3, R8, 0x7000, RZ ;  /* 0x0000700008297810 */ /* 0x000fc40007f7e0ff */
[C---:B------:R-:W-:Y:S02]  /*20020*/  IADD3 R45, P4, R8.reuse, 0x8000, RZ ;  /* 0x00008000082d7810 */ /* 0x040fe40007f9e0ff */
[----:B------:R-:W-:Y:S02]  /*20030*/  IADD3 R49, P5, R8, 0x9000, RZ ;  /* 0x0000900008317810 */ /* 0x000fe40007fbe0ff */
[----:B------:R-:W-:Y:S02]  /*20040*/  LOP3.LUT R36, R37, 0x380, RZ, 0xc0, !PT ;  /* 0x0000038025247812 */ /* 0x000fe400078ec0ff */
[----:B------:R-:W-:Y:S02]  /*20050*/  LOP3.LUT R40, R41, 0x380, RZ, 0xc0, !PT ;  /* 0x0000038029287812 */ /* 0x000fe400078ec0ff */
[----:B------:R-:W-:Y:S02]  /*20060*/  LOP3.LUT R44, R45, 0x380, RZ, 0xc0, !PT ;  /* 0x000003802d2c7812 */ /* 0x000fe400078ec0ff */
[----:B------:R-:W-:Y:S01]  /*20070*/  LOP3.LUT R48, R49, 0x380, RZ, 0xc0, !PT ;  /* 0x0000038031307812 */ /* 0x000fe200078ec0ff */
[----:B------:R-:W-:Y:S01]  /*20080*/  UIMAD UR5, UR12, UR10, URZ ;  /* 0x0000000a0c0572a4 */ /* 0x000fe2000f8e023f */
[----:B------:R-:W-:-:S02]  /*20090*/  SHF.R.U64 R36, R36, 0x3, RZ ;  /* 0x0000000324247819 */ /* 0x000fc400000012ff */
[----:B------:R-:W-:Y:S02]  /*200a0*/  SHF.R.U64 R40, R40, 0x3, RZ ;  /* 0x0000000328287819 */ /* 0x000fe400000012ff */
[----:B------:R-:W-:Y:S02]  /*200b0*/  SHF.R.U64 R44, R44, 0x3, RZ ;  /* 0x000000032c2c7819 */ /* 0x000fe400000012ff */
[----:B------:R-:W-:Y:S02]  /*200c0*/  SHF.R.U64 R48, R48, 0x3, RZ ;  /* 0x0000000330307819 */ /* 0x000fe400000012ff */
[----:B------:R-:W-:Y:S01]  /*200d0*/  LOP3.LUT R4, R5, 0x380, RZ, 0xc0, !PT ;  /* 0x0000038005047812 */ /* 0x000fe200078ec0ff */
[----:B------:R-:W-:Y:S01]  /*200e0*/  VIADD R78, R211, UR61 ;  /* 0x0000003dd34e7c36 */ /* 0x000fe20008000000 */
[----:B------:R-:W-:Y:S01]  /*200f0*/  LOP3.LUT R36, R36, R37, RZ, 0x3c, !PT ;  /* 0x0000002524247212 */ /* 0x000fe200078e3cff */
[----:B------:R-:W-:Y:S01]  /*20100*/  UIMAD.WIDE.U32 UR6, UR14, UR10, URZ ;  /* 0x0000000a0e0672a5 */ /* 0x000fe2000f8e003f */
[----:B------:R-:W-:Y:S01]  /*20110*/  LOP3.LUT R40, R40, R41, RZ, 0x3c, !PT ;  /* 0x0000002928287212 */ /* 0x000fe200078e3cff */
[----:B------:R-:W-:Y:S01]  /*20120*/  UIMAD UR5, UR14, UR11, UR5 ;  /* 0x0000000b0e0572a4 */ /* 0x000fe2000f8e0205 */
[----:B------:R-:W-:Y:S01]  /*20130*/  LOP3.LUT R44, R44, R45, RZ, 0x3c, !PT ;  /* 0x0000002d2c2c7212 */ /* 0x000fe200078e3cff */
[--C-:B------:R-:W-:Y:S01]  /*20140*/  IMAD.X R37, RZ, RZ, R9.reuse, P2 ;  /* 0x000000ffff257224 */ /* 0x100fe200010e0609 */
[----:B------:R-:W-:Y:S01]  /*20150*/  LOP3.LUT R48, R48, R49, RZ, 0x3c, !PT ;  /* 0x0000003130307212 */ /* 0x000fe200078e3cff */
[--C-:B------:R-:W-:Y:S01]  /*20160*/  IMAD.X R41, RZ, RZ, R9.reuse, P3 ;  /* 0x000000ffff297224 */ /* 0x100fe200018e0609 */
[----:B------:R-:W-:Y:S01]  /*20170*/  SHF.R.U64 R4, R4, 0x3, RZ ;  /* 0x0000000304047819 */ /* 0x000fe200000012ff */
[--C-:B------:R-:W-:Y:S01]  /*20180*/  IMAD.X R45, RZ, RZ, R9.reuse, P4 ;  /* 0x000000ffff2d7224 */ /* 0x100fe200020e0609 */
[C---:B------:R-:W-:Y:S01]  /*20190*/  IADD3 R57, P2, R8.reuse, 0xb000, RZ ;  /* 0x0000b00008397810 */ /* 0x040fe20007f5e0ff */
[----:B------:R-:W-:Y:S01]  /*201a0*/  IMAD.X R49, RZ, RZ, R9, P5 ;  /* 0x000000ffff317224 */ /* 0x000fe200028e0609 */
[C---:B------:R-:W-:Y:S01]  /*201b0*/  IADD3 R61, P3, R8.reuse, 0xc000, RZ ;  /* 0x0000c000083d7810 */ /* 0x040fe20007f7e0ff */
[----:B------:R-:W-:Y:S01]  /*201c0*/  ULDC.64 UR10, c[0x0][0xbf0] ;  /* 0x0002fc00000a7ab9 */ /* 0x000fe20000000a00 */
[----:B------:R-:W-:Y:S01]  /*201d0*/  IADD3 R65, P4, R8, 0xd000, RZ ;  /* 0x0000d00008417810 */ /* 0x000fe20007f9e0ff */
[----:B0-----:R-:W-:Y:S01]  /*201e0*/  @P1 IMAD.HI.U32 R3, R78, R3, RZ ;  /* 0x000000034e031227 */ /* 0x001fe200078e00ff */
[----:B------:R-:W-:Y:S01]  /*201f0*/  IADD3 R69, P5, R8, 0xe000, RZ ;  /* 0x0000e00008457810 */ /* 0x000fe20007fbe0ff */
[----:B------:R-:W-:Y:S01]  /*20200*/  UIMAD UR8, UR13, UR10, URZ ;  /* 0x0000000a0d0872a4 */ /* 0x000fe2000f8e023f */
[----:B------:R-:W-:Y:S01]  /*20210*/  LOP3.LUT R12, R4, R5, RZ, 0x3c, !PT ;  /* 0x00000005040c7212 */ /* 0x000fe200078e3cff */
[----:B------:R-:W-:Y:S01]  /*20220*/  UIADD3 UR7, UR7, UR5, URZ ;  /* 0x0000000507077290 */ /* 0x000fe2000fffe03f */
[----:B------:R-:W-:-:S02]  /*20230*/  LOP3.LUT R56, R57, 0x380, RZ, 0xc0, !PT ;  /* 0x0000038039387812 */ /* 0x000fc400078ec0ff */
[----:B------:R-:W-:Y:S02]  /*20240*/  LOP3.LUT R60, R61, 0x380, RZ, 0xc0, !PT ;  /* 0x000003803d3c7812 */ /* 0x000fe400078ec0ff */
[----:B------:R-:W-:Y:S02]  /*20250*/  LOP3.LUT R64, R65, 0x380, RZ, 0xc0, !PT ;  /* 0x0000038041407812 */ /* 0x000fe400078ec0ff */
[----:B------:R-:W-:Y:S02]  /*20260*/  LOP3.LUT R68, R69, 0x380, RZ, 0xc0, !PT ;  /* 0x0000038045447812 */ /* 0x000fe400078ec0ff */
[----:B------:R-:W-:Y:S01]  /*20270*/  LOP3.LUT R5, R8, 0x380, RZ, 0xc0, !PT ;  /* 0x0000038008057812 */ /* 0x000fe200078ec0ff */
[----:B------:R-:W-:Y:S02]  /*20280*/  UIMAD UR5, UR60, UR11, UR8 ;  /* 0x0000000b3c0572a4 */ /* 0x000fe4000f8e0208 */
[----:B------:R-:W-:Y:S01]  /*20290*/  UIMAD.WIDE.U32 UR6, UR60, UR10, UR6 ;  /* 0x0000000a3c0672a5 */ /* 0x000fe2000f8e0006 */
[----:B------:R-:W-:-:S02]  /*202a0*/  SHF.R.U64 R56, R56, 0x3, RZ ;  /* 0x0000000338387819 */ /* 0x000fc400000012ff */
[----:B------:R-:W-:Y:S02]  /*202b0*/  SHF.R.U64 R60, R60, 0x3, RZ ;  /* 0x000000033c3c7819 */ /* 0x000fe400000012ff */
[----:B------:R-:W-:Y:S02]  /*202c0*/  SHF.R.U64 R64, R64, 0x3, RZ ;  /* 0x0000000340407819 */ /* 0x000fe400000012ff */
[----:B------:R-:W-:Y:S02]  /*202d0*/  SHF.R.U64 R68, R68, 0x3, RZ ;  /* 0x0000000344447819 */ /* 0x000fe400000012ff */
[----:B------:R-:W-:Y:S01]  /*202e0*/  SHF.R.U64 R5, R5, 0x3, RZ ;  /* 0x0000000305057819 */ /* 0x000fe200000012ff */
[----:B------:R-:W-:Y:S01]  /*202f0*/  UIADD3 UR5, UR7, UR5, URZ ;  /* 0x0000000507057290 */ /* 0x000fe2000fffe03f */
        /* <DEDUP_REMOVED lines=10> */
[----:B------:R-:W-:Y:S01]  /*203a0*/  ULDC.64 UR10, c[0x0][0xbe0] ;  /* 0x0002f800000a7ab9 */ /* 0x000fe20000000a00 */
[----:B------:R-:W-:-:S02]  /*203b0*/  IMAD.MOV.U32 R5, RZ, RZ, R9 ;  /* 0x000000ffff057224 */ /* 0x000fc400078e0009 */
[----:B------:R-:W-:-:S05]  /*203c0*/  VIADD R81, R210, UR61 ;  /* 0x0000003dd2517c36 */ /* 0x000fca0008000000 */
[----:B------:R-:W-:Y:S01]  /*203d0*/  ISETP.GE.AND P2, PT, R81, R0, PT ;  /* 0x000000005100720c */ /* 0x000fe20003f46270 */
[----:B------:R-:W-:Y:S01]  /*203e0*/  BSSY B1, `(.L_x_2262) ;  /* 0x000004a000017945 */ /* 0x000fe20003800000 */
[----:B--2---:R0:W-:Y:S04]  /*203f0*/  @!P0 ST.E desc[UR36][R20.64], R19 ;  /* 0x0000001314008985 */ /* 0x0041e8000c101924 */
[----:B------:R-:W5:Y:S04]  /*20400*/  LD.E.128 R4, desc[UR36][R4.64] ;  /* 0x0000002404047980 */ /* 0x000f68000c101d00 */
[----:B------:R-:W5:Y:S01]  /*20410*/  LD.E.128 R8, desc[UR36][R10.64] ;  /* 0x000000240a087980 */ /* 0x000f62000c101d00 */
[----:B0-----:R-:W0:Y:S01]  /*20420*/  @P1 LDC R20, c[0x0][0xcf0] ;  /* 0x00033c00ff141b82 */ /* 0x001e220000000800 */
[----:B------:R-:W-:-:S02]  /*20430*/  IMAD.MOV.U32 R19, RZ, RZ, R78 ;  /* 0x000000ffff137224 */ /* 0x000fc400078e004e */
[----:B------:R-:W5:Y:S01]  /*20440*/  LD.E.128 R12, desc[UR36][R12.64] ;  /* 0x000000240c0c7980 */ /* 0x000f62000c101d00 */
[----:B------:R-:W-:-:S03]  /*20450*/  IMAD.U32 R21, RZ, RZ, UR7 ;  /* 0x00000007ff157e24 */ /* 0x000fc6000f8e00ff */
[----:B------:R-:W5:Y:S04]  /*20460*/  LD.E.128 R24, desc[UR36][R24.64] ;  /* 0x0000002418187980 */ /* 0x000f68000c101d00 */
[----:B------:R-:W5:Y:S04]  /*20470*/  LD.E.128 R28, desc[UR36][R28.64] ;  /* 0x000000241c1c7980 */ /* 0x000f68000c101d00 */
[----:B------:R-:W5:Y:S04]  /*20480*/  LD.E.128 R32, desc[UR36][R32.64] ;  /* 0x0000002420207980 */ /* 0x000f68000c101d00 */
[----:B------:R-:W5:Y:S04]  /*20490*/  LD.E.128 R36, desc[UR36][R36.64] ;  /* 0x0000002424247980 */ /* 0x000f68000c101d00 */
[----:B------:R-:W5:Y:S01]  /*204a0*/  LD.E.128 R40, desc[UR36][R40.64] ;  /* 0x0000002428287980 */ /* 0x000f62000c101d00 */
[----:B0-----:R-:W-:Y:S01]  /*204b0*/  @P1 SHF.R.U32.HI R19, RZ, R20, R3 ;  /* 0x00000014ff131219 */ /* 0x001fe20000011603 */
[----:B------:R-:W-:-:S02]  /*204c0*/  IMAD.U32 R20, RZ, RZ, UR6 ;  /* 0x00000006ff147e24 */ /* 0x000fc4000f8e00ff */
[----:B------:R-:W5:Y:S01]  /*204d0*/  LD.E.128 R44, desc[UR36][R44.64] ;  /* 0x000000242c2c7980 */ /* 0x000f62000c101d00 */
[----:B------:R-:W-:Y:S01]  /*204e0*/  IMAD.U32 R3, RZ, RZ, UR5 ;  /* 0x00000005ff037e24 */ /* 0x000fe2000f8e00ff */
[--C-:B------:R-:W-:Y:S01]  /*204f0*/  SHF.R.S32.HI R76, RZ, 0x1f, R19.reuse ;  /* 0x0000001fff4c7819 */ /* 0x100fe20000011413 */
[----:B------:R-:W-:Y:S01]  /*20500*/  IMAD.MOV R77, RZ, RZ, -R19 ;  /* 0x000000ffff4d7224 */ /* 0x000fe200078e0a13 */
[----:B------:R-:W5:Y:S01]  /*20510*/  LD.E.128 R48, desc[UR36][R48.64] ;  /* 0x0000002430307980 */ /* 0x000f62000c101d00 */
[----:B------:R-:W-:Y:S02]  /*20520*/  ULDC.64 UR6, c[0x0][0xbd8] ;  /* 0x0002f60000067ab9 */ /* 0x000fe40000000a00 */
[----:B------:R-:W-:Y:S01]  /*20530*/  IMAD R21, R2, R77, R78 ;  /* 0x0000004d02157224 */ /* 0x000fe200078e024e */
[----:B------:R-:W5:Y:S01]  /*20540*/  LD.E.128 R52, desc[UR36][R52.64] ;  /* 0x0000002434347980 */ /* 0x000f62000c101d00 */
[----:B------:R-:W-:Y:S02]  /*20550*/  IMAD R76, R76, UR10, RZ ;  /* 0x0000000a4c4c7c24 */ /* 0x000fe4000f8e02ff */
[----:B------:R-:W-:Y:S01]  /*20560*/  IMAD.MOV.U32 R2, RZ, RZ, R20 ;  /* 0x000000ffff027224 */ /* 0x000fe200078e0014 */
[----:B------:R-:W5:Y:S01]  /*20570*/  LD.E.128 R56, desc[UR36][R56.64] ;  /* 0x0000002438387980 */ /* 0x000f62000c101d00 */
[----:B------:R-:W-:-:S02]  /*20580*/  IMAD R77, R19, UR11, R76 ;  /* 0x0000000b134d7c24 */ /* 0x000fc4000f8e024c */
[----:B------:R-:W-:Y:S01]  /*20590*/  IMAD.WIDE.U32 R2, R19, UR10, R2 ;  /* 0x0000000a13027c25 */ /* 0x000fe2000f8e0002 */
        /* <DEDUP_REMOVED lines=13> */
[----:B------:R-:W-:Y:S01]  /*20670*/  VIADD R19, R81, 0x20 ;  /* 0x0000002051137836 */ /* 0x000fe20000000000 */
[----:B------:R-:W-:Y:S01]  /*20680*/  UIADD3 UR5, UR42, 0x32420, URZ ;  /* 0x000324202a057890 */ /* 0x000fe2000fffe03f */
[C---:B------:R-:W-:Y:S02]  /*20690*/  IMAD R77, R21.reuse, UR7, R20 ;  /* 0x00000007154d7c24 */ /* 0x040fe4000f8e0214 */
[----:B------:R-:W-:Y:S01]  /*206a0*/  IMAD.WIDE.U32 R2, R21, UR6, R2 ;  /* 0x0000000615027c25 */ /* 0x000fe2000f8e0002 */
[----:B------:R-:W-:Y:S01]  /*206b0*/  ISETP.GE.AND P1, PT, R19, R0, PT ;  /* 0x000000001300720c */ /* 0x000fe20003f26270 */
[----:B------:R-:W-:Y:S02]  /*206c0*/  ULDC.64 UR6, c[0x0][0xb80] ;  /* 0x0002e00000067ab9 */ /* 0x000fe40000000a00 */
[----:B------:R-:W-:Y:S01]  /*206d0*/  VIADD R19, R81, 0x40 ;  /* 0x0000004051137836 */ /* 0x000fe20000000000 */
[----:B------:R-:W-:Y:S01]  /*206e0*/  LEA R80, P3, R2, UR6, 0x1 ;  /* 0x0000000602507c11 */ /* 0x000fe2000f8608ff */
[----:B------:R-:W-:Y:S01]  /*206f0*/  IMAD.IADD R3, R3, 0x1, R77 ;  /* 0x0000000103037824 */ /* 0x000fe200078e024d */
[----:B------:R-:W-:-:S02]  /*20700*/  UPRMT UR5, URZ, 0x654, UR5 ;  /* 0x000006543f057896 */ /* 0x000fc40008000005 */
[----:B------:R-:W-:Y:S02]  /*20710*/  ISETP.GE.AND P0, PT, R19, R0, PT ;  /* 0x000000001300720c */ /* 0x000fe40003f06270 */
[----:B------:R-:W-:Y:S01]  /*20720*/  LEA.HI.X R19, R2, UR7, R3, 0x1, P3 ;  /* 0x0000000702137c11 */ /* 0x000fe200098f0c03 */
[----:B0-----:R0:W1:Y:S04]  /*20730*/  SHFL.IDX PT, R78, R80, RZ, 0x181f ;  /* 0x00181fff504e7589 */ /* 0x00106800000e0000 */
[----:B------:R0:W2:Y:S01]  /*20740*/  SHFL.IDX PT, R79, R19, RZ, 0x181f ;  /* 0x00181fff134f7589 */ /* 0x0000a200000e0000 */
[----:B------:R-:W-:Y:S01]  /*20750*/  SYNCS.ARRIVE.TRANS64.RED.A1T0 RZ, [UR5], RZ ;  /* 0x000000ffffff79a7 */ /* 0x000fe20008100405 */
[----:B------:R-:W-:Y:S05]  /*20760*/  @P2 BRA `(.L_x_2263) ;  /* 0x0000000000442947 */ /* 0x000fea0003800000 */
        /* <DEDUP_REMOVED lines=17> */
.L_x_2263:
[----:B------:R-:W-:Y:S05]  /*20880*/  BSYNC B1 ;  /* 0x0000000000017941 */ /* 0x000fea0003800000 */
.L_x_2262:
[----:B---3--:R3:W4:Y:S01]  /*20890*/  SHFL.IDX PT, R21, R19, 0x1, 0x181f ;  /* 0x00381f0013157f89 */ /* 0x00872200000e0000 */
        /* <DEDUP_REMOVED lines=9> */
[-C--:B-----5:R-:W-:Y:S02]  /*20930*/  @!P3 LEA R4, P5, R195, R20.reuse, 0x1 ;  /* 0x00000014c304b211 */ /* 0x0a0fe400078a08ff */
[-C--:B----4-:R-:W-:Y:S02]  /*20940*/  @!P4 LEA.HI.X R3, R193, R21.reuse, R203, 0x1, P6 ;  /* 0x00000015c103c211 */ /* 0x090fe400030f0ccb */
[-C--:B------:R-:W-:Y:S02]  /*20950*/  @!P2 LEA R6, P6, R194, R20.reuse, 0x1 ;  /* 0x00000014c206a211 */ /* 0x080fe400078c08ff */
        /* <DEDUP_REMOVED lines=8> */
.L_x_2265:
[----:B------:R-:W-:Y:S05]  /*209e0*/  BSYNC B1 ;  /* 0x0000000000017941 */ /* 0x000fea0003800000 */
.L_x_2264:
[----:B0----5:R0:W0:Y:S01]  /*209f0*/  SHFL.IDX PT, R9, R19, 0x2, 0x181f ;  /* 0x00581f0013097f89 */ /* 0x02102200000e0000 */
        /* <DEDUP_REMOVED lines=9> */
[-C--:B------:R-:W-:Y:S02]  /*20a90*/  @!P2 LEA R4, P5, R195, R8.reuse, 0x1 ;  /* 0x00000008c304a211 */ /* 0x080fe400078a08ff */
[-C--:B------:R-:W-:Y:S02]  /*20aa0*/  @!P1 LEA R6, P4, R194, R8.reuse, 0x1 ;  /* 0x00000008c2069211 */ /* 0x080fe400078808ff */
[-C--:B------:R-:W-:Y:S02]  /*20ab0*/  @!P3 LEA.HI.X R3, R193, R9.reuse, R203, 0x1, P6 ;  /* 0x00000009c103b211 */ /* 0x080fe400030f0ccb */
        /* <DEDUP_REMOVED lines=8> */
.L_x_2267:
[----:B------:R-:W-:Y:S05]  /*20b40*/  BSYNC B1 ;  /* 0x0000000000017941 */ /* 0x000fea0003800000 */
.L_x_2266:
[----:B0-----:R-:W-:Y:S01]  /*20b50*/  VIADD R3, R81, 0x60 ;  /* 0x0000006051037836 */ /* 0x001fe20000000000 */
[----:B---3--:R-:W0:Y:S04]  /*20b60*/  SHFL.IDX PT, R19, R19, 0x3, 0x181f ;  /* 0x00781f0013137f89 */ /* 0x008e2800000e0000 */
[----:B------:R-:W-:Y:S01]  /*20b70*/  ISETP.GE.AND P0, PT, R3, R0, PT ;  /* 0x000000000300720c */ /* 0x000fe20003f06270 */
[----:B------:R-:W3:-:S12]  /*20b80*/  SHFL.IDX PT, R80, R80, 0x3, 0x181f ;  /* 0x00781f0050507f89 */ /* 0x000ed800000e0000 */
[----:B------:R-:W-:Y:S05]  /*20b90*/  @P0 BRA `(.L_x_2268) ;  /* 0x0000000c00280947 */ /* 0x000fea0003800000 */
[----:B------:R-:W-:Y:S02]  /*20ba0*/  ULDC UR5, c[0x0][0xbc8] ;  /* 0x0002f20000057ab9 */ /* 0x000fe40000000800 */
[----:B------:R-:W-:Y:S02]  /*20bb0*/  ISETP.GE.AND P3, PT, R193, UR5, PT ;  /* 0x00000005c1007c0c */ /* 0x000fe4000bf66270 */
[----:B------:R-:W-:Y:S02]  /*20bc0*/  ISETP.GE.AND P4, PT, R195, UR5, PT ;  /* 0x00000005c3007c0c */ /* 0x000fe4000bf86270 */
[----:B------:R-:W-:-:S09]  /*20bd0*/  ISETP.GE.AND P5, PT, R194, UR5, PT ;  /* 0x00000005c2007c0c */ /* 0x000fd2000bfa6270 */
[-C--:B---3--:R-:W-:Y:S02]  /*20be0*/  @!P3 LEA R2, P0, R193, R80.reuse, 0x1 ;  /* 0x00000050c102b211 */ /* 0x088fe400078008ff */
[-C--:B------:R-:W-:Y:S02]  /*20bf0*/  @!P4 LEA R4, P1, R195, R80.reuse, 0x1 ;  /* 0x00000050c304c211 */ /* 0x080fe400078208ff */
[C---:B------:R-:W-:Y:S02]  /*20c00*/  @!P5 LEA R6, P2, R194.reuse, R80, 0x1 ;  /* 0x00000050c206d211 */ /* 0x040fe400078408ff */
        /* <DEDUP_REMOVED lines=12> */
.L_x_2261:
[----:B0-----:R-:W0:Y:S01]  /*20cd0*/  LDC R6, c[0x0][0xce8] ;  /* 0x00033a00ff067b82 */ /* 0x001e220000000800 */
[----:B------:R-:W-:Y:S01]  /*20ce0*/  R2UR UR5, R204 ;  /* 0x00000000cc0572ca */ /* 0x000fe200000e0000 */
[----:B------:R-:W-:Y:S01]  /*20cf0*/  USHF.R.S32.HI UR10, URZ, 0x1f, UR60 ;  /* 0x0000001f3f0a7899 */ /* 0x000fe2000801143c */
[----:B------:R-:W-:Y:S01]  /*20d00*/  ISETP.GE.AND P0, PT, R205, 0x80, PT ;  /* 0x00000080cd00780c */ /* 0x000fe20003f06270 */
[----:B------:R-:W-:Y:S10]  /*20d10*/  BSSY B1, `(.L_x_2269) ;  /* 0x000002f000017945 */ /* 0x000ff40003800000 */
[----:B------:R-:W-:Y:S01]  /*20d20*/  USHF.R.S32.HI UR8, URZ, 0x1f, UR5 ;  /* 0x0000001f3f087899 */ /* 0x000fe20008011405 */
        /* <DEDUP_REMOVED lines=14> */
[----:B------:R-:W-:Y:S01]  /*20e10*/  R2UR UR11, R204 ;  /* 0x00000000cc0b72ca */ /* 0x000fe200000e0000 */
[----:B------:R-:W-:Y:S01]  /*20e20*/  UIMAD UR5, UR8, UR12, URZ ;  /* 0x0000000c080572a4 */ /* 0x000fe2000f8e023f */
[----:B------:R-:W-:-:S09]  /*20e30*/  IMAD.MOV.U32 R2, RZ, RZ, R4 ;  /* 0x000000ffff027224 */ /* 0x000fd200078e0004 */
[----:B------:R-:W2:Y:S02]  /*20e40*/  @P0 LDC R5, c[0x0][0xcec] ;  /* 0x00033b00ff050b82 */ /* 0x000ea40000000800 */
[----:B------:R-:W-:Y:S02]  /*20e50*/  UIMAD.WIDE.U32 UR6, UR11, UR12, URZ ;  /* 0x0000000c0b0672a5 */ /* 0x000fe4000f8e003f */
[----:B------:R-:W-:-:S03]  /*20e60*/  UIMAD UR5, UR11, UR13, UR5 ;  /* 0x0000000d0b0572a4 */ /* 0x000fc6000f8e0205 */
[----:B------:R-:W-:Y:S01]  /*20e70*/  ULDC.64 UR12, c[0x0][0xc98] ;  /* 0x00032600000c7ab9 */ /* 0x000fe20000000a00 */
[----:B------:R-:W3:Y:S01]  /*20e80*/  @P0 LDC R7, c[0x0][0xcf0] ;  /* 0x00033c00ff070b82 */ /* 0x000ee20000000800 */
[----:B------:R-:W-:Y:S02]  /*20e90*/  UIADD3 UR7, UR7, UR5, URZ ;  /* 0x0000000507077290 */ /* 0x000fe4000fffe03f */
[----:B------:R-:W-:Y:S02]  /*20ea0*/  UIMAD UR5, UR10, UR12, URZ ;  /* 0x0000000c0a0572a4 */ /* 0x000fe4000f8e023f */
[----:B------:R-:W-:Y:S02]  /*20eb0*/  UIMAD.WIDE.U32 UR6, UR60, UR12, UR6 ;  /* 0x0000000c3c0672a5 */ /* 0x000fe4000f8e0006 */
[----:B------:R-:W-:-:S03]  /*20ec0*/  UIMAD UR5, UR60, UR13, UR5 ;  /* 0x0000000d3c0572a4 */ /* 0x000fc6000f8e0205 */
        /* <DEDUP_REMOVED lines=19> */
.L_x_2270:
[----:B------:R-:W-:Y:S05]  /*21000*/  BSYNC B1 ;  /* 0x0000000000017941 */ /* 0x000fea0003800000 */
.L_x_2269:
[----:B------:R-:W-:Y:S01]  /*21010*/  R2UR UR11, R204 ;  /* 0x00000000cc0b72ca */ /* 0x000fe200000e0000 */
[----:B------:R-:W-:Y:S01]  /*21020*/  ULDC.64 UR12, c[0x0][0xbe8] ;  /* 0x0002fa00000c7ab9 */ /* 0x000fe20000000a00 */
[----:B--2---:R-:W-:Y:S01]  /*21030*/  VIADD R4, R211, UR61 ;  /* 0x0000003dd3047c36 */ /* 0x004fe20008000000 */
[----:B------:R-:W-:Y:S01]  /*21040*/  UIMAD UR5, UR8, UR12, URZ ;  /* 0x0000000c080572a4 */ /* 0x000fe2000f8e023f */
[----:B------:R-:W-:Y:S01]  /*21050*/  VIADD R8, R210, UR61 ;  /* 0x0000003dd2087c36 */ /* 0x000fe20008000000 */
[----:B------:R-:W-:Y:S01]  /*21060*/  BSSY B1, `(.L_x_2271) ;  /* 0x000003b000017945 */ /* 0x000fe20003800000 */
[----:B0-----:R-:W-:-:S04]  /*21070*/  @P1 IMAD.HI.U32 R0, R4, R9, RZ ;  /* 0x0000000904001227 */ /* 0x001fc800078e00ff */
[----:B------:R-:W-:Y:S01]  /*21080*/  IMAD.MOV.U32 R5, RZ, RZ, R4 ;  /* 0x000000ffff057224 */ /* 0x000fe200078e0004 */
[----:B-1----:R-:W-:Y:S02]  /*21090*/  @P1 SHF.R.U32.HI R5, RZ, R11, R0 ;  /* 0x0000000bff051219 */ /* 0x002fe40000011600 */
[----:B------:R-:W-:Y:S02]  /*210a0*/  UIMAD.WIDE.U32 UR6, UR11, UR12, URZ ;  /* 0x0000000c0b0672a5 */ /* 0x000fe4000f8e003f */
[----:B------:R-:W-:Y:S01]  /*210b0*/  UIMAD UR5, UR11, UR13, UR5 ;  /* 0x0000000d0b0572a4 */ /* 0x000fe2000f8e0205 */
[--C-:B------:R-:W-:Y:S01]  /*210c0*/  SHF.R.S32.HI R0, RZ, 0x1f, R5.reuse ;  /* 0x0000001fff007819 */ /* 0x100fe20000011405 */
[----:B------:R-:W-:Y:S01]  /*210d0*/  IMAD.MOV R7, RZ, RZ, -R5 ;  /* 0x000000ffff077224 */ /* 0x000fe200078e0a05 */
[----:B------:R-:W-:Y:S01]  /*210e0*/  ULDC.64 UR12, c[0x0][0xbf0] ;  /* 0x0002fc00000c7ab9 */ /* 0x000fe20000000a00 */
[----:B------:R-:W-:Y:S02]  /*210f0*/  UIADD3 UR7, UR7, UR5, URZ ;  /* 0x0000000507077290 */ /* 0x000fe4000fffe03f */
[----:B------:R-:W-:Y:S01]  /*21100*/  UIMAD UR5, UR10, UR12, URZ ;  /* 0x0000000c0a0572a4 */ /* 0x000fe2000f8e023f */
[----:B------:R-:W-:Y:S01]  /*21110*/  IMAD R7, R6, R7, R4 ;  /* 0x0000000706077224 */ /* 0x000fe200078e0204 */
[----:B------:R-:W-:-:S02]  /*21120*/  UIMAD.WIDE.U32 UR6, UR60, UR12, UR6 ;  /* 0x0000000c3c0672a5 */ /* 0x000fc4000f8e0006 */
[----:B------:R-:W-:Y:S01]  /*21130*/  UIMAD UR5, UR60, UR13, UR5 ;  /* 0x0000000d3c0572a4 */ /* 0x000fe2000f8e0205 */
[----:B------:R-:W-:-:S03]  /*21140*/  ULDC.64 UR10, c[0x0][0xbe0] ;  /* 0x0002f800000a7ab9 */ /* 0x000fc60000000a00 */
[----:B------:R-:W-:Y:S01]  /*21150*/  UIADD3 UR5, UR7, UR5, URZ ;  /* 0x0000000507057290 */ /* 0x000fe2000fffe03f */
[----:B------:R-:W-:Y:S02]  /*21160*/  IMAD R0, R0, UR10, RZ ;  /* 0x0000000a00007c24 */ /* 0x000fe4000f8e02ff */
[----:B------:R-:W-:Y:S02]  /*21170*/  IMAD.U32 R3, RZ, RZ, UR7 ;  /* 0x00000007ff037e24 */ /* 0x000fe4000f8e00ff */
[----:B------:R-:W-:Y:S01]  /*21180*/  IMAD.U32 R2, RZ, RZ, UR6 ;  /* 0x00000006ff027e24 */ /* 0x000fe2000f8e00ff */
[----:B------:R-:W-:Y:S01]  /*21190*/  ULDC.64 UR6, c[0x0][0xbd8] ;  /* 0x0002f60000067ab9 */ /* 0x000fe20000000a00 */
[----:B------:R-:W-:Y:S01]  /*211a0*/  IMAD.U32 R3, RZ, RZ, UR5 ;  /* 0x00000005ff037e24 */ /* 0x000fe2000f8e00ff */
[----:B------:R-:W-:Y:S01]  /*211b0*/  ULDC UR5, c[0x0][0xb88] ;  /* 0x0002e20000057ab9 */ /* 0x000fe20000000800 */
[C---:B------:R-:W-:Y:S01]  /*211c0*/  IMAD R9, R5.reuse, UR11, R0 ;  /* 0x0000000b05097c24 */ /* 0x040fe2000f8e0200 */
[----:B------:R-:W-:Y:S01]  /*211d0*/  SHF.R.S32.HI R0, RZ, 0x1f, R7 ;  /* 0x0000001fff007819 */ /* 0x000fe20000011407 */
[----:B------:R-:W-:-:S04]  /*211e0*/  IMAD.WIDE.U32 R2, R5, UR10, R2 ;  /* 0x0000000a05027c25 */ /* 0x000fc8000f8e0002 */
[----:B------:R-:W-:Y:S02]  /*211f0*/  IMAD.IADD R3, R3, 0x1, R9 ;  /* 0x0000000103037824 */ /* 0x000fe400078e0209 */
[----:B------:R-:W-:Y:S02]  /*21200*/  IMAD R4, R0, UR6, RZ ;  /* 0x0000000600047c24 */ /* 0x000fe4000f8e02ff */
        /* <DEDUP_REMOVED lines=32> */
.L_x_2272:
[----:B------:R-:W-:Y:S05]  /*21410*/  BSYNC B1 ;  /* 0x0000000000017941 */ /* 0x000fea0003800000 */
.L_x_2271:
        /* <DEDUP_REMOVED lines=21> */
.L_x_2274:
[----:B------:R-:W-:Y:S05]  /*21570*/  BSYNC B1 ;  /* 0x0000000000017941 */ /* 0x000fea0003800000 */
.L_x_2273:
        /* <DEDUP_REMOVED lines=21> */
.L_x_2276:
[----:B------:R-:W-:Y:S05]  /*216d0*/  BSYNC B1 ;  /* 0x0000000000017941 */ /* 0x000fea0003800000 */
.L_x_2275:
        /* <DEDUP_REMOVED lines=22> */
.L_x_2268:
[----:B------:R-:W-:Y:S05]  /*21840*/  BSYNC B0 ;  /* 0x0000000000007941 */ /* 0x000fea0003800000 */
.L_x_2260:
[----:B------:R-:W-:Y:S02]  /*21850*/  ULDC UR5, c[0x0][0xd38] ;  /* 0x00034e0000057ab9 */ /* 0x000fe40000000800 */
[----:B------:R-:W-:-:S06]  /*21860*/  UISETP.GE.AND UP0, UPT, UR4, UR5, UPT ;  /* 0x000000050400728c */ /* 0x000fcc000bf06270 */
[----:B------:R-:W-:-:S13]  /*21870*/  PLOP3.LUT P0, PT, PT, PT, UP0, 0x80, 0x0 ;  /* 0x000000000000781c */ /* 0x000fda0003f0f008 */
[----:B------:R-:W-:Y:S05]  /*21880*/  @!P0 BRA `(.L_x_2277) ;  /* 0xfffffdf8008c8947 */ /* 0x000fea000383ffff */
[----:B------:R-:W-:Y:S05]  /*21890*/  EXIT ;  /* 0x000000000000794d */ /* 0x000fea0003800000 */
.L_x_2146:
[----:B------:R-:W-:-:S08]  /*218a0*/  NOP ;  /* 0x0000000000007918 */ /* 0x000fd00000000000 */
[----:B0-----:R-:W0:-:S00]  /*218b0*/  USETMAXREG.DEALLOC.CTAPOOL 0x28 ;  /* 0x00000028000079c8 */ /* 0x001e0000080e0500 */
[----:B0-----:R-:W-:-:S06]  /*218c0*/  LOP3.LUT R0, R0, 0x3, RZ, 0xc0, !PT ;  /* 0x0000000300007812 */ /* 0x001fcc00078ec0ff */
[----:B------:R-:W0:Y:S01]  /*218d0*/  S2UR UR10, SR_CTAID.X ;  /* 0x00000000000a79c3 */ /* 0x000e220000002500 */
[----:B------:R-:W-:Y:S01]  /*218e0*/  LOP3.LUT R16, R16, 0xffdfffff, RZ, 0xc0, !PT ;  /* 0xffdfffff10107812 */ /* 0x000fe200078ec0ff */
[----:B------:R-:W-:Y:S01]  /*218f0*/  STL [R1+0x444], RZ ;  /* 0x000444ff01007387 */ /* 0x000fe20000100800 */
        /* <DEDUP_REMOVED lines=9> */
[----:B------:R-:W2:Y:S01]  /*21990*/  LDL R3, [R1+0x458] ;  /* 0x0004580001037983 */ /* 0x000ea20000100800 */
[----:B------:R-:W-:Y:S01]  /*219a0*/  ULDC UR9, c[0x0][0x3b8] ;  /* 0x0000ee0000097ab9 */ /* 0x000fe20000000800 */
[----:B------:R-:W-:Y:S01]  /*219b0*/  ULDC UR7, c[0x0][0x320] ;  /* 0x0000c80000077ab9 */ /* 0x000fe20000000800 */
[----:B------:R-:W-:Y:S01]  /*219c0*/  LOP3.LUT R16, R16, 0xffffffef, RZ, 0xc0, !PT ;  /* 0xffffffef10107812 */ /* 0x000fe200078ec0ff */
[----:B------:R-:W0:Y:S01]  /*219d0*/  S2R R8, SR_TID.X ;  /* 0x0000000000087919 */ /* 0x000e220000002100 */
[----:B------:R-:W1:Y:S01]  /*219e0*/  S2UR UR6, SR_CgaCtaId ;  /* 0x00000000000679c3 */ /* 0x000e620000008800 */
[----:B------:R-:W-:Y:S01]  /*219f0*/  ULDC.64 UR42, c[0x0][0x2f0] ;  /* 0x0000bc00002a7ab9 */ /* 0x000fe20000000a00 */
[----:B------:R-:W-:Y:S01]  /*21a00*/  LOP3.LUT R16, R16, 0xfffbffff, RZ, 0xc0, !PT ;  /* 0xfffbffff10107812 */ /* 0x000fe200078ec0ff */
[----:B------:R-:W-:Y:S01]  /*21a10*/  ULDC.64 UR4, c[0x0][0x418] ;  /* 0x0001060000047ab9 */ /* 0x000fe20000000a00 */
[----:B------:R3:W-:Y:S01]  /*21a20*/  STL [R1+0x444], RZ ;  /* 0x000444ff01007387 */ /* 0x0007e20000100800 */
[----:B------:R-:W-:Y:S01]  /*21a30*/  UISETP.NE.U32.AND UP0, UPT, UR4, URZ, UPT ;  /* 0x0000003f0400728c */ /* 0x000fe2000bf05070 */
[----:B------:R-:W-:Y:S01]  /*21a40*/  IMAD.U32 R32, RZ, RZ, UR10 ;  /* 0x0000000aff207e24 */ /* 0x000fe2000f8e00ff */
[----:B------:R-:W-:Y:S01]  /*21a50*/  ULDC UR40, c[0x0][0x288] ;  /* 0x0000a20000287ab9 */ /* 0x000fe20000000800 */
[----:B------:R-:W-:Y:S01]  /*21a60*/  ULDC UR4, c[0x0][0x424] ;  /* 0x0001090000047ab9 */ /* 0x000fe20000000800 */
[----:B------:R-:W-:Y:S01]  /*21a70*/  UISETP.NE.AND.EX UP0, UPT, UR5, URZ, UPT, UP0 ;  /* 0x0000003f0500728c */ /* 0x000fe2000bf05300 */
[----:B------:R-:W-:Y:S01]  /*21a80*/  IMAD.MOV.U32 R26, RZ, RZ, 0x1 ;  /* 0x00000001ff1a7424 */ /* 0x000fe200078e00ff */
[----:B------:R-:W-:Y:S01]  /*21a90*/  ULDC UR41, c[0x0][0x448] ;  /* 0x0001120000297ab9 */ /* 0x000fe20000000800 */
[----:B------:R-:W-:Y:S01]  /*21aa0*/  UMOV UR5, 0x400 ;  /* 0x0000040000057882 */ /* 0x000fe20000000000 */
[----:B------:R-:W-:Y:S01]  /*21ab0*/  USEL UR4, UR4, 0x1, UP0 ;  /* 0x0000000104047887 */ /* 0x000fe20008000000 */
[----:B------:R-:W-:Y:S01]  /*21ac0*/  IMAD.MOV.U32 R18, RZ, RZ, RZ ;  /* 0x000000ffff127224 */ /* 0x000fe200078e00ff */
[----:B------:R-:W-:-:S02]  /*21ad0*/  UIMAD UR41, UR41, UR40, URZ ;  /* 0x00000028292972a4 */ /* 0x000fc4000f8e023f */
[----:B------:R-:W-:Y:S01]  /*21ae0*/  UIMAD UR42, UR4, UR42, URZ ;  /* 0x0000002a042a72a4 */ /* 0x000fe2000f8e023f */
[----:B------:R-:W-:-:S03]  /*21af0*/  ULDC UR49, c[0x0][0xc] ;  /* 0x0000030000317ab9 */ /* 0x000fc60000000800 */
[----:B------:R-:W-:Y:S02]  /*21b00*/  UIADD3 UR4, UR42, 0x5f, URZ ;  /* 0x0000005f2a047890 */ /* 0x000fe4000fffe03f */
[----:B------:R-:W-:Y:S02]  /*21b10*/  UIADD3 UR47, UR42, 0x1, -UR40 ;  /* 0x000000012a2f7890 */ /* 0x000fe4000fffe828 */
[----:B-1----:R-:W-:Y:S02]  /*21b20*/  ULEA UR6, UR6, UR5, 0x18 ;  /* 0x0000000506067291 */ /* 0x002fe4000f8ec03f */
[----:B------:R-:W-:Y:S02]  /*21b30*/  UIMAD.WIDE UR4, UR4, 0x2aaaaaab, URZ ;  /* 0x2aaaaaab040478a5 */ /* 0x000fe4000f8e023f */
[----:B------:R-:W-:Y:S01]  /*21b40*/  UIADD3 UR40, UR42, -UR40, URZ ;  /* 0x800000282a287290 */ /* 0x000fe2000fffe03f */
[C---:B0-----:R-:W-:Y:S01]  /*21b50*/  IMAD.SHL.U32 R29, R8.reuse, 0x8, RZ ;  /* 0x00000008081d7824 */ /* 0x041fe200078e00ff */
[----:B------:R-:W-:Y:S01]  /*21b60*/  LOP3.LUT R7, R8, 0x7f, RZ, 0xc0, !PT ;  /* 0x0000007f08077812 */ /* 0x000fe200078ec0ff */
[----:B------:R-:W-:Y:S01]  /*21b70*/  IMAD.U32 R17, RZ, RZ, UR6 ;  /* 0x00000006ff117e24 */ /* 0x000fe2000f8e00ff */
[----:B------:R-:W-:-:S02]  /*21b80*/  USHF.R.U32.HI UR39, URZ, 0x1f, UR5 ;  /* 0x0000001f3f277899 */ /* 0x000fc40008011605 */
[C---:B------:R-:W-:Y:S02]  /*21b90*/  LOP3.LUT R5, R29.reuse, 0x38, RZ, 0xc0, !PT ;  /* 0x000000381d057812 */ /* 0x040fe400078ec0ff */
[----:B------:R-:W-:Y:S01]  /*21ba0*/  LOP3.LUT R0, R29, 0x1f8, RZ, 0xc0, !PT ;  /* 0x000001f81d007812 */ /* 0x000fe200078ec0ff */
[----:B------:R-:W-:Y:S01]  /*21bb0*/  ULEA.HI.SX32 UR39, UR5, UR39, 0x1c ;  /* 0x0000002705277291 */ /* 0x000fe2000f8fe23f */
[C---:B------:R-:W-:Y:S02]  /*21bc0*/  LOP3.LUT R2, R5.reuse, 0x40, RZ, 0xfc, !PT ;  /* 0x0000004005027812 */ /* 0x040fe400078efcff */
[----:B------:R-:W-:Y:S02]  /*21bd0*/  ISETP.GE.AND P0, PT, R5, UR7, PT ;  /* 0x0000000705007c0c */ /* 0x000fe4000bf06270 */
[C---:B------:R-:W-:Y:S02]  /*21be0*/  ISETP.GE.AND P2, PT, R2.reuse, UR9, PT ;  /* 0x0000000902007c0c */ /* 0x040fe4000bf46270 */
[----:B------:R-:W-:-:S02]  /*21bf0*/  ISETP.GE.AND P1, PT, R2, UR7, PT ;  /* 0x0000000702007c0c */ /* 0x000fc4000bf26270 */
[----:B------:R-:W-:Y:S02]  /*21c00*/  LOP3.LUT R0, R0, 0x38, R8, 0x78, !PT ;  /* 0x0000003800007812 */ /* 0x000fe400078e7808 */
[----:B------:R-:W-:Y:S02]  /*21c10*/  LOP3.LUT R4, R5, 0x80, RZ, 0xfc, !PT ;  /* 0x0000008005047812 */ /* 0x000fe400078efcff */
[----:B------:R-:W-:Y:S02]  /*21c20*/  LOP3.LUT R29, R0, 0x200, R29, 0xf8, !PT ;  /* 0x00000200001d7812 */ /* 0x000fe400078ef81d */
[----:B------:R-:W-:Y:S02]  /*21c30*/  SEL R0, RZ, 0x1, P0 ;  /* 0x00000001ff007807 */ /* 0x000fe40000000000 */
[----:B------:R-:W-:Y:S01]  /*21c40*/  SEL R2, RZ, 0xffffffff, P1 ;  /* 0xffffffffff027807 */ /* 0x000fe20000800000 */
[----:B------:R-:W-:Y:S01]  /*21c50*/  IMAD R22, R29, 0x2, R17 ;  /* 0x000000021d167824 */ /* 0x000fe200078e0211 */
[----:B------:R-:W-:-:S02]  /*21c60*/  @P2 LOP3.LUT R16, R16, 0x40000, RZ, 0xfc, !PT ;  /* 0x0004000010102812 */ /* 0x000fc400078efcff */
[----:B------:R-:W-:Y:S02]  /*21c70*/  SHF.R.U32.HI R35, RZ, 0x3, R7 ;  /* 0x00000003ff237819 */ /* 0x000fe40000011607 */
[----:B------:R-:W-:-:S04]  /*21c80*/  @P1 LOP3.LUT R16, R16, 0x10, RZ, 0xfc, !PT ;  /* 0x0000001010101812 */ /* 0x000fc800078efcff */
[----:B------:R-:W-:-:S04]  /*21c90*/  LOP3.LUT R16, R16, 0xffffffdf, RZ, 0xc0, !PT ;  /* 0xffffffdf10107812 */ /* 0x000fc800078ec0ff */
[----:B------:R-:W-:Y:S02]  /*21ca0*/  @P0 LOP3.LUT R16, R16, 0x20, RZ, 0xfc, !PT ;  /* 0x0000002010100812 */ /* 0x000fe400078efcff */
[----:B------:R-:W-:Y:S02]  /*21cb0*/  ISETP.GE.AND P0, PT, R4, UR7, PT ;  /* 0x0000000704007c0c */ /* 0x000fe4000bf06270 */
[----:B------:R-:W-:-:S11]  /*21cc0*/  LOP3.LUT R16, R16, 0xfffffff7, RZ, 0xc0, !PT ;  /* 0xfffffff710107812 */ /* 0x000fd600078ec0ff */
[----:B------:R-:W-:-:S04]  /*21cd0*/  @P0 LOP3.LUT R16, R16, 0x8, RZ, 0xfc, !PT ;  /* 0x0000000810100812 */ /* 0x000fc800078efcff */
[----:B------:R-:W-:Y:S02]  /*21ce0*/  LOP3.LUT R16, R16, 0xfffdffff, RZ, 0xc0, !PT ;  /* 0xfffdffff10107812 */ /* 0x000fe400078ec0ff */
[----:B--2---:R-:W-:Y:S01]  /*21cf0*/  R2UR UR8, R3 ;  /* 0x00000000030872ca */ /* 0x004fe200000e0000 */
[----:B------:R-:W-:Y:S01]  /*21d00*/  IMAD.SHL.U32 R3, R2, 0x2, RZ ;  /* 0x0000000202037824 */ /* 0x000fe200078e00ff */
[----:B------:R-:W-:-:S04]  /*21d10*/  LOP3.LUT R2, R5, 0xc0, RZ, 0xfc, !PT ;  /* 0x000000c005027812 */ /* 0x000fc800078efcff */
[----:B------:R-:W-:Y:S02]  /*21d20*/  LOP3.LUT R0, R3, 0x2, R0, 0xe2, !PT ;  /* 0x0000000203007812 */ /* 0x000fe400078ee200 */
[----:B------:R-:W-:Y:S02]  /*21d30*/  SEL R3, RZ, 0x4, P0 ;  /* 0x00000004ff037807 */ /* 0x000fe40000000000 */
[----:B------:R-:W-:Y:S02]  /*21d40*/  ISETP.GE.AND P0, PT, R4, UR9, PT ;  /* 0x0000000904007c0c */ /* 0x000fe4000bf06270 */
[----:B------:R-:W-:Y:S01]  /*21d50*/  ISETP.GE.AND P1, PT, R2, UR9, PT ;  /* 0x0000000902007c0c */ /* 0x000fe2000bf26270 */
[----:B------:R-:W-:Y:S01]  /*21d60*/  ULOP3.LUT UR48, UR8, 0x2, URZ, 0xfc, !UPT ;  /* 0x0000000208307892 */ /* 0x000fe2000f8efc3f */
[----:B------:R-:W-:Y:S01]  /*21d70*/  LOP3.LUT R6, R0, R3, RZ, 0xfc, !PT ;  /* 0x0000000300067212 */ /* 0x000fe200078efcff */
[----:B------:R-:W-:Y:S01]  /*21d80*/  IMAD.SHL.U32 R0, R8, 0x10, RZ ;  /* 0x0000001008007824 */ /* 0x000fe200078e00ff */
[----:B------:R-:W-:-:S03]  /*21d90*/  ULDC UR8, c[0x0][0x2b8] ;  /* 0x0000ae0000087ab9 */ /* 0x000fc60000000800 */
[----:B------:R3:W-:Y:S01]  /*21da0*/  STL [R1+0x454], R6 ;  /* 0x0004540601007387 */ /* 0x0007e20000100800 */
[----:B------:R-:W-:-:S03]  /*21db0*/  LOP3.LUT R0, R35, 0x70, R0, 0xf8, !PT ;  /* 0x0000007023007812 */ /* 0x000fc600078ef800 */
[----:B------:R-:W-:Y:S02]  /*21dc0*/  @P0 LOP3.LUT R16, R16, 0x20000, RZ, 0xfc, !PT ;  /* 0x0002000010100812 */ /* 0x000fe400078efcff */
[----:B------:R-:W-:Y:S02]  /*21dd0*/  ISETP.GE.AND P0, PT, R2, UR7, PT ;  /* 0x0000000702007c0c */ /* 0x000fe4000bf06270 */
[----:B------:R-:W-:Y:S02]  /*21de0*/  LOP3.LUT R16, R16, 0xfffffffb, RZ, 0xc0, !PT ;  /* 0xfffffffb10107812 */ /* 0x000fe400078ec0ff */
[----:B------:R-:W-:-:S04]  /*21df0*/  SEL R36, RZ, 0x8, P0 ;  /* 0x00000008ff247807 */ /* 0x000fc80000000000 */
[----:B------:R-:W-:-:S05]  /*21e00*/  LOP3.LUT R36, R6, R36, RZ, 0xfc, !PT ;  /* 0x0000002406247212 */ /* 0x000fca00078efcff */
[----:B------:R-:W-:Y:S02]  /*21e10*/  @P0 LOP3.LUT R16, R16, 0x4, RZ, 0xfc, !PT ;  /* 0x0000000410100812 */ /* 0x000fe400078efcff */
[----:B------:R-:W-:Y:S02]  /*21e20*/  ISETP.GE.AND P0, PT, R5, UR43, PT ;  /* 0x0000002b05007c0c */ /* 0x000fe4000bf06270 */
[----:B------:R-:W-:-:S04]  /*21e30*/  LOP3.LUT R16, R16, 0xfffffffe, RZ, 0xc0, !PT ;  /* 0xfffffffe10107812 */ /* 0x000fc800078ec0ff */
[----:B------:R-:W-:-:S04]  /*21e40*/  LOP3.LUT R16, R16, 0xfffeffff, RZ, 0xc0, !PT ;  /* 0xfffeffff10107812 */ /* 0x000fc800078ec0ff */
[----:B------:R-:W-:Y:S02]  /*21e50*/  @P1 LOP3.LUT R16, R16, 0x10000, RZ, 0xfc, !PT ;  /* 0x0001000010101812 */ /* 0x000fe400078efcff */
[C---:B------:R-:W-:Y:S02]  /*21e60*/  ISETP.GE.AND P1, PT, R5.reuse, UR8, PT ;  /* 0x0000000805007c0c */ /* 0x040fe4000bf26270 */
[----:B------:R-:W-:Y:S02]  /*21e70*/  @P0 LOP3.LUT R16, R16, 0x1, RZ, 0xfc, !PT ;  /* 0x0000000110100812 */ /* 0x000fe400078efcff */
[----:B------:R-:W-:Y:S02]  /*21e80*/  ISETP.GE.AND P0, PT, R5, UR9, PT ;  /* 0x0000000905007c0c */ /* 0x000fe4000bf06270 */
[----:B------:R-:W-:-:S04]  /*21e90*/  LOP3.LUT R16, R16, 0xfff7ffff, RZ, 0xc0, !PT ;  /* 0xfff7ffff10107812 */ /* 0x000fc800078ec0ff */
[----:B------:R-:W-:-:S04]  /*21ea0*/  LOP3.LUT R16, R16, 0xffefffff, RZ, 0xc0, !PT ;  /* 0xffefffff10107812 */ /* 0x000fc800078ec0ff */
[----:B------:R-:W-:-:S04]  /*21eb0*/  @P1 LOP3.LUT R16, R16, 0x100000, RZ, 0xfc, !PT ;  /* 0x0010000010101812 */ /* 0x000fc800078efcff */
[----:B---3--:R-:W-:-:S07]  /*21ec0*/  @P0 LOP3.LUT R16, R16, 0x80000, RZ, 0xfc, !PT ;  /* 0x0008000010100812 */ /* 0x008fce00078efcff */
.L_x_2337:
        /* <DEDUP_REMOVED lines=13> */
[----:B0123-5:R-:W-:Y:S05]  /*21fa0*/  @P0 BRA `(.L_x_2279) ;  /* 0x0000000000200947 */ /* 0x02ffea0003800000 */
        /* <DEDUP_REMOVED lines=8> */
.L_x_2279:
[----:B------:R-:W-:Y:S01]  /*22030*/  ULDC UR8, c[0x0][0xd54] ;  /* 0x0003550000087ab9 */ /* 0x000fe20000000800 */
[----:B------:R-:W-:Y:S01]  /*22040*/  UMOV UR6, UR7 ;  /* 0x0000000700067c82 */ /* 0x000fe20008000000 */
[----:B------:R-:W-:-:S11]  /*22050*/  UISETP.NE.AND UP0, UPT, UR8, 0x1, UPT ;  /* 0x000000010800788c */ /* 0x000fd6000bf05270 */
[----:B------:R-:W-:Y:S02]  /*22060*/  @UP0 ULDC.64 UR10, c[0x0][0xd58] ;  /* 0x00035600000a0ab9 */ /* 0x000fe40000000a00 */
[----:B------:R-:W-:-:S04]  /*22070*/  UIMAD.WIDE.U32 UR4, UR7, UR10, URZ ;  /* 0x0000000a070472a5 */ /* 0x000fc8000f8e003f */
[----:B------:R-:W-:-:S04]  /*22080*/  @UP0 USHF.R.U32.HI UR6, URZ, UR11, UR5 ;  /* 0x0000000b3f060299 */ /* 0x000fc80008011605 */
[----:B------:R-:W-:-:S12]  /*22090*/  UIMAD UR4, UR6, UR8, URZ ;  /* 0x00000008060472a4 */ /* 0x000fd8000f8e023f */
.L_x_2280:
        /* <DEDUP_REMOVED lines=48> */
.L_x_2282:
[----:B------:R-:W-:-:S11]  /*223a0*/  UISETP.NE.AND UP1, UPT, UR5, 0x1, UPT ;  /* 0x000000010500788c */ /* 0x000fd6000bf25270 */
[----:B------:R-:W-:Y:S02]  /*223b0*/  @UP1 ULDC.64 UR10, c[0x0][0xae0] ;  /* 0x0002b800000a1ab9 */ /* 0x000fe40000000a00 */
[----:B------:R-:W-:-:S04]  /*223c0*/  UIMAD.WIDE.U32 UR6, UR8, UR10, URZ ;  /* 0x0000000a080672a5 */ /* 0x000fc8000f8e003f */
[----:B------:R-:W-:-:S12]  /*223d0*/  @UP1 USHF.R.U32.HI UR8, URZ, UR11, UR7 ;  /* 0x0000000b3f081299 */ /* 0x000fd80008011607 */
.L_x_2283:
[----:B------:R-:W-:-:S04]  /*223e0*/  UIMAD UR8, UR8, UR5, UR5 ;  /* 0x00000005080872a4 */ /* 0x000fc8000f8e0205 */
[----:B------:R-:W-:-:S04]  /*223f0*/  UISETP.LT.AND UP1, UPT, UR4, UR8, UPT ;  /* 0x000000080400728c */ /* 0x000fc8000bf21270 */
[----:B------:R-:W-:-:S12]  /*22400*/  USEL UR4, UR4, UR8, UP1 ;  /* 0x0000000804047287 */ /* 0x000fd80008800000 */
.L_x_2281:
        /* <DEDUP_REMOVED lines=28> */
.L_x_2285:
[----:B------:R-:W-:-:S11]  /*225d0*/  UISETP.NE.AND UP0, UPT, UR5, 0x1, UPT ;  /* 0x000000010500788c */ /* 0x000fd6000bf05270 */
[----:B------:R-:W-:Y:S02]  /*225e0*/  @UP0 ULDC.64 UR10, c[0x0][0xae0] ;  /* 0x0002b800000a0ab9 */ /* 0x000fe40000000a00 */
[----:B------:R-:W-:-:S04]  /*225f0*/  UIMAD.WIDE.U32 UR6, UR4, UR10, URZ ;  /* 0x0000000a040672a5 */ /* 0x000fc8000f8e003f */
[----:B------:R-:W-:-:S12]  /*22600*/  @UP0 USHF.R.U32.HI UR4, URZ, UR11, UR7 ;  /* 0x0000000b3f040299 */ /* 0x000fd80008011607 */
.L_x_2286:
[----:B------:R-:W-:-:S04]  /*22610*/  UIMAD UR4, UR4, UR5, URZ ;  /* 0x00000005040472a4 */ /* 0x000fc8000f8e023f */
[----:B------:R-:W-:-:S04]  /*22620*/  UISETP.LT.AND UP0, UPT, UR8, UR4, UPT ;  /* 0x000000040800728c */ /* 0x000fc8000bf01270 */
[----:B------:R-:W-:-:S12]  /*22630*/  USEL UR8, UR8, UR4, !UP0 ;  /* 0x0000000408087287 */ /* 0x000fd8000c000000 */
.L_x_2284:
        /* <DEDUP_REMOVED lines=26> */
.L_x_2288:
        /* <DEDUP_REMOVED lines=20> */
.L_x_2291:
[----:B------:R-:W-:Y:S05]  /*22920*/  BSYNC B6 ;  /* 0x0000000000067941 */ /* 0x000fea0003800000 */
.L_x_2290:
        /* <DEDUP_REMOVED lines=20> */
.L_x_2294:
        /* <DEDUP_REMOVED lines=15> */
.L_x_2293:
[----:B------:R-:W-:Y:S05]  /*22b60*/  BSYNC B6 ;  /* 0x0000000000067941 */ /* 0x000fea0003800000 */
.L_x_2292:
        /* <DEDUP_REMOVED lines=17> */
.L_x_2354:
[----:B-1----:R-:W1:Y:S01]  /*22c80*/  S2R R2, SR_TID.X ;  /* 0x0000000000027919 */ /* 0x002e620000002100 */
[----:B0-----:R-:W-:Y:S01]  /*22c90*/  ISETP.NE.AND P1, PT, R10, 0x1, PT ;  /* 0x000000010a00780c */ /* 0x001fe20003f25270 */
[----:B------:R-:W-:Y:S01]  /*22ca0*/  IMAD.MOV.U32 R25, RZ, RZ, RZ ;  /* 0x000000ffff197224 */ /* 0x000fe200078e00ff */
[----:B-----5:R-:W-:Y:S02]  /*22cb0*/  SHF.R.S32.HI R30, RZ, 0x1f, R28 ;  /* 0x0000001fff1e7819 */ /* 0x020fe4000001141c */
[----:B------:R-:W-:-:S09]  /*22cc0*/  LOP3.LUT R16, R16, 0xffff7fff, RZ, 0xc0, !PT ;  /* 0xffff7fff10107812 */ /* 0x000fd200078ec0ff */
[----:B------:R-:W0:Y:S01]  /*22cd0*/  @P1 LDC R3, c[0x0][0x438] ;  /* 0x00010e00ff031b82 */ /* 0x000e220000000800 */
[----:B------:R-:W-:Y:S01]  /*22ce0*/  @P1 LOP3.LUT R16, R16, 0x8000, RZ, 0xfc, !PT ;  /* 0x0000800010101812 */ /* 0x000fe200078efcff */
[----:B-1----:R-:W-:-:S06]  /*22cf0*/  IMAD.SHL.U32 R8, R2, 0x10, RZ ;  /* 0x0000001002087824 */ /* 0x002fcc00078e00ff */
[----:B------:R-:W1:Y:S01]  /*22d00*/  @P1 LDC R2, c[0x0][0x434] ;  /* 0x00010d00ff021b82 */ /* 0x000e620000000800 */
[----:B------:R-:W-:-:S05]  /*22d10*/  LOP3.LUT R8, R35, 0x70, R8, 0xf8, !PT ;  /* 0x0000007023087812 */ /* 0x000fca00078ef808 */
[----:B------:R-:W-:-:S04]  /*22d20*/  IMAD R4, R0, 0x60, R8 ;  /* 0x0000006000047824 */ /* 0x000fc800078e0208 */
[C---:B------:R-:W-:Y:S01]  /*22d30*/  IMAD.IADD R33, R4.reuse, 0x1, R31 ;  /* 0x0000000104217824 */ /* 0x040fe200078e021f */
[----:B------:R-:W-:-:S03]  /*22d40*/  ISETP.GE.AND P0, PT, R4, UR42, PT ;  /* 0x0000002a04007c0c */ /* 0x000fc6000bf06270 */
[----:B------:R-:W-:Y:S01]  /*22d50*/  IMAD.MOV.U32 R9, RZ, RZ, R33 ;  /* 0x000000ffff097224 */ /* 0x000fe200078e0021 */
[----:B------:R-:W-:Y:S01]  /*22d60*/  ISETP.GT.U32.OR P0, PT, R8, 0x5f, P0 ;  /* 0x0000005f0800780c */ /* 0x000fe20000704470 */
[----:B-1----:R-:W-:-:S05]  /*22d70*/  @P1 IMAD.HI.U32 R2, R33, R2, RZ ;  /* 0x0000000221021227 */ /* 0x002fca00078e00ff */
[----:B0-----:R-:W-:-:S07]  /*22d80*/  @P1 SHF.R.U32.HI R9, RZ, R3, R2 ;  /* 0x00000003ff091219 */ /* 0x001fce0000011602 */
        /* <DEDUP_REMOVED lines=9> */
[----:B------:R-:W-:Y:S01]  /*22e20*/  @!P0 LEA.HI.X R5, R2, R5, R3, 0x2, P1 ;  /* 0x0000000502058211 */ /* 0x000fe200008f1403 */
[----:B------:R-:W-:-:S04]  /*22e30*/  IMAD.MOV R2, RZ, RZ, -R9 ;  /* 0x000000ffff027224 */ /* 0x000fc800078e0a09 */
[----:B------:R-:W-:Y:S01]  /*22e40*/  IMAD R33, R10, R2, R33 ;  /* 0x000000020a217224 */ /* 0x000fe200078e0221 */
[----:B------:R0:W5:Y:S01]  /*22e50*/  @!P0 LDG.E R25, desc[UR36][R4.64] ;  /* 0x0000002404198981 */ /* 0x000162000c1e1900 */
[----:B------:R-:W-:Y:S01]  /*22e60*/  IMAD R2, RZ, RZ, -UR38 ;  /* 0x80000026ff027e24 */ /* 0x000fe2000f8e02ff */
[----:B------:R-:W-:Y:S02]  /*22e70*/  ISETP.GT.U32.AND P0, PT, R8, 0x5f, PT ;  /* 0x0000005f0800780c */ /* 0x000fe40003f04070 */
[----:B------:R-:W-:Y:S01]  /*22e80*/  LOP3.LUT R16, R16, 0xffffdfff, RZ, 0xc0, !PT ;  /* 0xffffdfff10107812 */ /* 0x000fe200078ec0ff */
[----:B------:R-:W-:Y:S02]  /*22e90*/  IMAD R19, R19, R2, UR46 ;  /* 0x0000002e13137e24 */ /* 0x000fe4000f8e0202 */
[----:B------:R-:W-:-:S03]  /*22ea0*/  IMAD.U32 R2, RZ, RZ, UR48 ;  /* 0x00000030ff027e24 */ /* 0x000fc6000f8e00ff */
[----:B------:R-:W-:Y:S02]  /*22eb0*/  SHF.R.S32.HI R27, RZ, 0x1f, R19 ;  /* 0x0000001fff1b7819 */ /* 0x000fe40000011413 */
[----:B------:R-:W-:-:S13]  /*22ec0*/  ISETP.NE.AND P2, PT, R2, 0x3, PT ;  /* 0x000000030200780c */ /* 0x000fda0003f45270 */
[----:B------:R-:W-:-:S04]  /*22ed0*/  @P2 LOP3.LUT R16, R16, 0x2000, RZ, 0xfc, !PT ;  /* 0x0000200010102812 */ /* 0x000fc800078efcff */
[----:B------:R-:W-:-:S04]  /*22ee0*/  LOP3.LUT R16, R16, 0xfffffffd, RZ, 0xc0, !PT ;  /* 0xfffffffd10107812 */ /* 0x000fc800078ec0ff */
[----:B------:R-:W-:Y:S01]  /*22ef0*/  @P0 LOP3.LUT R16, R16, 0x2, RZ, 0xfc, !PT ;  /* 0x0000000210100812 */ /* 0x000fe200078efcff */
[----:B0-----:R-:W-:Y:S06]  /*22f00*/  @!P2 BRA `(.L_x_2296) ;  /* 0x000000000004a947 */ /* 0x001fec0003800000 */
[----:B------:R-:W-:Y:S01]  /*22f10*/  BPT.TRAP 0x1 ;  /* 0x000000040000795c */ /* 0x000fe20000300000 */
.L_x_2296:
[----:B------:R-:W-:Y:S01]  /*22f20*/  IMAD R24, R18, 0x8, R17 ;  /* 0x0000000812187824 */ /* 0x000fe200078e0211 */
[----:B------:R-:W-:Y:S01]  /*22f30*/  SHF.L.U32 R3, R26, 0x1f, RZ ;  /* 0x0000001f1a037819 */ /* 0x000fe200000006ff */
[----:B------:R-:W-:Y:S03]  /*22f40*/  BSSY B0, `(.L_x_2297) ;  /* 0x0000003000007945 */ /* 0x000fe60003800000 */
[----:B------:R-:W0:Y:S02]  /*22f50*/  SYNCS.PHASECHK.TRANS64.TRYWAIT P0, [R24+URZ+0x32440], R3 ;  /* 0x03244003180075a7 */ /* 0x000e24000800017f */
[----:B0-----:R-:W-:Y:S05]  /*22f60*/  @!P0 BRA `(.L_x_2298) ;  /* 0x0000003c00388947 */ /* 0x001fea0003800000 */
.L_x_2355:
[----:B------:R-:W-:Y:S05]  /*22f70*/  BSYNC B0 ;  /* 0x0000000000007941 */ /* 0x000fea0003800000 */
.L_x_2297:
[----:B------:R-:W-:Y:S01]  /*22f80*/  SHF.R.S32.HI R37, RZ, 0x1f, R33 ;  /* 0x0000001fff257819 */ /* 0x000fe20000011421 */
[----:B------:R-:W-:Y:S01]  /*22f90*/  ULDC.64 UR4, c[0x0][0x300] ;  /* 0x0000c00000047ab9 */ /* 0x000fe20000000a00 */
[----:B------:R-:W1:Y:S01]  /*22fa0*/  S2R R6, SR_TID.X ;  /* 0x0000000000067919 */ /* 0x000e620000002100 */
[----:B-----5:R-:W-:Y:S02]  /*22fb0*/  SHF.R.S32.HI R4, RZ, 0x1f, R25 ;  /* 0x0000001fff047819 */ /* 0x020fe40000011419 */
[----:B------:R-:W-:Y:S01]  /*22fc0*/  IMAD R2, R37, UR4, RZ ;  /* 0x0000000425027c24 */ /* 0x000fe2000f8e02ff */
[----:B------:R-:W-:Y:S02]  /*22fd0*/  LOP3.LUT P2, RZ, R16, 0x1, RZ, 0xc0, !PT ;  /* 0x0000000110ff7812 */ /* 0x000fe4000784c0ff */
[----:B------:R2:W-:Y:S01]  /*22fe0*/  STL [R1+0x440], R4 ;  /* 0x0004400401007387 */ /* 0x0005e20000100800 */
[C---:B------:R-:W-:Y:S02]  /*22ff0*/  IMAD R5, R33.reuse, UR5, R2 ;  /* 0x0000000521057c24 */ /* 0x040fe4000f8e0202 */
[----:B0-----:R-:W-:Y:S01]  /*23000*/  IMAD.WIDE.U32 R2, R33, UR4, RZ ;  /* 0x0000000421027c25 */ /* 0x001fe2000f8e00ff */
[----:B------:R-:W-:-:S03]  /*23010*/  ULDC.64 UR4, c[0x0][0x310] ;  /* 0x0000c40000047ab9 */ /* 0x000fc60000000a00 */
[----:B------:R-:W-:Y:S02]  /*23020*/  IMAD.IADD R3, R3, 0x1, R5 ;  /* 0x0000000103037824 */ /* 0x000fe400078e0205 */
[----:B--2---:R-:W-:Y:S02]  /*23030*/  IMAD R4, R4, UR4, RZ ;  /* 0x0000000404047c24 */ /* 0x004fe4000f8e02ff */
        /* <DEDUP_REMOVED lines=57> */
.L_x_2369:
        /* <DEDUP_REMOVED lines=10> */
.L_x_2300:
        /* <DEDUP_REMOVED lines=10> */
.L_x_2301:
[----:B------:R1:W-:Y:S02]  /*23510*/  SYNCS.ARRIVE.TRANS64.A1T0 RZ, [R24+URZ+0x32430], RZ ;  /* 0x032430ff18ff79a7 */ /* 0x0003e4000810003f */
[----:B------:R-:W-:Y:S05]  /*23520*/  WARPSYNC.ALL ;  /* 0x0000000000007948 */ /* 0x000fea0003800000 */
[----:B------:R-:W-:Y:S01]  /*23530*/  VIADD R0, R17, 0x18400 ;  /* 0x0001840011007836 */ /* 0x000fe20000000000 */
[----:B------:R-:W-:Y:S01]  /*23540*/  BAR.SYNC.DEFER_BLOCKING 0x8, 0x180 ;  /* 0x0206000000007b1d */ /* 0x000fe20000010000 */
[----:B------:R-:W-:-:S03]  /*23550*/  USHF.R.S32.HI UR51, URZ, 0x1f, UR38 ;  /* 0x0000001f3f337899 */ /* 0x000fc60008011426 */
[----:B------:R-:W-:Y:S02]  /*23560*/  LOP3.LUT P0, RZ, R0, 0x3ff, RZ, 0xc0, !PT ;  /* 0x000003ff00ff7812 */ /* 0x000fe4000780c0ff */
[----:B------:R-:W-:Y:S11]  /*23570*/  BSSY B6, `(.L_x_2302) ;  /* 0x0000012000067945 */ /* 0x000ff60003800000 */
        /* <DEDUP_REMOVED lines=17> */
.L_x_2303:
[----:B------:R-:W-:Y:S05]  /*23690*/  BSYNC B6 ;  /* 0x0000000000067941 */ /* 0x000fea0003800000 */
.L_x_2302:
[----:B------:R-:W2:Y:S01]  /*236a0*/  S2R R20, SR_TID.X ;  /* 0x0000000000147919 */ /* 0x000ea20000002100 */
[----:B------:R-:W-:Y:S01]  /*236b0*/  UISETP.NE.AND UP0, UPT, UR50, URZ, UPT ;  /* 0x0000003f3200728c */ /* 0x000fe2000bf05270 */
[----:B------:R-:W-:Y:S01]  /*236c0*/  R2UR UR6, R27 ;  /* 0x000000001b0672ca */ /* 0x000fe200000e0000 */
[----:B------:R-:W-:Y:S01]  /*236d0*/  ULDC.64 UR8, c[0x0][0x2d8] ;  /* 0x0000b60000087ab9 */ /* 0x000fe20000000a00 */
[----:B------:R-:W-:Y:S02]  /*236e0*/  R2UR UR7, R19 ;  /* 0x00000000130772ca */ /* 0x000fe400000e0000 */
[----:B------:R-:W-:Y:S02]  /*236f0*/  LOP3.LUT P5, RZ, R16, 0x100000, RZ, 0xc0, !PT ;  /* 0x0010000010ff7812 */ /* 0x000fe400078ac0ff */
[----:B------:R-:W-:-:S04]  /*23700*/  PLOP3.LUT P0, PT, PT, PT, UP0, 0x80, 0x0 ;  /* 0x000000000000781c */ /* 0x000fc80003f0f008 */
[----:B------:R-:W-:-:S03]  /*23710*/  @UP0 ULDC UR4, c[0x0][0x44c] ;  /* 0x0001130000040ab9 */ /* 0x000fc60000000800 */
[----:B------:R-:W-:-:S04]  /*23720*/  UIMAD UR6, UR6, UR8, URZ ;  /* 0x00000008060672a4 */ /* 0x000fc8000f8e023f */
[----:B------:R-:W-:Y:S01]  /*23730*/  UIMAD UR6, UR7, UR9, UR6 ;  /* 0x00000009070672a4 */ /* 0x000fe2000f8e0206 */
[----:B--2---:R-:W-:-:S05]  /*23740*/  IMAD.SHL.U32 R20, R20, 0x10, RZ ;  /* 0x0000001014147824 */ /* 0x004fca00078e00ff */
[----:B------:R-:W-:-:S05]  /*23750*/  LOP3.LUT R20, R35, 0x70, R20, 0xf8, !PT ;  /* 0x0000007023147812 */ /* 0x000fca00078ef814 */
[----:B------:R-:W-:-:S04]  /*23760*/  VIADD R34, R20, UR43 ;  /* 0x0000002b14227c36 */ /* 0x000fc80008000000 */
[----:B------:R-:W-:Y:S01]  /*23770*/  @P0 IMAD.HI.U32 R0, R34, UR4, RZ ;  /* 0x0000000422000c27 */ /* 0x000fe2000f8e00ff */
[----:B------:R-:W-:Y:S01]  /*23780*/  PLOP3.LUT P0, PT, PT, PT, UP0, 0x80, 0x0 ;  /* 0x000000000000781c */ /* 0x000fe20003f0f008 */
[----:B------:R-:W-:Y:S02]  /*23790*/  @UP0 ULDC UR4, c[0x0][0x450] ;  /* 0x0001140000040ab9 */ /* 0x000fe40000000800 */
[----:B------:R-:W-:-:S10]  /*237a0*/  IMAD.MOV.U32 R7, RZ, RZ, R34 ;  /* 0x000000ffff077224 */ /* 0x000fd400078e0022 */
[----:B------:R-:W-:Y:S02]  /*237b0*/  @P0 SHF.R.U32.HI R7, RZ, UR4, R0 ;  /* 0x00000004ff070c19 */ /* 0x000fe40008011600 */
[----:B------:R-:W-:Y:S02]  /*237c0*/  R2UR UR4, R19 ;  /* 0x00000000130472ca */ /* 0x000fe400000e0000 */
[----:B------:R-:W-:-:S11]  /*237d0*/  SHF.R.S32.HI R0, RZ, 0x1f, R7 ;  /* 0x0000001fff007819 */ /* 0x000fd60000011407 */
[----:B------:R-:W-:-:S03]  /*237e0*/  UIMAD.WIDE.U32 UR4, UR4, UR8, URZ ;  /* 0x00000008040472a5 */ /* 0x000fc6000f8e003f */
[----:B------:R-:W-:Y:S01]  /*237f0*/  ULDC.64 UR8, c[0x0][0x2e0] ;  /* 0x0000b80000087ab9 */ /* 0x000fe20000000a00 */
[----:B------:R-:W-:Y:S02]  /*23800*/  UIADD3 UR5, UR5, UR6, URZ ;  /* 0x0000000605057290 */ /* 0x000fe4000fffe03f */
[----:B------:R-:W-:Y:S02]  /*23810*/  UIMAD UR6, UR51, UR8, URZ ;  /* 0x00000008330672a4 */ /* 0x000fe4000f8e023f */
[----:B------:R-:W-:Y:S02]  /*23820*/  UIMAD.WIDE.U32 UR4, UR38, UR8, UR4 ;  /* 0x00000008260472a5 */ /* 0x000fe4000f8e0004 */
[----:B------:R-:W-:-:S04]  /*23830*/  UIMAD UR6, UR38, UR9, UR6 ;  /* 0x00000009260672a4 */ /* 0x000fc8000f8e0206 */
[----:B------:R-:W-:Y:S02]  /*23840*/  UIADD3 UR6, UR5, UR6, URZ ;  /* 0x0000000605067290 */ /* 0x000fe4000fffe03f */
[----:B0-----:R-:W-:Y:S02]  /*23850*/  IMAD.U32 R5, RZ, RZ, UR5 ;  /* 0x00000005ff057e24 */ /* 0x001fe4000f8e00ff */
[----:B------:R-:W-:Y:S02]  /*23860*/  IMAD.MOV R5, RZ, RZ, -R7 ;  /* 0x000000ffff057224 */ /* 0x000fe400078e0a07 */
[----:B------:R-:W-:Y:S01]  /*23870*/  IMAD.U32 R4, RZ, RZ, UR4 ;  /* 0x00000004ff047e24 */ /* 0x000fe2000f8e00ff */
[----:B------:R-:W-:Y:S01]  /*23880*/  ULDC.64 UR4, c[0x0][0x2d0] ;  /* 0x0000b40000047ab9 */ /* 0x000fe20000000a00 */
[----:B------:R-:W-:Y:S01]  /*23890*/  IMAD.U32 R3, RZ, RZ, UR6 ;  /* 0x00000006ff037e24 */ /* 0x000fe2000f8e00ff */
[----:B------:R-:W-:Y:S01]  /*238a0*/  ULDC UR6, c[0x0][0x448] ;  /* 0x0001120000067ab9 */ /* 0x000fe20000000800 */
[----:B------:R-:W-:-:S02]  /*238b0*/  IMAD R0, R0, UR4, RZ ;  /* 0x0000000400007c24 */ /* 0x000fc4000f8e02ff */
[----:B------:R-:W-:Y:S02]  /*238c0*/  IMAD R5, R5, UR6, R34 ;  /* 0x0000000605057c24 */ /* 0x000fe4000f8e0222 */
[----:B------:R-:W-:Y:S02]  /*238d0*/  IMAD.MOV.U32 R2, RZ, RZ, R4 ;  /* 0x000000ffff027224 */ /* 0x000fe400078e0004 */
[C---:B------:R-:W-:Y:S01]  /*238e0*/  IMAD R9, R7.reuse, UR5, R0 ;  /* 0x0000000507097c24 */ /* 0x040fe2000f8e0200 */
[----:B------:R-:W-:Y:S01]  /*238f0*/  SHF.R.S32.HI R0, RZ, 0x1f, R5 ;  /* 0x0000001fff007819 */ /* 0x000fe20000011405 */
        /* <DEDUP_REMOVED lines=12> */
[----:B------:R-:W0:Y:S01]  /*239c0*/  S2R R2, SR_TID.X ;  /* 0x0000000000027919 */ /* 0x000e220000002100 */
[----:B------:R-:W-:Y:S01]  /*239d0*/  VIADD R4, R35, UR43 ;  /* 0x0000002b23047c36 */ /* 0x000fe20008000000 */
[----:B------:R-:W-:Y:S01]  /*239e0*/  LOP3.LUT R16, R16, 0xffffefff, RZ, 0xc0, !PT ;  /* 0xffffefff10107812 */ /* 0x000fe200078ec0ff */
[----:B------:R-:W2:Y:S02]  /*239f0*/  SHFL.IDX PT, R14, R0, RZ, 0x181f ;  /* 0x00181fff000e7589 */ /* 0x000ea400000e0000 */
[C---:B------:R-:W-:Y:S01]  /*23a00*/  VIADD R6, R4.reuse, 0x10 ;  /* 0x0000001004067836 */ /* 0x040fe20000000000 */
[C---:B------:R-:W-:Y:S01]  /*23a10*/  ISETP.GE.AND P1, PT, R4.reuse, UR41, PT ;  /* 0x0000002904007c0c */ /* 0x040fe2000bf26270 */
[----:B------:R-:W-:Y:S01]  /*23a20*/  VIADD R13, R4, 0x40 ;  /* 0x00000040040d7836 */ /* 0x000fe20000000000 */
[----:B------:R-:W3:Y:S04]  /*23a30*/  SHFL.IDX PT, R3, R5, RZ, 0x181f ;  /* 0x00181fff05037589 */ /* 0x000ee800000e0000 */
[----:B------:R-:W-:Y:S01]  /*23a40*/  SHFL.IDX PT, R9, R0, 0x2, 0x181f ;  /* 0x00581f0000097f89 */ /* 0x000fe200000e0000 */
[----:B------:R-:W-:-:S03]  /*23a50*/  ISETP.GE.AND P3, PT, R13, UR41, PT ;  /* 0x000000290d007c0c */ /* 0x000fc6000bf66270 */
[----:B------:R-:W-:Y:S03]  /*23a60*/  SHFL.IDX PT, R8, R5, 0x2, 0x181f ;  /* 0x00581f0005087f89 */ /* 0x000fe600000e0000 */
[----:B------:R-:W-:Y:S01]  /*23a70*/  @P1 LOP3.LUT R16, R16, 0x1000, RZ, 0xfc, !PT ;  /* 0x0000100010101812 */ /* 0x000fe200078efcff */
[----:B------:R-:W-:Y:S03]  /*23a80*/  SHFL.IDX PT, R7, R0, 0x3, 0x181f ;  /* 0x00781f0000077f89 */ /* 0x000fe600000e0000 */
[----:B------:R-:W-:Y:S01]  /*23a90*/  LOP3.LUT R16, R16, 0xfffff7ff, RZ, 0xc0, !PT ;  /* 0xfffff7ff10107812 */ /* 0x000fe200078ec0ff */
[----:B------:R-:W-:Y:S04]  /*23aa0*/  SHFL.IDX PT, R21, R0, 0x5, 0x181f ;  /* 0x00b81f0000157f89 */ /* 0x000fe800000e0000 */
[----:B------:R-:W-:Y:S01]  /*23ab0*/  SHFL.IDX PT, R15, R0, 0x6, 0x181f ;  /* 0x00d81f00000f7f89 */ /* 0x000fe200000e0000 */
[----:B0-----:R-:W-:-:S03]  /*23ac0*/  IMAD.SHL.U32 R35, R2, 0x8, RZ ;  /* 0x0000000802237824 */ /* 0x001fc600078e00ff */
[----:B------:R-:W-:Y:S02]  /*23ad0*/  SHFL.IDX PT, R2, R5, 0x1, 0x181f ;  /* 0x00381f0005027f89 */ /* 0x000fe400000e0000 */
[----:B------:R-:W-:-:S04]  /*23ae0*/  LOP3.LUT R35, R35, 0x38, RZ, 0xc0, !PT ;  /* 0x0000003823237812 */ /* 0x000fc800078ec0ff */
[----:B--2---:R-:W-:Y:S02]  /*23af0*/  @!P1 LEA R12, P0, R35, R14, 0x1 ;  /* 0x0000000e230c9211 */ /* 0x004fe400078008ff */
[----:B------:R-:W0:Y:S03]  /*23b00*/  SHFL.IDX PT, R14, R0, 0x1, 0x181f ;  /* 0x00381f00000e7f89 */ /* 0x000e2600000e0000 */
[----:B---3--:R-:W-:Y:S01]  /*23b10*/  @!P1 IMAD.X R3, RZ, RZ, R3, P0 ;  /* 0x000000ffff039224 */ /* 0x008fe200000e0603 */
[----:B------:R-:W-:Y:S02]  /*23b20*/  ISETP.GE.AND P1, PT, R6, UR41, PT ;  /* 0x0000002906007c0c */ /* 0x000fe4000bf26270 */
[----:B------:R-:W2:Y:S11]  /*23b30*/  SHFL.IDX PT, R6, R5, 0x3, 0x181f ;  /* 0x00781f0005067f89 */ /* 0x000eb600000e0000 */
[----:B------:R-:W-:-:S04]  /*23b40*/  @P1 LOP3.LUT R16, R16, 0x800, RZ, 0xfc, !PT ;  /* 0x0000080010101812 */ /* 0x000fc800078efcff */
[----:B------:R-:W-:Y:S02]  /*23b50*/  LOP3.LUT R16, R16, 0xfffffbff, RZ, 0xc0, !PT ;  /* 0xfffffbff10107812 */ /* 0x000fe400078ec0ff */
[----:B0-----:R-:W-:Y:S02]  /*23b60*/  @!P1 LEA R10, P0, R35, R14, 0x1 ;  /* 0x0000000e230a9211 */ /* 0x001fe400078008ff */
[----:B------:R-:W0:Y:S03]  /*23b70*/  SHFL.IDX PT, R14, R0, 0x4, 0x181f ;  /* 0x00981f00000e7f89 */ /* 0x000e2600000e0000 */
[----:B------:R-:W-:Y:S02]  /*23b80*/  @!P1 IMAD.X R11, RZ, RZ, R2, P0 ;  /* 0x000000ffff0b9224 */ /* 0x000fe400000e0602 */
[----:B------:R-:W-:-:S05]  /*23b90*/  VIADD R2, R4, 0x20 ;  /* 0x0000002004027836 */ /* 0x000fca0000000000 */
[----:B------:R-:W-:Y:S01]  /*23ba0*/  ISETP.GE.AND P6, PT, R2, UR41, PT ;  /* 0x0000002902007c0c */ /* 0x000fe2000bfc6270 */
[----:B------:R-:W-:-:S05]  /*23bb0*/  VIADD R2, R4, 0x30 ;  /* 0x0000003004027836 */ /* 0x000fca0000000000 */
[----:B------:R-:W-:Y:S02]  /*23bc0*/  ISETP.GE.AND P4, PT, R2, UR41, PT ;  /* 0x0000002902007c0c */ /* 0x000fe4000bf86270 */
[----:B------:R-:W3:Y:S05]  /*23bd0*/  SHFL.IDX PT, R2, R5, 0x4, 0x181f ;  /* 0x00981f0005027f89 */ /* 0x000eea00000e0000 */
[----:B------:R-:W-:Y:S02]  /*23be0*/  @!P6 LEA R9, P0, R35, R9, 0x1 ;  /* 0x000000092309e211 */ /* 0x000fe400078008ff */
[----:B------:R-:W-:-:S03]  /*23bf0*/  @P6 LOP3.LUT R16, R16, 0x400, RZ, 0xfc, !PT ;  /* 0x0000040010106812 */ /* 0x000fc600078efcff */
[----:B------:R-:W-:Y:S01]  /*23c00*/  @!P6 IMAD.X R8, RZ, RZ, R8, P0 ;  /* 0x000000ffff08e224 */ /* 0x000fe200000e0608 */
[----:B------:R-:W-:Y:S02]  /*23c10*/  @!P4 LEA R7, P0, R35, R7, 0x1 ;  /* 0x000000072307c211 */ /* 0x000fe400078008ff */
[----:B------:R-:W-:-:S03]  /*23c20*/  LOP3.LUT R16, R16, 0xffbfffff, RZ, 0xc0, !PT ;  /* 0xffbfffff10107812 */ /* 0x000fc600078ec0ff */
[----:B--2---:R-:W-:Y:S01]  /*23c30*/  @!P4 IMAD.X R6, RZ, RZ, R6, P0 ;  /* 0x000000ffff06c224 */ /* 0x004fe200000e0606 */
[----:B0-----:R-:W-:Y:S02]  /*23c40*/  @!P3 LEA R14, P0, R35, R14, 0x1 ;  /* 0x0000000e230eb211 */ /* 0x001fe400078008ff */
[----:B------:R-:W-:-:S04]  /*23c50*/  @P6 LOP3.LUT R16, R16, 0x400000, RZ, 0xfc, !PT ;  /* 0x0040000010106812 */ /* 0x000fc800078efcff */
[C---:B------:R-:W-:Y:S01]  /*23c60*/  LOP3.LUT P6, RZ, R16.reuse, 0x1000, RZ, 0xc0, !PT ;  /* 0x0000100010ff7812 */ /* 0x040fe200078cc0ff */
[----:B---3--:R-:W-:Y:S01]  /*23c70*/  @!P3 IMAD.X R13, RZ, RZ, R2, P0 ;  /* 0x000000ffff0db224 */ /* 0x008fe200000e0602 */
[----:B------:R-:W-:Y:S01]  /*23c80*/  LOP3.LUT R16, R16, 0xfffffdff, RZ, 0xc0, !PT ;  /* 0xfffffdff10107812 */ /* 0x000fe200078ec0ff */
[----:B------:R-:W-:-:S03]  /*23c90*/  VIADD R2, R4, 0x50 ;  /* 0x0000005004027836 */ /* 0x000fc60000000000 */
[----:B------:R-:W-:Y:S02]  /*23ca0*/  @P4 LOP3.LUT R16, R16, 0x200, RZ, 0xfc, !PT ;  /* 0x0000020010104812 */ /* 0x000fe400078efcff */
[----:B------:R-:W-:Y:S01]  /*23cb0*/  ISETP.GE.AND P2, PT, R2, UR41, PT ;  /* 0x0000002902007c0c */ /* 0x000fe2000bf46270 */
[----:B------:R-:W-:Y:S01]  /*23cc0*/  VIADD R2, R4, 0x60 ;  /* 0x0000006004027836 */ /* 0x000fe20000000000 */
[----:B------:R-:W-:-:S04]  /*23cd0*/  LOP3.LUT R16, R16, 0xfffffeff, RZ, 0xc0, !PT ;  /* 0xfffffeff10107812 */ /* 0x000fc800078ec0ff */
[----:B------:R-:W-:Y:S02]  /*23ce0*/  ISETP.GE.AND P1, PT, R2, UR41, PT ;  /* 0x0000002902007c0c */ /* 0x000fe4000bf26270 */
[----:B------:R-:W0:Y:S01]  /*23cf0*/  SHFL.IDX PT, R2, R5, 0x5, 0x181f ;  /* 0x00b81f0005027f89 */ /* 0x000e2200000e0000 */
[----:B------:R-:W-:-:S04]  /*23d00*/  @P3 LOP3.LUT R16, R16, 0x100, RZ, 0xfc, !PT ;  /* 0x0000010010103812 */ /* 0x000fc800078efcff */
[----:B------:R-:W-:Y:S02]  /*23d10*/  @!P2 LEA R21, P0, R35, R21, 0x1 ;  /* 0x000000152315a211 */ /* 0x000fe400078008ff */
[----:B------:R-:W-:-:S04]  /*23d20*/  LOP3.LUT R16, R16, 0xffffff7f, RZ, 0xc0, !PT ;  /* 0xffffff7f10107812 */ /* 0x000fc800078ec0ff */
[----:B------:R-:W-:-:S04]  /*23d30*/  @P2 LOP3.LUT R16, R16, 0x80, RZ, 0xfc, !PT ;  /* 0x0000008010102812 */ /* 0x000fc800078efcff */
[----:B------:R-:W-:-:S04]  /*23d40*/  LOP3.LUT R16, R16, 0xffffffbf, RZ, 0xc0, !PT ;  /* 0xffffffbf10107812 */ /* 0x000fc800078ec0ff */
[----:B------:R-:W-:Y:S01]  /*23d50*/  @P1 LOP3.LUT R16, R16, 0x40, RZ, 0xfc, !PT ;  /* 0x0000004010101812 */ /* 0x000fe200078efcff */
[----:B0-----:R-:W-:Y:S01]  /*23d60*/  @!P2 IMAD.X R20, RZ, RZ, R2, P0 ;  /* 0x000000ffff14a224 */ /* 0x001fe200000e0602 */
[----:B------:R-:W-:Y:S01]  /*23d70*/  @!P1 LEA R35, P0, R35, R15, 0x1 ;  /* 0x0000000f23239211 */ /* 0x000fe200078008ff */
[----:B------:R-:W0:Y:S04]  /*23d80*/  SHFL.IDX PT, R2, R5, 0x6, 0x181f ;  /* 0x00d81f0005027f89 */ /* 0x000e2800000e0000 */
[----:B------:R-:W2:Y:S01]  /*23d90*/  SHFL.IDX PT, R5, R5, 0x7, 0x181f ;  /* 0x00f81f0005057f89 */ /* 0x000ea200000e0000 */
[----:B0-----:R-:W-:Y:S01]  /*23da0*/  @!P1 IMAD.X R15, RZ, RZ, R2, P0 ;  /* 0x000000ffff0f9224 */ /* 0x001fe200000e0602 */
[----:B------:R-:W-:Y:S01]  /*23db0*/  LOP3.LUT P0, RZ, R16, 0x800, RZ, 0xc0, !PT ;  /* 0x0000080010ff7812 */ /* 0x000fe2000780c0ff */
[----:B------:R-:W-:-:S05]  /*23dc0*/  @!P6 IMAD.MOV.U32 R2, RZ, RZ, R12 ;  /* 0x000000ffff02e224 */ /* 0x000fca00078e000c */
[----:B------:R0:W-:Y:S01]  /*23dd0*/  @!P6 LDGSTS.E.BYPASS.LTC128B.128 [R22+0x18400], desc[UR36][R2.64], !P5 ;  /* 0x184000000216efae */ /* 0x0001e2000e901d64 */
[----:B------:R-:W-:-:S06]  /*23de0*/  LOP3.LUT P6, RZ, R16, 0x400000, RZ, 0xc0, !PT ;  /* 0x0040000010ff7812 */ /* 0x000fcc00078cc0ff */
        /* <DEDUP_REMOVED lines=10> */
[----:B------:R-:W-:Y:S01]  /*23e90*/  @!P3 IMAD.MOV.U32 R3, RZ, RZ, R13 ;  /* 0x000000ffff03b224 */ /* 0x000fe200078e000d */
[----:B------:R0:W3:Y:S04]  /*23ea0*/  SHFL.IDX PT, R14, R0, 0x7, 0x181f ;  /* 0x00f81f00000e7f89 */ /* 0x0000e800000e0000 */
[----:B------:R4:W-:Y:S02]  /*23eb0*/  @!P3 LDGSTS.E.BYPASS.LTC128B.128 [R22+0x1a400], desc[UR36][R2.64], !P5 ;  /* 0x1a4000000216bfae */ /* 0x0009e4000e901d64 */
[----:B----4-:R-:W-:-:S02]  /*23ec0*/  @!P2 IMAD.MOV.U32 R2, RZ, RZ, R21 ;  /* 0x000000ffff02a224 */ /* 0x010fc400078e0015 */
[----:B------:R-:W-:-:S05]  /*23ed0*/  @!P2 IMAD.MOV.U32 R3, RZ, RZ, R20 ;  /* 0x000000ffff03a224 */ /* 0x000fca00078e0014 */
[----:B------:R4:W-:Y:S02]  /*23ee0*/  @!P2 LDGSTS.E.BYPASS.LTC128B.128 [R22+0x1ac00], desc[UR36][R2.64], !P5 ;  /* 0x1ac000000216afae */ /* 0x0009e4000e901d64 */
[----:B----4-:R-:W-:Y:S02]  /*23ef0*/  @!P1 IMAD.MOV.U32 R2, RZ, RZ, R35 ;  /* 0x000000ffff029224 */ /* 0x010fe400078e0023 */
[----:B------:R-:W4:Y:S01]  /*23f00*/  S2R R35, SR_TID.X ;  /* 0x0000000000237919 */ /* 0x000f220000002100 */
[----:B------:R-:W-:-:S05]  /*23f10*/  @!P1 IMAD.MOV.U32 R3, RZ, RZ, R15 ;  /* 0x000000ffff039224 */ /* 0x000fca00078e000f */
[----:B------:R0:W-:Y:S01]  /*23f20*/  @!P1 LDGSTS.E.BYPASS.LTC128B.128 [R22+0x1b400], desc[UR36][R2.64], !P5 ;  /* 0x1b40000002169fae */ /* 0x0001e2000e901d64 */
[----:B----4-:R-:W-:-:S04]  /*23f30*/  LOP3.LUT R35, R35, 0x7f, RZ, 0xc0, !PT ;  /* 0x0000007f23237812 */ /* 0x010fc800078ec0ff */
[----:B0-23--:R-:W-:-:S07]  /*23f40*/  SHF.R.U32.HI R35, RZ, 0x3, R35 ;  /* 0x00000003ff237819 */ /* 0x00dfce0000011623 */
.L_x_2386:
[----:B------:R-:W0:Y:S01]  /*23f50*/  S2R R0, SR_TID.X ;  /* 0x0000000000007919 */ /* 0x000e220000002100 */
[----:B------:R-:W-:Y:S01]  /*23f60*/  VIADD R4, R4, 0x70 ;  /* 0x0000007004047836 */ /* 0x000fe20000000000 */
[----:B------:R-:W-:-:S04]  /*23f70*/  LOP3.LUT R16, R16, 0xffffbfff, RZ, 0xc0, !PT ;  /* 0xffffbfff10107812 */ /* 0x000fc800078ec0ff */
[----:B------:R-:W-:-:S13]  /*23f80*/  ISETP.GE.AND P1, PT, R4, UR41, PT ;  /* 0x0000002904007c0c */ /* 0x000fda000bf26270 */
[----:B------:R-:W-:Y:S01]  /*23f90*/  @P1 LOP3.LUT R16, R16, 0x4000, RZ, 0xfc, !PT ;  /* 0x0000400010101812 */ /* 0x000fe200078efcff */
[----:B0-----:R-:W-:-:S05]  /*23fa0*/  IMAD.SHL.U32 R0, R0, 0x8, RZ ;  /* 0x0000000800007824 */ /* 0x001fca00078e00ff */
[----:B------:R-:W-:-:S04]  /*23fb0*/  LOP3.LUT R0, R0, 0x38, RZ, 0xc0, !PT ;  /* 0x0000003800007812 */ /* 0x000fc800078ec0ff */
[----:B------:R-:W-:-:S05]  /*23fc0*/  @!P1 LEA R2, P0, R0, R14, 0x1 ;  /* 0x0000000e00029211 */ /* 0x000fca00078008ff */
[----:B------:R-:W-:Y:S01]  /*23fd0*/  @!P1 IMAD.X R3, RZ, RZ, R5, P0 ;  /* 0x000000ffff039224 */ /* 0x000fe200000e0605 */
[----:B------:R-:W-:-:S04]  /*23fe0*/  PLOP3.LUT P0, PT, PT, PT, PT, 0x80, 0x0 ;  /* 0x000000000000781c */ /* 0x000fc80003f0f070 */
[----:B------:R-:W-:Y:S01]  /*23ff0*/  @!PT LDS RZ, [RZ] ;  /* 0x00000000fffff984 */ /* 0x000fe20000000800 */
[----:B------:R-:W-:Y:S01]  /*24000*/  @!PT LDS RZ, [RZ] ;  /* 0x00000000fffff984 */ /* 0x000fe20000000800 */
[----:B------:R-:W-:Y:S01]  /*24010*/  @!PT LDS RZ, [RZ] ;  /* 0x00000000fffff984 */ /* 0x000fe20000000800 */
[----:B------:R0:W-:Y:S01]  /*24020*/  @!P1 LDGSTS.E.BYPASS.LTC128B.128 [R22+0x1bc00], desc[UR36][R2.64], !P5 ;  /* 0x1bc0000002169fae */ /* 0x0001e2000e901d64 */
[----:B------:R-:W-:-:S08]  /*24030*/  NOP ;  /* 0x0000000000007918 */ /* 0x000fd00000000000 */
.L_x_2305:
        /* <DEDUP_REMOVED lines=11> */
[----:B--2---:R-:W-:Y:S05]  /*240f0*/  @!P0 BRA `(.L_x_2307) ;  /* 0x0000000000408947 */ /* 0x004fea0003800000 */
        /* <DEDUP_REMOVED lines=16> */
.L_x_2307:
[----:B------:R-:W-:Y:S05]  /*24200*/  BSYNC B6 ;  /* 0x0000000000067941 */ /* 0x000fea0003800000 */
.L_x_2306:
[----:B------:R-:W-:Y:S01]  /*24210*/  UISETP.NE.AND UP0, UPT, UR50, URZ, UPT ;  /* 0x0000003f3200728c */ /* 0x000fe2000bf05270 */
[----:B------:R-:W-:Y:S01]  /*24220*/  R2UR UR6, R27 ;  /* 0x000000001b0672ca */ /* 0x000fe200000e0000 */
[----:B0-----:R-:W-:Y:S01]  /*24230*/  IMAD.MOV.U32 R2, RZ, RZ, R34 ;  /* 0x000000ffff027224 */ /* 0x001fe200078e0022 */
[----:B------:R-:W-:Y:S01]  /*24240*/  R2UR UR7, R19 ;  /* 0x00000000130772ca */ /* 0x000fe200000e0000 */
[----:B------:R-:W-:Y:S01]  /*24250*/  ULDC.64 UR8, c[0x0][0x3d8] ;  /* 0x0000f60000087ab9 */ /* 0x000fe20000000a00 */
[----:B------:R-:W0:Y:S01]  /*24260*/  S2R R20, SR_TID.X ;  /* 0x0000000000147919 */ /* 0x000e220000002100 */
[----:B------:R-:W-:Y:S02]  /*24270*/  PLOP3.LUT P0, PT, PT, PT, UP0, 0x80, 0x0 ;  /* 0x000000000000781c */ /* 0x000fe40003f0f008 */
[C---:B------:R-:W-:Y:S02]  /*24280*/  LOP3.LUT P2, RZ, R16.reuse, 0x80000, RZ, 0xc0, !PT ;  /* 0x0008000010ff7812 */ /* 0x040fe4000784c0ff */
[C---:B------:R-:W-:Y:S01]  /*24290*/  LOP3.LUT P3, RZ, R16.reuse, 0x40000, RZ, 0xc0, !PT ;  /* 0x0004000010ff7812 */ /* 0x040fe2000786c0ff */
[----:B------:R-:W-:Y:S01]  /*242a0*/  @UP0 ULDC UR4, c[0x0][0x44c] ;  /* 0x0001130000040ab9 */ /* 0x000fe20000000800 */
[----:B------:R-:W-:-:S02]  /*242b0*/  LOP3.LUT P4, RZ, R16, 0x20000, RZ, 0xc0, !PT ;  /* 0x0002000010ff7812 */ /* 0x000fc4000788c0ff */
[----:B------:R-:W-:Y:S01]  /*242c0*/  UIMAD UR6, UR6, UR8, URZ ;  /* 0x00000008060672a4 */ /* 0x000fe2000f8e023f */
[----:B------:R-:W-:-:S03]  /*242d0*/  LOP3.LUT P5, RZ, R16, 0x10000, RZ, 0xc0, !PT ;  /* 0x0001000010ff7812 */ /* 0x000fc600078ac0ff */
[----:B------:R-:W-:Y:S01]  /*242e0*/  UIMAD UR6, UR7, UR9, UR6 ;  /* 0x00000009070672a4 */ /* 0x000fe2000f8e0206 */
[----:B------:R-:W-:Y:S01]  /*242f0*/  @P0 IMAD.HI.U32 R0, R34, UR4, RZ ;  /* 0x0000000422000c27 */ /* 0x000fe2000f8e00ff */
[----:B------:R-:W-:Y:S01]  /*24300*/  PLOP3.LUT P0, PT, PT, PT, UP0, 0x80, 0x0 ;  /* 0x000000000000781c */ /* 0x000fe20003f0f008 */
[----:B------:R-:W-:Y:S01]  /*24310*/  @UP0 ULDC UR4, c[0x0][0x450] ;  /* 0x0001140000040ab9 */ /* 0x000fe20000000800 */
[----:B------:R-:W-:-:S11]  /*24320*/  ULDC UR7, c[0x0][0x448] ;  /* 0x0001120000077ab9 */ /* 0x000fd60000000800 */
[----:B------:R-:W-:Y:S02]  /*24330*/  @P0 SHF.R.U32.HI R2, RZ, UR4, R0 ;  /* 0x00000004ff020c19 */ /* 0x000fe40008011600 */
[----:B------:R-:W-:Y:S02]  /*24340*/  R2UR UR4, R19 ;  /* 0x00000000130472ca */ /* 0x000fe400000e0000 */
[--C-:B------:R-:W-:Y:S01]  /*24350*/  SHF.R.S32.HI R0, RZ, 0x1f, R2.reuse ;  /* 0x0000001fff007819 */ /* 0x100fe20000011402 */
[----:B------:R-:W-:Y:S02]  /*24360*/  IMAD.MOV R5, RZ, RZ, -R2 ;  /* 0x000000ffff057224 */ /* 0x000fe400078e0a02 */
[----:B0-----:R-:W-:Y:S02]  /*24370*/  IMAD.SHL.U32 R20, R20, 0x8, RZ ;  /* 0x0000000814147824 */ /* 0x001fe400078e00ff */
[----:B------:R-:W-:-:S03]  /*24380*/  IMAD R5, R5, UR7, R34 ;  /* 0x0000000705057c24 */ /* 0x000fc6000f8e0222 */
[----:B------:R-:W-:-:S03]  /*24390*/  LOP3.LUT R20, R20, 0x38, RZ, 0xc0, !PT ;  /* 0x0000003814147812 */ /* 0x000fc600078ec0ff */
[----:B------:R-:W-:-:S03]  /*243a0*/  UIMAD.WIDE.U32 UR4, UR4, UR8, URZ ;  /* 0x00000008040472a5 */ /* 0x000fc6000f8e003f */
[----:B------:R-:W-:Y:S01]  /*243b0*/  ULDC.64 UR8, c[0x0][0x3e0] ;  /* 0x0000f80000087ab9 */ /* 0x000fe20000000a00 */
[----:B------:R-:W-:Y:S02]  /*243c0*/  UIADD3 UR5, UR5, UR6, URZ ;  /* 0x0000000605057290 */ /* 0x000fe4000fffe03f */
[----:B------:R-:W-:Y:S02]  /*243d0*/  UIMAD UR6, UR51, UR8, URZ ;  /* 0x00000008330672a4 */ /* 0x000fe4000f8e023f */
[----:B------:R-:W-:Y:S02]  /*243e0*/  UIMAD.WIDE.U32 UR4, UR38, UR8, UR4 ;  /* 0x00000008260472a5 */ /* 0x000fe4000f8e0004 */
[----:B------:R-:W-:-:S03]  /*243f0*/  UIMAD UR6, UR38, UR9, UR6 ;  /* 0x00000009260672a4 */ /* 0x000fc6000f8e0206 */
[----:B------:R-:W-:Y:S01]  /*24400*/  ULDC.64 UR8, c[0x0][0x3d0] ;  /* 0x0000f40000087ab9 */ /* 0x000fe20000000a00 */
[----:B------:R-:W-:Y:S01]  /*24410*/  UIADD3 UR5, UR5, UR6, URZ ;  /* 0x0000000605057290 */ /* 0x000fe2000fffe03f */
[----:B------:R-:W-:Y:S01]  /*24420*/  IMAD R3, R0, UR8, RZ ;  /* 0x0000000800037c24 */ /* 0x000fe2000f8e02ff */
[----:B------:R-:W-:Y:S01]  /*24430*/  SHF.R.S32.HI R0, RZ, 0x1f, R5 ;  /* 0x0000001fff007819 */ /* 0x000fe20000011405 */
[----:B------:R-:W-:Y:S02]  /*24440*/  IMAD.U32 R9, RZ, RZ, UR8 ;  /* 0x00000008ff097e24 */ /* 0x000fe4000f8e00ff */
        /* <DEDUP_REMOVED lines=16> */
[----:B------:R-:W2:Y:S04]  /*24550*/  SHFL.IDX PT, R2, R4, RZ, 0x181f ;  /* 0x00181fff04027589 */ /* 0x000ea800000e0000 */
[----:B------:R-:W-:Y:S06]  /*24560*/  SHFL.IDX PT, R5, R4, 0x1, 0x181f ;  /* 0x00381f0004057f89 */ /* 0x000fec00000e0000 */
[----:B0-----:R-:W-:-:S05]  /*24570*/  @!P6 LEA R14, P0, R20, R14, 0x1 ;  /* 0x0000000e140ee211 */ /* 0x001fca00078008ff */
[----:B--2---:R-:W-:Y:S02]  /*24580*/  @!P6 IMAD.X R3, RZ, RZ, R2, P0 ;  /* 0x000000ffff03e224 */ /* 0x004fe400000e0602 */
        /* <DEDUP_REMOVED lines=11> */
[----:B--2---:R-:W-:Y:S02]  /*24640*/  @!P1 IMAD.MOV.U32 R2, RZ, RZ, R14 ;  /* 0x000000ffff029224 */ /* 0x004fe400078e000e */
[----:B------:R-:W-:Y:S01]  /*24650*/  @!P1 IMAD.MOV.U32 R3, RZ, RZ, R5 ;  /* 0x000000ffff039224 */ /* 0x000fe200078e0005 */
[----:B------:R-:W0:Y:S04]  /*24660*/  SHFL.IDX PT, R14, R0, 0x2, 0x181f ;  /* 0x00581f00000e7f89 */ /* 0x000e2800000e0000 */
[----:B------:R-:W-:Y:S04]  /*24670*/  @!P1 LDGSTS.E.BYPASS.LTC128B.128 [R22+0x22c00], desc[UR36][R2.64], !P2 ;  /* 0x22c0000002169fae */ /* 0x000fe8000d101d64 */
[----:B------:R-:W-:Y:S04]  /*24680*/  @!P1 LDGSTS.E.BYPASS.LTC128B.128 [R22+0x26c00], desc[UR36][R2.64+0x80], !P3 ;  /* 0x26c0008002169fae */ /* 0x000fe8000d901d64 */
[----:B------:R-:W-:Y:S04]  /*24690*/  @!P1 LDGSTS.E.BYPASS.LTC128B.128 [R22+0x2ac00], desc[UR36][R2.64+0x100], !P4 ;  /* 0x2ac0010002169fae */ /* 0x000fe8000e101d64 */
[----:B------:R2:W-:Y:S01]  /*246a0*/  @!P1 LDGSTS.E.BYPASS.LTC128B.128 [R22+0x2ec00], desc[UR36][R2.64+0x180], !P5 ;  /* 0x2ec0018002169fae */ /* 0x0005e2000e901d64 */
[----:B------:R-:W-:-:S03]  /*246b0*/  LOP3.LUT P1, RZ, R16, 0x40, RZ, 0xc0, !PT ;  /* 0x0000004010ff7812 */ /* 0x000fc6000782c0ff */
[----:B------:R-:W3:Y:S01]  /*246c0*/  SHFL.IDX PT, R5, R4, 0x2, 0x181f ;  /* 0x00581f0004057f89 */ /* 0x000ee200000e0000 */
[----:B------:R-:W-:Y:S02]  /*246d0*/  P2R R6, PR, RZ, 0x2 ;  /* 0x00000002ff067803 */ /* 0x000fe40000000000 */
[----:B------:R-:W-:-:S04]  /*246e0*/  LOP3.LUT P1, RZ, R16, 0x100, RZ, 0xc0, !PT ;  /* 0x0000010010ff7812 */ /* 0x000fc8000782c0ff */
[----:B------:R-:W-:Y:S02]  /*246f0*/  P2R R8, PR, RZ, 0x2 ;  /* 0x00000002ff087803 */ /* 0x000fe40000000000 */
[----:B------:R-:W-:-:S13]  /*24700*/  LOP3.LUT P1, RZ, R16, 0x400, RZ, 0xc0, !PT ;  /* 0x0000040010ff7812 */ /* 0x000fda000782c0ff */
[----:B0-----:R-:W-:-:S05]  /*24710*/  @!P1 LEA R14, P0, R20, R14, 0x1 ;  /* 0x0000000e140e9211 */ /* 0x001fca00078008ff */
[----:B---3--:R-:W-:Y:S02]  /*24720*/  @!P1 IMAD.X R5, RZ, RZ, R5, P0 ;  /* 0x000000ffff059224 */ /* 0x008fe400000e0605 */
[----:B--2---:R-:W-:Y:S02]  /*24730*/  @!P1 IMAD.MOV.U32 R2, RZ, RZ, R14 ;  /* 0x000000ffff029224 */ /* 0x004fe400078e000e */
[----:B------:R-:W0:Y:S01]  /*24740*/  SHFL.IDX PT, R14, R0, 0x3, 0x181f ;  /* 0x00781f00000e7f89 */ /* 0x000e2200000e0000 */
[----:B------:R-:W-:-:S03]  /*24750*/  @!P1 IMAD.MOV.U32 R3, RZ, RZ, R5 ;  /* 0x000000ffff039224 */ /* 0x000fc600078e0005 */
[----:B------:R-:W2:Y:S04]  /*24760*/  SHFL.IDX PT, R5, R4, 0x3, 0x181f ;  /* 0x00781f0004057f89 */ /* 0x000ea800000e0000 */
[----:B------:R-:W-:Y:S04]  /*24770*/  @!P1 LDGSTS.E.BYPASS.LTC128B.128 [R22+0x23400], desc[UR36][R2.64], !P2 ;  /* 0x2340000002169fae */ /* 0x000fe8000d101d64 */
[----:B------:R-:W-:Y:S04]  /*24780*/  @!P1 LDGSTS.E.BYPASS.LTC128B.128 [R22+0x27400], desc[UR36][R2.64+0x80], !P3 ;  /* 0x2740008002169fae */ /* 0x000fe8000d901d64 */
[----:B------:R-:W-:Y:S04]  /*24790*/  @!P1 LDGSTS.E.BYPASS.LTC128B.128 [R22+0x2b400], desc[UR36][R2.64+0x100], !P4 ;  /* 0x2b40010002169fae */ /* 0x000fe8000e101d64 */
[----:B------:R3:W-:Y:S01]  /*247a0*/  @!P1 LDGSTS.E.BYPASS.LTC128B.128 [R22+0x2f400], desc[UR36][R2.64+0x180], !P5 ;  /* 0x2f40018002169fae */ /* 0x0007e2000e901d64 */
[----:B------:R-:W-:-:S02]  /*247b0*/  ISETP.NE.AND P1, PT, R8, RZ, PT ;  /* 0x000000ff0800720c */ /* 0x000fc40003f25270 */
[----:B0-----:R-:W-:-:S05]  /*247c0*/  @!P6 LEA R14, P0, R20, R14, 0x1 ;  /* 0x0000000e140ee211 */ /* 0x001fca00078008ff */
[----:B--2---:R-:W-:Y:S02]  /*247d0*/  @!P6 IMAD.X R5, RZ, RZ, R5, P0 ;  /* 0x000000ffff05e224 */ /* 0x004fe400000e0605 */
[----:B---3--:R-:W-:Y:S02]  /*247e0*/  @!P6 IMAD.MOV.U32 R2, RZ, RZ, R14 ;  /* 0x000000ffff02e224 */ /* 0x008fe400078e000e */
        /* <DEDUP_REMOVED lines=29> */
[----:B0-----:R-:W-:-:S05]  /*249c0*/  @!P1 LEA R14, P0, R20, R14, 0x1 ;  /* 0x0000000e140e9211 */ /* 0x001fca00078008ff */
[----:B--2---:R-:W-:Y:S02]  /*249d0*/  @!P1 IMAD.X R5, RZ, RZ, R5, P0 ;  /* 0x000000ffff059224 */ /* 0x004fe400000e0605 */
[----:B---3--:R-:W-:Y:S02]  /*249e0*/  @!P1 IMAD.MOV.U32 R2, RZ, RZ, R14 ;  /* 0x000000ffff029224 */ /* 0x008fe400078e000e */
[----:B------:R-:W-:Y:S01]  /*249f0*/  @!P1 IMAD.MOV.U32 R3, RZ, RZ, R5 ;  /* 0x000000ffff039224 */ /* 0x000fe200078e0005 */
[----:B------:R0:W2:Y:S04]  /*24a00*/  SHFL.IDX PT, R14, R0, 0x7, 0x181f ;  /* 0x00f81f00000e7f89 */ /* 0x0000a800000e0000 */
[----:B------:R0:W-:Y:S04]  /*24a10*/  @!P1 LDGSTS.E.BYPASS.LTC128B.128 [R22+0x25400], desc[UR36][R2.64], !P2 ;  /* 0x2540000002169fae */ /* 0x0001e8000d101d64 */
[----:B------:R0:W-:Y:S04]  /*24a20*/  @!P1 LDGSTS.E.BYPASS.LTC128B.128 [R22+0x29400], desc[UR36][R2.64+0x80], !P3 ;  /* 0x2940008002169fae */ /* 0x0001e8000d901d64 */
[----:B------:R0:W-:Y:S04]  /*24a30*/  @!P1 LDGSTS.E.BYPASS.LTC128B.128 [R22+0x2d400], desc[UR36][R2.64+0x100], !P4 ;  /* 0x2d40010002169fae */ /* 0x0001e8000e101d64 */
[----:B------:R0:W-:Y:S04]  /*24a40*/  @!P1 LDGSTS.E.BYPASS.LTC128B.128 [R22+0x31400], desc[UR36][R2.64+0x180], !P5 ;  /* 0x3140018002169fae */ /* 0x0001e8000e901d64 */
[----:B------:R0:W3:Y:S02]  /*24a50*/  SHFL.IDX PT, R5, R4, 0x7, 0x181f ;  /* 0x00f81f0004057f89 */ /* 0x0000e400000e0000 */
.L_x_2404:
[----:B------:R-:W-:-:S13]  /*24a60*/  LOP3.LUT P1, RZ, R16, 0x4000, RZ, 0xc0, !PT ;  /* 0x0000400010ff7812 */ /* 0x000fda000782c0ff */
[----:B0-2---:R-:W-:-:S05]  /*24a70*/  @!P1 LEA R2, P0, R20, R14, 0x1 ;  /* 0x0000000e14029211 */ /* 0x005fca00078008ff */
[----:B---3--:R-:W-:Y:S01]  /*24a80*/  @!P1 IMAD.X R3, RZ, RZ, R5, P0 ;  /* 0x000000ffff039224 */ /* 0x008fe200000e0605 */
[----:B------:R-:W-:-:S04]  /*24a90*/  PLOP3.LUT P0, PT, PT, PT, PT, 0x80, 0x0 ;  /* 0x000000000000781c */ /* 0x000fc80003f0f070 */
        /* <DEDUP_REMOVED lines=8> */
.L_x_2309:
        /* <DEDUP_REMOVED lines=18> */
.L_x_2405:
[----:B------:R-:W-:Y:S05]  /*24c40*/  BSYNC B0 ;  /* 0x0000000000007941 */ /* 0x000fea0003800000 */
.L_x_2310:
[----:B------:R-:W-:-:S13]  /*24c50*/  LOP3.LUT P0, RZ, R16, 0x2000, RZ, 0xc0, !PT ;  /* 0x0000200010ff7812 */ /* 0x000fda000780c0ff */
[----:B------:R-:W-:Y:S05]  /*24c60*/  @!P0 BRA `(.L_x_2312) ;  /* 0x0000000000048947 */ /* 0x000fea0003800000 */
[----:B------:R-:W-:Y:S01]  /*24c70*/  BPT.TRAP 0x1 ;  /* 0x000000040000795c */ /* 0x000fe20000300000 */
.L_x_2312:
[----:B------:R-:W-:Y:S01]  /*24c80*/  SHF.L.U32 R3, R26, 0x1f, RZ ;  /* 0x0000001f1a037819 */ /* 0x000fe200000006ff */
[----:B------:R-:W-:Y:S03]  /*24c90*/  BSSY B0, `(.L_x_2313) ;  /* 0x0000003000007945 */ /* 0x000fe60003800000 */
[----:B------:R-:W2:Y:S02]  /*24ca0*/  SYNCS.PHASECHK.TRANS64.TRYWAIT P0, [R24+URZ+0x32460], R3 ;  /* 0x03246003180075a7 */ /* 0x000ea4000800017f */
[----:B--2---:R-:W-:Y:S05]  /*24cb0*/  @!P0 BRA `(.L_x_2314) ;  /* 0x0000003c002c8947 */ /* 0x004fea0003800000 */
.L_x_2406:
[----:B------:R-:W-:Y:S05]  /*24cc0*/  BSYNC B0 ;  /* 0x0000000000007941 */ /* 0x000fea0003800000 */
.L_x_2313:
[----:B------:R-:W3:Y:S01]  /*24cd0*/  LDL.LU R4, [R1+0x440] ;  /* 0x0004400001047983 */ /* 0x000ee20000300800 */
[----:B------:R-:W-:Y:S01]  /*24ce0*/  ULDC.64 UR4, c[0x0][0x328] ;  /* 0x0000ca0000047ab9 */ /* 0x000fe20000000a00 */
[----:B------:R-:W-:Y:S01]  /*24cf0*/  LOP3.LUT P4, RZ, R36, 0x8, RZ, 0xc0, !PT ;  /* 0x0000000824ff7812 */ /* 0x000fe2000788c0ff */
[----:B0-----:R-:W-:Y:S02]  /*24d00*/  IMAD R0, R37, UR4, RZ ;  /* 0x0000000425007c24 */ /* 0x001fe4000f8e02ff */
[----:B--2---:R-:W-:-:S04]  /*24d10*/  IMAD.WIDE.U32 R2, R33, UR4, RZ ;  /* 0x0000000421027c25 */ /* 0x004fc8000f8e00ff */
[----:B------:R-:W-:Y:S01]  /*24d20*/  IMAD R5, R33, UR5, R0 ;  /* 0x0000000521057c24 */ /* 0x000fe2000f8e0200 */
[----:B------:R-:W-:-:S03]  /*24d30*/  ULDC.64 UR4, c[0x0][0x338] ;  /* 0x0000ce0000047ab9 */ /* 0x000fc60000000a00 */
[----:B------:R-:W-:Y:S02]  /*24d40*/  IMAD.IADD R3, R3, 0x1, R5 ;  /* 0x0000000103037824 */ /* 0x000fe400078e0205 */
[----:B------:R-:W-:-:S04]  /*24d50*/  IMAD.WIDE.U32 R2, R25, UR4, R2 ;  /* 0x0000000419027c25 */ /* 0x000fc8000f8e0002 */
[----:B---3--:R-:W-:Y:S02]  /*24d60*/  IMAD R0, R4, UR4, RZ ;  /* 0x0000000404007c24 */ /* 0x008fe4000f8e02ff */
[----:B------:R-:W-:Y:S02]  /*24d70*/  IMAD R4, R18, 0x6000, R29 ;  /* 0x0000600012047824 */ /* 0x000fe400078e021d */
[----:B------:R-:W-:Y:S01]  /*24d80*/  IMAD R5, R25, UR5, R0 ;  /* 0x0000000519057c24 */ /* 0x000fe2000f8e0200 */
[----:B------:R-:W-:Y:S02]  /*24d90*/  ULDC.64 UR4, c[0x0][0x330] ;  /* 0x0000cc0000047ab9 */ /* 0x000fe40000000a00 */
[----:B------:R-:W-:Y:S02]  /*24da0*/  IMAD R0, R27, UR4, RZ ;  /* 0x000000041b007c24 */ /* 0x000fe4000f8e02ff */
[----:B------:R-:W-:Y:S02]  /*24db0*/  IMAD.IADD R3, R3, 0x1, R5 ;  /* 0x0000000103037824 */ /* 0x000fe400078e0205 */
[----:B------:R-:W-:-:S02]  /*24dc0*/  IMAD R5, R19, UR5, R0 ;  /* 0x0000000513057c24 */ /* 0x000fc4000f8e0200 */
        /* <DEDUP_REMOVED lines=29> */
[----:B------:R0:W-:Y:S04]  /*24fa0*/  LDGSTS.E.BYPASS.LTC128B.128 [R4+0x9400], desc[UR36][R2.64+0x180], !P3 ;  /* 0x0940018002047fae */ /* 0x0001e8000d901d64 */
[----:B0-----:R-:W0:Y:S01]  /*24fb0*/  SHFL.IDX PT, R3, R6, 0x1, 0x181f ;  /* 0x00381f0006037f89 */ /* 0x001e2200000e0000 */
        /* <DEDUP_REMOVED lines=10> */
[----:B------:R0:W-:Y:S01]  /*25060*/  LDGSTS.E.BYPASS.LTC128B.128 [R4+0x9c00], desc[UR36][R2.64+0x180], !P3 ;  /* 0x09c0018002047fae */ /* 0x0001e2000d901d64 */
[----:B--2---:R-:W-:-:S03]  /*25070*/  IADD3 R8, P3, R14, R0, RZ ;  /* 0x000000000e087210 */ /* 0x004fc60007f7e0ff */
        /* <DEDUP_REMOVED lines=36> */
.L_x_2420:
        /* <DEDUP_REMOVED lines=15> */
.L_x_2316:
        /* <DEDUP_REMOVED lines=10> */
.L_x_2317:
[----:B------:R-:W-:Y:S01]  /*25450*/  UIADD3 UR4, UR44, -0x2, URZ ;  /* 0xfffffffe2c047890 */ /* 0x000fe2000fffe03f */
[----:B------:R2:W-:Y:S03]  /*25460*/  SYNCS.ARRIVE.TRANS64.A1T0 RZ, [R24+URZ+0x32450], RZ ;  /* 0x032450ff18ff79a7 */ /* 0x0005e6000810003f */
[----:B------:R-:W-:-:S06]  /*25470*/  UISETP.GE.AND UP0, UPT, UR4, UR45, UPT ;  /* 0x0000002d0400728c */ /* 0x000fcc000bf06270 */
[----:B------:R-:W-:-:S13]  /*25480*/  PLOP3.LUT P0, PT, PT, PT, UP0, 0x40, 0x0 ;  /* 0x000000000000781c */ /* 0x000fda0003f0e808 */
[----:B--2---:R-:W-:Y:S05]  /*25490*/  @P0 BRA `(.L_x_2318) ;  /* 0x0000000c00640947 */ /* 0x004fea0003800000 */
[----:B------:R-:W-:Y:S01]  /*254a0*/  BSSY B0, `(.L_x_2318) ;  /* 0x00000d8000007945 */ /* 0x000fe20003800000 */
[----:B------:R-:W-:-:S07]  /*254b0*/  IMAD.U32 R20, RZ, RZ, UR4 ;  /* 0x00000004ff147e24 */ /* 0x000fce000f8e00ff */
.L_x_2331:
[----:B0-----:R-:W0:Y:S01]  /*254c0*/  S2R R2, SR_TID.X ;  /* 0x0000000000027919 */ /* 0x001e220000002100 */
[----:B--2---:R-:W2:Y:S01]  /*254d0*/  LDC R3, c[0x0][0x430] ;  /* 0x00010c00ff037b82 */ /* 0x004ea20000000800 */
[----:B------:R-:W-:Y:S01]  /*254e0*/  IMAD R8, R20, 0x60, R31 ;  /* 0x0000006014087824 */ /* 0x000fe200078e021f */
[----:B------:R-:W-:Y:S01]  /*254f0*/  LOP3.LUT P1, RZ, R16, 0x2000, RZ, 0xc0, !PT ;  /* 0x0000200010ff7812 */ /* 0x000fe2000782c0ff */
        /* <DEDUP_REMOVED lines=18> */
[----:B------:R-:W-:Y:S01]  /*25620*/  @!P2 IMAD.IADD R3, R5, 0x1, R3 ;  /* 0x000000010503a824 */ /* 0x000fe200078e0203 */
[----:B------:R-:W-:Y:S05]  /*25630*/  YIELD ;  /* 0x0000000000007946 */ /* 0x000fea0003800000 */
[C---:B0-----:R-:W-:Y:S01]  /*25640*/  @!P2 LEA R6, P0, R2.reuse, R6, 0x2 ;  /* 0x000000060206a211 */ /* 0x041fe200078010ff */
[----:B------:R-:W-:Y:S01]  /*25650*/  IMAD.MOV.U32 R4, RZ, RZ, RZ ;  /* 0x000000ffff047224 */ /* 0x000fe200078e00ff */
[----:B------:R-:W-:Y:S02]  /*25660*/  ULDC UR4, c[0x0][0x430] ;  /* 0x00010c0000047ab9 */ /* 0x000fe40000000800 */
[----:B------:R-:W-:Y:S01]  /*25670*/  @!P2 LEA.HI.X R7, R2, R7, R3, 0x2, P0 ;  /* 0x000000070207a211 */ /* 0x000fe200000f1403 */
[----:B------:R-:W-:Y:S01]  /*25680*/  IMAD.MOV R5, RZ, RZ, -R9 ;  /* 0x000000ffff057224 */ /* 0x000fe200078e0a09 */
[----:B------:R-:W-:Y:S01]  /*25690*/  ISETP.NE.AND P0, PT, R18, 0x2, PT ;  /* 0x000000021200780c */ /* 0x000fe20003f05270 */
[----:B------:R-:W-:-:S02]  /*256a0*/  IMAD.MOV.U32 R2, RZ, RZ, R20 ;  /* 0x000000ffff027224 */ /* 0x000fc400078e0014 */
[----:B------:R-:W-:Y:S01]  /*256b0*/  IMAD R5, R5, UR4, R8 ;  /* 0x0000000405057c24 */ /* 0x000fe2000f8e0208 */
[----:B------:R-:W-:Y:S01]  /*256c0*/  SEL R3, RZ, 0x1, P0 ;  /* 0x00000001ff037807 */ /* 0x000fe20000000000 */
[----:B------:R0:W5:Y:S01]  /*256d0*/  @!P2 LDG.E R4, desc[UR36][R6.64] ;  /* 0x000000240604a981 */ /* 0x000162000c1e1900 */
[----:B------:R-:W-:Y:S01]  /*256e0*/  SEL R18, R18, RZ, P0 ;  /* 0x000000ff12127207 */ /* 0x000fe20000000000 */
[----:B------:R-:W-:Y:S01]  /*256f0*/  VIADD R20, R20, 0xffffffff ;  /* 0xffffffff14147836 */ /* 0x000fe20000000000 */
[----:B------:R-:W-:Y:S02]  /*25700*/  LOP3.LUT R26, R26, R3, RZ, 0x3c, !PT ;  /* 0x000000031a1a7212 */ /* 0x000fe400078e3cff */
[----:B------:R-:W-:Y:S01]  /*25710*/  ISETP.GT.AND P2, PT, R2, UR45, PT ;  /* 0x0000002d02007c0c */ /* 0x000fe2000bf44270 */
[----:B-1----:R-:W-:-:S12]  /*25720*/  @!P1 BRA `(.L_x_2319) ;  /* 0x0000000000049947 */ /* 0x002fd80003800000 */
[----:B------:R-:W-:Y:S01]  /*25730*/  BPT.TRAP 0x1 ;  /* 0x000000040000795c */ /* 0x000fe20000300000 */
.L_x_2319:
[----:B------:R-:W-:Y:S01]  /*25740*/  IMAD R10, R18, 0x8, R17 ;  /* 0x00000008120a7824 */ /* 0x000fe200078e0211 */
[----:B------:R-:W-:Y:S01]  /*25750*/  SHF.L.U32 R25, R26, 0x1f, RZ ;  /* 0x0000001f1a197819 */ /* 0x000fe200000006ff */
[----:B------:R-:W-:Y:S01]  /*25760*/  BSSY B1, `(.L_x_2320) ;  /* 0x0000004000017945 */ /* 0x000fe20003800000 */
[----:B------:R-:W-:Y:S02]  /*25770*/  SHF.R.S32.HI R23, RZ, 0x1f, R5 ;  /* 0x0000001fff177819 */ /* 0x000fe40000011405 */
[----:B------:R-:W2:Y:S02]  /*25780*/  SYNCS.PHASECHK.TRANS64.TRYWAIT P0, [R10+URZ+0x32440], R25 ;  /* 0x032440190a0075a7 */ /* 0x000ea4000800017f */
[----:B--2---:R-:W-:Y:S05]  /*25790*/  @!P0 BRA `(.L_x_2321) ;  /* 0x0000003800cc8947 */ /* 0x004fea0003800000 */
.L_x_2421:
[----:B------:R-:W-:Y:S05]  /*257a0*/  BSYNC B1 ;  /* 0x0000000000017941 */ /* 0x000fea0003800000 */
.L_x_2320:
[----:B------:R-:W-:Y:S01]  /*257b0*/  ULDC.64 UR4, c[0x0][0x300] ;  /* 0x0000c00000047ab9 */ /* 0x000fe20000000a00 */
[----:B-1---5:R-:W-:Y:S01]  /*257c0*/  SHF.R.S32.HI R24, RZ, 0x1f, R4 ;  /* 0x0000001fff187819 */ /* 0x022fe20000011404 */
[----:B------:R-:W-:Y:S01]  /*257d0*/  IMAD R2, R23, UR4, RZ ;  /* 0x0000000417027c24 */ /* 0x000fe2000f8e02ff */
[----:B------:R-:W-:Y:S01]  /*257e0*/  LOP3.LUT P1, RZ, R16, 0x1, RZ, 0xc0, !PT ;  /* 0x0000000110ff7812 */ /* 0x000fe2000782c0ff */
[----:B------:R-:W-:Y:S02]  /*257f0*/  IMAD R8, R18, 0x1800, R29 ;  /* 0x0000180012087824 */ /* 0x000fe400078e021d */
[C---:B0-----:R-:W-:Y:S02]  /*25800*/  IMAD R7, R5.reuse, UR5, R2 ;  /* 0x0000000505077c24 */ /* 0x041fe4000f8e0202 */
        /* <DEDUP_REMOVED lines=20> */
[----:B------:R-:W3:Y:S04]  /*25950*/  SHFL.IDX PT, R6, R9, 0x1, 0x181f ;  /* 0x00381f0009067f89 */ /* 0x000ee800000e0000 */
[----:B------:R-:W4:Y:S01]  /*25960*/  SHFL.IDX PT, R7, R21, 0x1, 0x181f ;  /* 0x00381f0015077f89 */ /* 0x000f2200000e0000 */
[----:B0-----:R-:W-:-:S03]  /*25970*/  IADD3 R2, P0, R14, R0, RZ ;  /* 0x000000000e027210 */ /* 0x001fc60007f1e0ff */
[----:B------:R-:W0:Y:S02]  /*25980*/  SHFL.IDX PT, R14, R9, 0x2, 0x181f ;  /* 0x00581f00090e7f89 */ /* 0x000e2400000e0000 */
[----:B-1----:R-:W-:Y:S01]  /*25990*/  IMAD.X R3, RZ, RZ, R3, P0 ;  /* 0x000000ffff037224 */ /* 0x002fe200000e0603 */
[----:B---3--:R-:W-:-:S04]  /*259a0*/  IADD3 R6, P0, R6, R0, RZ ;  /* 0x0000000006067210 */ /* 0x008fc80007f1e0ff */
[----:B------:R1:W-:Y:S01]  /*259b0*/  LDGSTS.E.BYPASS.LTC128B.128 [R8+0x1c400], desc[UR36][R2.64], !P1 ;  /* 0x1c40000002087fae */ /* 0x0003e2000c901d64 */
[----:B----4-:R-:W-:-:S05]  /*259c0*/  IMAD.X R7, RZ, RZ, R7, P0 ;  /* 0x000000ffff077224 */ /* 0x010fca00000e0607 */
[----:B------:R3:W-:Y:S04]  /*259d0*/  LDGSTS.E.BYPASS.LTC128B.128 [R8+0x1cc00], desc[UR36][R6.64], !P1 ;  /* 0x1cc0000006087fae */ /* 0x0007e8000c901d64 */
[----:B-1----:R-:W1:Y:S01]  /*259e0*/  SHFL.IDX PT, R3, R21, 0x2, 0x181f ;  /* 0x00581f0015037f89 */ /* 0x002e6200000e0000 */
[----:B0-----:R-:W-:-:S03]  /*259f0*/  IADD3 R2, P0, R14, R0, RZ ;  /* 0x000000000e027210 */ /* 0x001fc60007f1e0ff */
[----:B------:R-:W0:Y:S04]  /*25a00*/  SHFL.IDX PT, R14, R9, 0x3, 0x181f ;  /* 0x00781f00090e7f89 */ /* 0x000e2800000e0000 */
[----:B---3--:R-:W3:Y:S01]  /*25a10*/  SHFL.IDX PT, R7, R21, 0x3, 0x181f ;  /* 0x00781f0015077f89 */ /* 0x008ee200000e0000 */
[----:B-1----:R-:W-:-:S05]  /*25a20*/  IMAD.X R3, RZ, RZ, R3, P0 ;  /* 0x000000ffff037224 */ /* 0x002fca00000e0603 */
[----:B------:R1:W-:Y:S01]  /*25a30*/  LDGSTS.E.BYPASS.LTC128B.128 [R8+0x1d400], desc[UR36][R2.64], !P1 ;  /* 0x1d40000002087fae */ /* 0x0003e2000c901d64 */
[----:B0-----:R-:W-:-:S03]  /*25a40*/  IADD3 R6, P0, R14, R0, RZ ;  /* 0x000000000e067210 */ /* 0x001fc60007f1e0ff */
[----:B------:R-:W0:Y:S02]  /*25a50*/  SHFL.IDX PT, R14, R9, 0x4, 0x181f ;  /* 0x00981f00090e7f89 */ /* 0x000e2400000e0000 */
[----:B---3--:R-:W-:-:S05]  /*25a60*/  IMAD.X R7, RZ, RZ, R7, P0 ;  /* 0x000000ffff077224 */ /* 0x008fca00000e0607 */
[----:B------:R3:W-:Y:S04]  /*25a70*/  LDGSTS.E.BYPASS.LTC128B.128 [R8+0x1dc00], desc[UR36][R6.64], !P1 ;  /* 0x1dc0000006087fae */ /* 0x0007e8000c901d64 */
[----:B-1----:R-:W1:Y:S04]  /*25a80*/  SHFL.IDX PT, R3, R21, 0x4, 0x181f ;  /* 0x00981f0015037f89 */ /* 0x002e6800000e0000 */
[----:B------:R-:W4:Y:S01]  /*25a90*/  SHFL.IDX PT, R21, R21, 0x5, 0x181f ;  /* 0x00b81f0015157f89 */ /* 0x000f2200000e0000 */
[----:B0-----:R-:W-:-:S03]  /*25aa0*/  IADD3 R2, P0, R14, R0, RZ ;  /* 0x000000000e027210 */ /* 0x001fc60007f1e0ff */
[----:B------:R3:W0:Y:S02]  /*25ab0*/  SHFL.IDX PT, R14, R9, 0x5, 0x181f ;  /* 0x00b81f00090e7f89 */ /* 0x00062400000e0000 */
[----:B-1----:R-:W-:-:S05]  /*25ac0*/  IMAD.X R3, RZ, RZ, R3, P0 ;  /* 0x000000ffff037224 */ /* 0x002fca00000e0603 */
[----:B----4-:R3:W-:Y:S03]  /*25ad0*/  LDGSTS.E.BYPASS.LTC128B.128 [R8+0x1e400], desc[UR36][R2.64], !P1 ;  /* 0x1e40000002087fae */ /* 0x0107e6000c901d64 */
.L_x_2435:
[----:B0--3--:R-:W-:-:S05]  /*25ae0*/  IADD3 R2, P0, R14, R0, RZ ;  /* 0x000000000e027210 */ /* 0x009fca0007f1e0ff */
[----:B------:R-:W-:Y:S01]  /*25af0*/  IMAD.X R3, RZ, RZ, R21, P0 ;  /* 0x000000ffff037224 */ /* 0x000fe200000e0615 */
[----:B------:R-:W-:-:S04]  /*25b00*/  PLOP3.LUT P0, PT, PT, PT, PT, 0x80, 0x0 ;  /* 0x000000000000781c */ /* 0x000fc80003f0f070 */
[----:B------:R-:W-:Y:S01]  /*25b10*/  @!PT LDS RZ, [RZ] ;  /* 0x00000000fffff984 */ /* 0x000fe20000000800 */
[----:B------:R-:W-:Y:S01]  /*25b20*/  @!PT LDS RZ, [RZ] ;  /* 0x00000000fffff984 */ /* 0x000fe20000000800 */
[----:B------:R-:W-:Y:S01]  /*25b30*/  @!PT LDS RZ, [RZ] ;  /* 0x00000000fffff984 */ /* 0x000fe20000000800 */
[----:B------:R0:W-:Y:S01]  /*25b40*/  LDGSTS.E.BYPASS.LTC128B.128 [R8+0x1ec00], desc[UR36][R2.64], !P1 ;  /* 0x1ec0000002087fae */ /* 0x0001e2000c901d64 */
[----:B------:R-:W-:-:S08]  /*25b50*/  NOP ;  /* 0x0000000000007918 */ /* 0x000fd00000000000 */
.L_x_2323:
        /* <DEDUP_REMOVED lines=10> */
.L_x_2324:
[----:B------:R1:W-:Y:S01]  /*25c00*/  SYNCS.ARRIVE.TRANS64.A1T0 RZ, [R10+URZ+0x32430], RZ ;  /* 0x032430ff0aff79a7 */ /* 0x0003e2000810003f */
[----:B------:R-:W-:Y:S05]  /*25c10*/  @!P3 BRA `(.L_x_2325) ;  /* 0x000000000004b947 */ /* 0x000fea0003800000 */
[----:B------:R-:W-:Y:S01]  /*25c20*/  BPT.TRAP 0x1 ;  /* 0x000000040000795c */ /* 0x000fe20000300000 */
.L_x_2325:
[----:B------:R-:W3:Y:S01]  /*25c30*/  SYNCS.PHASECHK.TRANS64.TRYWAIT P0, [R10+URZ+0x32460], R25 ;  /* 0x032460190a0075a7 */ /* 0x000ee2000800017f */
[----:B------:R-:W-:Y:S04]  /*25c40*/  BSSY B1, `(.L_x_2326) ;  /* 0x0000002000017945 */ /* 0x000fe80003800000 */
[----:B---3--:R-:W-:Y:S05]  /*25c50*/  @!P0 BRA `(.L_x_2327) ;  /* 0x0000003c00408947 */ /* 0x008fea0003800000 */
.L_x_2436:
[----:B------:R-:W-:Y:S05]  /*25c60*/  BSYNC B1 ;  /* 0x0000000000017941 */ /* 0x000fea0003800000 */
.L_x_2326:
[----:B------:R-:W-:Y:S01]  /*25c70*/  ULDC.64 UR4, c[0x0][0x328] ;  /* 0x0000ca0000047ab9 */ /* 0x000fe20000000a00 */
[C---:B------:R-:W-:Y:S01]  /*25c80*/  LOP3.LUT P5, RZ, R16.reuse, 0x20, RZ, 0xc0, !PT ;  /* 0x0000002010ff7812 */ /* 0x040fe200078ac0ff */
[----:B0-----:R-:W-:Y:S01]  /*25c90*/  IMAD R2, R23, UR4, RZ ;  /* 0x0000000417027c24 */ /* 0x001fe2000f8e02ff */
        /* <DEDUP_REMOVED lines=24> */
[----:B------:R-:W4:Y:S04]  /*25e20*/  SHFL.IDX PT, R3, R24, RZ, 0x181f ;  /* 0x00181fff18037589 */ /* 0x000f2800000e0000 */
[----:B------:R-:W-:Y:S04]  /*25e30*/  SHFL.IDX PT, R4, R24, 0x1, 0x181f ;  /* 0x00381f0018047f89 */ /* 0x000fe800000e0000 */
[----:B------:R-:W-:Y:S04]  /*25e40*/  SHFL.IDX PT, R5, R24, 0x3, 0x181f ;  /* 0x00781f0018057f89 */ /* 0x000fe800000e0000 */
[----:B--23--:R-:W-:Y:S01]  /*25e50*/  SHFL.IDX PT, R25, R24, 0x4, 0x181f ;  /* 0x00981f0018197f89 */ /* 0x00cfe200000e0000 */
[----:B0-----:R-:W-:-:S03]  /*25e60*/  IADD3 R2, P0, R14, R0, RZ ;  /* 0x000000000e027210 */ /* 0x001fc60007f1e0ff */
        /* <DEDUP_REMOVED lines=36> */
.L_x_2450:
        /* <DEDUP_REMOVED lines=11> */
.L_x_2329:
        /* <DEDUP_REMOVED lines=10> */
.L_x_2330:
[----:B------:R2:W-:Y:S01]  /*26200*/  SYNCS.ARRIVE.TRANS64.A1T0 RZ, [R10+URZ+0x32450], RZ ;  /* 0x032450ff0aff79a7 */ /* 0x0005e2000810003f */
[----:B------:R-:W-:Y:S05]  /*26210*/  @P2 BRA `(.L_x_2331) ;  /* 0xfffffff000a82947 */ /* 0x000fea000383ffff */
[----:B------:R-:W-:Y:S05]  /*26220*/  BSYNC B0 ;  /* 0x0000000000007941 */ /* 0x000fea0003800000 */
.L_x_2318:
[----:B------:R-:W3:Y:S01]  /*26230*/  S2R R0, SR_TID.X ;  /* 0x0000000000007919 */ /* 0x000ee20000002100 */
[----:B------:R-:W-:Y:S01]  /*26240*/  VIADD R18, R18, 0x1 ;  /* 0x0000000112127836 */ /* 0x000fe20000000000 */
[----:B------:R-:W-:Y:S04]  /*26250*/  BSSY B0, `(.L_x_2332) ;  /* 0x0000013000007945 */ /* 0x000fe80003800000 */
[----:B------:R-:W-:-:S04]  /*26260*/  ISETP.NE.AND P0, PT, R18, 0x2, PT ;  /* 0x000000021200780c */ /* 0x000fc80003f05270 */
[----:B------:R-:W-:Y:S02]  /*26270*/  SEL R18, R18, RZ, P0 ;  /* 0x000000ff12127207 */ /* 0x000fe40000000000 */
[----:B------:R-:W-:Y:S02]  /*26280*/  SEL R5, RZ, 0x1, P0 ;  /* 0x00000001ff057807 */ /* 0x000fe40000000000 */
[----:B---3--:R-:W-:-:S04]  /*26290*/  LOP3.LUT R0, R0, 0x7f, RZ, 0xc0, !PT ;  /* 0x0000007f00007812 */ /* 0x008fc800078ec0ff */
[----:B------:R-:W-:-:S13]  /*262a0*/  ISETP.NE.AND P0, PT, R0, RZ, PT ;  /* 0x000000ff0000720c */ /* 0x000fda0003f05270 */
[----:B------:R-:W-:Y:S05]  /*262b0*/  @P0 BRA `(.L_x_2333) ;  /* 0x0000000000300947 */ /* 0x000fea0003800000 */
[----:B------:R-:W3:Y:S01]  /*262c0*/  S2R R9, SR_LANEID ;  /* 0x0000000000097919 */ /* 0x000ee20000000000 */
[----:B------:R-:W-:Y:S01]  /*262d0*/  VOTEU.ANY UR4, UPT, PT ;  /* 0x0000000000047886 */ /* 0x000fe200038e0100 */
[----:B0-----:R-:W0:Y:S01]  /*262e0*/  LDC.64 R2, c[0x0][0xd80] ;  /* 0x00036000ff027b82 */ /* 0x001e220000000a00 */
[----:B------:R-:W3:Y:S08]  /*262f0*/  FLO.U32 R0, UR4 ;  /* 0x0000000400007d00 */ /* 0x000ef000080e0000 */
[----:B------:R-:W0:Y:S01]  /*26300*/  POPC R7, UR4 ;  /* 0x0000000400077d09 */ /* 0x000e220008000000 */
[----:B---3--:R-:W-:-:S13]  /*26310*/  ISETP.EQ.U32.AND P1, PT, R0, R9, PT ;  /* 0x000000090000720c */ /* 0x008fda0003f22070 */
[----:B0-----:R-:W3:Y:S01]  /*26320*/  @P1 ATOMG.E.ADD.STRONG.GPU PT, R3, desc[UR36][R2.64], R7 ;  /* 0x00000007020319a8 */ /* 0x001ee200081ee1e4 */
[----:B------:R-:W0:Y:S02]  /*26330*/  S2R R4, SR_LTMASK ;  /* 0x0000000000047919 */ /* 0x000e240000003900 */
[----:B0-----:R-:W-:-:S04]  /*26340*/  LOP3.LUT R4, R4, UR4, RZ, 0xc0, !PT ;  /* 0x0000000404047c12 */ /* 0x001fc8000f8ec0ff */
[----:B------:R-:W0:Y:S01]  /*26350*/  POPC R9, R4 ;  /* 0x0000000400097309 */ /* 0x000e220000000000 */
[----:B---3--:R-:W0:Y:S02]  /*26360*/  SHFL.IDX PT, R0, R3, R0, 0x1f ;  /* 0x00001f0003007589 */ /* 0x008e2400000e0000 */
[----:B0-----:R-:W-:-:S07]  /*26370*/  IADD3 R32, R0, UR49, R9 ;  /* 0x0000003100207c10 */ /* 0x001fce000fffe009 */
.L_x_2333:
[----:B------:R-:W-:Y:S05]  /*26380*/  BSYNC B0 ;  /* 0x0000000000007941 */ /* 0x000fea0003800000 */
.L_x_2332:
[----:B------:R-:W-:-:S07]  /*26390*/  LOP3.LUT R26, R26, R5, RZ, 0x3c, !PT ;  /* 0x000000051a1a7212 */ /* 0x000fce00078e3cff */
.L_x_2289:
[----:B------:R-:W-:Y:S05]  /*263a0*/  BSYNC B7 ;  /* 0x0000000000077941 */ /* 0x000fea0003800000 */
.L_x_2287:
        /* <DEDUP_REMOVED lines=8> */
[----:B------:R3:W4:Y:S01]  /*26430*/  LDS R32, [R17+0x324d0] ;  /* 0x0324d00011207984 */ /* 0x0007220000000800 */
[----:B------:R-:W-:Y:S06]  /*26440*/  BAR.ARV 0x4, 0x180 ;  /* 0x0106000000007b1d */ /* 0x000fec0000002000 */
[----:B------:R-:W-:Y:S05]  /*26450*/  BRA `(.L_x_2335) ;  /* 0x00000000002c7947 */ /* 0x000fea0003800000 */
.L_x_2334:
[----:B------:R-:W-:-:S03]  /*26460*/  UMOV UR4, 0xffffffff ;  /* 0xffffffff00047882 */ /* 0x000fc60000000000 */
[----:B------:R-:W-:Y:S05]  /*26470*/  BRA.DIV UR4, `(.L_x_2336) ;  /* 0x0000003e04147947 */ /* 0x000fea000b800000 */
[----:B------:R3:W4:Y:S02]  /*26480*/  SHFL.IDX PT, R14, R32, RZ, 0x1f ;  /* 0x00001fff200e7589 */ /* 0x00072400000e0000 */
.L_x_2453:
[----:B0-----:R-:W0:Y:S01]  /*26490*/  @!P0 S2R R3, SR_CgaCtaId ;  /* 0x0000000000038919 */ /* 0x001e220000008800 */
[----:B------:R-:W-:Y:S05]  /*264a0*/  WARPSYNC.ALL ;  /* 0x0000000000007948 */ /* 0x000fea0003800000 */
[----:B------:R-:W-:Y:S01]  /*264b0*/  BAR.SYNC.DEFER_BLOCKING 0x4, 0x180 ;  /* 0x0106000000007b1d */ /* 0x000fe20000010000 */
[----:B------:R-:W-:-:S04]  /*264c0*/  @!P0 MOV R0, 0x400 ;  /* 0x0000040000008802 */ /* 0x000fc80000000f00 */
[----:B0-----:R-:W-:-:S05]  /*264d0*/  @!P0 LEA R17, R3, R0, 0x18 ;  /* 0x0000000003118211 */ /* 0x001fca00078ec0ff */
[----:B------:R3:W-:Y:S02]  /*264e0*/  @!P0 STS [R17+0x324d0], R32 ;  /* 0x0324d02011008388 */ /* 0x0007e40000000800 */
[----:B---34-:R-:W-:Y:S01]  /*264f0*/  IMAD.MOV.U32 R32, RZ, RZ, R14 ;  /* 0x000000ffff207224 */ /* 0x018fe200078e000e */
[----:B------:R-:W-:Y:S06]  /*26500*/  BAR.ARV 0x5, 0x180 ;  /* 0x0146000000007b1d */ /* 0x000fec0000002000 */
.L_x_2335:
[----:B------:R-:W-:Y:S02]  /*26510*/  ULDC UR4, c[0x0][0xd38] ;  /* 0x00034e0000047ab9 */ /* 0x000fe40000000800 */
[----:B----4-:R-:W-:-:S13]  /*26520*/  ISETP.GE.AND P0, PT, R32, UR4, PT ;  /* 0x0000000420007c0c */ /* 0x010fda000bf06270 */
[----:B------:R-:W-:Y:S05]  /*26530*/  @!P0 BRA `(.L_x_2337) ;  /* 0xffffffb800648947 */ /* 0x000fea000383ffff */
.L_x_2278:
[----:B------:R-:W4:Y:S01]  /*26540*/  LDL.LU R0, [R1+0x444] ;  /* 0x0004440001007983 */ /* 0x000f220000300800 */
[----:B------:R-:W-:Y:S01]  /*26550*/  BSSY B0, `(.L_x_2338) ;  /* 0x000000b000007945 */ /* 0x000fe20003800000 */
[----:B------:R-:W1:Y:S01]  /*26560*/  S2R R5, SR_CgaCtaId ;  /* 0x0000000000057919 */ /* 0x000e620000008800 */
[----:B----4-:R-:W-:-:S05]  /*26570*/  VIADD R0, R0, 0x1 ;  /* 0x0000000100007836 */ /* 0x010fca0000000000 */
[----:B0-----:R-:W-:-:S04]  /*26580*/  LEA.HI R2, R0, R0, RZ, 0x1 ;  /* 0x0000000000027211 */ /* 0x001fc800078f08ff */
[----:B------:R-:W-:Y:S02]  /*26590*/  LOP3.LUT R3, R2, 0xfffffffe, RZ, 0xc0, !PT ;  /* 0xfffffffe02037812 */ /* 0x000fe400078ec0ff */
[----:B------:R-:W-:-:S03]  /*265a0*/  MOV R2, 0x400 ;  /* 0x0000040000027802 */ /* 0x000fc60000000f00 */
[----:B------:R-:W-:Y:S01]  /*265b0*/  IMAD.IADD R0, R0, 0x1, -R3 ;  /* 0x0000000100007824 */ /* 0x000fe200078e0a03 */
[----:B-1----:R-:W-:-:S04]  /*265c0*/  LEA R7, R5, R2, 0x18 ;  /* 0x0000000205077211 */ /* 0x002fc800078ec0ff */
[----:B------:R-:W-:-:S04]  /*265d0*/  SHF.L.U32 R0, R0, 0x1f, RZ ;  /* 0x0000001f00007819 */ /* 0x000fc800000006ff */
[----:B------:R-:W0:Y:S02]  /*265e0*/  SYNCS.PHASECHK.TRANS64.TRYWAIT P0, [R7+URZ+0x32420], R0 ;  /* 0x03242000070075a7 */ /* 0x000e24000800017f */
[----:B0-----:R-:W-:Y:S05]  /*265f0*/  @!P0 BRA `(.L_x_2339) ;  /* 0x0000003800dc8947 */ /* 0x001fea0003800000 */
.L_x_2454:
[----:B------:R-:W-:Y:S05]  /*26600*/  BSYNC B0 ;  /* 0x0000000000007941 */ /* 0x000fea0003800000 */
.L_x_2338:
[----:B------:R-:W-:-:S03]  /*26610*/  UMOV UR4, 0xffffffff ;  /* 0xffffffff00047882 */ /* 0x000fc60000000000 */
[----:B------:R-:W-:Y:S05]  /*26620*/  BRA.DIV UR4, `(.L_x_2340) ;  /* 0x0000003a04e47947 */ /* 0x000fea000b800000 */
[----:B0-----:R-:W0:Y:S02]  /*26630*/  S2R R0, SR_TID.X ;  /* 0x0000000000007919 */ /* 0x001e240000002100 */
[----:B0-----:R-:W-:-:S04]  /*26640*/  SHF.R.U32.HI R0, RZ, 0x5, R0 ;  /* 0x00000005ff007819 */ /* 0x001fc80000011600 */
[----:B------:R-:W-:-:S05]  /*26650*/  LOP3.LUT R0, R0, 0x3, RZ, 0xc0, !PT ;  /* 0x0000000300007812 */ /* 0x000fca00078ec0ff */
[----:B------:R0:W1:Y:S02]  /*26660*/  SHFL.IDX PT, R14, R0, RZ, 0x1f ;  /* 0x00001fff000e7589 */ /* 0x00006400000e0000 */
.L_x_2457:
[----:B-1----:R-:W-:Y:S01]  /*26670*/  ISETP.NE.AND P0, PT, R14, RZ, PT ;  /* 0x000000ff0e00720c */ /* 0x002fe20003f05270 */
[----:B------:R-:W-:-:S12]  /*26680*/  BSSY B0, `(.L_x_2341) ;  /* 0x0000026000007945 */ /* 0x000fd80003800000 */
[----:B------:R-:W-:Y:S05]  /*26690*/  @P0 BRA `(.L_x_2342) ;  /* 0x0000000000900947 */ /* 0x000fea0003800000 */
[----:B------:R-:W-:-:S03]  /*266a0*/  UMOV UR4, 0xffffffff ;  /* 0xffffffff00047882 */ /* 0x000fc60000000000 */
[----:B------:R-:W-:Y:S05]  /*266b0*/  BRA.DIV UR4, `(.L_x_2343) ;  /* 0x0000003a04f47947 */ /* 0x000fea000b800000 */
[----:B------:R-:W-:-:S13]  /*266c0*/  ELECT P6, URZ, PT ;  /* 0x00000000003f782f */ /* 0x000fda00038c0000 */
.L_x_2460:
        /* <DEDUP_REMOVED lines=8> */
.L_x_2344:
[----:B------:R-:W-:Y:S01]  /*26750*/  IMAD R5, R18, 0x8, R7 ;  /* 0x0000000812057824 */ /* 0x000fe200078e0207 */
[----:B------:R-:W-:Y:S01]  /*26760*/  SHF.L.U32 R0, R26, 0x1f, RZ ;  /* 0x0000001f1a007819 */ /* 0x000fe200000006ff */
[----:B------:R-:W-:-:S03]  /*26770*/  VIADD R18, R18, 0x1 ;  /* 0x0000000112127836 */ /* 0x000fc60000000000 */
[----:B------:R-:W0:Y:S02]  /*26780*/  SYNCS.PHASECHK.TRANS64.TRYWAIT P1, [R5+URZ+0x32440], R0 ;  /* 0x03244000050075a7 */ /* 0x000e24000802017f */
[----:B------:R-:W-:-:S04]  /*26790*/  ISETP.NE.AND P2, PT, R18, 0x2, PT ;  /* 0x000000021200780c */ /* 0x000fc80003f45270 */
[----:B------:R-:W-:Y:S01]  /*267a0*/  SEL R3, RZ, 0x1, P2 ;  /* 0x00000001ff037807 */ /* 0x000fe20001000000 */
[----:B0-----:R-:W-:Y:S08]  /*267b0*/  @!P1 BRA `(.L_x_2345) ;  /* 0x0000003800d49947 */ /* 0x001ff00003800000 */
.L_x_2461:
[----:B------:R-:W-:Y:S02]  /*267c0*/  SEL R18, R18, RZ, P2 ;  /* 0x000000ff12127207 */ /* 0x000fe40001000000 */
[----:B------:R-:W-:Y:S01]  /*267d0*/  LOP3.LUT R2, R26, R3, RZ, 0x3c, !PT ;  /* 0x000000031a027212 */ /* 0x000fe200078e3cff */
[----:B------:R-:W-:Y:S06]  /*267e0*/  @!P0 BRA `(.L_x_2346) ;  /* 0x0000000000048947 */ /* 0x000fec0003800000 */
[----:B------:R-:W-:Y:S01]  /*267f0*/  BPT.TRAP 0x1 ;  /* 0x000000040000795c */ /* 0x000fe20000300000 */
.L_x_2346:
[----:B------:R-:W-:Y:S01]  /*26800*/  IMAD R3, R18, 0x8, R7 ;  /* 0x0000000812037824 */ /* 0x000fe200078e0207 */
[----:B------:R-:W-:-:S04]  /*26810*/  SHF.L.U32 R2, R2, 0x1f, RZ ;  /* 0x0000001f02027819 */ /* 0x000fc800000006ff */
[----:B------:R-:W1:Y:S02]  /*26820*/  SYNCS.PHASECHK.TRANS64.TRYWAIT P1, [R3+URZ+0x32440], R2 ;  /* 0x03244002030075a7 */ /* 0x000e64000802017f */
[----:B-1----:R-:W-:Y:S05]  /*26830*/  @!P1 BRA `(.L_x_2347) ;  /* 0x0000003800c89947 */ /* 0x002fea0003800000 */
.L_x_2462:
[----:B------:R-:W-:Y:S05]  /*26840*/  @!P0 BRA `(.L_x_2348) ;  /* 0x0000000000048947 */ /* 0x000fea0003800000 */
[----:B------:R-:W-:Y:S01]  /*26850*/  BPT.TRAP 0x1 ;  /* 0x000000040000795c */ /* 0x000fe20000300000 */
.L_x_2348:
[----:B------:R-:W4:Y:S02]  /*26860*/  SYNCS.PHASECHK.TRANS64.TRYWAIT P1, [R5+URZ+0x32460], R0 ;  /* 0x03246000050075a7 */ /* 0x000f24000802017f */
[----:B----4-:R-:W-:Y:S05]  /*26870*/  @!P1 BRA `(.L_x_2349) ;  /* 0x0000003800cc9947 */ /* 0x010fea0003800000 */
.L_x_2463:
[----:B------:R-:W-:Y:S05]  /*26880*/  @!P0 BRA `(.L_x_2350) ;  /* 0x0000000000048947 */ /* 0x000fea0003800000 */
[----:B------:R-:W-:Y:S01]  /*26890*/  BPT.TRAP 0x1 ;  /* 0x000000040000795c */ /* 0x000fe20000300000 */
.L_x_2350:
[----:B------:R0:W0:Y:S02]  /*268a0*/  SYNCS.PHASECHK.TRANS64.TRYWAIT P0, [R3+URZ+0x32460], R2 ;  /* 0x03246002030075a7 */ /* 0x000024000800017f */
[----:B0-----:R-:W-:Y:S05]  /*268b0*/  @!P0 NANOSLEEP.SYNCS 0x989680 ;  /* 0x009896800000895d */ /* 0x001fea0003900000 */
[----:B------:R-:W0:Y:S02]  /*268c0*/  @!P0 SYNCS.PHASECHK.TRANS64 P0, [R3+URZ+0x32460], R2 ;  /* 0x03246002030085a7 */ /* 0x000e24000800007f */
[----:B0-----:R-:W-:Y:S05]  /*268d0*/  @!P0 BRA `(.L_x_2350) ;  /* 0xfffffffc00f08947 */ /* 0x001fea000383ffff */
.L_x_2342:
[----:B------:R-:W-:Y:S05]  /*268e0*/  BSYNC B0 ;  /* 0x0000000000007941 */ /* 0x000fea0003800000 */
.L_x_2341:
[----:B------:R-:W-:Y:S05]  /*268f0*/  EXIT ;  /* 0x000000000000794d */ /* 0x000fea0003800000 */
.L_x_2159:
[----:B0-----:R-:W-:-:S04]  /*26900*/  IMAD.U32 R9, RZ, RZ, UR42 ;  /* 0x0000002aff097e24 */ /* 0x001fc8000f8e00ff */
[----:B------:R0:W1:Y:S03]  /*26910*/  SYNCS.PHASECHK.TRANS64.TRYWAIT P0, [R9+URZ+0x32400], R8 ;  /* 0x03240008090075a7 */ /* 0x000066000800017f */
[----:B-1----:R-:W-:Y:S05]  /*26920*/  @!P0 NANOSLEEP.SYNCS 0x989680 ;  /* 0x009896800000895d */ /* 0x002fea0003900000 */
[----:B------:R-:W1:Y:S02]  /*26930*/  @!P0 SYNCS.PHASECHK.TRANS64 P0, [R9+URZ+0x32400], R8 ;  /* 0x03240008090085a7 */ /* 0x000e64000800007f */
[----:B-1----:R-:W-:Y:S05]  /*26940*/  @!P0 BRA `(.L_x_2159) ;  /* 0xfffffffc00ec8947 */ /* 0x002fea000383ffff */
[----:B------:R-:W-:Y:S05]  /*26950*/  BRA `(.L_x_2351) ;  /* 0xfffffdbc00a47947 */ /* 0x000fea000383ffff */
.L_x_2166:
[----:B-1----:R1:W2:Y:S02]  /*26960*/  SYNCS.PHASECHK.TRANS64.TRYWAIT P0, [R24+URZ], R25 ;  /* 0x00000019180075a7 */ /* 0x0022a4000800017f */
[----:B--2---:R-:W-:Y:S05]  /*26970*/  @!P0 NANOSLEEP.SYNCS 0x989680 ;  /* 0x009896800000895d */ /* 0x004fea0003900000 */
[----:B------:R-:W2:Y:S02]  /*26980*/  @!P0 SYNCS.PHASECHK.TRANS64 P0, [R24+URZ], R25 ;  /* 0x00000019180085a7 */ /* 0x000ea4000800007f */
[----:B--2---:R-:W-:Y:S05]  /*26990*/  @!P0 BRA `(.L_x_2166) ;  /* 0xfffffffc00f08947 */ /* 0x004fea000383ffff */
[----:B------:R-:W-:Y:S05]  /*269a0*/  BRA `(.L_x_2165) ;  /* 0xfffffdc000cc7947 */ /* 0x000fea000383ffff */
.L_x_2168:
[----:B0-----:R-:W-:-:S04]  /*269b0*/  IMAD.U32 R9, RZ, RZ, UR42 ;  /* 0x0000002aff097e24 */ /* 0x001fc8000f8e00ff */
[----:B------:R0:W1:Y:S03]  /*269c0*/  SYNCS.PHASECHK.TRANS64.TRYWAIT P0, [R9+URZ+0x32410], R8 ;  /* 0x03241008090075a7 */ /* 0x000066000800017f */
[----:B-1----:R-:W-:Y:S05]  /*269d0*/  @!P0 NANOSLEEP.SYNCS 0x989680 ;  /* 0x009896800000895d */ /* 0x002fea0003900000 */
[----:B------:R-:W1:Y:S02]  /*269e0*/  @!P0 SYNCS.PHASECHK.TRANS64 P0, [R9+URZ+0x32410], R8 ;  /* 0x03241008090085a7 */ /* 0x000e64000800007f */
[----:B-1----:R-:W-:Y:S05]  /*269f0*/  @!P0 BRA `(.L_x_2168) ;  /* 0xfffffffc00ec8947 */ /* 0x002fea000383ffff */
[----:B------:R-:W-:Y:S05]  /*26a00*/  BRA `(.L_x_2352) ;  /* 0xfffffdc400a07947 */ /* 0x000fea000383ffff */
.L_x_2175:
[----:B-1----:R1:W2:Y:S02]  /*26a10*/  SYNCS.PHASECHK.TRANS64.TRYWAIT P0, [R8+URZ], R9 ;  /* 0x00000009080075a7 */ /* 0x0022a4000800017f */
[----:B--2---:R-:W-:Y:S05]  /*26a20*/  @!P0 NANOSLEEP.SYNCS 0x989680 ;  /* 0x009896800000895d */ /* 0x004fea0003900000 */
[----:B------:R-:W2:Y:S02]  /*26a30*/  @!P0 SYNCS.PHASECHK.TRANS64 P0, [R8+URZ], R9 ;  /* 0x00000009080085a7 */ /* 0x000ea4000800007f */
[----:B--2---:R-:W-:Y:S05]  /*26a40*/  @!P0 BRA `(.L_x_2175) ;  /* 0xfffffffc00f08947 */ /* 0x004fea000383ffff */
[----:B------:R-:W-:Y:S05]  /*26a50*/  BRA `(.L_x_2174) ;  /* 0xfffffdc400e47947 */ /* 0x000fea000383ffff */
.L_x_2213:
[----:B0-----:R0:W2:Y:S02]  /*26a60*/  SYNCS.PHASECHK.TRANS64.TRYWAIT P0, [R6+URZ], R7 ;  /* 0x00000007060075a7 */ /* 0x0010a4000800017f */
[----:B--2---:R-:W-:Y:S05]  /*26a70*/  @!P0 NANOSLEEP.SYNCS 0x989680 ;  /* 0x009896800000895d */ /* 0x004fea0003900000 */
[----:B------:R-:W2:Y:S02]  /*26a80*/  @!P0 SYNCS.PHASECHK.TRANS64 P0, [R6+URZ], R7 ;  /* 0x00000007060085a7 */ /* 0x000ea4000800007f */
[----:B--2---:R-:W-:Y:S05]  /*26a90*/  @!P0 BRA `(.L_x_2213) ;  /* 0xfffffffc00f08947 */ /* 0x004fea000383ffff */
[----:B------:R-:W-:Y:S05]  /*26aa0*/  BRA `(.L_x_2212) ;  /* 0xfffffe2c00e87947 */ /* 0x000fea000383ffff */
.L_x_2220:
[----:B0-----:R0:W1:Y:S02]  /*26ab0*/  SYNCS.PHASECHK.TRANS64.TRYWAIT P0, [R20+URZ], R21 ;  /* 0x00000015140075a7 */ /* 0x001064000800017f */
[----:B-1----:R-:W-:Y:S05]  /*26ac0*/  @!P0 NANOSLEEP.SYNCS 0x989680 ;  /* 0x009896800000895d */ /* 0x002fea0003900000 */
[----:B------:R-:W1:Y:S02]  /*26ad0*/  @!P0 SYNCS.PHASECHK.TRANS64 P0, [R20+URZ], R21 ;  /* 0x00000015140085a7 */ /* 0x000e64000800007f */
[----:B-1----:R-:W-:Y:S05]  /*26ae0*/  @!P0 BRA `(.L_x_2220) ;  /* 0xfffffffc00f08947 */ /* 0x002fea000383ffff */
[----:B------:R-:W-:Y:S05]  /*26af0*/  BRA `(.L_x_2219) ;  /* 0xfffffe34000c7947 */ /* 0x000fea000383ffff */
.L_x_2233:
[----:B--2---:R2:W3:Y:S02]  /*26b00*/  SYNCS.PHASECHK.TRANS64.TRYWAIT P0, [R6+URZ], R7 ;  /* 0x00000007060075a7 */ /* 0x0044e4000800017f */
[----:B---3--:R-:W-:Y:S05]  /*26b10*/  @!P0 NANOSLEEP.SYNCS 0x989680 ;  /* 0x009896800000895d */ /* 0x008fea0003900000 */
[----:B------:R-:W3:Y:S02]  /*26b20*/  @!P0 SYNCS.PHASECHK.TRANS64 P0, [R6+URZ], R7 ;  /* 0x00000007060085a7 */ /* 0x000ee4000800007f */
[----:B---3--:R-:W-:Y:S05]  /*26b30*/  @!P0 BRA `(.L_x_2233) ;  /* 0xfffffffc00f08947 */ /* 0x008fea000383ffff */
[----:B------:R-:W-:Y:S05]  /*26b40*/  BRA `(.L_x_2232) ;  /* 0xfffffec400d87947 */ /* 0x000fea000383ffff */
.L_x_2240:
[----:B0-----:R0:W1:Y:S02]  /*26b50*/  SYNCS.PHASECHK.TRANS64.TRYWAIT P0, [R14+URZ], R15 ;  /* 0x0000000f0e0075a7 */ /* 0x001064000800017f */
[----:B-1----:R-:W-:Y:S05]  /*26b60*/  @!P0 NANOSLEEP.SYNCS 0x989680 ;  /* 0x009896800000895d */ /* 0x002fea0003900000 */
[----:B------:R-:W1:Y:S02]  /*26b70*/  @!P0 SYNCS.PHASECHK.TRANS64 P0, [R14+URZ], R15 ;  /* 0x0000000f0e0085a7 */ /* 0x000e64000800007f */
[----:B-1----:R-:W-:Y:S05]  /*26b80*/  @!P0 BRA `(.L_x_2240) ;  /* 0xfffffffc00f08947 */ /* 0x002fea000383ffff */
[----:B------:R-:W-:Y:S05]  /*26b90*/  BRA `(.L_x_2239) ;  /* 0xfffffec800fc7947 */ /* 0x000fea000383ffff */
.L_x_2295:
        /* <DEDUP_REMOVED lines=10> */
.L_x_2353:
[----:B------:R-:W-:Y:S05]  /*26c40*/  BRA `(.L_x_2354) ;  /* 0xffffffc0000c7947 */ /* 0x000fea000383ffff */
.L_x_2298:
[----:B0-----:R0:W1:Y:S02]  /*26c50*/  SYNCS.PHASECHK.TRANS64.TRYWAIT P0, [R24+URZ+0x32440], R3 ;  /* 0x03244003180075a7 */ /* 0x001064000800017f */
[----:B-1----:R-:W-:Y:S05]  /*26c60*/  @!P0 NANOSLEEP.SYNCS 0x989680 ;  /* 0x009896800000895d */ /* 0x002fea0003900000 */
[----:B------:R-:W1:Y:S02]  /*26c70*/  @!P0 SYNCS.PHASECHK.TRANS64 P0, [R24+URZ+0x32440], R3 ;  /* 0x03244003180085a7 */ /* 0x000e64000800007f */
[----:B-1----:R-:W-:Y:S05]  /*26c80*/  @!P0 BRA `(.L_x_2298) ;  /* 0xfffffffc00f08947 */ /* 0x002fea000383ffff */
[----:B------:R-:W-:Y:S05]  /*26c90*/  BRA `(.L_x_2355) ;  /* 0xffffffc000b47947 */ /* 0x000fea000383ffff */
.L_x_2299:
        /* <DEDUP_REMOVED lines=8> */
.L_x_2357:
[----:B------:R-:W-:Y:S05]  /*26d20*/  BSYNC B0 ;  /* 0x0000000000007941 */ /* 0x000fea0003800000 */
.L_x_2356:
        /* <DEDUP_REMOVED lines=9> */
.L_x_2358:
        /* <DEDUP_REMOVED lines=8> */
.L_x_2359:
        /* <DEDUP_REMOVED lines=11> */
.L_x_2360:
[----:B------:R-:W-:Y:S02]  /*26ef0*/  IMAD.MOV.U32 R13, RZ, RZ, R5 ;  /* 0x000000ffff0d7224 */ /* 0x000fe400078e0005 */
[----:B------:R-:W-:Y:S01]  /*26f00*/  IMAD.MOV.U32 R12, RZ, RZ, 0x2 ;  /* 0x00000002ff0c7424 */ /* 0x000fe200078e00ff */
[----:B------:R-:W-:-:S13]  /*26f10*/  @P0 LEA R2, P1, R8, R14, 0x1 ;  /* 0x0000000e08020211 */ /* 0x000fda00078208ff */
[----:B------:R-:W-:Y:S05]  /*26f20*/  WARPSYNC.COLLECTIVE R15, `(.L_x_2361) ;  /* 0x000000000f087348 */ /* 0x000fea0003c00000 */
[----:B------:R0:W1:Y:S02]  /*26f30*/  SHFL.IDX P6, R14, R13, R12, R11 ;  /* 0x0000000c0d0e7389 */ /* 0x00006400000c000b */
[----:B01----:R-:W-:Y:S01]  /*26f40*/  ENDCOLLECTIVE ;  /* 0x000000000000791b */ /* 0x003fe20003800000 */
.L_x_2361:
        /* <DEDUP_REMOVED lines=12> */
.L_x_2362:
[----:B------:R-:W-:Y:S02]  /*27010*/  IMAD.MOV.U32 R13, RZ, RZ, R5 ;  /* 0x000000ffff0d7224 */ /* 0x000fe400078e0005 */
[----:B------:R-:W-:Y:S01]  /*27020*/  IMAD.MOV.U32 R12, RZ, RZ, 0x3 ;  /* 0x00000003ff0c7424 */ /* 0x000fe200078e00ff */
[----:B------:R-:W-:-:S13]  /*27030*/  @P0 LEA R2, P1, R8, R14, 0x1 ;  /* 0x0000000e08020211 */ /* 0x000fda00078208ff */
[----:B------:R-:W-:Y:S05]  /*27040*/  WARPSYNC.COLLECTIVE R15, `(.L_x_2363) ;  /* 0x000000000f087348 */ /* 0x000fea0003c00000 */
[----:B------:R0:W1:Y:S02]  /*27050*/  SHFL.IDX P6, R14, R13, R12, R11 ;  /* 0x0000000c0d0e7389 */ /* 0x00006400000c000b */
[----:B01----:R-:W-:Y:S01]  /*27060*/  ENDCOLLECTIVE ;  /* 0x000000000000791b */ /* 0x003fe20003800000 */
.L_x_2363:
        /* <DEDUP_REMOVED lines=12> */
.L_x_2364:
[----:B------:R-:W-:Y:S02]  /*27130*/  IMAD.MOV.U32 R13, RZ, RZ, R5 ;  /* 0x000000ffff0d7224 */ /* 0x000fe400078e0005 */
[----:B------:R-:W-:Y:S01]  /*27140*/  IMAD.MOV.U32 R12, RZ, RZ, 0x4 ;  /* 0x00000004ff0c7424 */ /* 0x000fe200078e00ff */
[----:B------:R-:W-:-:S13]  /*27150*/  @P0 LEA R2, P1, R8, R14, 0x1 ;  /* 0x0000000e08020211 */ /* 0x000fda00078208ff */
[----:B------:R-:W-:Y:S05]  /*27160*/  WARPSYNC.COLLECTIVE R15, `(.L_x_2365) ;  /* 0x000000000f087348 */ /* 0x000fea0003c00000 */
[----:B------:R0:W1:Y:S02]  /*27170*/  SHFL.IDX P6, R14, R13, R12, R11 ;  /* 0x0000000c0d0e7389 */ /* 0x00006400000c000b */
[----:B01----:R-:W-:Y:S01]  /*27180*/  ENDCOLLECTIVE ;  /* 0x000000000000791b */ /* 0x003fe20003800000 */
.L_x_2365:
        /* <DEDUP_REMOVED lines=12> */
.L_x_2366:
[----:B------:R-:W-:Y:S02]  /*27250*/  IMAD.MOV.U32 R13, RZ, RZ, R5 ;  /* 0x000000ffff0d7224 */ /* 0x000fe400078e0005 */
[----:B------:R-:W-:Y:S01]  /*27260*/  IMAD.MOV.U32 R12, RZ, RZ, 0x5 ;  /* 0x00000005ff0c7424 */ /* 0x000fe200078e00ff */
[----:B------:R-:W-:-:S13]  /*27270*/  @P0 LEA R2, P1, R8, R14, 0x1 ;  /* 0x0000000e08020211 */ /* 0x000fda00078208ff */
[----:B------:R-:W-:Y:S05]  /*27280*/  WARPSYNC.COLLECTIVE R15, `(.L_x_2367) ;  /* 0x000000000f087348 */ /* 0x000fea0003c00000 */
[----:B------:R0:W1:Y:S02]  /*27290*/  SHFL.IDX P6, R14, R13, R12, R11 ;  /* 0x0000000c0d0e7389 */ /* 0x00006400000c000b */
[----:B01----:R-:W-:Y:S01]  /*272a0*/  ENDCOLLECTIVE ;  /* 0x000000000000791b */ /* 0x003fe20003800000 */
.L_x_2367:
        /* <DEDUP_REMOVED lines=10> */
.L_x_2368:
[----:B------:R-:W-:Y:S05]  /*27350*/  BRA `(.L_x_2369) ;  /* 0xffffffc0001c7947 */ /* 0x000fea000383ffff */
.L_x_2304:
[----:B------:R-:W-:Y:S01]  /*27360*/  IMAD.MOV.U32 R13, RZ, RZ, R5 ;  /* 0x000000ffff0d7224 */ /* 0x000fe200078e0005 */
[----:B------:R-:W0:Y:S01]  /*27370*/  S2R R20, SR_TID.X ;  /* 0x0000000000147919 */ /* 0x000e220000002100 */
[----:B------:R-:W-:Y:S01]  /*27380*/  IMAD.MOV.U32 R12, RZ, RZ, RZ ;  /* 0x000000ffff0c7224 */ /* 0x000fe200078e00ff */
[----:B------:R-:W-:Y:S01]  /*27390*/  LOP3.LUT R16, R16, 0xffffefff, RZ, 0xc0, !PT ;  /* 0xffffefff10107812 */ /* 0x000fe200078ec0ff */
[----:B------:R-:W-:Y:S02]  /*273a0*/  IMAD.MOV.U32 R11, RZ, RZ, 0x181f ;  /* 0x0000181fff0b7424 */ /* 0x000fe400078e00ff */
[----:B------:R-:W-:Y:S02]  /*273b0*/  IMAD.MOV.U32 R15, RZ, RZ, -0x1 ;  /* 0xffffffffff0f7424 */ /* 0x000fe400078e00ff */
[----:B------:R-:W-:-:S07]  /*273c0*/  VIADD R4, R35, UR43 ;  /* 0x0000002b23047c36 */ /* 0x000fce0008000000 */
[----:B01----:R-:W-:Y:S05]  /*273d0*/  WARPSYNC.COLLECTIVE R15, `(.L_x_2370) ;  /* 0x000000000f087348 */ /* 0x003fea0003c00000 */
[----:B------:R2:W3:Y:S02]  /*273e0*/  SHFL.IDX P6, R14, R13, R12, R11 ;  /* 0x0000000c0d0e7389 */ /* 0x0004e400000c000b */
[----:B0123--:R-:W-:Y:S01]  /*273f0*/  ENDCOLLECTIVE ;  /* 0x000000000000791b */ /* 0x00ffe20003800000 */
.L_x_2370:
[C---:B------:R-:W-:Y:S01]  /*27400*/  VIADD R6, R4.reuse, 0x10 ;  /* 0x0000001004067836 */ /* 0x040fe20000000000 */
[----:B------:R-:W-:Y:S01]  /*27410*/  ISETP.GE.AND P1, PT, R4, UR41, PT ;  /* 0x0000002904007c0c */ /* 0x000fe2000bf26270 */
[----:B------:R-:W-:-:S12]  /*27420*/  IMAD.MOV.U32 R13, RZ, RZ, R0 ;  /* 0x000000ffff0d7224 */ /* 0x000fd800078e0000 */
[----:B------:R-:W-:-:S04]  /*27430*/  @P1 LOP3.LUT R16, R16, 0x1000, RZ, 0xfc, !PT ;  /* 0x0000100010101812 */ /* 0x000fc800078efcff */
[----:B------:R-:W-:Y:S01]  /*27440*/  LOP3.LUT R16, R16, 0xfffff7ff, RZ, 0xc0, !PT ;  /* 0xfffff7ff10107812 */ /* 0x000fe200078ec0ff */
[----:B------:R-:W-:Y:S02]  /*27450*/  IMAD.SHL.U32 R8, R20, 0x8, RZ ;  /* 0x0000000814087824 */ /* 0x000fe400078e00ff */
[----:B------:R-:W-:-:S07]  /*27460*/  IMAD.MOV.U32 R3, RZ, RZ, R14 ;  /* 0x000000ffff037224 */ /* 0x000fce00078e000e */
[----:B------:R-:W-:Y:S05]  /*27470*/  WARPSYNC.COLLECTIVE R15, `(.L_x_2371) ;  /* 0x000000000f087348 */ /* 0x000fea0003c00000 */
[----:B------:R0:W1:Y:S02]  /*27480*/  SHFL.IDX P6, R14, R13, R12, R11 ;  /* 0x0000000c0d0e7389 */ /* 0x00006400000c000b */
[----:B01----:R-:W-:Y:S01]  /*27490*/  ENDCOLLECTIVE ;  /* 0x000000000000791b */ /* 0x003fe20003800000 */
.L_x_2371:
        /* <DEDUP_REMOVED lines=9> */
.L_x_2372:
        /* <DEDUP_REMOVED lines=13> */
.L_x_2373:
[----:B------:R-:W-:Y:S02]  /*27600*/  IMAD.MOV.U32 R13, RZ, RZ, R5 ;  /* 0x000000ffff0d7224 */ /* 0x000fe400078e0005 */
[----:B------:R-:W-:Y:S01]  /*27610*/  IMAD.MOV.U32 R12, RZ, RZ, 0x2 ;  /* 0x00000002ff0c7424 */ /* 0x000fe200078e00ff */
[----:B------:R-:W-:-:S05]  /*27620*/  @!P1 LEA R10, P0, R8, R14, 0x1 ;  /* 0x0000000e080a9211 */ /* 0x000fca00078008ff */
[----:B------:R-:W-:Y:S02]  /*27630*/  @!P1 IMAD.X R11, RZ, RZ, R2, P0 ;  /* 0x000000ffff0b9224 */ /* 0x000fe400000e0602 */
[----:B------:R-:W-:Y:S02]  /*27640*/  @!P1 IMAD.MOV.U32 R2, RZ, RZ, R10 ;  /* 0x000000ffff029224 */ /* 0x000fe400078e000a */
[----:B------:R-:W-:Y:S02]  /*27650*/  @!P1 IMAD.MOV.U32 R3, RZ, RZ, R11 ;  /* 0x000000ffff039224 */ /* 0x000fe400078e000b */
[----:B------:R-:W-:Y:S02]  /*27660*/  IMAD.MOV.U32 R11, RZ, RZ, 0x181f ;  /* 0x0000181fff0b7424 */ /* 0x000fe400078e00ff */
[----:B------:R-:W-:Y:S01]  /*27670*/  IMAD.SHL.U32 R10, R20, 0x8, RZ ;  /* 0x00000008140a7824 */ /* 0x000fe200078e00ff */
        /* <DEDUP_REMOVED lines=9> */
.L_x_2374:
[----:B------:R-:W-:Y:S02]  /*27710*/  LOP3.LUT R10, R10, 0x38, RZ, 0xc0, !PT ;  /* 0x000000380a0a7812 */ /* 0x000fe400078ec0ff */
[----:B------:R-:W-:Y:S01]  /*27720*/  @P1 LOP3.LUT R16, R16, 0x400, RZ, 0xfc, !PT ;  /* 0x0000040010101812 */ /* 0x000fe200078efcff */
[----:B------:R-:W-:-:S03]  /*27730*/  IMAD.MOV.U32 R13, RZ, RZ, R0 ;  /* 0x000000ffff0d7224 */ /* 0x000fc600078e0000 */
[----:B------:R-:W-:Y:S01]  /*27740*/  LOP3.LUT R16, R16, 0xfffffdff, RZ, 0xc0, !PT ;  /* 0xfffffdff10107812 */ /* 0x000fe200078ec0ff */
[----:B------:R-:W-:-:S07]  /*27750*/  IMAD.MOV.U32 R8, RZ, RZ, R14 ;  /* 0x000000ffff087224 */ /* 0x000fce00078e000e */
[----:B------:R-:W-:Y:S05]  /*27760*/  WARPSYNC.COLLECTIVE R15, `(.L_x_2375) ;  /* 0x000000000f087348 */ /* 0x000fea0003c00000 */
[----:B------:R0:W1:Y:S02]  /*27770*/  SHFL.IDX P6, R14, R13, R12, R11 ;  /* 0x0000000c0d0e7389 */ /* 0x00006400000c000b */
[----:B01----:R-:W-:Y:S01]  /*27780*/  ENDCOLLECTIVE ;  /* 0x000000000000791b */ /* 0x003fe20003800000 */
.L_x_2375:
[----:B------:R-:W-:Y:S02]  /*27790*/  IMAD.MOV.U32 R13, RZ, RZ, R5 ;  /* 0x000000ffff0d7224 */ /* 0x000fe400078e0005 */
[----:B------:R-:W-:Y:S02]  /*277a0*/  IMAD.MOV.U32 R12, RZ, RZ, 0x3 ;  /* 0x00000003ff0c7424 */ /* 0x000fe400078e00ff */
[----:B------:R-:W-:-:S07]  /*277b0*/  IMAD.MOV.U32 R9, RZ, RZ, R14 ;  /* 0x000000ffff097224 */ /* 0x000fce00078e000e */
[----:B------:R-:W-:Y:S05]  /*277c0*/  WARPSYNC.COLLECTIVE R15, `(.L_x_2376) ;  /* 0x000000000f087348 */ /* 0x000fea0003c00000 */
[----:B------:R0:W1:Y:S02]  /*277d0*/  SHFL.IDX P6, R14, R13, R12, R11 ;  /* 0x0000000c0d0e7389 */ /* 0x00006400000c000b */
[----:B01----:R-:W-:Y:S01]  /*277e0*/  ENDCOLLECTIVE ;  /* 0x000000000000791b */ /* 0x003fe20003800000 */
.L_x_2376:
        /* <DEDUP_REMOVED lines=8> */
[----:B------:R0:W-:Y:S01]  /*27870*/  @!P1 LDGSTS.E.BYPASS.LTC128B.128 [R22+0x19400], desc[UR36][R2.64], !P5 ;  /* 0x1940000002169fae */ /* 0x0001e2000e901d64 */
[----:B------:R-:W-:Y:S01]  /*27880*/  ISETP.GE.AND P1, PT, R6, UR41, PT ;  /* 0x0000002906007c0c */ /* 0x000fe2000bf26270 */
[----:B------:R-:W-:-:S12]  /*27890*/  IMAD.MOV.U32 R6, RZ, RZ, R14 ;  /* 0x000000ffff067224 */ /* 0x000fd800078e000e */
[----:B0-----:R-:W-:Y:S05]  /*278a0*/  WARPSYNC.COLLECTIVE R15, `(.L_x_2377) ;  /* 0x000000000f087348 */ /* 0x001fea0003c00000 */
[----:B------:R1:W2:Y:S02]  /*278b0*/  SHFL.IDX P6, R14, R13, R12, R11 ;  /* 0x0000000c0d0e7389 */ /* 0x0002a400000c000b */
[----:B012---:R-:W-:Y:S01]  /*278c0*/  ENDCOLLECTIVE ;  /* 0x000000000000791b */ /* 0x007fe20003800000 */
.L_x_2377:
        /* <DEDUP_REMOVED lines=8> */
.L_x_2378:
        /* <DEDUP_REMOVED lines=16> */
.L_x_2379:
[----:B------:R-:W-:-:S04]  /*27a50*/  @P1 LOP3.LUT R16, R16, 0x100, RZ, 0xfc, !PT ;  /* 0x0000010010101812 */ /* 0x000fc800078efcff */
[----:B------:R-:W-:Y:S01]  /*27a60*/  LOP3.LUT R16, R16, 0xffffff7f, RZ, 0xc0, !PT ;  /* 0xffffff7f10107812 */ /* 0x000fe200078ec0ff */
[----:B------:R-:W-:Y:S01]  /*27a70*/  IMAD.MOV.U32 R12, RZ, RZ, 0x5 ;  /* 0x00000005ff0c7424 */ /* 0x000fe200078e00ff */
        /* <DEDUP_REMOVED lines=13> */
.L_x_2380:
[----:B------:R-:W-:Y:S01]  /*27b50*/  @P1 LOP3.LUT R16, R16, 0x80, RZ, 0xfc, !PT ;  /* 0x0000008010101812 */ /* 0x000fe200078efcff */
[----:B------:R-:W-:-:S03]  /*27b60*/  IMAD.MOV.U32 R13, RZ, RZ, R0 ;  /* 0x000000ffff0d7224 */ /* 0x000fc600078e0000 */
[----:B------:R-:W-:Y:S01]  /*27b70*/  LOP3.LUT R16, R16, 0xffffffbf, RZ, 0xc0, !PT ;  /* 0xffffffbf10107812 */ /* 0x000fe200078ec0ff */
[----:B------:R-:W-:-:S07]  /*27b80*/  IMAD.MOV.U32 R2, RZ, RZ, R14 ;  /* 0x000000ffff027224 */ /* 0x000fce00078e000e */
[----:B------:R-:W-:Y:S05]  /*27b90*/  WARPSYNC.COLLECTIVE R15, `(.L_x_2381) ;  /* 0x000000000f087348 */ /* 0x000fea0003c00000 */
[----:B------:R0:W1:Y:S02]  /*27ba0*/  SHFL.IDX P6, R14, R13, R12, R11 ;  /* 0x0000000c0d0e7389 */ /* 0x00006400000c000b */
[----:B01----:R-:W-:Y:S01]  /*27bb0*/  ENDCOLLECTIVE ;  /* 0x000000000000791b */ /* 0x003fe20003800000 */
.L_x_2381:
[----:B------:R-:W-:Y:S02]  /*27bc0*/  IMAD.MOV.U32 R13, RZ, RZ, R5 ;  /* 0x000000ffff0d7224 */ /* 0x000fe400078e0005 */
[----:B------:R-:W-:Y:S02]  /*27bd0*/  IMAD.MOV.U32 R12, RZ, RZ, 0x6 ;  /* 0x00000006ff0c7424 */ /* 0x000fe400078e00ff */
[----:B------:R-:W-:-:S07]  /*27be0*/  IMAD.MOV.U32 R21, RZ, RZ, R14 ;  /* 0x000000ffff157224 */ /* 0x000fce00078e000e */
[----:B------:R-:W-:Y:S05]  /*27bf0*/  WARPSYNC.COLLECTIVE R15, `(.L_x_2382) ;  /* 0x000000000f087348 */ /* 0x000fea0003c00000 */
[----:B------:R0:W1:Y:S02]  /*27c00*/  SHFL.IDX P6, R14, R13, R12, R11 ;  /* 0x0000000c0d0e7389 */ /* 0x00006400000c000b */
[----:B01----:R-:W-:Y:S01]  /*27c10*/  ENDCOLLECTIVE ;  /* 0x000000000000791b */ /* 0x003fe20003800000 */
.L_x_2382:
        /* <DEDUP_REMOVED lines=13> */
.L_x_2383:
[----:B------:R-:W-:-:S05]  /*27cf0*/  VIADD R3, R4, 0x60 ;  /* 0x0000006004037836 */ /* 0x000fca0000000000 */
        /* <DEDUP_REMOVED lines=17> */
.L_x_2384:
[----:B------:R-:W-:Y:S02]  /*27e10*/  IMAD.MOV.U32 R13, RZ, RZ, R0 ;  /* 0x000000ffff0d7224 */ /* 0x000fe400078e0000 */
[----:B------:R-:W-:-:S07]  /*27e20*/  IMAD.MOV.U32 R5, RZ, RZ, R14 ;  /* 0x000000ffff057224 */ /* 0x000fce00078e000e */
[----:B------:R-:W-:Y:S05]  /*27e30*/  WARPSYNC.COLLECTIVE R15, `(.L_x_2385) ;  /* 0x000000000f087348 */ /* 0x000fea0003c00000 */
[----:B------:R0:W1:Y:S02]  /*27e40*/  SHFL.IDX P6, R14, R13, R12, R11 ;  /* 0x0000000c0d0e7389 */ /* 0x00006400000c000b */
[----:B01----:R-:W-:Y:S01]  /*27e50*/  ENDCOLLECTIVE ;  /* 0x000000000000791b */ /* 0x003fe20003800000 */
.L_x_2385:
[----:B------:R-:W-:Y:S05]  /*27e60*/  BRA `(.L_x_2386) ;  /* 0xffffffc000387947 */ /* 0x000fea000383ffff */
.L_x_2308:
        /* <DEDUP_REMOVED lines=8> */
.L_x_2388:
[----:B------:R-:W-:Y:S05]  /*27ef0*/  BSYNC B0 ;  /* 0x0000000000007941 */ /* 0x000fea0003800000 */
.L_x_2387:
        /* <DEDUP_REMOVED lines=9> */
.L_x_2389:
        /* <DEDUP_REMOVED lines=8> */
.L_x_2390:
        /* <DEDUP_REMOVED lines=13> */
.L_x_2391:
        /* <DEDUP_REMOVED lines=17> */
.L_x_2392:
[----:B------:R-:W-:Y:S02]  /*281f0*/  IMAD.MOV.U32 R13, RZ, RZ, R0 ;  /* 0x000000ffff0d7224 */ /* 0x000fe400078e0000 */
[----:B------:R-:W-:-:S07]  /*28200*/  IMAD.MOV.U32 R5, RZ, RZ, R14 ;  /* 0x000000ffff057224 */ /* 0x000fce00078e000e */
[----:B------:R-:W-:Y:S05]  /*28210*/  WARPSYNC.COLLECTIVE R15, `(.L_x_2393) ;  /* 0x000000000f087348 */ /* 0x000fea0003c00000 */
[----:B------:R0:W1:Y:S02]  /*28220*/  SHFL.IDX P6, R14, R13, R12, R11 ;  /* 0x0000000c0d0e7389 */ /* 0x00006400000c000b */
[----:B01----:R-:W-:Y:S01]  /*28230*/  ENDCOLLECTIVE ;  /* 0x000000000000791b */ /* 0x003fe20003800000 */
.L_x_2393:
[----:B------:R-:W-:Y:S02]  /*28240*/  IMAD.MOV.U32 R13, RZ, RZ, R4 ;  /* 0x000000ffff0d7224 */ /* 0x000fe400078e0004 */
[----:B------:R-:W-:Y:S01]  /*28250*/  IMAD.MOV.U32 R12, RZ, RZ, 0x3 ;  /* 0x00000003ff0c7424 */ /* 0x000fe200078e00ff */
[----:B------:R-:W-:-:S05]  /*28260*/  @!P1 LEA R14, P0, R20, R14, 0x1 ;  /* 0x0000000e140e9211 */ /* 0x000fca00078008ff */
[----:B------:R-:W-:-:S08]  /*28270*/  @!P1 IMAD.MOV.U32 R2, RZ, RZ, R14 ;  /* 0x000000ffff029224 */ /* 0x000fd000078e000e */
[----:B------:R-:W-:Y:S05]  /*28280*/  WARPSYNC.COLLECTIVE R15, `(.L_x_2394) ;  /* 0x000000000f087348 */ /* 0x000fea0003c00000 */
[----:B------:R0:W1:Y:S02]  /*28290*/  SHFL.IDX P6, R14, R13, R12, R11 ;  /* 0x0000000c0d0e7389 */ /* 0x00006400000c000b */
[----:B01----:R-:W-:Y:S01]  /*282a0*/  ENDCOLLECTIVE ;  /* 0x000000000000791b */ /* 0x003fe20003800000 */
.L_x_2394:
        /* <DEDUP_REMOVED lines=15> */
.L_x_2395:
        /* <DEDUP_REMOVED lines=17> */
.L_x_2396:
[----:B------:R-:W-:Y:S02]  /*284b0*/  IMAD.MOV.U32 R13, RZ, RZ, R0 ;  /* 0x000000ffff0d7224 */ /* 0x000fe400078e0000 */
[----:B------:R-:W-:-:S07]  /*284c0*/  IMAD.MOV.U32 R5, RZ, RZ, R14 ;  /* 0x000000ffff057224 */ /* 0x000fce00078e000e */
[----:B------:R-:W-:Y:S05]  /*284d0*/  WARPSYNC.COLLECTIVE R15, `(.L_x_2397) ;  /* 0x000000000f087348 */ /* 0x000fea0003c00000 */
[----:B------:R0:W1:Y:S02]  /*284e0*/  SHFL.IDX P6, R14, R13, R12, R11 ;  /* 0x0000000c0d0e7389 */ /* 0x00006400000c000b */
[----:B01----:R-:W-:Y:S01]  /*284f0*/  ENDCOLLECTIVE ;  /* 0x000000000000791b */ /* 0x003fe20003800000 */
.L_x_2397:
[----:B------:R-:W-:Y:S02]  /*28500*/  IMAD.MOV.U32 R13, RZ, RZ, R4 ;  /* 0x000000ffff0d7224 */ /* 0x000fe400078e0004 */
[----:B------:R-:W-:Y:S01]  /*28510*/  IMAD.MOV.U32 R12, RZ, RZ, 0x5 ;  /* 0x00000005ff0c7424 */ /* 0x000fe200078e00ff */
[----:B------:R-:W-:-:S05]  /*28520*/  @!P1 LEA R14, P0, R20, R14, 0x1 ;  /* 0x0000000e140e9211 */ /* 0x000fca00078008ff */
[----:B------:R-:W-:-:S08]  /*28530*/  @!P1 IMAD.MOV.U32 R2, RZ, RZ, R14 ;  /* 0x000000ffff029224 */ /* 0x000fd000078e000e */
[----:B------:R-:W-:Y:S05]  /*28540*/  WARPSYNC.COLLECTIVE R15, `(.L_x_2398) ;  /* 0x000000000f087348 */ /* 0x000fea0003c00000 */
[----:B------:R0:W1:Y:S02]  /*28550*/  SHFL.IDX P6, R14, R13, R12, R11 ;  /* 0x0000000c0d0e7389 */ /* 0x00006400000c000b */
[----:B01----:R-:W-:Y:S01]  /*28560*/  ENDCOLLECTIVE ;  /* 0x000000000000791b */ /* 0x003fe20003800000 */
.L_x_2398:
        /* <DEDUP_REMOVED lines=15> */
.L_x_2399:
        /* <DEDUP_REMOVED lines=17> */
.L_x_2400:
[----:B------:R-:W-:Y:S02]  /*28770*/  IMAD.MOV.U32 R13, RZ, RZ, R0 ;  /* 0x000000ffff0d7224 */ /* 0x000fe400078e0000 */
[----:B------:R-:W-:-:S07]  /*28780*/  IMAD.MOV.U32 R5, RZ, RZ, R14 ;  /* 0x000000ffff057224 */ /* 0x000fce00078e000e */
[----:B------:R-:W-:Y:S05]  /*28790*/  WARPSYNC.COLLECTIVE R15, `(.L_x_2401) ;  /* 0x000000000f087348 */ /* 0x000fea0003c00000 */
[----:B------:R0:W1:Y:S02]  /*287a0*/  SHFL.IDX P6, R14, R13, R12, R11 ;  /* 0x0000000c0d0e7389 */ /* 0x00006400000c000b */
[----:B01----:R-:W-:Y:S01]  /*287b0*/  ENDCOLLECTIVE ;  /* 0x000000000000791b */ /* 0x003fe20003800000 */
.L_x_2401:
[----:B------:R-:W-:Y:S02]  /*287c0*/  IMAD.MOV.U32 R13, RZ, RZ, R4 ;  /* 0x000000ffff0d7224 */ /* 0x000fe400078e0004 */
[----:B------:R-:W-:Y:S01]  /*287d0*/  IMAD.MOV.U32 R12, RZ, RZ, 0x7 ;  /* 0x00000007ff0c7424 */ /* 0x000fe200078e00ff */
[----:B------:R-:W-:-:S05]  /*287e0*/  @!P1 LEA R14, P0, R20, R14, 0x1 ;  /* 0x0000000e140e9211 */ /* 0x000fca00078008ff */
[----:B------:R-:W-:-:S08]  /*287f0*/  @!P1 IMAD.MOV.U32 R2, RZ, RZ, R14 ;  /* 0x000000ffff029224 */ /* 0x000fd000078e000e */
[----:B------:R-:W-:Y:S05]  /*28800*/  WARPSYNC.COLLECTIVE R15, `(.L_x_2402) ;  /* 0x000000000f087348 */ /* 0x000fea0003c00000 */
[----:B------:R0:W1:Y:S02]  /*28810*/  SHFL.IDX P6, R14, R13, R12, R11 ;  /* 0x0000000c0d0e7389 */ /* 0x00006400000c000b */
[----:B01----:R-:W-:Y:S01]  /*28820*/  ENDCOLLECTIVE ;  /* 0x000000000000791b */ /* 0x003fe20003800000 */
.L_x_2402:
        /* <DEDUP_REMOVED lines=10> */
[----:B------:R-:W-:-:S07]  /*288d0*/  IMAD.MOV.U32 R5, RZ, RZ, R14 ;  /* 0x000000ffff057224 */ /* 0x000fce00078e000e */
[----:B0-----:R-:W-:Y:S05]  /*288e0*/  WARPSYNC.COLLECTIVE R15, `(.L_x_2403) ;  /* 0x000000000f087348 */ /* 0x001fea0003c00000 */
[----:B------:R1:W2:Y:S02]  /*288f0*/  SHFL.IDX P6, R14, R13, R12, R11 ;  /* 0x0000000c0d0e7389 */ /* 0x0002a400000c000b */
[----:B012---:R-:W-:Y:S01]  /*28900*/  ENDCOLLECTIVE ;  /* 0x000000000000791b */ /* 0x007fe20003800000 */
.L_x_2403:
[----:B------:R-:W-:Y:S05]  /*28910*/  BRA `(.L_x_2404) ;  /* 0xffffffc000507947 */ /* 0x000fea000383ffff */
.L_x_2311:
[----:B0-----:R0:W2:Y:S02]  /*28920*/  SYNCS.PHASECHK.TRANS64.TRYWAIT P0, [R17+URZ+0x32420], R0 ;  /* 0x03242000110075a7 */ /* 0x0010a4000800017f */
[----:B--2---:R-:W-:Y:S05]  /*28930*/  @!P0 NANOSLEEP.SYNCS 0x989680 ;  /* 0x009896800000895d */ /* 0x004fea0003900000 */
[----:B------:R-:W2:Y:S02]  /*28940*/  @!P0 SYNCS.PHASECHK.TRANS64 P0, [R17+URZ+0x32420], R0 ;  /* 0x03242000110085a7 */ /* 0x000ea4000800007f */
[----:B--2---:R-:W-:Y:S05]  /*28950*/  @!P0 BRA `(.L_x_2311) ;  /* 0xfffffffc00f08947 */ /* 0x004fea000383ffff */
[----:B------:R-:W-:Y:S05]  /*28960*/  BRA `(.L_x_2405) ;  /* 0xffffffc000b47947 */ /* 0x000fea000383ffff */
.L_x_2314:
[----:B--2---:R2:W3:Y:S02]  /*28970*/  SYNCS.PHASECHK.TRANS64.TRYWAIT P0, [R24+URZ+0x32460], R3 ;  /* 0x03246003180075a7 */ /* 0x0044e4000800017f */
[----:B---3--:R-:W-:Y:S05]  /*28980*/  @!P0 NANOSLEEP.SYNCS 0x989680 ;  /* 0x009896800000895d */ /* 0x008fea0003900000 */
[----:B------:R-:W3:Y:S02]  /*28990*/  @!P0 SYNCS.PHASECHK.TRANS64 P0, [R24+URZ+0x32460], R3 ;  /* 0x03246003180085a7 */ /* 0x000ee4000800007f */
[----:B---3--:R-:W-:Y:S05]  /*289a0*/  @!P0 BRA `(.L_x_2314) ;  /* 0xfffffffc00f08947 */ /* 0x008fea000383ffff */
[----:B------:R-:W-:Y:S05]  /*289b0*/  BRA `(.L_x_2406) ;  /* 0xffffffc000c07947 */ /* 0x000fea000383ffff */
.L_x_2315:
        /* <DEDUP_REMOVED lines=8> */
.L_x_2408:
[----:B------:R-:W-:Y:S05]  /*28a40*/  BSYNC B0 ;  /* 0x0000000000007941 */ /* 0x000fea0003800000 */
.L_x_2407:
        /* <DEDUP_REMOVED lines=12> */
.L_x_2409:
        /* <DEDUP_REMOVED lines=9> */
.L_x_2410:
        /* <DEDUP_REMOVED lines=19> */
.L_x_2411:
[----:B------:R-:W-:Y:S02]  /*28cd0*/  IMAD.MOV.U32 R13, RZ, RZ, R6 ;  /* 0x000000ffff0d7224 */ /* 0x000fe400078e0006 */
[----:B------:R-:W-:Y:S01]  /*28ce0*/  IMAD.MOV.U32 R12, RZ, RZ, 0x2 ;  /* 0x00000002ff0c7424 */ /* 0x000fe200078e00ff */
[----:B------:R-:W-:-:S13]  /*28cf0*/  IADD3 R2, P3, R14, R0, RZ ;  /* 0x000000000e027210 */ /* 0x000fda0007f7e0ff */
[----:B------:R-:W-:Y:S05]  /*28d00*/  WARPSYNC.COLLECTIVE R15, `(.L_x_2412) ;  /* 0x000000000f087348 */ /* 0x000fea0003c00000 */
[----:B------:R0:W1:Y:S02]  /*28d10*/  SHFL.IDX P6, R14, R13, R12, R11 ;  /* 0x0000000c0d0e7389 */ /* 0x00006400000c000b */
[----:B01----:R-:W-:Y:S01]  /*28d20*/  ENDCOLLECTIVE ;  /* 0x000000000000791b */ /* 0x003fe20003800000 */
.L_x_2412:
        /* <DEDUP_REMOVED lines=17> */
.L_x_2413:
[----:B------:R-:W-:Y:S02]  /*28e40*/  IMAD.MOV.U32 R13, RZ, RZ, R6 ;  /* 0x000000ffff0d7224 */ /* 0x000fe400078e0006 */
[----:B------:R-:W-:Y:S01]  /*28e50*/  IMAD.MOV.U32 R12, RZ, RZ, 0x3 ;  /* 0x00000003ff0c7424 */ /* 0x000fe200078e00ff */
[----:B------:R-:W-:-:S13]  /*28e60*/  IADD3 R2, P3, R14, R0, RZ ;  /* 0x000000000e027210 */ /* 0x000fda0007f7e0ff */
[----:B------:R-:W-:Y:S05]  /*28e70*/  WARPSYNC.COLLECTIVE R15, `(.L_x_2414) ;  /* 0x000000000f087348 */ /* 0x000fea0003c00000 */
[----:B------:R0:W1:Y:S02]  /*28e80*/  SHFL.IDX P6, R14, R13, R12, R11 ;  /* 0x0000000c0d0e7389 */ /* 0x00006400000c000b */
[----:B01----:R-:W-:Y:S01]  /*28e90*/  ENDCOLLECTIVE ;  /* 0x000000000000791b */ /* 0x003fe20003800000 */
.L_x_2414:
        /* <DEDUP_REMOVED lines=17> */
.L_x_2415:
[----:B------:R-:W-:Y:S02]  /*28fb0*/  IMAD.MOV.U32 R13, RZ, RZ, R6 ;  /* 0x000000ffff0d7224 */ /* 0x000fe400078e0006 */
[----:B------:R-:W-:Y:S01]  /*28fc0*/  IMAD.MOV.U32 R12, RZ, RZ, 0x4 ;  /* 0x00000004ff0c7424 */ /* 0x000fe200078e00ff */
[----:B------:R-:W-:-:S13]  /*28fd0*/  IADD3 R2, P3, R14, R0, RZ ;  /* 0x000000000e027210 */ /* 0x000fda0007f7e0ff */
[----:B------:R-:W-:Y:S05]  /*28fe0*/  WARPSYNC.COLLECTIVE R15, `(.L_x_2416) ;  /* 0x000000000f087348 */ /* 0x000fea0003c00000 */
[----:B------:R0:W1:Y:S02]  /*28ff0*/  SHFL.IDX P6, R14, R13, R12, R11 ;  /* 0x0000000c0d0e7389 */ /* 0x00006400000c000b */
[----:B01----:R-:W-:Y:S01]  /*29000*/  ENDCOLLECTIVE ;  /* 0x000000000000791b */ /* 0x003fe20003800000 */
.L_x_2416:
        /* <DEDUP_REMOVED lines=17> */
.L_x_2417:
[----:B------:R-:W-:Y:S02]  /*29120*/  IMAD.MOV.U32 R13, RZ, RZ, R6 ;  /* 0x000000ffff0d7224 */ /* 0x000fe400078e0006 */
[----:B------:R-:W-:Y:S01]  /*29130*/  IMAD.MOV.U32 R12, RZ, RZ, 0x5 ;  /* 0x00000005ff0c7424 */ /* 0x000fe200078e00ff */
[----:B------:R-:W-:-:S13]  /*29140*/  IADD3 R2, P3, R14, R0, RZ ;  /* 0x000000000e027210 */ /* 0x000fda0007f7e0ff */
[----:B------:R-:W-:Y:S05]  /*29150*/  WARPSYNC.COLLECTIVE R15, `(.L_x_2418) ;  /* 0x000000000f087348 */ /* 0x000fea0003c00000 */
[----:B------:R0:W1:Y:S02]  /*29160*/  SHFL.IDX P6, R14, R13, R12, R11 ;  /* 0x0000000c0d0e7389 */ /* 0x00006400000c000b */
[----:B01----:R-:W-:Y:S01]  /*29170*/  ENDCOLLECTIVE ;  /* 0x000000000000791b */ /* 0x003fe20003800000 */
.L_x_2418:
        /* <DEDUP_REMOVED lines=12> */
.L_x_2419:
        /* <DEDUP_REMOVED lines=9> */
.L_x_2321:
[----:B--2---:R2:W3:Y:S02]  /*292d0*/  SYNCS.PHASECHK.TRANS64.TRYWAIT P0, [R10+URZ+0x32440], R25 ;  /* 0x032440190a0075a7 */ /* 0x0044e4000800017f */
[----:B---3--:R-:W-:Y:S05]  /*292e0*/  @!P0 NANOSLEEP.SYNCS 0x989680 ;  /* 0x009896800000895d */ /* 0x008fea0003900000 */
[----:B------:R-:W3:Y:S02]  /*292f0*/  @!P0 SYNCS.PHASECHK.TRANS64 P0, [R10+URZ+0x32440], R25 ;  /* 0x032440190a0085a7 */ /* 0x000ee4000800007f */
[----:B---3--:R-:W-:Y:S05]  /*29300*/  @!P0 BRA `(.L_x_2321) ;  /* 0xfffffffc00f08947 */ /* 0x008fea000383ffff */
[----:B------:R-:W-:Y:S05]  /*29310*/  BRA `(.L_x_2421) ;  /* 0xffffffc400207947 */ /* 0x000fea000383ffff */
.L_x_2322:
[----:B------:R-:W-:Y:S01]  /*29320*/  BSSY B1, `(.L_x_2422) ;  /* 0x0000008000017945 */ /* 0x000fe20003800000 */
[----:B------:R-:W-:Y:S02]  /*29330*/  IMAD.MOV.U32 R13, RZ, RZ, R21 ;  /* 0x000000ffff0d7224 */ /* 0x000fe400078e0015 */
[----:B------:R-:W-:Y:S02]  /*29340*/  IMAD.MOV.U32 R12, RZ, RZ, RZ ;  /* 0x000000ffff0c7224 */ /* 0x000fe400078e00ff */
[----:B------:R-:W-:Y:S02]  /*29350*/  IMAD.MOV.U32 R11, RZ, RZ, 0x181f ;  /* 0x0000181fff0b7424 */ /* 0x000fe400078e00ff */
[----:B------:R-:W-:-:S07]  /*29360*/  IMAD.MOV.U32 R15, RZ, RZ, -0x1 ;  /* 0xffffffffff0f7424 */ /* 0x000fce00078e00ff */
[----:B--2---:R-:W-:Y:S05]  /*29370*/  WARPSYNC.COLLECTIVE R15, `(.L_x_2423) ;  /* 0x000000000f087348 */ /* 0x004fea0003c00000 */
[----:B------:R0:W1:Y:S02]  /*29380*/  SHFL.IDX P6, R14, R13, R12, R11 ;  /* 0x0000000c0d0e7389 */ /* 0x00006400000c000b */
[----:B012---:R-:W-:Y:S01]  /*29390*/  ENDCOLLECTIVE ;  /* 0x000000000000791b */ /* 0x007fe20003800000 */
.L_x_2423:
[----:B------:R-:W-:Y:S05]  /*293a0*/  BSYNC B1 ;  /* 0x0000000000017941 */ /* 0x000fea0003800000 */
.L_x_2422:
        /* <DEDUP_REMOVED lines=9> */
.L_x_2424:
[----:B------:R-:W-:Y:S02]  /*29440*/  IMAD.MOV.U32 R13, RZ, RZ, R21 ;  /* 0x000000ffff0d7224 */ /* 0x000fe400078e0015 */
[----:B------:R-:W-:Y:S01]  /*29450*/  IMAD.MOV.U32 R12, RZ, RZ, 0x1 ;  /* 0x00000001ff0c7424 */ /* 0x000fe200078e00ff */
[----:B------:R-:W-:-:S13]  /*29460*/  IADD3 R2, P0, R14, R0, RZ ;  /* 0x000000000e027210 */ /* 0x000fda0007f1e0ff */
[----:B------:R-:W-:Y:S05]  /*29470*/  WARPSYNC.COLLECTIVE R15, `(.L_x_2425) ;  /* 0x000000000f087348 */ /* 0x000fea0003c00000 */
[----:B------:R0:W1:Y:S02]  /*29480*/  SHFL.IDX P6, R14, R13, R12, R11 ;  /* 0x0000000c0d0e7389 */ /* 0x00006400000c000b */
[----:B01----:R-:W-:Y:S01]  /*29490*/  ENDCOLLECTIVE ;  /* 0x000000000000791b */ /* 0x003fe20003800000 */
.L_x_2425:
        /* <DEDUP_REMOVED lines=10> */
.L_x_2426:
[----:B------:R-:W-:Y:S02]  /*29540*/  IMAD.MOV.U32 R13, RZ, RZ, R21 ;  /* 0x000000ffff0d7224 */ /* 0x000fe400078e0015 */
[----:B------:R-:W-:Y:S02]  /*29550*/  IMAD.MOV.U32 R12, RZ, RZ, 0x2 ;  /* 0x00000002ff0c7424 */ /* 0x000fe400078e00ff */
[----:B------:R-:W-:-:S07]  /*29560*/  IMAD.MOV.U32 R6, RZ, RZ, R14 ;  /* 0x000000ffff067224 */ /* 0x000fce00078e000e */
[----:B------:R-:W-:Y:S05]  /*29570*/  WARPSYNC.COLLECTIVE R15, `(.L_x_2427) ;  /* 0x000000000f087348 */ /* 0x000fea0003c00000 */
[----:B------:R0:W1:Y:S02]  /*29580*/  SHFL.IDX P6, R14, R13, R12, R11 ;  /* 0x0000000c0d0e7389 */ /* 0x00006400000c000b */
[----:B01----:R-:W-:Y:S01]  /*29590*/  ENDCOLLECTIVE ;  /* 0x000000000000791b */ /* 0x003fe20003800000 */
.L_x_2427:
        /* <DEDUP_REMOVED lines=11> */
.L_x_2428:
[----:B------:R-:W-:Y:S02]  /*29650*/  IMAD.MOV.U32 R13, RZ, RZ, R21 ;  /* 0x000000ffff0d7224 */ /* 0x000fe400078e0015 */
[----:B------:R-:W-:Y:S01]  /*29660*/  IMAD.MOV.U32 R12, RZ, RZ, 0x3 ;  /* 0x00000003ff0c7424 */ /* 0x000fe200078e00ff */
[----:B------:R-:W-:-:S13]  /*29670*/  IADD3 R2, P0, R14, R0, RZ ;  /* 0x000000000e027210 */ /* 0x000fda0007f1e0ff */
[----:B------:R-:W-:Y:S05]  /*29680*/  WARPSYNC.COLLECTIVE R15, `(.L_x_2429) ;  /* 0x000000000f087348 */ /* 0x000fea0003c00000 */
[----:B------:R0:W1:Y:S02]  /*29690*/  SHFL.IDX P6, R14, R13, R12, R11 ;  /* 0x0000000c0d0e7389 */ /* 0x00006400000c000b */
[----:B01----:R-:W-:Y:S01]  /*296a0*/  ENDCOLLECTIVE ;  /* 0x000000000000791b */ /* 0x003fe20003800000 */
.L_x_2429:
        /* <DEDUP_REMOVED lines=10> */
.L_x_2430:
[----:B------:R-:W-:Y:S02]  /*29750*/  IMAD.MOV.U32 R13, RZ, RZ, R21 ;  /* 0x000000ffff0d7224 */ /* 0x000fe400078e0015 */
[----:B------:R-:W-:Y:S01]  /*29760*/  IMAD.MOV.U32 R12, RZ, RZ, 0x4 ;  /* 0x00000004ff0c7424 */ /* 0x000fe200078e00ff */
[----:B------:R-:W-:-:S13]  /*29770*/  IADD3 R2, P0, R14, R0, RZ ;  /* 0x000000000e027210 */ /* 0x000fda0007f1e0ff */
[----:B------:R-:W-:Y:S05]  /*29780*/  WARPSYNC.COLLECTIVE R15, `(.L_x_2431) ;  /* 0x000000000f087348 */ /* 0x000fea0003c00000 */
[----:B------:R0:W1:Y:S02]  /*29790*/  SHFL.IDX P6, R14, R13, R12, R11 ;  /* 0x0000000c0d0e7389 */ /* 0x00006400000c000b */
[----:B01----:R-:W-:Y:S01]  /*297a0*/  ENDCOLLECTIVE ;  /* 0x000000000000791b */ /* 0x003fe20003800000 */
.L_x_2431:
        /* <DEDUP_REMOVED lines=10> */
.L_x_2432:
[----:B------:R-:W-:Y:S02]  /*29850*/  IMAD.MOV.U32 R13, RZ, RZ, R21 ;  /* 0x000000ffff0d7224 */ /* 0x000fe400078e0015 */
[----:B------:R-:W-:Y:S01]  /*29860*/  IMAD.MOV.U32 R12, RZ, RZ, 0x5 ;  /* 0x00000005ff0c7424 */ /* 0x000fe200078e00ff */
[----:B------:R-:W-:-:S13]  /*29870*/  IADD3 R2, P0, R14, R0, RZ ;  /* 0x000000000e027210 */ /* 0x000fda0007f1e0ff */
[----:B------:R-:W-:Y:S05]  /*29880*/  WARPSYNC.COLLECTIVE R15, `(.L_x_2433) ;  /* 0x000000000f087348 */ /* 0x000fea0003c00000 */
[----:B------:R0:W1:Y:S02]  /*29890*/  SHFL.IDX P6, R14, R13, R12, R11 ;  /* 0x0000000c0d0e7389 */ /* 0x00006400000c000b */
[----:B01----:R-:W-:Y:S01]  /*298a0*/  ENDCOLLECTIVE ;  /* 0x000000000000791b */ /* 0x003fe20003800000 */
.L_x_2433:
        /* <DEDUP_REMOVED lines=10> */
.L_x_2434:
[----:B------:R-:W-:Y:S05]  /*29950*/  BRA `(.L_x_2435) ;  /* 0xffffffc000607947 */ /* 0x000fea000383ffff */
.L_x_2327:
[----:B---3--:R3:W4:Y:S02]  /*29960*/  SYNCS.PHASECHK.TRANS64.TRYWAIT P0, [R10+URZ+0x32460], R25 ;  /* 0x032460190a0075a7 */ /* 0x008724000800017f */
[----:B----4-:R-:W-:Y:S05]  /*29970*/  @!P0 NANOSLEEP.SYNCS 0x989680 ;  /* 0x009896800000895d */ /* 0x010fea0003900000 */
[----:B------:R-:W4:Y:S02]  /*29980*/  @!P0 SYNCS.PHASECHK.TRANS64 P0, [R10+URZ+0x32460], R25 ;  /* 0x032460190a0085a7 */ /* 0x000f24000800007f */
[----:B----4-:R-:W-:Y:S05]  /*29990*/  @!P0 BRA `(.L_x_2327) ;  /* 0xfffffffc00f08947 */ /* 0x010fea000383ffff */
[----:B------:R-:W-:Y:S05]  /*299a0*/  BRA `(.L_x_2436) ;  /* 0xffffffc000ac7947 */ /* 0x000fea000383ffff */
.L_x_2328:
[----:B------:R-:W-:Y:S01]  /*299b0*/  BSSY B1, `(.L_x_2437) ;  /* 0x0000008000017945 */ /* 0x000fe20003800000 */
[----:B------:R-:W-:Y:S02]  /*299c0*/  IMAD.MOV.U32 R13, RZ, RZ, R24 ;  /* 0x000000ffff0d7224 */ /* 0x000fe400078e0018 */
[----:B------:R-:W-:Y:S02]  /*299d0*/  IMAD.MOV.U32 R12, RZ, RZ, RZ ;  /* 0x000000ffff0c7224 */ /* 0x000fe400078e00ff */
[----:B------:R-:W-:Y:S02]  /*299e0*/  IMAD.MOV.U32 R11, RZ, RZ, 0x181f ;  /* 0x0000181fff0b7424 */ /* 0x000fe400078e00ff */
[----:B------:R-:W-:-:S07]  /*299f0*/  IMAD.MOV.U32 R15, RZ, RZ, -0x1 ;  /* 0xffffffffff0f7424 */ /* 0x000fce00078e00ff */
[----:B-123--:R-:W-:Y:S05]  /*29a00*/  WARPSYNC.COLLECTIVE R15, `(.L_x_2438) ;  /* 0x000000000f087348 */ /* 0x00efea0003c00000 */
[----:B------:R0:W4:Y:S02]  /*29a10*/  SHFL.IDX P6, R14, R13, R12, R11 ;  /* 0x0000000c0d0e7389 */ /* 0x00012400000c000b */
[----:B01234-:R-:W-:Y:S01]  /*29a20*/  ENDCOLLECTIVE ;  /* 0x000000000000791b */ /* 0x01ffe20003800000 */
.L_x_2438:
[----:B------:R-:W-:Y:S05]  /*29a30*/  BSYNC B1 ;  /* 0x0000000000017941 */ /* 0x000fea0003800000 */
.L_x_2437:
        /* <DEDUP_REMOVED lines=9> */
.L_x_2439:
[----:B------:R-:W-:Y:S02]  /*29ad0*/  IMAD.MOV.U32 R13, RZ, RZ, R24 ;  /* 0x000000ffff0d7224 */ /* 0x000fe400078e0018 */
[----:B------:R-:W-:Y:S01]  /*29ae0*/  IMAD.MOV.U32 R12, RZ, RZ, 0x1 ;  /* 0x00000001ff0c7424 */ /* 0x000fe200078e00ff */
[----:B------:R-:W-:-:S13]  /*29af0*/  IADD3 R2, P0, R14, R0, RZ ;  /* 0x000000000e027210 */ /* 0x000fda0007f1e0ff */
[----:B------:R-:W-:Y:S05]  /*29b00*/  WARPSYNC.COLLECTIVE R15, `(.L_x_2440) ;  /* 0x000000000f087348 */ /* 0x000fea0003c00000 */
[----:B------:R0:W1:Y:S02]  /*29b10*/  SHFL.IDX P6, R14, R13, R12, R11 ;  /* 0x0000000c0d0e7389 */ /* 0x00006400000c000b */
[----:B01----:R-:W-:Y:S01]  /*29b20*/  ENDCOLLECTIVE ;  /* 0x000000000000791b */ /* 0x003fe20003800000 */
.L_x_2440:
        /* <DEDUP_REMOVED lines=13> */
.L_x_2441:
[----:B------:R-:W-:Y:S02]  /*29c00*/  IMAD.MOV.U32 R13, RZ, RZ, R24 ;  /* 0x000000ffff0d7224 */ /* 0x000fe400078e0018 */
[----:B------:R-:W-:Y:S01]  /*29c10*/  IMAD.MOV.U32 R12, RZ, RZ, 0x2 ;  /* 0x00000002ff0c7424 */ /* 0x000fe200078e00ff */
[----:B------:R-:W-:-:S13]  /*29c20*/  IADD3 R2, P0, R14, R0, RZ ;  /* 0x000000000e027210 */ /* 0x000fda0007f1e0ff */
[----:B------:R-:W-:Y:S05]  /*29c30*/  WARPSYNC.COLLECTIVE R15, `(.L_x_2442) ;  /* 0x000000000f087348 */ /* 0x000fea0003c00000 */
[----:B------:R0:W1:Y:S02]  /*29c40*/  SHFL.IDX P6, R14, R13, R12, R11 ;  /* 0x0000000c0d0e7389 */ /* 0x00006400000c000b */
[----:B01----:R-:W-:Y:S01]  /*29c50*/  ENDCOLLECTIVE ;  /* 0x000000000000791b */ /* 0x003fe20003800000 */
.L_x_2442:
        /* <DEDUP_REMOVED lines=13> */
.L_x_2443:
[----:B------:R-:W-:Y:S02]  /*29d30*/  IMAD.MOV.U32 R13, RZ, RZ, R24 ;  /* 0x000000ffff0d7224 */ /* 0x000fe400078e0018 */
[----:B------:R-:W-:Y:S01]  /*29d40*/  IMAD.MOV.U32 R12, RZ, RZ, 0x3 ;  /* 0x00000003ff0c7424 */ /* 0x000fe200078e00ff */
[----:B------:R-:W-:-:S13]  /*29d50*/  IADD3 R2, P0, R14, R0, RZ ;  /* 0x000000000e027210 */ /* 0x000fda0007f1e0ff */
[----:B------:R-:W-:Y:S05]  /*29d60*/  WARPSYNC.COLLECTIVE R15, `(.L_x_2444) ;  /* 0x000000000f087348 */ /* 0x000fea0003c00000 */
[----:B------:R0:W1:Y:S02]  /*29d70*/  SHFL.IDX P6, R14, R13, R12, R11 ;  /* 0x0000000c0d0e7389 */ /* 0x00006400000c000b */
[----:B01----:R-:W-:Y:S01]  /*29d80*/  ENDCOLLECTIVE ;  /* 0x000000000000791b */ /* 0x003fe20003800000 */
.L_x_2444:
        /* <DEDUP_REMOVED lines=13> */
.L_x_2445:
[----:B------:R-:W-:Y:S02]  /*29e60*/  IMAD.MOV.U32 R13, RZ, RZ, R24 ;  /* 0x000000ffff0d7224 */ /* 0x000fe400078e0018 */
[----:B------:R-:W-:Y:S01]  /*29e70*/  IMAD.MOV.U32 R12, RZ, RZ, 0x4 ;  /* 0x00000004ff0c7424 */ /* 0x000fe200078e00ff */
[----:B------:R-:W-:-:S13]  /*29e80*/  IADD3 R2, P0, R14, R0, RZ ;  /* 0x000000000e027210 */ /* 0x000fda0007f1e0ff */
[----:B------:R-:W-:Y:S05]  /*29e90*/  WARPSYNC.COLLECTIVE R15, `(.L_x_2446) ;  /* 0x000000000f087348 */ /* 0x000fea0003c00000 */
[----:B------:R0:W1:Y:S02]  /*29ea0*/  SHFL.IDX P6, R14, R13, R12, R11 ;  /* 0x0000000c0d0e7389 */ /* 0x00006400000c000b */
[----:B01----:R-:W-:Y:S01]  /*29eb0*/  ENDCOLLECTIVE ;  /* 0x000000000000791b */ /* 0x003fe20003800000 */
.L_x_2446:
        /* <DEDUP_REMOVED lines=13> */
.L_x_2447:
[----:B------:R-:W-:Y:S02]  /*29f90*/  IMAD.MOV.U32 R13, RZ, RZ, R24 ;  /* 0x000000ffff0d7224 */ /* 0x000fe400078e0018 */
[----:B------:R-:W-:Y:S01]  /*29fa0*/  IMAD.MOV.U32 R12, RZ, RZ, 0x5 ;  /* 0x00000005ff0c7424 */ /* 0x000fe200078e00ff */
[----:B------:R-:W-:-:S13]  /*29fb0*/  IADD3 R2, P0, R14, R0, RZ ;  /* 0x000000000e027210 */ /* 0x000fda0007f1e0ff */
[----:B------:R-:W-:Y:S05]  /*29fc0*/  WARPSYNC.COLLECTIVE R15, `(.L_x_2448) ;  /* 0x000000000f087348 */ /* 0x000fea0003c00000 */
[----:B------:R0:W1:Y:S02]  /*29fd0*/  SHFL.IDX P6, R14, R13, R12, R11 ;  /* 0x0000000c0d0e7389 */ /* 0x00006400000c000b */
[----:B01----:R-:W-:Y:S01]  /*29fe0*/  ENDCOLLECTIVE ;  /* 0x000000000000791b */ /* 0x003fe20003800000 */
.L_x_2448:
        /* <DEDUP_REMOVED lines=13> */
.L_x_2449:
[----:B------:R-:W-:Y:S05]  /*2a0c0*/  BRA `(.L_x_2450) ;  /* 0xffffffbc00f87947 */ /* 0x000fea000383ffff */
.L_x_2336:
[----:B------:R-:W-:Y:S01]  /*2a0d0*/  BSSY B0, `(.L_x_2451) ;  /* 0x0000008000007945 */ /* 0x000fe20003800000 */
[----:B------:R-:W-:Y:S02]  /*2a0e0*/  IMAD.MOV.U32 R13, RZ, RZ, R32 ;  /* 0x000000ffff0d7224 */ /* 0x000fe400078e0020 */
[----:B------:R-:W-:Y:S02]  /*2a0f0*/  IMAD.MOV.U32 R12, RZ, RZ, RZ ;  /* 0x000000ffff0c7224 */ /* 0x000fe400078e00ff */
[----:B------:R-:W-:Y:S02]  /*2a100*/  IMAD.MOV.U32 R11, RZ, RZ, 0x1f ;  /* 0x0000001fff0b7424 */ /* 0x000fe400078e00ff */
[----:B------:R-:W-:-:S07]  /*2a110*/  IMAD.MOV.U32 R15, RZ, RZ, -0x1 ;  /* 0xffffffffff0f7424 */ /* 0x000fce00078e00ff */
[----:B012--5:R-:W-:Y:S05]  /*2a120*/  WARPSYNC.COLLECTIVE R15, `(.L_x_2452) ;  /* 0x000000000f087348 */ /* 0x027fea0003c00000 */
[----:B------:R3:W4:Y:S02]  /*2a130*/  SHFL.IDX P6, R14, R13, R12, R11 ;  /* 0x0000000c0d0e7389 */ /* 0x00072400000c000b */
[----:B012345:R-:W-:Y:S01]  /*2a140*/  ENDCOLLECTIVE ;  /* 0x000000000000791b */ /* 0x03ffe20003800000 */
.L_x_2452:
[----:B------:R-:W-:Y:S05]  /*2a150*/  BSYNC B0 ;  /* 0x0000000000007941 */ /* 0x000fea0003800000 */
.L_x_2451:
[----:B------:R-:W-:Y:S05]  /*2a160*/  BRA `(.L_x_2453) ;  /* 0xffffffc000c87947 */ /* 0x000fea000383ffff */
.L_x_2339:
[----:B0-----:R0:W1:Y:S02]  /*2a170*/  SYNCS.PHASECHK.TRANS64.TRYWAIT P0, [R7+URZ+0x32420], R0 ;  /* 0x03242000070075a7 */ /* 0x001064000800017f */
[----:B-1----:R-:W-:Y:S05]  /*2a180*/  @!P0 NANOSLEEP.SYNCS 0x989680 ;  /* 0x009896800000895d */ /* 0x002fea0003900000 */
[----:B------:R-:W1:Y:S02]  /*2a190*/  @!P0 SYNCS.PHASECHK.TRANS64 P0, [R7+URZ+0x32420], R0 ;  /* 0x03242000070085a7 */ /* 0x000e64000800007f */
[----:B-1----:R-:W-:Y:S05]  /*2a1a0*/  @!P0 BRA `(.L_x_2339) ;  /* 0xfffffffc00f08947 */ /* 0x002fea000383ffff */
[----:B------:R-:W-:Y:S05]  /*2a1b0*/  BRA `(.L_x_2454) ;  /* 0xffffffc400107947 */ /* 0x000fea000383ffff */
.L_x_2340:
        /* <DEDUP_REMOVED lines=8> */
[----:B0-23-5:R-:W-:Y:S05]  /*2a240*/  WARPSYNC.COLLECTIVE R15, `(.L_x_2456) ;  /* 0x000000000f087348 */ /* 0x02dfea0003c00000 */
[----:B------:R1:W4:Y:S02]  /*2a250*/  SHFL.IDX P6, R14, R13, R12, R11 ;  /* 0x0000000c0d0e7389 */ /* 0x00032400000c000b */
[----:B012345:R-:W-:Y:S01]  /*2a260*/  ENDCOLLECTIVE ;  /* 0x000000000000791b */ /* 0x03ffe20003800000 */
.L_x_2456:
[----:B------:R-:W-:Y:S05]  /*2a270*/  BSYNC B0 ;  /* 0x0000000000007941 */ /* 0x000fea0003800000 */
.L_x_2455:
[----:B------:R-:W-:Y:S05]  /*2a280*/  BRA `(.L_x_2457) ;  /* 0xffffffc000f87947 */ /* 0x000fea000383ffff */
.L_x_2343:
[----:B------:R-:W-:Y:S01]  /*2a290*/  BSSY B1, `(.L_x_2458) ;  /* 0x0000006000017945 */ /* 0x000fe20003800000 */
[----:B------:R-:W-:-:S07]  /*2a2a0*/  IMAD.MOV.U32 R15, RZ, RZ, -0x1 ;  /* 0xffffffffff0f7424 */ /* 0x000fce00078e00ff */
[----:B0-23-5:R-:W-:Y:S05]  /*2a2b0*/  WARPSYNC.COLLECTIVE R15, `(.L_x_2459) ;  /* 0x000000000f0c7348 */ /* 0x02dfea0003c00000 */
[----:B------:R-:W-:Y:S02]  /*2a2c0*/  ELECT P6, UR62, PT ;  /* 0x00000000003e782f */ /* 0x000fe400038c0000 */
[----:B------:R-:W-:Y:S01]  /*2a2d0*/  MOV R14, UR62 ;  /* 0x0000003e000e7c02 */ /* 0x000fe20008000f00 */
[----:B0-23-5:R-:W-:Y:S10]  /*2a2e0*/  ENDCOLLECTIVE ;  /* 0x000000000000791b */ /* 0x02dff40003800000 */
.L_x_2459:
[----:B------:R-:W-:Y:S05]  /*2a2f0*/  BSYNC B1 ;  /* 0x0000000000017941 */ /* 0x000fea0003800000 */
.L_x_2458:
[----:B------:R-:W-:Y:S05]  /*2a300*/  BRA `(.L_x_2460) ;  /* 0xffffffc000f07947 */ /* 0x000fea000383ffff */
.L_x_2345:
[----:B0-----:R0:W1:Y:S02]  /*2a310*/  SYNCS.PHASECHK.TRANS64.TRYWAIT P1, [R5+URZ+0x32440], R0 ;  /* 0x03244000050075a7 */ /* 0x001064000802017f */
[----:B-1----:R-:W-:Y:S05]  /*2a320*/  @!P1 NANOSLEEP.SYNCS 0x989680 ;  /* 0x009896800000995d */ /* 0x002fea0003900000 */
[----:B------:R-:W1:Y:S02]  /*2a330*/  @!P1 SYNCS.PHASECHK.TRANS64 P1, [R5+URZ+0x32440], R0 ;  /* 0x03244000050095a7 */ /* 0x000e64000802007f */
[----:B-1----:R-:W-:Y:S05]  /*2a340*/  @!P1 BRA `(.L_x_2345) ;  /* 0xfffffffc00f09947 */ /* 0x002fea000383ffff */
[----:B------:R-:W-:Y:S05]  /*2a350*/  BRA `(.L_x_2461) ;  /* 0xffffffc400187947 */ /* 0x000fea000383ffff */
.L_x_2347:
[----:B-1----:R1:W4:Y:S02]  /*2a360*/  SYNCS.PHASECHK.TRANS64.TRYWAIT P1, [R3+URZ+0x32440], R2 ;  /* 0x03244002030075a7 */ /* 0x002324000802017f */
[----:B----4-:R-:W-:Y:S05]  /*2a370*/  @!P1 NANOSLEEP.SYNCS 0x989680 ;  /* 0x009896800000995d */ /* 0x010fea0003900000 */
[----:B------:R-:W4:Y:S02]  /*2a380*/  @!P1 SYNCS.PHASECHK.TRANS64 P1, [R3+URZ+0x32440], R2 ;  /* 0x03244002030095a7 */ /* 0x000f24000802007f */
[----:B----4-:R-:W-:Y:S05]  /*2a390*/  @!P1 BRA `(.L_x_2347) ;  /* 0xfffffffc00f09947 */ /* 0x010fea000383ffff */
[----:B------:R-:W-:Y:S05]  /*2a3a0*/  BRA `(.L_x_2462) ;  /* 0xffffffc400247947 */ /* 0x000fea000383ffff */
.L_x_2349:
[----:B----4-:R4:W0:Y:S02]  /*2a3b0*/  SYNCS.PHASECHK.TRANS64.TRYWAIT P1, [R5+URZ+0x32460], R0 ;  /* 0x03246000050075a7 */ /* 0x010824000802017f */
[----:B0-----:R-:W-:Y:S05]  /*2a3c0*/  @!P1 NANOSLEEP.SYNCS 0x989680 ;  /* 0x009896800000995d */ /* 0x001fea0003900000 */
[----:B------:R-:W0:Y:S02]  /*2a3d0*/  @!P1 SYNCS.PHASECHK.TRANS64 P1, [R5+URZ+0x32460], R0 ;  /* 0x03246000050095a7 */ /* 0x000e24000802007f */
[----:B0-----:R-:W-:Y:S05]  /*2a3e0*/  @!P1 BRA `(.L_x_2349) ;  /* 0xfffffffc00f09947 */ /* 0x001fea000383ffff */
[----:B------:R-:W-:Y:S05]  /*2a3f0*/  BRA `(.L_x_2463) ;  /* 0xffffffc400207947 */ /* 0x000fea000383ffff */
        .type           $_ZN7cutlass13device_kernelIN5flash11enable_sm90INS1_16FlashAttnFwdSm90INS1_25CollectiveMainloopFwdSm90ILi2EN4cute5tupleIJNS5_1CILi1EEES8_S8_EEENS6_IJNS7_ILi128EEENS7_ILi96EEENS7_ILi64EEEEEELi256ENS_6half_tEfNS_4arch4Sm90ELb0ELb1ELb0ELb0ELb1ELb0ELb1ELb1ELb0ELb1ELb0ELb0EEENS1_21CollectiveEpilogueFwdINS6_IJSA_NS7_ILi256EEESB_EEES9_SE_SG_Li256ELb0ELb1ELb0ELb0EEENS1_30DynamicPersistentTileSchedulerILi256ELi128ELb0ELb1ELb1EEEEEEEEEvNT_6ParamsE$_ZZN5flash25CollectiveMainloopFwdSm90ILi2EN4cute5tupleIJNS1_1CILi1EEES4_S4_EEENS2_IJNS3_ILi128EEENS3_ILi96EEENS3_ILi64EEEEEELi256EN7cutlass6half_tEfNSA_4arch4Sm90ELb0ELb1ELb0ELb0ELb1ELb0ELb1ELb1ELb0ELb1ELb0ELb0EE3mmaINS_16FlashAttnFwdSm90ISE_NS_21CollectiveEpilogueFwdINS2_IJS6_NS3_ILi256EEES7_EEES5_SB_SD_Li256ELb0ELb1ELb0ELb0EEENS_30DynamicPersistentTileSchedulerILi256ELi128ELb0ELb1ELb1EEEE13SharedStorageENS1_6TensorINS1_11ArrayEngineIfLm128EEENS1_6LayoutINS2_IJNS2_IJNS3_ILi2EEEST_NS3_ILi32EEEEEES4_S4_EEENS2_IJNS2_IJS4_ST_NS3_ILi4EEEEEENS3_ILi0EEESZ_EEEEEEENS_7SoftmaxILi2ELi0EEEEEbRKNSE_6ParamsENSA_13PipelineAsyncILi2EEES19_RNSA_13PipelineStateILj2EEERT0_RT1_iRiRKNS_16SeqlenInfoQKNewKILb0ELb0EEENS2_IJiiiiEEERT_ENKUliT_T0_T1_E_clIZSF_ISO_S12_S14_EbS17_S19_S19_S1C_S1E_S1G_iS1H_S1L_S1M_S1O_EUlRS1P_iE1_NS3_ILb0EEENS3_ILb1EEEEEDaiS1P_S1Q_S1R_,@function
        .size           $_ZN7cutlass13device_kernelIN5flash11enable_sm90INS1_16FlashAttnFwdSm90INS1_25CollectiveMainloopFwdSm90ILi2EN4cute5tupleIJNS5_1CILi1EEES8_S8_EEENS6_IJNS7_ILi128EEENS7_ILi96EEENS7_ILi64EEEEEELi256ENS_6half_tEfNS_4arch4Sm90ELb0ELb1ELb0ELb0ELb1ELb0ELb1ELb1ELb0ELb1ELb0ELb0EEENS1_21CollectiveEpilogueFwdINS6_IJSA_NS7_ILi256EEESB_EEES9_SE_SG_Li256ELb0ELb1ELb0ELb0EEENS1_30DynamicPersistentTileSchedulerILi256ELi128ELb0ELb1ELb1EEEEEEEEEvNT_6ParamsE$_ZZN5flash25CollectiveMainloopFwdSm90ILi2EN4cute5tupleIJNS1_1CILi1EEES4_S4_EEENS2_IJNS3_ILi128EEENS3_ILi96EEENS3_ILi64EEEEEELi256EN7cutlass6half_tEfNSA_4arch4Sm90ELb0ELb1ELb0ELb0ELb1ELb0ELb1ELb1ELb0ELb1ELb0ELb0EE3mmaINS_16FlashAttnFwdSm90ISE_NS_21CollectiveEpilogueFwdINS2_IJS6_NS3_ILi256EEES7_EEES5_SB_SD_Li256ELb0ELb1ELb0ELb0EEENS_30DynamicPersistentTileSchedulerILi256ELi128ELb0ELb1ELb1EEEE13SharedStorageENS1_6TensorINS1_11ArrayEngineIfLm128EEENS1_6LayoutINS2_IJNS2_IJNS3_ILi2EEEST_NS3_ILi32EEEEEES4_S4_EEENS2_IJNS2_IJS4_ST_NS3_ILi4EEEEEENS3_ILi0EEESZ_EEEEEEENS_7SoftmaxILi2ELi0EEEEEbRKNSE_6ParamsENSA_13PipelineAsyncILi2EEES19_RNSA_13PipelineStateILj2EEERT0_RT1_iRiRKNS_16SeqlenInfoQKNewKILb0ELb0EEENS2_IJiiiiEEERT_ENKUliT_T0_T1_E_clIZSF_ISO_S12_S14_EbS17_S19_S19_S1C_S1E_S1G_iS1H_S1L_S1M_S1O_EUlRS1P_iE1_NS3_ILb0EEENS3_ILb1EEEEEDaiS1P_S1Q_S1R_,(.L_x_6455 - $_ZN7cutlass13device_kernelIN5flash11enable_sm90INS1_16FlashAttnFwdSm90INS1_25CollectiveMainloopFwdSm90ILi2EN4cute5tupleIJNS5_1CILi1EEES8_S8_EEENS6_IJNS7_ILi128EEENS7_ILi96EEENS7_ILi64EEEEEELi256ENS_6half_tEfNS_4arch4Sm90ELb0ELb1ELb0ELb0ELb1ELb0ELb1ELb1ELb0ELb1ELb0ELb0EEENS1_21CollectiveEpilogueFwdINS6_IJSA_NS7_ILi256EEESB_EEES9_SE_SG_Li256ELb0ELb1ELb0ELb0EEENS1_30DynamicPersistentTileSchedulerILi256ELi128ELb0ELb1ELb1EEEEEEEEEvNT_6ParamsE$_ZZN5flash25CollectiveMainloopFwdSm90ILi2EN4cute5tupleIJNS1_1CILi1EEES4_S4_EEENS2_IJNS3_ILi128EEENS3_ILi96EEENS3_ILi64EEEEEELi256EN7cutlass6half_tEfNSA_4arch4Sm90ELb0ELb1ELb0ELb0ELb1ELb0ELb1ELb1ELb0ELb1ELb0ELb0EE3mmaINS_16FlashAttnFwdSm90ISE_NS_21CollectiveEpilogueFwdINS2_IJS6_NS3_ILi256EEES7_EEES5_SB_SD_Li256ELb0ELb1ELb0ELb0EEENS_30DynamicPersistentTileSchedulerILi256ELi128ELb0ELb1ELb1EEEE13SharedStorageENS1_6TensorINS1_11ArrayEngineIfLm128EEENS1_6LayoutINS2_IJNS2_IJNS3_ILi2EEEST_NS3_ILi32EEEEEES4_S4_EEENS2_IJNS2_IJS4_ST_NS3_ILi4EEEEEENS3_ILi0EEESZ_EEEEEEENS_7SoftmaxILi2ELi0EEEEEbRKNSE_6ParamsENSA_13PipelineAsyncILi2EEES19_RNSA_13PipelineStateILj2EEERT0_RT1_iRiRKNS_16SeqlenInfoQKNewKILb0ELb0EEENS2_IJiiiiEEERT_ENKUliT_T0_T1_E_clIZSF_ISO_S12_S14_EbS17_S19_S19_S1C_S1E_S1G_iS1H_S1L_S1M_S1O_EUlRS1P_iE1_NS3_ILb0EEENS3_ILb1EEEEEDaiS1P_S1Q_S1R_)
$_ZN7cutlass13device_kernelIN5flash11enable_sm90INS1_16FlashAttnFwdSm90INS1_25CollectiveMainloopFwdSm90ILi2EN4cute5tupleIJNS5_1CILi1EEES8_S8_EEENS6_IJNS7_ILi128EEENS7_ILi96EEENS7_ILi64EEEEEELi256ENS_6half_tEfNS_4arch4Sm90ELb0ELb1ELb0ELb0ELb1ELb0ELb1ELb1ELb0ELb1ELb0ELb0EEENS1_21CollectiveEpilogueFwdINS6_IJSA_NS7_ILi256EEESB_EEES9_SE_SG_Li256ELb0ELb1ELb0ELb0EEENS1_30DynamicPersistentTileSchedulerILi256ELi128ELb0ELb1ELb1EEEEEEEEEvNT_6ParamsE$_ZZN5flash25CollectiveMainloopFwdSm90ILi2EN4cute5tupleIJNS1_1CILi1EEES4_S4_EEENS2_IJNS3_ILi128EEENS3_ILi96EEENS3_ILi64EEEEEELi256EN7cutlass6half_tEfNSA_4arch4Sm90ELb0ELb1ELb0ELb0ELb1ELb0ELb1ELb1ELb0ELb1ELb0ELb0EE3mmaINS_16FlashAttnFwdSm90ISE_NS_21CollectiveEpilogueFwdINS2_IJS6_NS3_ILi256EEES7_EEES5_SB_SD_Li256ELb0ELb1ELb0ELb0EEENS_30DynamicPersistentTileSchedulerILi256ELi128ELb0ELb1ELb1EEEE13SharedStorageENS1_6TensorINS1_11ArrayEngineIfLm128EEENS1_6LayoutINS2_IJNS2_IJNS3_ILi2EEEST_NS3_ILi32EEEEEES4_S4_EEENS2_IJNS2_IJS4_ST_NS3_ILi4EEEEEENS3_ILi0EEESZ_EEEEEEENS_7SoftmaxILi2ELi0EEEEEbRKNSE_6ParamsENSA_13PipelineAsyncILi2EEES19_RNSA_13PipelineStateILj2EEERT0_RT1_iRiRKNS_16SeqlenInfoQKNewKILb0ELb0EEENS2_IJiiiiEEERT_ENKUliT_T0_T1_E_clIZSF_ISO_S12_S14_EbS17_S19_S19_S1C_S1E_S1G_iS1H_S1L_S1M_S1O_EUlRS1P_iE1_NS3_ILb0EEENS3_ILb1EEEEEDaiS1P_S1Q_S1R_:
[----:B------:R-:W-:Y:S05]  /*2a400*/  YIELD ;  /* 0x0000000000007946 */ /* 0x000fea0003800000 */
[----:B------:R-:W-:Y:S02]  /*2a410*/  ULDC UR4, c[0x0][0x20] ;  /* 0x0000080000047ab9 */ /* 0x000fe40000000800 */
[----:B------:R-:W-:-:S05]  /*2a420*/  VIADD R0, R0, -UR4 ;  /* 0x8000000400007c36 */ /* 0x000fca0008000000 */
[----:B------:R-:W2:Y:S01]  /*2a430*/  LDL.64 R2, [R0] ;  /* 0x0000000000027983 */ /* 0x000ea20000100a00 */
[----:B------:R-:W0:Y:S02]  /*2a440*/  LDC.64 R4, c[0x0][0x208] ;  /* 0x00008200ff047b82 */ /* 0x000e240000000a00 */
[----:B0-----:R-:W-:Y:S02]  /*2a450*/  R2UR UR4, R4 ;  /* 0x00000000040472ca */ /* 0x001fe400000e0000 */
[----:B------:R-:W-:-:S13]  /*2a460*/  R2UR UR5, R5 ;  /* 0x00000000050572ca */ /* 0x000fda00000e0000 */
[----:B--2---:R-:W2:Y:S01]  /*2a470*/  LD.E R6, desc[UR4][R2.64] ;  /* 0x0000000402067980 */ /* 0x004ea2000c101900 */
[----:B------:R-:W-:Y:S02]  /*2a480*/  R2UR UR4, R4 ;  /* 0x00000000040472ca */ /* 0x000fe400000e0000 */
[----:B------:R-:W-:Y:S01]  /*2a490*/  R2UR UR5, R5 ;  /* 0x00000000050572ca */ /* 0x000fe200000e0000 */
[----:B--2---:R-:W-:-:S12]  /*2a4a0*/  VIADD R13, R6, 0x1 ;  /* 0x00000001060d7836 */ /* 0x004fd80000000000 */
[----:B------:R-:W2:Y:S01]  /*2a4b0*/  LD.E R6, desc[UR4][R2.64+0x8] ;  /* 0x0000080402067980 */ /* 0x000ea2000c101900 */
[----:B------:R-:W-:-:S13]  /*2a4c0*/  ISETP.NE.AND P0, PT, R13, 0x2, PT ;  /* 0x000000020d00780c */ /* 0x000fda0003f05270 */
[----:B------:R-:W-:Y:S02]  /*2a4d0*/  @!P0 R2UR UR6, R4 ;  /* 0x00000000040682ca */ /* 0x000fe400000e0000 */
[----:B------:R-:W-:-:S13]  /*2a4e0*/  @!P0 R2UR UR7, R5 ;  /* 0x00000000050782ca */ /* 0x000fda00000e0000 */
[----:B------:R-:W3:Y:S01]  /*2a4f0*/  @!P0 LD.E R7, desc[UR6][R2.64+0x4] ;  /* 0x0000040602078980 */ /* 0x000ee2000c101900 */
[C---:B------:R-:W-:Y:S02]  /*2a500*/  R2UR UR4, R4.reuse ;  /* 0x00000000040472ca */ /* 0x040fe400000e0000 */
[C---:B------:R-:W-:Y:S02]  /*2a510*/  R2UR UR5, R5.reuse ;  /* 0x00000000050572ca */ /* 0x040fe400000e0000 */
[C---:B------:R-:W-:Y:S02]  /*2a520*/  R2UR UR6, R4.reuse ;  /* 0x00000000040672ca */ /* 0x040fe400000e0000 */
[C---:B------:R-:W-:Y:S02]  /*2a530*/  R2UR UR7, R5.reuse ;  /* 0x00000000050772ca */ /* 0x040fe400000e0000 */
[----:B------:R-:W-:Y:S02]  /*2a540*/  @!P0 R2UR UR8, R4 ;  /* 0x00000000040882ca */ /* 0x000fe400000e0000 */
[----:B------:R-:W-:-:S02]  /*2a550*/  @!P0 R2UR UR9, R5 ;  /* 0x00000000050982ca */ /* 0x000fc400000e0000 */
[----:B------:R-:W-:Y:S02]  /*2a560*/  @!P0 R2UR UR10, R4 ;  /* 0x00000000040a82ca */ /* 0x000fe400000e0000 */
[----:B------:R-:W-:Y:S01]  /*2a570*/  @!P0 R2UR UR11, R5 ;  /* 0x00000000050b82ca */ /* 0x000fe200000e0000 */
[----:B------:R-:W-:Y:S08]  /*2a580*/  ST.E desc[UR4][R2.64], R13 ;  /* 0x0000000d02007985 */ /* 0x000ff0000c101904 */
[----:B------:R-:W-:Y:S01]  /*2a590*/  @!P0 ST.E desc[UR8][R2.64], RZ ;  /* 0x000000ff02008985 */ /* 0x000fe2000c101908 */
[----:B--2---:R-:W-:-:S05]  /*2a5a0*/  VIADD R15, R6, 0x1 ;  /* 0x00000001060f7836 */ /* 0x004fca0000000000 */
[----:B------:R-:W-:Y:S01]  /*2a5b0*/  ST.E desc[UR6][R2.64+0x8], R15 ;  /* 0x0000080f02007985 */ /* 0x000fe2000c101906 */
[----:B---3--:R-:W-:-:S05]  /*2a5c0*/  @!P0 LOP3.LUT R19, R7, 0x1, RZ, 0x3c, !PT ;  /* 0x0000000107138812 */ /* 0x008fca00078e3cff */
[----:B------:R0:W-:Y:S04]  /*2a5d0*/  @!P0 ST.E desc[UR10][R2.64+0x4], R19 ;  /* 0x0000041302008985 */ /* 0x0001e8000c10190a */
[----:B------:R-:W2:Y:S01]  /*2a5e0*/  LDL.64 R8, [R0+0x18] ;  /* 0x0000180000087983 */ /* 0x000ea20000100a00 */
[----:B------:R-:W-:Y:S02]  /*2a5f0*/  R2UR UR4, R4 ;  /* 0x00000000040472ca */ /* 0x000fe400000e0000 */
[----:B------:R-:W-:Y:S01]  /*2a600*/  R2UR UR5, R5 ;  /* 0x00000000050572ca */ /* 0x000fe200000e0000 */
[----:B------:R-:W3:-:S12]  /*2a610*/  LDL.64 R6, [R0] ;  /* 0x0000000000067983 */ /* 0x000ed80000100a00 */
[----:B--2---:R-:W2:Y:S01]  /*2a620*/  LD.E R14, desc[UR4][R8.64] ;  /* 0x00000004080e7980 */ /* 0x004ea2000c101900 */
[C---:B------:R-:W-:Y:S02]  /*2a630*/  R2UR UR4, R4.reuse ;  /* 0x00000000040472ca */ /* 0x040fe400000e0000 */
[C---:B------:R-:W-:Y:S02]  /*2a640*/  R2UR UR5, R5.reuse ;  /* 0x00000000050572ca */ /* 0x040fe400000e0000 */
[----:B------:R-:W-:Y:S02]  /*2a650*/  R2UR UR6, R4 ;  /* 0x00000000040672ca */ /* 0x000fe400000e0000 */
[----:B------:R-:W-:Y:S01]  /*2a660*/  R2UR UR7, R5 ;  /* 0x00000000050772ca */ /* 0x000fe200000e0000 */
[----:B------:R-:W-:Y:S01]  /*2a670*/  BSSY B2, `(.L_x_2464) ;  /* 0x0000008000027945 */ /* 0x000fe20003800000 */
[----:B0-----:R-:W-:-:S07]  /*2a680*/  IMAD.MOV.U32 R19, RZ, RZ, R161 ;  /* 0x000000ffff137224 */ /* 0x001fce00078e00a1 */
[----:B---3--:R0:W5:Y:S04]  /*2a690*/  LD.E R10, desc[UR4][R6.64] ;  /* 0x00000004060a7980 */ /* 0x008168000c101900 */
[----:B------:R0:W5:Y:S01]  /*2a6a0*/  LD.E R12, desc[UR6][R6.64+0x4] ;  /* 0x00000406060c7980 */ /* 0x000162000c101900 */
[----:B--2---:R-:W-:-:S04]  /*2a6b0*/  LOP3.LUT R14, R14, 0x1, RZ, 0xfc, !PT ;  /* 0x000000010e0e7812 */ /* 0x004fc800078efcff */
[----:B------:R-:W-:-:S13]  /*2a6c0*/  ISETP.NE.AND P0, PT, R14, 0x3, PT ;  /* 0x000000030e00780c */ /* 0x000fda0003f05270 */
[----:B0-----:R-:W-:Y:S05]  /*2a6d0*/  @!P0 BRA `(.L_x_2465) ;  /* 0x0000000000048947 */ /* 0x001fea0003800000 */
[----:B------:R-:W-:Y:S01]  /*2a6e0*/  BPT.TRAP 0x1 ;  /* 0x000000040000795c */ /* 0x000fe20000300000 */
.L_x_2465:
[----:B------:R-:W-:Y:S05]  /*2a6f0*/  BSYNC B2 ;  /* 0x0000000000027941 */ /* 0x000fea0003800000 */
.L_x_2464:
[----:B------:R-:W-:Y:S02]  /*2a700*/  R2UR UR4, R4 ;  /* 0x00000000040472ca */ /* 0x000fe400000e0000 */
[----:B------:R-:W-:-:S13]  /*2a710*/  R2UR UR5, R5 ;  /* 0x00000000050572ca */ /* 0x000fda00000e0000 */
[----:B------:R-:W2:Y:S01]  /*2a720*/  LD.E.64 R2, desc[UR4][R8.64+0x18] ;  /* 0x0000180408027980 */ /* 0x000ea2000c101b00 */
[----:B-----5:R-:W-:Y:S02]  /*2a730*/  SHF.L.U32 R13, R12, 0x1f, RZ ;  /* 0x0000001f0c0d7819 */ /* 0x020fe400000006ff */
[----:B--2---:R-:W-:-:S05]  /*2a740*/  MOV R3, R2 ;  /* 0x0000000200037202 */ /* 0x004fca0000000f00 */
[----:B------:R-:W-:-:S04]  /*2a750*/  IMAD R10, R10, 0x8, R3 ;  /* 0x000000080a0a7824 */ /* 0x000fc800078e0203 */
[----:B------:R0:W1:Y:S01]  /*2a760*/  SYNCS.PHASECHK.TRANS64.TRYWAIT P0, [R10+URZ], R13 ;  /* 0x0000000d0a0075a7 */ /* 0x000062000800017f */
[----:B------:R-:W2:Y:S01]  /*2a770*/  LD.E R12, desc[UR4][R8.64] ;  /* 0x00000004080c7980 */ /* 0x000ea2000c101900 */
[----:B------:R-:W-:Y:S02]  /*2a780*/  R2UR UR6, R4 ;  /* 0x00000000040672ca */ /* 0x000fe400000e0000 */
[----:B------:R-:W-:Y:S01]  /*2a790*/  R2UR UR7, R5 ;  /* 0x00000000050772ca */ /* 0x000fe200000e0000 */
[----:B------:R0:W5:Y:S01]  /*2a7a0*/  LD.E R2, desc[UR4][R6.64] ;  /* 0x0000000406027980 */ /* 0x000162000c101900 */
[----:B------:R-:W-:Y:S11]  /*2a7b0*/  BSSY B2, `(.L_x_2466) ;  /* 0x0000006000027945 */ /* 0x000ff60003800000 */
[----:B------:R0:W5:Y:S01]  /*2a7c0*/  LD.E R3, desc[UR6][R6.64+0x4] ;  /* 0x0000040606037980 */ /* 0x000162000c101900 */
[----:B--2---:R-:W-:-:S04]  /*2a7d0*/  LOP3.LUT R12, R12, 0x1, RZ, 0xfc, !PT ;  /* 0x000000010c0c7812 */ /* 0x004fc800078efcff */
[----:B------:R-:W-:-:S13]  /*2a7e0*/  ISETP.NE.AND P1, PT, R12, 0x3, PT ;  /* 0x000000030c00780c */ /* 0x000fda0003f25270 */
[----:B01----:R-:W-:Y:S05]  /*2a7f0*/  @!P1 BRA `(.L_x_2467) ;  /* 0x0000000000049947 */ /* 0x003fea0003800000 */
[----:B------:R-:W-:Y:S01]  /*2a800*/  BPT.TRAP 0x1 ;  /* 0x000000040000795c */ /* 0x000fe20000300000 */
.L_x_2467:
[----:B------:R-:W-:Y:S05]  /*2a810*/  BSYNC B2 ;  /* 0x0000000000027941 */ /* 0x000fea0003800000 */
.L_x_2466:
[----:B------:R-:W-:Y:S04]  /*2a820*/  BSSY B2, `(.L_x_2468) ;  /* 0x000000a000027945 */ /* 0x000fe80003800000 */
[----:B------:R-:W-:Y:S05]  /*2a830*/  @P0 BRA `(.L_x_2469) ;  /* 0x0000000000200947 */ /* 0x000fea0003800000 */
[----:B------:R-:W-:Y:S02]  /*2a840*/  R2UR UR4, R4 ;  /* 0x00000000040472ca */ /* 0x000fe400000e0000 */
[----:B------:R-:W-:-:S13]  /*2a850*/  R2UR UR5, R5 ;  /* 0x00000000050572ca */ /* 0x000fda00000e0000 */
[----:B------:R-:W2:Y:S01]  /*2a860*/  LD.E.64 R8, desc[UR4][R8.64+0x18] ;  /* 0x0000180408087980 */ /* 0x000ea2000c101b00 */
[----:B-----5:R-:W-:Y:S02]  /*2a870*/  SHF.L.U32 R3, R3, 0x1f, RZ ;  /* 0x0000001f03037819 */ /* 0x020fe400000006ff */
[----:B--2---:R-:W-:-:S05]  /*2a880*/  MOV R7, R8 ;  /* 0x0000000800077202 */ /* 0x004fca0000000f00 */
[----:B------:R-:W-:-:S04]  /*2a890*/  IMAD R2, R2, 0x8, R7 ;  /* 0x0000000802027824 */ /* 0x000fc800078e0207 */
[----:B------:R-:W0:Y:S02]  /*2a8a0*/  SYNCS.PHASECHK.TRANS64.TRYWAIT P0, [R2+URZ], R3 ;  /* 0x00000003020075a7 */ /* 0x000e24000800017f */
[----:B0-----:R-:W-:Y:S05]  /*2a8b0*/  @!P0 BRA `(.L_x_2470) ;  /* 0x000001b000788947 */ /* 0x001fea0003800000 */
.L_x_2469:
[----:B------:R-:W-:Y:S05]  /*2a8c0*/  BSYNC B2 ;  /* 0x0000000000027941 */ /* 0x000fea0003800000 */
.L_x_2468:
[----:B------:R-:W2:Y:S04]  /*2a8d0*/  LDL.64 R8, [R0] ;  /* 0x0000000000087983 */ /* 0x000ea80000100a00 */
[----:B------:R-:W3:Y:S01]  /*2a8e0*/  LDL.64 R6, [R0+0x28] ;  /* 0x0000280000067983 */ /* 0x000ee20000100a00 */
[C---:B------:R-:W-:Y:S02]  /*2a8f0*/  R2UR UR6, R4.reuse ;  /* 0x00000000040672ca */ /* 0x040fe400000e0000 */
[C---:B------:R-:W-:Y:S01]  /*2a900*/  R2UR UR7, R5.reuse ;  /* 0x00000000050772ca */ /* 0x040fe200000e0000 */
[----:B0----5:R-:W4:Y:S01]  /*2a910*/  LDL.64 R2, [R0+0x20] ;  /* 0x0000200000027983 */ /* 0x021f220000100a00 */
[C---:B------:R-:W-:Y:S02]  /*2a920*/  R2UR UR4, R4.reuse ;  /* 0x00000000040472ca */ /* 0x040fe400000e0000 */
[----:B------:R-:W-:Y:S01]  /*2a930*/  R2UR UR5, R5 ;  /* 0x00000000050572ca */ /* 0x000fe200000e0000 */
[----:B------:R-:W4:Y:S08]  /*2a940*/  LDL.64 R12, [R0+0x8] ;  /* 0x00000800000c7983 */ /* 0x000f300000100a00 */
[----:B--2---:R-:W2:Y:S04]  /*2a950*/  LD.E R9, desc[UR6][R8.64] ;  /* 0x0000000608097980 */ /* 0x004ea8000c101900 */
[----:B---3--:R-:W2:Y:S01]  /*2a960*/  LD.E.64 R14, desc[UR4][R6.64] ;  /* 0x00000004060e7980 */ /* 0x008ea2000c101b00 */
[----:B------:R-:W-:Y:S05]  /*2a970*/  WARPSYNC.ALL ;  /* 0x0000000000007948 */ /* 0x000fea0003800000 */
[----:B------:R-:W-:-:S02]  /*2a980*/  R2UR UR4, R4 ;  /* 0x00000000040472ca */ /* 0x000fc400000e0000 */
[C---:B------:R-:W-:Y:S02]  /*2a990*/  R2UR UR5, R5.reuse ;  /* 0x00000000050572ca */ /* 0x040fe400000e0000 */
[----:B------:R-:W-:Y:S02]  /*2a9a0*/  R2UR UR6, R4 ;  /* 0x00000000040672ca */ /* 0x000fe400000e0000 */
[----:B------:R-:W-:-:S09]  /*2a9b0*/  R2UR UR7, R5 ;  /* 0x00000000050772ca */ /* 0x000fd200000e0000 */
[----:B----4-:R0:W-:Y:S04]  /*2a9c0*/  ST.E desc[UR4][R12.64], RZ ;  /* 0x000000ff0c007985 */ /* 0x0101e8000c101904 */
[----:B------:R-:W3:Y:S01]  /*2a9d0*/  LD.E.64 R6, desc[UR6][R2.64] ;  /* 0x0000000602067980 */ /* 0x000ee2000c101b00 */
[----:B--2---:R-:W-:Y:S01]  /*2a9e0*/  IMAD R8, R9, 0x300, R14 ;  /* 0x0000030009087824 */ /* 0x004fe200078e020e */
[----:B------:R-:W-:Y:S01]  /*2a9f0*/  WARPGROUP.ARRIVE ;  /* 0x00000000000079c5 */ /* 0x000fe20000000000 */
[----:B------:R-:W-:Y:S01]  /*2aa00*/  IMAD.MOV.U32 R9, RZ, RZ, R15 ;  /* 0x000000ffff097224 */ /* 0x000fe200078e000f */
[----:B------:R-:W-:Y:S01]  /*2aa10*/  R2UR UR8, R4 ;  /* 0x00000000040872ca */ /* 0x000fe200000e0000 */
[----:B------:R-:W-:Y:S01]  /*2aa20*/  IMAD.MOV.U32 R197, RZ, RZ, 0x1 ;  /* 0x00000001ffc57424 */ /* 0x000fe200078e00ff */
[----:B------:R-:W-:-:S02]  /*2aa30*/  R2UR UR6, R8 ;  /* 0x00000000080672ca */ /* 0x000fc400000e0000 */
[----:B------:R-:W-:Y:S02]  /*2aa40*/  R2UR UR7, R9 ;  /* 0x00000000090772ca */ /* 0x000fe400000e0000 */
[C---:B------:R-:W-:Y:S02]  /*2aa50*/  R2UR UR9, R5.reuse ;  /* 0x00000000050972ca */ /* 0x040fe400000e0000 */
[----:B------:R-:W-:Y:S02]  /*2aa60*/  R2UR UR10, R4 ;  /* 0x00000000040a72ca */ /* 0x000fe400000e0000 */
[----:B------:R-:W-:Y:S02]  /*2aa70*/  R2UR UR11, R5 ;  /* 0x00000000050b72ca */ /* 0x000fe400000e0000 */
[----:B---3--:R-:W-:Y:S02]  /*2aa80*/  R2UR UR4, R6 ;  /* 0x00000000060472ca */ /* 0x008fe400000e0000 */
[----:B------:R-:W-:-:S13]  /*2aa90*/  R2UR UR5, R7 ;  /* 0x00000000070572ca */ /* 0x000fda00000e0000 */
[----:B------:R-:W-:Y:S03]  /*2aaa0*/  HGMMA.64x96x16.F32 R24, gdesc[UR4], RZ, !UPT, gsb0 ;  /* 0x01600000041879f0 */ /* 0x000fe6000c0008ff */
[----:B------:R-:W-:Y:S02]  /*2aab0*/  WARPGROUP.DEPBAR.LE gsb0, 0x0 ;  /* 0x00008000000079c5 */ /* 0x000fe40000010000 */
[----:B------:R0:W-:Y:S04]  /*2aac0*/  ST.E desc[UR8][R12.64], R197 ;  /* 0x000000c50c007985 */ /* 0x0001e8000c101908 */
[----:B------:R-:W2:Y:S01]  /*2aad0*/  LD.E.64 R6, desc[UR10][R2.64] ;  /* 0x0000000a02067980 */ /* 0x000ea2000c101b00 */
[----:B------:R-:W-:Y:S01]  /*2aae0*/  VIADD R14, R8, 0x2 ;  /* 0x00000002080e7836 */ /* 0x000fe20000000000 */
[----:B------:R-:W-:Y:S01]  /*2aaf0*/  R2UR UR7, R15 ;  /* 0x000000000f0772ca */ /* 0x000fe200000e0000 */
[----:B------:R-:W-:Y:S01]  /*2ab00*/  WARPGROUP.ARRIVE ;  /* 0x00000000000079c5 */ /* 0x000fe20000000000 */
[----:B------:R-:W-:-:S02]  /*2ab10*/  R2UR UR8, R4 ;  /* 0x00000000040872ca */ /* 0x000fc400000e0000 */
[----:B------:R-:W-:Y:S02]  /*2ab20*/  R2UR UR6, R14 ;  /* 0x000000000e0672ca */ /* 0x000fe400000e0000 */
[C---:B------:R-:W-:Y:S02]  /*2ab30*/  R2UR UR9, R5.reuse ;  /* 0x00000000050972ca */ /* 0x040fe400000e0000 */
[----:B------:R-:W-:Y:S02]  /*2ab40*/  R2UR UR10, R4 ;  /* 0x00000000040a72ca */ /* 0x000fe400000e0000 */
[----:B------:R-:W-:Y:S01]  /*2ab50*/  R2UR UR11, R5 ;  /* 0x00000000050b72ca */ /* 0x000fe200000e0000 */
[----:B--2---:R-:W-:Y:S01]  /*2ab60*/  VIADD R6, R6, 0x2 ;  /* 0x0000000206067836 */ /* 0x004fe20000000000 */
[----:B------:R-:W-:-:S04]  /*2ab70*/  R2UR UR5, R7 ;  /* 0x00000000070572ca */ /* 0x000fc800000e0000 */
[----:B------:R-:W-:-:S13]  /*2ab80*/  R2UR UR4, R6 ;  /* 0x00000000060472ca */ /* 0x000fda00000e0000 */
[----:B------:R-:W-:Y:S03]  /*2ab90*/  HGMMA.64x96x16.F32 R24, gdesc[UR4], R24, gsb0 ;  /* 0x01600000041879f0 */ /* 0x000fe60008000818 */
        /* <DEDUP_REMOVED lines=19> */
[----:B------:R-:W-:Y:S01]  /*2acd0*/  WARPGROUP.ARRIVE ;  /* 0x00000000000079c5 */ /* 0x000fe20000000000 */
[----:B------:R-:W-:Y:S01]  /*2ace0*/  IMAD.MOV.U32 R9, RZ, RZ, R15 ;  /* 0x000000ffff097224 */ /* 0x000fe200078e000f */
[----:B------:R-:W-:-:S02]  /*2acf0*/  R2UR UR8, R4 ;  /* 0x00000000040872ca */ /* 0x000fc400000e0000 */
[----:B------:R-:W-:Y:S02]  /*2ad00*/  R2UR UR6, R8 ;  /* 0x00000000080672ca */ /* 0x000fe400000e0000 */
        /* <DEDUP_REMOVED lines=8> */
[----:B------:R-:W2:Y:S01]  /*2ad90*/  LDL.64 R6, [R0+0x40] ;  /* 0x0000400000067983 */ /* 0x000ea20000100a00 */
[----:B------:R-:W-:-:S02]  /*2ada0*/  R2UR UR4, R4 ;  /* 0x00000000040472ca */ /* 0x000fc400000e0000 */
[----:B------:R-:W-:Y:S01]  /*2adb0*/  R2UR UR5, R5 ;  /* 0x00000000050572ca */ /* 0x000fe200000e0000 */
[----:B------:R-:W3:-:S12]  /*2adc0*/  LDL.64 R2, [R0] ;  /* 0x0000000000027983 */ /* 0x000ed80000100a00 */
[----:B--2---:R-:W2:Y:S01]  /*2add0*/  LD.E R8, desc[UR4][R6.64] ;  /* 0x0000000406087980 */ /* 0x004ea2000c101900 */
[C---:B------:R-:W-:Y:S02]  /*2ade0*/  R2UR UR4, R4.reuse ;  /* 0x00000000040472ca */ /* 0x040fe400000e0000 */
[C---:B------:R-:W-:Y:S02]  /*2adf0*/  R2UR UR5, R5.reuse ;  /* 0x00000000050572ca */ /* 0x040fe400000e0000 */
[----:B------:R-:W-:Y:S02]  /*2ae00*/  R2UR UR6, R4 ;  /* 0x00000000040672ca */ /* 0x000fe400000e0000 */
[----:B------:R-:W-:Y:S01]  /*2ae10*/  R2UR UR7, R5 ;  /* 0x00000000050772ca */ /* 0x000fe200000e0000 */
[----:B------:R-:W-:Y:S08]  /*2ae20*/  BSSY B2, `(.L_x_2471) ;  /* 0x0000007000027945 */ /* 0x000ff00003800000 */
[----:B---3--:R0:W5:Y:S04]  /*2ae30*/  LD.E R10, desc[UR4][R2.64] ;  /* 0x00000004020a7980 */ /* 0x008168000c101900 */
[----:B------:R0:W5:Y:S01]  /*2ae40*/  LD.E R14, desc[UR6][R2.64+0x4] ;  /* 0x00000406020e7980 */ /* 0x000162000c101900 */
[----:B--2---:R-:W-:-:S04]  /*2ae50*/  LOP3.LUT R8, R8, 0x1, RZ, 0xfc, !PT ;  /* 0x0000000108087812 */ /* 0x004fc800078efcff */
[----:B------:R-:W-:-:S13]  /*2ae60*/  ISETP.NE.AND P0, PT, R8, 0x3, PT ;  /* 0x000000030800780c */ /* 0x000fda0003f05270 */
[----:B0-----:R-:W-:Y:S05]  /*2ae70*/  @!P0 BRA `(.L_x_2472) ;  /* 0x0000000000048947 */ /* 0x001fea0003800000 */
[----:B------:R-:W-:Y:S01]  /*2ae80*/  BPT.TRAP 0x1 ;  /* 0x000000040000795c */ /* 0x000fe20000300000 */
.L_x_2472:
[----:B------:R-:W-:Y:S05]  /*2ae90*/  BSYNC B2 ;  /* 0x0000000000027941 */ /* 0x000fea0003800000 */
.L_x_2471:
        /* <DEDUP_REMOVED lines=17> */
.L_x_2474:
[----:B------:R-:W-:Y:S05]  /*2afb0*/  BSYNC B2 ;  /* 0x0000000000027941 */ /* 0x000fea0003800000 */
.L_x_2473:
        /* <DEDUP_REMOVED lines=10> */
.L_x_2476:
[----:B------:R-:W-:Y:S05]  /*2b060*/  BSYNC B2 ;  /* 0x0000000000027941 */ /* 0x000fea0003800000 */
.L_x_2475:
[----:B------:R-:W2:Y:S04]  /*2b070*/  LDL.64 R14, [R0] ;  /* 0x00000000000e7983 */ /* 0x000ea80000100a00 */
[----:B------:R-:W3:Y:S04]  /*2b080*/  LDL.64 R12, [R0+0x58] ;  /* 0x00005800000c7983 */ /* 0x000ee80000100a00 */
[----:B------:R-:W4:Y:S04]  /*2b090*/  LDL.64 R2, [R0+0x48] ;  /* 0x0000480000027983 */ /* 0x000f280000100a00 */
[----:B0----5:R-:W4:Y:S01]  /*2b0a0*/  LDL.64 R8, [R0+0x50] ;  /* 0x0000500000087983 */ /* 0x021f220000100a00 */
[----:B------:R-:W-:-:S02]  /*2b0b0*/  R2UR UR6, R4 ;  /* 0x00000000040672ca */ /* 0x000fc400000e0000 */
[C---:B------:R-:W-:Y:S02]  /*2b0c0*/  R2UR UR7, R5.reuse ;  /* 0x00000000050772ca */ /* 0x040fe400000e0000 */
[----:B------:R-:W-:Y:S02]  /*2b0d0*/  R2UR UR4, R4 ;  /* 0x00000000040472ca */ /* 0x000fe400000e0000 */
[----:B------:R-:W-:-:S09]  /*2b0e0*/  R2UR UR5, R5 ;  /* 0x00000000050572ca */ /* 0x000fd200000e0000 */
[----:B--2---:R-:W2:Y:S04]  /*2b0f0*/  LD.E R15, desc[UR6][R14.64] ;  /* 0x000000060e0f7980 */ /* 0x004ea8000c101900 */
[----:B---3--:R-:W2:Y:S01]  /*2b100*/  LD.E.64 R6, desc[UR4][R12.64] ;  /* 0x000000040c067980 */ /* 0x008ea2000c101b00 */
[----:B------:R-:W-:Y:S05]  /*2b110*/  WARPSYNC.ALL ;  /* 0x0000000000007948 */ /* 0x000fea0003800000 */
[----:B------:R-:W-:-:S02]  /*2b120*/  R2UR UR6, R4 ;  /* 0x00000000040672ca */ /* 0x000fc400000e0000 */
[C---:B------:R-:W-:Y:S02]  /*2b130*/  R2UR UR7, R5.reuse ;  /* 0x00000000050772ca */ /* 0x040fe400000e0000 */
[----:B------:R-:W-:Y:S02]  /*2b140*/  R2UR UR4, R4 ;  /* 0x00000000040472ca */ /* 0x000fe400000e0000 */
[----:B------:R-:W-:-:S09]  /*2b150*/  R2UR UR5, R5 ;  /* 0x00000000050572ca */ /* 0x000fd200000e0000 */
[----:B----4-:R-:W3:Y:S04]  /*2b160*/  LD.E R10, desc[UR6][R2.64] ;  /* 0x00000006020a7980 */ /* 0x010ee8000c101900 */
[----:B------:R-:W4:Y:S01]  /*2b170*/  LD.E.64 R20, desc[UR4][R8.64] ;  /* 0x0000000408147980 */ /* 0x000f22000c101b00 */
[----:B------:R-:W-:Y:S01]  /*2b180*/  WARPGROUP.ARRIVE ;  /* 0x00000000000079c5 */ /* 0x000fe20000000000 */
[C---:B------:R-:W-:Y:S02]  /*2b190*/  R2UR UR8, R4.reuse ;  /* 0x00000000040872ca */ /* 0x040fe400000e0000 */
[----:B------:R-:W-:Y:S02]  /*2b1a0*/  R2UR UR9, R5 ;  /* 0x00000000050972ca */ /* 0x000fe400000e0000 */
[----:B------:R-:W-:-:S02]  /*2b1b0*/  R2UR UR10, R4 ;  /* 0x00000000040a72ca */ /* 0x000fc400000e0000 */
[----:B------:R-:W-:Y:S01]  /*2b1c0*/  R2UR UR11, R5 ;  /* 0x00000000050b72ca */ /* 0x000fe200000e0000 */
[----:B--2---:R-:W-:Y:S01]  /*2b1d0*/  IMAD R6, R15, 0xc00, R6 ;  /* 0x00000c000f067824 */ /* 0x004fe200078e0206 */
[----:B------:R-:W-:-:S04]  /*2b1e0*/  R2UR UR7, R7 ;  /* 0x00000000070772ca */ /* 0x000fc800000e0000 */
[----:B------:R-:W-:Y:S02]  /*2b1f0*/  R2UR UR6, R6 ;  /* 0x00000000060672ca */ /* 0x000fe400000e0000 */
[----:B---3--:R-:W-:Y:S02]  /*2b200*/  ISETP.NE.U32.AND P0, PT, R10, RZ, PT ;  /* 0x000000ff0a00720c */ /* 0x008fe40003f05070 */
[----:B----4-:R-:W-:Y:S02]  /*2b210*/  R2UR UR4, R20 ;  /* 0x00000000140472ca */ /* 0x010fe400000e0000 */
[----:B------:R-:W-:-:S09]  /*2b220*/  R2UR UR5, R21 ;  /* 0x00000000150572ca */ /* 0x000fd200000e0000 */
[----:B------:R-:W-:-:S05]  /*2b230*/  VOTEU.ANY UP0, P0 ;  /* 0x00000000003f7886 */ /* 0x000fca0000000100 */
[----:B------:R-:W-:Y:S03]  /*2b240*/  HGMMA.64x96x16.F32 R24, gdesc[UR4], R24, UP0, gsb0 ;  /* 0x01600000041879f0 */ /* 0x000fe6000b800818 */
        /* <DEDUP_REMOVED lines=234> */
[----:B--2---:R-:W-:Y:S02]  /*2c0f0*/  VIADD R6, R8, 0xc06 ;  /* 0x00000c0608067836 */ /* 0x004fe40000000000 */
[----:B------:R-:W-:-:S03]  /*2c100*/  IMAD.MOV.U32 R7, RZ, RZ, R9 ;  /* 0x000000ffff077224 */ /* 0x000fc600078e0009 */
[----:B------:R-:W-:Y:S02]  /*2c110*/  R2UR UR4, R6 ;  /* 0x00000000060472ca */ /* 0x000fe400000e0000 */
[----:B------:R-:W-:-:S13]  /*2c120*/  R2UR UR5, R7 ;  /* 0x00000000070572ca */ /* 0x000fda00000e0000 */
[----:B------:R-:W-:Y:S03]  /*2c130*/  HGMMA.64x96x16.F32 R24, gdesc[UR4], R24, gsb0 ;  /* 0x01600000041879f0 */ /* 0x000fe60008000818 */
[----:B------:R-:W-:Y:S02]  /*2c140*/  WARPGROUP.DEPBAR.LE gsb0, 0x0 ;  /* 0x00008000000079c5 */ /* 0x000fe40000010000 */
[----:B------:R0:W-:Y:S04]  /*2c150*/  ST.E desc[UR8][R2.64], R197 ;  /* 0x000000c502007985 */ /* 0x0001e8000c101908 */
[----:B------:R-:W2:Y:S01]  /*2c160*/  LDL.64 R12, [R0+0x18] ;  /* 0x00001800000c7983 */ /* 0x000ea20000100a00 */
[----:B------:R-:W1:Y:S01]  /*2c170*/  S2R R8, SR_TID.X ;  /* 0x0000000000087919 */ /* 0x000e620000002100 */
[----:B------:R-:W-:-:S02]  /*2c180*/  R2UR UR4, R4 ;  /* 0x00000000040472ca */ /* 0x000fc400000e0000 */
[----:B------:R-:W-:Y:S01]  /*2c190*/  R2UR UR5, R5 ;  /* 0x00000000050572ca */ /* 0x000fe200000e0000 */
[----:B------:R-:W3:Y:S01]  /*2c1a0*/  LDL.64 R6, [R0] ;  /* 0x0000000000067983 */ /* 0x000ee20000100a00 */
[----:B-1----:R-:W-:-:S04]  /*2c1b0*/  SHF.R.U32.HI R9, RZ, 0x7, R8 ;  /* 0x00000007ff097819 */ /* 0x002fc80000011608 */
[----:B------:R-:W-:-:S05]  /*2c1c0*/  IADD3 R9, -R9, 0xb, RZ ;  /* 0x0000000b09097810 */ /* 0x000fca0007ffe1ff */
[----:B------:R0:W-:Y:S06]  /*2c1d0*/  BAR.ARV R9, 0x100 ;  /* 0x000400090000751d */ /* 0x0001ec0000002000 */
[----:B--2---:R-:W2:Y:S01]  /*2c1e0*/  LD.E R10, desc[UR4][R12.64] ;  /* 0x000000040c0a7980 */ /* 0x004ea2000c101900 */
[----:B------:R-:W-:Y:S02]  /*2c1f0*/  R2UR UR4, R4 ;  /* 0x00000000040472ca */ /* 0x000fe400000e0000 */
[----:B------:R-:W-:Y:S01]  /*2c200*/  R2UR UR5, R5 ;  /* 0x00000000050572ca */ /* 0x000fe200000e0000 */
[----:B------:R-:W-:-:S12]  /*2c210*/  BSSY B2, `(.L_x_2478) ;  /* 0x0000006000027945 */ /* 0x000fd80003800000 */
[----:B---3--:R0:W5:Y:S01]  /*2c220*/  LD.E R6, desc[UR4][R6.64] ;  /* 0x0000000406067980 */ /* 0x008162000c101900 */
[----:B--2---:R-:W-:-:S04]  /*2c230*/  LOP3.LUT R10, R10, 0x1, RZ, 0xfc, !PT ;  /* 0x000000010a0a7812 */ /* 0x004fc800078efcff */
[----:B------:R-:W-:-:S13]  /*2c240*/  ISETP.NE.AND P0, PT, R10, 0x3, PT ;  /* 0x000000030a00780c */ /* 0x000fda0003f05270 */
[----:B0-----:R-:W-:Y:S05]  /*2c250*/  @!P0 BRA `(.L_x_2479) ;  /* 0x0000000000048947 */ /* 0x001fea0003800000 */
[----:B------:R-:W-:Y:S01]  /*2c260*/  BPT.TRAP 0x1 ;  /* 0x000000040000795c */ /* 0x000fe20000300000 */
.L_x_2479:
[----:B------:R-:W-:Y:S05]  /*2c270*/  BSYNC B2 ;  /* 0x0000000000027941 */ /* 0x000fea0003800000 */
.L_x_2478:
[C---:B------:R-:W-:Y:S02]  /*2c280*/  R2UR UR6, R4.reuse ;  /* 0x00000000040672ca */ /* 0x040fe400000e0000 */
[C---:B------:R-:W-:Y:S02]  /*2c290*/  R2UR UR7, R5.reuse ;  /* 0x00000000050772ca */ /* 0x040fe400000e0000 */
[----:B------:R-:W-:Y:S02]  /*2c2a0*/  R2UR UR4, R4 ;  /* 0x00000000040472ca */ /* 0x000fe400000e0000 */
[----:B------:R-:W-:-:S09]  /*2c2b0*/  R2UR UR5, R5 ;  /* 0x00000000050572ca */ /* 0x000fd200000e0000 */
[----:B------:R-:W2:Y:S04]  /*2c2c0*/  LD.E.64 R2, desc[UR6][R12.64+0x20] ;  /* 0x000020060c027980 */ /* 0x000ea8000c101b00 */
[----:B------:R-:W3:Y:S01]  /*2c2d0*/  LD.E R7, desc[UR4][R12.64+0xc] ;  /* 0x00000c040c077980 */ /* 0x000ee2000c101900 */
[----:B--2---:R-:W-:-:S05]  /*2c2e0*/  MOV R3, R2 ;  /* 0x0000000200037202 */ /* 0x004fca0000000f00 */
[----:B-----5:R-:W-:-:S05]  /*2c2f0*/  IMAD R6, R6, 0x8, R3 ;  /* 0x0000000806067824 */ /* 0x020fca00078e0203 */
[----:B---3--:R-:W-:-:S04]  /*2c300*/  PRMT R6, R7, 0x654, R6 ;  /* 0x0000065407067816 */ /* 0x008fc80000000006 */
[----:B------:R0:W-:Y:S01]  /*2c310*/  SYNCS.ARRIVE.TRANS64.RED.A1T0 RZ, [R6+URZ], RZ ;  /* 0x000000ff06ff79a7 */ /* 0x0001e2000810043f */
[----:B------:R-:W2:Y:S04]  /*2c320*/  LD.E R2, desc[UR4][R18.64+0x24] ;  /* 0x0000240412027980 */ /* 0x000ea8000c101900 */
[----:B0-----:R-:W3:Y:S01]  /*2c330*/  LD.E R6, desc[UR4][R18.64] ;  /* 0x0000000412067980 */ /* 0x001ee2000c101900 */
[----:B------:R-:W-:Y:S01]  /*2c340*/  IMAD.MOV.U32 R3, RZ, RZ, R199 ;  /* 0x000000ffff037224 */ /* 0x000fe200078e00c7 */
[C---:B------:R-:W-:Y:S02]  /*2c350*/  R2UR UR14, R4.reuse ;  /* 0x00000000040e72ca */ /* 0x040fe400000e0000 */
[----:B------:R-:W-:Y:S02]  /*2c360*/  R2UR UR15, R5 ;  /* 0x00000000050f72ca */ /* 0x000fe400000e0000 */
[----:B------:R-:W-:-:S02]  /*2c370*/  R2UR UR10, R4 ;  /* 0x00000000040a72ca */ /* 0x000fc400000e0000 */
[C---:B------:R-:W-:Y:S02]  /*2c380*/  R2UR UR11, R5.reuse ;  /* 0x00000000050b72ca */ /* 0x040fe400000e0000 */
[C---:B------:R-:W-:Y:S02]  /*2c390*/  R2UR UR8, R4.reuse ;  /* 0x00000000040872ca */ /* 0x040fe400000e0000 */
[----:B------:R-:W-:Y:S02]  /*2c3a0*/  R2UR UR9, R5 ;  /* 0x00000000050972ca */ /* 0x000fe400000e0000 */
[----:B------:R-:W-:-:S03]  /*2c3b0*/  R2UR UR12, R4 ;  /* 0x00000000040c72ca */ /* 0x000fc600000e0000 */
[----:B------:R-:W4:Y:S01]  /*2c3c0*/  LD.E R77, desc[UR14][R18.64+0x18] ;  /* 0x0000180e124d7980 */ /* 0x000f22000c101900 */
[----:B------:R-:W-:-:S03]  /*2c3d0*/  R2UR UR13, R5 ;  /* 0x00000000050d72ca */ /* 0x000fc600000e0000 */
[----:B------:R-:W4:Y:S04]  /*2c3e0*/  LD.E R76, desc[UR10][R18.64+0xc] ;  /* 0x00000c0a124c7980 */ /* 0x000f28000c101900 */
[----:B------:R-:W4:Y:S06]  /*2c3f0*/  LD.E R74, desc[UR8][R18.64+0x10] ;  /* 0x00001008124a7980 */ /* 0x000f2c000c101900 */
[----:B------:R-:W4:Y:S01]  /*2c400*/  LD.E R78, desc[UR12][R18.64+0x14] ;  /* 0x0000140c124e7980 */ /* 0x000f22000c101900 */
[----:B--2---:R-:W-:Y:S01]  /*2c410*/  ISETP.NE.AND P0, PT, R2, 0x1, PT ;  /* 0x000000010200780c */ /* 0x004fe20003f05270 */
[----:B------:R-:W-:-:S05]  /*2c420*/  IMAD.MOV.U32 R2, RZ, RZ, R185 ;  /* 0x000000ffff027224 */ /* 0x000fca00078e00b9 */
[----:B------:R3:W2:Y:S07]  /*2c430*/  LD.E R15, desc[UR4][R2.64] ;  /* 0x00000004020f7980 */ /* 0x0006ae000c101900 */
[C---:B------:R-:W-:Y:S02]  /*2c440*/  @P0 R2UR UR4, R4.reuse ;  /* 0x00000000040402ca */ /* 0x040fe400000e0000 */
[----:B------:R-:W-:Y:S02]  /*2c450*/  @P0 R2UR UR5, R5 ;  /* 0x00000000050502ca */ /* 0x000fe400000e0000 */
[----:B------:R-:W-:-:S02]  /*2c460*/  @P0 R2UR UR6, R4 ;  /* 0x00000000040602ca */ /* 0x000fc400000e0000 */
[----:B------:R-:W-:-:S09]  /*2c470*/  @P0 R2UR UR7, R5 ;  /* 0x00000000050702ca */ /* 0x000fd200000e0000 */
[----:B------:R-:W2:Y:S04]  /*2c480*/  @P0 LD.E R73, desc[UR4][R18.64+0x28] ;  /* 0x0000280412490980 */ /* 0x000ea8000c101900 */
[----:B------:R-:W2:Y:S01]  /*2c490*/  @P0 LD.E R20, desc[UR6][R18.64+0x2c] ;  /* 0x00002c0612140980 */ /* 0x000ea2000c101900 */
[C---:B------:R-:W-:Y:S02]  /*2c4a0*/  R2UR UR4, R4.reuse ;  /* 0x00000000040472ca */ /* 0x040fe400000e0000 */
[C---:B------:R-:W-:Y:S02]  /*2c4b0*/  R2UR UR5, R5.reuse ;  /* 0x00000000050572ca */ /* 0x040fe400000e0000 */
[----:B------:R-:W-:Y:S02]  /*2c4c0*/  R2UR UR6, R4 ;  /* 0x00000000040672ca */ /* 0x000fe400000e0000 */
[----:B------:R-:W-:-:S09]  /*2c4d0*/  R2UR UR7, R5 ;  /* 0x00000000050772ca */ /* 0x000fd200000e0000 */
[----:B------:R-:W2:Y:S04]  /*2c4e0*/  LD.E R75, desc[UR4][R18.64+0x8] ;  /* 0x00000804124b7980 */ /* 0x000ea8000c101900 */
[----:B------:R-:W2:Y:S01]  /*2c4f0*/  LD.E R72, desc[UR6][R18.64+0x4] ;  /* 0x0000040612487980 */ /* 0x000ea2000c101900 */
[----:B---3--:R-:W-:-:S04]  /*2c500*/  SHF.R.S32.HI R3, RZ, 0x1f, R6 ;  /* 0x0000001fff037819 */ /* 0x008fc80000011406 */
[----:B------:R-:W-:-:S04]  /*2c510*/  LEA.HI R2, R3, R6, RZ, 0x7 ;  /* 0x0000000603027211 */ /* 0x000fc800078f38ff */
        /* <DEDUP_REMOVED lines=17> */
[----:B------:R-:W-:-:S03]  /*2c630*/  LEA.HI R6, R21, R21, RZ, 0x1 ;  /* 0x0000001515067211 */ /* 0x000fc600078f08ff */
[----:B------:R-:W-:Y:S01]  /*2c640*/  IMAD.IADD R2, R3, 0x1, -R2 ;  /* 0x0000000103027824 */ /* 0x000fe200078e0a02 */
[----:B------:R-:W-:-:S05]  /*2c650*/  LOP3.LUT R6, R6, 0x1ffffffe, RZ, 0xc0, !PT ;  /* 0x1ffffffe06067812 */ /* 0x000fca00078ec0ff */
[----:B------:R-:W-:Y:S01]  /*2c660*/  IMAD.IADD R6, R21, 0x1, -R6 ;  /* 0x0000000115067824 */ /* 0x000fe200078e0a06 */
[----:B----4-:R-:W-:Y:S02]  /*2c670*/  ISETP.GE.AND P1, PT, R77, 0x1, PT ;  /* 0x000000014d00780c */ /* 0x010fe40003f26270 */
[----:B------:R-:W-:Y:S01]  /*2c680*/  LOP3.LUT R76, RZ, R76, RZ, 0x33, !PT ;  /* 0x0000004cff4c7212 */ /* 0x000fe200078e33ff */
[----:B------:R-:W-:Y:S01]  /*2c690*/  BSSY B2, `(.L_x_2480) ;  /* 0x0000036000027945 */ /* 0x000fe20003800000 */
[----:B------:R-:W-:Y:S02]  /*2c6a0*/  IMAD R78, R11, -0x60, R78 ;  /* 0xffffffa00b4e7824 */ /* 0x000fe400078e024e */
[----:B--2---:R-:W-:-:S04]  /*2c6b0*/  IMAD R10, R15, 0x8, R10 ;  /* 0x000000080f0a7824 */ /* 0x004fc800078e020a */
[----:B------:R-:W-:-:S04]  /*2c6c0*/  IMAD.U32 R13, R10, 0x10, R13 ;  /* 0x000000100a0d7824 */ /* 0x000fc800078e000d */
[----:B------:R-:W-:-:S04]  /*2c6d0*/  IMAD R13, R2, 0x40, R13 ;  /* 0x00000040020d7824 */ /* 0x000fc800078e020d */
[----:B------:R-:W-:-:S04]  /*2c6e0*/  IMAD R6, R6, 0x8, R13 ;  /* 0x0000000806067824 */ /* 0x000fc800078e020d */
[----:B------:R-:W-:-:S05]  /*2c6f0*/  @P0 IMAD.HI.U32 R73, R6, R73, RZ ;  /* 0x0000004906490227 */ /* 0x000fca00078e00ff */
[----:B------:R-:W-:Y:S01]  /*2c700*/  @P0 SHF.R.U32.HI R6, RZ, R20, R73 ;  /* 0x00000014ff060219 */ /* 0x000fe20000011649 */
[----:B------:R-:W-:Y:S01]  /*2c710*/  IMAD.MOV.U32 R10, RZ, RZ, -0x60 ;  /* 0xffffffa0ff0a7424 */ /* 0x000fe200078e00ff */
[----:B------:R-:W-:-:S03]  /*2c720*/  LOP3.LUT R2, R9, 0x7ffffffc, RZ, 0xc0, !PT ;  /* 0x7ffffffc09027812 */ /* 0x000fc600078ec0ff */
[----:B------:R-:W0:Y:S01]  /*2c730*/  SHFL.IDX PT, R15, R6, RZ, 0x1c1f ;  /* 0x001c1fff060f7589 */ /* 0x000e2200000e0000 */
[----:B------:R-:W-:Y:S02]  /*2c740*/  IMAD R3, R11, R10, 0x1 ;  /* 0x000000010b037424 */ /* 0x000fe400078e020a */
[----:B------:R-:W-:-:S04]  /*2c750*/  IMAD.IADD R2, R7, 0x1, -R2 ;  /* 0x0000000107027824 */ /* 0x000fc800078e0a02 */
[----:B------:R-:W-:-:S05]  /*2c760*/  IMAD R2, R2, -0x2, R3 ;  /* 0xfffffffe02027824 */ /* 0x000fca00078e0203 */
[----:B------:R-:W-:Y:S01]  /*2c770*/  IADD3 R3, -R72, R2, R75 ;  /* 0x0000000248037210 */ /* 0x000fe20007ffe14b */
[----:B------:R-:W-:-:S04]  /*2c780*/  VIADD R13, R2, 0xffffffff ;  /* 0xffffffff020d7836 */ /* 0x000fc80000000000 */
[C---:B------:R-:W-:Y:S02]  /*2c790*/  IMAD.IADD R74, R3.reuse, 0x1, R74 ;  /* 0x00000001034a7824 */ /* 0x040fe400078e024a */
[----:B------:R-:W-:Y:S02]  /*2c7a0*/  IMAD.IADD R76, R3, 0x1, R76 ;  /* 0x00000001034c7824 */ /* 0x000fe400078e024c */
        /* <DEDUP_REMOVED lines=11> */
[C---:B------:R-:W-:Y:S02]  /*2c860*/  R2UR UR4, R4.reuse ;  /* 0x00000000040472ca */ /* 0x040fe400000e0000 */
[C---:B------:R-:W-:Y:S02]  /*2c870*/  R2UR UR5, R5.reuse ;  /* 0x00000000050572ca */ /* 0x040fe400000e0000 */
[----:B------:R-:W-:Y:S02]  /*2c880*/  R2UR UR6, R4 ;  /* 0x00000000040672ca */ /* 0x000fe400000e0000 */
[----:B------:R-:W-:-:S09]  /*2c890*/  R2UR UR7, R5 ;  /* 0x00000000050772ca */ /* 0x000fd200000e0000 */
[----:B------:R-:W2:Y:S04]  /*2c8a0*/  LD.E R7, desc[UR4][R18.64+0x1c] ;  /* 0x00001c0412077980 */ /* 0x000ea8000c101900 */
[----:B------:R-:W3:Y:S01]  /*2c8b0*/  LD.E R12, desc[UR6][R18.64+0x20] ;  /* 0x00002006120c7980 */ /* 0x000ee2000c101900 */
[----:B--2---:R-:W-:-:S05]  /*2c8c0*/  IMAD.HI.U32 R7, R10, R7, RZ ;  /* 0x000000070a077227 */ /* 0x004fca00078e00ff */
[----:B---3--:R-:W-:-:S07]  /*2c8d0*/  SHF.R.U32.HI R10, RZ, R12, R7 ;  /* 0x0000000cff0a7219 */ /* 0x008fce0000011607 */
.L_x_2485:
[----:B------:R-:W-:Y:S05]  /*2c8e0*/  BSYNC B4 ;  /* 0x0000000000047941 */ /* 0x000fea0003800000 */
.L_x_2484:
[----:B------:R-:W-:Y:S01]  /*2c8f0*/  LOP3.LUT R10, RZ, R10, RZ, 0x33, !PT ;  /* 0x0000000aff0a7212 */ /* 0x000fe200078e33ff */
[----:B------:R-:W-:Y:S06]  /*2c900*/  BRA `(.L_x_2486) ;  /* 0x0000000000287947 */ /* 0x000fec0003800000 */
.L_x_2483:
[----:B------:R-:W-:-:S13]  /*2c910*/  ISETP.NE.AND P0, PT, R77, 0x1, PT ;  /* 0x000000014d00780c */ /* 0x000fda0003f05270 */
        /* <DEDUP_REMOVED lines=9> */
.L_x_2486:
[----:B------:R-:W-:Y:S05]  /*2c9b0*/  BSYNC B3 ;  /* 0x0000000000037941 */ /* 0x000fea0003800000 */
.L_x_2482:
[----:B------:R-:W-:-:S05]  /*2c9c0*/  IMAD R10, R77, R10, R13 ;  /* 0x0000000a4d0a7224 */ /* 0x000fca00078e020d */
[----:B------:R-:W-:Y:S02]  /*2c9d0*/  VIMNMX R3, R3, R10, !PT ;  /* 0x0000000a03037248 */ /* 0x000fe40007fe0100 */
[----:B------:R-:W-:-:S07]  /*2c9e0*/  VIADDMNMX R2, R10, R77, R2, PT ;  /* 0x0000004d0a027246 */ /* 0x000fce0003800102 */
.L_x_2481:
[----:B------:R-:W-:Y:S05]  /*2c9f0*/  BSYNC B2 ;  /* 0x0000000000027941 */ /* 0x000fea0003800000 */
.L_x_2480:
[C---:B------:R-:W-:Y:S01]  /*2ca00*/  ISETP.GE.AND P1, PT, R78.reuse, 0x9, PT ;  /* 0x000000094e00780c */ /* 0x040fe20003f26270 */
[----:B------:R-:W-:Y:S01]  /*2ca10*/  BSSY B2, `(.L_x_2487) ;  /* 0x0000098000027945 */ /* 0x000fe20003800000 */
[----:B------:R-:W-:Y:S02]  /*2ca20*/  ISETP.GE.AND P0, PT, R78, 0x2, PT ;  /* 0x000000024e00780c */ /* 0x000fe40003f06270 */
        /* <DEDUP_REMOVED lines=11> */
[C---:B------:R-:W-:Y:S02]  /*2cae0*/  ISETP.GT.AND P3, PT, R3.reuse, 0x9, !P5 ;  /* 0x000000090300780c */ /* 0x040fe40006f64270 */
        /* <DEDUP_REMOVED lines=28> */
[C---:B------:R-:W-:Y:S02]  /*2ccb0*/  ISETP.GT.AND P2, PT, R3.reuse, 0x28, !P3 ;  /* 0x000000280300780c */ /* 0x040fe40005f44270 */
        /* <DEDUP_REMOVED lines=68> */
[----:B------:R-:W-:Y:S02]  /*2d100*/  ISETP.GT.AND P6, PT, R3, 0x59, !P6 ;  /* 0x000000590300780c */ /* 0x000fe400077c4270 */
[----:B------:R-:W0:Y:S02]  /*2d110*/  SHFL.IDX PT, R3, R6, 0x1, 0x1c1f ;  /* 0x003c1f0006037f89 */ /* 0x000e2400000e0000 */
[----:B------:R-:W-:-:S04]  /*2d120*/  ISETP.LT.OR P6, PT, R2, 0x5a, P6 ;  /* 0x0000005a0200780c */ /* 0x000fc800037c1670 */
[----:B------:R-:W-:Y:S02]  /*2d130*/  FSEL R69, R69, -INF , !P6 ;  /* 0xff80000045457808 */ /* 0x000fe40007000000 */
[----:B------:R-:W-:Y:S01]  /*2d140*/  ISETP.GE.AND P6, PT, R77, 0x1, PT ;  /* 0x000000014d00780c */ /* 0x000fe20003fc6270 */
[--C-:B0-----:R-:W-:Y:S02]  /*2d150*/  IMAD.IADD R14, R74, 0x1, R3.reuse ;  /* 0x000000014a0e7824 */ /* 0x101fe400078e0203 */
[----:B------:R-:W-:-:S10]  /*2d160*/  IMAD.IADD R9, R76, 0x1, R3 ;  /* 0x000000014c097824 */ /* 0x000fd400078e0203 */
        /* <DEDUP_REMOVED lines=17> */
.L_x_2492:
[----:B------:R-:W-:Y:S05]  /*2d280*/  BSYNC B4 ;  /* 0x0000000000047941 */ /* 0x000fea0003800000 */
.L_x_2491:
[----:B------:R-:W-:Y:S01]  /*2d290*/  LOP3.LUT R72, RZ, R72, RZ, 0x33, !PT ;  /* 0x00000048ff487212 */ /* 0x000fe200078e33ff */
[----:B------:R-:W-:Y:S06]  /*2d2a0*/  BRA `(.L_x_2493) ;  /* 0x0000000000287947 */ /* 0x000fec0003800000 */
.L_x_2490:
        /* <DEDUP_REMOVED lines=10> */
.L_x_2493:
[----:B------:R-:W-:Y:S05]  /*2d350*/  BSYNC B3 ;  /* 0x0000000000037941 */ /* 0x000fea0003800000 */
.L_x_2489:
[----:B------:R-:W-:-:S05]  /*2d360*/  IMAD R72, R77, R72, R13 ;  /* 0x000000484d487224 */ /* 0x000fca00078e020d */
[----:B------:R-:W-:Y:S02]  /*2d370*/  VIADDMNMX R14, R72, R77, R14, PT ;  /* 0x0000004d480e7246 */ /* 0x000fe4000380010e */
[----:B------:R-:W-:-:S07]  /*2d380*/  VIMNMX R9, R9, R72, !PT ;  /* 0x0000004809097248 */ /* 0x000fce0007fe0100 */
.L_x_2488:
[----:B------:R-:W-:Y:S05]  /*2d390*/  BSYNC B2 ;  /* 0x0000000000027941 */ /* 0x000fea0003800000 */
.L_x_2487:
[----:B------:R-:W2:Y:S01]  /*2d3a0*/  LDL.64 R6, [R0+0x70] ;  /* 0x0000700000067983 */ /* 0x000ea20000100a00 */
[----:B------:R-:W-:Y:S02]  /*2d3b0*/  R2UR UR4, R4 ;  /* 0x00000000040472ca */ /* 0x000fe400000e0000 */
[----:B------:R-:W-:Y:S02]  /*2d3c0*/  R2UR UR5, R5 ;  /* 0x00000000050572ca */ /* 0x000fe400000e0000 */
[C---:B------:R-:W-:Y:S02]  /*2d3d0*/  ISETP.GT.AND P0, PT, R9.reuse, 0x1, !P0 ;  /* 0x000000010900780c */ /* 0x040fe40004704270 */
[----:B------:R-:W-:Y:S02]  /*2d3e0*/  ISETP.NE.AND P6, PT, R10, RZ, PT ;  /* 0x000000ff0a00720c */ /* 0x000fe40003fc5270 */
[----:B------:R-:W-:Y:S02]  /*2d3f0*/  ISETP.LT.OR P0, PT, R14, 0x2, P0 ;  /* 0x000000020e00780c */ /* 0x000fe40000701670 */
[----:B------:R-:W-:-:S02]  /*2d400*/  ISETP.GT.AND P1, PT, R9, 0x8, !P1 ;  /* 0x000000080900780c */ /* 0x000fc40004f24270 */
[----:B------:R-:W-:Y:S02]  /*2d410*/  FSEL R10, R27, -INF , !P0 ;  /* 0xff8000001b0a7808 */ /* 0x000fe40004000000 */
[----:B------:R-:W-:Y:S02]  /*2d420*/  ISETP.NE.AND P0, PT, R20, RZ, PT ;  /* 0x000000ff1400720c */ /* 0x000fe40003f05270 */
[----:B------:R-:W-:Y:S02]  /*2d430*/  ISETP.LT.OR P1, PT, R14, 0x9, P1 ;  /* 0x000000090e00780c */ /* 0x000fe40000f21670 */
[----:B------:R-:W-:Y:S02]  /*2d440*/  ISETP.GT.AND P0, PT, R9, 0x9, !P0 ;  /* 0x000000090900780c */ /* 0x000fe40004704270 */
[----:B------:R-:W-:Y:S02]  /*2d450*/  FSEL R30, R30, -INF , !P1 ;  /* 0xff8000001e1e7808 */ /* 0x000fe40004800000 */
[----:B------:R-:W-:-:S02]  /*2d460*/  ISETP.LT.OR P0, PT, R14, 0xa, P0 ;  /* 0x0000000a0e00780c */ /* 0x000fc40000701670 */
[----:B------:R-:W-:Y:S02]  /*2d470*/  ISETP.NE.AND P1, PT, R73, RZ, PT ;  /* 0x000000ff4900720c */ /* 0x000fe40003f25270 */
        /* <DEDUP_REMOVED lines=55> */
[----:B------:R-:W-:-:S04]  /*2d7f0*/  ISETP.LT.OR P0, PT, R14, 0x1, P0 ;  /* 0x000000010e00780c */ /* 0x000fc80000701670 */
[----:B------:R-:W-:Y:S02]  /*2d800*/  FSEL R26, R26, -INF , !P0 ;  /* 0xff8000001a1a7808 */ /* 0x000fe40004000000 */
[----:B------:R-:W-:Y:S01]  /*2d810*/  ISETP.NE.AND P0, PT, R89, RZ, PT ;  /* 0x000000ff5900720c */ /* 0x000fe20003f05270 */
[----:B--2---:R-:W2:Y:S03]  /*2d820*/  LD.E.64 R2, desc[UR4][R6.64] ;  /* 0x0000000406027980 */ /* 0x004ea6000c101b00 */
[C---:B------:R-:W-:Y:S02]  /*2d830*/  ISETP.GT.AND P0, PT, R9.reuse, 0x41, !P0 ;  /* 0x000000410900780c */ /* 0x040fe40004704270 */
[C---:B------:R-:W-:Y:S01]  /*2d840*/  ISETP.GT.AND P1, PT, R9.reuse, 0x48, !P1 ;  /* 0x000000480900780c */ /* 0x040fe20004f24270 */
[----:B------:R-:W3:Y:S01]  /*2d850*/  LD.E R72, desc[UR4][R6.64+0x20] ;  /* 0x0000200406487980 */ /* 0x000ee2000c101900 */
[----:B------:R-:W-:-:S02]  /*2d860*/  ISETP.GT.AND P2, PT, R9, 0x49, !P2 ;  /* 0x000000490900780c */ /* 0x000fc40005744270 */
[C---:B------:R-:W-:Y:S01]  /*2d870*/  ISETP.GT.AND P3, PT, R9.reuse, 0x50, !P3 ;  /* 0x000000500900780c */ /* 0x040fe20005f64270 */
[----:B------:R-:W4:Y:S01]  /*2d880*/  LD.E R19, desc[UR4][R6.64+0x10] ;  /* 0x0000100406137980 */ /* 0x000f22000c101900 */
[C---:B------:R-:W-:Y:S02]  /*2d890*/  ISETP.GT.AND P4, PT, R9.reuse, 0x51, !P4 ;  /* 0x000000510900780c */ /* 0x040fe40006784270 */
[C---:B------:R-:W-:Y:S02]  /*2d8a0*/  ISETP.GT.AND P5, PT, R9.reuse, 0x58, !P5 ;  /* 0x000000580900780c */ /* 0x040fe40006fa4270 */
[----:B------:R-:W-:Y:S02]  /*2d8b0*/  ISETP.GT.AND P6, PT, R9, 0x59, !P6 ;  /* 0x000000590900780c */ /* 0x000fe400077c4270 */
[C---:B------:R-:W-:Y:S02]  /*2d8c0*/  ISETP.LT.OR P0, PT, R14.reuse, 0x42, P0 ;  /* 0x000000420e00780c */ /* 0x040fe40000701670 */
[----:B------:R-:W-:-:S02]  /*2d8d0*/  ISETP.LT.OR P1, PT, R14, 0x49, P1 ;  /* 0x000000490e00780c */ /* 0x000fc40000f21670 */
[----:B------:R-:W-:Y:S02]  /*2d8e0*/  FSEL R59, R59, -INF , !P0 ;  /* 0xff8000003b3b7808 */ /* 0x000fe40004000000 */
[----:B------:R-:W-:Y:S02]  /*2d8f0*/  ISETP.LT.OR P2, PT, R14, 0x4a, P2 ;  /* 0x0000004a0e00780c */ /* 0x000fe40001741670 */
[----:B------:R-:W-:Y:S02]  /*2d900*/  FSEL R62, R62, -INF , !P1 ;  /* 0xff8000003e3e7808 */ /* 0x000fe40004800000 */
[C---:B------:R-:W-:Y:S02]  /*2d910*/  ISETP.LT.OR P3, PT, R14.reuse, 0x51, P3 ;  /* 0x000000510e00780c */ /* 0x040fe40001f61670 */
[----:B------:R-:W-:Y:S02]  /*2d920*/  FSEL R63, R63, -INF , !P2 ;  /* 0xff8000003f3f7808 */ /* 0x000fe40005000000 */
[----:B------:R-:W-:-:S02]  /*2d930*/  ISETP.LT.OR P4, PT, R14, 0x52, P4 ;  /* 0x000000520e00780c */ /* 0x000fc40002781670 */
[----:B------:R-:W-:Y:S02]  /*2d940*/  FSEL R66, R66, -INF , !P3 ;  /* 0xff80000042427808 */ /* 0x000fe40005800000 */
[C---:B------:R-:W-:Y:S02]  /*2d950*/  ISETP.LT.OR P5, PT, R14.reuse, 0x59, P5 ;  /* 0x000000590e00780c */ /* 0x040fe40002fa1670 */
[----:B------:R-:W-:Y:S02]  /*2d960*/  ISETP.LT.OR P6, PT, R14, 0x5a, P6 ;  /* 0x0000005a0e00780c */ /* 0x000fe400037c1670 */
[----:B------:R-:W-:Y:S02]  /*2d970*/  FSEL R67, R67, -INF , !P4 ;  /* 0xff80000043437808 */ /* 0x000fe40006000000 */
[----:B------:R-:W-:Y:S02]  /*2d980*/  FSEL R70, R70, -INF , !P5 ;  /* 0xff80000046467808 */ /* 0x000fe40006800000 */
[----:B------:R-:W-:-:S02]  /*2d990*/  R2UR UR6, R4 ;  /* 0x00000000040672ca */ /* 0x000fc400000e0000 */
[----:B------:R-:W-:Y:S02]  /*2d9a0*/  R2UR UR7, R5 ;  /* 0x00000000050772ca */ /* 0x000fe400000e0000 */
[----:B------:R-:W-:Y:S02]  /*2d9b0*/  FSEL R71, R71, -INF , !P6 ;  /* 0xff80000047477808 */ /* 0x000fe40007000000 */
[----:B--2---:R-:W-:-:S04]  /*2d9c0*/  FMNMX.FTZ R20, R12, R2, !PT ;  /* 0x000000020c147209 */ /* 0x004fc80007810000 */
        /* <DEDUP_REMOVED lines=47> */
[----:B------:R-:W-:-:S05]  /*2dcc0*/  FMNMX.FTZ R21, R71, R14, !PT ;  /* 0x0000000e47157209 */ /* 0x000fca0007810000 */
[----:B------:R1:W-:Y:S04]  /*2dcd0*/  ST.E.64 desc[UR4][R6.64], R20 ;  /* 0x0000001406007985 */ /* 0x0003e8000c101b04 */
[----:B------:R-:W2:Y:S01]  /*2dce0*/  LD.E R24, desc[UR6][R6.64+0x4] ;  /* 0x0000040606187980 */ /* 0x000ea2000c101900 */
[----:B0-----:R-:W-:-:S03]  /*2dcf0*/  FMNMX.FTZ R9, R20, R9, !PT ;  /* 0x0000000914097209 */ /* 0x001fc60007810000 */
[----:B-1----:R-:W4:Y:S04]  /*2dd00*/  LD.E R20, desc[UR6][R6.64+0x14] ;  /* 0x0000140606147980 */ /* 0x002f28000c101900 */
[----:B------:R-:W0:Y:S02]  /*2dd10*/  SHFL.BFLY PT, R14, R9, 0x1, 0x1f ;  /* 0x0c201f00090e7f89 */ /* 0x000e2400000e0000 */
[----:B0-----:R-:W-:-:S05]  /*2dd20*/  FMNMX.FTZ R13, R9, R14, !PT ;  /* 0x0000000e090d7209 */ /* 0x001fca0007810000 */
[----:B------:R-:W-:Y:S04]  /*2dd30*/  ST.E desc[UR4][R6.64], R13 ;  /* 0x0000000d06007985 */ /* 0x000fe8000c101904 */
[----:B------:R-:W3:Y:S01]  /*2dd40*/  LD.E R15, desc[UR6][R6.64] ;  /* 0x00000006060f7980 */ /* 0x000ee2000c101900 */
[----:B------:R-:W-:Y:S02]  /*2dd50*/  R2UR UR8, R4 ;  /* 0x00000000040872ca */ /* 0x000fe400000e0000 */
[----:B------:R-:W-:Y:S01]  /*2dd60*/  R2UR UR9, R5 ;  /* 0x00000000050972ca */ /* 0x000fe200000e0000 */
[----:B--2---:R-:W0:Y:S02]  /*2dd70*/  SHFL.BFLY PT, R9, R24, 0x2, 0x1f ;  /* 0x0c401f0018097f89 */ /* 0x004e2400000e0000 */
[----:B0-----:R-:W-:-:S05]  /*2dd80*/  FMNMX.FTZ R9, R9, R24, !PT ;  /* 0x0000001809097209 */ /* 0x001fca0007810000 */
[----:B------:R-:W0:Y:S01]  /*2dd90*/  SHFL.BFLY PT, R14, R9, 0x1, 0x1f ;  /* 0x0c201f00090e7f89 */ /* 0x000e2200000e0000 */
[----:B---3--:R-:W-:Y:S02]  /*2dda0*/  FSETP.NEU.FTZ.AND P0, PT, R15, -INF , PT ;  /* 0xff8000000f00780b */ /* 0x008fe40003f1d000 */
[----:B0-----:R-:W-:Y:S02]  /*2ddb0*/  FMNMX.FTZ R13, R9, R14, !PT ;  /* 0x0000000e090d7209 */ /* 0x001fe40007810000 */
[----:B------:R-:W-:Y:S02]  /*2ddc0*/  FSEL R15, R15, RZ, P0 ;  /* 0x000000ff0f0f7208 */ /* 0x000fe40000000000 */
[----:B------:R-:W-:-:S03]  /*2ddd0*/  FSETP.NEU.FTZ.AND P0, PT, R13, -INF , PT ;  /* 0xff8000000d00780b */ /* 0x000fc60003f1d000 */
[----:B------:R-:W-:Y:S01]  /*2dde0*/  FADD.FTZ R15, R2, -R15 ;  /* 0x8000000f020f7221 */ /* 0x000fe20000010000 */
[----:B------:R-:W-:-:S05]  /*2ddf0*/  FSEL R2, R13, RZ, P0 ;  /* 0x000000ff0d027208 */ /* 0x000fca0000000000 */
[----:B------:R-:W-:Y:S01]  /*2de00*/  FADD.FTZ R3, R3, -R2 ;  /* 0x8000000203037221 */ /* 0x000fe20000010000 */
[----:B------:R-:W-:-:S03]  /*2de10*/  FMUL.FTZ R15, R15, R72 ;  /* 0x000000480f0f7220 */ /* 0x000fc60000410000 */
[----:B------:R-:W-:Y:S01]  /*2de20*/  FMUL.FTZ R72, R72, R3 ;  /* 0x0000000348487220 */ /* 0x000fe20000410000 */
[----:B------:R-:W4:Y:S08]  /*2de30*/  MUFU.EX2 R24, R15 ;  /* 0x0000000f00187308 */ /* 0x000f300000000800 */
[----:B------:R-:W0:Y:S01]  /*2de40*/  MUFU.EX2 R9, R72 ;  /* 0x0000004800097308 */ /* 0x000e220000000800 */
[----:B------:R-:W-:Y:S01]  /*2de50*/  ST.E desc[UR4][R6.64+0x4], R13 ;  /* 0x0000040d06007985 */ /* 0x000fe2000c101904 */
[----:B----4-:R-:W-:Y:S01]  /*2de60*/  FMUL.FTZ R19, R24, R19 ;  /* 0x0000001318137220 */ /* 0x010fe20000410000 */
[----:B0-----:R-:W-:-:S04]  /*2de70*/  FMUL.FTZ R21, R9, R20 ;  /* 0x0000001409157220 */ /* 0x001fc80000410000 */
[----:B------:R-:W-:Y:S04]  /*2de80*/  ST.E desc[UR6][R6.64+0x10], R19 ;  /* 0x0000101306007985 */ /* 0x000fe8000c101906 */
[----:B------:R0:W-:Y:S04]  /*2de90*/  ST.E desc[UR8][R6.64+0x14], R21 ;  /* 0x0000141506007985 */ /* 0x0001e8000c101908 */
[----:B------:R-:W2:Y:S04]  /*2dea0*/  LDL.64 R2, [R0+0x70] ;  /* 0x0000700000027983 */ /* 0x000ea80000100a00 */
[----:B--2---:R-:W0:Y:S04]  /*2deb0*/  LD.E R73, desc[UR6][R2.64+0x20] ;  /* 0x0000200602497980 */ /* 0x004e28000c101900 */
[----:B------:R-:W0:Y:S04]  /*2dec0*/  LD.E R14, desc[UR4][R2.64] ;  /* 0x00000004020e7980 */ /* 0x000e28000c101900 */
[----:B------:R-:W2:Y:S04]  /*2ded0*/  LD.E R72, desc[UR4][R2.64+0x4] ;  /* 0x0000040402487980 */ /* 0x000ea8000c101900 */
[----:B------:R-:W3:Y:S04]  /*2dee0*/  LD.E R15, desc[UR4][R2.64+0x10] ;  /* 0x00001004020f7980 */ /* 0x000ee8000c101900 */
[----:B------:R-:W4:Y:S01]  /*2def0*/  LD.E R74, desc[UR6][R2.64+0x14] ;  /* 0x00001406024a7980 */ /* 0x000f22000c101900 */
[C---:B0-----:R-:W-:Y:S01]  /*2df00*/  FMUL.FTZ R6, R14.reuse, R73 ;  /* 0x000000490e067220 */ /* 0x041fe20000410000 */
[----:B------:R-:W-:-:S04]  /*2df10*/  FSETP.NEU.FTZ.AND P0, PT, R14, -INF , PT ;  /* 0xff8000000e00780b */ /* 0x000fc80003f1d000 */
[----:B------:R-:W-:Y:S01]  /*2df20*/  FSEL R6, R6, RZ, P0 ;  /* 0x000000ff06067208 */ /* 0x000fe20000000000 */
[----:B--2---:R-:W-:Y:S01]  /*2df30*/  FMUL.FTZ R7, R73, R72 ;  /* 0x0000004849077220 */ /* 0x004fe20000410000 */
[----:B------:R-:W-:-:S03]  /*2df40*/  FSETP.NEU.FTZ.AND P0, PT, R72, -INF , PT ;  /* 0xff8000004800780b */ /* 0x000fc60003f1d000 */
        /* <DEDUP_REMOVED lines=24> */
[----:B------:R-:W-:-:S05]  /*2e0d0*/  FSEL R6, R7, RZ, P0 ;  /* 0x000000ff07067208 */ /* 0x000fca0000000000 */
[-CC-:B------:R-:W-:Y:S01]  /*2e0e0*/  FFMA.FTZ R153, R26, R73.reuse, -R6.reuse ;  /* 0x000000491a997223 */ /* 0x180fe20000010806 */
[-CC-:B------:R-:W-:Y:S01]  /*2e0f0*/  FFMA.FTZ R26, R10, R73.reuse, -R6.reuse ;  /* 0x000000490a1a7223 */ /* 0x180fe20000010806 */
[----:B------:R-:W3:Y:S01]  /*2e100*/  MUFU.EX2 R152, R152 ;  /* 0x0000009800987308 */ /* 0x000ee20000000800 */
[-CC-:B------:R-:W-:Y:S01]  /*2e110*/  FFMA.FTZ R155, R30, R73.reuse, -R6.reuse ;  /* 0x000000491e9b7223 */ /* 0x180fe20000010806 */
[----:B------:R-:W-:-:S06]  /*2e120*/  FFMA.FTZ R28, R31, R73, -R6 ;  /* 0x000000491f1c7223 */ /* 0x000fcc0000010806 */
[----:B------:R-:W4:Y:S01]  /*2e130*/  MUFU.EX2 R153, R153 ;  /* 0x0000009900997308 */ /* 0x000f220000000800 */
[----:B------:R-:W-:-:S07]  /*2e140*/  FFMA.FTZ R157, R34, R73, -R6 ;  /* 0x00000049229d7223 */ /* 0x000fce0000010806 */
[----:B------:R-:W0:Y:S08]  /*2e150*/  MUFU.EX2 R25, R25 ;  /* 0x0000001900197308 */ /* 0x000e300000000800 */
[----:B------:R-:W1:Y:S01]  /*2e160*/  MUFU.EX2 R26, R26 ;  /* 0x0000001a001a7308 */ /* 0x000e620000000800 */
[----:B------:R-:W-:-:S07]  /*2e170*/  FFMA.FTZ R156, R35, R73, -R6 ;  /* 0x00000049239c7223 */ /* 0x000fce0000010806 */
[----:B------:R-:W2:Y:S08]  /*2e180*/  MUFU.EX2 R154, R154 ;  /* 0x0000009a009a7308 */ /* 0x000eb00000000800 */
[----:B------:R-:W2:Y:S01]  /*2e190*/  MUFU.EX2 R155, R155 ;  /* 0x0000009b009b7308 */ /* 0x000ea20000000800 */
[----:B---3--:R-:W-:Y:S01]  /*2e1a0*/  FADD.FTZ R14, R152, R15 ;  /* 0x0000000f980e7221 */ /* 0x008fe20000010000 */
[----:B----4-:R-:W-:-:S06]  /*2e1b0*/  FADD.FTZ R7, R153, R74 ;  /* 0x0000004a99077221 */ /* 0x010fcc0000010000 */
[----:B------:R-:W3:Y:S01]  /*2e1c0*/  MUFU.EX2 R27, R27 ;  /* 0x0000001b001b7308 */ /* 0x000ee20000000800 */
[----:B------:R-:W-:-:S07]  /*2e1d0*/  FFMA.FTZ R10, R38, R73, -R6 ;  /* 0x00000049260a7223 */ /* 0x000fce0000010806 */
[----:B------:R-:W4:Y:S01]  /*2e1e0*/  MUFU.EX2 R28, R28 ;  /* 0x0000001c001c7308 */ /* 0x000f220000000800 */
[----:B0-----:R-:W-:Y:S01]  /*2e1f0*/  FADD.FTZ R15, R25, R14 ;  /* 0x0000000e190f7221 */ /* 0x001fe20000010000 */
[----:B-1----:R-:W-:-:S06]  /*2e200*/  FADD.FTZ R14, R26, R7 ;  /* 0x000000071a0e7221 */ /* 0x002fcc0000010000 */
[----:B------:R-:W0:Y:S01]  /*2e210*/  MUFU.EX2 R21, R21 ;  /* 0x0000001500157308 */ /* 0x000e220000000800 */
[----:B------:R-:W-:-:S07]  /*2e220*/  FFMA.FTZ R158, R39, R73, -R6 ;  /* 0x00000049279e7223 */ /* 0x000fce0000010806 */
[----:B------:R-:W1:Y:S01]  /*2e230*/  MUFU.EX2 R157, R157 ;  /* 0x0000009d009d7308 */ /* 0x000e620000000800 */
[----:B--2---:R-:W-:Y:S01]  /*2e240*/  FADD.FTZ R30, R154, R15 ;  /* 0x0000000f9a1e7221 */ /* 0x004fe20000010000 */
[----:B------:R-:W-:-:S06]  /*2e250*/  FADD.FTZ R7, R155, R14 ;  /* 0x0000000e9b077221 */ /* 0x000fcc0000010000 */
[----:B------:R-:W2:Y:S01]  /*2e260*/  MUFU.EX2 R20, R20 ;  /* 0x0000001400147308 */ /* 0x000ea20000000800 */
[----:B------:R-:W-:-:S07]  /*2e270*/  FFMA.FTZ R169, R42, R73, -R6 ;  /* 0x000000492aa97223 */ /* 0x000fce0000010806 */
        /* <DEDUP_REMOVED lines=78> */
[----:B------:R-:W3:Y:S08]  /*2e760*/  MUFU.EX2 R188, R188 ;  /* 0x000000bc00bc7308 */ /* 0x000ef00000000800 */
[----:B------:R-:W4:Y:S01]  /*2e770*/  MUFU.EX2 R162, R162 ;  /* 0x000000a200a27308 */ /* 0x000f220000000800 */
[----:B0-----:R-:W-:Y:S01]  /*2e780*/  FADD.FTZ R6, R182, R7 ;  /* 0x00000007b6067221 */ /* 0x001fe20000010000 */
[----:B-1----:R-:W-:-:S06]  /*2e790*/  FADD.FTZ R30, R14, R29 ;  /* 0x0000001d0e1e7221 */ /* 0x002fcc0000010000 */
[----:B------:R-:W0:Y:S08]  /*2e7a0*/  MUFU.EX2 R187, R187 ;  /* 0x000000bb00bb7308 */ /* 0x000e300000000800 */
[----:B------:R-:W1:Y:S01]  /*2e7b0*/  MUFU.EX2 R160, R160 ;  /* 0x000000a000a07308 */ /* 0x000e620000000800 */
[----:B--2---:R-:W-:Y:S01]  /*2e7c0*/  FADD.FTZ R7, R189, R6 ;  /* 0x00000006bd077221 */ /* 0x004fe20000010000 */
[----:B------:R-:W-:-:S06]  /*2e7d0*/  FADD.FTZ R29, R163, R30 ;  /* 0x0000001ea31d7221 */ /* 0x000fcc0000010000 */
[----:B------:R-:W2:Y:S08]  /*2e7e0*/  MUFU.EX2 R186, R186 ;  /* 0x000000ba00ba7308 */ /* 0x000eb00000000800 */
[----:B------:R-:W2:Y:S01]  /*2e7f0*/  MUFU.EX2 R159, R159 ;  /* 0x0000009f009f7308 */ /* 0x000ea20000000800 */
[----:B---3--:R-:W-:Y:S01]  /*2e800*/  FADD.FTZ R6, R188, R7 ;  /* 0x00000007bc067221 */ /* 0x008fe20000010000 */
[----:B----4-:R-:W-:-:S03]  /*2e810*/  FADD.FTZ R29, R162, R29 ;  /* 0x0000001da21d7221 */ /* 0x010fc60000010000 */
[----:B0-----:R-:W-:Y:S01]  /*2e820*/  FADD.FTZ R7, R187, R6 ;  /* 0x00000006bb077221 */ /* 0x001fe20000010000 */
[----:B-1----:R-:W-:-:S03]  /*2e830*/  FADD.FTZ R6, R160, R29 ;  /* 0x0000001da0067221 */ /* 0x002fc60000010000 */
[----:B--2---:R-:W-:Y:S01]  /*2e840*/  FADD.FTZ R29, R186, R7 ;  /* 0x00000007ba1d7221 */ /* 0x004fe20000010000 */
[----:B------:R-:W-:-:S04]  /*2e850*/  FADD.FTZ R31, R159, R6 ;  /* 0x000000069f1f7221 */ /* 0x000fc80000010000 */
[----:B------:R-:W-:Y:S04]  /*2e860*/  ST.E desc[UR4][R2.64+0x10], R29 ;  /* 0x0000101d02007985 */ /* 0x000fe8000c101904 */
[----:B------:R0:W-:Y:S04]  /*2e870*/  ST.E desc[UR6][R2.64+0x14], R31 ;  /* 0x0000141f02007985 */ /* 0x0001e8000c101906 */
[----:B------:R-:W2:Y:S01]  /*2e880*/  LDL.64 R6, [R0+0x80] ;  /* 0x0000800000067983 */ /* 0x000ea20000100a00 */
[----:B------:R-:W-:Y:S02]  /*2e890*/  R2UR UR10, R4 ;  /* 0x00000000040a72ca */ /* 0x000fe400000e0000 */
[----:B------:R-:W-:-:S02]  /*2e8a0*/  R2UR UR11, R5 ;  /* 0x00000000050b72ca */ /* 0x000fc400000e0000 */
[C---:B------:R-:W-:Y:S02]  /*2e8b0*/  R2UR UR12, R4.reuse ;  /* 0x00000000040c72ca */ /* 0x040fe400000e0000 */
[C---:B------:R-:W-:Y:S02]  /*2e8c0*/  R2UR UR13, R5.reuse ;  /* 0x00000000050d72ca */ /* 0x040fe400000e0000 */
[C---:B------:R-:W-:Y:S02]  /*2e8d0*/  R2UR UR14, R4.reuse ;  /* 0x00000000040e72ca */ /* 0x040fe400000e0000 */
[C---:B------:R-:W-:Y:S02]  /*2e8e0*/  R2UR UR15, R5.reuse ;  /* 0x00000000050f72ca */ /* 0x040fe400000e0000 */
[C---:B------:R-:W-:Y:S02]  /*2e8f0*/  R2UR UR16, R4.reuse ;  /* 0x00000000041072ca */ /* 0x040fe400000e0000 */
[----:B------:R-:W-:Y:S01]  /*2e900*/  R2UR UR17, R5 ;  /* 0x00000000051172ca */ /* 0x000fe200000e0000 */
[----:B--2---:R-:W2:Y:S04]  /*2e910*/  LD.E R85, desc[UR4][R6.64] ;  /* 0x0000000406557980 */ /* 0x004ea8000c101900 */
[----:B------:R-:W3:Y:S04]  /*2e920*/  LD.E R87, desc[UR6][R6.64+0x4] ;  /* 0x0000040606577980 */ /* 0x000ee8000c101900 */
        /* <DEDUP_REMOVED lines=35> */
[----:B------:R-:W-:-:S03]  /*2eb60*/  R2UR UR18, R4 ;  /* 0x00000000041272ca */ /* 0x000fc600000e0000 */
[----:B------:R-:W4:Y:S01]  /*2eb70*/  LD.E R49, desc[UR4][R6.64+0x124] ;  /* 0x0001240406317980 */ /* 0x000f22000c101900 */
[----:B------:R-:W-:-:S03]  /*2eb80*/  R2UR UR19, R5 ;  /* 0x00000000051372ca */ /* 0x000fc600000e0000 */
[----:B------:R-:W4:Y:S01]  /*2eb90*/  LD.E R51, desc[UR14][R6.64+0x130] ;  /* 0x0001300e06337980 */ /* 0x000f22000c101900 */
[----:B------:R-:W-:-:S03]  /*2eba0*/  R2UR UR20, R4 ;  /* 0x00000000041472ca */ /* 0x000fc600000e0000 */
[----:B------:R-:W4:Y:S01]  /*2ebb0*/  LD.E R53, desc[UR16][R6.64+0x134] ;  /* 0x0001341006357980 */ /* 0x000f22000c101900 */
[----:B------:R-:W-:-:S03]  /*2ebc0*/  R2UR UR21, R5 ;  /* 0x00000000051572ca */ /* 0x000fc600000e0000 */
[----:B------:R-:W4:Y:S01]  /*2ebd0*/  LD.E R55, desc[UR6][R6.64+0x140] ;  /* 0x0001400606377980 */ /* 0x000f22000c101900 */
[C---:B------:R-:W-:Y:S02]  /*2ebe0*/  R2UR UR22, R4.reuse ;  /* 0x00000000041672ca */ /* 0x040fe400000e0000 */
[C---:B------:R-:W-:Y:S01]  /*2ebf0*/  R2UR UR23, R5.reuse ;  /* 0x00000000051772ca */ /* 0x040fe200000e0000 */
[----:B------:R-:W4:Y:S01]  /*2ec00*/  LD.E R57, desc[UR8][R6.64+0x144] ;  /* 0x0001440806397980 */ /* 0x000f22000c101900 */
[C---:B------:R-:W-:Y:S02]  /*2ec10*/  R2UR UR24, R4.reuse ;  /* 0x00000000041872ca */ /* 0x040fe400000e0000 */
[----:B------:R-:W-:Y:S01]  /*2ec20*/  R2UR UR25, R5 ;  /* 0x00000000051972ca */ /* 0x000fe200000e0000 */
        /* <DEDUP_REMOVED lines=35> */
[----:B--2---:R-:W-:-:S03]  /*2ee60*/  FMUL.FTZ R95, R24, R85 ;  /* 0x00000055185f7220 */ /* 0x004fc60000410000 */
[----:B------:R-:W2:Y:S01]  /*2ee70*/  LD.E R64, desc[UR20][R6.64+0x98] ;  /* 0x0000981406407980 */ /* 0x000ea2000c101900 */
[----:B---3--:R-:W-:-:S03]  /*2ee80*/  FMUL.FTZ R97, R24, R87 ;  /* 0x0000005718617220 */ /* 0x008fc60000410000 */
[----:B------:R-:W3:Y:S01]  /*2ee90*/  LD.E R85, desc[UR20][R6.64+0x1b0] ;  /* 0x0001b01406557980 */ /* 0x000ee2000c101900 */
[----:B----4-:R-:W-:-:S03]  /*2eea0*/  FMUL.FTZ R99, R24, R89 ;  /* 0x0000005918637220 */ /* 0x010fc60000410000 */
[----:B------:R-:W4:Y:S04]  /*2eeb0*/  LD.E R87, desc[UR22][R6.64+0x1b4] ;  /* 0x0001b41606577980 */ /* 0x000f28000c101900 */
[----:B------:R-:W2:Y:S04]  /*2eec0*/  LD.E R89, desc[UR24][R6.64+0x1c0] ;  /* 0x0001c01806597980 */ /* 0x000ea8000c101900 */
[----:B------:R0:W-:Y:S01]  /*2eed0*/  ST.E desc[UR4][R6.64], R95 ;  /* 0x0000005f06007985 */ /* 0x0001e2000c101904 */
[----:B------:R-:W-:-:S03]  /*2eee0*/  FMUL.FTZ R119, R24, R101 ;  /* 0x0000006518777220 */ /* 0x000fc60000410000 */
[----:B------:R1:W-:Y:S04]  /*2eef0*/  ST.E desc[UR6][R6.64+0x4], R97 ;  /* 0x0000046106007985 */ /* 0x0003e8000c101906 */
[----:B------:R1:W-:Y:S04]  /*2ef00*/  ST.E desc[UR8][R6.64+0x10], R99 ;  /* 0x0000106306007985 */ /* 0x0003e8000c101908 */
[----:B0-----:R-:W2:Y:S04]  /*2ef10*/  LD.E R95, desc[UR14][R6.64+0x1d4] ;  /* 0x0001d40e065f7980 */ /* 0x001ea8000c101900 */
[----:B-1----:R-:W2:Y:S04]  /*2ef20*/  LD.E R97, desc[UR16][R6.64+0x1e0] ;  /* 0x0001e01006617980 */ /* 0x002ea8000c101900 */
        /* <DEDUP_REMOVED lines=77> */
[----:B------:R-:W-:Y:S01]  /*2f400*/  ST.E desc[UR4][R6.64+0x14], R119 ;  /* 0x0000147706007985 */ /* 0x000fe2000c101904 */
[C---:B------:R-:W-:Y:S01]  /*2f410*/  FMUL.FTZ R43, R24.reuse, R43 ;  /* 0x0000002b182b7220 */ /* 0x040fe20000410000 */
[----:B------:R-:W-:-:S02]  /*2f420*/  FMUL.FTZ R45, R24, R45 ;  /* 0x0000002d182d7220 */ /* 0x000fc40000410000 */
[----:B------:R-:W-:Y:S01]  /*2f430*/  ST.E desc[UR6][R6.64+0x20], R121 ;  /* 0x0000207906007985 */ /* 0x000fe2000c101906 */
[----:B------:R-:W-:-:S03]  /*2f440*/  FMUL.FTZ R47, R24, R47 ;  /* 0x0000002f182f7220 */ /* 0x000fc60000410000 */
[----:B------:R-:W-:Y:S01]  /*2f450*/  ST.E desc[UR8][R6.64+0x24], R123 ;  /* 0x0000247b06007985 */ /* 0x000fe2000c101908 */
[----:B------:R-:W-:-:S03]  /*2f460*/  FMUL.FTZ R49, R24, R49 ;  /* 0x0000003118317220 */ /* 0x000fc60000410000 */
        /* <DEDUP_REMOVED lines=23> */
[----:B------:R1:W-:Y:S01]  /*2f5e0*/  ST.E desc[UR12][R6.64+0xe4], R33 ;  /* 0x0000e42106007985 */ /* 0x0003e2000c10190c */
[----:B------:R-:W-:-:S03]  /*2f5f0*/  FMUL.FTZ R51, R24, R51 ;  /* 0x0000003318337220 */ /* 0x000fc60000410000 */
[----:B------:R1:W-:Y:S01]  /*2f600*/  ST.E desc[UR14][R6.64+0xf0], R35 ;  /* 0x0000f02306007985 */ /* 0x0003e2000c10190e */
[----:B------:R-:W-:-:S03]  /*2f610*/  FMUL.FTZ R53, R24, R53 ;  /* 0x0000003518357220 */ /* 0x000fc60000410000 */
[----:B------:R1:W-:Y:S01]  /*2f620*/  ST.E desc[UR4][R6.64+0xf4], R37 ;  /* 0x0000f42506007985 */ /* 0x0003e2000c101904 */
[----:B------:R-:W-:-:S03]  /*2f630*/  FMUL.FTZ R55, R24, R55 ;  /* 0x0000003718377220 */ /* 0x000fc60000410000 */
[----:B------:R-:W-:Y:S01]  /*2f640*/  ST.E desc[UR16][R6.64+0x100], R39 ;  /* 0x0001002706007985 */ /* 0x000fe2000c101910 */
        /* <DEDUP_REMOVED lines=26> */
[----:B---3--:R-:W-:-:S03]  /*2f7f0*/  FMUL.FTZ R85, R24, R85 ;  /* 0x0000005518557220 */ /* 0x008fc60000410000 */
[----:B------:R-:W-:Y:S01]  /*2f800*/  ST.E desc[UR16][R6.64+0x170], R67 ;  /* 0x0001704306007985 */ /* 0x000fe2000c101910 */
[----:B----4-:R-:W-:-:S03]  /*2f810*/  FMUL.FTZ R87, R24, R87 ;  /* 0x0000005718577220 */ /* 0x010fc60000410000 */
[----:B------:R-:W-:Y:S01]  /*2f820*/  ST.E desc[UR6][R6.64+0x174], R69 ;  /* 0x0001744506007985 */ /* 0x000fe2000c101906 */
[----:B--2---:R-:W-:-:S03]  /*2f830*/  FMUL.FTZ R89, R24, R89 ;  /* 0x0000005918597220 */ /* 0x004fc60000410000 */
        /* <DEDUP_REMOVED lines=15> */
[----:B0-----:R-:W-:-:S03]  /*2f930*/  FMUL.FTZ R3, R9, R2 ;  /* 0x0000000209037220 */ /* 0x001fc60000410000 */
[----:B------:R-:W-:Y:S01]  /*2f940*/  ST.E desc[UR8][R6.64+0x1c0], R89 ;  /* 0x0001c05906007985 */ /* 0x000fe2000c101908 */
[----:B-1----:R-:W-:-:S03]  /*2f950*/  FMUL.FTZ R29, R9, R30 ;  /* 0x0000001e091d7220 */ /* 0x002fc60000410000 */
[----:B------:R-:W-:Y:S04]  /*2f960*/  ST.E desc[UR10][R6.64+0x1c4], R91 ;  /* 0x0001c45b06007985 */ /* 0x000fe8000c10190a */
[----:B------:R-:W-:Y:S01]  /*2f970*/  ST.E desc[UR12][R6.64+0x1d0], R93 ;  /* 0x0001d05d06007985 */ /* 0x000fe2000c10190c */
[----:B------:R-:W-:-:S03]  /*2f980*/  FMUL.FTZ R31, R9, R36 ;  /* 0x00000024091f7220 */ /* 0x000fc60000410000 */
[----:B------:R-:W-:Y:S01]  /*2f990*/  ST.E desc[UR14][R6.64+0x1d4], R95 ;  /* 0x0001d45f06007985 */ /* 0x000fe2000c10190e */
[----:B------:R-:W-:-:S03]  /*2f9a0*/  FMUL.FTZ R33, R9, R32 ;  /* 0x0000002009217220 */ /* 0x000fc60000410000 */
[----:B------:R-:W-:Y:S01]  /*2f9b0*/  ST.E desc[UR6][R6.64+0x1e0], R97 ;  /* 0x0001e06106007985 */ /* 0x000fe2000c101906 */
[----:B------:R-:W-:-:S03]  /*2f9c0*/  FMUL.FTZ R35, R9, R34 ;  /* 0x0000002209237220 */ /* 0x000fc60000410000 */
[----:B------:R-:W-:Y:S04]  /*2f9d0*/  ST.E desc[UR16][R6.64+0x1e4], R99 ;  /* 0x0001e46306007985 */ /* 0x000fe8000c101910 */
[----:B------:R-:W-:Y:S04]  /*2f9e0*/  ST.E desc[UR4][R6.64+0x1f0], R103 ;  /* 0x0001f06706007985 */ /* 0x000fe8000c101904 */
[----:B------:R-:W-:Y:S01]  /*2f9f0*/  ST.E desc[UR8][R6.64+0x1f4], R101 ;  /* 0x0001f46506007985 */ /* 0x000fe2000c101908 */
[----:B------:R-:W-:-:S03]  /*2fa00*/  FMUL.FTZ R37, R9, R42 ;  /* 0x0000002a09257220 */ /* 0x000fc60000410000 */
        /* <DEDUP_REMOVED lines=9> */
[C---:B------:R-:W-:Y:S01]  /*2faa0*/  FMUL.FTZ R39, R9.reuse, R50 ;  /* 0x0000003209277220 */ /* 0x040fe20000410000 */
[C---:B0-----:R-:W-:Y:S02]  /*2fab0*/  FMUL.FTZ R33, R9.reuse, R46 ;  /* 0x0000002e09217220 */ /* 0x041fe40000410000 */
[----:B------:R0:W-:Y:S01]  /*2fac0*/  ST.E desc[UR8][R6.64+0x38], R29 ;  /* 0x0000381d06007985 */ /* 0x0001e2000c101908 */
[----:B-1----:R-:W-:-:S03]  /*2fad0*/  FMUL.FTZ R35, R9, R48 ;  /* 0x0000003009237220 */ /* 0x002fc60000410000 */
[----:B------:R-:W-:Y:S01]  /*2fae0*/  ST.E desc[UR10][R6.64+0x3c], R37 ;  /* 0x00003c2506007985 */ /* 0x000fe2000c10190a */
[----:B--2---:R-:W-:-:S03]  /*2faf0*/  FMUL.FTZ R3, R9, R52 ;  /* 0x0000003409037220 */ /* 0x004fc60000410000 */
[----:B------:R1:W-:Y:S01]  /*2fb00*/  ST.E desc[UR6][R6.64+0x48], R31 ;  /* 0x0000481f06007985 */ /* 0x0003e2000c101906 */
[----:B0-----:R-:W-:-:S03]  /*2fb10*/  FMUL.FTZ R29, R9, R54 ;  /* 0x00000036091d7220 */ /* 0x001fc60000410000 */
[----:B------:R0:W-:Y:S04]  /*2fb20*/  ST.E desc[UR12][R6.64+0x4c], R33 ;  /* 0x00004c2106007985 */ /* 0x0001e8000c10190c */
[----:B------:R2:W-:Y:S01]  /*2fb30*/  ST.E desc[UR14][R6.64+0x58], R35 ;  /* 0x0000582306007985 */ /* 0x0005e2000c10190e */
[----:B-1----:R-:W-:-:S03]  /*2fb40*/  FMUL.FTZ R31, R9, R56 ;  /* 0x00000038091f7220 */ /* 0x002fc60000410000 */
[----:B------:R1:W-:Y:S01]  /*2fb50*/  ST.E desc[UR16][R6.64+0x5c], R39 ;  /* 0x00005c2706007985 */ /* 0x0003e2000c101910 */
[C---:B------:R-:W-:Y:S01]  /*2fb60*/  FMUL.FTZ R37, R9.reuse, R62 ;  /* 0x0000003e09257220 */ /* 0x040fe20000410000 */
[C---:B0-----:R-:W-:Y:S02]  /*2fb70*/  FMUL.FTZ R33, R9.reuse, R58 ;  /* 0x0000003a09217220 */ /* 0x041fe40000410000 */
[----:B------:R0:W-:Y:S01]  /*2fb80*/  ST.E desc[UR4][R6.64+0x68], R3 ;  /* 0x0000680306007985 */ /* 0x0001e2000c101904 */
[----:B--2---:R-:W-:-:S03]  /*2fb90*/  FMUL.FTZ R35, R9, R60 ;  /* 0x0000003c09237220 */ /* 0x004fc60000410000 */
[----:B------:R2:W-:Y:S01]  /*2fba0*/  ST.E desc[UR8][R6.64+0x6c], R29 ;  /* 0x00006c1d06007985 */ /* 0x0005e2000c101908 */
[----:B-1----:R-:W-:-:S03]  /*2fbb0*/  FMUL.FTZ R39, R9, R64 ;  /* 0x0000004009277220 */ /* 0x002fc60000410000 */
[----:B------:R1:W-:Y:S01]  /*2fbc0*/  ST.E desc[UR6][R6.64+0x78], R31 ;  /* 0x0000781f06007985 */ /* 0x0003e2000c101906 */
[----:B0-----:R-:W-:-:S03]  /*2fbd0*/  FMUL.FTZ R3, R9, R66 ;  /* 0x0000004209037220 */ /* 0x001fc60000410000 */
        /* <DEDUP_REMOVED lines=10> */
[----:B------:R1:W-:Y:S04]  /*2fc80*/  ST.E desc[UR6][R6.64+0xa8], R29 ;  /* 0x0000a81d06007985 */ /* 0x0003e8000c101906 */
[----:B------:R3:W-:Y:S01]  /*2fc90*/  ST.E desc[UR8][R6.64+0xac], R31 ;  /* 0x0000ac1f06007985 */ /* 0x0007e2000c101908 */
[C---:B0-----:R-:W-:Y:S01]  /*2fca0*/  FMUL.FTZ R39, R9.reuse, R78 ;  /* 0x0000004e09277220 */ /* 0x041fe20000410000 */
[C---:B--2---:R-:W-:Y:S02]  /*2fcb0*/  FMUL.FTZ R3, R9.reuse, R80 ;  /* 0x0000005009037220 */ /* 0x044fe40000410000 */
[----:B------:R0:W-:Y:S01]  /*2fcc0*/  ST.E desc[UR10][R6.64+0xb8], R33 ;  /* 0x0000b82106007985 */ /* 0x0001e2000c10190a */
[----:B-1----:R-:W-:-:S03]  /*2fcd0*/  FMUL.FTZ R29, R9, R88 ;  /* 0x00000058091d7220 */ /* 0x002fc60000410000 */
[----:B------:R1:W-:Y:S01]  /*2fce0*/  ST.E desc[UR12][R6.64+0xbc], R35 ;  /* 0x0000bc2306007985 */ /* 0x0003e2000c10190c */
[----:B---3--:R-:W-:-:S03]  /*2fcf0*/  FMUL.FTZ R31, R9, R82 ;  /* 0x00000052091f7220 */ /* 0x008fc60000410000 */
[----:B------:R2:W-:Y:S01]  /*2fd00*/  ST.E desc[UR14][R6.64+0xc8], R37 ;  /* 0x0000c82506007985 */ /* 0x0005e2000c10190e */
[----:B0-----:R-:W-:-:S03]  /*2fd10*/  FMUL.FTZ R33, R9, R86 ;  /* 0x0000005609217220 */ /* 0x001fc60000410000 */
[----:B------:R0:W-:Y:S01]  /*2fd20*/  ST.E desc[UR4][R6.64+0xcc], R3 ;  /* 0x0000cc0306007985 */ /* 0x0001e2000c101904 */
[----:B-1----:R-:W-:-:S03]  /*2fd30*/  FMUL.FTZ R35, R9, R84 ;  /* 0x0000005409237220 */ /* 0x002fc60000410000 */
[----:B------:R1:W-:Y:S01]  /*2fd40*/  ST.E desc[UR16][R6.64+0xd8], R39 ;  /* 0x0000d82706007985 */ /* 0x0003e2000c101910 */
[----:B--2---:R-:W-:-:S03]  /*2fd50*/  FMUL.FTZ R37, R9, R90 ;  /* 0x0000005a09257220 */ /* 0x004fc60000410000 */
        /* <DEDUP_REMOVED lines=59> */
[C---:B-1----:R-:W-:Y:S02]  /*30110*/  FMUL.FTZ R29, R9.reuse, R222 ;  /* 0x000000de091d7220 */ /* 0x042fe40000410000 */
[----:B------:R-:W-:Y:S01]  /*30120*/  ST.E desc[UR8][R6.64+0x1cc], R31 ;  /* 0x0001cc1f06007985 */ /* 0x000fe2000c101908 */
[----:B--2---:R-:W-:-:S03]  /*30130*/  FMUL.FTZ R39, R9, R148 ;  /* 0x0000009409277220 */ /* 0x004fc60000410000 */
[----:B------:R0:W-:Y:S01]  /*30140*/  ST.E desc[UR10][R6.64+0x1d8], R33 ;  /* 0x0001d82106007985 */ /* 0x0001e2000c10190a */
[----:B------:R-:W-:-:S03]  /*30150*/  FMUL.FTZ R9, R9, R224 ;  /* 0x000000e009097220 */ /* 0x000fc60000410000 */
[----:B------:R-:W-:Y:S04]  /*30160*/  ST.E desc[UR6][R6.64+0x1dc], R29 ;  /* 0x0001dc1d06007985 */ /* 0x000fe8000c101906 */
[----:B------:R-:W-:Y:S04]  /*30170*/  ST.E desc[UR12][R6.64+0x1e8], R35 ;  /* 0x0001e82306007985 */ /* 0x000fe8000c10190c */
[----:B------:R-:W-:Y:S04]  /*30180*/  ST.E desc[UR14][R6.64+0x1ec], R37 ;  /* 0x0001ec2506007985 */ /* 0x000fe8000c10190e */
[----:B------:R-:W-:Y:S04]  /*30190*/  ST.E desc[UR16][R6.64+0x1f8], R39 ;  /* 0x0001f82706007985 */ /* 0x000fe8000c101910 */
[----:B------:R1:W-:Y:S04]  /*301a0*/  ST.E desc[UR18][R6.64+0x1fc], R9 ;  /* 0x0001fc0906007985 */ /* 0x0003e8000c101912 */
[----:B---3--:R-:W2:Y:S01]  /*301b0*/  LDL.64 R2, [R0+0x80] ;  /* 0x0000800000027983 */ /* 0x008ea20000100a00 */
[----:B------:R-:W-:-:S02]  /*301c0*/  LEA.HI R8, R8, 0x8, RZ, 0x19 ;  /* 0x0000000808087811 */ /* 0x000fc400078fc8ff */
[----:B------:R-:W-:Y:S01]  /*301d0*/  R2UR UR28, R4 ;  /* 0x00000000041c72ca */ /* 0x000fe200000e0000 */
[----:B0-----:R-:W3:Y:S02]  /*301e0*/  LDL.64 R32, [R0] ;  /* 0x0000000000207983 */ /* 0x001ee40000100a00 */
[----:B------:R1:W-:Y:S01]  /*301f0*/  BAR.SYNC.DEFER_BLOCKING R8, 0x100 ;  /* 0x000400080000751d */ /* 0x0003e20000010000 */
[----:B------:R-:W-:-:S05]  /*30200*/  R2UR UR29, R5 ;  /* 0x00000000051d72ca */ /* 0x000fca00000e0000 */
[----:B------:R-:W4:Y:S04]  /*30210*/  LDL.64 R30, [R0+0x98] ;  /* 0x00009800001e7983 */ /* 0x000f280000100a00 */
[----:B-1----:R-:W4:Y:S04]  /*30220*/  LDL.64 R8, [R0+0x88] ;  /* 0x0000880000087983 */ /* 0x002f280000100a00 */
[----:B--2---:R-:W2:Y:S04]  /*30230*/  LD.E R29, desc[UR4][R2.64] ;  /* 0x00000004021d7980 */ /* 0x004ea8000c101900 */
        /* <DEDUP_REMOVED lines=64> */
[----:B---3--:R-:W3:Y:S04]  /*30640*/  LD.E R33, desc[UR6][R32.64] ;  /* 0x0000000620217980 */ /* 0x008ee8000c101900 */
[----:B----4-:R-:W3:Y:S04]  /*30650*/  LD.E.64 R6, desc[UR4][R30.64] ;  /* 0x000000041e067980 */ /* 0x010ee8000c101b00 */
[----:B--2---:R0:W-:Y:S04]  /*30660*/  ST.E desc[UR8][R2.64], R29 ;  /* 0x0000001d02007985 */ /* 0x0041e8000c101908 */
        /* <DEDUP_REMOVED lines=64> */
[----:B0-----:R-:W4:Y:S04]  /*30a70*/  LD.E R29, desc[UR28][R2.64+0x104] ;  /* 0x0001041c021d7980 */ /* 0x001f28000c101900 */
[----:B----4-:R0:W-:Y:S04]  /*30a80*/  ST.E desc[UR4][R2.64+0x104], R29 ;  /* 0x0001041d02007985 */ /* 0x0101e8000c101904 */
[----:B------:R-:W4:Y:S04]  /*30a90*/  LD.E R31, desc[UR6][R2.64+0x108] ;  /* 0x00010806021f7980 */ /* 0x000f28000c101900 */
[----:B-1----:R-:W3:Y:S04]  /*30aa0*/  LD.E R35, desc[UR8][R2.64+0x10c] ;  /* 0x00010c0802237980 */ /* 0x002ee8000c101900 */
        /* <DEDUP_REMOVED lines=8> */
[----:B0-----:R-:W2:Y:S04]  /*30b30*/  LD.E R29, desc[UR26][R2.64+0x130] ;  /* 0x0001301a021d7980 */ /* 0x001ea8000c101900 */
        /* <DEDUP_REMOVED lines=51> */
[----:B----4-:R-:W-:Y:S04]  /*30e70*/  ST.E desc[UR4][R2.64+0x108], R31 ;  /* 0x0001081f02007985 */ /* 0x010fe8000c101904 */
[----:B---3--:R-:W-:Y:S04]  /*30e80*/  ST.E desc[UR6][R2.64+0x10c], R35 ;  /* 0x00010c2302007985 */ /* 0x008fe8000c101906 */
[----:B--2---:R-:W-:Y:S04]  /*30e90*/  ST.E desc[UR8][R2.64+0x110], R37 ;  /* 0x0001102502007985 */ /* 0x004fe8000c101908 */
        /* <DEDUP_REMOVED lines=59> */
[----:B------:R-:W4:Y:S01]  /*31250*/  LD.E R24, desc[UR28][R8.64] ;  /* 0x0000001c08187980 */ /* 0x000f22000c101900 */
[----:B------:R-:W-:-:S02]  /*31260*/  R2UR UR32, R4 ;  /* 0x00000000042072ca */ /* 0x000fc400000e0000 */
[C---:B------:R-:W-:Y:S02]  /*31270*/  R2UR UR33, R5.reuse ;  /* 0x00000000052172ca */ /* 0x040fe400000e0000 */
[C---:B------:R-:W-:Y:S02]  /*31280*/  R2UR UR30, R4.reuse ;  /* 0x00000000041e72ca */ /* 0x040fe400000e0000 */
[C---:B------:R-:W-:Y:S02]  /*31290*/  R2UR UR31, R5.reuse ;  /* 0x00000000051f72ca */ /* 0x040fe400000e0000 */
[C---:B------:R-:W-:Y:S02]  /*312a0*/  R2UR UR56, R4.reuse ;  /* 0x00000000043872ca */ /* 0x040fe400000e0000 */
[----:B------:R-:W-:Y:S02]  /*312b0*/  R2UR UR57, R5 ;  /* 0x00000000053972ca */ /* 0x000fe400000e0000 */
        /* <DEDUP_REMOVED lines=14> */
[----:B------:R-:W-:Y:S02]  /*313a0*/  R2UR UR34, R4 ;  /* 0x00000000042272ca */ /* 0x000fe400000e0000 */
[----:B------:R-:W-:Y:S01]  /*313b0*/  R2UR UR35, R5 ;  /* 0x00000000052372ca */ /* 0x000fe200000e0000 */
[----:B------:R-:W-:Y:S01]  /*313c0*/  IMAD R6, R33, 0xc00, R6 ;  /* 0x00000c0021067824 */ /* 0x000fe200078e0206 */
[----:B------:R-:W-:Y:S01]  /*313d0*/  F2FP.F16.F32.PACK_AB R152, R25, R152 ;  /* 0x000000981998723e */ /* 0x000fe200000000ff */
[----:B0-----:R-:W4:Y:S01]  /*313e0*/  LD.E R29, desc[UR22][R2.64+0x14] ;  /* 0x00001416021d7980 */ /* 0x001f22000c101900 */
[----:B------:R-:W-:Y:S02]  /*313f0*/  F2FP.F16.F32.PACK_AB R154, R27, R154 ;  /* 0x0000009a1b9a723e */ /* 0x000fe400000000ff */
[----:B------:R-:W-:Y:S01]  /*31400*/  F2FP.F16.F32.PACK_AB R153, R26, R153 ;  /* 0x000000991a99723e */ /* 0x000fe200000000ff */
[----:B------:R-:W4:Y:S01]  /*31410*/  LD.E R25, desc[UR30][R2.64+0x4] ;  /* 0x0000041e02197980 */ /* 0x000f22000c101900 */
[----:B------:R-:W-:-:S03]  /*31420*/  F2FP.F16.F32.PACK_AB R155, R28, R155 ;  /* 0x0000009b1c9b723e */ /* 0x000fc600000000ff */
        /* <DEDUP_REMOVED lines=128> */
[----:B------:R-:W-:Y:S01]  /*31c30*/  R2UR UR7, R7 ;  /* 0x00000000070772ca */ /* 0x000fe200000e0000 */
[----:B------:R-:W-:Y:S01]  /*31c40*/  VOTEU.ANY UP0, P0 ;  /* 0x00000000003f7886 */ /* 0x000fe20000000100 */
        /* <DEDUP_REMOVED lines=23> */
[----:B------:R-:W-:Y:S01]  /*31dc0*/  R2UR UR29, R5 ;  /* 0x00000000051d72ca */ /* 0x000fe200000e0000 */
[----:B--2---:R-:W-:-:S06]  /*31dd0*/  WARPGROUP.ARRIVE ;  /* 0x00000000000079c5 */ /* 0x004fcc0000000000 */
[----:B------:R-:W-:Y:S01]  /*31de0*/  HGMMA.64x256x16.F32 R24, R152, gdesc[UR4].tnspB, R24, UP0, gsb0 ;  /* 0x43e0000498187df0 */ /* 0x000fe2000b800818 */
        /* <DEDUP_REMOVED lines=23> */
[----:B------:R-:W-:Y:S01]  /*31f60*/  R2UR UR31, R5 ;  /* 0x00000000051f72ca */ /* 0x000fe200000e0000 */
[----:B------:R-:W-:-:S02]  /*31f70*/  WARPGROUP.DEPBAR.LE gsb0, 0x0 ;  /* 0x00008000000079c5 */ /* 0x000fc40000010000 */
[----:B------:R0:W-:Y:S01]  /*31f80*/  ST.E desc[UR4][R2.64], R24 ;  /* 0x0000001802007985 */ /* 0x0001e2000c101904 */
[C---:B------:R-:W-:Y:S02]  /*31f90*/  R2UR UR4, R4.reuse ;  /* 0x00000000040472ca */ /* 0x040fe400000e0000 */
[C---:B------:R-:W-:Y:S01]  /*31fa0*/  R2UR UR5, R5.reuse ;  /* 0x00000000050572ca */ /* 0x040fe200000e0000 */
[----:B------:R1:W-:Y:S01]  /*31fb0*/  ST.E desc[UR6][R2.64+0x4], R25 ;  /* 0x0000041902007985 */ /* 0x0003e2000c101906 */
[----:B------:R-:W-:Y:S02]  /*31fc0*/  R2UR UR6, R4 ;  /* 0x00000000040672ca */ /* 0x000fe400000e0000 */
[----:B------:R-:W-:-:S09]  /*31fd0*/  R2UR UR7, R5 ;  /* 0x00000000050772ca */ /* 0x000fd200000e0000 */
[----:B------:R2:W-:Y:S01]  /*31fe0*/  ST.E desc[UR4][R2.64+0x8], R26 ;  /* 0x0000081a02007985 */ /* 0x0005e2000c101904 */
[C---:B------:R-:W-:Y:S02]  /*31ff0*/  R2UR UR4, R4.reuse ;  /* 0x00000000040472ca */ /* 0x040fe400000e0000 */
[C---:B------:R-:W-:Y:S01]  /*32000*/  R2UR UR5, R5.reuse ;  /* 0x00000000050572ca */ /* 0x040fe200000e0000 */
[----:B------:R3:W-:Y:S01]  /*32010*/  ST.E desc[UR6][R2.64+0xc], R27 ;  /* 0x00000c1b02007985 */ /* 0x0007e2000c101906 */
[C---:B------:R-:W-:Y:S02]  /*32020*/  R2UR UR6, R4.reuse ;  /* 0x00000000040672ca */ /* 0x040fe400000e0000 */
[C---:B------:R-:W-:Y:S01]  /*32030*/  R2UR UR7, R5.reuse ;  /* 0x00000000050772ca */ /* 0x040fe200000e0000 */
[----:B------:R4:W-:Y:S01]  /*32040*/  ST.E desc[UR8][R2.64+0x10], R28 ;  /* 0x0000101c02007985 */ /* 0x0009e2000c101908 */
[C---:B------:R-:W-:Y:S02]  /*32050*/  R2UR UR8, R4.reuse ;  /* 0x00000000040872ca */ /* 0x040fe400000e0000 */
[----:B------:R-:W-:Y:S01]  /*32060*/  R2UR UR9, R5 ;  /* 0x00000000050972ca */ /* 0x000fe200000e0000 */
[----:B------:R4:W-:Y:S01]  /*32070*/  ST.E desc[UR10][R2.64+0x14], R29 ;  /* 0x0000141d02007985 */ /* 0x0009e2000c10190a */
[----:B------:R-:W-:-:S02]  /*32080*/  R2UR UR10, R4 ;  /* 0x00000000040a72ca */ /* 0x000fc400000e0000 */
        /* <DEDUP_REMOVED lines=318> */
[----:B------:R-:W-:Y:S01]  /*33470*/  R2UR UR23, R5 ;  /* 0x00000000051772ca */ /* 0x000fe200000e0000 */
[----:B------:R4:W-:Y:S04]  /*33480*/  ST.E desc[UR24][R2.64+0x1c0], R136 ;  /* 0x0001c08802007985 */ /* 0x0009e8000c101918 */
[----:B------:R4:W-:Y:S04]  /*33490*/  ST.E desc[UR26][R2.64+0x1c4], R137 ;  /* 0x0001c48902007985 */ /* 0x0009e8000c10191a */
[----:B------:R4:W-:Y:S04]  /*334a0*/  ST.E desc[UR28][R2.64+0x1c8], R138 ;  /* 0x0001c88a02007985 */ /* 0x0009e8000c10191c */
[----:B------:R4:W-:Y:S04]  /*334b0*/  ST.E desc[UR4][R2.64+0x1cc], R139 ;  /* 0x0001cc8b02007985 */ /* 0x0009e8000c101904 */
[----:B------:R4:W-:Y:S04]  /*334c0*/  ST.E desc[UR6][R2.64+0x1d0], R140 ;  /* 0x0001d08c02007985 */ /* 0x0009e8000c101906 */
[----:B------:R4:W-:Y:S04]  /*334d0*/  ST.E desc[UR8][R2.64+0x1d4], R141 ;  /* 0x0001d48d02007985 */ /* 0x0009e8000c101908 */
[----:B------:R4:W-:Y:S01]  /*334e0*/  ST.E desc[UR10][R2.64+0x1d8], R142 ;  /* 0x0001d88e02007985 */ /* 0x0009e2000c10190a */
[----:B------:R-:W-:-:S03]  /*334f0*/  R2UR UR24, R4 ;  /* 0x00000000041872ca */ /* 0x000fc600000e0000 */
[----:B------:R4:W-:Y:S01]  /*33500*/  ST.E desc[UR12][R2.64+0x1dc], R143 ;  /* 0x0001dc8f02007985 */ /* 0x0009e2000c10190c */
[----:B------:R-:W-:-:S03]  /*33510*/  R2UR UR25, R5 ;  /* 0x00000000051972ca */ /* 0x000fc600000e0000 */
[----:B------:R4:W-:Y:S01]  /*33520*/  ST.E desc[UR14][R2.64+0x1e0], R144 ;  /* 0x0001e09002007985 */ /* 0x0009e2000c10190e */
[----:B------:R-:W-:-:S03]  /*33530*/  R2UR UR26, R4 ;  /* 0x00000000041a72ca */ /* 0x000fc600000e0000 */
[----:B------:R4:W-:Y:S01]  /*33540*/  ST.E desc[UR16][R2.64+0x1e4], R145 ;  /* 0x0001e49102007985 */ /* 0x0009e2000c101910 */
[----:B------:R-:W-:-:S03]  /*33550*/  R2UR UR27, R5 ;  /* 0x00000000051b72ca */ /* 0x000fc600000e0000 */
[----:B------:R4:W-:Y:S01]  /*33560*/  ST.E desc[UR18][R2.64+0x1e8], R146 ;  /* 0x0001e89202007985 */ /* 0x0009e2000c101912 */
[C---:B------:R-:W-:Y:S02]  /*33570*/  R2UR UR28, R4.reuse ;  /* 0x00000000041c72ca */ /* 0x040fe400000e0000 */
[----:B------:R-:W-:Y:S01]  /*33580*/  R2UR UR29, R5 ;  /* 0x00000000051d72ca */ /* 0x000fe200000e0000 */
[----:B------:R4:W-:Y:S01]  /*33590*/  ST.E desc[UR20][R2.64+0x1ec], R147 ;  /* 0x0001ec9302007985 */ /* 0x0009e2000c101914 */
[----:B------:R-:W-:-:S03]  /*335a0*/  R2UR UR20, R4 ;  /* 0x00000000041472ca */ /* 0x000fc600000e0000 */
[----:B------:R4:W-:Y:S01]  /*335b0*/  ST.E desc[UR22][R2.64+0x1f0], R148 ;  /* 0x0001f09402007985 */ /* 0x0009e2000c101916 */
        /* <DEDUP_REMOVED lines=13> */
[----:B------:R4:W-:Y:S04]  /*33690*/  ST.E desc[UR24][R2.64+0x1f4], R149 ;  /* 0x0001f49502007985 */ /* 0x0009e8000c101918 */
[----:B------:R4:W-:Y:S01]  /*336a0*/  ST.E desc[UR26][R2.64+0x1f8], R150 ;  /* 0x0001f89602007985 */ /* 0x0009e2000c10191a */
[----:B------:R-:W-:-:S03]  /*336b0*/  R2UR UR8, R4 ;  /* 0x00000000040872ca */ /* 0x000fc600000e0000 */
[----:B------:R4:W-:Y:S01]  /*336c0*/  ST.E desc[UR28][R2.64+0x1fc], R151 ;  /* 0x0001fc9702007985 */ /* 0x0009e2000c10191c */
[----:B------:R-:W-:-:S03]  /*336d0*/  R2UR UR9, R5 ;  /* 0x00000000050972ca */ /* 0x000fc600000e0000 */
[----:B------:R-:W-:Y:S01]  /*336e0*/  ST.E desc[UR22][R8.64], R197 ;  /* 0x000000c508007985 */ /* 0x000fe2000c101916 */
[C---:B------:R-:W-:Y:S02]  /*336f0*/  R2UR UR6, R4.reuse ;  /* 0x00000000040672ca */ /* 0x040fe400000e0000 */
[C---:B------:R-:W-:Y:S01]  /*33700*/  R2UR UR7, R5.reuse ;  /* 0x00000000050772ca */ /* 0x040fe200000e0000 */
[----:B0-----:R-:W4:Y:S01]  /*33710*/  LD.E R24, desc[UR20][R2.64] ;  /* 0x0000001402187980 */ /* 0x001f22000c101900 */
[C---:B------:R-:W-:Y:S02]  /*33720*/  R2UR UR4, R4.reuse ;  /* 0x00000000040472ca */ /* 0x040fe400000e0000 */
[C---:B------:R-:W-:Y:S01]  /*33730*/  R2UR UR5, R5.reuse ;  /* 0x00000000050572ca */ /* 0x040fe200000e0000 */
[----:B-1----:R-:W4:Y:S01]  /*33740*/  LD.E R25, desc[UR18][R2.64+0x4] ;  /* 0x0000041202197980 */ /* 0x002f22000c101900 */
[C---:B------:R-:W-:Y:S02]  /*33750*/  R2UR UR28, R4.reuse ;  /* 0x00000000041c72ca */ /* 0x040fe400000e0000 */
[----:B------:R-:W-:Y:S01]  /*33760*/  R2UR UR29, R5 ;  /* 0x00000000051d72ca */ /* 0x000fe200000e0000 */
[----:B--2---:R-:W2:Y:S01]  /*33770*/  LD.E R26, desc[UR16][R2.64+0x8] ;  /* 0x00000810021a7980 */ /* 0x004ea2000c101900 */
[----:B------:R-:W-:-:S02]  /*33780*/  R2UR UR26, R4 ;  /* 0x00000000041a72ca */ /* 0x000fc400000e0000 */
[C---:B------:R-:W-:Y:S01]  /*33790*/  R2UR UR27, R5.reuse ;  /* 0x00000000051b72ca */ /* 0x040fe200000e0000 */
[----:B---3--:R-:W2:Y:S01]  /*337a0*/  LD.E R27, desc[UR56][R2.64+0xc] ;  /* 0x00000c38021b7980 */ /* 0x008ea2000c101900 */
[C---:B------:R-:W-:Y:S02]  /*337b0*/  R2UR UR24, R4.reuse ;  /* 0x00000000041872ca */ /* 0x040fe400000e0000 */
[C---:B------:R-:W-:Y:S01]  /*337c0*/  R2UR UR25, R5.reuse ;  /* 0x00000000051972ca */ /* 0x040fe200000e0000 */
[----:B----4-:R-:W2:Y:S01]  /*337d0*/  LD.E R28, desc[UR54][R2.64+0x10] ;  /* 0x00001036021c7980 */ /* 0x010ea2000c101900 */
[C---:B------:R-:W-:Y:S02]  /*337e0*/  R2UR UR22, R4.reuse ;  /* 0x00000000041672ca */ /* 0x040fe400000e0000 */
[----:B------:R-:W-:Y:S01]  /*337f0*/  R2UR UR23, R5 ;  /* 0x00000000051772ca */ /* 0x000fe200000e0000 */
[----:B------:R-:W2:Y:S01]  /*33800*/  LD.E R29, desc[UR14][R2.64+0x14] ;  /* 0x0000140e021d7980 */ /* 0x000ea2000c101900 */
[----:B------:R-:W-:-:S02]  /*33810*/  R2UR UR20, R4 ;  /* 0x00000000041472ca */ /* 0x000fc400000e0000 */
[C---:B------:R-:W-:Y:S01]  /*33820*/  R2UR UR21, R5.reuse ;  /* 0x00000000051572ca */ /* 0x040fe200000e0000 */
[----:B------:R-:W2:Y:S01]  /*33830*/  LD.E R30, desc[UR12][R2.64+0x18] ;  /* 0x0000180c021e7980 */ /* 0x000ea2000c101900 */
[C---:B------:R-:W-:Y:S02]  /*33840*/  R2UR UR18, R4.reuse ;  /* 0x00000000041272ca */ /* 0x040fe400000e0000 */
[C---:B------:R-:W-:Y:S01]  /*33850*/  R2UR UR19, R5.reuse ;  /* 0x00000000051372ca */ /* 0x040fe200000e0000 */
[----:B------:R-:W2:Y:S01]  /*33860*/  LD.E R31, desc[UR10][R2.64+0x1c] ;  /* 0x00001c0a021f7980 */ /* 0x000ea2000c101900 */
        /* <DEDUP_REMOVED lines=303> */
[----:B------:R-:W-:Y:S02]  /*34b60*/  R2UR UR10, R4 ;  /* 0x00000000040a72ca */ /* 0x000fe400000e0000 */
[----:B------:R-:W-:Y:S01]  /*34b70*/  R2UR UR11, R5 ;  /* 0x00000000050b72ca */ /* 0x000fe200000e0000 */
        /* <DEDUP_REMOVED lines=19> */
[----:B------:R-:W-:-:S02]  /*34cb0*/  VIADD R152, R6, 0x80 ;  /* 0x0000008006987836 */ /* 0x000fc40000000000 */
[----:B------:R-:W-:-:S03]  /*34cc0*/  IMAD.MOV.U32 R153, RZ, RZ, R7 ;  /* 0x000000ffff997224 */ /* 0x000fc600078e0007 */
[----:B------:R-:W-:Y:S02]  /*34cd0*/  R2UR UR6, R152 ;  /* 0x00000000980672ca */ /* 0x000fe400000e0000 */
[----:B------:R-:W-:Y:S02]  /*34ce0*/  R2UR UR7, R153 ;  /* 0x00000000990772ca */ /* 0x000fe400000e0000 */
[----:B------:R-:W-:Y:S02]  /*34cf0*/  F2FP.F16.F32.PACK_AB R152, R20, R21 ;  /* 0x000000151498723e */ /* 0x000fe400000000ff */
[----:B------:R-:W-:Y:S02]  /*34d00*/  F2FP.F16.F32.PACK_AB R154, R12, R13 ;  /* 0x0000000d0c9a723e */ /* 0x000fe400000000ff */
[----:B------:R-:W-:Y:S02]  /*34d10*/  F2FP.F16.F32.PACK_AB R153, R156, R157 ;  /* 0x0000009d9c99723e */ /* 0x000fe400000000ff */
[----:B------:R-:W-:-:S02]  /*34d20*/  F2FP.F16.F32.PACK_AB R155, R158, R10 ;  /* 0x0000000a9e9b723e */ /* 0x000fc400000000ff */
        /* <DEDUP_REMOVED lines=24> */
[----:B--2---:R-:W-:-:S06]  /*34eb0*/  WARPGROUP.ARRIVE ;  /* 0x00000000000079c5 */ /* 0x004fcc0000000000 */
[----:B------:R-:W-:Y:S01]  /*34ec0*/  HGMMA.64x256x16.F32 R24, R152, gdesc[UR4].tnspB, R24, gsb0 ;  /* 0x43e0000498187df0 */ /* 0x000fe20008000818 */
        /* <DEDUP_REMOVED lines=2698> */
[----:B------:R4:W-:Y:S04]  /*3f770*/  ST.E desc[UR18][R2.64+0x1b4], R133 ;  /* 0x0001b48502007985 */ /* 0x0009e8000c101912 */
        /* <DEDUP_REMOVED lines=24> */
[----:B------:R-:W-:Y:S04]  /*3f900*/  ST.E desc[UR20][R2.64+0x1ec], R147 ;  /* 0x0001ec9302007985 */ /* 0x000fe8000c101914 */
[----:B------:R-:W-:Y:S01]  /*3f910*/  ST.E desc[UR22][R2.64+0x1f0], R148 ;  /* 0x0001f09402007985 */ /* 0x000fe2000c101916 */
[----:B------:R-:W-:-:S03]  /*3f920*/  R2UR UR22, R4 ;  /* 0x00000000041672ca */ /* 0x000fc600000e0000 */
[----:B------:R-:W-:Y:S01]  /*3f930*/  ST.E desc[UR24][R2.64+0x1f4], R149 ;  /* 0x0001f49502007985 */ /* 0x000fe2000c101918 */
[----:B------:R-:W-:-:S03]  /*3f940*/  R2UR UR23, R5 ;  /* 0x00000000051772ca */ /* 0x000fc600000e0000 */
[----:B------:R-:W-:Y:S01]  /*3f950*/  ST.E desc[UR26][R2.64+0x1f8], R150 ;  /* 0x0001f89602007985 */ /* 0x000fe2000c10191a */
[----:B------:R-:W-:-:S03]  /*3f960*/  R2UR UR20, R4 ;  /* 0x00000000041472ca */ /* 0x000fc600000e0000 */
[----:B------:R-:W-:Y:S01]  /*3f970*/  ST.E desc[UR28][R2.64+0x1fc], R151 ;  /* 0x0001fc9702007985 */ /* 0x000fe2000c10191c */
[C---:B------:R-:W-:Y:S02]  /*3f980*/  R2UR UR21, R5.reuse ;  /* 0x00000000051572ca */ /* 0x040fe400000e0000 */
[C---:B------:R-:W-:Y:S01]  /*3f990*/  R2UR UR16, R4.reuse ;  /* 0x00000000041072ca */ /* 0x040fe200000e0000 */
[----:B------:R4:W-:Y:S01]  /*3f9a0*/  ST.E desc[UR18][R2.64+0x1e8], R146 ;  /* 0x0001e89202007985 */ /* 0x0009e2000c101912 */
        /* <DEDUP_REMOVED lines=8> */
[----:B------:R-:W-:Y:S01]  /*3fa30*/  R2UR UR11, R5 ;  /* 0x00000000050b72ca */ /* 0x000fe200000e0000 */
[----:B------:R-:W-:Y:S01]  /*3fa40*/  ST.E desc[UR22][R8.64], R197 ;  /* 0x000000c508007985 */ /* 0x000fe2000c101916 */
[----:B------:R-:W-:-:S02]  /*3fa50*/  R2UR UR8, R4 ;  /* 0x00000000040872ca */ /* 0x000fc400000e0000 */
        /* <DEDUP_REMOVED lines=349> */
[----:B------:R-:W-:Y:S01]  /*41030*/  VIADD R6, R6, 0x280 ;  /* 0x0000028006067836 */ /* 0x000fe20000000000 */
[----:B------:R-:W-:-:S04]  /*41040*/  R2UR UR7, R7 ;  /* 0x00000000070772ca */ /* 0x000fc800000e0000 */
[----:B------:R-:W-:Y:S02]  /*41050*/  R2UR UR6, R6 ;  /* 0x00000000060672ca */ /* 0x000fe400000e0000 */
[----:B------:R-:W-:Y:S02]  /*41060*/  F2FP.F16.F32.PACK_AB R156, R188, R189 ;  /* 0x000000bdbc9c723e */ /* 0x000fe400000000ff */
[----:B------:R-:W-:Y:S02]  /*41070*/  F2FP.F16.F32.PACK_AB R158, R186, R187 ;  /* 0x000000bbba9e723e */ /* 0x000fe400000000ff */
[----:B------:R-:W-:Y:S02]  /*41080*/  F2FP.F16.F32.PACK_AB R157, R162, R163 ;  /* 0x000000a3a29d723e */ /* 0x000fe400000000ff */
[----:B------:R-:W-:Y:S02]  /*41090*/  F2FP.F16.F32.PACK_AB R159, R159, R160 ;  /* 0x000000a09f9f723e */ /* 0x000fe400000000ff */
        /* <DEDUP_REMOVED lines=27> */
[C---:B------:R-:W-:Y:S01]  /*41250*/  R2UR UR7, R5.reuse ;  /* 0x00000000050772ca */ /* 0x040fe200000e0000 */
[----:B------:R-:W-:Y:S02]  /*41260*/  WARPGROUP.DEPBAR.LE gsb0, 0x0 ;  /* 0x00008000000079c5 */ /* 0x000fe40000010000 */
[----:B------:R-:W-:Y:S01]  /*41270*/  ST.E desc[UR4][R2.64], R24 ;  /* 0x0000001802007985 */ /* 0x000fe2000c101904 */
[----:B------:R-:W-:Y:S02]  /*41280*/  R2UR UR4, R4 ;  /* 0x00000000040472ca */ /* 0x000fe400000e0000 */
[----:B------:R-:W-:-:S07]  /*41290*/  R2UR UR5, R5 ;  /* 0x00000000050572ca */ /* 0x000fce00000e0000 */
[----:B------:R0:W-:Y:S01]  /*412a0*/  ST.E desc[UR6][R2.64+0x4], R25 ;  /* 0x0000041902007985 */ /* 0x0001e2000c101906 */
[C---:B------:R-:W-:Y:S02]  /*412b0*/  R2UR UR6, R4.reuse ;  /* 0x00000000040672ca */ /* 0x040fe400000e0000 */
[C---:B------:R-:W-:Y:S01]  /*412c0*/  R2UR UR7, R5.reuse ;  /* 0x00000000050772ca */ /* 0x040fe200000e0000 */
[----:B------:R-:W-:Y:S01]  /*412d0*/  ST.E desc[UR8][R2.64+0x8], R26 ;  /* 0x0000081a02007985 */ /* 0x000fe2000c101908 */
[C---:B------:R-:W-:Y:S02]  /*412e0*/  R2UR UR8, R4.reuse ;  /* 0x00000000040872ca */ /* 0x040fe400000e0000 */
[C---:B------:R-:W-:Y:S01]  /*412f0*/  R2UR UR9, R5.reuse ;  /* 0x00000000050972ca */ /* 0x040fe200000e0000 */
[----:B------:R1:W-:Y:S01]  /*41300*/  ST.E desc[UR10][R2.64+0xc], R27 ;  /* 0x00000c1b02007985 */ /* 0x0003e2000c10190a */
[C---:B------:R-:W-:Y:S02]  /*41310*/  R2UR UR10, R4.reuse ;  /* 0x00000000040a72ca */ /* 0x040fe400000e0000 */
[----:B------:R-:W-:Y:S01]  /*41320*/  R2UR UR11, R5 ;  /* 0x00000000050b72ca */ /* 0x000fe200000e0000 */
[----:B------:R-:W-:Y:S01]  /*41330*/  ST.E desc[UR12][R2.64+0x10], R28 ;  /* 0x0000101c02007985 */ /* 0x000fe2000c10190c */
[----:B------:R-:W-:-:S02]  /*41340*/  R2UR UR12, R4 ;  /* 0x00000000040c72ca */ /* 0x000fc400000e0000 */
[C---:B------:R-:W-:Y:S01]  /*41350*/  R2UR UR13, R5.reuse ;  /* 0x00000000050d72ca */ /* 0x040fe200000e0000 */
[----:B------:R2:W-:Y:S01]  /*41360*/  ST.E desc[UR14][R2.64+0x14], R29 ;  /* 0x0000141d02007985 */ /* 0x0005e2000c10190e */
[C---:B------:R-:W-:Y:S02]  /*41370*/  R2UR UR14, R4.reuse ;  /* 0x00000000040e72ca */ /* 0x040fe400000e0000 */
[C---:B------:R-:W-:Y:S01]  /*41380*/  R2UR UR15, R5.reuse ;  /* 0x00000000050f72ca */ /* 0x040fe200000e0000 */
[----:B------:R-:W-:Y:S01]  /*41390*/  ST.E desc[UR16][R2.64+0x18], R30 ;  /* 0x0000181e02007985 */ /* 0x000fe2000c101910 */
[C---:B------:R-:W-:Y:S02]  /*413a0*/  R2UR UR16, R4.reuse ;  /* 0x00000000041072ca */ /* 0x040fe400000e0000 */
[----:B------:R-:W-:Y:S01]  /*413b0*/  R2UR UR17, R5 ;  /* 0x00000000051172ca */ /* 0x000fe200000e0000 */
[----:B------:R3:W-:Y:S01]  /*413c0*/  ST.E desc[UR18][R2.64+0x1c], R31 ;  /* 0x00001c1f02007985 */ /* 0x0007e2000c101912 */
[----:B------:R-:W-:-:S02]  /*413d0*/  R2UR UR18, R4 ;  /* 0x00000000041272ca */ /* 0x000fc400000e0000 */
        /* <DEDUP_REMOVED lines=10> */
[----:B------:R-:W-:Y:S01]  /*41480*/  ST.E desc[UR6][R2.64+0x2c], R35 ;  /* 0x00002c2302007985 */ /* 0x000fe2000c101906 */
[C---:B------:R-:W-:Y:S02]  /*41490*/  R2UR UR6, R4.reuse ;  /* 0x00000000040672ca */ /* 0x040fe400000e0000 */
[C---:B------:R-:W-:Y:S01]  /*414a0*/  R2UR UR7, R5.reuse ;  /* 0x00000000050772ca */ /* 0x040fe200000e0000 */
[----:B------:R-:W-:Y:S01]  /*414b0*/  ST.E desc[UR8][R2.64+0x30], R36 ;  /* 0x0000302402007985 */ /* 0x000fe2000c101908 */
        /* <DEDUP_REMOVED lines=345> */
[----:B------:R-:W-:-:S03]  /*42a50*/  R2UR UR4, R4 ;  /* 0x00000000040472ca */ /* 0x000fc600000e0000 */
[----:B------:R4:W-:Y:S01]  /*42a60*/  ST.E desc[UR6][R8.64], R197 ;  /* 0x000000c508007985 */ /* 0x0009e2000c101906 */
[----:B------:R-:W-:-:S03]  /*42a70*/  R2UR UR5, R5 ;  /* 0x00000000050572ca */ /* 0x000fc600000e0000 */
[----:B------:R-:W4:Y:S01]  /*42a80*/  LD.E R7, desc[UR8][R2.64] ;  /* 0x0000000802077980 */ /* 0x000f22000c101900 */
[C---:B------:R-:W-:Y:S02]  /*42a90*/  R2UR UR6, R4.reuse ;  /* 0x00000000040672ca */ /* 0x040fe400000e0000 */
[C---:B------:R-:W-:Y:S01]  /*42aa0*/  R2UR UR7, R5.reuse ;  /* 0x00000000050772ca */ /* 0x040fe200000e0000 */
[----:B------:R-:W4:Y:S01]  /*42ab0*/  LD.E R13, desc[UR10][R2.64+0x4] ;  /* 0x0000040a020d7980 */ /* 0x000f22000c101900 */
[C---:B------:R-:W-:Y:S02]  /*42ac0*/  R2UR UR8, R4.reuse ;  /* 0x00000000040872ca */ /* 0x040fe400000e0000 */
[C---:B------:R-:W-:Y:S01]  /*42ad0*/  R2UR UR9, R5.reuse ;  /* 0x00000000050972ca */ /* 0x040fe200000e0000 */
[----:B------:R-:W4:Y:S01]  /*42ae0*/  LD.E R15, desc[UR12][R2.64+0x8] ;  /* 0x0000080c020f7980 */ /* 0x000f22000c101900 */
[C---:B------:R-:W-:Y:S02]  /*42af0*/  R2UR UR10, R4.reuse ;  /* 0x00000000040a72ca */ /* 0x040fe400000e0000 */
[----:B------:R-:W-:Y:S01]  /*42b00*/  R2UR UR11, R5 ;  /* 0x00000000050b72ca */ /* 0x000fe200000e0000 */
[----:B------:R-:W4:Y:S01]  /*42b10*/  LD.E R19, desc[UR14][R2.64+0xc] ;  /* 0x00000c0e02137980 */ /* 0x000f22000c101900 */
[----:B------:R-:W-:-:S02]  /*42b20*/  R2UR UR12, R4 ;  /* 0x00000000040c72ca */ /* 0x000fc400000e0000 */
[C---:B------:R-:W-:Y:S01]  /*42b30*/  R2UR UR13, R5.reuse ;  /* 0x00000000050d72ca */ /* 0x040fe200000e0000 */
[----:B------:R-:W4:Y:S01]  /*42b40*/  LD.E R21, desc[UR16][R2.64+0x10] ;  /* 0x0000101002157980 */ /* 0x000f22000c101900 */
[C---:B------:R-:W-:Y:S02]  /*42b50*/  R2UR UR14, R4.reuse ;  /* 0x00000000040e72ca */ /* 0x040fe400000e0000 */
[C---:B------:R-:W-:Y:S01]  /*42b60*/  R2UR UR15, R5.reuse ;  /* 0x00000000050f72ca */ /* 0x040fe200000e0000 */
[----:B0-----:R-:W4:Y:S01]  /*42b70*/  LD.E R25, desc[UR18][R2.64+0x14] ;  /* 0x0000141202197980 */ /* 0x001f22000c101900 */
[C---:B------:R-:W-:Y:S02]  /*42b80*/  R2UR UR16, R4.reuse ;  /* 0x00000000041072ca */ /* 0x040fe400000e0000 */
[----:B------:R-:W-:Y:S01]  /*42b90*/  R2UR UR17, R5 ;  /* 0x00000000051172ca */ /* 0x000fe200000e0000 */
[----:B-1----:R-:W4:Y:S01]  /*42ba0*/  LD.E R27, desc[UR20][R2.64+0x18] ;  /* 0x00001814021b7980 */ /* 0x002f22000c101900 */
[----:B------:R-:W-:-:S02]  /*42bb0*/  R2UR UR18, R4 ;  /* 0x00000000041272ca */ /* 0x000fc400000e0000 */
[C---:B------:R-:W-:Y:S01]  /*42bc0*/  R2UR UR19, R5.reuse ;  /* 0x00000000051372ca */ /* 0x040fe200000e0000 */
[----:B--2---:R-:W2:Y:S01]  /*42bd0*/  LD.E R29, desc[UR22][R2.64+0x1c] ;  /* 0x00001c16021d7980 */ /* 0x004ea2000c101900 */
[C---:B------:R-:W-:Y:S02]  /*42be0*/  R2UR UR20, R4.reuse ;  /* 0x00000000041472ca */ /* 0x040fe400000e0000 */
[C---:B------:R-:W-:Y:S01]  /*42bf0*/  R2UR UR21, R5.reuse ;  /* 0x00000000051572ca */ /* 0x040fe200000e0000 */
[----:B---3--:R-:W3:Y:S01]  /*42c00*/  LD.E R31, desc[UR24][R2.64+0x20] ;  /* 0x00002018021f7980 */ /* 0x008ee2000c101900 */
[C---:B------:R-:W-:Y:S02]  /*42c10*/  R2UR UR22, R4.reuse ;  /* 0x00000000041672ca */ /* 0x040fe400000e0000 */
[----:B------:R-:W-:Y:S01]  /*42c20*/  R2UR UR23, R5 ;  /* 0x00000000051772ca */ /* 0x000fe200000e0000 */
[----:B----4-:R-:W4:Y:S01]  /*42c30*/  LD.E R33, desc[UR26][R2.64+0x24] ;  /* 0x0000241a02217980 */ /* 0x010f22000c101900 */
[----:B------:R-:W-:-:S02]  /*42c40*/  R2UR UR24, R4 ;  /* 0x00000000041872ca */ /* 0x000fc400000e0000 */
        /* <DEDUP_REMOVED lines=374> */
[----:B--2---:R-:W-:Y:S01]  /*443b0*/  ST.E desc[UR18][R2.64+0x1c], R29 ;  /* 0x00001c1d02007985 */ /* 0x004fe2000c101912 */
[----:B------:R-:W-:-:S02]  /*443c0*/  R2UR UR18, R4 ;  /* 0x00000000041272ca */ /* 0x000fc400000e0000 */
[C---:B------:R-:W-:Y:S01]  /*443d0*/  R2UR UR19, R5.reuse ;  /* 0x00000000051372ca */ /* 0x040fe200000e0000 */
[----:B---3--:R-:W-:Y:S01]  /*443e0*/  ST.E desc[UR20][R2.64+0x20], R31 ;  /* 0x0000201f02007985 */ /* 0x008fe2000c101914 */
[C---:B------:R-:W-:Y:S02]  /*443f0*/  R2UR UR20, R4.reuse ;  /* 0x00000000041472ca */ /* 0x040fe400000e0000 */
[C---:B------:R-:W-:Y:S01]  /*44400*/  R2UR UR21, R5.reuse ;  /* 0x00000000051572ca */ /* 0x040fe200000e0000 */
[----:B----4-:R-:W-:Y:S01]  /*44410*/  ST.E desc[UR22][R2.64+0x24], R33 ;  /* 0x0000242102007985 */ /* 0x010fe2000c101916 */
[C---:B------:R-:W-:Y:S02]  /*44420*/  R2UR UR22, R4.reuse ;  /* 0x00000000041672ca */ /* 0x040fe400000e0000 */
[----:B------:R-:W-:Y:S01]  /*44430*/  R2UR UR23, R5 ;  /* 0x00000000051772ca */ /* 0x000fe200000e0000 */
[----:B------:R-:W-:Y:S01]  /*44440*/  ST.E desc[UR24][R2.64+0x28], R9 ;  /* 0x0000280902007985 */ /* 0x000fe2000c101918 */
        /* <DEDUP_REMOVED lines=331> */
[----:B0-----:R-:W1:Y:S01]  /*45900*/  LDL.64 R8, [R0+0x40] ;  /* 0x0000400000087983 */ /* 0x001e620000100a00 */
[----:B------:R-:W-:-:S02]  /*45910*/  R2UR UR4, R4 ;  /* 0x00000000040472ca */ /* 0x000fc400000e0000 */
[----:B------:R-:W-:Y:S01]  /*45920*/  R2UR UR5, R5 ;  /* 0x00000000050572ca */ /* 0x000fe200000e0000 */
[----:B------:R-:W3:-:S12]  /*45930*/  LDL.64 R6, [R0] ;  /* 0x0000000000067983 */ /* 0x000ed80000100a00 */
[----:B-1----:R-:W4:Y:S01]  /*45940*/  LD.E R10, desc[UR4][R8.64] ;  /* 0x00000004080a7980 */ /* 0x002f22000c101900 */
[----:B------:R-:W-:Y:S02]  /*45950*/  R2UR UR4, R4 ;  /* 0x00000000040472ca */ /* 0x000fe400000e0000 */
[----:B------:R-:W-:Y:S01]  /*45960*/  R2UR UR5, R5 ;  /* 0x00000000050572ca */ /* 0x000fe200000e0000 */
[----:B------:R-:W-:-:S12]  /*45970*/  BSSY B2, `(.L_x_2494) ;  /* 0x0000006000027945 */ /* 0x000fd80003800000 */
[----:B---3--:R2:W5:Y:S01]  /*45980*/  LD.E R6, desc[UR4][R6.64] ;  /* 0x0000000406067980 */ /* 0x008562000c101900 */
[----:B----4-:R-:W-:-:S04]  /*45990*/  LOP3.LUT R10, R10, 0x1, RZ, 0xfc, !PT ;  /* 0x000000010a0a7812 */ /* 0x010fc800078efcff */
[----:B------:R-:W-:-:S13]  /*459a0*/  ISETP.NE.AND P0, PT, R10, 0x3, PT ;  /* 0x000000030a00780c */ /* 0x000fda0003f05270 */
[----:B--2---:R-:W-:Y:S05]  /*459b0*/  @!P0 BRA `(.L_x_2495) ;  /* 0x0000000000048947 */ /* 0x004fea0003800000 */
[----:B------:R-:W-:Y:S01]  /*459c0*/  BPT.TRAP 0x1 ;  /* 0x000000040000795c */ /* 0x000fe20000300000 */
.L_x_2495:
[----:B------:R-:W-:Y:S05]  /*459d0*/  BSYNC B2 ;  /* 0x0000000000027941 */ /* 0x000fea0003800000 */
.L_x_2494:
[C---:B------:R-:W-:Y:S02]  /*459e0*/  R2UR UR6, R4.reuse ;  /* 0x00000000040672ca */ /* 0x040fe400000e0000 */
[C---:B------:R-:W-:Y:S02]  /*459f0*/  R2UR UR7, R5.reuse ;  /* 0x00000000050772ca */ /* 0x040fe400000e0000 */
[----:B------:R-:W-:Y:S02]  /*45a00*/  R2UR UR4, R4 ;  /* 0x00000000040472ca */ /* 0x000fe400000e0000 */
[----:B------:R-:W-:-:S09]  /*45a10*/  R2UR UR5, R5 ;  /* 0x00000000050572ca */ /* 0x000fd200000e0000 */
[----:B------:R-:W2:Y:S04]  /*45a20*/  LD.E.64 R2, desc[UR6][R8.64+0x20] ;  /* 0x0000200608027980 */ /* 0x000ea8000c101b00 */
[----:B------:R-:W3:Y:S01]  /*45a30*/  LD.E R0, desc[UR4][R8.64+0xc] ;  /* 0x00000c0408007980 */ /* 0x000ee2000c101900 */
[----:B------:R-:W-:Y:S01]  /*45a40*/  IMAD.MOV.U32 R221, RZ, RZ, 0x0 ;  /* 0x00000000ffdd7424 */ /* 0x000fe200078e00ff */
[----:B--2---:R-:W-:-:S05]  /*45a50*/  MOV R3, R2 ;  /* 0x0000000200037202 */ /* 0x004fca0000000f00 */
[----:B-----5:R-:W-:-:S05]  /*45a60*/  IMAD R3, R6, 0x8, R3 ;  /* 0x0000000806037824 */ /* 0x020fca00078e0203 */
[----:B---3--:R-:W-:-:S04]  /*45a70*/  PRMT R0, R0, 0x654, R3 ;  /* 0x0000065400007816 */ /* 0x008fc80000000003 */
[----:B------:R0:W-:Y:S02]  /*45a80*/  SYNCS.ARRIVE.TRANS64.RED.A1T0 RZ, [R0+URZ], RZ ;  /* 0x000000ff00ff79a7 */ /* 0x0001e4000810043f */
[----:B0-----:R-:W-:Y:S05]  /*45a90*/  RET.REL.NODEC R220 `(_ZN7cutlass13device_kernelIN5flash11enable_sm90INS1_16FlashAttnFwdSm90INS1_25CollectiveMainloopFwdSm90ILi2EN4cute5tupleIJNS5_1CILi1EEES8_S8_EEENS6_IJNS7_ILi128EEENS7_ILi96EEENS7_ILi64EEEEEELi256ENS_6half_tEfNS_4arch4Sm90ELb0ELb1ELb0ELb0ELb1ELb0ELb1ELb1ELb0ELb1ELb0ELb0EEENS1_21CollectiveEpilogueFwdINS6_IJSA_NS7_ILi256EEESB_EEES9_SE_SG_Li256ELb0ELb1ELb0ELb0EEENS1_30DynamicPersistentTileSchedulerILi256ELi128ELb0ELb1ELb1EEEEEEEEEvNT_6ParamsE) ;  /* 0xfffffba4dc587950 */ /* 0x001fea0003c3ffff */
.L_x_2470:
[----:B0-----:R0:W1:Y:S02]  /*45aa0*/  SYNCS.PHASECHK.TRANS64.TRYWAIT P0, [R2+URZ], R3 ;  /* 0x00000003020075a7 */ /* 0x001064000800017f */
[----:B-1----:R-:W-:Y:S05]  /*45ab0*/  @!P0 NANOSLEEP.SYNCS 0x989680 ;  /* 0x009896800000895d */ /* 0x002fea0003900000 */
[----:B------:R-:W1:Y:S02]  /*45ac0*/  @!P0 SYNCS.PHASECHK.TRANS64 P0, [R2+URZ], R3 ;  /* 0x00000003020085a7 */ /* 0x000e64000800007f */
[----:B-1----:R-:W-:Y:S05]  /*45ad0*/  @!P0 BRA `(.L_x_2470) ;  /* 0xfffffffc00f08947 */ /* 0x002fea000383ffff */
[----:B------:R-:W-:Y:S05]  /*45ae0*/  BRA `(.L_x_2469) ;  /* 0xfffffe4c00747947 */ /* 0x000fea000383ffff */
.L_x_2477:
[----:B0-----:R0:W1:Y:S02]  /*45af0*/  SYNCS.PHASECHK.TRANS64.TRYWAIT P0, [R8+URZ], R9 ;  /* 0x00000009080075a7 */ /* 0x001064000800017f */
[----:B-1----:R-:W-:Y:S05]  /*45b00*/  @!P0 NANOSLEEP.SYNCS 0x989680 ;  /* 0x009896800000895d */ /* 0x002fea0003900000 */
[----:B------:R-:W1:Y:S02]  /*45b10*/  @!P0 SYNCS.PHASECHK.TRANS64 P0, [R8+URZ], R9 ;  /* 0x00000009080085a7 */ /* 0x000e64000800007f */
[----:B-1----:R-:W-:Y:S05]  /*45b20*/  @!P0 BRA `(.L_x_2477) ;  /* 0xfffffffc00f08947 */ /* 0x002fea000383ffff */
[----:B------:R-:W-:Y:S05]  /*45b30*/  BRA `(.L_x_2476) ;  /* 0xfffffe5400487947 */ /* 0x000fea000383ffff */
.L_x_2496:
        /* <DEDUP_REMOVED lines=12> */
.L_x_6455:


//--------------------- .text._ZN7cutlass13device_kernelIN5flash11enable_sm90INS1_16FlashAttnFwdSm90INS1_25CollectiveMainloopFwdSm90ILi2EN4cute5tupleIJNS5_1CILi1EEES8_S8_EEENS6_IJNS7_ILi128EEENS7_ILi96EEENS7_ILi64EEEEEELi256ENS_6half_tEfNS_4arch4Sm90ELb0ELb1ELb0ELb1ELb1ELb0ELb0ELb1ELb0ELb1ELb0ELb0EEENS1_21CollectiveEpilogueFwdINS6_IJSA_NS7_ILi256EEESB_EEES9_SE_SG_Li256ELb1ELb1ELb0ELb0EEENS1_36VarlenDynamicPersistentTileSchedulerILi128ELi96ELi256ELi128ELb0ELb1ELb1ELb1ELb0ELb1EEEEEEEEEvNT_6ParamsE --------------------------
	.section	.text._ZN7cutlass13device_kernelIN5flash11enable_sm90INS1_16FlashAttnFwdSm90INS1_25CollectiveMainloopFwdSm90ILi2EN4cute5tupleIJNS5_1CILi1EEES8_S8_EEENS6_IJNS7_ILi128EEENS7_ILi96EEENS7_ILi64EEEEEELi256ENS_6half_tEfNS_4arch4Sm90ELb0ELb1ELb0ELb1ELb1ELb0ELb0ELb1ELb0ELb1ELb0ELb0EEENS1_21CollectiveEpilogueFwdINS6_IJSA_NS7_ILi256EEESB_EEES9_SE_SG_Li256ELb1ELb1ELb0ELb0EEENS1_36VarlenDynamicPersistentTileSchedulerILi128ELi96ELi256ELi128ELb0ELb1ELb1ELb1ELb0ELb1EEEEEEEEEvNT_6ParamsE,"ax",@progbits
	.align	128
.text._ZN7cutlass13device_kernelIN5flash11enable_sm90INS1_16FlashAttnFwdSm90INS1_25CollectiveMainloopFwdSm90ILi2EN4cute5tupleIJNS5_1CILi1EEES8_S8_EEENS6_IJNS7_ILi128EEENS7_ILi96EEENS7_ILi64EEEEEELi256ENS_6half_tEfNS_4arch4Sm90ELb0ELb1ELb0ELb1ELb1ELb0ELb0ELb1ELb0ELb1ELb0ELb0EEENS1_21CollectiveEpilogueFwdINS6_IJSA_NS7_ILi256EEESB_EEES9_SE_SG_Li256ELb1ELb1ELb0ELb0EEENS1_36VarlenDynamicPersistentTileSchedulerILi128ELi96ELi256ELi128ELb0ELb1ELb1ELb1ELb0ELb1EEEEEEEEEvNT_6ParamsE:
        .type           _ZN7cutlass13device_kernelIN5flash11enable_sm90INS1_16FlashAttnFwdSm90INS1_25CollectiveMainloopFwdSm90ILi2EN4cute5tupleIJNS5_1CILi1EEES8_S8_EEENS6_IJNS7_ILi128EEENS7_ILi96EEENS7_ILi64EEEEEELi256ENS_6half_tEfNS_4arch4Sm90ELb0ELb1ELb0ELb1ELb1ELb0ELb0ELb1ELb0ELb1ELb0ELb0EEENS1_21CollectiveEpilogueFwdINS6_IJSA_NS7_ILi256EEESB_EEES9_SE_SG_Li256ELb1ELb1ELb0ELb0EEENS1_36VarlenDynamicPersistentTileSchedulerILi128ELi96ELi256ELi128ELb0ELb1ELb1ELb1ELb0ELb1EEEEEEEEEvNT_6ParamsE,@function
        .size           _ZN7cutlass13device_kernelIN5flash11enable_sm90INS1_16FlashAttnFwdSm90INS1_25CollectiveMainloopFwdSm90ILi2EN4cute5tupleIJNS5_1CILi1EEES8_S8_EEENS6_IJNS7_ILi128EEENS7_ILi96EEENS7_ILi64EEEEEELi256ENS_6half_tEfNS_4arch4Sm90ELb0ELb1ELb0ELb1ELb1ELb0ELb0ELb1ELb0ELb1ELb0ELb0EEENS1_21CollectiveEpilogueFwdINS6_IJSA_NS7_ILi256EEESB_EEES9_SE_SG_Li256ELb1ELb1ELb0ELb0EEENS1_36VarlenDynamicPersistentTileSchedulerILi128ELi96ELi256ELi128ELb0ELb1ELb1ELb1ELb0ELb1EEEEEEEEEvNT_6ParamsE,(.L_x_6457 - _ZN7cutlass13device_kernelIN5flash11enable_sm90INS1_16FlashAttnFwdSm90INS1_25CollectiveMainloopFwdSm90ILi2EN4cute5tupleIJNS5_1CILi1EEES8_S8_EEENS6_IJNS7_ILi128EEENS7_ILi96EEENS7_ILi64EEEEEELi256ENS_6half_tEfNS_4arch4Sm90ELb0ELb1ELb0ELb1ELb1ELb0ELb0ELb1ELb0ELb1ELb0ELb0EEENS1_21CollectiveEpilogueFwdINS6_IJSA_NS7_ILi256EEESB_EEES9_SE_SG_Li256ELb1ELb1ELb0ELb0EEENS1_36VarlenDynamicPersistentTileSchedulerILi128ELi96ELi256ELi128ELb0ELb1ELb1ELb1ELb0ELb1EEEEEEEEEvNT_6ParamsE)
        .other          _ZN7cutlass13device_kernelIN5flash11enable_sm90INS1_16FlashAttnFwdSm90INS1_25CollectiveMainloopFwdSm90ILi2EN4cute5tupleIJNS5_1CILi1EEES8_S8_EEENS6_IJNS7_ILi128EEENS7_ILi96EEENS7_ILi64EEEEEELi256ENS_6half_tEfNS_4arch4Sm90ELb0ELb1ELb0ELb1ELb1ELb0ELb0ELb1ELb0ELb1ELb0ELb0EEENS1_21CollectiveEpilogueFwdINS6_IJSA_NS7_ILi256EEESB_EEES9_SE_SG_Li256ELb1ELb1ELb0ELb0EEENS1_36VarlenDynamicPersistentTileSchedulerILi128ELi96ELi256ELi128ELb0ELb1ELb1ELb1ELb0ELb1EEEEEEEEEvNT_6ParamsE,@"STO_CUDA_ENTRY STV_DEFAULT"
_ZN7cutlass13device_kernelIN5flash11enable_sm90INS1_16FlashAttnFwdSm90INS1_25CollectiveMainloopFwdSm90ILi2EN4cute5tupleIJNS5_1CILi1EEES8_S8_EEENS6_IJNS7_ILi128EEENS7_ILi96EEENS7_ILi64EEEEEELi256ENS_6half_tEfNS_4arch4Sm90ELb0ELb1ELb0ELb1ELb1ELb0ELb0ELb1ELb0ELb1ELb0ELb0EEENS1_21CollectiveEpilogueFwdINS6_IJSA_NS7_ILi256EEESB_EEES9_SE_SG_Li256ELb1ELb1ELb0ELb0EEENS1_36VarlenDynamicPersistentTileSchedulerILi128ELi96ELi256ELi128ELb0ELb1ELb1ELb1ELb0ELb1EEEEEEEEEvNT_6ParamsE:
        /* <DEDUP_REMOVED lines=45> */
.L_x_2497:
        /* <DEDUP_REMOVED lines=22> */
.L_x_2498:
        /* <DEDUP_REMOVED lines=18> */
.L_x_2499:
        /* <DEDUP_REMOVED lines=22> */
.L_x_2500:
        /* <DEDUP_REMOVED lines=23> */
.L_x_2501:
        /* <DEDUP_REMOVED lines=8> */
.L_x_2503:
[----:B------:R-:W-:-:S08]  /*08a0*/  NOP ;  /* 0x0000000000007918 */ /* 0x000fd00000000000 */
[----:B------:R-:W0:Y:S02]  /*08b0*/  USETMAXREG.TRY_ALLOC.CTAPOOL UP0, 0xe8 ;  /* 0x000000e8000079c8 */ /* 0x000e240008000600 */
[----:B0-----:R-:W-:-:S13]  /*08c0*/  PLOP3.LUT P0, PT, PT, PT, UP0, 0x80, 0x0 ;  /* 0x000000000000781c */ /* 0x001fda0003f0f008 */
[----:B------:R-:W-:Y:S05]  /*08d0*/  @!P0 BRA `(.L_x_2503) ;  /* 0xfffffffc00f08947 */ /* 0x000fea000383ffff */
[----:B------:R-:W-:Y:S01]  /*08e0*/  SHF.R.U32.HI R2, RZ, 0x7, R0 ;  /* 0x00000007ff027819 */ /* 0x000fe20000011600 */
[----:B------:R-:W0:Y:S08]  /*08f0*/  S2UR UR5, SR_CgaCtaId ;  /* 0x00000000000579c3 */ /* 0x000e300000008800 */
[----:B------:R-:W-:Y:S06]  /*0900*/  BAR.ARV 0x8, 0x180 ;  /* 0x0206000000007b1d */ /* 0x000fec0000002000 */
[----:B------:R-:W-:Y:S01]  /*0910*/  ISETP.NE.AND P0, PT, R2, 0x1, PT ;  /* 0x000000010200780c */ /* 0x000fe20003f05270 */
[----:B------:R-:W-:-:S12]  /*0920*/  UMOV UR4, 0x400 ;  /* 0x0000040000047882 */ /* 0x000fd80000000000 */
[----:B------:R-:W-:Y:S06]  /*0930*/  @!P0 BAR.ARV 0x9, 0x100 ;  /* 0x0244000000008b1d */ /* 0x000fec0000002000 */
[----:B0-----:R-:W-:Y:S02]  /*0940*/  ULEA UR4, UR5, UR4, 0x18 ;  /* 0x0000000405047291 */ /* 0x001fe4000f8ec03f */
[----:B------:R-:W-:Y:S07]  /*0950*/  BAR.SYNC.DEFER_BLOCKING 0x5, 0x180 ;  /* 0x0146000000007b1d */ /* 0x000fee0000010000 */
[----:B------:R-:W0:Y:S01]  /*0960*/  LDS.128 R4, [UR4+0x228d0] ;  /* 0x0228d004ff047984 */ /* 0x000e220008000c00 */
[----:B------:R-:W-:Y:S01]  /*0970*/  ULDC UR4, c[0x0][0xc3c] ;  /* 0x00030f0000047ab9 */ /* 0x000fe20000000800 */
[----:B------:R-:W-:Y:S06]  /*0980*/  BAR.ARV 0x4, 0x180 ;  /* 0x0106000000007b1d */ /* 0x000fec0000002000 */
[----:B0-----:R-:W-:-:S13]  /*0990*/  ISETP.GE.AND P0, PT, R7, UR4, PT ;  /* 0x0000000407007c0c */ /* 0x001fda000bf06270 */
[----:B------:R-:W-:Y:S05]  /*09a0*/  @P0 EXIT ;  /* 0x000000000000094d */ /* 0x000fea0003800000 */
[----:B------:R-:W-:Y:S01]  /*09b0*/  VIADD R214, R0, 0xffffff80 ;  /* 0xffffff8000d67836 */ /* 0x000fe20000000000 */
[----:B------:R-:W-:Y:S01]  /*09c0*/  R2UR UR7, R6 ;  /* 0x00000000060772ca */ /* 0x000fe200000e0000 */
[----:B------:R-:W-:Y:S01]  /*09d0*/  ULOP3.LUT UR40, UR39, 0x1, URZ, 0xfc, !UPT ;  /* 0x0000000127287892 */ /* 0x000fe2000f8efc3f */
[----:B------:R-:W-:Y:S01]  /*09e0*/  R2UR UR5, R5 ;  /* 0x00000000050572ca */ /* 0x000fe200000e0000 */
[----:B------:R-:W-:Y:S01]  /*09f0*/  UMOV UR36, URZ ;  /* 0x0000003f00247c82 */ /* 0x000fe20008000000 */
[----:B------:R-:W-:Y:S01]  /*0a00*/  SHF.R.S32.HI R3, RZ, 0x1f, R214 ;  /* 0x0000001fff037819 */ /* 0x000fe200000114d6 */
[----:B------:R-:W-:Y:S01]  /*0a10*/  UMOV UR37, URZ ;  /* 0x0000003f00257c82 */ /* 0x000fe20008000000 */
[----:B------:R-:W-:Y:S01]  /*0a20*/  R2UR UR6, R7 ;  /* 0x00000000070672ca */ /* 0x000fe200000e0000 */
[----:B------:R-:W-:Y:S01]  /*0a30*/  UMOV UR38, URZ ;  /* 0x0000003f00267c82 */ /* 0x000fe20008000000 */
[CC--:B------:R-:W-:Y:S02]  /*0a40*/  LEA.HI R0, R3.reuse, R214.reuse, RZ, 0x7 ;  /* 0x000000d603007211 */ /* 0x0c0fe400078f38ff */
[----:B------:R-:W-:-:S02]  /*0a50*/  LEA.HI R4, R3, R214, RZ, 0x5 ;  /* 0x000000d603047211 */ /* 0x000fc400078f28ff */
[----:B------:R-:W-:Y:S02]  /*0a60*/  LOP3.LUT R205, R0, 0xffffff80, RZ, 0xc0, !PT ;  /* 0xffffff8000cd7812 */ /* 0x000fe400078ec0ff */
[CC--:B------:R-:W-:Y:S01]  /*0a70*/  LEA.HI R2, R3.reuse, R214.reuse, RZ, 0x4 ;  /* 0x000000d603027211 */ /* 0x0c0fe200078f20ff */
[----:B------:R-:W-:Y:S01]  /*0a80*/  IMAD.SHL.U32 R4, R4, 0x20, RZ ;  /* 0x0000002004047824 */ /* 0x000fe200078e00ff */
[-C--:B------:R-:W-:Y:S01]  /*0a90*/  LEA.HI R11, R3, R214.reuse, RZ, 0x2 ;  /* 0x000000d6030b7211 */ /* 0x080fe200078f10ff */
[----:B------:R-:W-:Y:S01]  /*0aa0*/  IMAD.IADD R205, R214, 0x1, -R205 ;  /* 0x00000001d6cd7824 */ /* 0x000fe200078e0acd */
[----:B------:R-:W-:Y:S02]  /*0ab0*/  LOP3.LUT R5, R2, 0x3fffff0, RZ, 0xc0, !PT ;  /* 0x03fffff002057812 */ /* 0x000fe400078ec0ff */
[----:B------:R-:W-:Y:S02]  /*0ac0*/  LOP3.LUT R11, R11, 0xfffffffc, RZ, 0xc0, !PT ;  /* 0xfffffffc0b0b7812 */ /* 0x000fe400078ec0ff */
[----:B------:R-:W-:Y:S01]  /*0ad0*/  SHF.R.S32.HI R6, RZ, 0x1f, R205 ;  /* 0x0000001fff067819 */ /* 0x000fe200000114cd */
[C---:B------:R-:W-:Y:S01]  /*0ae0*/  IMAD.IADD R5, R214.reuse, 0x1, -R5 ;  /* 0x00000001d6057824 */ /* 0x040fe200078e0a05 */
[----:B------:R-:W-:Y:S01]  /*0af0*/  LEA.HI R3, R3, R214, RZ, 0x3 ;  /* 0x000000d603037211 */ /* 0x000fe200078f18ff */
[----:B------:R-:W-:Y:S01]  /*0b00*/  IMAD.IADD R11, R214, 0x1, -R11 ;  /* 0x00000001d60b7824 */ /* 0x000fe200078e0a0b */
[----:B------:R-:W-:-:S02]  /*0b10*/  LEA.HI R8, R6, R205, RZ, 0x2 ;  /* 0x000000cd06087211 */ /* 0x000fc400078f10ff */
[----:B------:R-:W-:Y:S02]  /*0b20*/  SHF.R.S32.HI R207, RZ, 0x7, R0 ;  /* 0x00000007ffcf7819 */ /* 0x000fe40000011400 */
[--C-:B------:R-:W-:Y:S02]  /*0b30*/  SHF.R.S32.HI R9, RZ, 0x2, R8.reuse ;  /* 0x00000002ff097819 */ /* 0x100fe40000011408 */
[----:B------:R-:W-:Y:S02]  /*0b40*/  SHF.R.S32.HI R10, RZ, 0x1f, R8 ;  /* 0x0000001fff0a7819 */ /* 0x000fe40000011408 */
[----:B------:R-:W-:Y:S02]  /*0b50*/  LOP3.LUT R4, R4, 0xfffffc00, RZ, 0xc0, !PT ;  /* 0xfffffc0004047812 */ /* 0x000fe400078ec0ff */
[----:B------:R-:W-:Y:S02]  /*0b60*/  LEA.HI R10, R10, R9, RZ, 0x3 ;  /* 0x000000090a0a7211 */ /* 0x000fe400078f18ff */
[----:B------:R-:W-:Y:S01]  /*0b70*/  LOP3.LUT R203, R3, 0xfffffff8, RZ, 0xc0, !PT ;  /* 0xfffffff803cb7812 */ /* 0x000fe200078ec0ff */
[----:B------:R-:W-:Y:S01]  /*0b80*/  IMAD R5, R5, 0x40, R4 ;  /* 0x0000004005057824 */ /* 0x000fe200078e0204 */
[----:B------:R-:W-:-:S02]  /*0b90*/  SHF.R.S32.HI R7, RZ, 0x4, R2 ;  /* 0x00000004ff077819 */ /* 0x000fc40000011402 */
[----:B------:R-:W-:Y:S01]  /*0ba0*/  LOP3.LUT R10, R10, 0xfffffff8, RZ, 0xc0, !PT ;  /* 0xfffffff80a0a7812 */ /* 0x000fe200078ec0ff */
[----:B------:R-:W-:Y:S01]  /*0bb0*/  IMAD.IADD R203, R214, 0x1, -R203 ;  /* 0x00000001d6cb7824 */ /* 0x000fe200078e0acb */
[----:B------:R-:W-:Y:S02]  /*0bc0*/  LEA.HI R6, R6, R205, RZ, 0x5 ;  /* 0x000000cd06067211 */ /* 0x000fe400078f28ff */
[----:B------:R-:W-:Y:S01]  /*0bd0*/  LEA.HI R0, R0, R207, RZ, 0x1 ;  /* 0x000000cf00007211 */ /* 0x000fe200078f08ff */
[----:B------:R-:W-:Y:S01]  /*0be0*/  IMAD.IADD R9, R9, 0x1, -R10 ;  /* 0x0000000109097824 */ /* 0x000fe200078e0a0a */
[----:B------:R-:W-:Y:S01]  /*0bf0*/  LEA.HI R2, R2, R7, RZ, 0x1 ;  /* 0x0000000702027211 */ /* 0x000fe200078f08ff */
[----:B------:R-:W-:Y:S01]  /*0c00*/  IMAD.SHL.U32 R22, R203, 0x8, RZ ;  /* 0x00000008cb167824 */ /* 0x000fe200078e00ff */
[----:B------:R-:W-:Y:S02]  /*0c10*/  SHF.R.S32.HI R6, RZ, 0x5, R6 ;  /* 0x00000005ff067819 */ /* 0x000fe40000011406 */
[----:B------:R-:W-:Y:S01]  /*0c20*/  LEA.HI R4, R11, R11, RZ, 0x1 ;  /* 0x0000000b0b047211 */ /* 0x000fe200078f08ff */
[----:B------:R-:W-:Y:S01]  /*0c30*/  VIADD R201, R22, 0x40 ;  /* 0x0000004016c97836 */ /* 0x000fe20000000000 */
[----:B------:R-:W-:Y:S01]  /*0c40*/  LOP3.LUT R0, R0, 0x3fffffe, RZ, 0xc0, !PT ;  /* 0x03fffffe00007812 */ /* 0x000fe200078ec0ff */
[----:B------:R-:W-:Y:S01]  /*0c50*/  IMAD R9, R6, 0x10, R9 ;  /* 0x0000001006097824 */ /* 0x000fe200078e0209 */
[----:B------:R-:W-:Y:S01]  /*0c60*/  LOP3.LUT R2, R2, 0x1ffffffe, RZ, 0xc0, !PT ;  /* 0x1ffffffe02027812 */ /* 0x000fe200078ec0ff */
[----:B------:R-:W-:Y:S01]  /*0c70*/  VIADD R200, R22, 0x80 ;  /* 0x0000008016c87836 */ /* 0x000fe20000000000 */
[----:B------:R-:W-:Y:S01]  /*0c80*/  LOP3.LUT R4, R4, 0x1ffffffe, RZ, 0xc0, !PT ;  /* 0x1ffffffe04047812 */ /* 0x000fe200078ec0ff */
[----:B------:R-:W-:Y:S01]  /*0c90*/  IMAD.IADD R0, R207, 0x1, -R0 ;  /* 0x00000001cf007824 */ /* 0x000fe200078e0a00 */
[----:B------:R-:W-:Y:S01]  /*0ca0*/  LOP3.LUT R8, R8, 0x7ffffffc, RZ, 0xc0, !PT ;  /* 0x7ffffffc08087812 */ /* 0x000fe200078ec0ff */
[----:B------:R-:W-:Y:S01]  /*0cb0*/  VIADD R202, R22, 0xc0 ;  /* 0x000000c016ca7836 */ /* 0x000fe20000000000 */
[----:B------:R-:W-:Y:S01]  /*0cc0*/  SHF.R.S32.HI R204, RZ, 0x3, R3 ;  /* 0x00000003ffcc7819 */ /* 0x000fe20000011403 */
[----:B------:R-:W-:Y:S01]  /*0cd0*/  IMAD.IADD R2, R7, 0x1, -R2 ;  /* 0x0000000107027824 */ /* 0x000fe200078e0a02 */
[----:B------:R-:W-:Y:S01]  /*0ce0*/  SHF.R.S32.HI R213, RZ, 0x1f, R22 ;  /* 0x0000001fffd57819 */ /* 0x000fe20000011416 */
[----:B------:R-:W-:Y:S01]  /*0cf0*/  IMAD.IADD R23, R11, 0x1, -R4 ;  /* 0x000000010b177824 */ /* 0x000fe200078e0a04 */
[----:B------:R-:W-:Y:S01]  /*0d00*/  SHF.R.S32.HI R212, RZ, 0x1f, R201 ;  /* 0x0000001fffd47819 */ /* 0x000fe200000114c9 */
[----:B------:R-:W-:Y:S01]  /*0d10*/  IMAD R208, R0, 0x40, R9 ;  /* 0x0000004000d07824 */ /* 0x000fe200078e0209 */
[----:B------:R-:W-:Y:S01]  /*0d20*/  SHF.R.S32.HI R211, RZ, 0x1f, R200 ;  /* 0x0000001fffd37819 */ /* 0x000fe200000114c8 */
[----:B------:R-:W-:Y:S01]  /*0d30*/  IMAD R209, R2, 0x8, R5 ;  /* 0x0000000802d17824 */ /* 0x000fe200078e0205 */
[----:B------:R-:W-:Y:S01]  /*0d40*/  SHF.R.S32.HI R210, RZ, 0x1f, R202 ;  /* 0x0000001fffd27819 */ /* 0x000fe200000114ca */
[----:B------:R-:W-:-:S02]  /*0d50*/  IMAD.IADD R19, R205, 0x1, -R8 ;  /* 0x00000001cd137824 */ /* 0x000fc400078e0a08 */
[----:B------:R-:W-:-:S07]  /*0d60*/  IMAD R23, R23, 0x8, R208 ;  /* 0x0000000817177824 */ /* 0x000fce00078e02d0 */
.L_x_2611:
[----:B------:R-:W-:Y:S01]  /*0d70*/  ULDC.64 UR8, c[0x0][0xa28] ;  /* 0x00028a0000087ab9 */ /* 0x000fe20000000a00 */
[----:B01----:R-:W-:Y:S01]  /*0d80*/  IMAD.MOV.U32 R7, RZ, RZ, RZ ;  /* 0x000000ffff077224 */ /* 0x003fe200078e00ff */
[----:B------:R-:W-:Y:S01]  /*0d90*/  UISETP.NE.U32.AND UP0, UPT, UR8, URZ, UPT ;  /* 0x0000003f0800728c */ /* 0x000fe2000bf05070 */
[----:B------:R-:W-:-:S03]  /*0da0*/  ULDC UR4, c[0x0][0x424] ;  /* 0x0001090000047ab9 */ /* 0x000fc60000000800 */
[----:B------:R-:W-:-:S03]  /*0db0*/  UISETP.NE.AND.EX UP0, UPT, UR9, URZ, UPT, UP0 ;  /* 0x0000003f0900728c */ /* 0x000fc6000bf05300 */
[----:B------:R-:W-:Y:S02]  /*0dc0*/  ULDC.64 UR8, c[0x0][0xa18] ;  /* 0x0002860000087ab9 */ /* 0x000fe40000000a00 */
[----:B------:R-:W-:Y:S01]  /*0dd0*/  UISETP.NE.U32.AND UP1, UPT, UR8, URZ, UPT ;  /* 0x0000003f0800728c */ /* 0x000fe2000bf25070 */
[----:B------:R-:W-:-:S03]  /*0de0*/  PLOP3.LUT P0, PT, PT, PT, UP0, 0x80, 0x0 ;  /* 0x000000000000781c */ /* 0x000fc60003f0f008 */
[----:B------:R-:W-:-:S03]  /*0df0*/  UISETP.NE.AND.EX UP1, UPT, UR9, URZ, UPT, UP1 ;  /* 0x0000003f0900728c */ /* 0x000fc6000bf25310 */
[----:B------:R-:W-:Y:S02]  /*0e00*/  @UP0 ULDC.64 UR8, c[0x0][0xa28] ;  /* 0x00028a0000080ab9 */ /* 0x000fe40000000a00 */
[----:B------:R-:W-:Y:S01]  /*0e10*/  @UP0 UIMAD.WIDE UR8, UR6, 0x4, UR8 ;  /* 0x00000004060808a5 */ /* 0x000fe2000f8e0208 */
[----:B------:R-:W-:-:S05]  /*0e20*/  PLOP3.LUT P2, PT, PT, PT, UP1, 0x80, 0x0 ;  /* 0x000000000000781c */ /* 0x000fca0003f4f018 */
[----:B------:R-:W-:Y:S01]  /*0e30*/  @UP1 ULDC.64 UR10, c[0x0][0xa18] ;  /* 0x00028600000a1ab9 */ /* 0x000fe20000000a00 */
[----:B------:R-:W-:Y:S02]  /*0e40*/  IMAD.U32 R2, RZ, RZ, UR8 ;  /* 0x00000008ff027e24 */ /* 0x000fe4000f8e00ff */
[----:B--2---:R-:W-:Y:S01]  /*0e50*/  IMAD.U32 R3, RZ, RZ, UR9 ;  /* 0x00000009ff037e24 */ /* 0x004fe2000f8e00ff */
[----:B------:R-:W-:-:S04]  /*0e60*/  @UP1 UIMAD.WIDE UR8, UR6, 0x4, UR10 ;  /* 0x00000004060818a5 */ /* 0x000fc8000f8e020a */
[----:B------:R0:W5:Y:S02]  /*0e70*/  @P0 LDG.E R7, desc[UR46][R2.64] ;  /* 0x0000002e02070981 */ /* 0x000164000c1e1900 */
[----:B------:R-:W-:Y:S02]  /*0e80*/  IMAD.U32 R4, RZ, RZ, UR8 ;  /* 0x00000008ff047e24 */ /* 0x000fe4000f8e00ff */
[----:B------:R-:W-:Y:S01]  /*0e90*/  IMAD.U32 R5, RZ, RZ, UR9 ;  /* 0x00000009ff057e24 */ /* 0x000fe2000f8e00ff */
[----:B------:R-:W-:-:S04]  /*0ea0*/  ULDC.64 UR8, c[0x0][0x418] ;  /* 0x0001060000087ab9 */ /* 0x000fc80000000a00 */
[----:B----4-:R0:W5:Y:S01]  /*0eb0*/  @P2 LDG.E R17, desc[UR46][R4.64] ;  /* 0x0000002e04112981 */ /* 0x010162000c1e1900 */
[----:B------:R-:W-:Y:S01]  /*0ec0*/  UISETP.NE.U32.AND UP0, UPT, UR8, URZ, UPT ;  /* 0x0000003f0800728c */ /* 0x000fe2000bf05070 */
[----:B------:R-:W-:-:S03]  /*0ed0*/  UMOV UR41, UR7 ;  /* 0x0000000700297c82 */ /* 0x000fc60008000000 */
[----:B------:R-:W-:-:S03]  /*0ee0*/  UISETP.NE.AND.EX UP0, UPT, UR9, URZ, UPT, UP0 ;  /* 0x0000003f0900728c */ /* 0x000fc6000bf05300 */
[----:B------:R-:W-:Y:S01]  /*0ef0*/  ULDC.64 UR8, c[0x0][0xa20] ;  /* 0x0002880000087ab9 */ /* 0x000fe20000000a00 */
[----:B------:R-:W-:Y:S01]  /*0f00*/  USEL UR4, UR4, 0x1, UP0 ;  /* 0x0000000104047887 */ /* 0x000fe20008000000 */
[----:B------:R-:W-:Y:S01]  /*0f10*/  ISETP.NE.U32.AND P1, PT, RZ, UR8, PT ;  /* 0x00000008ff007c0c */ /* 0x000fe2000bf25070 */
[----:B------:R-:W-:Y:S02]  /*0f20*/  ULDC UR8, c[0x0][0x2f0] ;  /* 0x0000bc0000087ab9 */ /* 0x000fe40000000800 */
[----:B------:R-:W-:Y:S01]  /*0f30*/  UIMAD UR4, UR4, UR8, URZ ;  /* 0x00000008040472a4 */ /* 0x000fe2000f8e023f */
[----:B------:R-:W-:Y:S01]  /*0f40*/  ISETP.NE.AND.EX P1, PT, RZ, UR9, PT, P1 ;  /* 0x00000009ff007c0c */ /* 0x000fe2000bf25310 */
[----:B0--3--:R-:W-:-:S12]  /*0f50*/  @P2 BRA `(.L_x_2504) ;  /* 0x0000000000302947 */ /* 0x009fd80003800000 */
[----:B------:R-:W-:Y:S01]  /*0f60*/  ULDC.64 UR8, c[0x0][0xa00] ;  /* 0x0002800000087ab9 */ /* 0x000fe20000000a00 */
[----:B-----5:R-:W0:Y:S01]  /*0f70*/  LDC R17, c[0x0][0x288] ;  /* 0x0000a200ff117b82 */ /* 0x020e220000000800 */
[----:B------:R-:W-:-:S04]  /*0f80*/  ISETP.NE.U32.AND P0, PT, RZ, UR8, PT ;  /* 0x00000008ff007c0c */ /* 0x000fc8000bf05070 */
[----:B------:R-:W-:-:S13]  /*0f90*/  ISETP.NE.AND.EX P0, PT, RZ, UR9, PT, P0 ;  /* 0x00000009ff007c0c */ /* 0x000fda000bf05300 */
[----:B------:R-:W-:Y:S05]  /*0fa0*/  @!P0 BRA `(.L_x_2504) ;  /* 0x00000000001c8947 */ /* 0x000fea0003800000 */
[----:B------:R-:W-:Y:S02]  /*0fb0*/  ULDC.64 UR8, c[0x0][0xa00] ;  /* 0x0002800000087ab9 */ /* 0x000fe40000000a00 */
[----:B------:R-:W-:-:S06]  /*0fc0*/  UIMAD.WIDE UR8, UR6, 0x4, UR8 ;  /* 0x00000004060878a5 */ /* 0x000fcc000f8e0208 */
[----:B------:R-:W-:Y:S02]  /*0fd0*/  IMAD.U32 R2, RZ, RZ, UR8 ;  /* 0x00000008ff027e24 */ /* 0x000fe4000f8e00ff */
[----:B------:R-:W-:-:S05]  /*0fe0*/  IMAD.U32 R3, RZ, RZ, UR9 ;  /* 0x00000009ff037e24 */ /* 0x000fca000f8e00ff */
[----:B0-----:R-:W2:Y:S04]  /*0ff0*/  LDG.E R17, desc[UR46][R2.64] ;  /* 0x0000002e02117981 */ /* 0x001ea8000c1e1900 */
[----:B------:R-:W2:Y:S02]  /*1000*/  LDG.E R0, desc[UR46][R2.64+0x4] ;  /* 0x0000042e02007981 */ /* 0x000ea4000c1e1900 */
[----:B--2---:R-:W-:-:S07]  /*1010*/  IMAD.IADD R17, R0, 0x1, -R17 ;  /* 0x0000000100117824 */ /* 0x004fce00078e0a11 */
.L_x_2504:
[----:B------:R-:W-:Y:S01]  /*1020*/  IMAD.U32 R18, RZ, RZ, UR4 ;  /* 0x00000004ff127e24 */ /* 0x000fe2000f8e00ff */
[----:B------:R-:W-:Y:S01]  /*1030*/  UMOV UR42, UR6 ;  /* 0x00000006002a7c82 */ /* 0x000fe20008000000 */
[----:B------:R-:W-:Y:S05]  /*1040*/  @!P1 BRA `(.L_x_2505) ;  /* 0x0000000000189947 */ /* 0x000fea0003800000 */
[----:B------:R-:W-:Y:S02]  /*1050*/  ULDC.64 UR8, c[0x0][0xa20] ;  /* 0x0002880000087ab9 */ /* 0x000fe40000000a00 */
[----:B------:R-:W-:-:S06]  /*1060*/  UIMAD.WIDE UR6, UR6, 0x4, UR8 ;  /* 0x00000004060678a5 */ /* 0x000fcc000f8e0208 */
[----:B------:R-:W-:Y:S02]  /*1070*/  IMAD.U32 R2, RZ, RZ, UR6 ;  /* 0x00000006ff027e24 */ /* 0x000fe4000f8e00ff */
[----:B------:R-:W-:-:S05]  /*1080*/  IMAD.U32 R3, RZ, RZ, UR7 ;  /* 0x00000007ff037e24 */ /* 0x000fca000f8e00ff */
[----:B------:R1:W5:Y:S01]  /*1090*/  LDG.E R18, desc[UR46][R2.64] ;  /* 0x0000002e02127981 */ /* 0x000362000c1e1900 */
[----:B------:R-:W-:Y:S05]  /*10a0*/  BRA `(.L_x_2506) ;  /* 0x00000000002c7947 */ /* 0x000fea0003800000 */
.L_x_2505:
        /* <DEDUP_REMOVED lines=9> */
[----:B------:R-:W2:Y:S02]  /*1140*/  LDG.E R5, desc[UR46][R2.64+0x4] ;  /* 0x0000042e02057981 */ /* 0x000ea4000c1e1900 */
[----:B--2---:R-:W-:-:S07]  /*1150*/  IMAD.IADD R18, R5, 0x1, -R18 ;  /* 0x0000000105127824 */ /* 0x004fce00078e0a12 */
.L_x_2506:
[----:B------:R-:W2:Y:S01]  /*1160*/  LDC R206, c[0x0][0x448] ;  /* 0x00011200ffce7b82 */ /* 0x000ea20000000800 */
[----:B------:R-:W-:Y:S01]  /*1170*/  USHF.L.U32 UR43, UR5, 0x7, URZ ;  /* 0x00000007052b7899 */ /* 0x000fe2000800063f */
[----:B-----5:R-:W-:Y:S01]  /*1180*/  IMAD.IADD R18, R18, 0x1, -R7 ;  /* 0x0000000112127824 */ /* 0x020fe200078e0a07 */
[----:B------:R-:W-:Y:S02]  /*1190*/  LOP3.LUT R16, R16, 0xffefffff, RZ, 0xc0, !PT ;  /* 0xffefffff10107812 */ /* 0x000fe400078ec0ff */
[----:B------:R-:W-:Y:S02]  /*11a0*/  UIADD3 UR4, UR43, 0x7f, URZ ;  /* 0x0000007f2b047890 */ /* 0x000fe4000fffe03f */
[----:B01----:R-:W-:Y:S01]  /*11b0*/  IADD3 R3, R18, 0x1, -R17 ;  /* 0x0000000112037810 */ /* 0x003fe20007ffe811 */
[----:B------:R-:W0:Y:S03]  /*11c0*/  LDC.64 R8, c[0x0][0x9e0] ;  /* 0x00027800ff087b82 */ /* 0x000e260000000a00 */
[----:B------:R-:W-:Y:S01]  /*11d0*/  IMAD.U32 R0, RZ, RZ, UR4 ;  /* 0x00000004ff007e24 */ /* 0x000fe2000f8e00ff */
[----:B--2---:R-:W-:-:S02]  /*11e0*/  ISETP.NE.AND P2, PT, R206, 0x1, PT ;  /* 0x00000001ce00780c */ /* 0x004fc40003f45270 */
[----:B0-----:R-:W-:-:S11]  /*11f0*/  ISETP.GE.AND P1, PT, R9, 0x1, PT ;  /* 0x000000010900780c */ /* 0x001fd60003f26270 */
[----:B------:R-:W0:Y:S01]  /*1200*/  @P2 LDC R2, c[0x0][0x44c] ;  /* 0x00011300ff022b82 */ /* 0x000e220000000800 */
[----:B------:R-:W-:-:S04]  /*1210*/  @P2 LOP3.LUT R16, R16, 0x100000, RZ, 0xfc, !PT ;  /* 0x0010000010102812 */ /* 0x000fc800078efcff */
[----:B------:R-:W-:-:S03]  /*1220*/  LOP3.LUT R16, R16, 0xfff7ffff, RZ, 0xc0, !PT ;  /* 0xfff7ffff10107812 */ /* 0x000fc600078ec0ff */
[----:B------:R-:W1:Y:S01]  /*1230*/  @P2 LDC R5, c[0x0][0x450] ;  /* 0x00011400ff052b82 */ /* 0x000e620000000800 */
[----:B------:R-:W-:Y:S01]  /*1240*/  @P1 LOP3.LUT R16, R16, 0x80000, RZ, 0xfc, !PT ;  /* 0x0008000010101812 */ /* 0x000fe200078efcff */
[----:B0-----:R-:W-:-:S05]  /*1250*/  @P2 IMAD.HI.U32 R2, R2, UR4, RZ ;  /* 0x0000000402022c27 */ /* 0x001fca000f8e00ff */
[----:B-1----:R-:W-:-:S05]  /*1260*/  @P2 SHF.R.U32.HI R0, RZ, R5, R2 ;  /* 0x00000005ff002219 */ /* 0x002fca0000011602 */
        /* <DEDUP_REMOVED lines=13> */
.L_x_2508:
[----:B------:R-:W-:-:S13]  /*1340*/  ISETP.NE.AND P0, PT, R9, 0x1, PT ;  /* 0x000000010900780c */ /* 0x000fda0003f05270 */
[----:B------:R-:W0:Y:S02]  /*1350*/  @P0 LDC.64 R4, c[0x0][0x9e8] ;  /* 0x00027a00ff040b82 */ /* 0x000e240000000a00 */
[----:B0-----:R-:W-:-:S05]  /*1360*/  @P0 IMAD.HI.U32 R4, R2, R4, RZ ;  /* 0x0000000402040227 */ /* 0x001fca00078e00ff */
[----:B------:R-:W-:-:S07]  /*1370*/  @P0 SHF.R.U32.HI R2, RZ, R5, R4 ;  /* 0x00000005ff020219 */ /* 0x000fce0000011604 */
.L_x_2509:
[----:B------:R-:W-:-:S05]  /*1380*/  IMAD R3, R2, R9, R9 ;  /* 0x0000000902037224 */ /* 0x000fca00078e0209 */
[----:B------:R-:W-:-:S07]  /*1390*/  VIMNMX R0, R0, R3, PT ;  /* 0x0000000300007248 */ /* 0x000fce0003fe0100 */
.L_x_2507:
[----:B------:R-:W0:Y:S01]  /*13a0*/  @P2 LDC R4, c[0x0][0x44c] ;  /* 0x00011300ff042b82 */ /* 0x000e220000000800 */
[----:B------:R-:W-:Y:S01]  /*13b0*/  IMAD.U32 R3, RZ, RZ, UR43 ;  /* 0x0000002bff037e24 */ /* 0x000fe2000f8e00ff */
[----:B------:R-:W-:Y:S01]  /*13c0*/  ULDC UR4, c[0x0][0x9dc] ;  /* 0x0002770000047ab9 */ /* 0x000fe20000000800 */
[----:B------:R-:W-:Y:S02]  /*13d0*/  VIADD R2, R0, 0x5f ;  /* 0x0000005f00027836 */ /* 0x000fe40000000000 */
[----:B------:R-:W-:Y:S02]  /*13e0*/  VIADD R0, R18, 0x5f ;  /* 0x0000005f12007836 */ /* 0x000fe40000000000 */
[----:B------:R-:W-:Y:S01]  /*13f0*/  IMAD.HI R2, R2, 0x2aaaaaab, RZ ;  /* 0x2aaaaaab02027827 */ /* 0x000fe200078e02ff */
[----:B------:R-:W1:Y:S03]  /*1400*/  @P2 LDC R5, c[0x0][0x450] ;  /* 0x00011400ff052b82 */ /* 0x000e660000000800 */
[----:B------:R-:W-:-:S04]  /*1410*/  IMAD.HI R0, R0, 0x2aaaaaab, RZ ;  /* 0x2aaaaaab00007827 */ /* 0x000fc800078e02ff */
[----:B0-----:R-:W-:-:S05]  /*1420*/  @P2 IMAD.HI.U32 R4, R4, UR43, RZ ;  /* 0x0000002b04042c27 */ /* 0x001fca000f8e00ff */
[----:B-1----:R-:W-:Y:S02]  /*1430*/  @P2 SHF.R.U32.HI R3, RZ, R5, R4 ;  /* 0x00000005ff032219 */ /* 0x002fe40000011604 */
[----:B------:R-:W-:Y:S02]  /*1440*/  SHF.R.U32.HI R5, RZ, 0x1f, R2 ;  /* 0x0000001fff057819 */ /* 0x000fe40000011602 */
[----:B------:R-:W-:Y:S02]  /*1450*/  IADD3 R4, R3, R18, -R17 ;  /* 0x0000001203047210 */ /* 0x000fe40007ffe811 */
        /* <DEDUP_REMOVED lines=16> */
.L_x_2511:
[----:B------:R-:W-:-:S13]  /*1560*/  ISETP.NE.AND P0, PT, R9, 0x1, PT ;  /* 0x000000010900780c */ /* 0x000fda0003f05270 */
[----:B------:R-:W0:Y:S02]  /*1570*/  @P0 LDC.64 R2, c[0x0][0x9e8] ;  /* 0x00027a00ff020b82 */ /* 0x000e240000000a00 */
[----:B0-----:R-:W-:-:S05]  /*1580*/  @P0 IMAD.HI.U32 R0, R4, R2, RZ ;  /* 0x0000000204000227 */ /* 0x001fca00078e00ff */
[----:B------:R-:W-:-:S07]  /*1590*/  @P0 SHF.R.U32.HI R4, RZ, R3, R0 ;  /* 0x00000003ff040219 */ /* 0x000fce0000011600 */
.L_x_2512:
[----:B------:R-:W-:-:S05]  /*15a0*/  IMAD R4, R4, R9, RZ ;  /* 0x0000000904047224 */ /* 0x000fca00078e02ff */
[----:B------:R-:W-:-:S13]  /*15b0*/  R2UR UR5, R4 ;  /* 0x00000000040572ca */ /* 0x000fda00000e0000 */
[----:B------:R-:W-:-:S04]  /*15c0*/  UISETP.LT.AND UP0, UPT, UR4, UR5, UPT ;  /* 0x000000050400728c */ /* 0x000fc8000bf01270 */
[----:B------:R-:W-:-:S12]  /*15d0*/  USEL UR4, UR4, UR5, !UP0 ;  /* 0x0000000504047287 */ /* 0x000fd8000c000000 */
.L_x_2510:
[----:B------:R-:W-:Y:S01]  /*15e0*/  UIMAD.WIDE UR4, UR4, 0x2aaaaaab, URZ ;  /* 0x2aaaaaab040478a5 */ /* 0x000fe2000f8e023f */
[----:B------:R-:W-:Y:S02]  /*15f0*/  PLOP3.LUT P0, PT, PT, PT, PT, 0x80, 0x0 ;  /* 0x000000000000781c */ /* 0x000fe40003f0f070 */
[----:B------:R-:W-:Y:S01]  /*1600*/  CS2R R2, SRZ ;  /* 0x0000000000027805 */ /* 0x000fe2000001ff00 */
[----:B------:R-:W-:Y:S01]  /*1610*/  IMAD.MOV.U32 R0, RZ, RZ, RZ ;  /* 0x000000ffff007224 */ /* 0x000fe200078e00ff */
[----:B------:R-:W-:Y:S01]  /*1620*/  USHF.R.U32.HI UR4, URZ, 0x1f, UR5 ;  /* 0x0000001f3f047899 */ /* 0x000fe20008011605 */
[----:B------:R-:W-:Y:S01]  /*1630*/  IMAD.MOV.U32 R150, RZ, RZ, RZ ;  /* 0x000000ffff967224 */ /* 0x000fe200078e00ff */
        /* <DEDUP_REMOVED lines=99> */
.L_x_2514:
        /* <DEDUP_REMOVED lines=13> */
.L_x_2704:
[----:B------:R-:W-:Y:S01]  /*1d40*/  IMAD.U32 R0, RZ, RZ, UR40 ;  /* 0x00000028ff007e24 */ /* 0x000fe2000f8e00ff */
[----:B------:R-:W-:Y:S05]  /*1d50*/  WARPSYNC.ALL ;  /* 0x0000000000007948 */ /* 0x000fea0003800000 */
[----:B------:R1:W-:Y:S01]  /*1d60*/  BAR.SYNC.DEFER_BLOCKING R7, 0x100 ;  /* 0x000400070000751d */ /* 0x0003e20000010000 */
[----:B------:R-:W-:-:S13]  /*1d70*/  ISETP.NE.AND P0, PT, R0, 0x3, PT ;  /* 0x000000030000780c */ /* 0x000fda0003f05270 */
[----:B-1----:R-:W-:Y:S05]  /*1d80*/  @!P0 BRA `(.L_x_2516) ;  /* 0x0000000000048947 */ /* 0x002fea0003800000 */
[----:B------:R-:W-:Y:S01]  /*1d90*/  BPT.TRAP 0x1 ;  /* 0x000000040000795c */ /* 0x000fe20000300000 */
.L_x_2516:
[----:B------:R-:W-:Y:S01]  /*1da0*/  R2UR UR24, R6 ;  /* 0x00000000061872ca */ /* 0x000fe200000e0000 */
[----:B------:R-:W-:-:S05]  /*1db0*/  IMAD.U32 R8, RZ, RZ, UR37 ;  /* 0x00000025ff087e24 */ /* 0x000fca000f8e00ff */
[----:B------:R-:W-:-:S07]  /*1dc0*/  SHF.L.U32 R8, R8, 0x1f, RZ ;  /* 0x0000001f08087819 */ /* 0x000fce00000006ff */
[----:B------:R-:W-:-:S09]  /*1dd0*/  ULEA UR24, UR38, UR24, 0x3 ;  /* 0x0000001826187291 */ /* 0x000fd2000f8e183f */
[----:B------:R1:W2:Y:S01]  /*1de0*/  SYNCS.PHASECHK.TRANS64.TRYWAIT P1, [UR24+0x22830], R8 ;  /* 0x02283008ff0075a7 */ /* 0x0002a20008020158 */
[----:B------:R-:W-:Y:S05]  /*1df0*/  @!P0 BRA `(.L_x_2517) ;  /* 0x0000000000048947 */ /* 0x000fea0003800000 */
[----:B------:R-:W-:Y:S01]  /*1e00*/  BPT.TRAP 0x1 ;  /* 0x000000040000795c */ /* 0x000fe20000300000 */
.L_x_2517:
[----:B--2---:R-:W-:Y:S05]  /*1e10*/  @P1 BRA `(.L_x_2518) ;  /* 0x0000000000081947 */ /* 0x004fea0003800000 */
[----:B------:R-:W2:Y:S02]  /*1e20*/  SYNCS.PHASECHK.TRANS64.TRYWAIT P1, [UR24+0x22830], R8 ;  /* 0x02283008ff0075a7 */ /* 0x000ea40008020158 */
[----:B--2---:R-:W-:Y:S05]  /*1e30*/  @!P1 BRA `(.L_x_2519) ;  /* 0x0000013800b09947 */ /* 0x004fea0003800000 */
.L_x_2518:
[----:B------:R-:W-:Y:S01]  /*1e40*/  R2UR UR4, R6 ;  /* 0x00000000060472ca */ /* 0x000fe200000e0000 */
[----:B------:R-:W-:Y:S01]  /*1e50*/  ULOP3.LUT UR20, UR45, 0x10000, URZ, 0xfc, !UPT ;  /* 0x000100002d147892 */ /* 0x000fe2000f8efc3f */
[----:B------:R-:W-:Y:S01]  /*1e60*/  WARPGROUP.ARRIVE ;  /* 0x00000000000079c5 */ /* 0x000fe20000000000 */
[----:B------:R-:W-:Y:S01]  /*1e70*/  UMOV UR21, 0x40000040 ;  /* 0x4000004000157882 */ /* 0x000fe20000000000 */
[----:B------:R-:W-:Y:S01]  /*1e80*/  UMOV UR23, 0x40000040 ;  /* 0x4000004000177882 */ /* 0x000fe20000000000 */
[----:B------:R-:W-:-:S03]  /*1e90*/  UIADD3 UR8, UR20, 0x2, URZ ;  /* 0x0000000214087890 */ /* 0x000fc6000fffe03f */
[----:B------:R-:W2:Y:S01]  /*1ea0*/  S2R R0, SR_TID.X ;  /* 0x0000000000007919 */ /* 0x000ea20000002100 */
        /* <DEDUP_REMOVED lines=17> */
[----:B--2---:R-:W-:-:S04]  /*1fc0*/  SHF.R.U32.HI R0, RZ, 0x7, R0 ;  /* 0x00000007ff007819 */ /* 0x004fc80000011600 */
[----:B0-----:R-:W-:Y:S01]  /*1fd0*/  IADD3 R3, -R0, 0xb, RZ ;  /* 0x0000000b00037810 */ /* 0x001fe20007ffe1ff */
        /* <DEDUP_REMOVED lines=13> */
.L_x_2520:
[----:B------:R-:W-:Y:S01]  /*20b0*/  ISETP.NE.AND P2, PT, R206, 0x1, PT ;  /* 0x00000001ce00780c */ /* 0x000fe20003f45270 */
[----:B------:R-:W2:Y:S01]  /*20c0*/  S2UR UR6, SR_CgaCtaId ;  /* 0x00000000000679c3 */ /* 0x000ea20000008800 */
[----:B------:R-:W-:Y:S01]  /*20d0*/  VIADD R0, R23, UR43 ;  /* 0x0000002b17007c36 */ /* 0x000fe20008000000 */
[----:B------:R-:W-:Y:S01]  /*20e0*/  UIADD3 UR5, UR24, 0x22840, URZ ;  /* 0x0002284018057890 */ /* 0x000fe2000fffe03f */
[----:B------:R-:W-:Y:S01]  /*20f0*/  LOP3.LUT P1, RZ, R16, 0x80000, RZ, 0xc0, !PT ;  /* 0x0008000010ff7812 */ /* 0x000fe2000782c0ff */
[----:B------:R-:W-:Y:S01]  /*2100*/  ULDC UR7, c[0x0][0x9dc] ;  /* 0x0002770000077ab9 */ /* 0x000fe20000000800 */
[----:B------:R-:W-:Y:S01]  /*2110*/  IMAD.MOV.U32 R2, RZ, RZ, R0 ;  /* 0x000000ffff027224 */ /* 0x000fe200078e0000 */
[----:B------:R-:W-:-:S06]  /*2120*/  ULDC UR15, c[0x0][0x9e0] ;  /* 0x00027800000f7ab9 */ /* 0x000fcc0000000800 */
[----:B------:R-:W3:Y:S08]  /*2130*/  @P2 LDC R5, c[0x0][0x44c] ;  /* 0x00011300ff052b82 */ /* 0x000ef00000000800 */
[----:B------:R-:W4:Y:S01]  /*2140*/  @P2 LDC R9, c[0x0][0x450] ;  /* 0x00011400ff092b82 */ /* 0x000f220000000800 */
[----:B--2---:R-:W-:-:S09]  /*2150*/  UPRMT UR5, UR6, 0x654, UR5 ;  /* 0x0000065406057896 */ /* 0x004fd20008000005 */
[----:B------:R-:W-:Y:S01]  /*2160*/  SYNCS.ARRIVE.TRANS64.RED.A1T0 RZ, [UR5], RZ ;  /* 0x000000ffffff79a7 */ /* 0x000fe20008100405 */
[----:B------:R-:W-:Y:S01]  /*2170*/  ULOP3.LUT UR5, URZ, UR7, URZ, 0x33, !UPT ;  /* 0x000000073f057292 */ /* 0x000fe2000f8e333f */
[----:B---3--:R-:W-:-:S04]  /*2180*/  @P2 IMAD.HI.U32 R4, R0, R5, RZ ;  /* 0x0000000500042227 */ /* 0x008fc800078e00ff */
[----:B------:R-:W-:Y:S02]  /*2190*/  IMAD R0, R176, -0x60, R18 ;  /* 0xffffffa0b0007824 */ /* 0x000fe400078e0212 */
[----:B------:R-:W-:Y:S01]  /*21a0*/  IMAD.MOV.U32 R5, RZ, RZ, -0x60 ;  /* 0xffffffa0ff057424 */ /* 0x000fe200078e00ff */
[----:B----4-:R-:W-:Y:S01]  /*21b0*/  @P2 SHF.R.U32.HI R2, RZ, R9, R4 ;  /* 0x00000009ff022219 */ /* 0x010fe20000011604 */
[C---:B------:R-:W-:Y:S02]  /*21c0*/  VIADD R4, R0.reuse, 0x61 ;  /* 0x0000006100047836 */ /* 0x040fe40000000000 */
[----:B------:R-:W-:Y:S02]  /*21d0*/  VIADD R0, R0, 0x60 ;  /* 0x0000006000007836 */ /* 0x000fe40000000000 */
[----:B------:R-:W2:Y:S01]  /*21e0*/  SHFL.IDX PT, R10, R2, RZ, 0x1c1f ;  /* 0x001c1fff020a7589 */ /* 0x000ea200000e0000 */
[C---:B------:R-:W-:Y:S02]  /*21f0*/  IMAD R4, R19.reuse, -0x2, R4 ;  /* 0xfffffffe13047824 */ /* 0x040fe400078e0204 */
[----:B------:R-:W-:-:S02]  /*2200*/  IMAD R9, R19, -0x2, R0 ;  /* 0xfffffffe13097824 */ /* 0x000fc400078e0200 */
[----:B------:R-:W-:Y:S02]  /*2210*/  IMAD.IADD R4, R4, 0x1, -R17 ;  /* 0x0000000104047824 */ /* 0x000fe400078e0a11 */
[----:B------:R-:W-:Y:S02]  /*2220*/  IMAD R14, R176, R5, 0x60 ;  /* 0x00000060b00e7424 */ /* 0x000fe400078e0205 */
[C---:B------:R-:W-:Y:S02]  /*2230*/  VIADD R12, R4.reuse, UR15 ;  /* 0x0000000f040c7c36 */ /* 0x040fe40008000000 */
[----:B------:R-:W-:Y:S02]  /*2240*/  VIADD R11, R4, UR5 ;  /* 0x00000005040b7c36 */ /* 0x000fe40008000000 */
[----:B------:R-:W-:Y:S01]  /*2250*/  IMAD R20, R19, -0x2, R14 ;  /* 0xfffffffe13147824 */ /* 0x000fe200078e020e */
[----:B--2---:R-:W-:Y:S01]  /*2260*/  VIADDMNMX R0, R10, R12, R9, PT ;  /* 0x0000000c0a007246 */ /* 0x004fe20003800109 */
[----:B------:R-:W-:Y:S01]  /*2270*/  IMAD.IADD R4, R11, 0x1, R10 ;  /* 0x000000010b047824 */ /* 0x000fe200078e020a */
[----:B------:R-:W-:Y:S06]  /*2280*/  @!P1 BRA `(.L_x_2521) ;  /* 0x00000000005c9947 */ /* 0x000fec0003800000 */
[----:B------:R-:W-:Y:S01]  /*2290*/  IADD3 R5, -R17, R18, R10 ;  /* 0x0000001211057210 */ /* 0x000fe20007ffe10a */
        /* <DEDUP_REMOVED lines=12> */
.L_x_2523:
[----:B------:R-:W-:Y:S02]  /*2360*/  ULDC UR5, c[0x0][0x9e4] ;  /* 0x0002790000057ab9 */ /* 0x000fe40000000800 */
[----:B------:R-:W-:-:S05]  /*2370*/  IMAD.U32 R13, RZ, RZ, UR5 ;  /* 0x00000005ff0d7e24 */ /* 0x000fca000f8e00ff */
[----:B------:R-:W-:-:S13]  /*2380*/  ISETP.NE.AND P1, PT, R13, 0x1, PT ;  /* 0x000000010d00780c */ /* 0x000fda0003f25270 */
[----:B------:R-:W2:Y:S02]  /*2390*/  @P1 LDC.64 R72, c[0x0][0x9e8] ;  /* 0x00027a00ff481b82 */ /* 0x000ea40000000a00 */
[----:B--2---:R-:W-:-:S05]  /*23a0*/  @P1 IMAD.HI.U32 R10, R5, R72, RZ ;  /* 0x00000048050a1227 */ /* 0x004fca00078e00ff */
[----:B------:R-:W-:-:S07]  /*23b0*/  @P1 SHF.R.U32.HI R5, RZ, R73, R10 ;  /* 0x00000049ff051219 */ /* 0x000fce000001160a */
.L_x_2524:
[----:B------:R-:W-:Y:S05]  /*23c0*/  BSYNC B0 ;  /* 0x0000000000007941 */ /* 0x000fea0003800000 */
.L_x_2522:
[----:B------:R-:W-:-:S05]  /*23d0*/  IMAD R5, R5, R13, R20 ;  /* 0x0000000d05057224 */ /* 0x000fca00078e0214 */
[----:B------:R-:W-:Y:S02]  /*23e0*/  VIADDMNMX R0, R5, R13, R0, PT ;  /* 0x0000000d05007246 */ /* 0x000fe40003800100 */
[----:B------:R-:W-:-:S07]  /*23f0*/  VIMNMX R4, R4, R5, !PT ;  /* 0x0000000504047248 */ /* 0x000fce0007fe0100 */
.L_x_2521:
[C---:B------:R-:W-:Y:S01]  /*2400*/  ISETP.GE.AND P6, PT, R14.reuse, 0x9, PT ;  /* 0x000000090e00780c */ /* 0x040fe20003fc6270 */
[----:B------:R-:W2:Y:S01]  /*2410*/  SHFL.IDX PT, R2, R2, 0x1, 0x1c1f ;  /* 0x003c1f0002027f89 */ /* 0x000ea200000e0000 */
        /* <DEDUP_REMOVED lines=131> */
.L_x_2527:
[----:B------:R-:W-:Y:S02]  /*2c50*/  ULDC UR5, c[0x0][0x9e4] ;  /* 0x0002790000057ab9 */ /* 0x000fe40000000800 */
[----:B------:R-:W-:-:S05]  /*2c60*/  IMAD.U32 R4, RZ, RZ, UR5 ;  /* 0x00000005ff047e24 */ /* 0x000fca000f8e00ff */
[----:B------:R-:W-:-:S13]  /*2c70*/  ISETP.NE.AND P5, PT, R4, 0x1, PT ;  /* 0x000000010400780c */ /* 0x000fda0003fa5270 */
[----:B------:R-:W2:Y:S02]  /*2c80*/  @P5 LDC.64 R10, c[0x0][0x9e8] ;  /* 0x00027a00ff0a5b82 */ /* 0x000ea40000000a00 */
[----:B--2---:R-:W-:-:S05]  /*2c90*/  @P5 IMAD.HI.U32 R2, R9, R10, RZ ;  /* 0x0000000a09025227 */ /* 0x004fca00078e00ff */
[----:B------:R-:W-:-:S07]  /*2ca0*/  @P5 SHF.R.U32.HI R9, RZ, R11, R2 ;  /* 0x0000000bff095219 */ /* 0x000fce0000011602 */
.L_x_2528:
[----:B------:R-:W-:Y:S05]  /*2cb0*/  BSYNC B0 ;  /* 0x0000000000007941 */ /* 0x000fea0003800000 */
.L_x_2526:
[----:B------:R-:W-:-:S05]  /*2cc0*/  IMAD R9, R9, R4, R20 ;  /* 0x0000000409097224 */ /* 0x000fca00078e0214 */
[----:B------:R-:W-:Y:S02]  /*2cd0*/  VIADDMNMX R0, R9, R4, R0, PT ;  /* 0x0000000409007246 */ /* 0x000fe40003800100 */
[----:B------:R-:W-:-:S07]  /*2ce0*/  VIMNMX R5, R5, R9, !PT ;  /* 0x0000000905057248 */ /* 0x000fce0007fe0100 */
.L_x_2525:
        /* <DEDUP_REMOVED lines=128> */
[----:B------:R2:W3:Y:S01]  /*34f0*/  MUFU.EX2 R13, R10 ;  /* 0x0000000a000d7308 */ /* 0x0004e20000000800 */
        /* <DEDUP_REMOVED lines=9> */
[--C-:B--2---:R-:W-:Y:S01]  /*3590*/  FFMA.FTZ R10, R76, UR6, -R11.reuse ;  /* 0x000000064c0a7c23 */ /* 0x104fe2000801080b */
[----:B------:R-:W-:Y:S01]  /*35a0*/  FMNMX.FTZ R2, R42, R9, !PT ;  /* 0x000000092a027209 */ /* 0x000fe20007810000 */
[--C-:B------:R-:W-:Y:S01]  /*35b0*/  FFMA.FTZ R33, R84, UR6, -R11.reuse ;  /* 0x0000000654217c23 */ /* 0x100fe2000801080b */
[----:B------:R-:W-:Y:S01]  /*35c0*/  FSEL R66, R66, -INF , !P1 ;  /* 0xff80000042427808 */ /* 0x000fe20004800000 */
[----:B------:R-:W-:Y:S01]  /*35d0*/  FFMA.FTZ R52, R52, UR6, -R11 ;  /* 0x0000000634347c23 */ /* 0x000fe2000801080b */
[----:B------:R-:W-:Y:S01]  /*35e0*/  FMNMX.FTZ R9, R43, R2, !PT ;  /* 0x000000022b097209 */ /* 0x000fe20007810000 */
[----:B------:R-:W2:Y:S01]  /*35f0*/  MUFU.EX2 R15, R15 ;  /* 0x0000000f000f7308 */ /* 0x000ea20000000800 */
[----:B------:R-:W-:Y:S01]  /*3600*/  ISETP.LT.OR P4, PT, R0, 0x5a, P4 ;  /* 0x0000005a0000780c */ /* 0x000fe20002781670 */
[----:B---3--:R-:W-:Y:S01]  /*3610*/  FADD.FTZ R37, R12, R13 ;  /* 0x0000000d0c257221 */ /* 0x008fe20000010000 */
        /* <DEDUP_REMOVED lines=13> */
[----:B------:R3:W4:Y:S01]  /*36f0*/  MUFU.EX2 R21, R10 ;  /* 0x0000000a00157308 */ /* 0x0007220000000800 */
[----:B------:R-:W-:Y:S01]  /*3700*/  F2FP.F16.F32.PACK_AB R152, R13, R12 ;  /* 0x0000000c0d98723e */ /* 0x000fe200000000ff */
[----:B------:R-:W-:Y:S01]  /*3710*/  FFMA.FTZ R68, R68, UR6, -R11 ;  /* 0x0000000644447c23 */ /* 0x000fe2000801080b */
[----:B------:R-:W-:-:S02]  /*3720*/  FMNMX.FTZ R2, R54, R9, !PT ;  /* 0x0000000936027209 */ /* 0x000fc40007810000 */
[----:B--2---:R-:W-:Y:S02]  /*3730*/  F2FP.F16.F32.PACK_AB R154, R15, R14 ;  /* 0x0000000e0f9a723e */ /* 0x004fe400000000ff */
[----:B------:R-:W-:Y:S01]  /*3740*/  FMNMX.FTZ R9, R55, R2, !PT ;  /* 0x0000000237097209 */ /* 0x000fe20007810000 */
[----:B------:R-:W-:Y:S01]  /*3750*/  MUFU.EX2 R24, R24 ;  /* 0x0000001800187308 */ /* 0x000fe20000000800 */
[----:B---3--:R-:W-:Y:S02]  /*3760*/  FFMA.FTZ R10, R40, UR6, -R11 ;  /* 0x00000006280a7c23 */ /* 0x008fe4000801080b */
[----:B------:R-:W-:-:S04]  /*3770*/  FMNMX.FTZ R2, R58, R9, !PT ;  /* 0x000000093a027209 */ /* 0x000fc80007810000 */
[----:B------:R-:W-:Y:S01]  /*3780*/  FMNMX.FTZ R9, R59, R2, !PT ;  /* 0x000000023b097209 */ /* 0x000fe20007810000 */
[----:B------:R-:W2:Y:S01]  /*3790*/  MUFU.EX2 R25, R25 ;  /* 0x0000001900197308 */ /* 0x000ea20000000800 */
[----:B----4-:R-:W-:Y:S02]  /*37a0*/  F2FP.F16.F32.PACK_AB R156, R21, R20 ;  /* 0x00000014159c723e */ /* 0x010fe400000000ff */
[----:B------:R-:W-:Y:S01]  /*37b0*/  FMNMX.FTZ R2, R62, R9, !PT ;  /* 0x000000093e027209 */ /* 0x000fe20007810000 */
[----:B------:R-:W-:-:S03]  /*37c0*/  FFMA.FTZ R9, R80, UR6, -R11 ;  /* 0x0000000650097c23 */ /* 0x000fc6000801080b */
        /* <DEDUP_REMOVED lines=15> */
[----:B------:R-:W3:Y:S01]  /*38c0*/  MUFU.EX2 R33, R33 ;  /* 0x0000002100217308 */ /* 0x000ee20000000800 */
[----:B--2---:R-:W-:-:S05]  /*38d0*/  FMNMX.FTZ R2, R0, R5, !PT ;  /* 0x0000000500027209 */ /* 0x004fca0007810000 */
[----:B------:R-:W2:Y:S02]  /*38e0*/  SHFL.BFLY PT, R5, R2, 0x1, 0x1f ;  /* 0x0c201f0002057f89 */ /* 0x000ea400000e0000 */
[----:B------:R-:W-:Y:S08]  /*38f0*/  MUFU.EX2 R52, R52 ;  /* 0x0000003400347308 */ /* 0x000ff00000000800 */
[----:B------:R-:W4:Y:S01]  /*3900*/  MUFU.EX2 R53, R53 ;  /* 0x0000003500357308 */ /* 0x000f220000000800 */
[----:B---3--:R-:W-:-:S07]  /*3910*/  F2FP.F16.F32.PACK_AB R164, R33, R32 ;  /* 0x0000002021a4723e */ /* 0x008fce00000000ff */
[----:B------:R-:W-:Y:S01]  /*3920*/  MUFU.EX2 R56, R56 ;  /* 0x0000003800387308 */ /* 0x000fe20000000800 */
[----:B--2---:R-:W-:Y:S01]  /*3930*/  FMNMX.FTZ R5, R2, R5, !PT ;  /* 0x0000000502057209 */ /* 0x004fe20007810000 */
[----:B------:R-:W-:-:S06]  /*3940*/  FADD.FTZ R2, R14, R37 ;  /* 0x000000250e027221 */ /* 0x000fcc0000010000 */
[----:B------:R-:W-:Y:S01]  /*3950*/  MUFU.EX2 R57, R57 ;  /* 0x0000003900397308 */ /* 0x000fe20000000800 */
[----:B----4-:R-:W-:Y:S01]  /*3960*/  F2FP.F16.F32.PACK_AB R166, R53, R52 ;  /* 0x0000003435a6723e */ /* 0x010fe200000000ff */
[C---:B------:R-:W-:Y:S01]  /*3970*/  FMUL.FTZ R0, R5.reuse, UR6 ;  /* 0x0000000605007c20 */ /* 0x040fe20008410000 */
[----:B------:R-:W-:Y:S01]  /*3980*/  FSETP.NEU.FTZ.AND P1, PT, R5, -INF , PT ;  /* 0xff8000000500780b */ /* 0x000fe20003f3d000 */
[----:B------:R-:W-:-:S03]  /*3990*/  FADD.FTZ R37, R15, R2 ;  /* 0x000000020f257221 */ /* 0x000fc60000010000 */
[----:B------:R-:W-:Y:S01]  /*39a0*/  FSEL R0, R0, RZ, P1 ;  /* 0x000000ff00007208 */ /* 0x000fe20000800000 */
[----:B------:R-:W-:Y:S01]  /*39b0*/  FADD.FTZ R2, R20, R37 ;  /* 0x0000002514027221 */ /* 0x000fe20000010000 */
[----:B------:R-:W-:Y:S03]  /*39c0*/  MUFU.EX2 R60, R60 ;  /* 0x0000003c003c7308 */ /* 0x000fe60000000800 */
        /* <DEDUP_REMOVED lines=51> */
[----:B------:R-:W-:-:S04]  /*3d00*/  FADD.FTZ R15, R57, R12 ;  /* 0x0000000c390f7221 */ /* 0x000fc80000010000 */
[----:B------:R-:W-:Y:S01]  /*3d10*/  FADD.FTZ R12, R60, R15 ;  /* 0x0000000f3c0c7221 */ /* 0x000fe20000010000 */
        /* <DEDUP_REMOVED lines=61> */
.L_x_2529:
[----:B------:R2:W3:Y:S01]  /*40f0*/  SYNCS.PHASECHK.TRANS64.TRYWAIT P1, [UR24+0x22850], R8 ;  /* 0x02285008ff0075a7 */ /* 0x0004e20008020158 */
[----:B------:R-:W-:Y:S05]  /*4100*/  @!P0 BRA `(.L_x_2530) ;  /* 0x0000000000048947 */ /* 0x000fea0003800000 */
[----:B------:R-:W-:Y:S01]  /*4110*/  BPT.TRAP 0x1 ;  /* 0x000000040000795c */ /* 0x000fe20000300000 */
.L_x_2530:
[----:B---3--:R-:W-:Y:S05]  /*4120*/  @P1 BRA `(.L_x_2531) ;  /* 0x0000000000081947 */ /* 0x008fea0003800000 */
[----:B------:R-:W3:Y:S02]  /*4130*/  SYNCS.PHASECHK.TRANS64.TRYWAIT P1, [UR24+0x22850], R8 ;  /* 0x02285008ff0075a7 */ /* 0x000ee40008020158 */
[----:B---3--:R-:W-:Y:S05]  /*4140*/  @!P1 BRA `(.L_x_2532) ;  /* 0x0000011800049947 */ /* 0x008fea0003800000 */
.L_x_2531:
        /* <DEDUP_REMOVED lines=44> */
.L_x_2533:
[----:B------:R-:W-:Y:S01]  /*4410*/  ISETP.NE.AND P2, PT, R206, 0x1, PT ;  /* 0x00000001ce00780c */ /* 0x000fe20003f45270 */
[----:B------:R-:W4:Y:S01]  /*4420*/  S2UR UR10, SR_CgaCtaId ;  /* 0x00000000000a79c3 */ /* 0x000f220000008800 */
[----:B------:R-:W-:Y:S01]  /*4430*/  UIADD3 UR24, UR24, 0x22860, URZ ;  /* 0x0002286018187890 */ /* 0x000fe2000fffe03f */
[----:B------:R-:W-:-:S10]  /*4440*/  LOP3.LUT P1, RZ, R16, 0x80000, RZ, 0xc0, !PT ;  /* 0x0008000010ff7812 */ /* 0x000fd4000782c0ff */
[----:B------:R-:W5:Y:S08]  /*4450*/  @P2 LDC R6, c[0x0][0x44c] ;  /* 0x00011300ff062b82 */ /* 0x000f700000000800 */
[----:B-123--:R-:W1:Y:S01]  /*4460*/  @P2 LDC R8, c[0x0][0x450] ;  /* 0x00011400ff082b82 */ /* 0x00ee620000000800 */
[----:B----4-:R-:W-:-:S09]  /*4470*/  UPRMT UR24, UR10, 0x654, UR24 ;  /* 0x000006540a187896 */ /* 0x010fd20008000018 */
[----:B------:R-:W-:Y:S01]  /*4480*/  SYNCS.ARRIVE.TRANS64.RED.A1T0 RZ, [UR24], RZ ;  /* 0x000000ffffff79a7 */ /* 0x000fe20008100418 */
[----:B-----5:R-:W-:-:S04]  /*4490*/  @P2 IMAD.HI.U32 R7, R6, UR43, RZ ;  /* 0x0000002b06072c27 */ /* 0x020fc8000f8e00ff */
[----:B------:R-:W-:Y:S01]  /*44a0*/  IMAD.U32 R6, RZ, RZ, UR43 ;  /* 0x0000002bff067e24 */ /* 0x000fe2000f8e00ff */
[----:B-1----:R-:W-:-:S04]  /*44b0*/  @P2 SHF.R.U32.HI R6, RZ, R8, R7 ;  /* 0x00000008ff062219 */ /* 0x002fc80000011607 */
[----:B------:R-:W-:-:S05]  /*44c0*/  IADD3 R7, R6, R18, -R17 ;  /* 0x0000001206077210 */ /* 0x000fca0007ffe811 */
        /* <DEDUP_REMOVED lines=17> */
.L_x_2535:
[----:B------:R-:W-:Y:S02]  /*45e0*/  ULDC UR18, c[0x0][0x9e4] ;  /* 0x0002790000127ab9 */ /* 0x000fe40000000800 */
[----:B------:R-:W-:-:S11]  /*45f0*/  UISETP.NE.AND UP0, UPT, UR18, 0x1, UPT ;  /* 0x000000011200788c */ /* 0x000fd6000bf05270 */
[----:B------:R-:W-:Y:S02]  /*4600*/  @UP0 ULDC.64 UR22, c[0x0][0x9e8] ;  /* 0x00027a0000160ab9 */ /* 0x000fe40000000a00 */
[----:B------:R-:W-:-:S04]  /*4610*/  UIMAD.WIDE.U32 UR10, UR15, UR22, URZ ;  /* 0x000000160f0a72a5 */ /* 0x000fc8000f8e003f */
[----:B------:R-:W-:-:S12]  /*4620*/  @UP0 USHF.R.U32.HI UR15, URZ, UR23, UR11 ;  /* 0x000000173f0f0299 */ /* 0x000fd8000801160b */
.L_x_2536:
[----:B------:R-:W-:-:S04]  /*4630*/  UIMAD UR15, UR15, UR18, UR18 ;  /* 0x000000120f0f72a4 */ /* 0x000fc8000f8e0212 */
[----:B------:R-:W-:-:S04]  /*4640*/  UISETP.LT.AND UP0, UPT, UR14, UR15, UPT ;  /* 0x0000000f0e00728c */ /* 0x000fc8000bf01270 */
[----:B------:R-:W-:-:S12]  /*4650*/  USEL UR14, UR14, UR15, UP0 ;  /* 0x0000000f0e0e7287 */ /* 0x000fd80008000000 */
.L_x_2534:
        /* <DEDUP_REMOVED lines=13> */
.L_x_2556:
[----:B------:R-:W-:-:S04]  /*4730*/  UIADD3 UR38, UR38, 0x1, URZ ;  /* 0x0000000126267890 */ /* 0x000fc8000fffe03f */
[----:B------:R-:W-:-:S04]  /*4740*/  UISETP.NE.AND UP0, UPT, UR38, 0x2, UPT ;  /* 0x000000022600788c */ /* 0x000fc8000bf05270 */
[----:B------:R-:W-:Y:S02]  /*4750*/  USEL UR10, URZ, 0x1, UP0 ;  /* 0x000000013f0a7887 */ /* 0x000fe40008000000 */
[----:B------:R-:W-:Y:S02]  /*4760*/  USEL UR38, UR38, URZ, UP0 ;  /* 0x0000003f26267287 */ /* 0x000fe40008000000 */
[----:B------:R-:W-:Y:S01]  /*4770*/  ULOP3.LUT UR37, UR37, UR10, URZ, 0x3c, !UPT ;  /* 0x0000000a25257292 */ /* 0x000fe2000f8e3c3f */
[----:B012---:R-:W-:Y:S11]  /*4780*/  @!P0 BRA `(.L_x_2538) ;  /* 0x0000000000048947 */ /* 0x007ff60003800000 */
[----:B------:R-:W-:Y:S01]  /*4790*/  BPT.TRAP 0x1 ;  /* 0x000000040000795c */ /* 0x000fe20000300000 */
.L_x_2538:
[----:B------:R-:W1:Y:S01]  /*47a0*/  S2UR UR26, SR_CgaCtaId ;  /* 0x00000000001a79c3 */ /* 0x000e620000008800 */
[----:B------:R-:W-:Y:S01]  /*47b0*/  UMOV UR10, 0x400 ;  /* 0x00000400000a7882 */ /* 0x000fe20000000000 */
[----:B------:R-:W-:-:S05]  /*47c0*/  IMAD.U32 R7, RZ, RZ, UR37 ;  /* 0x00000025ff077e24 */ /* 0x000fca000f8e00ff */
[----:B------:R-:W-:Y:S01]  /*47d0*/  SHF.L.U32 R7, R7, 0x1f, RZ ;  /* 0x0000001f07077819 */ /* 0x000fe200000006ff */
[----:B-1----:R-:W-:-:S04]  /*47e0*/  ULEA UR10, UR26, UR10, 0x18 ;  /* 0x0000000a1a0a7291 */ /* 0x002fc8000f8ec03f */
[----:B------:R-:W-:-:S09]  /*47f0*/  ULEA UR25, UR38, UR10, 0x3 ;  /* 0x0000000a26197291 */ /* 0x000fd2000f8e183f */
[----:B------:R1:W2:Y:S01]  /*4800*/  SYNCS.PHASECHK.TRANS64.TRYWAIT P1, [UR25+0x22830], R7 ;  /* 0x02283007ff0075a7 */ /* 0x0002a20008020159 */
[----:B------:R-:W-:Y:S05]  /*4810*/  @!P0 BRA `(.L_x_2539) ;  /* 0x0000000000048947 */ /* 0x000fea0003800000 */
[----:B------:R-:W-:Y:S01]  /*4820*/  BPT.TRAP 0x1 ;  /* 0x000000040000795c */ /* 0x000fe20000300000 */
.L_x_2539:
[----:B--2---:R-:W-:Y:S05]  /*4830*/  @P1 BRA `(.L_x_2540) ;  /* 0x0000000000081947 */ /* 0x004fea0003800000 */
[----:B------:R-:W2:Y:S02]  /*4840*/  SYNCS.PHASECHK.TRANS64.TRYWAIT P1, [UR25+0x22830], R7 ;  /* 0x02283007ff0075a7 */ /* 0x000ea40008020159 */
[----:B--2---:R-:W-:Y:S05]  /*4850*/  @!P1 BRA `(.L_x_2541) ;  /* 0x0000011000589947 */ /* 0x004fea0003800000 */
.L_x_2540:
[----:B------:R-:W-:Y:S01]  /*4860*/  UIMAD UR22, UR38, 0x300, UR4 ;  /* 0x00000300261678a4 */ /* 0x000fe2000f8e0204 */
[----:B------:R-:W-:Y:S01]  /*4870*/  WARPGROUP.ARRIVE ;  /* 0x00000000000079c5 */ /* 0x000fe20000000000 */
[----:B------:R-:W-:Y:S01]  /*4880*/  UMOV UR23, 0x40000040 ;  /* 0x4000004000177882 */ /* 0x000fe20000000000 */
[----:B------:R-:W-:Y:S01]  /*4890*/  UMOV UR11, 0x40000040 ;  /* 0x40000040000b7882 */ /* 0x000fe20000000000 */
[----:B------:R-:W-:-:S03]  /*48a0*/  UIADD3 UR10, UR22, 0x2, URZ ;  /* 0x00000002160a7890 */ /* 0x000fc6000fffe03f */
[----:B------:R-:W3:Y:S01]  /*48b0*/  S2R R215, SR_TID.X ;  /* 0x0000000000d77919 */ /* 0x000ee20000002100 */
[----:B------:R-:W-:Y:S01]  /*48c0*/  UIADD3 UR14, UR22, 0x4, URZ ;  /* 0x00000004160e7890 */ /* 0x000fe2000fffe03f */
[----:B------:R-:W-:Y:S01]  /*48d0*/  UMOV UR15, 0x40000040 ;  /* 0x40000040000f7882 */ /* 0x000fe20000000000 */
[----:B------:R-:W-:Y:S01]  /*48e0*/  HGMMA.64x96x16.F32 R152, gdesc[UR20], RZ, !UPT, gsb0 ;  /* 0x01600000149879f0 */ /* 0x000fe2000c0008ff */
[----:B------:R-:W-:Y:S01]  /*48f0*/  UIADD3 UR18, UR22, 0x6, URZ ;  /* 0x0000000616127890 */ /* 0x000fe2000fffe03f */
[----:B------:R-:W-:Y:S01]  /*4900*/  UMOV UR19, 0x40000040 ;  /* 0x4000004000137882 */ /* 0x000fe20000000000 */
[----:B---3--:R-:W-:-:S04]  /*4910*/  SHF.R.U32.HI R215, RZ, 0x7, R215 ;  /* 0x00000007ffd77819 */ /* 0x008fc800000116d7 */
        /* <DEDUP_REMOVED lines=14> */
.L_x_2542:
[----:B------:R-:W-:Y:S01]  /*4a00*/  ISETP.NE.AND P2, PT, R206, 0x1, PT ;  /* 0x00000001ce00780c */ /* 0x000fe20003f45270 */
[----:B------:R-:W-:Y:S01]  /*4a10*/  VIADD R20, R23, UR43 ;  /* 0x0000002b17147c36 */ /* 0x000fe20008000000 */
[----:B------:R-:W-:Y:S01]  /*4a20*/  UIADD3 UR10, UR25, 0x22840, URZ ;  /* 0x00022840190a7890 */ /* 0x000fe2000fffe03f */
[----:B------:R-:W-:Y:S01]  /*4a30*/  IMAD R10, R6, -0x60, RZ ;  /* 0xffffffa0060a7824 */ /* 0x000fe200078e02ff */
[----:B------:R-:W-:Y:S02]  /*4a40*/  LOP3.LUT P1, RZ, R16, 0x80000, RZ, 0xc0, !PT ;  /* 0x0008000010ff7812 */ /* 0x000fe4000782c0ff */
[----:B------:R-:W-:-:S07]  /*4a50*/  UPRMT UR10, UR26, 0x654, UR10 ;  /* 0x000006541a0a7896 */ /* 0x000fce000800000a */
[----:B------:R-:W3:Y:S08]  /*4a60*/  @P2 LDC R5, c[0x0][0x44c] ;  /* 0x00011300ff052b82 */ /* 0x000ef00000000800 */
[----:B--2---:R-:W2:Y:S01]  /*4a70*/  @P2 LDC R4, c[0x0][0x450] ;  /* 0x00011400ff042b82 */ /* 0x004ea20000000800 */
[----:B------:R-:W-:Y:S01]  /*4a80*/  SYNCS.ARRIVE.TRANS64.RED.A1T0 RZ, [UR10], RZ ;  /* 0x000000ffffff79a7 */ /* 0x000fe2000810040a */
[----:B------:R-:W-:Y:S01]  /*4a90*/  ULOP3.LUT UR10, URZ, UR7, URZ, 0x33, !UPT ;  /* 0x000000073f0a7292 */ /* 0x000fe2000f8e333f */
[----:B---3--:R-:W-:-:S05]  /*4aa0*/  @P2 IMAD.HI.U32 R5, R20, R5, RZ ;  /* 0x0000000514052227 */ /* 0x008fca00078e00ff */
[----:B--2---:R-:W-:Y:S01]  /*4ab0*/  @P2 SHF.R.U32.HI R20, RZ, R4, R5 ;  /* 0x00000004ff142219 */ /* 0x004fe20000011605 */
[----:B------:R-:W-:-:S04]  /*4ac0*/  VIADD R4, R10, 0x1 ;  /* 0x000000010a047836 */ /* 0x000fc80000000000 */
[----:B------:R-:W2:Y:S01]  /*4ad0*/  SHFL.IDX PT, R11, R20, RZ, 0x1c1f ;  /* 0x001c1fff140b7589 */ /* 0x000ea200000e0000 */
[----:B------:R-:W-:-:S05]  /*4ae0*/  IMAD R4, R19, -0x2, R4 ;  /* 0xfffffffe13047824 */ /* 0x000fca00078e0204 */
[----:B------:R-:W-:-:S05]  /*4af0*/  IADD3 R4, -R17, R4, R18 ;  /* 0x0000000411047210 */ /* 0x000fca0007ffe112 */
[C---:B------:R-:W-:Y:S02]  /*4b00*/  VIADD R15, R4.reuse, UR27 ;  /* 0x0000001b040f7c36 */ /* 0x040fe40008000000 */
[----:B------:R-:W-:Y:S02]  /*4b10*/  VIADD R14, R4, UR10 ;  /* 0x0000000a040e7c36 */ /* 0x000fe40008000000 */
[----:B--2---:R-:W-:Y:S02]  /*4b20*/  IMAD.IADD R13, R15, 0x1, R11 ;  /* 0x000000010f0d7824 */ /* 0x004fe400078e020b */
[----:B------:R-:W-:Y:S01]  /*4b30*/  IMAD.IADD R12, R11, 0x1, R14 ;  /* 0x000000010b0c7824 */ /* 0x000fe200078e020e */
[----:B------:R-:W-:Y:S06]  /*4b40*/  @!P1 BRA `(.L_x_2543) ;  /* 0x0000000000589947 */ /* 0x000fec0003800000 */
[----:B------:R-:W-:Y:S01]  /*4b50*/  IADD3 R11, -R17, R18, R11 ;  /* 0x00000012110b7210 */ /* 0x000fe20007ffe10b */
        /* <DEDUP_REMOVED lines=11> */
.L_x_2545:
[----:B------:R-:W-:-:S05]  /*4c10*/  IMAD.U32 R21, RZ, RZ, UR28 ;  /* 0x0000001cff157e24 */ /* 0x000fca000f8e00ff */
[----:B------:R-:W-:-:S13]  /*4c20*/  ISETP.NE.AND P1, PT, R21, 0x1, PT ;  /* 0x000000011500780c */ /* 0x000fda0003f25270 */
[----:B------:R-:W2:Y:S02]  /*4c30*/  @P1 LDC.64 R4, c[0x0][0x9e8] ;  /* 0x00027a00ff041b82 */ /* 0x000ea40000000a00 */
[----:B--2---:R-:W-:-:S05]  /*4c40*/  @P1 IMAD.HI.U32 R4, R11, R4, RZ ;  /* 0x000000040b041227 */ /* 0x004fca00078e00ff */
[----:B------:R-:W-:-:S07]  /*4c50*/  @P1 SHF.R.U32.HI R11, RZ, R5, R4 ;  /* 0x00000005ff0b1219 */ /* 0x000fce0000011604 */
.L_x_2546:
[----:B------:R-:W-:Y:S05]  /*4c60*/  BSYNC B0 ;  /* 0x0000000000007941 */ /* 0x000fea0003800000 */
.L_x_2544:
[----:B------:R-:W-:-:S04]  /*4c70*/  IMAD R4, R19, -0x2, R10 ;  /* 0xfffffffe13047824 */ /* 0x000fc800078e020a */
[----:B------:R-:W-:-:S05]  /*4c80*/  IMAD R4, R11, R21, R4 ;  /* 0x000000150b047224 */ /* 0x000fca00078e0204 */
[----:B------:R-:W-:Y:S02]  /*4c90*/  VIADDMNMX R13, R4, R21, R13, PT ;  /* 0x00000015040d7246 */ /* 0x000fe4000380010d */
[----:B------:R-:W-:-:S07]  /*4ca0*/  VIMNMX R12, R12, R4, !PT ;  /* 0x000000040c0c7248 */ /* 0x000fce0007fe0100 */
.L_x_2543:
[----:B------:R-:W-:Y:S02]  /*4cb0*/  ISETP.GE.AND P2, PT, R10, 0x1, PT ;  /* 0x000000010a00780c */ /* 0x000fe40003f46270 */
[----:B------:R-:W-:Y:S02]  /*4cc0*/  LOP3.LUT R16, R16, 0xfffbffff, RZ, 0xc0, !PT ;  /* 0xfffbffff10107812 */ /* 0x000fe400078ec0ff */
[----:B------:R-:W-:Y:S02]  /*4cd0*/  ISETP.GE.AND P1, PT, R10, 0x2, PT ;  /* 0x000000020a00780c */ /* 0x000fe40003f26270 */
        /* <DEDUP_REMOVED lines=148> */
.L_x_2549:
[----:B------:R-:W-:-:S05]  /*5620*/  IMAD.U32 R12, RZ, RZ, UR28 ;  /* 0x0000001cff0c7e24 */ /* 0x000fca000f8e00ff */
[----:B------:R-:W-:-:S13]  /*5630*/  ISETP.NE.AND P6, PT, R12, 0x1, PT ;  /* 0x000000010c00780c */ /* 0x000fda0003fc5270 */
[----:B------:R-:W2:Y:S02]  /*5640*/  @P6 LDC.64 R4, c[0x0][0x9e8] ;  /* 0x00027a00ff046b82 */ /* 0x000ea40000000a00 */
[----:B--2---:R-:W-:-:S05]  /*5650*/  @P6 IMAD.HI.U32 R4, R13, R4, RZ ;  /* 0x000000040d046227 */ /* 0x004fca00078e00ff */
[----:B------:R-:W-:-:S07]  /*5660*/  @P6 SHF.R.U32.HI R13, RZ, R5, R4 ;  /* 0x00000005ff0d6219 */ /* 0x000fce0000011604 */
.L_x_2550:
[----:B------:R-:W-:Y:S05]  /*5670*/  BSYNC B0 ;  /* 0x0000000000007941 */ /* 0x000fea0003800000 */
.L_x_2548:
[----:B------:R-:W-:-:S04]  /*5680*/  IMAD R10, R19, -0x2, R10 ;  /* 0xfffffffe130a7824 */ /* 0x000fc800078e020a */
[----:B------:R-:W-:-:S05]  /*5690*/  IMAD R13, R13, R12, R10 ;  /* 0x0000000c0d0d7224 */ /* 0x000fca00078e020a */
[----:B------:R-:W-:Y:S02]  /*56a0*/  VIADDMNMX R15, R13, R12, R15, PT ;  /* 0x0000000c0d0f7246 */ /* 0x000fe4000380010f */
[----:B------:R-:W-:-:S07]  /*56b0*/  VIMNMX R14, R14, R13, !PT ;  /* 0x0000000d0e0e7248 */ /* 0x000fce0007fe0100 */
.L_x_2547:
        /* <DEDUP_REMOVED lines=434> */
[----:B------:R-:W2:Y:S01]  /*71e0*/  MUFU.EX2 R169, R186 ;  /* 0x000000ba00a97308 */ /* 0x000ea20000000800 */
[----:B---3--:R-:W-:-:S07]  /*71f0*/  FADD.FTZ R178, R182, R13 ;  /* 0x0000000db6b27221 */ /* 0x008fce0000010000 */
[----:B------:R-:W3:Y:S01]  /*7200*/  MUFU.EX2 R0, R187 ;  /* 0x000000bb00007308 */ /* 0x000ee20000000800 */
[----:B0-----:R-:W-:-:S07]  /*7210*/  FADD.FTZ R178, R183, R178 ;  /* 0x000000b2b7b27221 */ /* 0x001fce0000010000 */
[----:B------:R0:W4:Y:S01]  /*7220*/  MUFU.EX2 R171, R167 ;  /* 0x000000a700ab7308 */ /* 0x0001220000000800 */
[----:B--2---:R-:W-:-:S07]  /*7230*/  FADD.FTZ R13, R169, R178 ;  /* 0x000000b2a90d7221 */ /* 0x004fce0000010000 */
[----:B------:R-:W2:Y:S01]  /*7240*/  MUFU.EX2 R20, R191 ;  /* 0x000000bf00147308 */ /* 0x000ea20000000800 */
[C---:B---3--:R-:W-:Y:S01]  /*7250*/  FADD.FTZ R178, R0.reuse, R13 ;  /* 0x0000000d00b27221 */ /* 0x048fe20000010000 */
[----:B------:R-:W-:Y:S02]  /*7260*/  F2FP.F16.F32.PACK_AB R169, R0, R169 ;  /* 0x000000a900a9723e */ /* 0x000fe400000000ff */
[----:B0-----:R-:W-:-:S04]  /*7270*/  F2FP.F16.F32.PACK_AB R167, R183, R182 ;  /* 0x000000b6b7a7723e */ /* 0x001fc800000000ff */
[----:B------:R-:W0:Y:S01]  /*7280*/  MUFU.EX2 R173, R194 ;  /* 0x000000c200ad7308 */ /* 0x000e220000000800 */
[----:B----4-:R-:W-:-:S07]  /*7290*/  FADD.FTZ R13, R171, R178 ;  /* 0x000000b2ab0d7221 */ /* 0x010fce0000010000 */
[----:B------:R-:W3:Y:S01]  /*72a0*/  MUFU.EX2 R176, R195 ;  /* 0x000000c300b07308 */ /* 0x000ee20000000800 */
[C---:B--2---:R-:W-:Y:S01]  /*72b0*/  FADD.FTZ R180, R20.reuse, R13 ;  /* 0x0000000d14b47221 */ /* 0x044fe20000010000 */
[----:B------:R-:W-:-:S06]  /*72c0*/  F2FP.F16.F32.PACK_AB R171, R20, R171 ;  /* 0x000000ab14ab723e */ /* 0x000fcc00000000ff */
[----:B------:R-:W2:Y:S01]  /*72d0*/  MUFU.EX2 R175, R198 ;  /* 0x000000c600af7308 */ /* 0x000ea20000000800 */
[----:B0-----:R-:W-:-:S07]  /*72e0*/  FADD.FTZ R13, R173, R180 ;  /* 0x000000b4ad0d7221 */ /* 0x001fce0000010000 */
[----:B------:R-:W0:Y:S01]  /*72f0*/  MUFU.EX2 R178, R189 ;  /* 0x000000bd00b27308 */ /* 0x000e220000000800 */
[C---:B---3--:R-:W-:Y:S01]  /*7300*/  FADD.FTZ R8, R176.reuse, R13 ;  /* 0x0000000db0087221 */ /* 0x048fe20000010000 */
[----:B------:R-:W-:-:S03]  /*7310*/  F2FP.F16.F32.PACK_AB R173, R176, R173 ;  /* 0x000000adb0ad723e */ /* 0x000fc600000000ff */
[----:B--2---:R-:W-:-:S04]  /*7320*/  FADD.FTZ R9, R175, R8 ;  /* 0x00000008af097221 */ /* 0x004fc80000010000 */
[C---:B0-----:R-:W-:Y:S01]  /*7330*/  FADD.FTZ R0, R178.reuse, R9 ;  /* 0x00000009b2007221 */ /* 0x041fe20000010000 */
[----:B------:R-:W-:Y:S01]  /*7340*/  F2FP.F16.F32.PACK_AB R175, R178, R175 ;  /* 0x000000afb2af723e */ /* 0x000fe200000000ff */
[----:B------:R-:W-:Y:S06]  /*7350*/  @!P0 BRA `(.L_x_2551) ;  /* 0x0000000000048947 */ /* 0x000fec0003800000 */
[----:B------:R-:W-:Y:S01]  /*7360*/  BPT.TRAP 0x1 ;  /* 0x000000040000795c */ /* 0x000fe20000300000 */
.L_x_2551:
[----:B------:R0:W2:Y:S01]  /*7370*/  SYNCS.PHASECHK.TRANS64.TRYWAIT P1, [UR25+0x22850], R7 ;  /* 0x02285007ff0075a7 */ /* 0x0000a20008020159 */
[----:B------:R-:W-:Y:S05]  /*7380*/  @!P0 BRA `(.L_x_2552) ;  /* 0x0000000000048947 */ /* 0x000fea0003800000 */
[----:B------:R-:W-:Y:S01]  /*7390*/  BPT.TRAP 0x1 ;  /* 0x000000040000795c */ /* 0x000fe20000300000 */
.L_x_2552:
[----:B------:R-:W-:Y:S01]  /*73a0*/  VIADD R8, R215, 0x8 ;  /* 0x00000008d7087836 */ /* 0x000fe20000000000 */
[----:B--2---:R-:W-:Y:S06]  /*73b0*/  @P1 BRA `(.L_x_2553) ;  /* 0x0000000000081947 */ /* 0x004fec0003800000 */
[----:B------:R-:W2:Y:S02]  /*73c0*/  SYNCS.PHASECHK.TRANS64.TRYWAIT P1, [UR25+0x22850], R7 ;  /* 0x02285007ff0075a7 */ /* 0x000ea40008020159 */
[----:B--2---:R-:W-:Y:S05]  /*73d0*/  @!P1 BRA `(.L_x_2554) ;  /* 0x000000e400909947 */ /* 0x004fea0003800000 */
.L_x_2553:
        /* <DEDUP_REMOVED lines=39> */
.L_x_2555:
        /* <DEDUP_REMOVED lines=8> */
.L_x_2537:
[----:B------:R-:W-:Y:S01]  /*76d0*/  ISETP.NE.AND P2, PT, R206, 0x1, PT ;  /* 0x00000001ce00780c */ /* 0x000fe20003f45270 */
[----:B------:R-:W-:Y:S01]  /*76e0*/  UIADD3 UR10, UR43, 0x7f, URZ ;  /* 0x0000007f2b0a7890 */ /* 0x000fe2000fffe03f */
[----:B--2---:R-:W-:Y:S02]  /*76f0*/  IADD3 R10, R18, 0x1, -R17 ;  /* 0x00000001120a7810 */ /* 0x004fe40007ffe811 */
[----:B------:R-:W-:-:S09]  /*7700*/  LOP3.LUT P1, RZ, R16, 0x80000, RZ, 0xc0, !PT ;  /* 0x0008000010ff7812 */ /* 0x000fd2000782c0ff */
[----:B01----:R-:W0:Y:S08]  /*7710*/  @P2 LDC R7, c[0x0][0x44c] ;  /* 0x00011300ff072b82 */ /* 0x003e300000000800 */
[----:B------:R-:W1:Y:S01]  /*7720*/  @P2 LDC R9, c[0x0][0x450] ;  /* 0x00011400ff092b82 */ /* 0x000e620000000800 */
[----:B0-----:R-:W-:-:S04]  /*7730*/  @P2 IMAD.HI.U32 R8, R7, UR10, RZ ;  /* 0x0000000a07082c27 */ /* 0x001fc8000f8e00ff */
[----:B------:R-:W-:Y:S01]  /*7740*/  IMAD.U32 R7, RZ, RZ, UR10 ;  /* 0x0000000aff077e24 */ /* 0x000fe2000f8e00ff */
[----:B-1----:R-:W-:-:S05]  /*7750*/  @P2 SHF.R.U32.HI R7, RZ, R9, R8 ;  /* 0x00000009ff072219 */ /* 0x002fca0000011608 */
        /* <DEDUP_REMOVED lines=16> */
.L_x_2558:
[----:B------:R-:W-:Y:S02]  /*7860*/  ULDC UR15, c[0x0][0x9e4] ;  /* 0x00027900000f7ab9 */ /* 0x000fe40000000800 */
[----:B------:R-:W-:-:S11]  /*7870*/  UISETP.NE.AND UP0, UPT, UR15, 0x1, UPT ;  /* 0x000000010f00788c */ /* 0x000fd6000bf05270 */
[----:B------:R-:W-:Y:S02]  /*7880*/  @UP0 ULDC.64 UR18, c[0x0][0x9e8] ;  /* 0x00027a0000120ab9 */ /* 0x000fe40000000a00 */
[----:B------:R-:W-:-:S04]  /*7890*/  UIMAD.WIDE.U32 UR10, UR7, UR18, URZ ;  /* 0x00000012070a72a5 */ /* 0x000fc8000f8e003f */
[----:B------:R-:W-:-:S12]  /*78a0*/  @UP0 USHF.R.U32.HI UR7, URZ, UR19, UR11 ;  /* 0x000000133f070299 */ /* 0x000fd8000801160b */
.L_x_2559:
[----:B------:R-:W-:-:S04]  /*78b0*/  UIMAD UR7, UR7, UR15, URZ ;  /* 0x0000000f070772a4 */ /* 0x000fc8000f8e023f */
[----:B------:R-:W-:-:S04]  /*78c0*/  UISETP.LT.AND UP0, UPT, UR14, UR7, UPT ;  /* 0x000000070e00728c */ /* 0x000fc8000bf01270 */
[----:B------:R-:W-:-:S12]  /*78d0*/  USEL UR14, UR14, UR7, !UP0 ;  /* 0x000000070e0e7287 */ /* 0x000fd8000c000000 */
.L_x_2557:
        /* <DEDUP_REMOVED lines=12> */
.L_x_2571:
[----:B------:R-:W-:Y:S01]  /*79a0*/  UIADD3 UR38, UR38, 0x1, URZ ;  /* 0x0000000126267890 */ /* 0x000fe2000fffe03f */
[C---:B------:R-:W-:Y:S01]  /*79b0*/  ISETP.GT.AND P1, PT, R8.reuse, UR7, PT ;  /* 0x0000000708007c0c */ /* 0x040fe2000bf24270 */
[----:B------:R-:W-:Y:S02]  /*79c0*/  VIADD R8, R8, 0xffffffff ;  /* 0xffffffff08087836 */ /* 0x000fe40000000000 */
[----:B------:R-:W-:-:S04]  /*79d0*/  UISETP.NE.AND UP0, UPT, UR38, 0x2, UPT ;  /* 0x000000022600788c */ /* 0x000fc8000bf05270 */
[----:B------:R-:W-:Y:S02]  /*79e0*/  USEL UR10, URZ, 0x1, UP0 ;  /* 0x000000013f0a7887 */ /* 0x000fe40008000000 */
[----:B------:R-:W-:Y:S02]  /*79f0*/  USEL UR38, UR38, URZ, UP0 ;  /* 0x0000003f26267287 */ /* 0x000fe40008000000 */
[----:B------:R-:W-:Y:S01]  /*7a00*/  ULOP3.LUT UR37, UR37, UR10, URZ, 0x3c, !UPT ;  /* 0x0000000a25257292 */ /* 0x000fe2000f8e3c3f */
[----:B0-----:R-:W-:Y:S11]  /*7a10*/  @!P0 BRA `(.L_x_2561) ;  /* 0x0000000000048947 */ /* 0x001ff60003800000 */
[----:B------:R-:W-:Y:S01]  /*7a20*/  BPT.TRAP 0x1 ;  /* 0x000000040000795c */ /* 0x000fe20000300000 */
.L_x_2561:
        /* <DEDUP_REMOVED lines=9> */
.L_x_2562:
[----:B-1----:R-:W-:Y:S05]  /*7ac0*/  @P2 BRA `(.L_x_2563) ;  /* 0x0000000000082947 */ /* 0x002fea0003800000 */
[----:B------:R-:W1:Y:S02]  /*7ad0*/  SYNCS.PHASECHK.TRANS64.TRYWAIT P2, [UR25+0x22830], R6 ;  /* 0x02283006ff0075a7 */ /* 0x000e640008040159 */
[----:B-1----:R-:W-:Y:S05]  /*7ae0*/  @!P2 BRA `(.L_x_2564) ;  /* 0x000000dc00e4a947 */ /* 0x002fea0003800000 */
.L_x_2563:
        /* <DEDUP_REMOVED lines=26> */
.L_x_2565:
        /* <DEDUP_REMOVED lines=40> */
[C---:B------:R-:W-:Y:S01]  /*7f10*/  FMUL.FTZ R10, R4.reuse, UR6 ;  /* 0x00000006040a7c20 */ /* 0x040fe20008410000 */
[----:B------:R-:W-:Y:S01]  /*7f20*/  FMNMX.FTZ R5, R171, R12, !PT ;  /* 0x0000000cab057209 */ /* 0x000fe20007810000 */
[----:B------:R-:W-:Y:S02]  /*7f30*/  FADD.FTZ R7, -R4, R7 ;  /* 0x0000000704077221 */ /* 0x000fe40000010100 */
        /* <DEDUP_REMOVED lines=11> */
[----:B------:R-:W-:Y:S01]  /*7ff0*/  FMUL.FTZ R7, R7, UR6 ;  /* 0x0000000607077c20 */ /* 0x000fe20008410000 */
        /* <DEDUP_REMOVED lines=8> */
[----:B------:R-:W2:Y:S01]  /*8080*/  MUFU.EX2 R7, R7 ;  /* 0x0000000700077308 */ /* 0x000ea20000000800 */
[----:B------:R-:W-:Y:S01]  /*8090*/  FMNMX.FTZ R5, R183, R12, !PT ;  /* 0x0000000cb7057209 */ /* 0x000fe20007810000 */
[--C-:B------:R-:W-:Y:S01]  /*80a0*/  FFMA.FTZ R169, R173, UR6, -R10.reuse ;  /* 0x00000006ada97c23 */ /* 0x100fe2000801080a */
[--C-:B------:R-:W-:Y:S01]  /*80b0*/  FFMA.FTZ R173, R177, UR6, -R10.reuse ;  /* 0x00000006b1ad7c23 */ /* 0x100fe2000801080a */
[--C-:B------:R-:W-:Y:S01]  /*80c0*/  FFMA.FTZ R177, R185, UR6, -R10.reuse ;  /* 0x00000006b9b17c23 */ /* 0x100fe2000801080a */
[----:B------:R-:W-:Y:S01]  /*80d0*/  FMNMX.FTZ R12, R186, R5, !PT ;  /* 0x00000005ba0c7209 */ /* 0x000fe20007810000 */
[--C-:B------:R-:W-:Y:S01]  /*80e0*/  FFMA.FTZ R14, R172, UR6, -R10.reuse ;  /* 0x00000006ac0e7c23 */ /* 0x100fe2000801080a */
[--C-:B------:R-:W-:Y:S01]  /*80f0*/  FFMA.FTZ R172, R192, UR6, -R10.reuse ;  /* 0x00000006c0ac7c23 */ /* 0x100fe2000801080a */
[----:B------:R-:W3:Y:S01]  /*8100*/  MUFU.EX2 R152, R152 ;  /* 0x0000009800987308 */ /* 0x000ee20000000800 */
[----:B------:R-:W-:Y:S01]  /*8110*/  FMNMX.FTZ R5, R187, R12, !PT ;  /* 0x0000000cbb057209 */ /* 0x000fe20007810000 */
[--C-:B------:R-:W-:Y:S01]  /*8120*/  FFMA.FTZ R13, R180, UR6, -R10.reuse ;  /* 0x00000006b40d7c23 */ /* 0x100fe2000801080a */
[--C-:B------:R-:W-:Y:S01]  /*8130*/  FFMA.FTZ R180, R189, UR6, -R10.reuse ;  /* 0x00000006bdb47c23 */ /* 0x100fe2000801080a */
[----:B------:R-:W-:Y:S01]  /*8140*/  FFMA.FTZ R196, R196, UR6, -R10 ;  /* 0x00000006c4c47c23 */ /* 0x000fe2000801080a */
[----:B------:R-:W-:-:S03]  /*8150*/  FMNMX.FTZ R12, R190, R5, !PT ;  /* 0x00000005be0c7209 */ /* 0x000fc60007810000 */
[----:B------:R-:W4:Y:S01]  /*8160*/  MUFU.EX2 R20, R20 ;  /* 0x0000001400147308 */ /* 0x000f220000000800 */
[----:B------:R-:W-:Y:S01]  /*8170*/  FMNMX.FTZ R5, R191, R12, !PT ;  /* 0x0000000cbf057209 */ /* 0x000fe20007810000 */
[-C--:B--2---:R-:W-:Y:S01]  /*8180*/  FMUL.FTZ R24, R24, R7.reuse ;  /* 0x0000000718187220 */ /* 0x084fe20000410000 */
[-C--:B------:R-:W-:Y:S01]  /*8190*/  FMUL.FTZ R25, R25, R7.reuse ;  /* 0x0000000719197220 */ /* 0x080fe20000410000 */
[----:B------:R-:W-:Y:S01]  /*81a0*/  FMUL.FTZ R28, R28, R7 ;  /* 0x000000071c1c7220 */ /* 0x000fe20000410000 */
[----:B------:R-:W-:Y:S01]  /*81b0*/  FMNMX.FTZ R12, R194, R5, !PT ;  /* 0x00000005c20c7209 */ /* 0x000fe20007810000 */
[-C--:B------:R-:W-:Y:S01]  /*81c0*/  FMUL.FTZ R29, R29, R7.reuse ;  /* 0x000000071d1d7220 */ /* 0x080fe20000410000 */
[-C--:B------:R-:W-:Y:S01]  /*81d0*/  FMUL.FTZ R32, R32, R7.reuse ;  /* 0x0000000720207220 */ /* 0x080fe20000410000 */
[----:B------:R-:W2:Y:S01]  /*81e0*/  MUFU.EX2 R21, R21 ;  /* 0x0000001500157308 */ /* 0x000ea20000000800 */
[----:B------:R-:W-:Y:S01]  /*81f0*/  FMNMX.FTZ R5, R195, R12, !PT ;  /* 0x0000000cc3057209 */ /* 0x000fe20007810000 */
[-C--:B------:R-:W-:Y:S01]  /*8200*/  FMUL.FTZ R33, R33, R7.reuse ;  /* 0x0000000721217220 */ /* 0x080fe20000410000 */
[-C--:B------:R-:W-:Y:S01]  /*8210*/  FMUL.FTZ R36, R36, R7.reuse ;  /* 0x0000000724247220 */ /* 0x080fe20000410000 */
[----:B------:R-:W-:Y:S01]  /*8220*/  FMUL.FTZ R37, R37, R7 ;  /* 0x0000000725257220 */ /* 0x000fe20000410000 */
[----:B------:R-:W-:Y:S01]  /*8230*/  FMNMX.FTZ R12, R198, R5, !PT ;  /* 0x00000005c60c7209 */ /* 0x000fe20007810000 */
[-C--:B------:R-:W-:Y:S01]  /*8240*/  FMUL.FTZ R40, R40, R7.reuse ;  /* 0x0000000728287220 */ /* 0x080fe20000410000 */
[-C--:B------:R-:W-:Y:S01]  /*8250*/  FMUL.FTZ R41, R41, R7.reuse ;  /* 0x0000000729297220 */ /* 0x080fe20000410000 */
[----:B------:R-:W5:Y:S01]  /*8260*/  MUFU.EX2 R153, R153 ;  /* 0x0000009900997308 */ /* 0x000f620000000800 */
[----:B------:R-:W-:Y:S01]  /*8270*/  FMNMX.FTZ R12, R199, R12, !PT ;  /* 0x0000000cc70c7209 */ /* 0x000fe20007810000 */
[-C--:B------:R-:W-:Y:S01]  /*8280*/  FMUL.FTZ R44, R44, R7.reuse ;  /* 0x000000072c2c7220 */ /* 0x080fe20000410000 */
[-C--:B------:R-:W-:Y:S01]  /*8290*/  FMUL.FTZ R45, R45, R7.reuse ;  /* 0x000000072d2d7220 */ /* 0x080fe20000410000 */
[-C--:B------:R-:W-:Y:S01]  /*82a0*/  FMUL.FTZ R48, R48, R7.reuse ;  /* 0x0000000730307220 */ /* 0x080fe20000410000 */
[-C--:B------:R-:W-:Y:S01]  /*82b0*/  FMUL.FTZ R49, R49, R7.reuse ;  /* 0x0000000731317220 */ /* 0x080fe20000410000 */
[----:B------:R-:W0:Y:S01]  /*82c0*/  SHFL.BFLY PT, R5, R12, 0x2, 0x1f ;  /* 0x0c401f000c057f89 */ /* 0x000e2200000e0000 */
        /* <DEDUP_REMOVED lines=22> */
[----:B------:R-:W-:Y:S01]  /*8430*/  FMUL.FTZ R89, R89, R7 ;  /* 0x0000000759597220 */ /* 0x000fe20000410000 */
[----:B0-----:R-:W-:Y:S01]  /*8440*/  FMNMX.FTZ R11, R12, R5, !PT ;  /* 0x000000050c0b7209 */ /* 0x001fe20007810000 */
[--C-:B------:R-:W-:Y:S01]  /*8450*/  FFMA.FTZ R12, R188, UR6, -R10.reuse ;  /* 0x00000006bc0c7c23 */ /* 0x100fe2000801080a */
[----:B------:R-:W-:Y:S01]  /*8460*/  MUFU.EX2 R161, R161 ;  /* 0x000000a100a17308 */ /* 0x000fe20000000800 */
[----:B------:R-:W-:Y:S01]  /*8470*/  FFMA.FTZ R10, R197, UR6, -R10 ;  /* 0x00000006c50a7c23 */ /* 0x000fe2000801080a */
[-C--:B------:R-:W-:Y:S01]  /*8480*/  FMUL.FTZ R92, R92, R7.reuse ;  /* 0x000000075c5c7220 */ /* 0x080fe20000410000 */
[----:B------:R-:W0:Y:S01]  /*8490*/  SHFL.BFLY PT, R184, R11, 0x1, 0x1f ;  /* 0x0c201f000bb87f89 */ /* 0x000e2200000e0000 */
        /* <DEDUP_REMOVED lines=23> */
[----:B0-----:R-:W-:Y:S01]  /*8610*/  FMNMX.FTZ R5, R11, R184, !PT ;  /* 0x000000b80b057209 */ /* 0x001fe20007810000 */
        /* <DEDUP_REMOVED lines=18> */
[----:B---3--:R-:W-:Y:S01]  /*8740*/  FFMA.FTZ R175, R7, R2, R152 ;  /* 0x0000000207af7223 */ /* 0x008fe20000010098 */
[--C-:B------:R-:W-:Y:S01]  /*8750*/  FFMA.FTZ R159, R166, UR6, -R193.reuse ;  /* 0x00000006a69f7c23 */ /* 0x100fe200080108c1 */
[--C-:B------:R-:W-:Y:S01]  /*8760*/  FFMA.FTZ R188, R167, UR6, -R193.reuse ;  /* 0x00000006a7bc7c23 */ /* 0x100fe200080108c1 */
[----:B------:R-:W-:Y:S01]  /*8770*/  FFMA.FTZ R167, R179, UR6, -R193 ;  /* 0x00000006b3a77c23 */ /* 0x000fe200080108c1 */
[----:B------:R-:W0:Y:S01]  /*8780*/  MUFU.EX2 R184, R184 ;  /* 0x000000b800b87308 */ /* 0x000e220000000800 */
[----:B----4-:R-:W-:Y:S01]  /*8790*/  FADD.FTZ R154, R20, R175 ;  /* 0x000000af149a7221 */ /* 0x010fe20000010000 */
[--C-:B------:R-:W-:Y:S01]  /*87a0*/  FFMA.FTZ R175, R183, UR6, -R193.reuse ;  /* 0x00000006b7af7c23 */ /* 0x100fe200080108c1 */
[--C-:B------:R-:W-:Y:S01]  /*87b0*/  FFMA.FTZ R171, R171, UR6, -R193.reuse ;  /* 0x00000006abab7c23 */ /* 0x100fe200080108c1 */
[--C-:B------:R-:W-:Y:S01]  /*87c0*/  FFMA.FTZ R163, R174, UR6, -R193.reuse ;  /* 0x00000006aea37c23 */ /* 0x100fe200080108c1 */
[----:B--2---:R-:W-:Y:S01]  /*87d0*/  FADD.FTZ R154, R21, R154 ;  /* 0x0000009a159a7221 */ /* 0x004fe20000010000 */
[--C-:B------:R-:W-:Y:S01]  /*87e0*/  FFMA.FTZ R166, R178, UR6, -R193.reuse ;  /* 0x00000006b2a67c23 */ /* 0x100fe200080108c1 */
[--C-:B------:R-:W-:Y:S01]  /*87f0*/  FFMA.FTZ R182, R182, UR6, -R193.reuse ;  /* 0x00000006b6b67c23 */ /* 0x100fe200080108c1 */
[----:B------:R-:W2:Y:S01]  /*8800*/  MUFU.EX2 R155, R155 ;  /* 0x0000009b009b7308 */ /* 0x000ea20000000800 */
[----:B-----5:R-:W-:Y:S01]  /*8810*/  FADD.FTZ R183, R153, R154 ;  /* 0x0000009a99b77221 */ /* 0x020fe20000010000 */
[--C-:B------:R-:W-:Y:S01]  /*8820*/  FFMA.FTZ R190, R190, UR6, -R193.reuse ;  /* 0x00000006bebe7c23 */ /* 0x100fe200080108c1 */
[----:B------:R-:W-:Y:S01]  /*8830*/  FFMA.FTZ R191, R191, UR6, -R193 ;  /* 0x00000006bfbf7c23 */ /* 0x000fe200080108c1 */
[----:B------:R-:W-:Y:S01]  /*8840*/  F2FP.F16.F32.PACK_AB R152, R20, R152 ;  /* 0x000000981498723e */ /* 0x000fe200000000ff */
[----:B-1----:R-:W-:Y:S01]  /*8850*/  FADD.FTZ R154, R156, R183 ;  /* 0x000000b79c9a7221 */ /* 0x002fe20000010000 */
[----:B------:R-:W-:Y:S01]  /*8860*/  F2FP.F16.F32.PACK_AB R156, R157, R156 ;  /* 0x0000009c9d9c723e */ /* 0x000fe200000000ff */
[--C-:B------:R-:W-:Y:S01]  /*8870*/  FFMA.FTZ R194, R194, UR6, -R193.reuse ;  /* 0x00000006c2c27c23 */ /* 0x100fe200080108c1 */
[----:B------:R-:W1:Y:S01]  /*8880*/  MUFU.EX2 R185, R185 ;  /* 0x000000b900b97308 */ /* 0x000e620000000800 */
[----:B0-----:R-:W-:Y:S01]  /*8890*/  FFMA.FTZ R2, R9, R0, R184 ;  /* 0x0000000009027223 */ /* 0x001fe200000100b8 */
[----:B------:R-:W-:Y:S01]  /*88a0*/  FADD.FTZ R154, R157, R154 ;  /* 0x0000009a9d9a7221 */ /* 0x000fe20000010000 */
[--C-:B------:R-:W-:Y:S01]  /*88b0*/  FFMA.FTZ R195, R195, UR6, -R193.reuse ;  /* 0x00000006c3c37c23 */ /* 0x100fe200080108c1 */
[--C-:B------:R-:W-:Y:S01]  /*88c0*/  FFMA.FTZ R198, R198, UR6, -R193.reuse ;  /* 0x00000006c6c67c23 */ /* 0x100fe200080108c1 */
[-C--:B------:R-:W-:Y:S01]  /*88d0*/  FMUL.FTZ R144, R144, R7.reuse ;  /* 0x0000000790907220 */ /* 0x080fe20000410000 */
[----:B------:R-:W-:Y:S01]  /*88e0*/  FADD.FTZ R154, R15, R154 ;  /* 0x0000009a0f9a7221 */ /* 0x000fe20000010000 */
[-C--:B------:R-:W-:Y:S01]  /*88f0*/  FMUL.FTZ R145, R145, R7.reuse ;  /* 0x0000000791917220 */ /* 0x080fe20000410000 */
[----:B------:R-:W0:Y:S01]  /*8900*/  MUFU.EX2 R192, R192 ;  /* 0x000000c000c07308 */ /* 0x000e220000000800 */
[----:B--2---:R-:W-:Y:S01]  /*8910*/  FADD.FTZ R2, R155, R2 ;  /* 0x000000029b027221 */ /* 0x004fe20000010000 */
[-C--:B------:R-:W-:Y:S01]  /*8920*/  FMUL.FTZ R148, R148, R7.reuse ;  /* 0x0000000794947220 */ /* 0x080fe20000410000 */
[----:B------:R-:W-:Y:S01]  /*8930*/  FMUL.FTZ R149, R149, R7 ;  /* 0x0000000795957220 */ /* 0x000fe20000410000 */
[-C--:B------:R-:W-:Y:S01]  /*8940*/  FMUL.FTZ R26, R26, R9.reuse ;  /* 0x000000091a1a7220 */ /* 0x080fe20000410000 */
[-C--:B------:R-:W-:Y:S01]  /*8950*/  FMUL.FTZ R27, R27, R9.reuse ;  /* 0x000000091b1b7220 */ /* 0x080fe20000410000 */
[-C--:B------:R-:W-:Y:S01]  /*8960*/  FMUL.FTZ R30, R30, R9.reuse ;  /* 0x000000091e1e7220 */ /* 0x080fe20000410000 */
[-C--:B------:R-:W-:Y:S01]  /*8970*/  FMUL.FTZ R31, R31, R9.reuse ;  /* 0x000000091f1f7220 */ /* 0x080fe20000410000 */
[----:B------:R-:W2:Y:S01]  /*8980*/  MUFU.EX2 R158, R158 ;  /* 0x0000009e009e7308 */ /* 0x000ea20000000800 */
[----:B-1----:R-:W-:Y:S01]  /*8990*/  FADD.FTZ R179, R185, R2 ;  /* 0x00000002b9b37221 */ /* 0x002fe20000010000 */
[----:B------:R-:W-:Y:S01]  /*89a0*/  FFMA.FTZ R2, R186, UR6, -R193 ;  /* 0x00000006ba027c23 */ /* 0x000fe200080108c1 */
[-C--:B------:R-:W-:Y:S01]  /*89b0*/  FMUL.FTZ R34, R34, R9.reuse ;  /* 0x0000000922227220 */ /* 0x080fe20000410000 */
[-C--:B------:R-:W-:Y:S01]  /*89c0*/  FMUL.FTZ R35, R35, R9.reuse ;  /* 0x0000000923237220 */ /* 0x080fe20000410000 */
[-C--:B------:R-:W-:Y:S01]  /*89d0*/  FMUL.FTZ R38, R38, R9.reuse ;  /* 0x0000000926267220 */ /* 0x080fe20000410000 */
[-C--:B------:R-:W-:Y:S01]  /*89e0*/  FMUL.FTZ R39, R39, R9.reuse ;  /* 0x0000000927277220 */ /* 0x080fe20000410000 */
[-C--:B------:R-:W-:Y:S01]  /*89f0*/  FMUL.FTZ R42, R42, R9.reuse ;  /* 0x000000092a2a7220 */ /* 0x080fe20000410000 */
[----:B------:R-:W1:Y:S01]  /*8a00*/  MUFU.EX2 R189, R189 ;  /* 0x000000bd00bd7308 */ /* 0x000e620000000800 */
[----:B0-----:R-:W-:Y:S01]  /*8a10*/  FADD.FTZ R197, R192, R179 ;  /* 0x000000b3c0c57221 */ /* 0x001fe20000010000 */
[--C-:B------:R-:W-:Y:S01]  /*8a20*/  FFMA.FTZ R179, R187, UR6, -R193.reuse ;  /* 0x00000006bbb37c23 */ /* 0x100fe200080108c1 */
[----:B------:R-:W-:Y:S01]  /*8a30*/  FADD.FTZ R187, R161, R154 ;  /* 0x0000009aa1bb7221 */ /* 0x000fe20000010000 */
[----:B------:R-:W-:Y:S01]  /*8a40*/  FFMA.FTZ R193, R199, UR6, -R193 ;  /* 0x00000006c7c17c23 */ /* 0x000fe200080108c1 */
[-C--:B------:R-:W-:Y:S01]  /*8a50*/  FMUL.FTZ R43, R43, R9.reuse ;  /* 0x000000092b2b7220 */ /* 0x080fe20000410000 */
[-C--:B------:R-:W-:Y:S01]  /*8a60*/  FMUL.FTZ R46, R46, R9.reuse ;  /* 0x000000092e2e7220 */ /* 0x080fe20000410000 */
[----:B------:R-:W-:Y:S01]  /*8a70*/  FADD.FTZ R154, R160, R187 ;  /* 0x000000bba09a7221 */ /* 0x000fe20000010000 */
[----:B------:R-:W0:Y:S01]  /*8a80*/  MUFU.EX2 R159, R159 ;  /* 0x0000009f009f7308 */ /* 0x000e220000000800 */
[----:B--2---:R-:W-:Y:S01]  /*8a90*/  FADD.FTZ R174, R158, R197 ;  /* 0x000000c59eae7221 */ /* 0x004fe20000010000 */
[----:B------:R-:W-:Y:S01]  /*8aa0*/  F2FP.F16.F32.PACK_AB R160, R165, R160 ;  /* 0x000000a0a5a0723e */ /* 0x000fe200000000ff */
[-C--:B------:R-:W-:Y:S01]  /*8ab0*/  FMUL.FTZ R47, R47, R9.reuse ;  /* 0x000000092f2f7220 */ /* 0x080fe20000410000 */
[-C--:B------:R-:W-:Y:S01]  /*8ac0*/  FMUL.FTZ R50, R50, R9.reuse ;  /* 0x0000000932327220 */ /* 0x080fe20000410000 */
[-C--:B------:R-:W-:Y:S01]  /*8ad0*/  FMUL.FTZ R51, R51, R9.reuse ;  /* 0x0000000933337220 */ /* 0x080fe20000410000 */
[-C--:B------:R-:W-:Y:S01]  /*8ae0*/  FMUL.FTZ R54, R54, R9.reuse ;  /* 0x0000000936367220 */ /* 0x080fe20000410000 */
[-C--:B------:R-:W-:Y:S01]  /*8af0*/  FMUL.FTZ R55, R55, R9.reuse ;  /* 0x0000000937377220 */ /* 0x080fe20000410000 */
[----:B------:R-:W2:Y:S01]  /*8b00*/  MUFU.EX2 R188, R188 ;  /* 0x000000bc00bc7308 */ /* 0x000ea20000000800 */
[C---:B-1----:R-:W-:Y:S01]  /*8b10*/  FADD.FTZ R174, R189.reuse, R174 ;  /* 0x000000aebdae7221 */ /* 0x042fe20000010000 */
[----:B------:R-:W-:Y:S01]  /*8b20*/  F2FP.F16.F32.PACK_AB R157, R189, R158 ;  /* 0x0000009ebd9d723e */ /* 0x000fe200000000ff */
[----:B------:R-:W-:Y:S01]  /*8b30*/  FMUL.FTZ R58, R58, R9 ;  /* 0x000000093a3a7220 */ /* 0x000fe20000410000 */
[----:B------:R-:W-:Y:S01]  /*8b40*/  F2FP.F16.F32.PACK_AB R158, R161, R15 ;  /* 0x0000000fa19e723e */ /* 0x000fe200000000ff */
        /* <DEDUP_REMOVED lines=20> */
[----:B-1----:R-:W-:Y:S01]  /*8c90*/  FADD.FTZ R174, R162, R183 ;  /* 0x000000b7a2ae7221 */ /* 0x002fe20000010000 */
[----:B------:R-:W-:Y:S01]  /*8ca0*/  FADD.FTZ R183, R165, R154 ;  /* 0x0000009aa5b77221 */ /* 0x000fe20000010000 */
[----:B------:R-:W-:Y:S01]  /*8cb0*/  F2FP.F16.F32.PACK_AB R154, R153, R21 ;  /* 0x00000015999a723e */ /* 0x000fe200000000ff */
[----:B------:R-:W-:Y:S01]  /*8cc0*/  FMUL.FTZ R87, R87, R9 ;  /* 0x0000000957577220 */ /* 0x000fe20000410000 */
[----:B------:R-:W-:Y:S01]  /*8cd0*/  F2FP.F16.F32.PACK_AB R153, R155, R184 ;  /* 0x000000b89b99723e */ /* 0x000fe200000000ff */
[----:B------:R-:W-:Y:S01]  /*8ce0*/  FADD.FTZ R178, R14, R183 ;  /* 0x000000b70eb27221 */ /* 0x000fe20000010000 */
[----:B------:R-:W-:Y:S01]  /*8cf0*/  F2FP.F16.F32.PACK_AB R155, R192, R185 ;  /* 0x000000b9c09b723e */ /* 0x000fe200000000ff */
[----:B------:R-:W1:Y:S01]  /*8d00*/  MUFU.EX2 R170, R170 ;  /* 0x000000aa00aa7308 */ /* 0x000e620000000800 */
[----:B0-----:R-:W-:Y:S01]  /*8d10*/  FADD.FTZ R174, R171, R174 ;  /* 0x000000aeabae7221 */ /* 0x001fe20000010000 */
[----:B------:R-:W-:Y:S01]  /*8d20*/  FADD.FTZ R183, R169, R178 ;  /* 0x000000b2a9b77221 */ /* 0x000fe20000010000 */
[----:B------:R-:W-:Y:S01]  /*8d30*/  F2FP.F16.F32.PACK_AB R161, R171, R162 ;  /* 0x000000a2aba1723e */ /* 0x000fe200000000ff */
[-C--:B------:R-:W-:Y:S01]  /*8d40*/  FMUL.FTZ R90, R90, R9.reuse ;  /* 0x000000095a5a7220 */ /* 0x080fe20000410000 */
[----:B------:R-:W-:Y:S01]  /*8d50*/  F2FP.F16.F32.PACK_AB R162, R169, R14 ;  /* 0x0000000ea9a2723e */ /* 0x000fe200000000ff */
        /* <DEDUP_REMOVED lines=9> */
[----:B------:R-:W-:Y:S01]  /*8df0*/  FMUL.FTZ R106, R106, R9 ;  /* 0x000000096a6a7220 */ /* 0x000fe20000410000 */
[----:B------:R-:W2:Y:S01]  /*8e00*/  MUFU.EX2 R166, R166 ;  /* 0x000000a600a67308 */ /* 0x000ea20000000800 */
        /* <DEDUP_REMOVED lines=32> */
[C---:B0-----:R-:W-:Y:S01]  /*9010*/  FADD.FTZ R15, R167.reuse, R178 ;  /* 0x000000b2a70f7221 */ /* 0x041fe20000010000 */
[----:B------:R-:W-:Y:S01]  /*9020*/  F2FP.F16.F32.PACK_AB R165, R167, R166 ;  /* 0x000000a6a7a5723e */ /* 0x000fe200000000ff */
[----:B------:R-:W-:-:S05]  /*9030*/  FMUL.FTZ R151, R151, R9 ;  /* 0x0000000997977220 */ /* 0x000fca0000410000 */
[----:B------:R-:W0:Y:S01]  /*9040*/  MUFU.EX2 R176, R176 ;  /* 0x000000b000b07308 */ /* 0x000e220000000800 */
[----:B--2---:R-:W-:-:S07]  /*9050*/  FADD.FTZ R21, R13, R174 ;  /* 0x000000ae0d157221 */ /* 0x004fce0000010000 */
[----:B------:R-:W2:Y:S01]  /*9060*/  MUFU.EX2 R175, R175 ;  /* 0x000000af00af7308 */ /* 0x000ea20000000800 */
[----:B-1----:R-:W-:-:S07]  /*9070*/  FADD.FTZ R174, R0, R15 ;  /* 0x0000000f00ae7221 */ /* 0x002fce0000010000 */
[----:B------:R-:W1:Y:S01]  /*9080*/  MUFU.EX2 R168, R168 ;  /* 0x000000a800a87308 */ /* 0x000e620000000800 */
[C---:B0-----:R-:W-:Y:S01]  /*9090*/  FADD.FTZ R21, R176.reuse, R21 ;  /* 0x00000015b0157221 */ /* 0x041fe20000010000 */
[----:B------:R-:W-:-:S06]  /*90a0*/  F2FP.F16.F32.PACK_AB R166, R176, R13 ;  /* 0x0000000db0a6723e */ /* 0x000fcc00000000ff */
[----:B------:R-:W0:Y:S01]  /*90b0*/  MUFU.EX2 R2, R2 ;  /* 0x0000000200027308 */ /* 0x000e220000000800 */
[C---:B--2---:R-:W-:Y:S01]  /*90c0*/  FADD.FTZ R15, R175.reuse, R174 ;  /* 0x000000aeaf0f7221 */ /* 0x044fe20000010000 */
[----:B------:R-:W-:-:S06]  /*90d0*/  F2FP.F16.F32.PACK_AB R167, R175, R0 ;  /* 0x00000000afa7723e */ /* 0x000fcc00000000ff */
[----:B------:R-:W2:Y:S01]  /*90e0*/  MUFU.EX2 R177, R177 ;  /* 0x000000b100b17308 */ /* 0x000ea20000000800 */
[----:B-1----:R-:W-:-:S07]  /*90f0*/  FADD.FTZ R14, R168, R21 ;  /* 0x00000015a80e7221 */ /* 0x002fce0000010000 */
[----:B------:R-:W1:Y:S01]  /*9100*/  MUFU.EX2 R179, R179 ;  /* 0x000000b300b37308 */ /* 0x000e620000000800 */
[----:B0-----:R-:W-:-:S07]  /*9110*/  FADD.FTZ R170, R2, R15 ;  /* 0x0000000f02aa7221 */ /* 0x001fce0000010000 */
[----:B------:R-:W0:Y:S01]  /*9120*/  MUFU.EX2 R12, R12 ;  /* 0x0000000c000c7308 */ /* 0x000e220000000800 */
[C---:B--2---:R-:W-:Y:S01]  /*9130*/  FADD.FTZ R15, R177.reuse, R14 ;  /* 0x0000000eb10f7221 */ /* 0x044fe20000010000 */
[----:B------:R-:W-:-:S06]  /*9140*/  F2FP.F16.F32.PACK_AB R168, R177, R168 ;  /* 0x000000a8b1a8723e */ /* 0x000fcc00000000ff */
[----:B------:R-:W2:Y:S01]  /*9150*/  MUFU.EX2 R20, R190 ;  /* 0x000000be00147308 */ /* 0x000ea20000000800 */
[C---:B-1----:R-:W-:Y:S01]  /*9160*/  FADD.FTZ R21, R179.reuse, R170 ;  /* 0x000000aab3157221 */ /* 0x042fe20000010000 */
[----:B------:R-:W-:-:S06]  /*9170*/  F2FP.F16.F32.PACK_AB R169, R179, R2 ;  /* 0x00000002b3a9723e */ /* 0x000fcc00000000ff */
[----:B------:R-:W1:Y:S01]  /*9180*/  MUFU.EX2 R180, R180 ;  /* 0x000000b400b47308 */ /* 0x000e620000000800 */
[----:B0-----:R-:W-:-:S07]  /*9190*/  FADD.FTZ R15, R12, R15 ;  /* 0x0000000f0c0f7221 */ /* 0x001fce0000010000 */
[----:B------:R-:W0:Y:S01]  /*91a0*/  MUFU.EX2 R191, R191 ;  /* 0x000000bf00bf7308 */ /* 0x000e220000000800 */
[----:B--2---:R-:W-:-:S07]  /*91b0*/  FADD.FTZ R14, R20, R21 ;  /* 0x00000015140e7221 */ /* 0x004fce0000010000 */
[----:B------:R-:W2:Y:S01]  /*91c0*/  MUFU.EX2 R172, R172 ;  /* 0x000000ac00ac7308 */ /* 0x000ea20000000800 */
[C---:B-1----:R-:W-:Y:S01]  /*91d0*/  FADD.FTZ R15, R180.reuse, R15 ;  /* 0x0000000fb40f7221 */ /* 0x042fe20000010000 */
[----:B------:R-:W-:-:S06]  /*91e0*/  F2FP.F16.F32.PACK_AB R170, R180, R12 ;  /* 0x0000000cb4aa723e */ /* 0x000fcc00000000ff */
[----:B------:R-:W1:Y:S01]  /*91f0*/  MUFU.EX2 R194, R194 ;  /* 0x000000c200c27308 */ /* 0x000e620000000800 */
[C---:B0-----:R-:W-:Y:S01]  /*9200*/  FADD.FTZ R13, R191.reuse, R14 ;  /* 0x0000000ebf0d7221 */ /* 0x041fe20000010000 */
[----:B------:R-:W-:-:S06]  /*9210*/  F2FP.F16.F32.PACK_AB R171, R191, R20 ;  /* 0x00000014bfab723e */ /* 0x000fcc00000000ff */
        /* <DEDUP_REMOVED lines=13> */
[----:B0-----:R-:W-:-:S04]  /*92f0*/  FADD.FTZ R0, R198, R13 ;  /* 0x0000000dc6007221 */ /* 0x001fc80000010000 */
[C---:B--2---:R-:W-:Y:S01]  /*9300*/  FADD.FTZ R0, R175.reuse, R0 ;  /* 0x00000000af007221 */ /* 0x044fe20000010000 */
[----:B------:R-:W-:Y:S01]  /*9310*/  F2FP.F16.F32.PACK_AB R175, R175, R198 ;  /* 0x000000c6afaf723e */ /* 0x000fe200000000ff */
[C---:B-1----:R-:W-:Y:S01]  /*9320*/  FADD.FTZ R2, R10.reuse, R15 ;  /* 0x0000000f0a027221 */ /* 0x042fe20000010000 */
[----:B------:R-:W-:Y:S01]  /*9330*/  F2FP.F16.F32.PACK_AB R174, R10, R11 ;  /* 0x0000000b0aae723e */ /* 0x000fe200000000ff */
[----:B------:R-:W-:Y:S06]  /*9340*/  @!P0 BRA `(.L_x_2566) ;  /* 0x0000000000048947 */ /* 0x000fec0003800000 */
[----:B------:R-:W-:Y:S01]  /*9350*/  BPT.TRAP 0x1 ;  /* 0x000000040000795c */ /* 0x000fe20000300000 */
.L_x_2566:
[----:B------:R0:W1:Y:S01]  /*9360*/  SYNCS.PHASECHK.TRANS64.TRYWAIT P2, [UR25+0x22850], R6 ;  /* 0x02285006ff0075a7 */ /* 0x0000620008040159 */
[----:B------:R-:W-:Y:S05]  /*9370*/  @!P0 BRA `(.L_x_2567) ;  /* 0x0000000000048947 */ /* 0x000fea0003800000 */
[----:B------:R-:W-:Y:S01]  /*9380*/  BPT.TRAP 0x1 ;  /* 0x000000040000795c */ /* 0x000fe20000300000 */
.L_x_2567:
[----:B------:R-:W-:Y:S01]  /*9390*/  VIADD R7, R215, 0x8 ;  /* 0x00000008d7077836 */ /* 0x000fe20000000000 */
[----:B-1----:R-:W-:Y:S06]  /*93a0*/  @P2 BRA `(.L_x_2568) ;  /* 0x0000000000082947 */ /* 0x002fec0003800000 */
[----:B------:R-:W1:Y:S02]  /*93b0*/  SYNCS.PHASECHK.TRANS64.TRYWAIT P2, [UR25+0x22850], R6 ;  /* 0x02285006ff0075a7 */ /* 0x000e640008040159 */
[----:B-1----:R-:W-:Y:S05]  /*93c0*/  @!P2 BRA `(.L_x_2569) ;  /* 0x000000c400c4a947 */ /* 0x002fea0003800000 */
.L_x_2568:
        /* <DEDUP_REMOVED lines=39> */
.L_x_2570:
[----:B------:R-:W-:Y:S01]  /*9640*/  UIADD3 UR25, UR25, 0x22860, URZ ;  /* 0x0002286019197890 */ /* 0x000fe2000fffe03f */
[----:B-1----:R-:W-:Y:S02]  /*9650*/  IMAD.MOV.U32 R9, RZ, RZ, R5 ;  /* 0x000000ffff097224 */ /* 0x002fe400078e0005 */
[----:B------:R-:W-:Y:S01]  /*9660*/  IMAD.MOV.U32 R7, RZ, RZ, R4 ;  /* 0x000000ffff077224 */ /* 0x000fe200078e0004 */
[----:B------:R-:W-:-:S09]  /*9670*/  UPRMT UR25, UR24, 0x654, UR25 ;  /* 0x0000065418197896 */ /* 0x000fd20008000019 */
[----:B------:R-:W-:Y:S01]  /*9680*/  SYNCS.ARRIVE.TRANS64.RED.A1T0 RZ, [UR25], RZ ;  /* 0x000000ffffff79a7 */ /* 0x000fe20008100419 */
[----:B------:R-:W-:Y:S05]  /*9690*/  @P1 BRA `(.L_x_2571) ;  /* 0xffffffe000c01947 */ /* 0x000fea000383ffff */
[----:B0-----:R-:W-:-:S07]  /*96a0*/  IMAD.MOV.U32 R6, RZ, RZ, R8 ;  /* 0x000000ffff067224 */ /* 0x001fce00078e0008 */
.L_x_2560:
        /* <DEDUP_REMOVED lines=8> */
.L_x_2591:
[----:B------:R-:W-:-:S04]  /*9730*/  UIADD3 UR38, UR38, 0x1, URZ ;  /* 0x0000000126267890 */ /* 0x000fc8000fffe03f */
[----:B------:R-:W-:-:S04]  /*9740*/  UISETP.NE.AND UP0, UPT, UR38, 0x2, UPT ;  /* 0x000000022600788c */ /* 0x000fc8000bf05270 */
[----:B------:R-:W-:Y:S02]  /*9750*/  USEL UR7, URZ, 0x1, UP0 ;  /* 0x000000013f077887 */ /* 0x000fe40008000000 */
[----:B------:R-:W-:Y:S02]  /*9760*/  USEL UR38, UR38, URZ, UP0 ;  /* 0x0000003f26267287 */ /* 0x000fe40008000000 */
[----:B------:R-:W-:Y:S01]  /*9770*/  ULOP3.LUT UR37, UR37, UR7, URZ, 0x3c, !UPT ;  /* 0x0000000725257292 */ /* 0x000fe2000f8e3c3f */
[----:B012---:R-:W-:Y:S11]  /*9780*/  @!P0 BRA `(.L_x_2573) ;  /* 0x0000000000048947 */ /* 0x007ff60003800000 */
[----:B------:R-:W-:Y:S01]  /*9790*/  BPT.TRAP 0x1 ;  /* 0x000000040000795c */ /* 0x000fe20000300000 */
.L_x_2573:
        /* <DEDUP_REMOVED lines=9> */
.L_x_2574:
[----:B-1----:R-:W-:Y:S05]  /*9830*/  @P1 BRA `(.L_x_2575) ;  /* 0x0000000000081947 */ /* 0x002fea0003800000 */
[----:B------:R-:W1:Y:S02]  /*9840*/  SYNCS.PHASECHK.TRANS64.TRYWAIT P1, [UR24+0x22830], R7 ;  /* 0x02283007ff0075a7 */ /* 0x000e640008020158 */
[----:B-1----:R-:W-:Y:S05]  /*9850*/  @!P1 BRA `(.L_x_2576) ;  /* 0x000000c000b89947 */ /* 0x002fea0003800000 */
.L_x_2575:
        /* <DEDUP_REMOVED lines=26> */
.L_x_2577:
[----:B------:R-:W-:Y:S01]  /*9a00*/  ISETP.NE.AND P2, PT, R206, 0x1, PT ;  /* 0x00000001ce00780c */ /* 0x000fe20003f45270 */
[----:B------:R-:W-:Y:S01]  /*9a10*/  VIADD R20, R23, UR43 ;  /* 0x0000002b17147c36 */ /* 0x000fe20008000000 */
[----:B------:R-:W-:Y:S01]  /*9a20*/  UIADD3 UR10, UR24, 0x22840, URZ ;  /* 0x00022840180a7890 */ /* 0x000fe2000fffe03f */
[----:B------:R-:W-:Y:S01]  /*9a30*/  IMAD R10, R6, -0x60, RZ ;  /* 0xffffffa0060a7824 */ /* 0x000fe200078e02ff */
[----:B------:R-:W-:Y:S02]  /*9a40*/  LOP3.LUT P1, RZ, R16, 0x80000, RZ, 0xc0, !PT ;  /* 0x0008000010ff7812 */ /* 0x000fe4000782c0ff */
[----:B------:R-:W-:-:S07]  /*9a50*/  UPRMT UR10, UR7, 0x654, UR10 ;  /* 0x00000654070a7896 */ /* 0x000fce000800000a */
[----:B------:R-:W3:Y:S08]  /*9a60*/  @P2 LDC R5, c[0x0][0x44c] ;  /* 0x00011300ff052b82 */ /* 0x000ef00000000800 */
[----:B-1----:R-:W1:Y:S01]  /*9a70*/  @P2 LDC R4, c[0x0][0x450] ;  /* 0x00011400ff042b82 */ /* 0x002e620000000800 */
[----:B------:R-:W-:Y:S01]  /*9a80*/  SYNCS.ARRIVE.TRANS64.RED.A1T0 RZ, [UR10], RZ ;  /* 0x000000ffffff79a7 */ /* 0x000fe2000810040a */
[----:B------:R-:W-:Y:S01]  /*9a90*/  ULOP3.LUT UR10, URZ, UR26, URZ, 0x33, !UPT ;  /* 0x0000001a3f0a7292 */ /* 0x000fe2000f8e333f */
[----:B---3--:R-:W-:-:S05]  /*9aa0*/  @P2 IMAD.HI.U32 R5, R20, R5, RZ ;  /* 0x0000000514052227 */ /* 0x008fca00078e00ff */
[----:B-1----:R-:W-:Y:S01]  /*9ab0*/  @P2 SHF.R.U32.HI R20, RZ, R4, R5 ;  /* 0x00000004ff142219 */ /* 0x002fe20000011605 */
[----:B------:R-:W-:-:S04]  /*9ac0*/  VIADD R4, R10, 0x1 ;  /* 0x000000010a047836 */ /* 0x000fc80000000000 */
[----:B------:R-:W1:Y:S01]  /*9ad0*/  SHFL.IDX PT, R11, R20, RZ, 0x1c1f ;  /* 0x001c1fff140b7589 */ /* 0x000e6200000e0000 */
[----:B------:R-:W-:-:S05]  /*9ae0*/  IMAD R4, R19, -0x2, R4 ;  /* 0xfffffffe13047824 */ /* 0x000fca00078e0204 */
[----:B------:R-:W-:-:S05]  /*9af0*/  IADD3 R4, -R17, R4, R18 ;  /* 0x0000000411047210 */ /* 0x000fca0007ffe112 */
[C---:B------:R-:W-:Y:S02]  /*9b00*/  VIADD R15, R4.reuse, UR27 ;  /* 0x0000001b040f7c36 */ /* 0x040fe40008000000 */
[----:B------:R-:W-:Y:S02]  /*9b10*/  VIADD R14, R4, UR10 ;  /* 0x0000000a040e7c36 */ /* 0x000fe40008000000 */
[----:B-1----:R-:W-:Y:S02]  /*9b20*/  IMAD.IADD R13, R15, 0x1, R11 ;  /* 0x000000010f0d7824 */ /* 0x002fe400078e020b */
        /* <DEDUP_REMOVED lines=9> */
[----:B------:R-:W1:Y:S02]  /*9bc0*/  @P1 LDC.64 R4, c[0x0][0x9e8] ;  /* 0x00027a00ff041b82 */ /* 0x000e640000000a00 */
[----:B-1----:R-:W-:-:S05]  /*9bd0*/  @P1 IMAD.HI.U32 R4, R11, R4, RZ ;  /* 0x000000040b041227 */ /* 0x002fca00078e00ff */
[----:B------:R-:W-:-:S04]  /*9be0*/  @P1 SHF.R.U32.HI R11, RZ, R5, R4 ;  /* 0x00000005ff0b1219 */ /* 0x000fc80000011604 */
[----:B------:R-:W-:Y:S01]  /*9bf0*/  LOP3.LUT R11, RZ, R11, RZ, 0x33, !PT ;  /* 0x0000000bff0b7212 */ /* 0x000fe200078e33ff */
[----:B------:R-:W-:Y:S06]  /*9c00*/  BRA `(.L_x_2581) ;  /* 0x0000000000147947 */ /* 0x000fec0003800000 */
.L_x_2580:
[----:B------:R-:W-:-:S05]  /*9c10*/  IMAD.U32 R21, RZ, RZ, UR25 ;  /* 0x00000019ff157e24 */ /* 0x000fca000f8e00ff */
[----:B------:R-:W-:-:S13]  /*9c20*/  ISETP.NE.AND P1, PT, R21, 0x1, PT ;  /* 0x000000011500780c */ /* 0x000fda0003f25270 */
[----:B------:R-:W1:Y:S02]  /*9c30*/  @P1 LDC.64 R4, c[0x0][0x9e8] ;  /* 0x00027a00ff041b82 */ /* 0x000e640000000a00 */
[----:B-1----:R-:W-:-:S05]  /*9c40*/  @P1 IMAD.HI.U32 R4, R11, R4, RZ ;  /* 0x000000040b041227 */ /* 0x002fca00078e00ff */
[----:B------:R-:W-:-:S07]  /*9c50*/  @P1 SHF.R.U32.HI R11, RZ, R5, R4 ;  /* 0x00000005ff0b1219 */ /* 0x000fce0000011604 */
.L_x_2581:
[----:B------:R-:W-:Y:S05]  /*9c60*/  BSYNC B0 ;  /* 0x0000000000007941 */ /* 0x000fea0003800000 */
.L_x_2579:
[----:B------:R-:W-:-:S04]  /*9c70*/  IMAD R4, R19, -0x2, R10 ;  /* 0xfffffffe13047824 */ /* 0x000fc800078e020a */
[----:B------:R-:W-:-:S05]  /*9c80*/  IMAD R4, R11, R21, R4 ;  /* 0x000000150b047224 */ /* 0x000fca00078e0204 */
[----:B------:R-:W-:Y:S02]  /*9c90*/  VIADDMNMX R13, R4, R21, R13, PT ;  /* 0x00000015040d7246 */ /* 0x000fe4000380010d */
[----:B------:R-:W-:-:S07]  /*9ca0*/  VIMNMX R12, R12, R4, !PT ;  /* 0x000000040c0c7248 */ /* 0x000fce0007fe0100 */
.L_x_2578:
        /* <DEDUP_REMOVED lines=133> */
[----:B------:R-:W1:Y:S02]  /*a500*/  SHFL.IDX PT, R13, R20, 0x1, 0x1c1f ;  /* 0x003c1f00140d7f89 */ /* 0x000e6400000e0000 */
[----:B------:R-:W-:Y:S02]  /*a510*/  FSEL R197, R197, -INF , !P6 ;  /* 0xff800000c5c57808 */ /* 0x000fe40007000000 */
[----:B------:R-:W-:Y:S01]  /*a520*/  LOP3.LUT P6, RZ, R16, 0x80000, RZ, 0xc0, !PT ;  /* 0x0008000010ff7812 */ /* 0x000fe200078cc0ff */
[--C-:B-1----:R-:W-:Y:S02]  /*a530*/  IMAD.IADD R15, R15, 0x1, R13.reuse ;  /* 0x000000010f0f7824 */ /* 0x102fe400078e020d */
        /* <DEDUP_REMOVED lines=14> */
.L_x_2584:
[----:B------:R-:W-:-:S05]  /*a620*/  IMAD.U32 R12, RZ, RZ, UR25 ;  /* 0x00000019ff0c7e24 */ /* 0x000fca000f8e00ff */
[----:B------:R-:W-:-:S13]  /*a630*/  ISETP.NE.AND P6, PT, R12, 0x1, PT ;  /* 0x000000010c00780c */ /* 0x000fda0003fc5270 */
[----:B------:R-:W1:Y:S02]  /*a640*/  @P6 LDC.64 R4, c[0x0][0x9e8] ;  /* 0x00027a00ff046b82 */ /* 0x000e640000000a00 */
[----:B-1----:R-:W-:-:S05]  /*a650*/  @P6 IMAD.HI.U32 R4, R13, R4, RZ ;  /* 0x000000040d046227 */ /* 0x002fca00078e00ff */
[----:B------:R-:W-:-:S07]  /*a660*/  @P6 SHF.R.U32.HI R13, RZ, R5, R4 ;  /* 0x00000005ff0d6219 */ /* 0x000fce0000011604 */
.L_x_2585:
[----:B------:R-:W-:Y:S05]  /*a670*/  BSYNC B0 ;  /* 0x0000000000007941 */ /* 0x000fea0003800000 */
.L_x_2583:
[----:B------:R-:W-:-:S04]  /*a680*/  IMAD R10, R19, -0x2, R10 ;  /* 0xfffffffe130a7824 */ /* 0x000fc800078e020a */
[----:B------:R-:W-:-:S05]  /*a690*/  IMAD R13, R13, R12, R10 ;  /* 0x0000000c0d0d7224 */ /* 0x000fca00078e020a */
[----:B------:R-:W-:Y:S02]  /*a6a0*/  VIADDMNMX R15, R13, R12, R15, PT ;  /* 0x0000000c0d0f7246 */ /* 0x000fe4000380010f */
[----:B------:R-:W-:-:S07]  /*a6b0*/  VIMNMX R14, R14, R13, !PT ;  /* 0x0000000d0e0e7248 */ /* 0x000fce0007fe0100 */
.L_x_2582:
        /* <DEDUP_REMOVED lines=60> */
[----:B------:R-:W1:Y:S01]  /*aa80*/  SHFL.BFLY PT, R4, R5, 0x2, 0x1f ;  /* 0x0c401f0005047f89 */ /* 0x000e6200000e0000 */
        /* <DEDUP_REMOVED lines=14> */
[----:B-1----:R-:W-:Y:S02]  /*ab70*/  FMNMX.FTZ R12, R5, R4, !PT ;  /* 0x00000004050c7209 */ /* 0x002fe40007810000 */
[C---:B------:R-:W-:Y:S02]  /*ab80*/  ISETP.GT.AND P1, PT, R14.reuse, 0x30, !P1 ;  /* 0x000000300e00780c */ /* 0x040fe40004f24270 */
[----:B------:R-:W-:Y:S01]  /*ab90*/  ISETP.GT.AND P4, PT, R14, 0x51, !P4 ;  /* 0x000000510e00780c */ /* 0x000fe20006784270 */
[----:B------:R-:W1:Y:S01]  /*aba0*/  SHFL.BFLY PT, R13, R12, 0x1, 0x1f ;  /* 0x0c201f000c0d7f89 */ /* 0x000e6200000e0000 */
        /* <DEDUP_REMOVED lines=13> */
[----:B-1----:R-:W-:-:S02]  /*ac80*/  FMNMX.FTZ R4, R12, R13, !PT ;  /* 0x0000000d0c047209 */ /* 0x002fc40007810000 */
        /* <DEDUP_REMOVED lines=69> */
[----:B-1----:R-:W-:Y:S01]  /*b0e0*/  FFMA.FTZ R169, R184, UR6, -R10 ;  /* 0x00000006b8a97c23 */ /* 0x002fe2000801080a */
        /* <DEDUP_REMOVED lines=16> */
[--C-:B-1----:R-:W-:Y:S01]  /*b1f0*/  FFMA.FTZ R161, R177, UR6, -R10.reuse ;  /* 0x00000006b1a17c23 */ /* 0x102fe2000801080a */
[--C-:B------:R-:W-:Y:S01]  /*b200*/  FFMA.FTZ R177, R192, UR6, -R10.reuse ;  /* 0x00000006c0b17c23 */ /* 0x100fe2000801080a */
[----:B------:R-:W1:Y:S05]  /*b210*/  SHFL.BFLY PT, R176, R5, 0x2, 0x1f ;  /* 0x0c401f0005b07f89 */ /* 0x000e6a00000e0000 */
        /* <DEDUP_REMOVED lines=12> */
[----:B-1----:R-:W-:Y:S01]  /*b2e0*/  FMNMX.FTZ R184, R5, R176, !PT ;  /* 0x000000b005b87209 */ /* 0x002fe20007810000 */
[--C-:B------:R-:W-:Y:S01]  /*b2f0*/  FFMA.FTZ R176, R189, UR6, -R10.reuse ;  /* 0x00000006bdb07c23 */ /* 0x100fe2000801080a */
[----:B------:R-:W-:Y:S01]  /*b300*/  FFMA.FTZ R10, R197, UR6, -R10 ;  /* 0x00000006c50a7c23 */ /* 0x000fe2000801080a */
[-C--:B------:R-:W-:Y:S01]  /*b310*/  FMUL.FTZ R41, R41, R8.reuse ;  /* 0x0000000829297220 */ /* 0x080fe20000410000 */
[-C--:B------:R-:W-:Y:S01]  /*b320*/  FMUL.FTZ R44, R44, R8.reuse ;  /* 0x000000082c2c7220 */ /* 0x080fe20000410000 */
[----:B------:R-:W1:Y:S01]  /*b330*/  SHFL.BFLY PT, R5, R184, 0x1, 0x1f ;  /* 0x0c201f00b8057f89 */ /* 0x000e6200000e0000 */
        /* <DEDUP_REMOVED lines=23> */
[----:B-1----:R-:W-:Y:S01]  /*b4b0*/  FMNMX.FTZ R5, R184, R5, !PT ;  /* 0x00000005b8057209 */ /* 0x002fe20007810000 */
        /* <DEDUP_REMOVED lines=8> */
[----:B------:R-:W1:Y:S01]  /*b540*/  MUFU.EX2 R168, R168 ;  /* 0x000000a800a87308 */ /* 0x000e620000000800 */
        /* <DEDUP_REMOVED lines=29> */
[----:B-1----:R-:W-:Y:S01]  /*b720*/  F2FP.F16.F32.PACK_AB R166, R168, R165 ;  /* 0x000000a5a8a6723e */ /* 0x002fe200000000ff */
[----:B------:R-:W-:Y:S01]  /*b730*/  FADD.FTZ R2, R20, R193 ;  /* 0x000000c114027221 */ /* 0x000fe20000010000 */
[--C-:B------:R-:W-:Y:S01]  /*b740*/  FFMA.FTZ R179, R179, UR6, -R189.reuse ;  /* 0x00000006b3b37c23 */ /* 0x100fe200080108bd */
[----:B------:R-:W1:Y:S01]  /*b750*/  MUFU.EX2 R176, R176 ;  /* 0x000000b000b07308 */ /* 0x000e620000000800 */
        /* <DEDUP_REMOVED lines=20> */
[----:B-1----:R-:W-:Y:S01]  /*b8a0*/  F2FP.F16.F32.PACK_AB R170, R176, R173 ;  /* 0x000000adb0aa723e */ /* 0x002fe200000000ff */
[----:B------:R-:W-:Y:S01]  /*b8b0*/  FADD.FTZ R154, R164, R193 ;  /* 0x000000c1a49a7221 */ /* 0x000fe20000010000 */
[-C--:B------:R-:W-:Y:S01]  /*b8c0*/  FMUL.FTZ R105, R105, R8.reuse ;  /* 0x0000000869697220 */ /* 0x080fe20000410000 */
[-C--:B------:R-:W-:Y:S01]  /*b8d0*/  FMUL.FTZ R108, R108, R8.reuse ;  /* 0x000000086c6c7220 */ /* 0x080fe20000410000 */
[----:B------:R-:W1:Y:S01]  /*b8e0*/  MUFU.EX2 R10, R10 ;  /* 0x0000000a000a7308 */ /* 0x000e620000000800 */
        /* <DEDUP_REMOVED lines=40> */
[----:B-1----:R-:W-:Y:S01]  /*bb70*/  FADD.FTZ R2, R10, R13 ;  /* 0x0000000d0a027221 */ /* 0x002fe20000010000 */
[----:B----4-:R-:W-:Y:S01]  /*bb80*/  FFMA.FTZ R13, R14, R0, R185 ;  /* 0x000000000e0d7223 */ /* 0x010fe200000100b9 */
[----:B------:R-:W-:Y:S01]  /*bb90*/  FMUL.FTZ R149, R149, R8 ;  /* 0x0000000895957220 */ /* 0x000fe20000410000 */
[----:B------:R-:W-:Y:S01]  /*bba0*/  F2FP.F16.F32.PACK_AB R164, R161, R164 ;  /* 0x000000a4a1a4723e */ /* 0x000fe200000000ff */
[----:B------:R-:W-:Y:S01]  /*bbb0*/  FMUL.FTZ R26, R26, R14 ;  /* 0x0000000e1a1a7220 */ /* 0x000fe20000410000 */
[C---:B---3--:R-:W-:Y:S01]  /*bbc0*/  FADD.FTZ R0, R184.reuse, R13 ;  /* 0x0000000db8007221 */ /* 0x048fe20000010000 */
[----:B------:R-:W-:Y:S01]  /*bbd0*/  F2FP.F16.F32.PACK_AB R160, R157, R160 ;  /* 0x000000a09da0723e */ /* 0x000fe200000000ff */
[----:B------:R-:W1:Y:S01]  /*bbe0*/  MUFU.EX2 R159, R159 ;  /* 0x0000009f009f7308 */ /* 0x000e620000000800 */
        /* <DEDUP_REMOVED lines=56> */
[----:B-1----:R-:W-:Y:S01]  /*bf70*/  F2FP.F16.F32.PACK_AB R174, R10, R181 ;  /* 0x000000b50aae723e */ /* 0x002fe200000000ff */
        /* <DEDUP_REMOVED lines=37> */
[----:B------:R-:W-:Y:S01]  /*c1d0*/  FMUL.FTZ R151, R151, R14 ;  /* 0x0000000e97977220 */ /* 0x000fe20000410000 */
[----:B------:R-:W1:Y:S01]  /*c1e0*/  MUFU.EX2 R169, R186 ;  /* 0x000000ba00a97308 */ /* 0x000e620000000800 */
[----:B---3--:R-:W-:-:S07]  /*c1f0*/  FADD.FTZ R178, R182, R13 ;  /* 0x0000000db6b27221 */ /* 0x008fce0000010000 */
[----:B------:R-:W3:Y:S01]  /*c200*/  MUFU.EX2 R0, R187 ;  /* 0x000000bb00007308 */ /* 0x000ee20000000800 */
[----:B0-----:R-:W-:-:S07]  /*c210*/  FADD.FTZ R178, R183, R178 ;  /* 0x000000b2b7b27221 */ /* 0x001fce0000010000 */
[----:B------:R0:W4:Y:S01]  /*c220*/  MUFU.EX2 R171, R167 ;  /* 0x000000a700ab7308 */ /* 0x0001220000000800 */
[----:B-1----:R-:W-:-:S07]  /*c230*/  FADD.FTZ R13, R169, R178 ;  /* 0x000000b2a90d7221 */ /* 0x002fce0000010000 */
[----:B------:R-:W1:Y:S01]  /*c240*/  MUFU.EX2 R20, R191 ;  /* 0x000000bf00147308 */ /* 0x000e620000000800 */
[C---:B---3--:R-:W-:Y:S01]  /*c250*/  FADD.FTZ R178, R0.reuse, R13 ;  /* 0x0000000d00b27221 */ /* 0x048fe20000010000 */
[----:B------:R-:W-:Y:S02]  /*c260*/  F2FP.F16.F32.PACK_AB R169, R0, R169 ;  /* 0x000000a900a9723e */ /* 0x000fe400000000ff */
[----:B0-----:R-:W-:-:S04]  /*c270*/  F2FP.F16.F32.PACK_AB R167, R183, R182 ;  /* 0x000000b6b7a7723e */ /* 0x001fc800000000ff */
[----:B------:R-:W0:Y:S01]  /*c280*/  MUFU.EX2 R173, R194 ;  /* 0x000000c200ad7308 */ /* 0x000e220000000800 */
[----:B----4-:R-:W-:-:S07]  /*c290*/  FADD.FTZ R13, R171, R178 ;  /* 0x000000b2ab0d7221 */ /* 0x010fce0000010000 */
[----:B------:R-:W3:Y:S01]  /*c2a0*/  MUFU.EX2 R176, R195 ;  /* 0x000000c300b07308 */ /* 0x000ee20000000800 */
[C---:B-1----:R-:W-:Y:S01]  /*c2b0*/  FADD.FTZ R180, R20.reuse, R13 ;  /* 0x0000000d14b47221 */ /* 0x042fe20000010000 */
[----:B------:R-:W-:-:S06]  /*c2c0*/  F2FP.F16.F32.PACK_AB R171, R20, R171 ;  /* 0x000000ab14ab723e */ /* 0x000fcc00000000ff */
[----:B------:R-:W1:Y:S01]  /*c2d0*/  MUFU.EX2 R175, R198 ;  /* 0x000000c600af7308 */ /* 0x000e620000000800 */
[----:B0-----:R-:W-:-:S07]  /*c2e0*/  FADD.FTZ R13, R173, R180 ;  /* 0x000000b4ad0d7221 */ /* 0x001fce0000010000 */
[----:B------:R-:W0:Y:S01]  /*c2f0*/  MUFU.EX2 R178, R189 ;  /* 0x000000bd00b27308 */ /* 0x000e220000000800 */
[C---:B---3--:R-:W-:Y:S01]  /*c300*/  FADD.FTZ R8, R176.reuse, R13 ;  /* 0x0000000db0087221 */ /* 0x048fe20000010000 */
[----:B------:R-:W-:-:S03]  /*c310*/  F2FP.F16.F32.PACK_AB R173, R176, R173 ;  /* 0x000000adb0ad723e */ /* 0x000fc600000000ff */
[----:B-1----:R-:W-:-:S04]  /*c320*/  FADD.FTZ R9, R175, R8 ;  /* 0x00000008af097221 */ /* 0x002fc80000010000 */
[C---:B0-----:R-:W-:Y:S01]  /*c330*/  FADD.FTZ R0, R178.reuse, R9 ;  /* 0x00000009b2007221 */ /* 0x041fe20000010000 */
[----:B------:R-:W-:Y:S01]  /*c340*/  F2FP.F16.F32.PACK_AB R175, R178, R175 ;  /* 0x000000afb2af723e */ /* 0x000fe200000000ff */
[----:B------:R-:W-:Y:S06]  /*c350*/  @!P0 BRA `(.L_x_2586) ;  /* 0x0000000000048947 */ /* 0x000fec0003800000 */
[----:B------:R-:W-:Y:S01]  /*c360*/  BPT.TRAP 0x1 ;  /* 0x000000040000795c */ /* 0x000fe20000300000 */
.L_x_2586:
[----:B------:R0:W1:Y:S01]  /*c370*/  SYNCS.PHASECHK.TRANS64.TRYWAIT P1, [UR24+0x22850], R7 ;  /* 0x02285007ff0075a7 */ /* 0x0000620008020158 */
[----:B------:R-:W-:Y:S05]  /*c380*/  @!P0 BRA `(.L_x_2587) ;  /* 0x0000000000048947 */ /* 0x000fea0003800000 */
[----:B------:R-:W-:Y:S01]  /*c390*/  BPT.TRAP 0x1 ;  /* 0x000000040000795c */ /* 0x000fe20000300000 */
.L_x_2587:
[----:B------:R-:W-:Y:S01]  /*c3a0*/  VIADD R8, R215, 0x8 ;  /* 0x00000008d7087836 */ /* 0x000fe20000000000 */
[----:B-1----:R-:W-:Y:S06]  /*c3b0*/  @P1 BRA `(.L_x_2588) ;  /* 0x0000000000081947 */ /* 0x002fec0003800000 */
[----:B------:R-:W1:Y:S02]  /*c3c0*/  SYNCS.PHASECHK.TRANS64.TRYWAIT P1, [UR24+0x22850], R7 ;  /* 0x02285007ff0075a7 */ /* 0x000e640008020158 */
[----:B-1----:R-:W-:Y:S05]  /*c3d0*/  @!P1 BRA `(.L_x_2589) ;  /* 0x0000009400f09947 */ /* 0x002fea0003800000 */
.L_x_2588:
        /* <DEDUP_REMOVED lines=39> */
.L_x_2590:
        /* <DEDUP_REMOVED lines=8> */
.L_x_2572:
[----:B01----:R-:W0:Y:S01]  /*c6d0*/  SHFL.BFLY PT, R7, R2, 0x2, 0x1f ;  /* 0x0c401f0002077f89 */ /* 0x003e2200000e0000 */
[----:B------:R-:W-:Y:S01]  /*c6e0*/  IMAD.MOV.U32 R8, RZ, RZ, RZ ;  /* 0x000000ffff087224 */ /* 0x000fe200078e00ff */
[----:B------:R-:W-:Y:S01]  /*c6f0*/  UIADD3 UR38, UR38, 0x1, URZ ;  /* 0x0000000126267890 */ /* 0x000fe2000fffe03f */
[----:B------:R-:W-:Y:S01]  /*c700*/  IMAD.U32 R13, RZ, RZ, UR6 ;  /* 0x00000006ff0d7e24 */ /* 0x000fe2000f8e00ff */
[----:B------:R-:W1:Y:S01]  /*c710*/  SHFL.BFLY PT, R9, R0, 0x2, 0x1f ;  /* 0x0c401f0000097f89 */ /* 0x000e6200000e0000 */
[----:B------:R2:W-:Y:S06]  /*c720*/  BAR.ARV R3, 0x100 ;  /* 0x000400030000751d */ /* 0x0005ec0000002000 */
[----:B------:R-:W-:-:S02]  /*c730*/  UISETP.NE.AND UP0, UPT, UR38, 0x2, UPT ;  /* 0x000000022600788c */ /* 0x000fc4000bf05270 */
[----:B------:R-:W-:Y:S06]  /*c740*/  BAR.ARV 0x8, 0x180 ;  /* 0x0206000000007b1d */ /* 0x000fec0000002000 */
[----:B--2---:R-:W-:Y:S01]  /*c750*/  IMAD.MOV.U32 R3, RZ, RZ, -0x800000 ;  /* 0xff800000ff037424 */ /* 0x004fe200078e00ff */
[----:B------:R-:W-:Y:S01]  /*c760*/  USEL UR4, URZ, 0x1, UP0 ;  /* 0x000000013f047887 */ /* 0x000fe20008000000 */
[----:B0-----:R-:W-:Y:S01]  /*c770*/  FADD.FTZ R7, R7, R2 ;  /* 0x0000000207077221 */ /* 0x001fe20000010000 */
[----:B------:R-:W-:Y:S01]  /*c780*/  IMAD.MOV.U32 R2, RZ, RZ, -0x800000 ;  /* 0xff800000ff027424 */ /* 0x000fe200078e00ff */
[----:B------:R-:W-:Y:S01]  /*c790*/  PLOP3.LUT P0, PT, PT, PT, PT, 0x8, 0x0 ;  /* 0x000000000000781c */ /* 0x000fe20003f0e170 */
[----:B------:R-:W-:Y:S01]  /*c7a0*/  UIADD3 UR36, UR36, 0x1, URZ ;  /* 0x0000000124247890 */ /* 0x000fe2000fffe03f */
[----:B-1----:R-:W-:Y:S01]  /*c7b0*/  FADD.FTZ R9, R9, R0 ;  /* 0x0000000009097221 */ /* 0x002fe20000010000 */
[----:B------:R-:W0:Y:S01]  /*c7c0*/  SHFL.BFLY PT, R6, R7, 0x1, 0x1f ;  /* 0x0c201f0007067f89 */ /* 0x000e2200000e0000 */
[----:B------:R-:W-:Y:S01]  /*c7d0*/  IMAD.MOV.U32 R0, RZ, RZ, RZ ;  /* 0x000000ffff007224 */ /* 0x000fe200078e00ff */
[----:B------:R-:W-:-:S02]  /*c7e0*/  USEL UR38, UR38, URZ, UP0 ;  /* 0x0000003f26267287 */ /* 0x000fc40008000000 */
[----:B------:R-:W-:Y:S01]  /*c7f0*/  ULOP3.LUT UR37, UR37, UR4, URZ, 0x3c, !UPT ;  /* 0x0000000425257292 */ /* 0x000fe2000f8e3c3f */
[----:B0-----:R-:W-:Y:S01]  /*c800*/  FADD.FTZ R10, R7, R6 ;  /* 0x00000006070a7221 */ /* 0x001fe20000010000 */
[----:B------:R-:W-:Y:S01]  /*c810*/  IMAD.U32 R7, RZ, RZ, UR6 ;  /* 0x00000006ff077e24 */ /* 0x000fe2000f8e00ff */
[----:B------:R-:W0:Y:S03]  /*c820*/  SHFL.BFLY PT, R6, R9, 0x1, 0x1f ;  /* 0x0c201f0009067f89 */ /* 0x000e2600000e0000 */
[----:B------:R-:W-:-:S13]  /*c830*/  FSETP.NE.FTZ.AND P1, PT, R10, RZ, PT ;  /* 0x000000ff0a00720b */ /* 0x000fda0003f35000 */
[----:B------:R-:W1:Y:S01]  /*c840*/  @P1 MUFU.RCP R8, R10 ;  /* 0x0000000a00081308 */ /* 0x000e620000001000 */
[----:B------:R-:W-:Y:S01]  /*c850*/  @P1 FMUL.FTZ R7, R7, 0.69314718246459960938 ;  /* 0x3f31721807071820 */ /* 0x000fe20000410000 */
[----:B0-----:R-:W-:-:S06]  /*c860*/  FADD.FTZ R12, R9, R6 ;  /* 0x00000006090c7221 */ /* 0x001fcc0000010000 */
        /* <DEDUP_REMOVED lines=10> */
[----:B------:R-:W-:-:S04]  /*c910*/  FMUL.FTZ R40, R40, R8 ;  /* 0x0000000828287220 */ /* 0x000fc80000410000 */
[----:B------:R-:W-:Y:S01]  /*c920*/  @P2 MUFU.RCP R0, R12 ;  /* 0x0000000c00002308 */ /* 0x000fe20000001000 */
[-C--:B------:R-:W-:Y:S01]  /*c930*/  FMUL.FTZ R41, R41, R8.reuse ;  /* 0x0000000829297220 */ /* 0x080fe20000410000 */
[-C--:B------:R-:W-:Y:S01]  /*c940*/  FMUL.FTZ R44, R44, R8.reuse ;  /* 0x000000082c2c7220 */ /* 0x080fe20000410000 */
[-C--:B------:R-:W-:Y:S01]  /*c950*/  FMUL.FTZ R45, R45, R8.reuse ;  /* 0x000000082d2d7220 */ /* 0x080fe20000410000 */
[-C--:B------:R-:W-:Y:S01]  /*c960*/  FMUL.FTZ R48, R48, R8.reuse ;  /* 0x0000000830307220 */ /* 0x080fe20000410000 */
[-C--:B------:R-:W-:Y:S01]  /*c970*/  FMUL.FTZ R49, R49, R8.reuse ;  /* 0x0000000831317220 */ /* 0x080fe20000410000 */
[-C--:B------:R-:W-:Y:S01]  /*c980*/  FMUL.FTZ R52, R52, R8.reuse ;  /* 0x0000000834347220 */ /* 0x080fe20000410000 */
[-C--:B------:R-:W-:Y:S01]  /*c990*/  FMUL.FTZ R53, R53, R8.reuse ;  /* 0x0000000835357220 */ /* 0x080fe20000410000 */
[----:B------:R-:W1:Y:S01]  /*c9a0*/  @P2 MUFU.LG2 R12, R12 ;  /* 0x0000000c000c2308 */ /* 0x000e620000000c00 */
        /* <DEDUP_REMOVED lines=48> */
[----:B------:R-:W-:Y:S01]  /*ccb0*/  @P2 FMUL.FTZ R13, R13, 0.69314718246459960938 ;  /* 0x3f3172180d0d2820 */ /* 0x000fe20000410000 */
[----:B0-----:R-:W-:Y:S01]  /*ccc0*/  @P1 FMUL.FTZ R6, R6, 0.69314718246459960938 ;  /* 0x3f31721806061820 */ /* 0x001fe20000410000 */
        /* <DEDUP_REMOVED lines=66> */
[----:B------:R-:W-:-:S07]  /*d0f0*/  @P2 FFMA.FTZ R3, R13, R5, R12 ;  /* 0x000000050d032223 */ /* 0x000fce000001000c */
.L_x_2513:
[----:B------:R-:W0:Y:S01]  /*d100*/  S2R R4, SR_CgaCtaId ;  /* 0x0000000000047919 */ /* 0x000e220000008800 */
[----:B------:R-:W-:Y:S01]  /*d110*/  MOV R17, 0x400 ;  /* 0x0000040000117802 */ /* 0x000fe20000000f00 */
[----:B------:R-:W-:Y:S01]  /*d120*/  BSSY B0, `(.L_x_2592) ;  /* 0x00002d5000007945 */ /* 0x000fe20003800000 */
[----:B------:R-:W-:Y:S02]  /*d130*/  BAR.SYNC.DEFER_BLOCKING 0x5, 0x180 ;  /* 0x0146000000007b1d */ /* 0x000fe40000010000 */
[----:B0-----:R-:W-:-:S05]  /*d140*/  LEA R17, R4, R17, 0x18 ;  /* 0x0000001104117211 */ /* 0x001fca00078ec0ff */
[----:B------:R-:W0:Y:S02]  /*d150*/  LDS.128 R4, [R17+0x228d0] ;  /* 0x0228d00011047984 */ /* 0x000e240000000c00 */
[----:B0-----:R-:W-:Y:S02]  /*d160*/  R2UR UR5, R5 ;  /* 0x00000000050572ca */ /* 0x001fe400000e0000 */
[----:B------:R-:W-:Y:S02]  /*d170*/  R2UR UR7, R6 ;  /* 0x00000000060772ca */ /* 0x000fe400000e0000 */
        /* <DEDUP_REMOVED lines=8> */
[----:B------:R-:W-:Y:S02]  /*d200*/  F2FP.F16.F32.PACK_AB R26, R29, R28 ;  /* 0x0000001c1d1a723e */ /* 0x000fe400000000ff */
[----:B------:R-:W-:Y:S01]  /*d210*/  F2FP.F16.F32.PACK_AB R32, R33, R32 ;  /* 0x000000202120723e */ /* 0x000fe200000000ff */
[----:B------:R-:W-:Y:S01]  /*d220*/  UISETP.NE.AND.EX UP0, UPT, UR9, URZ, UPT, UP0 ;  /* 0x0000003f0900728c */ /* 0x000fe2000bf05300 */
[----:B------:R-:W-:Y:S02]  /*d230*/  F2FP.F16.F32.PACK_AB R27, R157, R27 ;  /* 0x0000001b9d1b723e */ /* 0x000fe400000000ff */
[----:B------:R-:W-:Y:S01]  /*d240*/  F2FP.F16.F32.PACK_AB R33, R156, R34 ;  /* 0x000000229c21723e */ /* 0x000fe200000000ff */
[----:B------:R-:W-:Y:S01]  /*d250*/  ULDC.64 UR8, c[0x0][0xc00] ;  /* 0x0003000000087ab9 */ /* 0x000fe20000000a00 */
[----:B------:R-:W-:Y:S01]  /*d260*/  F2FP.F16.F32.PACK_AB R40, R41, R40 ;  /* 0x000000282928723e */ /* 0x000fe200000000ff */
[----:B------:R-:W-:Y:S01]  /*d270*/  UIMAD.WIDE UR8, UR42, 0x4, UR8 ;  /* 0x000000042a0878a5 */ /* 0x000fe2000f8e0208 */
        /* <DEDUP_REMOVED lines=9> */
[----:B------:R-:W-:Y:S02]  /*d310*/  MOV R170, R17 ;  /* 0x0000001100aa7202 */ /* 0x000fe40000000f00 */
[----:B0-----:R-:W-:Y:S02]  /*d320*/  MOV R171, R4 ;  /* 0x0000000400ab7202 */ /* 0x001fe40000000f00 */
[----:B------:R-:W-:Y:S02]  /*d330*/  F2FP.F16.F32.PACK_AB R51, R11, R51 ;  /* 0x000000330b33723e */ /* 0x000fe400000000ff */
[----:B------:R-:W-:Y:S01]  /*d340*/  F2FP.F16.F32.PACK_AB R57, R10, R58 ;  /* 0x0000003a0a39723e */ /* 0x000fe200000000ff */
[----:B------:R-:W-:Y:S01]  /*d350*/  IMAD.WIDE R110, R209, 0x2, R170 ;  /* 0x00000002d16e7825 */ /* 0x000fe200078e02aa */
[----:B------:R-:W-:-:S02]  /*d360*/  F2FP.F16.F32.PACK_AB R64, R65, R64 ;  /* 0x000000404140723e */ /* 0x000fc400000000ff */
[----:B------:R-:W-:Y:S02]  /*d370*/  F2FP.F16.F32.PACK_AB R58, R61, R60 ;  /* 0x0000003c3d3a723e */ /* 0x000fe400000000ff */
[C---:B------:R-:W-:Y:S02]  /*d380*/  IADD3 R151, P1, R110.reuse, 0x20, RZ ;  /* 0x000000206e977810 */ /* 0x040fe40007f3e0ff */
[C---:B------:R-:W-:Y:S02]  /*d390*/  LOP3.LUT R5, R110.reuse, 0x380, RZ, 0xc0, !PT ;  /* 0x000003806e057812 */ /* 0x040fe400078ec0ff */
[C---:B------:R-:W-:Y:S01]  /*d3a0*/  IADD3 R173, P0, R110.reuse, 0x40, RZ ;  /* 0x000000406ead7810 */ /* 0x040fe20007f1e0ff */
[--C-:B------:R-:W-:Y:S01]  /*d3b0*/  IMAD.X R13, RZ, RZ, R111.reuse, P1 ;  /* 0x000000ffff0d7224 */ /* 0x100fe200008e066f */
        /* <DEDUP_REMOVED lines=26> */
[----:B------:R-:W-:Y:S01]  /*d560*/  LOP3.LUT R110, R5, R110, RZ, 0x3c, !PT ;  /* 0x0000006e056e7212 */ /* 0x000fe200078e3cff */
[--C-:B------:R-:W-:Y:S01]  /*d570*/  IMAD.X R5, RZ, RZ, R111.reuse, P2 ;  /* 0x000000ffff057224 */ /* 0x100fe200010e066f */
[----:B------:R-:W-:Y:S01]  /*d580*/  LOP3.LUT R12, R151, 0x380, RZ, 0xc0, !PT ;  /* 0x00000380970c7812 */ /* 0x000fe200078ec0ff */
[----:B------:R-:W-:Y:S01]  /*d590*/  IMAD.X R7, RZ, RZ, R111, P1 ;  /* 0x000000ffff077224 */ /* 0x000fe200008e066f */
[----:B------:R-:W-:-:S02]  /*d5a0*/  LOP3.LUT R14, R173, 0x380, RZ, 0xc0, !PT ;  /* 0x00000380ad0e7812 */ /* 0x000fc400078ec0ff */
[----:B------:R-:W-:Y:S02]  /*d5b0*/  LOP3.LUT R20, R175, 0x380, RZ, 0xc0, !PT ;  /* 0x00000380af147812 */ /* 0x000fe400078ec0ff */
[----:B------:R-:W-:Y:S02]  /*d5c0*/  LOP3.LUT R30, R177, 0x380, RZ, 0xc0, !PT ;  /* 0x00000380b11e7812 */ /* 0x000fe400078ec0ff */
[----:B------:R-:W-:Y:S01]  /*d5d0*/  MOV R110, R110 ;  /* 0x0000006e006e7202 */ /* 0x000fe20000000f00 */
[----:B------:R-:W-:Y:S01]  /*d5e0*/  BAR.SYNC.DEFER_BLOCKING 0x1, 0x100 ;  /* 0x0044000000007b1d */ /* 0x000fe20000010000 */
[----:B------:R-:W-:Y:S02]  /*d5f0*/  LOP3.LUT R106, R4, 0x380, RZ, 0xc0, !PT ;  /* 0x00000380046a7812 */ /* 0x000fe400078ec0ff */
[----:B------:R-:W-:Y:S02]  /*d600*/  SHF.R.U64 R12, R12, 0x3, RZ ;  /* 0x000000030c0c7819 */ /* 0x000fe400000012ff */
[----:B------:R-:W-:-:S02]  /*d610*/  LOP3.LUT R38, R179, 0x380, RZ, 0xc0, !PT ;  /* 0x00000380b3267812 */ /* 0x000fc400078ec0ff */
[----:B------:R-:W-:Y:S02]  /*d620*/  LOP3.LUT R111, R18, 0x380, RZ, 0xc0, !PT ;  /* 0x00000380126f7812 */ /* 0x000fe400078ec0ff */
[----:B------:R-:W-:Y:S02]  /*d630*/  SHF.R.U64 R14, R14, 0x3, RZ ;  /* 0x000000030e0e7819 */ /* 0x000fe400000012ff */
[----:B------:R-:W-:Y:S02]  /*d640*/  LOP3.LUT R46, R181, 0x380, RZ, 0xc0, !PT ;  /* 0x00000380b52e7812 */ /* 0x000fe400078ec0ff */
[----:B------:R-:W-:Y:S02]  /*d650*/  SHF.R.U64 R20, R20, 0x3, RZ ;  /* 0x0000000314147819 */ /* 0x000fe400000012ff */
[----:B------:R-:W-:Y:S02]  /*d660*/  LOP3.LUT R54, R183, 0x380, RZ, 0xc0, !PT ;  /* 0x00000380b7367812 */ /* 0x000fe400078ec0ff */
[----:B------:R-:W-:-:S02]  /*d670*/  LOP3.LUT R90, R187, 0x380, RZ, 0xc0, !PT ;  /* 0x00000380bb5a7812 */ /* 0x000fc400078ec0ff */
[----:B------:R-:W-:Y:S02]  /*d680*/  SHF.R.U64 R30, R30, 0x3, RZ ;  /* 0x000000031e1e7819 */ /* 0x000fe400000012ff */
[----:B------:R-:W-:Y:S02]  /*d690*/  LOP3.LUT R86, R185, 0x380, RZ, 0xc0, !PT ;  /* 0x00000380b9567812 */ /* 0x000fe400078ec0ff */
[----:B------:R-:W-:Y:S01]  /*d6a0*/  LOP3.LUT R98, R191, 0x380, RZ, 0xc0, !PT ;  /* 0x00000380bf627812 */ /* 0x000fe200078ec0ff */
[----:B------:R0:W-:Y:S01]  /*d6b0*/  STSM.16.M88.4 [R110], R24 ;  /* 0x000000186e007844 */ /* 0x0001e20000000200 */
[----:B------:R-:W-:Y:S02]  /*d6c0*/  SHF.R.U64 R29, R106, 0x3, RZ ;  /* 0x000000036a1d7819 */ /* 0x000fe400000012ff */
[----:B------:R-:W-:Y:S02]  /*d6d0*/  LOP3.LUT R12, R12, R151, RZ, 0x3c, !PT ;  /* 0x000000970c0c7212 */ /* 0x000fe400078e3cff */
[----:B------:R-:W-:-:S02]  /*d6e0*/  SHF.R.U64 R38, R38, 0x3, RZ ;  /* 0x0000000326267819 */ /* 0x000fc400000012ff */
[----:B------:R-:W-:Y:S02]  /*d6f0*/  SHF.R.U64 R111, R111, 0x3, RZ ;  /* 0x000000036f6f7819 */ /* 0x000fe400000012ff */
[----:B------:R-:W-:Y:S02]  /*d700*/  LOP3.LUT R14, R14, R173, RZ, 0x3c, !PT ;  /* 0x000000ad0e0e7212 */ /* 0x000fe400078e3cff */
[----:B------:R-:W-:Y:S02]  /*d710*/  SHF.R.U64 R46, R46, 0x3, RZ ;  /* 0x000000032e2e7819 */ /* 0x000fe400000012ff */
[----:B------:R-:W-:Y:S02]  /*d720*/  LOP3.LUT R94, R189, 0x380, RZ, 0xc0, !PT ;  /* 0x00000380bd5e7812 */ /* 0x000fe400078ec0ff */
[----:B------:R-:W-:Y:S02]  /*d730*/  LOP3.LUT R20, R20, R175, RZ, 0x3c, !PT ;  /* 0x000000af14147212 */ /* 0x000fe400078e3cff */
[----:B------:R-:W-:-:S02]  /*d740*/  SHF.R.U64 R54, R54, 0x3, RZ ;  /* 0x0000000336367819 */ /* 0x000fc400000012ff */
[----:B------:R-:W-:Y:S02]  /*d750*/  SHF.R.U64 R90, R90, 0x3, RZ ;  /* 0x000000035a5a7819 */ /* 0x000fe400000012ff */
[----:B------:R-:W-:Y:S02]  /*d760*/  LOP3.LUT R30, R30, R177, RZ, 0x3c, !PT ;  /* 0x000000b11e1e7212 */ /* 0x000fe400078e3cff */
[----:B------:R-:W-:Y:S02]  /*d770*/  SHF.R.U64 R86, R86, 0x3, RZ ;  /* 0x0000000356567819 */ /* 0x000fe400000012ff */
[----:B------:R-:W-:Y:S02]  /*d780*/  LOP3.LUT R102, R193, 0x380, RZ, 0xc0, !PT ;  /* 0x00000380c1667812 */ /* 0x000fe400078ec0ff */
[----:B------:R-:W-:Y:S02]  /*d790*/  SHF.R.U64 R98, R98, 0x3, RZ ;  /* 0x0000000362627819 */ /* 0x000fe400000012ff */
[----:B------:R-:W-:-:S02]  /*d7a0*/  LOP3.LUT R106, R29, R4, RZ, 0x3c, !PT ;  /* 0x000000041d6a7212 */ /* 0x000fc400078e3cff */
[----:B------:R-:W-:Y:S02]  /*d7b0*/  LOP3.LUT R38, R38, R179, RZ, 0x3c, !PT ;  /* 0x000000b326267212 */ /* 0x000fe400078e3cff */
[----:B------:R-:W-:Y:S02]  /*d7c0*/  LOP3.LUT R4, R111, R18, RZ, 0x3c, !PT ;  /* 0x000000126f047212 */ /* 0x000fe400078e3cff */
[----:B------:R-:W-:Y:S02]  /*d7d0*/  MOV R28, R12 ;  /* 0x0000000c001c7202 */ /* 0x000fe40000000f00 */
[----:B------:R-:W-:Y:S02]  /*d7e0*/  LOP3.LUT R46, R46, R181, RZ, 0x3c, !PT ;  /* 0x000000b52e2e7212 */ /* 0x000fe400078e3cff */
[----:B------:R-:W-:Y:S01]  /*d7f0*/  SHF.R.U64 R94, R94, 0x3, RZ ;  /* 0x000000035e5e7819 */ /* 0x000fe200000012ff */
[----:B------:R0:W-:Y:S01]  /*d800*/  STSM.16.M88.4 [R28], R32 ;  /* 0x000000201c007844 */ /* 0x0001e20000000200 */
[----:B------:R-:W-:-:S02]  /*d810*/  MOV R18, R14 ;  /* 0x0000000e00127202 */ /* 0x000fc40000000f00 */
[----:B------:R-:W-:Y:S02]  /*d820*/  LOP3.LUT R54, R54, R183, RZ, 0x3c, !PT ;  /* 0x000000b736367212 */ /* 0x000fe400078e3cff */
[----:B------:R-:W-:Y:S01]  /*d830*/  LOP3.LUT R90, R90, R187, RZ, 0x3c, !PT ;  /* 0x000000bb5a5a7212 */ /* 0x000fe200078e3cff */
[----:B------:R0:W-:Y:S01]  /*d840*/  STSM.16.M88.4 [R18], R40 ;  /* 0x0000002812007844 */ /* 0x0001e20000000200 */
[----:B------:R-:W-:Y:S02]  /*d850*/  LOP3.LUT R151, R6, 0x380, RZ, 0xc0, !PT ;  /* 0x0000038006977812 */ /* 0x000fe400078ec0ff */
[----:B------:R-:W-:Y:S02]  /*d860*/  MOV R20, R20 ;  /* 0x0000001400147202 */ /* 0x000fe40000000f00 */
[----:B------:R-:W-:Y:S02]  /*d870*/  LOP3.LUT R86, R86, R185, RZ, 0x3c, !PT ;  /* 0x000000b956567212 */ /* 0x000fe400078e3cff */
[----:B------:R-:W-:Y:S01]  /*d880*/  SHF.R.U64 R102, R102, 0x3, RZ ;  /* 0x0000000366667819 */ /* 0x000fe200000012ff */
[----:B------:R0:W-:Y:S01]  /*d890*/  STSM.16.M88.4 [R20], R48 ;  /* 0x0000003014007844 */ /* 0x0001e20000000200 */
[----:B------:R-:W-:-:S02]  /*d8a0*/  LOP3.LUT R98, R98, R191, RZ, 0x3c, !PT ;  /* 0x000000bf62627212 */ /* 0x000fc400078e3cff */
[----:B------:R-:W-:Y:S02]  /*d8b0*/  MOV R30, R30 ;  /* 0x0000001e001e7202 */ /* 0x000fe40000000f00 */
        /* <DEDUP_REMOVED lines=10> */
[----:B------:R-:W-:Y:S02]  /*d960*/  LOP3.LUT R94, R94, R189, RZ, 0x3c, !PT ;  /* 0x000000bd5e5e7212 */ /* 0x000fe400078e3cff */
[----:B------:R-:W-:Y:S02]  /*d970*/  MOV R46, R46 ;  /* 0x0000002e002e7202 */ /* 0x000fe40000000f00 */
[----:B------:R-:W-:-:S02]  /*d980*/  F2FP.F16.F32.PACK_AB R74, R77, R76 ;  /* 0x0000004c4d4a723e */ /* 0x000fc400000000ff */
[----:B------:R-:W-:Y:S02]  /*d990*/  F2FP.F16.F32.PACK_AB R75, R75, R78 ;  /* 0x0000004e4b4b723e */ /* 0x000fe400000000ff */
[----:B------:R-:W-:Y:S02]  /*d9a0*/  F2FP.F16.F32.PACK_AB R88, R89, R88 ;  /* 0x000000585958723e */ /* 0x000fe400000000ff */
[----:B------:R-:W-:Y:S01]  /*d9b0*/  F2FP.F16.F32.PACK_AB R96, R97, R96 ;  /* 0x000000606160723e */ /* 0x000fe200000000ff */
[----:B------:R0:W-:Y:S01]  /*d9c0*/  STSM.16.M88.4 [R46], R72 ;  /* 0x000000482e007844 */ /* 0x0001e20000000200 */
[----:B------:R-:W-:Y:S02]  /*d9d0*/  F2FP.F16.F32.PACK_AB R81, R83, R82 ;  /* 0x000000525351723e */ /* 0x000fe400000000ff */
[----:B------:R-:W-:Y:S02]  /*d9e0*/  F2FP.F16.F32.PACK_AB R104, R105, R104 ;  /* 0x000000686968723e */ /* 0x000fe400000000ff */
[----:B------:R-:W-:-:S02]  /*d9f0*/  F2FP.F16.F32.PACK_AB R112, R113, R112 ;  /* 0x000000707170723e */ /* 0x000fc400000000ff */
[----:B------:R-:W-:Y:S02]  /*da00*/  F2FP.F16.F32.PACK_AB R120, R121, R120 ;  /* 0x000000787978723e */ /* 0x000fe400000000ff */
[----:B------:R-:W-:Y:S02]  /*da10*/  F2FP.F16.F32.PACK_AB R128, R129, R128 ;  /* 0x000000808180723e */ /* 0x000fe400000000ff */
[----:B------:R-:W-:Y:S02]  /*da20*/  F2FP.F16.F32.PACK_AB R136, R137, R136 ;  /* 0x000000888988723e */ /* 0x000fe400000000ff */
[----:B------:R-:W-:Y:S01]  /*da30*/  F2FP.F16.F32.PACK_AB R144, R145, R144 ;  /* 0x000000909190723e */ /* 0x000fe200000000ff */
[----:B------:R-:W-:Y:S01]  /*da40*/  ULDC UR10, c[0x0][0xa88] ;  /* 0x0002a200000a7ab9 */ /* 0x000fe20000000800 */
[----:B------:R-:W-:Y:S01]  /*da50*/  SHF.R.U64 R151, R151, 0x3, RZ ;  /* 0x0000000397977819 */ /* 0x000fe200000012ff */
[----:B------:R-:W-:Y:S01]  /*da60*/  UMOV UR4, URZ ;  /* 0x0000003f00047c82 */ /* 0x000fe20008000000 */
[----:B------:R-:W-:Y:S01]  /*da70*/  MOV R54, R54 ;  /* 0x0000003600367202 */ /* 0x000fe20000000f00 */
[----:B------:R-:W1:Y:S01]  /*da80*/  LDC R77, c[0x0][0xbe8] ;  /* 0x0002fa00ff4d7b82 */ /* 0x000e620000000800 */
[----:B------:R-:W-:-:S02]  /*da90*/  MOV R15, R90 ;  /* 0x0000005a000f7202 */ /* 0x000fc40000000f00 */
[----:B------:R-:W-:Y:S02]  /*daa0*/  F2FP.F16.F32.PACK_AB R82, R85, R84 ;  /* 0x000000545552723e */ /* 0x000fe400000000ff */
[----:B------:R-:W-:Y:S02]  /*dab0*/  F2FP.F16.F32.PACK_AB R83, R70, R62 ;  /* 0x0000003e4653723e */ /* 0x000fe400000000ff */
[----:B------:R-:W-:Y:S02]  /*dac0*/  LOP3.LUT R102, R102, R193, RZ, 0x3c, !PT ;  /* 0x000000c166667212 */ /* 0x000fe400078e3cff */
[----:B------:R-:W-:Y:S01]  /*dad0*/  MOV R86, R86 ;  /* 0x0000005600567202 */ /* 0x000fe20000000f00 */
[----:B------:R0:W-:Y:S01]  /*dae0*/  STSM.16.M88.4 [R54], R80 ;  /* 0x0000005036007844 */ /* 0x0001e20000000200 */
[----:B------:R-:W-:Y:S02]  /*daf0*/  MOV R14, R98 ;  /* 0x00000062000e7202 */ /* 0x000fe40000000f00 */
[----:B------:R-:W-:-:S02]  /*db00*/  F2FP.F16.F32.PACK_AB R89, R159, R79 ;  /* 0x0000004f9f59723e */ /* 0x000fc400000000ff */
[----:B------:R-:W-:Y:S02]  /*db10*/  F2FP.F16.F32.PACK_AB R90, R93, R92 ;  /* 0x0000005c5d5a723e */ /* 0x000fe400000000ff */
[----:B------:R-:W-:Y:S02]  /*db20*/  F2FP.F16.F32.PACK_AB R91, R161, R160 ;  /* 0x000000a0a15b723e */ /* 0x000fe400000000ff */
[----:B------:R-:W-:Y:S02]  /*db30*/  MOV R13, R106 ;  /* 0x0000006a000d7202 */ /* 0x000fe40000000f00 */
[----:B------:R-:W-:Y:S01]  /*db40*/  F2FP.F16.F32.PACK_AB R97, R163, R162 ;  /* 0x000000a2a361723e */ /* 0x000fe200000000ff */
[----:B------:R0:W-:Y:S01]  /*db50*/  STSM.16.M88.4 [R86], R88 ;  /* 0x0000005856007844 */ /* 0x0001e20000000200 */
[----:B------:R-:W-:Y:S02]  /*db60*/  F2FP.F16.F32.PACK_AB R98, R101, R100 ;  /* 0x000000646562723e */ /* 0x000fe400000000ff */
[----:B------:R-:W-:-:S02]  /*db70*/  F2FP.F16.F32.PACK_AB R99, R165, R164 ;  /* 0x000000a4a563723e */ /* 0x000fc400000000ff */
[----:B------:R-:W-:Y:S02]  /*db80*/  MOV R94, R94 ;  /* 0x0000005e005e7202 */ /* 0x000fe40000000f00 */
[----:B------:R-:W-:Y:S01]  /*db90*/  F2FP.F16.F32.PACK_AB R105, R167, R166 ;  /* 0x000000a6a769723e */ /* 0x000fe200000000ff */
[----:B------:R0:W-:Y:S01]  /*dba0*/  STSM.16.M88.4 [R15], R96 ;  /* 0x000000600f007844 */ /* 0x0001e20000000200 */
[----:B------:R-:W-:Y:S02]  /*dbb0*/  F2FP.F16.F32.PACK_AB R106, R109, R108 ;  /* 0x0000006c6d6a723e */ /* 0x000fe400000000ff */
[----:B------:R-:W-:Y:S02]  /*dbc0*/  F2FP.F16.F32.PACK_AB R107, R169, R168 ;  /* 0x000000a8a96b723e */ /* 0x000fe400000000ff */
[----:B------:R-:W-:Y:S02]  /*dbd0*/  F2FP.F16.F32.PACK_AB R113, R115, R114 ;  /* 0x000000727371723e */ /* 0x000fe400000000ff */
[----:B------:R-:W-:Y:S01]  /*dbe0*/  LOP3.LUT R6, R151, R6, RZ, 0x3c, !PT ;  /* 0x0000000697067212 */ /* 0x000fe200078e3cff */
[----:B------:R0:W-:Y:S01]  /*dbf0*/  STSM.16.M88.4 [R94], R104 ;  /* 0x000000685e007844 */ /* 0x0001e20000000200 */
[----:B------:R-:W-:-:S02]  /*dc00*/  F2FP.F16.F32.PACK_AB R114, R117, R116 ;  /* 0x000000747572723e */ /* 0x000fc400000000ff */
[----:B------:R-:W-:Y:S02]  /*dc10*/  F2FP.F16.F32.PACK_AB R115, R119, R118 ;  /* 0x000000767773723e */ /* 0x000fe400000000ff */
[----:B------:R-:W-:Y:S02]  /*dc20*/  F2FP.F16.F32.PACK_AB R121, R123, R122 ;  /* 0x0000007a7b79723e */ /* 0x000fe400000000ff */
[----:B------:R-:W-:Y:S01]  /*dc30*/  MOV R102, R102 ;  /* 0x0000006600667202 */ /* 0x000fe20000000f00 */
[----:B------:R0:W-:Y:S01]  /*dc40*/  STSM.16.M88.4 [R14], R112 ;  /* 0x000000700e007844 */ /* 0x0001e20000000200 */
[----:B------:R-:W-:Y:S02]  /*dc50*/  F2FP.F16.F32.PACK_AB R122, R125, R124 ;  /* 0x0000007c7d7a723e */ /* 0x000fe400000000ff */
[----:B------:R-:W-:Y:S02]  /*dc60*/  F2FP.F16.F32.PACK_AB R123, R127, R126 ;  /* 0x0000007e7f7b723e */ /* 0x000fe400000000ff */
[----:B------:R-:W-:-:S02]  /*dc70*/  F2FP.F16.F32.PACK_AB R129, R131, R130 ;  /* 0x000000828381723e */ /* 0x000fc400000000ff */
[----:B------:R-:W-:Y:S01]  /*dc80*/  F2FP.F16.F32.PACK_AB R130, R133, R132 ;  /* 0x000000848582723e */ /* 0x000fe200000000ff */
[----:B------:R0:W-:Y:S01]  /*dc90*/  STSM.16.M88.4 [R102], R120 ;  /* 0x0000007866007844 */ /* 0x0001e20000000200 */
[----:B------:R-:W-:Y:S02]  /*dca0*/  F2FP.F16.F32.PACK_AB R131, R135, R134 ;  /* 0x000000868783723e */ /* 0x000fe400000000ff */
[----:B------:R-:W-:Y:S02]  /*dcb0*/  F2FP.F16.F32.PACK_AB R137, R139, R138 ;  /* 0x0000008a8b89723e */ /* 0x000fe400000000ff */
[----:B------:R-:W-:Y:S01]  /*dcc0*/  MOV R12, R4 ;  /* 0x00000004000c7202 */ /* 0x000fe20000000f00 */
[----:B------:R0:W-:Y:S01]  /*dcd0*/  STSM.16.M88.4 [R13], R128 ;  /* 0x000000800d007844 */ /* 0x0001e20000000200 */
[----:B------:R-:W-:Y:S01]  /*dce0*/  F2FP.F16.F32.PACK_AB R138, R141, R140 ;  /* 0x0000008c8d8a723e */ /* 0x000fe200000000ff */
[----:B------:R-:W-:Y:S01]  /*dcf0*/  IMAD.U32 R4, RZ, RZ, UR8 ;  /* 0x00000008ff047e24 */ /* 0x000fe2000f8e00ff */
[----:B------:R-:W-:Y:S01]  /*dd00*/  F2FP.F16.F32.PACK_AB R139, R143, R142 ;  /* 0x0000008e8f8b723e */ /* 0x000fe200000000ff */
[----:B------:R-:W-:Y:S01]  /*dd10*/  IMAD.U32 R5, RZ, RZ, UR9 ;  /* 0x00000009ff057e24 */ /* 0x000fe2000f8e00ff */
[----:B------:R-:W-:Y:S01]  /*dd20*/  F2FP.F16.F32.PACK_AB R145, R147, R146 ;  /* 0x000000929391723e */ /* 0x000fe200000000ff */
[----:B------:R-:W-:Y:S01]  /*dd30*/  ULDC.64 UR8, c[0x0][0xc08] ;  /* 0x0003020000087ab9 */ /* 0x000fe20000000a00 */
[----:B------:R-:W-:Y:S01]  /*dd40*/  MOV R6, R6 ;  /* 0x0000000600067202 */ /* 0x000fe20000000f00 */
[----:B------:R0:W-:Y:S01]  /*dd50*/  STSM.16.M88.4 [R12], R136 ;  /* 0x000000880c007844 */ /* 0x0001e20000000200 */
[----:B------:R-:W-:-:S02]  /*dd60*/  F2FP.F16.F32.PACK_AB R146, R149, R148 ;  /* 0x000000949592723e */ /* 0x000fc400000000ff */
[----:B------:R-:W-:Y:S02]  /*dd70*/  F2FP.F16.F32.PACK_AB R147, R0, R150 ;  /* 0x000000960093723e */ /* 0x000fe400000000ff */
[----:B------:R-:W-:-:S03]  /*dd80*/  PLOP3.LUT P0, PT, PT, PT, UP0, 0x80, 0x0 ;  /* 0x000000000000781c */ /* 0x000fc60003f0f008 */
[----:B------:R0:W-:Y:S01]  /*dd90*/  STSM.16.M88.4 [R6], R144 ;  /* 0x0000009006007844 */ /* 0x0001e20000000200 */
[----:B------:R-:W-:Y:S09]  /*dda0*/  BAR.SYNC.DEFER_BLOCKING 0x1, 0x100 ;  /* 0x0044000000007b1d */ /* 0x000ff20000010000 */
[----:B------:R-:W2:Y:S01]  /*ddb0*/  @P0 LDG.E R0, desc[UR46][R4.64] ;  /* 0x0000002e04000981 */ /* 0x000ea2000c1e1900 */
[----:B------:R-:W-:Y:S01]  /*ddc0*/  UISETP.NE.U32.AND UP1, UPT, UR8, URZ, UPT ;  /* 0x0000003f0800728c */ /* 0x000fe2000bf25070 */
[----:B-1----:R-:W-:-:S03]  /*ddd0*/  ISETP.NE.AND P1, PT, R77, 0x1, PT ;  /* 0x000000014d00780c */ /* 0x002fc60003f25270 */
[----:B------:R-:W-:-:S06]  /*dde0*/  UISETP.NE.AND.EX UP1, UPT, UR9, URZ, UPT, UP1 ;  /* 0x0000003f0900728c */ /* 0x000fcc000bf25310 */
[----:B------:R-:W-:-:S04]  /*ddf0*/  PLOP3.LUT P2, PT, PT, PT, UP1, 0x80, 0x0 ;  /* 0x000000000000781c */ /* 0x000fc80003f4f018 */
[----:B------:R-:W1:Y:S01]  /*de00*/  @P1 LDC R7, c[0x0][0xbec] ;  /* 0x0002fb00ff071b82 */ /* 0x000e620000000800 */
[----:B------:R-:W-:Y:S02]  /*de10*/  @UP1 ULDC.64 UR8, c[0x0][0xc08] ;  /* 0x0003020000081ab9 */ /* 0x000fe40000000a00 */
[----:B------:R-:W-:-:S05]  /*de20*/  @UP1 UIMAD.WIDE UR8, UR42, 0x4, UR8 ;  /* 0x000000042a0818a5 */ /* 0x000fca000f8e0208 */
[----:B------:R-:W3:Y:S01]  /*de30*/  @P1 LDC R8, c[0x0][0xbf0] ;  /* 0x0002fc00ff081b82 */ /* 0x000ee20000000800 */
[----:B------:R-:W-:Y:S02]  /*de40*/  IMAD.U32 R10, RZ, RZ, UR8 ;  /* 0x00000008ff0a7e24 */ /* 0x000fe4000f8e00ff */
[----:B------:R-:W-:Y:S01]  /*de50*/  IMAD.U32 R11, RZ, RZ, UR9 ;  /* 0x00000009ff0b7e24 */ /* 0x000fe2000f8e00ff */
[----:B--2---:R-:W-:Y:S01]  /*de60*/  @P0 R2UR UR4, R0 ;  /* 0x00000000000402ca */ /* 0x004fe200000e0000 */
[----:B------:R-:W-:-:S06]  /*de70*/  IMAD.U32 R0, RZ, RZ, UR10 ;  /* 0x0000000aff007e24 */ /* 0x000fcc000f8e00ff */
[----:B------:R0:W5:Y:S01]  /*de80*/  @P2 LDG.E R0, desc[UR46][R10.64] ;  /* 0x0000002e0a002981 */ /* 0x000162000c1e1900 */
[----:B-1-3--:R-:W-:Y:S07]  /*de90*/  @P2 BRA `(.L_x_2594) ;  /* 0x0000000000102947 */ /* 0x00afee0003800000 */
[----:B------:R-:W-:Y:S05]  /*dea0*/  @!P0 BRA `(.L_x_2594) ;  /* 0x00000000000c8947 */ /* 0x000fea0003800000 */
[----:B------:R-:W2:Y:S04]  /*deb0*/  LDG.E R9, desc[UR46][R4.64] ;  /* 0x0000002e04097981 */ /* 0x000ea8000c1e1900 */
[----:B-----5:R-:W2:Y:S02]  /*dec0*/  LDG.E R0, desc[UR46][R4.64+0x4] ;  /* 0x0000042e04007981 */ /* 0x020ea4000c1e1900 */
[----:B--2---:R-:W-:-:S07]  /*ded0*/  IMAD.IADD R0, R0, 0x1, -R9 ;  /* 0x0000000100007824 */ /* 0x004fce00078e0a09 */
.L_x_2594:
[----:B------:R-:W-:Y:S01]  /*dee0*/  USHF.R.S32.HI UR9, URZ, 0x1f, UR4 ;  /* 0x0000001f3f097899 */ /* 0x000fe20008011404 */
[----:B0-----:R-:W-:Y:S01]  /*def0*/  VIADD R10, R23, UR43 ;  /* 0x0000002b170a7c36 */ /* 0x001fe20008000000 */
[----:B------:R-:W-:Y:S01]  /*df00*/  USHF.R.S32.HI UR16, URZ, 0x1f, UR41 ;  /* 0x0000001f3f107899 */ /* 0x000fe20008011429 */
[----:B------:R-:W-:Y:S01]  /*df10*/  VIADD R14, R208, UR43 ;  /* 0x0000002bd00e7c36 */ /* 0x000fe20008000000 */
[----:B------:R-:W-:Y:S01]  /*df20*/  ULDC.64 UR14, c[0x0][0xb90] ;  /* 0x0002e400000e7ab9 */ /* 0x000fe20000000a00 */
[----:B------:R-:W-:Y:S01]  /*df30*/  UMOV UR8, UR4 ;  /* 0x0000000400087c82 */ /* 0x000fe20008000000 */
[----:B------:R-:W-:Y:S01]  /*df40*/  UIMAD UR12, UR16, UR14, URZ ;  /* 0x0000000e100c72a4 */ /* 0x000fe2000f8e023f */
[----:B------:R-:W-:Y:S01]  /*df50*/  @P1 IMAD.HI.U32 R5, R10, R7, RZ ;  /* 0x000000070a051227 */ /* 0x000fe200078e00ff */
[----:B------:R-:W-:Y:S01]  /*df60*/  UIMAD.WIDE.U32 UR10, UR41, UR14, UR8 ;  /* 0x0000000e290a72a5 */ /* 0x000fe2000f8e0008 */
[----:B------:R-:W0:Y:S01]  /*df70*/  @P1 LDC R79, c[0x0][0xbf0] ;  /* 0x0002fc00ff4f1b82 */ /* 0x000e220000000800 */
[----:B------:R-:W-:Y:S01]  /*df80*/  USHF.R.S32.HI UR8, URZ, 0x1f, UR42 ;  /* 0x0000001f3f087899 */ /* 0x000fe2000801142a */
[----:B------:R-:W-:Y:S01]  /*df90*/  IMAD.MOV.U32 R4, RZ, RZ, R10 ;  /* 0x000000ffff047224 */ /* 0x000fe200078e000a */
[----:B------:R-:W-:Y:S01]  /*dfa0*/  UIMAD UR12, UR41, UR15, UR12 ;  /* 0x0000000f290c72a4 */ /* 0x000fe2000f8e020c */
[----:B------:R-:W-:Y:S01]  /*dfb0*/  @P1 SHF.R.U32.HI R4, RZ, R8, R5 ;  /* 0x00000008ff041219 */ /* 0x000fe20000011605 */
[----:B------:R-:W-:Y:S01]  /*dfc0*/  USEL UR18, UR8, URZ, !UP0 ;  /* 0x0000003f08127287 */ /* 0x000fe2000c000000 */
[----:B------:R-:W-:Y:S01]  /*dfd0*/  IMAD R5, R204, 0x40, R22 ;  /* 0x00000040cc057824 */ /* 0x000fe200078e0216 */
[----:B------:R-:W-:Y:S01]  /*dfe0*/  ULDC.64 UR14, c[0x0][0xb98] ;  /* 0x0002e600000e7ab9 */ /* 0x000fe20000000a00 */
[----:B------:R-:W-:Y:S01]  /*dff0*/  USEL UR17, UR42, URZ, !UP0 ;  /* 0x0000003f2a117287 */ /* 0x000fe2000c000000 */
[----:B------:R-:W-:Y:S01]  /*e000*/  IMAD.MOV R6, RZ, RZ, -R4 ;  /* 0x000000ffff067224 */ /* 0x000fe200078e0a04 */
[----:B------:R-:W-:Y:S01]  /*e010*/  UIMAD UR8, UR18, UR14, URZ ;  /* 0x0000000e120872a4 */ /* 0x000fe2000f8e023f */
[----:B------:R-:W-:Y:S01]  /*e020*/  IMAD.WIDE R170, R5, 0x2, R170 ;  /* 0x0000000205aa7825 */ /* 0x000fe200078e02aa */
[----:B------:R-:W-:Y:S01]  /*e030*/  UIADD3 UR11, UR11, UR12, URZ ;  /* 0x0000000c0b0b7290 */ /* 0x000fe2000fffe03f */
[----:B------:R-:W-:Y:S01]  /*e040*/  SHF.R.S32.HI R5, RZ, 0x1f, R4 ;  /* 0x0000001fff057819 */ /* 0x000fe20000011404 */
[----:B------:R-:W-:Y:S01]  /*e050*/  UIMAD UR8, UR17, UR15, UR8 ;  /* 0x0000000f110872a4 */ /* 0x000fe2000f8e0208 */
[----:B------:R-:W-:Y:S01]  /*e060*/  IMAD R7, R77, R6, R10 ;  /* 0x000000064d077224 */ /* 0x000fe200078e020a */
[----:B------:R-:W-:Y:S01]  /*e070*/  UIMAD.WIDE.U32 UR10, UR17, UR14, UR10 ;  /* 0x0000000e110a72a5 */ /* 0x000fe2000f8e000a */
[----:B------:R-:W-:Y:S01]  /*e080*/  IADD3 R29, P2, R170, 0x5000, RZ ;  /* 0x00005000aa1d7810 */ /* 0x000fe20007f5e0ff */
[----:B-----5:R-:W-:Y:S01]  /*e090*/  IMAD R81, R0, R77, RZ ;  /* 0x0000004d00517224 */ /* 0x020fe200078e02ff */
[----:B------:R-:W-:Y:S01]  /*e0a0*/  IADD3 R53, P3, R170, 0x4000, RZ ;  /* 0x00004000aa357810 */ /* 0x000fe20007f7e0ff */
[----:B------:R-:W-:Y:S01]  /*e0b0*/  IMAD.U32 R8, RZ, RZ, UR8 ;  /* 0x00000008ff087e24 */ /* 0x000fe2000f8e00ff */
[----:B------:R-:W-:Y:S01]  /*e0c0*/  SHF.R.S32.HI R6, RZ, 0x1f, R7 ;  /* 0x0000001fff067819 */ /* 0x000fe20000011407 */
[----:B------:R-:W-:Y:S01]  /*e0d0*/  ULDC.64 UR12, c[0x0][0xaa0] ;  /* 0x0002a800000c7ab9 */ /* 0x000fe20000000a00 */
[----:B------:R-:W-:-:S02]  /*e0e0*/  IADD3 R4, P0, R4, UR10, RZ ;  /* 0x0000000a04047c10 */ /* 0x000fc4000ff1e0ff */
[----:B------:R-:W-:Y:S02]  /*e0f0*/  LOP3.LUT R28, R29, 0x380, RZ, 0xc0, !PT ;  /* 0x000003801d1c7812 */ /* 0x000fe400078ec0ff */
[----:B------:R-:W-:Y:S01]  /*e100*/  IADD3.X R5, R5, UR11, R8, P0, !PT ;  /* 0x0000000b05057c10 */ /* 0x000fe200087fe408 */
[----:B------:R-:W-:Y:S01]  /*e110*/  ULDC.64 UR10, c[0x0][0xb88] ;  /* 0x0002e200000a7ab9 */ /* 0x000fe20000000a00 */
[----:B------:R-:W-:Y:S01]  /*e120*/  SHF.R.U64 R28, R28, 0x3, RZ ;  /* 0x000000031c1c7819 */ /* 0x000fe200000012ff */
[----:B------:R-:W-:Y:S01]  /*e130*/  IMAD R6, R6, UR10, RZ ;  /* 0x0000000a06067c24 */ /* 0x000fe2000f8e02ff */
[----:B------:R-:W-:Y:S01]  /*e140*/  LOP3.LUT R52, R53, 0x380, RZ, 0xc0, !PT ;  /* 0x0000038035347812 */ /* 0x000fe200078ec0ff */
[C---:B------:R-:W-:Y:S01]  /*e150*/  IMAD.WIDE.U32 R4, R7.reuse, UR10, R4 ;  /* 0x0000000a07047c25 */ /* 0x040fe2000f8e0004 */
[----:B------:R-:W-:Y:S02]  /*e160*/  LOP3.LUT R28, R28, R29, RZ, 0x3c, !PT ;  /* 0x0000001d1c1c7212 */ /* 0x000fe400078e3cff */
[----:B------:R-:W-:Y:S01]  /*e170*/  SHF.R.U64 R52, R52, 0x3, RZ ;  /* 0x0000000334347819 */ /* 0x000fe200000012ff */
[----:B------:R-:W-:Y:S01]  /*e180*/  IMAD R11, R7, UR11, R6 ;  /* 0x0000000b070b7c24 */ /* 0x000fe2000f8e0206 */
[----:B------:R-:W-:Y:S01]  /*e190*/  ULDC.64 UR10, c[0x0][0xb50] ;  /* 0x0002d400000a7ab9 */ /* 0x000fe20000000a00 */
[----:B------:R-:W-:Y:S01]  /*e1a0*/  IMAD.X R29, RZ, RZ, R171, P2 ;  /* 0x000000ffff1d7224 */ /* 0x000fe200010e06ab */
[----:B------:R-:W-:Y:S01]  /*e1b0*/  LEA R6, P0, R4, UR10, 0x2 ;  /* 0x0000000a04067c11 */ /* 0x000fe2000f8010ff */
[----:B------:R-:W-:Y:S01]  /*e1c0*/  IMAD.IADD R5, R5, 0x1, R11 ;  /* 0x0000000105057824 */ /* 0x000fe200078e020b */
[----:B------:R-:W-:-:S02]  /*e1d0*/  IADD3 R45, P2, R170, 0xb000, RZ ;  /* 0x0000b000aa2d7810 */ /* 0x000fc40007f5e0ff */
[----:B------:R-:W-:Y:S01]  /*e1e0*/  LOP3.LUT R52, R52, R53, RZ, 0x3c, !PT ;  /* 0x0000003534347212 */ /* 0x000fe200078e3cff */
[----:B------:R-:W-:Y:S01]  /*e1f0*/  SHFL.IDX PT, R20, R6, RZ, 0x1c1f ;  /* 0x001c1fff06147589 */ /* 0x000fe200000e0000 */
[----:B------:R-:W-:Y:S01]  /*e200*/  LEA.HI.X R10, R4, UR11, R5, 0x2, P0 ;  /* 0x0000000b040a7c11 */ /* 0x000fe200080f1405 */
[----:B------:R-:W-:Y:S01]  /*e210*/  VIADD R4, R14, 0x8 ;  /* 0x000000080e047836 */ /* 0x000fe20000000000 */
[----:B------:R-:W-:Y:S01]  /*e220*/  IADD3 R25, P0, R170, 0x3000, RZ ;  /* 0x00003000aa197810 */ /* 0x000fe20007f1e0ff */
[----:B------:R-:W-:Y:S01]  /*e230*/  SHFL.IDX PT, R42, R6, 0x1, 0x1c1f ;  /* 0x003c1f00062a7f89 */ /* 0x000fe200000e0000 */
[----:B------:R-:W-:Y:S01]  /*e240*/  LOP3.LUT R44, R45, 0x380, RZ, 0xc0, !PT ;  /* 0x000003802d2c7812 */ /* 0x000fe200078ec0ff */
[----:B------:R-:W-:Y:S01]  /*e250*/  IMAD.X R53, RZ, RZ, R171, P3 ;  /* 0x000000ffff357224 */ /* 0x000fe200018e06ab */
[----:B------:R-:W-:Y:S01]  /*e260*/  LOP3.LUT R24, R25, 0x380, RZ, 0xc0, !PT ;  /* 0x0000038019187812 */ /* 0x000fe200078ec0ff */
[----:B------:R-:W1:Y:S01]  /*e270*/  SHFL.IDX PT, R21, R10, RZ, 0x1c1f ;  /* 0x001c1fff0a157589 */ /* 0x000e6200000e0000 */
[----:B------:R-:W-:-:S02]  /*e280*/  SHF.R.U64 R44, R44, 0x3, RZ ;  /* 0x000000032c2c7819 */ /* 0x000fc400000012ff */
[----:B------:R-:W-:Y:S01]  /*e290*/  SHF.R.U64 R24, R24, 0x3, RZ ;  /* 0x0000000318187819 */ /* 0x000fe200000012ff */
[----:B------:R-:W2:Y:S01]  /*e2a0*/  SHFL.IDX PT, R43, R10, 0x1, 0x1c1f ;  /* 0x003c1f000a2b7f89 */ /* 0x000ea200000e0000 */
[----:B------:R-:W-:Y:S01]  /*e2b0*/  LOP3.LUT R44, R44, R45, RZ, 0x3c, !PT ;  /* 0x0000002d2c2c7212 */ /* 0x000fe200078e3cff */
[--C-:B------:R-:W-:Y:S01]  /*e2c0*/  IMAD.X R45, RZ, RZ, R171.reuse, P2 ;  /* 0x000000ffff2d7224 */ /* 0x100fe200010e06ab */
[----:B------:R-:W-:Y:S01]  /*e2d0*/  LOP3.LUT R24, R24, R25, RZ, 0x3c, !PT ;  /* 0x0000001918187212 */ /* 0x000fe200078e3cff */
[----:B------:R-:W-:Y:S01]  /*e2e0*/  IMAD.X R25, RZ, RZ, R171, P0 ;  /* 0x000000ffff197224 */ /* 0x000fe200000e06ab */
[C---:B------:R-:W-:Y:S02]  /*e2f0*/  IADD3 R57, P0, R170.reuse, 0x9000, RZ ;  /* 0x00009000aa397810 */ /* 0x040fe40007f1e0ff */
[----:B------:R-:W-:Y:S02]  /*e300*/  IADD3 R41, P3, R170, 0xa000, RZ ;  /* 0x0000a000aa297810 */ /* 0x000fe40007f7e0ff */
[----:B------:R-:W-:-:S02]  /*e310*/  LOP3.LUT R56, R57, 0x380, RZ, 0xc0, !PT ;  /* 0x0000038039387812 */ /* 0x000fc400078ec0ff */
[----:B------:R-:W-:Y:S02]  /*e320*/  IADD3 R9, P5, R170, 0x1000, RZ ;  /* 0x00001000aa097810 */ /* 0x000fe40007fbe0ff */
[----:B------:R-:W-:Y:S02]  /*e330*/  SHF.R.U64 R56, R56, 0x3, RZ ;  /* 0x0000000338387819 */ /* 0x000fe400000012ff */
[----:B------:R-:W-:Y:S02]  /*e340*/  IADD3 R13, P4, R170, 0x2000, RZ ;  /* 0x00002000aa0d7810 */ /* 0x000fe40007f9e0ff */
[----:B------:R-:W-:Y:S01]  /*e350*/  LOP3.LUT R56, R56, R57, RZ, 0x3c, !PT ;  /* 0x0000003938387212 */ /* 0x000fe200078e3cff */
[----:B------:R-:W-:Y:S01]  /*e360*/  IMAD.X R57, RZ, RZ, R171, P0 ;  /* 0x000000ffff397224 */ /* 0x000fe200000e06ab */
[----:B------:R-:W-:Y:S02]  /*e370*/  LOP3.LUT P0, RZ, R205, 0x3, RZ, 0xc0, !PT ;  /* 0x00000003cdff7812 */ /* 0x000fe4000780c0ff */
[----:B------:R-:W-:-:S02]  /*e380*/  LOP3.LUT R40, R41, 0x380, RZ, 0xc0, !PT ;  /* 0x0000038029287812 */ /* 0x000fc400078ec0ff */
[-C--:B------:R-:W-:Y:S02]  /*e390*/  ISETP.GE.OR P2, PT, R14, R81.reuse, P0 ;  /* 0x000000510e00720c */ /* 0x080fe40000746670 */
[----:B------:R-:W-:Y:S02]  /*e3a0*/  ISETP.GE.OR P0, PT, R4, R81, P0 ;  /* 0x000000510400720c */ /* 0x000fe40000706670 */
[----:B------:R-:W-:Y:S02]  /*e3b0*/  LOP3.LUT R8, R9, 0x380, RZ, 0xc0, !PT ;  /* 0x0000038009087812 */ /* 0x000fe400078ec0ff */
[----:B------:R-:W-:Y:S02]  /*e3c0*/  LOP3.LUT R12, R13, 0x380, RZ, 0xc0, !PT ;  /* 0x000003800d0c7812 */ /* 0x000fe400078ec0ff */
[----:B------:R-:W-:Y:S02]  /*e3d0*/  SHF.R.U64 R40, R40, 0x3, RZ ;  /* 0x0000000328287819 */ /* 0x000fe400000012ff */
[----:B------:R-:W-:-:S02]  /*e3e0*/  SHF.R.U64 R8, R8, 0x3, RZ ;  /* 0x0000000308087819 */ /* 0x000fc400000012ff */
[----:B------:R-:W-:Y:S01]  /*e3f0*/  SHF.R.U64 R12, R12, 0x3, RZ ;  /* 0x000000030c0c7819 */ /* 0x000fe200000012ff */
[----:B-1----:R-:W-:Y:S01]  /*e400*/  @!P2 ST.E desc[UR46][R20.64], R2 ;  /* 0x000000021400a985 */ /* 0x002fe2000c10192e */
[----:B------:R-:W-:Y:S01]  /*e410*/  LOP3.LUT R40, R40, R41, RZ, 0x3c, !PT ;  /* 0x0000002928287212 */ /* 0x000fe200078e3cff */
[--C-:B------:R-:W-:Y:S01]  /*e420*/  IMAD.X R41, RZ, RZ, R171.reuse, P3 ;  /* 0x000000ffff297224 */ /* 0x100fe200018e06ab */
[----:B------:R-:W-:Y:S01]  /*e430*/  IADD3 R5, P3, R170, 0xf000, RZ ;  /* 0x0000f000aa057810 */ /* 0x000fe20007f7e0ff */
[----:B--2---:R1:W-:Y:S01]  /*e440*/  @!P0 ST.E desc[UR46][R42.64], R3 ;  /* 0x000000032a008985 */ /* 0x0043e2000c10192e */
[----:B------:R-:W-:Y:S01]  /*e450*/  LOP3.LUT R8, R8, R9, RZ, 0x3c, !PT ;  /* 0x0000000908087212 */ /* 0x000fe200078e3cff */
[--C-:B------:R-:W-:Y:S01]  /*e460*/  IMAD.X R9, RZ, RZ, R171.reuse, P5 ;  /* 0x000000ffff097224 */ /* 0x100fe200028e06ab */
[----:B------:R-:W-:Y:S01]  /*e470*/  LOP3.LUT R12, R12, R13, RZ, 0x3c, !PT ;  /* 0x0000000d0c0c7212 */ /* 0x000fe200078e3cff */
[--C-:B------:R-:W-:Y:S01]  /*e480*/  IMAD.X R13, RZ, RZ, R171.reuse, P4 ;  /* 0x000000ffff0d7224 */ /* 0x100fe200020e06ab */
[C---:B------:R-:W-:Y:S01]  /*e490*/  IADD3 R33, P6, R170.reuse, 0x6000, RZ ;  /* 0x00006000aa217810 */ /* 0x040fe20007fde0ff */
[----:B------:R-:W-:Y:S01]  /*e4a0*/  UIMAD UR10, UR9, UR12, URZ ;  /* 0x0000000c090a72a4 */ /* 0x000fe2000f8e023f */
[C---:B------:R-:W-:Y:S01]  /*e4b0*/  IADD3 R37, P5, R170.reuse, 0x7000, RZ ;  /* 0x00007000aa257810 */ /* 0x040fe20007fbe0ff */
[----:B------:R-:W-:Y:S01]  /*e4c0*/  IMAD.X R49, RZ, RZ, R171, P3 ;  /* 0x000000ffff317224 */ /* 0x000fe200018e06ab */
[----:B------:R-:W-:Y:S01]  /*e4d0*/  IADD3 R65, P4, R170, 0x8000, RZ ;  /* 0x00008000aa417810 */ /* 0x000fe20007f9e0ff */
[----:B------:R-:W5:Y:S01]  /*e4e0*/  LD.E.128 R8, desc[UR46][R8.64] ;  /* 0x0000002e08087980 */ /* 0x000f62000c101d00 */
[----:B------:R-:W-:Y:S01]  /*e4f0*/  LOP3.LUT R0, R5, 0x380, RZ, 0xc0, !PT ;  /* 0x0000038005007812 */ /* 0x000fe200078ec0ff */
[----:B-1----:R-:W1:Y:S01]  /*e500*/  @P1 LDC R3, c[0x0][0xbec] ;  /* 0x0002fb00ff031b82 */ /* 0x002e620000000800 */
[----:B------:R-:W-:Y:S01]  /*e510*/  LOP3.LUT R32, R33, 0x380, RZ, 0xc0, !PT ;  /* 0x0000038021207812 */ /* 0x000fe200078ec0ff */
[----:B------:R-:W5:Y:S01]  /*e520*/  LD.E.128 R12, desc[UR46][R12.64] ;  /* 0x0000002e0c0c7980 */ /* 0x000f62000c101d00 */
[----:B------:R-:W-:-:S02]  /*e530*/  LOP3.LUT R36, R37, 0x380, RZ, 0xc0, !PT ;  /* 0x0000038025247812 */ /* 0x000fc400078ec0ff */
[----:B------:R-:W-:Y:S01]  /*e540*/  LOP3.LUT R64, R65, 0x380, RZ, 0xc0, !PT ;  /* 0x0000038041407812 */ /* 0x000fe200078ec0ff */
[----:B------:R-:W5:Y:S01]  /*e550*/  LD.E.128 R24, desc[UR46][R24.64] ;  /* 0x0000002e18187980 */ /* 0x000f62000c101d00 */
[----:B------:R-:W-:Y:S01]  /*e560*/  SHF.R.U64 R0, R0, 0x3, RZ ;  /* 0x0000000300007819 */ /* 0x000fe200000012ff */
[----:B------:R-:W-:Y:S01]  /*e570*/  UIMAD.WIDE.U32 UR8, UR4, UR12, URZ ;  /* 0x0000000c040872a5 */ /* 0x000fe2000f8e003f */
[----:B------:R-:W-:Y:S01]  /*e580*/  SHF.R.U64 R32, R32, 0x3, RZ ;  /* 0x0000000320207819 */ /* 0x000fe200000012ff */
[----:B------:R-:W-:Y:S01]  /*e590*/  UIMAD UR10, UR4, UR13, UR10 ;  /* 0x0000000d040a72a4 */ /* 0x000fe2000f8e020a */
[----:B------:R-:W-:Y:S01]  /*e5a0*/  SHF.R.U64 R36, R36, 0x3, RZ ;  /* 0x0000000324247819 */ /* 0x000fe200000012ff */
[----:B------:R-:W5:Y:S01]  /*e5b0*/  LD.E.128 R52, desc[UR46][R52.64] ;  /* 0x0000002e34347980 */ /* 0x000f62000c101d00 */
[----:B------:R-:W-:Y:S01]  /*e5c0*/  SHF.R.U64 R64, R64, 0x3, RZ ;  /* 0x0000000340407819 */ /* 0x000fe200000012ff */
[----:B------:R-:W-:Y:S01]  /*e5d0*/  ULDC.64 UR12, c[0x0][0xae8] ;  /* 0x0002ba00000c7ab9 */ /* 0x000fe20000000a00 */
[----:B------:R-:W-:Y:S01]  /*e5e0*/  LOP3.LUT R48, R0, R5, RZ, 0x3c, !PT ;  /* 0x0000000500307212 */ /* 0x000fe200078e3cff */
[----:B------:R-:W-:Y:S01]  /*e5f0*/  IMAD R0, R203, 0x20, R204 ;  /* 0x00000020cb007824 */ /* 0x000fe200078e02cc */
[----:B------:R-:W-:Y:S01]  /*e600*/  UIADD3 UR9, UR9, UR10, URZ ;  /* 0x0000000a09097290 */ /* 0x000fe2000fffe03f */
[----:B------:R-:W-:Y:S01]  /*e610*/  LOP3.LUT R32, R32, R33, RZ, 0x3c, !PT ;  /* 0x0000002120207212 */ /* 0x000fe200078e3cff */
[----:B------:R-:W-:Y:S01]  /*e620*/  UIMAD UR4, UR16, UR12, URZ ;  /* 0x0000000c100472a4 */ /* 0x000fe2000f8e023f */
[----:B------:R-:W-:Y:S01]  /*e630*/  LOP3.LUT R36, R36, R37, RZ, 0x3c, !PT ;  /* 0x0000002524247212 */ /* 0x000fe200078e3cff */
[--C-:B------:R-:W-:Y:S01]  /*e640*/  IMAD.X R33, RZ, RZ, R171.reuse, P6 ;  /* 0x000000ffff217224 */ /* 0x100fe200030e06ab */
[----:B------:R-:W-:Y:S01]  /*e650*/  LOP3.LUT R64, R64, R65, RZ, 0x3c, !PT ;  /* 0x0000004140407212 */ /* 0x000fe200078e3cff */
[--C-:B------:R-:W-:Y:S01]  /*e660*/  IMAD.X R37, RZ, RZ, R171.reuse, P5 ;  /* 0x000000ffff257224 */ /* 0x100fe200028e06ab */
[C---:B------:R-:W-:Y:S01]  /*e670*/  IADD3 R73, P6, R170.reuse, 0xc000, RZ ;  /* 0x0000c000aa497810 */ /* 0x040fe20007fde0ff */
[----:B------:R-:W-:Y:S01]  /*e680*/  IMAD.X R65, RZ, RZ, R171, P4 ;  /* 0x000000ffff417224 */ /* 0x000fe200020e06ab */
[----:B------:R-:W-:Y:S01]  /*e690*/  IADD3 R69, P5, R170, 0xd000, RZ ;  /* 0x0000d000aa457810 */ /* 0x000fe20007fbe0ff */
[----:B------:R-:W-:Y:S01]  /*e6a0*/  VIADD R20, R0, UR43 ;  /* 0x0000002b00147c36 */ /* 0x000fe20008000000 */
[----:B------:R-:W-:Y:S01]  /*e6b0*/  IADD3 R61, P4, R170, 0xe000, RZ ;  /* 0x0000e000aa3d7810 */ /* 0x000fe20007f9e0ff */
[----:B------:R-:W-:Y:S01]  /*e6c0*/  UIMAD UR4, UR41, UR13, UR4 ;  /* 0x0000000d290472a4 */ /* 0x000fe2000f8e0204 */
[----:B------:R-:W-:Y:S01]  /*e6d0*/  LOP3.LUT R72, R73, 0x380, RZ, 0xc0, !PT ;  /* 0x0000038049487812 */ /* 0x000fe200078ec0ff */
[----:B------:R-:W-:Y:S01]  /*e6e0*/  UIMAD.WIDE.U32 UR8, UR41, UR12, UR8 ;  /* 0x0000000c290872a5 */ /* 0x000fe2000f8e0008 */
[----:B-1----:R-:W-:Y:S01]  /*e6f0*/  @P1 IMAD.HI.U32 R0, R20, R3, RZ ;  /* 0x0000000314001227 */ /* 0x002fe200078e00ff */
[----:B------:R-:W-:Y:S01]  /*e700*/  ULDC.64 UR10, c[0x0][0xaf0] ;  /* 0x0002bc00000a7ab9 */ /* 0x000fe20000000a00 */
[----:B------:R-:W-:Y:S01]  /*e710*/  LOP3.LUT R68, R69, 0x380, RZ, 0xc0, !PT ;  /* 0x0000038045447812 */ /* 0x000fe200078ec0ff */
[----:B------:R-:W-:Y:S01]  /*e720*/  UIADD3 UR9, UR9, UR4, URZ ;  /* 0x0000000409097290 */ /* 0x000fe2000fffe03f */
[----:B------:R-:W-:Y:S01]  /*e730*/  LOP3.LUT R60, R61, 0x380, RZ, 0xc0, !PT ;  /* 0x000003803d3c7812 */ /* 0x000fe200078ec0ff */
[----:B------:R-:W-:Y:S01]  /*e740*/  UIMAD UR4, UR18, UR10, URZ ;  /* 0x0000000a120472a4 */ /* 0x000fe2000f8e023f */
[----:B------:R-:W-:Y:S01]  /*e750*/  LOP3.LUT R7, R170, 0x380, RZ, 0xc0, !PT ;  /* 0x00000380aa077812 */ /* 0x000fe200078ec0ff */
[----:B------:R-:W-:Y:S01]  /*e760*/  IMAD.MOV.U32 R21, RZ, RZ, R20 ;  /* 0x000000ffff157224 */ /* 0x000fe200078e0014 */
[----:B------:R-:W-:Y:S01]  /*e770*/  SHF.R.U64 R72, R72, 0x3, RZ ;  /* 0x0000000348487819 */ /* 0x000fe200000012ff */
[----:B------:R-:W-:Y:S01]  /*e780*/  UIMAD UR4, UR17, UR11, UR4 ;  /* 0x0000000b110472a4 */ /* 0x000fe2000f8e0204 */
[----:B------:R-:W-:Y:S01]  /*e790*/  SHF.R.U64 R68, R68, 0x3, RZ ;  /* 0x0000000344447819 */ /* 0x000fe200000012ff */
[----:B------:R-:W-:Y:S01]  /*e7a0*/  UIMAD.WIDE.U32 UR8, UR17, UR10, UR8 ;  /* 0x0000000a110872a5 */ /* 0x000fe2000f8e0008 */
[----:B------:R-:W-:Y:S01]  /*e7b0*/  SHF.R.U64 R60, R60, 0x3, RZ ;  /* 0x000000033c3c7819 */ /* 0x000fe200000012ff */
[----:B------:R-:W5:Y:S01]  /*e7c0*/  LD.E.128 R28, desc[UR46][R28.64] ;  /* 0x0000002e1c1c7980 */ /* 0x000f62000c101d00 */
[----:B0-----:R-:W-:-:S02]  /*e7d0*/  @P1 SHF.R.U32.HI R21, RZ, R79, R0 ;  /* 0x0000004fff151219 */ /* 0x001fc40000011600 */
[----:B------:R-:W-:Y:S01]  /*e7e0*/  SHF.R.U64 R7, R7, 0x3, RZ ;  /* 0x0000000307077819 */ /* 0x000fe200000012ff */
[----:B------:R-:W-:Y:S01]  /*e7f0*/  UIADD3 UR4, UR9, UR4, URZ ;  /* 0x0000000409047290 */ /* 0x000fe2000fffe03f */
[----:B------:R-:W-:Y:S01]  /*e800*/  LOP3.LUT R72, R72, R73, RZ, 0x3c, !PT ;  /* 0x0000004948487212 */ /* 0x000fe200078e3cff */
[--C-:B------:R-:W-:Y:S01]  /*e810*/  IMAD.X R73, RZ, RZ, R171.reuse, P6 ;  /* 0x000000ffff497224 */ /* 0x100fe200030e06ab */
[----:B------:R-:W-:Y:S01]  /*e820*/  LOP3.LUT R68, R68, R69, RZ, 0x3c, !PT ;  /* 0x0000004544447212 */ /* 0x000fe200078e3cff */
[--C-:B------:R-:W-:Y:S01]  /*e830*/  IMAD.X R69, RZ, RZ, R171.reuse, P5 ;  /* 0x000000ffff457224 */ /* 0x100fe200028e06ab */
[----:B------:R-:W-:Y:S01]  /*e840*/  LOP3.LUT R60, R60, R61, RZ, 0x3c, !PT ;  /* 0x0000003d3c3c7212 */ /* 0x000fe200078e3cff */
[----:B------:R-:W-:Y:S01]  /*e850*/  IMAD.X R61, RZ, RZ, R171, P4 ;  /* 0x000000ffff3d7224 */ /* 0x000fe200020e06ab */
[--C-:B------:R-:W-:Y:S01]  /*e860*/  SHF.R.S32.HI R0, RZ, 0x1f, R21.reuse ;  /* 0x0000001fff007819 */ /* 0x100fe20000011415 */
[----:B------:R-:W-:Y:S01]  /*e870*/  IMAD.MOV R18, RZ, RZ, -R21 ;  /* 0x000000ffff127224 */ /* 0x000fe200078e0a15 */
[----:B------:R-:W-:Y:S01]  /*e880*/  LOP3.LUT R170, R7, R170, RZ, 0x3c, !PT ;  /* 0x000000aa07aa7212 */ /* 0x000fe200078e3cff */
[----:B------:R-:W-:Y:S01]  /*e890*/  ULDC.64 UR10, c[0x0][0xae0] ;  /* 0x0002b800000a7ab9 */ /* 0x000fe20000000a00 */
[----:B------:R-:W-:Y:S01]  /*e8a0*/  IMAD.U32 R3, RZ, RZ, UR9 ;  /* 0x00000009ff037e24 */ /* 0x000fe2000f8e00ff */
[----:B------:R-:W5:Y:S01]  /*e8b0*/  LD.E.128 R32, desc[UR46][R32.64] ;  /* 0x0000002e20207980 */ /* 0x000f62000c101d00 */
[----:B------:R-:W-:-:S02]  /*e8c0*/  IMAD R0, R0, UR10, RZ ;  /* 0x0000000a00007c24 */ /* 0x000fc4000f8e02ff */
[----:B------:R-:W-:Y:S01]  /*e8d0*/  IMAD R77, R77, R18, R20 ;  /* 0x000000124d4d7224 */ /* 0x000fe200078e0214 */
[----:B------:R0:W5:Y:S01]  /*e8e0*/  LD.E.128 R4, desc[UR46][R170.64] ;  /* 0x0000002eaa047980 */ /* 0x000162000c101d00 */
[----:B------:R-:W-:Y:S01]  /*e8f0*/  IMAD.U32 R2, RZ, RZ, UR8 ;  /* 0x00000008ff027e24 */ /* 0x000fe2000f8e00ff */
[----:B------:R-:W-:Y:S01]  /*e900*/  ULDC.64 UR8, c[0x0][0xad8] ;  /* 0x0002b60000087ab9 */ /* 0x000fe20000000a00 */
[----:B------:R-:W-:Y:S01]  /*e910*/  IMAD.U32 R3, RZ, RZ, UR4 ;  /* 0x00000004ff037e24 */ /* 0x000fe2000f8e00ff */
[----:B------:R-:W5:Y:S01]  /*e920*/  LD.E.128 R36, desc[UR46][R36.64] ;  /* 0x0000002e24247980 */ /* 0x000f62000c101d00 */
[----:B------:R-:W-:-:S03]  /*e930*/  IMAD R79, R21, UR11, R0 ;  /* 0x0000000b154f7c24 */ /* 0x000fc6000f8e0200 */
[----:B------:R-:W5:Y:S01]  /*e940*/  LD.E.128 R64, desc[UR46][R64.64] ;  /* 0x0000002e40407980 */ /* 0x000f62000c101d00 */
[----:B------:R-:W-:-:S03]  /*e950*/  SHF.R.S32.HI R0, RZ, 0x1f, R77 ;  /* 0x0000001fff007819 */ /* 0x000fc6000001144d */
[----:B------:R-:W5:Y:S04]  /*e960*/  LD.E.128 R56, desc[UR46][R56.64] ;  /* 0x0000002e38387980 */ /* 0x000f68000c101d00 */
[----:B------:R-:W5:Y:S04]  /*e970*/  LD.E.128 R40, desc[UR46][R40.64] ;  /* 0x0000002e28287980 */ /* 0x000f68000c101d00 */
[----:B------:R-:W5:Y:S04]  /*e980*/  LD.E.128 R44, desc[UR46][R44.64] ;  /* 0x0000002e2c2c7980 */ /* 0x000f68000c101d00 */
[----:B------:R-:W5:Y:S04]  /*e990*/  LD.E.128 R72, desc[UR46][R72.64] ;  /* 0x0000002e48487980 */ /* 0x000f68000c101d00 */
[----:B------:R-:W5:Y:S04]  /*e9a0*/  LD.E.128 R68, desc[UR46][R68.64] ;  /* 0x0000002e44447980 */ /* 0x000f68000c101d00 */
[----:B------:R-:W5:Y:S04]  /*e9b0*/  LD.E.128 R60, desc[UR46][R60.64] ;  /* 0x0000002e3c3c7980 */ /* 0x000f68000c101d00 */
[----:B------:R-:W5:Y:S01]  /*e9c0*/  LD.E.128 R48, desc[UR46][R48.64] ;  /* 0x0000002e30307980 */ /* 0x000f62000c101d00 */
[----:B------:R-:W-:Y:S01]  /*e9d0*/  IMAD.WIDE.U32 R2, R21, UR10, R2 ;  /* 0x0000000a15027c25 */ /* 0x000fe2000f8e0002 */
        /* <DEDUP_REMOVED lines=8> */
[----:B------:R-:W-:Y:S02]  /*ea60*/  VIADD R82, R204, UR43 ;  /* 0x0000002bcc527c36 */ /* 0x000fe40008000000 */
[C---:B------:R-:W-:Y:S02]  /*ea70*/  IMAD R21, R77.reuse, UR9, R18 ;  /* 0x000000094d157c24 */ /* 0x040fe4000f8e0212 */
[----:B------:R-:W-:Y:S01]  /*ea80*/  IMAD.WIDE.U32 R2, R77, UR8, R2 ;  /* 0x000000084d027c25 */ /* 0x000fe2000f8e0002 */
[----:B------:R-:W-:Y:S01]  /*ea90*/  ISETP.GE.AND P2, PT, R82, R81, PT ;  /* 0x000000515200720c */ /* 0x000fe20003f46270 */
[----:B------:R-:W-:Y:S02]  /*eaa0*/  ULDC.64 UR8, c[0x0][0xa80] ;  /* 0x0002a00000087ab9 */ /* 0x000fe40000000a00 */
[----:B------:R-:W-:Y:S01]  /*eab0*/  VIADD R17, R17, 0x22820 ;  /* 0x0002282011117836 */ /* 0x000fe20000000000 */
[----:B------:R-:W-:Y:S01]  /*eac0*/  LEA R18, P3, R2, UR8, 0x1 ;  /* 0x0000000802127c11 */ /* 0x000fe2000f8608ff */
[----:B------:R-:W-:-:S02]  /*ead0*/  IMAD.IADD R3, R3, 0x1, R21 ;  /* 0x0000000103037824 */ /* 0x000fc400078e0215 */
[----:B------:R-:W-:Y:S01]  /*eae0*/  VIADD R0, R82, 0x20 ;  /* 0x0000002052007836 */ /* 0x000fe20000000000 */
[----:B------:R-:W-:Y:S02]  /*eaf0*/  PRMT R17, RZ, 0x654, R17 ;  /* 0x00000654ff117816 */ /* 0x000fe40000000011 */
[----:B------:R-:W-:Y:S02]  /*eb00*/  LEA.HI.X R80, R2, UR9, R3, 0x1, P3 ;  /* 0x0000000902507c11 */ /* 0x000fe400098f0c03 */
[-C--:B------:R-:W-:Y:S01]  /*eb10*/  ISETP.GE.AND P1, PT, R0, R81.reuse, PT ;  /* 0x000000510000720c */ /* 0x080fe20003f26270 */
[----:B------:R-:W-:Y:S01]  /*eb20*/  VIADD R0, R82, 0x40 ;  /* 0x0000004052007836 */ /* 0x000fe20000000000 */
[----:B-1----:R1:W-:Y:S01]  /*eb30*/  SYNCS.ARRIVE.TRANS64.RED.A1T0 RZ, [R17+URZ], RZ ;  /* 0x000000ff11ff79a7 */ /* 0x0023e2000810043f */
[----:B------:R0:W2:Y:S01]  /*eb40*/  SHFL.IDX PT, R79, R18, RZ, 0x181f ;  /* 0x00181fff124f7589 */ /* 0x0000a200000e0000 */
[----:B------:R-:W-:Y:S02]  /*eb50*/  BSSY B1, `(.L_x_2595) ;  /* 0x0000015000017945 */ /* 0x000fe40003800000 */
[----:B------:R-:W-:Y:S01]  /*eb60*/  ISETP.GE.AND P0, PT, R0, R81, PT ;  /* 0x000000510000720c */ /* 0x000fe20003f06270 */
[----:B-1----:R0:W1:Y:S01]  /*eb70*/  SHFL.IDX PT, R17, R80, RZ, 0x181f ;  /* 0x00181fff50117589 */ /* 0x00206200000e0000 */
[----:B------:R-:W-:Y:S11]  /*eb80*/  @P2 BRA `(.L_x_2596) ;  /* 0x0000000000442947 */ /* 0x000ff60003800000 */
[----:B------:R-:W-:Y:S02]  /*eb90*/  ULDC UR4, c[0x0][0xac8] ;  /* 0x0002b20000047ab9 */ /* 0x000fe40000000800 */
[----:B------:R-:W-:Y:S02]  /*eba0*/  ISETP.GE.AND P5, PT, R22, UR4, PT ;  /* 0x0000000416007c0c */ /* 0x000fe4000bfa6270 */
[----:B------:R-:W-:Y:S02]  /*ebb0*/  ISETP.GE.AND P4, PT, R201, UR4, PT ;  /* 0x00000004c9007c0c */ /* 0x000fe4000bf86270 */
[----:B------:R-:W-:Y:S02]  /*ebc0*/  ISETP.GE.AND P3, PT, R200, UR4, PT ;  /* 0x00000004c8007c0c */ /* 0x000fe4000bf66270 */
[----:B------:R-:W-:-:S07]  /*ebd0*/  ISETP.GE.AND P2, PT, R202, UR4, PT ;  /* 0x00000004ca007c0c */ /* 0x000fce000bf46270 */
[----:B--2---:R-:W-:-:S04]  /*ebe0*/  @!P5 LEA R2, P6, R22, R79, 0x1 ;  /* 0x0000004f1602d211 */ /* 0x004fc800078c08ff */
        /* <DEDUP_REMOVED lines=11> */
.L_x_2596:
[----:B------:R-:W-:Y:S05]  /*eca0*/  BSYNC B1 ;  /* 0x0000000000017941 */ /* 0x000fea0003800000 */
.L_x_2595:
[----:B-1----:R1:W4:Y:S01]  /*ecb0*/  SHFL.IDX PT, R17, R80, 0x1, 0x181f ;  /* 0x00381f0050117f89 */ /* 0x00232200000e0000 */
        /* <DEDUP_REMOVED lines=20> */
.L_x_2598:
[----:B------:R-:W-:Y:S05]  /*ee00*/  BSYNC B1 ;  /* 0x0000000000017941 */ /* 0x000fea0003800000 */
.L_x_2597:
[----:B---3-5:R3:W0:Y:S01]  /*ee10*/  SHFL.IDX PT, R9, R80, 0x2, 0x181f ;  /* 0x00581f0050097f89 */ /* 0x02862200000e0000 */
        /* <DEDUP_REMOVED lines=20> */
.L_x_2600:
[----:B------:R-:W-:Y:S05]  /*ef60*/  BSYNC B1 ;  /* 0x0000000000017941 */ /* 0x000fea0003800000 */
.L_x_2599:
[----:B------:R-:W-:Y:S01]  /*ef70*/  VIADD R0, R82, 0x60 ;  /* 0x0000006052007836 */ /* 0x000fe20000000000 */
[----:B0-----:R0:W0:Y:S04]  /*ef80*/  SHFL.IDX PT, R9, R80, 0x3, 0x181f ;  /* 0x00781f0050097f89 */ /* 0x00102800000e0000 */
[----:B------:R-:W-:Y:S01]  /*ef90*/  ISETP.GE.AND P0, PT, R0, R81, PT ;  /* 0x000000510000720c */ /* 0x000fe20003f06270 */
[----:B------:R0:W0:-:S12]  /*efa0*/  SHFL.IDX PT, R11, R18, 0x3, 0x181f ;  /* 0x00781f00120b7f89 */ /* 0x00001800000e0000 */
        /* <DEDUP_REMOVED lines=20> */
.L_x_2593:
        /* <DEDUP_REMOVED lines=11> */
[----:B------:R-:W-:Y:S01]  /*f1a0*/  UISETP.NE.U32.AND UP1, UPT, UR8, URZ, UPT ;  /* 0x0000003f0800728c */ /* 0x000fe2000bf25070 */
[----:B------:R-:W-:Y:S02]  /*f1b0*/  IMAD.U32 R0, RZ, RZ, UR4 ;  /* 0x00000004ff007e24 */ /* 0x000fe4000f8e00ff */
[----:B------:R-:W2:Y:S01]  /*f1c0*/  @P2 LDG.E R6, desc[UR46][R2.64] ;  /* 0x0000002e02062981 */ /* 0x000ea2000c1e1900 */
[----:B------:R-:W-:-:S06]  /*f1d0*/  UISETP.NE.AND.EX UP1, UPT, UR9, URZ, UPT, UP1 ;  /* 0x0000003f0900728c */ /* 0x000fcc000bf25310 */
        /* <DEDUP_REMOVED lines=11> */
[----:B--2---:R-:W-:Y:S01]  /*f290*/  @P2 R2UR UR4, R6 ;  /* 0x00000000060422ca */ /* 0x004fe200000e0000 */
[----:B01----:R-:W-:-:S14]  /*f2a0*/  @P3 BRA `(.L_x_2602) ;  /* 0x0000000000103947 */ /* 0x003fdc0003800000 */
[----:B------:R-:W-:Y:S05]  /*f2b0*/  @!P2 BRA `(.L_x_2602) ;  /* 0x00000000000ca947 */ /* 0x000fea0003800000 */
[----:B------:R-:W2:Y:S04]  /*f2c0*/  LDG.E R5, desc[UR46][R2.64] ;  /* 0x0000002e02057981 */ /* 0x000ea8000c1e1900 */
[----:B-----5:R-:W2:Y:S02]  /*f2d0*/  LDG.E R0, desc[UR46][R2.64+0x4] ;  /* 0x0000042e02007981 */ /* 0x020ea4000c1e1900 */
[----:B--2---:R-:W-:-:S07]  /*f2e0*/  IMAD.IADD R0, R0, 0x1, -R5 ;  /* 0x0000000100007824 */ /* 0x004fce00078e0a05 */
.L_x_2602:
[----:B------:R-:W-:Y:S01]  /*f2f0*/  USHF.R.S32.HI UR8, URZ, 0x1f, UR42 ;  /* 0x0000001f3f087899 */ /* 0x000fe2000801142a */
[----:B------:R-:W-:Y:S01]  /*f300*/  BSSY B1, `(.L_x_2603) ;  /* 0x000002e000017945 */ /* 0x000fe20003800000 */
[----:B------:R-:W-:Y:S02]  /*f310*/  USHF.R.S32.HI UR11, URZ, 0x1f, UR4 ;  /* 0x0000001f3f0b7899 */ /* 0x000fe40008011404 */
[----:B------:R-:W-:Y:S02]  /*f320*/  USEL UR13, UR42, URZ, !UP0 ;  /* 0x0000003f2a0d7287 */ /* 0x000fe4000c000000 */
[----:B------:R-:W-:Y:S01]  /*f330*/  USEL UR14, UR8, URZ, !UP0 ;  /* 0x0000003f080e7287 */ /* 0x000fe2000c000000 */
[----:B------:R-:W-:Y:S11]  /*f340*/  @P1 BRA `(.L_x_2604) ;  /* 0x0000000000a41947 */ /* 0x000ff60003800000 */
[----:B------:R-:W0:Y:S01]  /*f350*/  S2R R4, SR_TID.X ;  /* 0x0000000000047919 */ /* 0x000e220000002100 */
[----:B------:R-:W1:Y:S01]  /*f360*/  LDC R7, c[0x0][0xbe8] ;  /* 0x0002fa00ff077b82 */ /* 0x000e620000000800 */
[----:B------:R-:W-:Y:S02]  /*f370*/  IMAD.U32 R3, RZ, RZ, UR43 ;  /* 0x0000002bff037e24 */ /* 0x000fe4000f8e00ff */
[----:B-1---5:R-:W-:-:S03]  /*f380*/  IMAD R2, R0, R7, RZ ;  /* 0x0000000700027224 */ /* 0x022fc600078e02ff */
[----:B0-----:R-:W-:-:S04]  /*f390*/  IADD3 R4, R3, -0x80, R4 ;  /* 0xffffff8003047810 */ /* 0x001fc80007ffe004 */
[----:B------:R-:W-:-:S13]  /*f3a0*/  ISETP.GE.AND P1, PT, R4, R2, PT ;  /* 0x000000020400720c */ /* 0x000fda0003f26270 */
[----:B------:R-:W-:Y:S05]  /*f3b0*/  @P1 BRA `(.L_x_2604) ;  /* 0x0000000000881947 */ /* 0x000fea0003800000 */
[----:B------:R-:W-:Y:S01]  /*f3c0*/  ISETP.NE.AND P1, PT, R7, 0x1, PT ;  /* 0x000000010700780c */ /* 0x000fe20003f25270 */
[----:B------:R-:W-:Y:S01]  /*f3d0*/  ULDC.64 UR16, c[0x0][0xb90] ;  /* 0x0002e40000107ab9 */ /* 0x000fe20000000a00 */
[----:B------:R-:W-:Y:S01]  /*f3e0*/  UMOV UR8, UR4 ;  /* 0x0000000400087c82 */ /* 0x000fe20008000000 */
[----:B------:R-:W-:Y:S01]  /*f3f0*/  UIMAD UR10, UR12, UR16, URZ ;  /* 0x000000100c0a72a4 */ /* 0x000fe2000f8e023f */
[----:B------:R-:W-:Y:S01]  /*f400*/  IMAD.MOV.U32 R2, RZ, RZ, R4 ;  /* 0x000000ffff027224 */ /* 0x000fe200078e0004 */
[----:B------:R-:W-:Y:S02]  /*f410*/  UMOV UR9, UR11 ;  /* 0x0000000b00097c82 */ /* 0x000fe40008000000 */
[----:B------:R-:W-:Y:S02]  /*f420*/  UIMAD.WIDE.U32 UR8, UR41, UR16, UR8 ;  /* 0x00000010290872a5 */ /* 0x000fe4000f8e0008 */
[----:B------:R-:W-:-:S03]  /*f430*/  UIMAD UR10, UR41, UR17, UR10 ;  /* 0x00000011290a72a4 */ /* 0x000fc6000f8e020a */
[----:B------:R-:W-:Y:S01]  /*f440*/  ULDC.64 UR16, c[0x0][0xb98] ;  /* 0x0002e60000107ab9 */ /* 0x000fe20000000a00 */
[----:B------:R-:W0:Y:S01]  /*f450*/  @P1 LDC R3, c[0x0][0xbec] ;  /* 0x0002fb00ff031b82 */ /* 0x000e220000000800 */
[----:B------:R-:W-:Y:S02]  /*f460*/  UIADD3 UR9, UR9, UR10, URZ ;  /* 0x0000000a09097290 */ /* 0x000fe4000fffe03f */
[----:B------:R-:W-:Y:S02]  /*f470*/  UIMAD UR10, UR14, UR16, URZ ;  /* 0x000000100e0a72a4 */ /* 0x000fe4000f8e023f */
[----:B------:R-:W-:Y:S02]  /*f480*/  UIMAD.WIDE.U32 UR8, UR13, UR16, UR8 ;  /* 0x000000100d0872a5 */ /* 0x000fe4000f8e0008 */
[----:B------:R-:W-:Y:S01]  /*f490*/  UIMAD UR10, UR13, UR17, UR10 ;  /* 0x000000110d0a72a4 */ /* 0x000fe2000f8e020a */
[----:B------:R-:W1:Y:S02]  /*f4a0*/  @P1 LDC R6, c[0x0][0xbf0] ;  /* 0x0002fc00ff061b82 */ /* 0x000e640000000800 */
[----:B------:R-:W-:Y:S01]  /*f4b0*/  ULDC.64 UR16, c[0x0][0xb88] ;  /* 0x0002e20000107ab9 */ /* 0x000fe20000000a00 */
[----:B0-----:R-:W-:-:S05]  /*f4c0*/  @P1 IMAD.HI.U32 R3, R4, R3, RZ ;  /* 0x0000000304031227 */ /* 0x001fca00078e00ff */
[----:B-1----:R-:W-:Y:S01]  /*f4d0*/  @P1 SHF.R.U32.HI R2, RZ, R6, R3 ;  /* 0x00000006ff021219 */ /* 0x002fe20000011603 */
[----:B------:R-:W-:-:S03]  /*f4e0*/  IMAD.U32 R6, RZ, RZ, UR10 ;  /* 0x0000000aff067e24 */ /* 0x000fc6000f8e00ff */
[--C-:B------:R-:W-:Y:S01]  /*f4f0*/  SHF.R.S32.HI R3, RZ, 0x1f, R2.reuse ;  /* 0x0000001fff037819 */ /* 0x100fe20000011402 */
[----:B------:R-:W-:Y:S01]  /*f500*/  IMAD.MOV R5, RZ, RZ, -R2 ;  /* 0x000000ffff057224 */ /* 0x000fe200078e0a02 */
[----:B------:R-:W-:-:S03]  /*f510*/  IADD3 R2, P1, R2, UR8, RZ ;  /* 0x0000000802027c10 */ /* 0x000fc6000ff3e0ff */
[----:B------:R-:W-:Y:S01]  /*f520*/  IMAD R5, R7, R5, R4 ;  /* 0x0000000507057224 */ /* 0x000fe200078e0204 */
[----:B------:R-:W-:Y:S01]  /*f530*/  IADD3.X R3, R3, UR9, R6, P1, !PT ;  /* 0x0000000903037c10 */ /* 0x000fe20008ffe406 */
[----:B------:R-:W-:-:S03]  /*f540*/  ULDC.64 UR8, c[0x0][0xb50] ;  /* 0x0002d40000087ab9 */ /* 0x000fc60000000a00 */
[----:B------:R-:W-:Y:S01]  /*f550*/  SHF.R.S32.HI R4, RZ, 0x1f, R5 ;  /* 0x0000001fff047819 */ /* 0x000fe20000011405 */
[----:B------:R-:W-:-:S04]  /*f560*/  IMAD.WIDE.U32 R2, R5, UR16, R2 ;  /* 0x0000001005027c25 */ /* 0x000fc8000f8e0002 */
[----:B------:R-:W-:-:S04]  /*f570*/  IMAD R4, R4, UR16, RZ ;  /* 0x0000001004047c24 */ /* 0x000fc8000f8e02ff */
[----:B------:R-:W-:Y:S01]  /*f580*/  IMAD R7, R5, UR17, R4 ;  /* 0x0000001105077c24 */ /* 0x000fe2000f8e0204 */
[----:B------:R-:W-:-:S03]  /*f590*/  LEA R4, P1, R2, UR8, 0x2 ;  /* 0x0000000802047c11 */ /* 0x000fc6000f8210ff */
[----:B------:R-:W-:-:S05]  /*f5a0*/  IMAD.IADD R3, R3, 0x1, R7 ;  /* 0x0000000103037824 */ /* 0x000fca00078e0207 */
[----:B------:R-:W-:Y:S01]  /*f5b0*/  LEA.HI.X R5, R2, UR9, R3, 0x2, P1 ;  /* 0x0000000902057c11 */ /* 0x000fe200088f1403 */
[----:B------:R-:W-:-:S05]  /*f5c0*/  IMAD.MOV.U32 R3, RZ, RZ, -0x800000 ;  /* 0xff800000ff037424 */ /* 0x000fca00078e00ff */
[----:B------:R0:W-:Y:S02]  /*f5d0*/  STG.E desc[UR46][R4.64], R3 ;  /* 0x0000000304007986 */ /* 0x0001e4000c10192e */
.L_x_2604:
[----:B------:R-:W-:Y:S05]  /*f5e0*/  BSYNC B1 ;  /* 0x0000000000017941 */ /* 0x000fea0003800000 */
.L_x_2603:
[----:B0-----:R-:W0:Y:S01]  /*f5f0*/  @P0 LDC R3, c[0x0][0xbf0] ;  /* 0x0002fc00ff030b82 */ /* 0x001e220000000800 */
[----:B------:R-:W-:Y:S01]  /*f600*/  ULDC.64 UR16, c[0x0][0xaa0] ;  /* 0x0002a80000107ab9 */ /* 0x000fe20000000a00 */
[----:B------:R-:W-:Y:S01]  /*f610*/  IMAD R2, R203, 0x20, R204 ;  /* 0x00000020cb027824 */ /* 0x000fe200078e02cc */
[----:B------:R-:W-:Y:S01]  /*f620*/  UIMAD UR10, UR11, UR16, URZ ;  /* 0x000000100b0a72a4 */ /* 0x000fe2000f8e023f */
[----:B------:R-:W-:Y:S01]  /*f630*/  BSSY B1, `(.L_x_2605) ;  /* 0x0000041000017945 */ /* 0x000fe20003800000 */
[----:B------:R-:W-:Y:S01]  /*f640*/  UIMAD.WIDE.U32 UR8, UR4, UR16, URZ ;  /* 0x00000010040872a5 */ /* 0x000fe2000f8e003f */
[----:B------:R-:W-:Y:S01]  /*f650*/  VIADD R6, R2, UR43 ;  /* 0x0000002b02067c36 */ /* 0x000fe20008000000 */
[----:B------:R-:W-:-:S03]  /*f660*/  UIMAD UR10, UR4, UR17, UR10 ;  /* 0x00000011040a72a4 */ /* 0x000fc6000f8e020a */
[----:B------:R-:W-:Y:S01]  /*f670*/  ULDC.64 UR16, c[0x0][0xae8] ;  /* 0x0002ba0000107ab9 */ /* 0x000fe20000000a00 */
[----:B------:R-:W-:Y:S01]  /*f680*/  UIADD3 UR9, UR9, UR10, URZ ;  /* 0x0000000a09097290 */ /* 0x000fe2000fffe03f */
[----:B------:R-:W-:Y:S01]  /*f690*/  @P0 IMAD.HI.U32 R2, R6, R9, RZ ;  /* 0x0000000906020227 */ /* 0x000fe200078e00ff */
[----:B------:R-:W-:Y:S02]  /*f6a0*/  UIMAD UR4, UR12, UR16, URZ ;  /* 0x000000100c0472a4 */ /* 0x000fe4000f8e023f */
[----:B------:R-:W-:Y:S01]  /*f6b0*/  UIMAD.WIDE.U32 UR8, UR41, UR16, UR8 ;  /* 0x00000010290872a5 */ /* 0x000fe2000f8e0008 */
[----:B------:R-:W-:Y:S01]  /*f6c0*/  IMAD.MOV.U32 R5, RZ, RZ, R6 ;  /* 0x000000ffff057224 */ /* 0x000fe200078e0006 */
[----:B------:R-:W-:Y:S01]  /*f6d0*/  UIMAD UR4, UR41, UR17, UR4 ;  /* 0x00000011290472a4 */ /* 0x000fe2000f8e0204 */
[----:B------:R-:W-:-:S03]  /*f6e0*/  ULDC.64 UR10, c[0x0][0xaf0] ;  /* 0x0002bc00000a7ab9 */ /* 0x000fc60000000a00 */
[----:B------:R-:W-:Y:S02]  /*f6f0*/  UIADD3 UR9, UR9, UR4, URZ ;  /* 0x0000000409097290 */ /* 0x000fe4000fffe03f */
[----:B------:R-:W-:Y:S01]  /*f700*/  UIMAD UR4, UR14, UR10, URZ ;  /* 0x0000000a0e0472a4 */ /* 0x000fe2000f8e023f */
[----:B0-----:R-:W-:Y:S01]  /*f710*/  @P0 SHF.R.U32.HI R5, RZ, R3, R2 ;  /* 0x00000003ff050219 */ /* 0x001fe20000011602 */
[----:B------:R-:W-:Y:S02]  /*f720*/  UIMAD.WIDE.U32 UR8, UR13, UR10, UR8 ;  /* 0x0000000a0d0872a5 */ /* 0x000fe4000f8e0008 */
[----:B------:R-:W-:Y:S01]  /*f730*/  UIMAD UR4, UR13, UR11, UR4 ;  /* 0x0000000b0d0472a4 */ /* 0x000fe2000f8e0204 */
[--C-:B------:R-:W-:Y:S01]  /*f740*/  SHF.R.S32.HI R2, RZ, 0x1f, R5.reuse ;  /* 0x0000001fff027819 */ /* 0x100fe20000011405 */
[----:B------:R-:W-:Y:S01]  /*f750*/  IMAD.MOV R7, RZ, RZ, -R5 ;  /* 0x000000ffff077224 */ /* 0x000fe200078e0a05 */
[----:B------:R-:W-:Y:S01]  /*f760*/  ULDC.64 UR10, c[0x0][0xae0] ;  /* 0x0002b800000a7ab9 */ /* 0x000fe20000000a00 */
[----:B------:R-:W-:-:S02]  /*f770*/  UIADD3 UR4, UR9, UR4, URZ ;  /* 0x0000000409047290 */ /* 0x000fc4000fffe03f */
[----:B------:R-:W-:Y:S02]  /*f780*/  IMAD.U32 R3, RZ, RZ, UR9 ;  /* 0x00000009ff037e24 */ /* 0x000fe4000f8e00ff */
[----:B------:R-:W-:Y:S02]  /*f790*/  IMAD R4, R2, UR10, RZ ;  /* 0x0000000a02047c24 */ /* 0x000fe4000f8e02ff */
[----:B------:R-:W-:Y:S02]  /*f7a0*/  IMAD R7, R11, R7, R6 ;  /* 0x000000070b077224 */ /* 0x000fe400078e0206 */
[----:B------:R-:W-:Y:S01]  /*f7b0*/  IMAD.U32 R2, RZ, RZ, UR8 ;  /* 0x00000008ff027e24 */ /* 0x000fe2000f8e00ff */
[----:B------:R-:W-:Y:S01]  /*f7c0*/  ULDC.64 UR8, c[0x0][0xad8] ;  /* 0x0002b60000087ab9 */ /* 0x000fe20000000a00 */
[----:B------:R-:W-:Y:S02]  /*f7d0*/  IMAD.U32 R3, RZ, RZ, UR4 ;  /* 0x00000004ff037e24 */ /* 0x000fe4000f8e00ff */
[C---:B------:R-:W-:Y:S01]  /*f7e0*/  IMAD R9, R5.reuse, UR11, R4 ;  /* 0x0000000b05097c24 */ /* 0x040fe2000f8e0204 */
[----:B------:R-:W-:Y:S01]  /*f7f0*/  SHF.R.S32.HI R4, RZ, 0x1f, R7 ;  /* 0x0000001fff047819 */ /* 0x000fe20000011407 */
[----:B------:R-:W-:-:S04]  /*f800*/  IMAD.WIDE.U32 R2, R5, UR10, R2 ;  /* 0x0000000a05027c25 */ /* 0x000fc8000f8e0002 */
[----:B------:R-:W-:Y:S02]  /*f810*/  IMAD.IADD R3, R3, 0x1, R9 ;  /* 0x0000000103037824 */ /* 0x000fe400078e0209 */
[----:B------:R-:W-:Y:S02]  /*f820*/  IMAD R4, R4, UR8, RZ ;  /* 0x0000000804047c24 */ /* 0x000fe4000f8e02ff */
[----:B------:R-:W-:Y:S02]  /*f830*/  VIADD R6, R204, UR43 ;  /* 0x0000002bcc067c36 */ /* 0x000fe40008000000 */
        /* <DEDUP_REMOVED lines=32> */
.L_x_2606:
[----:B------:R-:W-:Y:S05]  /*fa40*/  BSYNC B1 ;  /* 0x0000000000017941 */ /* 0x000fea0003800000 */
.L_x_2605:
        /* <DEDUP_REMOVED lines=21> */
.L_x_2608:
[----:B------:R-:W-:Y:S05]  /*fba0*/  BSYNC B1 ;  /* 0x0000000000017941 */ /* 0x000fea0003800000 */
.L_x_2607:
        /* <DEDUP_REMOVED lines=21> */
.L_x_2610:
[----:B------:R-:W-:Y:S05]  /*fd00*/  BSYNC B1 ;  /* 0x0000000000017941 */ /* 0x000fea0003800000 */
.L_x_2609:
        /* <DEDUP_REMOVED lines=22> */
.L_x_2601:
[----:B------:R-:W-:Y:S05]  /*fe70*/  BSYNC B0 ;  /* 0x0000000000007941 */ /* 0x000fea0003800000 */
.L_x_2592:
[----:B------:R-:W-:Y:S02]  /*fe80*/  ULDC UR4, c[0x0][0xc3c] ;  /* 0x00030f0000047ab9 */ /* 0x000fe40000000800 */
[----:B------:R-:W-:-:S06]  /*fe90*/  UISETP.GE.AND UP0, UPT, UR6, UR4, UPT ;  /* 0x000000040600728c */ /* 0x000fcc000bf06270 */
[----:B------:R-:W-:-:S13]  /*fea0*/  PLOP3.LUT P0, PT, PT, PT, UP0, 0x80, 0x0 ;  /* 0x000000000000781c */ /* 0x000fda0003f0f008 */
[----:B------:R-:W-:Y:S05]  /*feb0*/  @!P0 BRA `(.L_x_2611) ;  /* 0xffffff0c00ac8947 */ /* 0x000fea000383ffff */
[----:B------:R-:W-:Y:S05]  /*fec0*/  EXIT ;  /* 0x000000000000794d */ /* 0x000fea0003800000 */
.L_x_2502:
[----:B------:R-:W-:-:S08]  /*fed0*/  NOP ;  /* 0x0000000000007918 */ /* 0x000fd00000000000 */
[----:B------:R-:W0:-:S00]  /*fee0*/  USETMAXREG.DEALLOC.CTAPOOL 0x28 ;  /* 0x00000028000079c8 */ /* 0x000e0000080e0500 */
        /* <DEDUP_REMOVED lines=14> */
.L_x_2612:
        /* <DEDUP_REMOVED lines=36> */
[----:B------:R-:W-:Y:S01]  /*10210*/  IMAD.MOV.U32 R6, RZ, RZ, R3 ;  /* 0x000000ffff067224 */ /* 0x000fe200078e0003 */
[----:B------:R-:W-:Y:S01]  /*10220*/  UMOV UR4, URZ ;  /* 0x0000003f00047c82 */ /* 0x000fe20008000000 */
[----:B------:R-:W-:-:S05]  /*10230*/  ULDC UR5, c[0x0][0xc38] ;  /* 0x00030e0000057ab9 */ /* 0x000fca0000000800 */
.L_x_2618:
        /* <DEDUP_REMOVED lines=12> */
.L_x_2617:
[----:B------:R-:W-:Y:S05]  /*10300*/  BSYNC B0 ;  /* 0x0000000000007941 */ /* 0x000fea0003800000 */
.L_x_2616:
        /* <DEDUP_REMOVED lines=20> */
.L_x_2614:
[----:B------:R-:W-:-:S04]  /*10450*/  IMAD.IADD R13, R6, 0x1, -R3 ;  /* 0x00000001060d7824 */ /* 0x000fc800078e0a03 */
[----:B------:R-:W-:-:S05]  /*10460*/  IMAD R2, R8, UR5, R13 ;  /* 0x0000000508027c24 */ /* 0x000fca000f8e020d */
[----:B------:R-:W-:Y:S02]  /*10470*/  ISETP.GT.AND P0, PT, R2, UR6, PT ;  /* 0x0000000602007c0c */ /* 0x000fe4000bf04270 */
[----:B------:R-:W0:Y:S11]  /*10480*/  LDC.64 R2, c[0x0][0xc90] ;  /* 0x00032400ff027b82 */ /* 0x000e360000000a00 */
[----:B------:R-:W-:-:S04]  /*10490*/  VOTE.ANY R9, PT, !P0 ;  /* 0x0000000000097806 */ /* 0x000fc800040e0100 */
[----:B------:R-:W1:Y:S02]  /*104a0*/  POPC R15, R9 ;  /* 0x00000009000f7309 */ /* 0x000e640000000000 */
[----:B-1----:R-:W-:-:S04]  /*104b0*/  VIADD R27, R15, UR4 ;  /* 0x000000040f1b7c36 */ /* 0x002fc80008000000 */
[----:B0-----:R-:W-:-:S05]  /*104c0*/  IMAD.WIDE R2, R27, 0x4, R2 ;  /* 0x000000041b027825 */ /* 0x001fca00078e0202 */
[----:B------:R-:W2:Y:S01]  /*104d0*/  LDG.E R7, desc[UR46][R2.64] ;  /* 0x0000002e02077981 */ /* 0x000ea2000c1e1900 */
[----:B------:R-:W-:-:S03]  /*104e0*/  ISETP.NE.AND P0, PT, R9, RZ, PT ;  /* 0x000000ff0900720c */ /* 0x000fc60003f05270 */
[----:B------:R-:W2:Y:S02]  /*104f0*/  SHFL.IDX PT, R4, R4, R15, 0x1f ;  /* 0x00001f0f04047589 */ /* 0x000ea400000e0000 */
[----:B--2---:R-:W-:-:S05]  /*10500*/  IMAD R6, R4, R7, RZ ;  /* 0x0000000704067224 */ /* 0x004fca00078e02ff */
[----:B------:R-:W-:-:S04]  /*10510*/  IABS R12, R6 ;  /* 0x00000006000c7213 */ /* 0x000fc80000000000 */
[----:B------:R-:W0:Y:S08]  /*10520*/  I2F.RP R10, R12 ;  /* 0x0000000c000a7306 */ /* 0x000e300000209400 */
[----:B0-----:R-:W0:Y:S02]  /*10530*/  MUFU.RCP R10, R10 ;  /* 0x0000000a000a7308 */ /* 0x001e240000001000 */
[----:B0-----:R-:W-:-:S06]  /*10540*/  VIADD R11, R10, 0xffffffe ;  /* 0x0ffffffe0a0b7836 */ /* 0x001fcc0000000000 */
[----:B------:R0:W1:Y:S01]  /*10550*/  F2I.FTZ.U32.TRUNC.NTZ R3, R11 ;  /* 0x0000000b00037305 */ /* 0x000062000021f000 */
[----:B------:R-:W-:Y:S05]  /*10560*/  @!P0 BRA `(.L_x_2619) ;  /* 0x0000000000088947 */ /* 0x000fea0003800000 */
[----:B------:R-:W-:-:S05]  /*10570*/  VIADD R9, R15, 0xffffffff ;  /* 0xffffffff0f097836 */ /* 0x000fca0000000000 */
[----:B------:R2:W3:Y:S02]  /*10580*/  SHFL.IDX PT, R24, R8, R9, 0x1f ;  /* 0x00001f0908187589 */ /* 0x0004e400000e0000 */
.L_x_2619:
[----:B---3--:R-:W-:Y:S01]  /*10590*/  IMAD R24, R24, UR5, R13 ;  /* 0x0000000518187c24 */ /* 0x008fe2000f8e020d */
[----:B------:R-:W-:Y:S01]  /*105a0*/  IABS R2, R6 ;  /* 0x0000000600027213 */ /* 0x000fe20000000000 */
[----:B-12---:R-:W-:-:S03]  /*105b0*/  IMAD.MOV R9, RZ, RZ, -R3 ;  /* 0x000000ffff097224 */ /* 0x006fc600078e0a03 */
[----:B0-----:R-:W-:Y:S01]  /*105c0*/  IADD3 R11, -R24, UR6, RZ ;  /* 0x00000006180b7c10 */ /* 0x001fe2000fffe1ff */
        /* <DEDUP_REMOVED lines=19> */
[----:B------:R-:W-:Y:S02]  /*10700*/  IMAD R13, R7, R2, RZ ;  /* 0x00000002070d7224 */ /* 0x000fe400078e02ff */
[----:B------:R-:W-:Y:S02]  /*10710*/  IMAD.MOV R9, RZ, RZ, -R2 ;  /* 0x000000ffff097224 */ /* 0x000fe400078e0a02 */
[----:B------:R-:W-:Y:S02]  /*10720*/  IMAD.MOV R8, RZ, RZ, -R13 ;  /* 0x000000ffff087224 */ /* 0x000fe400078e0a0d */
[----:B------:R-:W-:-:S03]  /*10730*/  IMAD R6, R6, R9, R11 ;  /* 0x0000000906067224 */ /* 0x000fc600078e020b */
[----:B------:R-:W-:Y:S02]  /*10740*/  VIADDMNMX R15, R8, UR5, R7, PT ;  /* 0x00000005080f7c46 */ /* 0x000fe4000b800107 */
[----:B------:R-:W-:Y:S02]  /*10750*/  IABS R11, R6 ;  /* 0x00000006000b7213 */ /* 0x000fe40000000000 */
[-C--:B------:R-:W-:Y:S01]  /*10760*/  IABS R8, R15.reuse ;  /* 0x0000000f00087213 */ /* 0x080fe20000000000 */
[----:B------:R-:W-:Y:S01]  /*10770*/  IMAD.MOV R26, RZ, RZ, -R15 ;  /* 0x000000ffff1a7224 */ /* 0x000fe200078e0a0f */
[----:B------:R-:W-:Y:S02]  /*10780*/  IABS R10, R15 ;  /* 0x0000000f000a7213 */ /* 0x000fe40000000000 */
[----:B------:R-:W0:Y:S08]  /*10790*/  I2F.RP R7, R8 ;  /* 0x0000000800077306 */ /* 0x000e300000209400 */
[----:B0-----:R-:W0:Y:S02]  /*107a0*/  MUFU.RCP R7, R7 ;  /* 0x0000000700077308 */ /* 0x001e240000001000 */
[----:B0-----:R-:W-:-:S06]  /*107b0*/  VIADD R3, R7, 0xffffffe ;  /* 0x0ffffffe07037836 */ /* 0x001fcc0000000000 */
[----:B------:R-:W0:Y:S02]  /*107c0*/  F2I.FTZ.U32.TRUNC.NTZ R3, R3 ;  /* 0x0000000300037305 */ /* 0x000e24000021f000 */
[----:B0-----:R-:W-:-:S04]  /*107d0*/  IMAD.MOV R2, RZ, RZ, -R3 ;  /* 0x000000ffff027224 */ /* 0x001fc800078e0a03 */
[----:B------:R-:W-:Y:S02]  /*107e0*/  IMAD.MOV.U32 R9, RZ, RZ, R2 ;  /* 0x000000ffff097224 */ /* 0x000fe400078e0002 */
[----:B------:R-:W-:Y:S02]  /*107f0*/  IMAD.MOV.U32 R2, RZ, RZ, RZ ;  /* 0x000000ffff027224 */ /* 0x000fe400078e00ff */
[----:B------:R-:W-:-:S04]  /*10800*/  IMAD R9, R9, R8, RZ ;  /* 0x0000000809097224 */ /* 0x000fc800078e02ff */
[----:B------:R-:W-:-:S04]  /*10810*/  IMAD.HI.U32 R2, R3, R9, R2 ;  /* 0x0000000903027227 */ /* 0x000fc800078e0002 */
[----:B------:R-:W-:Y:S02]  /*10820*/  IMAD.MOV R3, RZ, RZ, -R10 ;  /* 0x000000ffff037224 */ /* 0x000fe400078e0a0a */
        /* <DEDUP_REMOVED lines=8> */
[----:B------:R-:W-:Y:S01]  /*108b0*/  ISETP.GE.AND P2, PT, R3, RZ, PT ;  /* 0x000000ff0300720c */ /* 0x000fe20003f46270 */
[----:B------:R-:W-:-:S06]  /*108c0*/  IMAD.IADD R3, R6, 0x1, R13 ;  /* 0x0000000106037824 */ /* 0x000fcc00078e020d */
[----:B------:R-:W-:-:S06]  /*108d0*/  @P0 VIADD R2, R2, 0x1 ;  /* 0x0000000102020836 */ /* 0x000fcc0000000000 */
[----:B------:R-:W-:Y:S01]  /*108e0*/  @!P2 IMAD.MOV R2, RZ, RZ, -R2 ;  /* 0x000000ffff02a224 */ /* 0x000fe200078e0a02 */
[----:B------:R-:W-:-:S04]  /*108f0*/  @!P1 LOP3.LUT R2, RZ, R15, RZ, 0x33, !PT ;  /* 0x0000000fff029212 */ /* 0x000fc800078e33ff */
[----:B------:R-:W-:Y:S01]  /*10900*/  LOP3.LUT R25, RZ, R2, RZ, 0x33, !PT ;  /* 0x00000002ff197212 */ /* 0x000fe200078e33ff */
[----:B------:R-:W-:-:S04]  /*10910*/  IMAD R26, R2, R26, R3 ;  /* 0x0000001a021a7224 */ /* 0x000fc800078e0203 */
[----:B------:R-:W-:Y:S01]  /*10920*/  IMAD.IADD R25, R4, 0x1, R25 ;  /* 0x0000000104197824 */ /* 0x000fe200078e0219 */
[----:B------:R-:W-:Y:S06]  /*10930*/  BRA `(.L_x_2620) ;  /* 0x0000000000147947 */ /* 0x000fec0003800000 */
.L_x_2615:
[----:B------:R-:W-:Y:S01]  /*10940*/  ULDC UR4, c[0x0][0xc3c] ;  /* 0x00030f0000047ab9 */ /* 0x000fe20000000800 */
[----:B------:R-:W-:Y:S02]  /*10950*/  IMAD.MOV.U32 R25, RZ, RZ, RZ ;  /* 0x000000ffff197224 */ /* 0x000fe400078e00ff */
[----:B------:R-:W-:Y:S02]  /*10960*/  IMAD.U32 R24, RZ, RZ, UR6 ;  /* 0x00000006ff187e24 */ /* 0x000fe4000f8e00ff */
[----:B------:R-:W-:Y:S02]  /*10970*/  IMAD.MOV.U32 R26, RZ, RZ, RZ ;  /* 0x000000ffff1a7224 */ /* 0x000fe400078e00ff */
[----:B------:R-:W-:-:S07]  /*10980*/  IMAD.U32 R27, RZ, RZ, UR4 ;  /* 0x00000004ff1b7e24 */ /* 0x000fce000f8e00ff */
.L_x_2620:
[----:B------:R-:W-:-:S13]  /*10990*/  ISETP.NE.AND P0, PT, R5, RZ, PT ;  /* 0x000000ff0500720c */ /* 0x000fda0003f05270 */
[----:B------:R-:W0:Y:S01]  /*109a0*/  @!P0 S2R R3, SR_CgaCtaId ;  /* 0x0000000000038919 */ /* 0x000e220000008800 */
[----:B------:R-:W-:-:S04]  /*109b0*/  @!P0 MOV R2, 0x400 ;  /* 0x0000040000028802 */ /* 0x000fc80000000f00 */
[----:B0-----:R-:W-:-:S05]  /*109c0*/  @!P0 LEA R2, R3, R2, 0x18 ;  /* 0x0000000203028211 */ /* 0x001fca00078ec0ff */
[----:B------:R1:W-:Y:S01]  /*109d0*/  @!P0 STS.128 [R2+0x228d0], R24 ;  /* 0x0228d01802008388 */ /* 0x0003e20000000c00 */
[----:B------:R-:W-:Y:S06]  /*109e0*/  BAR.ARV 0x5, 0x180 ;  /* 0x0146000000007b1d */ /* 0x000fec0000002000 */
.L_x_2613:
[----:B------:R2:W-:Y:S01]  /*109f0*/  STL [R1+0x10], RZ ;  /* 0x000010ff01007387 */ /* 0x0005e20000100800 */
[----:B------:R-:W-:Y:S01]  /*10a00*/  ULDC UR4, c[0x0][0xc3c] ;  /* 0x00030f0000047ab9 */ /* 0x000fe20000000800 */
[----:B------:R-:W-:Y:S01]  /*10a10*/  IMAD.MOV.U32 R22, RZ, RZ, 0x1 ;  /* 0x00000001ff167424 */ /* 0x000fe200078e00ff */
[----:B0-----:R-:W-:Y:S01]  /*10a20*/  ISETP.GE.AND P0, PT, R27, UR4, PT ;  /* 0x000000041b007c0c */ /* 0x001fe2000bf06270 */
[----:B------:R-:W-:-:S12]  /*10a30*/  IMAD.MOV.U32 R18, RZ, RZ, RZ ;  /* 0x000000ffff127224 */ /* 0x000fd800078e00ff */
[----:B--2---:R-:W-:Y:S05]  /*10a40*/  @P0 BRA `(.L_x_2621) ;  /* 0x0000004800b00947 */ /* 0x004fea0003800000 */
[----:B------:R-:W0:Y:S01]  /*10a50*/  S2UR UR5, SR_CgaCtaId ;  /* 0x00000000000579c3 */ /* 0x000e220000008800 */
[----:B------:R2:W-:Y:S01]  /*10a60*/  STL [R1+0x10], RZ ;  /* 0x000010ff01007387 */ /* 0x0005e20000100800 */
[C---:B-1----:R-:W-:Y:S01]  /*10a70*/  IMAD.SHL.U32 R2, R0.reuse, 0x8, RZ ;  /* 0x0000000800027824 */ /* 0x042fe200078e00ff */
[----:B------:R-:W-:Y:S01]  /*10a80*/  UMOV UR4, 0x400 ;  /* 0x0000040000047882 */ /* 0x000fe20000000000 */
[----:B------:R-:W-:Y:S01]  /*10a90*/  LOP3.LUT R4, R0, 0x7f, RZ, 0xc0, !PT ;  /* 0x0000007f00047812 */ /* 0x000fe200078ec0ff */
[----:B------:R-:W-:Y:S01]  /*10aa0*/  BSSY B8, `(.L_x_2621) ;  /* 0x00004a6000087945 */ /* 0x000fe20003800000 */
[----:B------:R-:W-:Y:S01]  /*10ab0*/  IMAD.MOV.U32 R22, RZ, RZ, 0x1 ;  /* 0x00000001ff167424 */ /* 0x000fe200078e00ff */
[----:B------:R-:W-:Y:S01]  /*10ac0*/  LOP3.LUT R3, R2, 0x1f8, RZ, 0xc0, !PT ;  /* 0x000001f802037812 */ /* 0x000fe200078ec0ff */
[----:B------:R-:W-:Y:S01]  /*10ad0*/  IMAD.MOV.U32 R18, RZ, RZ, RZ ;  /* 0x000000ffff127224 */ /* 0x000fe200078e00ff */
[----:B------:R-:W-:Y:S01]  /*10ae0*/  SHF.R.U32.HI R5, RZ, 0x3, R4 ;  /* 0x00000003ff057819 */ /* 0x000fe20000011604 */
[----:B------:R-:W-:Y:S01]  /*10af0*/  ULOP3.LUT UR36, UR39, 0x2, URZ, 0xfc, !UPT ;  /* 0x0000000227247892 */ /* 0x000fe2000f8efc3f */
[----:B------:R-:W-:Y:S01]  /*10b00*/  LOP3.LUT R3, R3, 0x38, R0, 0x78, !PT ;  /* 0x0000003803037812 */ /* 0x000fe200078e7800 */
[----:B------:R-:W-:Y:S01]  /*10b10*/  IMAD.SHL.U32 R0, R0, 0x10, RZ ;  /* 0x0000001000007824 */ /* 0x000fe200078e00ff */
[----:B------:R-:W-:Y:S01]  /*10b20*/  LOP3.LUT R4, R2, 0x38, RZ, 0xc0, !PT ;  /* 0x0000003802047812 */ /* 0x000fe200078ec0ff */
[----:B------:R-:W-:Y:S01]  /*10b30*/  ULDC UR37, c[0x0][0xc] ;  /* 0x0000030000257ab9 */ /* 0x000fe20000000800 */
[----:B------:R-:W-:-:S02]  /*10b40*/  LOP3.LUT R28, R3, 0x200, R2, 0xf8, !PT ;  /* 0x00000200031c7812 */ /* 0x000fc400078ef802 */
[----:B------:R-:W-:Y:S02]  /*10b50*/  LOP3.LUT R0, R5, 0x70, R0, 0xf8, !PT ;  /* 0x0000007005007812 */ /* 0x000fe400078ef800 */
[C---:B------:R-:W-:Y:S02]  /*10b60*/  LOP3.LUT R3, R4.reuse, 0x40, RZ, 0xfc, !PT ;  /* 0x0000004004037812 */ /* 0x040fe400078efcff */
[C---:B------:R-:W-:Y:S02]  /*10b70*/  LOP3.LUT R2, R4.reuse, 0x80, RZ, 0xfc, !PT ;  /* 0x0000008004027812 */ /* 0x040fe400078efcff */
[----:B------:R-:W-:Y:S01]  /*10b80*/  LOP3.LUT R0, R4, 0xc0, RZ, 0xfc, !PT ;  /* 0x000000c004007812 */ /* 0x000fe200078efcff */
[----:B0-----:R-:W-:-:S06]  /*10b90*/  ULEA UR4, UR5, UR4, 0x18 ;  /* 0x0000000405047291 */ /* 0x001fcc000f8ec03f */
[----:B------:R-:W-:-:S04]  /*10ba0*/  IMAD.U32 R17, RZ, RZ, UR4 ;  /* 0x00000004ff117e24 */ /* 0x000fc8000f8e00ff */
[----:B--2---:R-:W-:-:S07]  /*10bb0*/  IMAD R37, R28, 0x2, R17 ;  /* 0x000000021c257824 */ /* 0x004fce00078e0211 */
.L_x_2690:
[----:B------:R-:W-:Y:S05]  /*10bc0*/  YIELD ;  /* 0x0000000000007946 */ /* 0x000fea0003800000 */
[----:B------:R-:W-:Y:S01]  /*10bd0*/  ULDC.64 UR4, c[0x0][0xa28] ;  /* 0x00028a0000047ab9 */ /* 0x000fe20000000a00 */
[----:B------:R-:W-:Y:S01]  /*10be0*/  IMAD.MOV.U32 R29, RZ, RZ, RZ ;  /* 0x000000ffff1d7224 */ /* 0x000fe200078e00ff */
[----:B------:R-:W-:-:S04]  /*10bf0*/  ISETP.NE.U32.AND P0, PT, RZ, UR4, PT ;  /* 0x00000004ff007c0c */ /* 0x000fc8000bf05070 */
[----:B------:R-:W-:Y:S01]  /*10c00*/  ISETP.NE.AND.EX P0, PT, RZ, UR5, PT, P0 ;  /* 0x00000005ff007c0c */ /* 0x000fe2000bf05300 */
[----:B------:R-:W-:-:S12]  /*10c10*/  ULDC.64 UR4, c[0x0][0xa18] ;  /* 0x0002860000047ab9 */ /* 0x000fd80000000a00 */
[----:B------:R-:W0:Y:S02]  /*10c20*/  @P0 LDC.64 R2, c[0x0][0xa28] ;  /* 0x00028a00ff020b82 */ /* 0x000e240000000a00 */
[----:B0-----:R-:W-:-:S05]  /*10c30*/  @P0 IMAD.WIDE R2, R27, 0x4, R2 ;  /* 0x000000041b020825 */ /* 0x001fca00078e0202 */
[----:B------:R0:W5:Y:S01]  /*10c40*/  @P0 LDG.E R29, desc[UR46][R2.64] ;  /* 0x0000002e021d0981 */ /* 0x000162000c1e1900 */
[----:B------:R-:W-:Y:S01]  /*10c50*/  ISETP.NE.U32.AND P0, PT, RZ, UR4, PT ;  /* 0x00000004ff007c0c */ /* 0x000fe2000bf05070 */
[----:B------:R-:W-:Y:S01]  /*10c60*/  IMAD.MOV.U32 R0, RZ, RZ, RZ ;  /* 0x000000ffff007224 */ /* 0x000fe200078e00ff */
[----:B------:R-:W-:Y:S02]  /*10c70*/  LOP3.LUT R16, R16, 0xfffffdff, RZ, 0xc0, !PT ;  /* 0xfffffdff10107812 */ /* 0x000fe400078ec0ff */
[----:B------:R-:W-:Y:S01]  /*10c80*/  ISETP.NE.AND.EX P1, PT, RZ, UR5, PT, P0 ;  /* 0x00000005ff007c0c */ /* 0x000fe2000bf25300 */
[----:B------:R-:W-:Y:S02]  /*10c90*/  ULDC.64 UR4, c[0x0][0xa00] ;  /* 0x0002800000047ab9 */ /* 0x000fe40000000a00 */
[----:B------:R-:W-:Y:S01]  /*10ca0*/  ISETP.NE.U32.AND P0, PT, RZ, UR4, PT ;  /* 0x00000004ff007c0c */ /* 0x000fe2000bf05070 */
[----:B0-----:R-:W0:Y:S03]  /*10cb0*/  LDC.64 R2, c[0x0][0xa00] ;  /* 0x00028000ff027b82 */ /* 0x001e260000000a00 */
[----:B------:R-:W-:Y:S01]  /*10cc0*/  ISETP.NE.AND.EX P2, PT, RZ, UR5, PT, P0 ;  /* 0x00000005ff007c0c */ /* 0x000fe2000bf45300 */
[----:B------:R-:W-:-:S05]  /*10cd0*/  ULDC.64 UR4, c[0x0][0x418] ;  /* 0x0001060000047ab9 */ /* 0x000fca0000000a00 */
[----:B-1----:R-:W1:Y:S07]  /*10ce0*/  @P1 LDC.64 R4, c[0x0][0xa18] ;  /* 0x00028600ff041b82 */ /* 0x002e6e0000000a00 */
[----:B------:R-:W-:Y:S01]  /*10cf0*/  @P2 LOP3.LUT R16, R16, 0x200, RZ, 0xfc, !PT ;  /* 0x0000020010102812 */ /* 0x000fe200078efcff */
[----:B0-----:R-:W-:-:S05]  /*10d00*/  IMAD.WIDE R2, R27, 0x4, R2 ;  /* 0x000000041b027825 */ /* 0x001fca00078e0202 */
[----:B--2---:R-:W2:Y:S01]  /*10d10*/  @P2 LDG.E R0, desc[UR46][R2.64] ;  /* 0x0000002e02002981 */ /* 0x004ea2000c1e1900 */
[----:B-1----:R-:W-:-:S05]  /*10d20*/  @P1 IMAD.WIDE R4, R27, 0x4, R4 ;  /* 0x000000041b041825 */ /* 0x002fca00078e0204 */
[----:B------:R0:W5:Y:S01]  /*10d30*/  @P1 LDG.E R36, desc[UR46][R4.64] ;  /* 0x0000002e04241981 */ /* 0x000162000c1e1900 */
[----:B------:R-:W-:-:S03]  /*10d40*/  UISETP.NE.U32.AND UP0, UPT, UR4, URZ, UPT ;  /* 0x0000003f0400728c */ /* 0x000fc6000bf05070 */
[----:B------:R-:W-:Y:S01]  /*10d50*/  ULDC UR4, c[0x0][0x424] ;  /* 0x0001090000047ab9 */ /* 0x000fe20000000800 */
[----:B------:R-:W-:-:S03]  /*10d60*/  UISETP.NE.AND.EX UP0, UPT, UR5, URZ, UPT, UP0 ;  /* 0x0000003f0500728c */ /* 0x000fc6000bf05300 */
[----:B------:R-:W-:Y:S01]  /*10d70*/  ULDC UR5, c[0x0][0x2f0] ;  /* 0x0000bc0000057ab9 */ /* 0x000fe20000000800 */
[----:B------:R-:W-:-:S04]  /*10d80*/  USEL UR4, UR4, 0x1, UP0 ;  /* 0x0000000104047887 */ /* 0x000fc80008000000 */
[----:B------:R-:W-:Y:S01]  /*10d90*/  UIMAD UR4, UR4, UR5, URZ ;  /* 0x00000005040472a4 */ /* 0x000fe2000f8e023f */
[----:B--2---:R1:W-:Y:S05]  /*10da0*/  STL [R1], R0 ;  /* 0x0000000001007387 */ /* 0x0043ea0000100800 */
[----:B-1----:R-:W-:Y:S01]  /*10db0*/  IMAD.U32 R0, RZ, RZ, UR4 ;  /* 0x00000004ff007e24 */ /* 0x002fe2000f8e00ff */
[----:B0--34-:R-:W-:Y:S06]  /*10dc0*/  @P1 BRA `(.L_x_2622) ;  /* 0x0000000000181947 */ /* 0x019fec0003800000 */
[----:B------:R-:W-:Y:S02]  /*10dd0*/  ULDC UR4, c[0x0][0x288] ;  /* 0x0000a20000047ab9 */ /* 0x000fe40000000800 */
[----:B-----5:R-:W-:Y:S01]  /*10de0*/  IMAD.U32 R36, RZ, RZ, UR4 ;  /* 0x00000004ff247e24 */ /* 0x020fe2000f8e00ff */
[----:B------:R-:W-:Y:S06]  /*10df0*/  @!P2 BRA `(.L_x_2622) ;  /* 0x00000000000ca947 */ /* 0x000fec0003800000 */
[----:B------:R-:W2:Y:S04]  /*10e00*/  LDG.E R5, desc[UR46][R2.64] ;  /* 0x0000002e02057981 */ /* 0x000ea8000c1e1900 */
[----:B------:R-:W2:Y:S02]  /*10e10*/  LDG.E R36, desc[UR46][R2.64+0x4] ;  /* 0x0000042e02247981 */ /* 0x000ea4000c1e1900 */
[----:B--2---:R-:W-:-:S07]  /*10e20*/  IMAD.IADD R36, R36, 0x1, -R5 ;  /* 0x0000000124247824 */ /* 0x004fce00078e0a05 */
.L_x_2622:
[----:B------:R-:W-:Y:S02]  /*10e30*/  ULDC.64 UR4, c[0x0][0xa20] ;  /* 0x0002880000047ab9 */ /* 0x000fe40000000a00 */
[----:B------:R-:W-:-:S04]  /*10e40*/  ISETP.NE.U32.AND P0, PT, RZ, UR4, PT ;  /* 0x00000004ff007c0c */ /* 0x000fc8000bf05070 */
[----:B------:R-:W-:-:S13]  /*10e50*/  ISETP.NE.AND.EX P0, PT, RZ, UR5, PT, P0 ;  /* 0x00000005ff007c0c */ /* 0x000fda000bf05300 */
[----:B------:R-:W-:Y:S05]  /*10e60*/  @!P0 BRA `(.L_x_2623) ;  /* 0x0000000000108947 */ /* 0x000fea0003800000 */
[----:B------:R-:W0:Y:S02]  /*10e70*/  LDC.64 R2, c[0x0][0xa20] ;  /* 0x00028800ff027b82 */ /* 0x000e240000000a00 */
[----:B0-----:R-:W-:-:S05]  /*10e80*/  IMAD.WIDE R2, R27, 0x4, R2 ;  /* 0x000000041b027825 */ /* 0x001fca00078e0202 */
[----:B------:R0:W5:Y:S01]  /*10e90*/  LDG.E R0, desc[UR46][R2.64] ;  /* 0x0000002e02007981 */ /* 0x000162000c1e1900 */
[----:B------:R-:W-:Y:S05]  /*10ea0*/  BRA `(.L_x_2624) ;  /* 0x0000000000247947 */ /* 0x000fea0003800000 */
.L_x_2623:
[----:B------:R-:W-:Y:S02]  /*10eb0*/  ULDC.64 UR4, c[0x0][0xa08] ;  /* 0x0002820000047ab9 */ /* 0x000fe40000000a00 */
[----:B------:R-:W-:-:S04]  /*10ec0*/  ISETP.NE.U32.AND P0, PT, RZ, UR4, PT ;  /* 0x00000004ff007c0c */ /* 0x000fc8000bf05070 */
[----:B------:R-:W-:-:S13]  /*10ed0*/  ISETP.NE.AND.EX P0, PT, RZ, UR5, PT, P0 ;  /* 0x00000005ff007c0c */ /* 0x000fda000bf05300 */
[----:B------:R-:W-:Y:S05]  /*10ee0*/  @!P0 BRA `(.L_x_2624) ;  /* 0x0000000000148947 */ /* 0x000fea0003800000 */
[----:B------:R-:W0:Y:S02]  /*10ef0*/  LDC.64 R2, c[0x0][0xa08] ;  /* 0x00028200ff027b82 */ /* 0x000e240000000a00 */
[----:B0-----:R-:W-:-:S05]  /*10f00*/  IMAD.WIDE R2, R27, 0x4, R2 ;  /* 0x000000041b027825 */ /* 0x001fca00078e0202 */
[----:B------:R-:W2:Y:S04]  /*10f10*/  LDG.E R0, desc[UR46][R2.64] ;  /* 0x0000002e02007981 */ /* 0x000ea8000c1e1900 */
[----:B------:R-:W2:Y:S02]  /*10f20*/  LDG.E R5, desc[UR46][R2.64+0x4] ;  /* 0x0000042e02057981 */ /* 0x000ea4000c1e1900 */
[----:B--2---:R-:W-:-:S07]  /*10f30*/  IMAD.IADD R0, R5, 0x1, -R0 ;  /* 0x0000000105007824 */ /* 0x004fce00078e0a00 */
.L_x_2624:
[----:B0-----:R-:W0:Y:S01]  /*10f40*/  LDC R2, c[0x0][0x448] ;  /* 0x00011200ff027b82 */ /* 0x001e220000000800 */
[----:B------:R-:W-:Y:S01]  /*10f50*/  IMAD.SHL.U32 R34, R25, 0x80, RZ ;  /* 0x0000008019227824 */ /* 0x000fe200078e00ff */
[----:B------:R-:W-:Y:S01]  /*10f60*/  LOP3.LUT R16, R16, 0xfffffeff, RZ, 0xc0, !PT ;  /* 0xfffffeff10107812 */ /* 0x000fe200078ec0ff */
[----:B-----5:R-:W-:Y:S02]  /*10f70*/  IMAD.IADD R19, R0, 0x1, -R29 ;  /* 0x0000000100137824 */ /* 0x020fe400078e0a1d */
[----:B------:R-:W-:Y:S01]  /*10f80*/  VIADD R4, R34, 0x7f ;  /* 0x0000007f22047836 */ /* 0x000fe20000000000 */
[----:B0-----:R-:W-:Y:S02]  /*10f90*/  ISETP.NE.AND P2, PT, R2, 0x1, PT ;  /* 0x000000010200780c */ /* 0x001fe40003f45270 */
[----:B------:R-:W0:Y:S11]  /*10fa0*/  LDC.64 R2, c[0x0][0x9e0] ;  /* 0x00027800ff027b82 */ /* 0x000e360000000a00 */
[----:B------:R-:W1:Y:S01]  /*10fb0*/  @P2 LDC R5, c[0x0][0x44c] ;  /* 0x00011300ff052b82 */ /* 0x000e620000000800 */
[----:B------:R-:W-:-:S07]  /*10fc0*/  @P2 LOP3.LUT R16, R16, 0x100, RZ, 0xfc, !PT ;  /* 0x0000010010102812 */ /* 0x000fce00078efcff */
[----:B------:R-:W2:Y:S01]  /*10fd0*/  @P2 LDC R6, c[0x0][0x450] ;  /* 0x00011400ff062b82 */ /* 0x000ea20000000800 */
[----:B0-----:R-:W-:Y:S01]  /*10fe0*/  ISETP.GE.AND P1, PT, R3, 0x1, PT ;  /* 0x000000010300780c */ /* 0x001fe20003f26270 */
[----:B-1----:R-:W-:-:S05]  /*10ff0*/  @P2 IMAD.HI.U32 R5, R4, R5, RZ ;  /* 0x0000000504052227 */ /* 0x002fca00078e00ff */
[----:B--2---:R-:W-:Y:S02]  /*11000*/  @P2 SHF.R.U32.HI R4, RZ, R6, R5 ;  /* 0x00000006ff042219 */ /* 0x004fe40000011605 */
[----:B------:R-:W-:-:S05]  /*11010*/  IADD3 R5, R19, 0x1, -R36 ;  /* 0x0000000113057810 */ /* 0x000fca0007ffe824 */
[----:B------:R-:W-:-:S04]  /*11020*/  IMAD.IADD R7, R5, 0x1, R4 ;  /* 0x0000000105077824 */ /* 0x000fc800078e0204 */
[----:B------:R-:W-:Y:S01]  /*11030*/  IMAD.IADD R2, R7, 0x1, R2 ;  /* 0x0000000107027824 */ /* 0x000fe200078e0202 */
[----:B------:R-:W-:Y:S06]  /*11040*/  @!P1 BRA `(.L_x_2625) ;  /* 0x0000000000489947 */ /* 0x000fec0003800000 */
[C---:B------:R-:W-:Y:S01]  /*11050*/  ISETP.GT.AND P0, PT, R7.reuse, RZ, PT ;  /* 0x000000ff0700720c */ /* 0x040fe20003f04270 */
[----:B------:R-:W-:Y:S01]  /*11060*/  BSSY B0, `(.L_x_2626) ;  /* 0x000000e000007945 */ /* 0x000fe20003800000 */
[----:B------:R-:W-:-:S11]  /*11070*/  VIADD R0, R7, 0xffffffff ;  /* 0xffffffff07007836 */ /* 0x000fd60000000000 */
        /* <DEDUP_REMOVED lines=8> */
.L_x_2627:
[----:B------:R-:W-:-:S13]  /*11100*/  ISETP.NE.AND P0, PT, R3, 0x1, PT ;  /* 0x000000010300780c */ /* 0x000fda0003f05270 */
[----:B------:R-:W0:Y:S02]  /*11110*/  @P0 LDC.64 R4, c[0x0][0x9e8] ;  /* 0x00027a00ff040b82 */ /* 0x000e240000000a00 */
[----:B0-----:R-:W-:-:S05]  /*11120*/  @P0 IMAD.HI.U32 R4, R0, R4, RZ ;  /* 0x0000000400040227 */ /* 0x001fca00078e00ff */
[----:B------:R-:W-:-:S07]  /*11130*/  @P0 SHF.R.U32.HI R0, RZ, R5, R4 ;  /* 0x00000005ff000219 */ /* 0x000fce0000011604 */
.L_x_2628:
[----:B------:R-:W-:Y:S05]  /*11140*/  BSYNC B0 ;  /* 0x0000000000007941 */ /* 0x000fea0003800000 */
.L_x_2626:
[----:B------:R-:W-:-:S05]  /*11150*/  IMAD R5, R0, R3, R3 ;  /* 0x0000000300057224 */ /* 0x000fca00078e0203 */
[----:B------:R-:W-:-:S07]  /*11160*/  VIMNMX R2, R2, R5, PT ;  /* 0x0000000502027248 */ /* 0x000fce0003fe0100 */
.L_x_2625:
[----:B------:R-:W0:Y:S01]  /*11170*/  @P2 LDC R5, c[0x0][0x44c] ;  /* 0x00011300ff052b82 */ /* 0x000e220000000800 */
[----:B------:R-:W-:Y:S01]  /*11180*/  VIADD R2, R2, 0x5f ;  /* 0x0000005f02027836 */ /* 0x000fe20000000000 */
[----:B------:R-:W-:Y:S01]  /*11190*/  ULDC UR4, c[0x0][0x9dc] ;  /* 0x0002770000047ab9 */ /* 0x000fe20000000800 */
[----:B------:R-:W-:-:S05]  /*111a0*/  IMAD.MOV.U32 R0, RZ, RZ, R34 ;  /* 0x000000ffff007224 */ /* 0x000fca00078e0022 */
[----:B------:R-:W1:Y:S01]  /*111b0*/  @P2 LDC R7, c[0x0][0x450] ;  /* 0x00011400ff072b82 */ /* 0x000e620000000800 */
[----:B0-----:R-:W-:-:S05]  /*111c0*/  @P2 IMAD.HI.U32 R4, R34, R5, RZ ;  /* 0x0000000522042227 */ /* 0x001fca00078e00ff */
[----:B-1----:R-:W-:Y:S01]  /*111d0*/  @P2 SHF.R.U32.HI R0, RZ, R7, R4 ;  /* 0x00000007ff002219 */ /* 0x002fe20000011604 */
[----:B------:R-:W-:-:S04]  /*111e0*/  IMAD.HI R4, R2, 0x2aaaaaab, RZ ;  /* 0x2aaaaaab02047827 */ /* 0x000fc800078e02ff */
[----:B------:R-:W-:Y:S01]  /*111f0*/  VIADD R2, R19, 0x5f ;  /* 0x0000005f13027836 */ /* 0x000fe20000000000 */
[----:B------:R-:W-:-:S03]  /*11200*/  SHF.R.U32.HI R5, RZ, 0x1f, R4 ;  /* 0x0000001fff057819 */ /* 0x000fc60000011604 */
[----:B------:R-:W-:Y:S01]  /*11210*/  IMAD.HI R2, R2, 0x2aaaaaab, RZ ;  /* 0x2aaaaaab02027827 */ /* 0x000fe200078e02ff */
[----:B------:R-:W-:-:S04]  /*11220*/  LEA.HI.SX32 R4, R4, R5, 0x1c ;  /* 0x0000000504047211 */ /* 0x000fc800078fe2ff */
[----:B------:R-:W-:-:S04]  /*11230*/  SHF.R.U32.HI R5, RZ, 0x1f, R2 ;  /* 0x0000001fff057819 */ /* 0x000fc80000011602 */
[----:B------:R-:W-:Y:S02]  /*11240*/  LEA.HI.SX32 R5, R2, R5, 0x1c ;  /* 0x0000000502057211 */ /* 0x000fe400078fe2ff */
[----:B------:R-:W-:Y:S02]  /*11250*/  IADD3 R2, R0, R19, -R36 ;  /* 0x0000001300027210 */ /* 0x000fe40007ffe824 */
[----:B------:R-:W-:-:S03]  /*11260*/  VIMNMX R30, R5, R4, PT ;  /* 0x00000004051e7248 */ /* 0x000fc60003fe0100 */
[----:B------:R-:W-:Y:S02]  /*11270*/  VIADD R0, R2, -UR4 ;  /* 0x8000000402007c36 */ /* 0x000fe40008000000 */
[----:B------:R0:W-:Y:S01]  /*11280*/  STL [R1+0x4], R30 ;  /* 0x0000041e01007387 */ /* 0x0001e20000100800 */
[----:B------:R-:W-:Y:S05]  /*11290*/  @!P1 BRA `(.L_x_2629) ;  /* 0x0000000000449947 */ /* 0x000fea0003800000 */
[----:B------:R-:W-:Y:S01]  /*112a0*/  ISETP.GT.AND P0, PT, R2, -0x1, PT ;  /* 0xffffffff0200780c */ /* 0x000fe20003f04270 */
[----:B------:R-:W-:-:S12]  /*112b0*/  BSSY B0, `(.L_x_2630) ;  /* 0x000000d000007945 */ /* 0x000fd80003800000 */
[----:B------:R-:W-:Y:S05]  /*112c0*/  @P0 BRA `(.L_x_2631) ;  /* 0x00000000001c0947 */ /* 0x000fea0003800000 */
[----:B------:R-:W-:Y:S02]  /*112d0*/  ISETP.NE.AND P0, PT, R3, 0x1, PT ;  /* 0x000000010300780c */ /* 0x000fe40003f05270 */
[----:B------:R-:W-:-:S11]  /*112e0*/  LOP3.LUT R7, RZ, R2, RZ, 0x33, !PT ;  /* 0x00000002ff077212 */ /* 0x000fd600078e33ff */
[----:B------:R-:W1:Y:S02]  /*112f0*/  @P0 LDC.64 R4, c[0x0][0x9e8] ;  /* 0x00027a00ff040b82 */ /* 0x000e640000000a00 */
[----:B-1----:R-:W-:-:S05]  /*11300*/  @P0 IMAD.HI.U32 R4, R7, R4, RZ ;  /* 0x0000000407040227 */ /* 0x002fca00078e00ff */
[----:B------:R-:W-:-:S04]  /*11310*/  @P0 SHF.R.U32.HI R7, RZ, R5, R4 ;  /* 0x00000005ff070219 */ /* 0x000fc80000011604 */
[----:B------:R-:W-:Y:S01]  /*11320*/  LOP3.LUT R2, RZ, R7, RZ, 0x33, !PT ;  /* 0x00000007ff027212 */ /* 0x000fe200078e33ff */
[----:B------:R-:W-:Y:S06]  /*11330*/  BRA `(.L_x_2632) ;  /* 0x0000000000107947 */ /* 0x000fec0003800000 */
.L_x_2631:
[----:B------:R-:W-:-:S13]  /*11340*/  ISETP.NE.AND P0, PT, R3, 0x1, PT ;  /* 0x000000010300780c */ /* 0x000fda0003f05270 */
[----:B------:R-:W1:Y:S02]  /*11350*/  @P0 LDC.64 R4, c[0x0][0x9e8] ;  /* 0x00027a00ff040b82 */ /* 0x000e640000000a00 */
[----:B-1----:R-:W-:-:S05]  /*11360*/  @P0 IMAD.HI.U32 R4, R2, R4, RZ ;  /* 0x0000000402040227 */ /* 0x002fca00078e00ff */
[----:B------:R-:W-:-:S07]  /*11370*/  @P0 SHF.R.U32.HI R2, RZ, R5, R4 ;  /* 0x00000005ff020219 */ /* 0x000fce0000011604 */
.L_x_2632:
[----:B------:R-:W-:Y:S05]  /*11380*/  BSYNC B0 ;  /* 0x0000000000007941 */ /* 0x000fea0003800000 */
.L_x_2630:
[----:B------:R-:W-:-:S05]  /*11390*/  IMAD R3, R2, R3, RZ ;  /* 0x0000000302037224 */ /* 0x000fca00078e02ff */
[----:B------:R-:W-:-:S07]  /*113a0*/  VIMNMX R0, R0, R3, !PT ;  /* 0x0000000300007248 */ /* 0x000fce0007fe0100 */
.L_x_2629:
[----:B------:R-:W-:Y:S01]  /*113b0*/  IMAD.HI R0, R0, 0x2aaaaaab, RZ ;  /* 0x2aaaaaab00007827 */ /* 0x000fe200078e02ff */
[----:B------:R-:W-:Y:S04]  /*113c0*/  BSSY B7, `(.L_x_2633) ;  /* 0x0000352000077945 */ /* 0x000fe80003800000 */
[----:B------:R-:W-:-:S04]  /*113d0*/  SHF.R.U32.HI R3, RZ, 0x1f, R0 ;  /* 0x0000001fff037819 */ /* 0x000fc80000011600 */
[----:B------:R-:W-:-:S04]  /*113e0*/  LEA.HI.SX32 R3, R0, R3, 0x1c ;  /* 0x0000000300037211 */ /* 0x000fc800078fe2ff */
[----:B------:R-:W-:-:S04]  /*113f0*/  VIMNMX R31, RZ, R3, !PT ;  /* 0x00000003ff1f7248 */ /* 0x000fc80007fe0100 */
[----:B------:R-:W-:-:S13]  /*11400*/  ISETP.GT.AND P0, PT, R30, R31, PT ;  /* 0x0000001f1e00720c */ /* 0x000fda0003f04270 */
        /* <DEDUP_REMOVED lines=18> */
.L_x_2634:
        /* <DEDUP_REMOVED lines=8> */
[----:B------:R-:W-:Y:S02]  /*115b0*/  IMAD.U32 R4, RZ, RZ, UR6 ;  /* 0x00000006ff047e24 */ /* 0x000fe4000f8e00ff */
[----:B------:R-:W1:Y:S01]  /*115c0*/  LDC.64 R2, c[0x4][R2] ;  /* 0x0100000002027b82 */ /* 0x000e620000000a00 */
        /* <DEDUP_REMOVED lines=10> */
.L_x_2637:
[----:B------:R-:W-:Y:S05]  /*11670*/  BSYNC B6 ;  /* 0x0000000000067941 */ /* 0x000fea0003800000 */
.L_x_2636:
        /* <DEDUP_REMOVED lines=20> */
.L_x_2640:
        /* <DEDUP_REMOVED lines=15> */
.L_x_2639:
[----:B------:R-:W-:Y:S05]  /*118b0*/  BSYNC B6 ;  /* 0x0000000000067941 */ /* 0x000fea0003800000 */
.L_x_2638:
[----:B------:R-:W1:Y:S01]  /*118c0*/  S2R R32, SR_TID.X ;  /* 0x0000000000207919 */ /* 0x000e620000002100 */
[----:B------:R-:W-:Y:S01]  /*118d0*/  ULDC.64 UR4, c[0x0][0x9f8] ;  /* 0x00027e0000047ab9 */ /* 0x000fe20000000a00 */
[----:B------:R-:W-:Y:S01]  /*118e0*/  IMAD.MOV.U32 R25, RZ, RZ, R27 ;  /* 0x000000ffff197224 */ /* 0x000fe200078e001b */
[----:B------:R-:W-:Y:S01]  /*118f0*/  ISETP.NE.U32.AND P0, PT, RZ, UR4, PT ;  /* 0x00000004ff007c0c */ /* 0x000fe2000bf05070 */
[----:B------:R-:W-:Y:S01]  /*11900*/  ULDC UR4, c[0x0][0x320] ;  /* 0x0000c80000047ab9 */ /* 0x000fe20000000800 */
[----:B------:R-:W2:Y:S02]  /*11910*/  LDC R10, c[0x0][0x430] ;  /* 0x00010c00ff0a7b82 */ /* 0x000ea40000000800 */
[----:B------:R-:W-:-:S13]  /*11920*/  ISETP.NE.AND.EX P0, PT, RZ, UR5, PT, P0 ;  /* 0x00000005ff007c0c */ /* 0x000fda000bf05300 */
[----:B------:R-:W3:Y:S01]  /*11930*/  @P0 LDC.64 R2, c[0x0][0x9f8] ;  /* 0x00027e00ff020b82 */ /* 0x000ee20000000a00 */
[----:B-1----:R-:W-:-:S05]  /*11940*/  IMAD.SHL.U32 R32, R32, 0x8, RZ ;  /* 0x0000000820207824 */ /* 0x002fca00078e00ff */
[----:B------:R-:W-:-:S04]  /*11950*/  LOP3.LUT R32, R32, 0x38, RZ, 0xc0, !PT ;  /* 0x0000003820207812 */ /* 0x000fc800078ec0ff */
[----:B------:R-:W-:Y:S02]  /*11960*/  LOP3.LUT R23, R32, 0x40, RZ, 0xfc, !PT ;  /* 0x0000004020177812 */ /* 0x000fe400078efcff */
[----:B------:R-:W-:Y:S01]  /*11970*/  LOP3.LUT R16, R16, 0xffffffef, RZ, 0xc0, !PT ;  /* 0xffffffef10107812 */ /* 0x000fe200078ec0ff */
[----:B---3--:R-:W-:Y:S01]  /*11980*/  @P0 IMAD.WIDE R2, R27, 0x4, R2 ;  /* 0x000000041b020825 */ /* 0x008fe200078e0202 */
[----:B------:R-:W-:Y:S02]  /*11990*/  ISETP.GE.AND P3, PT, R23, UR4, PT ;  /* 0x0000000417007c0c */ /* 0x000fe4000bf66270 */
[C---:B------:R-:W-:Y:S02]  /*119a0*/  LOP3.LUT R21, R32.reuse, 0x80, RZ, 0xfc, !PT ;  /* 0x0000008020157812 */ /* 0x040fe400078efcff */
[C---:B------:R-:W-:Y:S01]  /*119b0*/  ISETP.GE.AND P2, PT, R32.reuse, UR4, PT ;  /* 0x0000000420007c0c */ /* 0x040fe2000bf46270 */
[----:B------:R1:W5:Y:S01]  /*119c0*/  @P0 LDG.E R25, desc[UR46][R2.64] ;  /* 0x0000002e02190981 */ /* 0x000362000c1e1900 */
[----:B------:R-:W-:Y:S01]  /*119d0*/  ISETP.GE.AND P1, PT, R21, UR4, PT ;  /* 0x0000000415007c0c */ /* 0x000fe2000bf26270 */
[----:B------:R-:W-:Y:S01]  /*119e0*/  UMOV UR5, 0xffffffff ;  /* 0xffffffff00057882 */ /* 0x000fe20000000000 */
[----:B------:R-:W-:Y:S01]  /*119f0*/  LOP3.LUT R20, R32, 0xc0, RZ, 0xfc, !PT ;  /* 0x000000c020147812 */ /* 0x000fe200078efcff */
[----:B------:R-:W-:-:S03]  /*11a00*/  VIADD R0, R30, 0xffffffff ;  /* 0xffffffff1e007836 */ /* 0x000fc60000000000 */
[----:B------:R-:W-:Y:S02]  /*11a10*/  ISETP.GE.AND P0, PT, R20, UR4, PT ;  /* 0x0000000414007c0c */ /* 0x000fe4000bf06270 */
[----:B------:R-:W-:-:S04]  /*11a20*/  @P3 LOP3.LUT R16, R16, 0x10, RZ, 0xfc, !PT ;  /* 0x0000001010103812 */ /* 0x000fc800078efcff */
[----:B------:R-:W-:-:S04]  /*11a30*/  LOP3.LUT R16, R16, 0xfffffffe, RZ, 0xc0, !PT ;  /* 0xfffffffe10107812 */ /* 0x000fc800078ec0ff */
[----:B------:R-:W-:-:S04]  /*11a40*/  LOP3.LUT R16, R16, 0xfffffff7, RZ, 0xc0, !PT ;  /* 0xfffffff710107812 */ /* 0x000fc800078ec0ff */
[----:B------:R-:W-:-:S04]  /*11a50*/  @P1 LOP3.LUT R16, R16, 0x8, RZ, 0xfc, !PT ;  /* 0x0000000810101812 */ /* 0x000fc800078efcff */
[----:B------:R-:W-:-:S04]  /*11a60*/  @P2 LOP3.LUT R16, R16, 0x1, RZ, 0xfc, !PT ;  /* 0x0000000110102812 */ /* 0x000fc800078efcff */
[----:B------:R-:W-:-:S04]  /*11a70*/  LOP3.LUT R16, R16, 0xfffffffb, RZ, 0xc0, !PT ;  /* 0xfffffffb10107812 */ /* 0x000fc800078ec0ff */
[----:B------:R-:W-:Y:S01]  /*11a80*/  @P0 LOP3.LUT R16, R16, 0x4, RZ, 0xfc, !PT ;  /* 0x0000000410100812 */ /* 0x000fe200078efcff */
[----:B-12---:R-:W-:Y:S06]  /*11a90*/  BRA.DIV UR5, `(.L_x_2641) ;  /* 0x0000004205587947 */ /* 0x006fec000b800000 */
.L_x_2707:
[----:B------:R-:W1:Y:S01]  /*11aa0*/  S2R R2, SR_TID.X ;  /* 0x0000000000027919 */ /* 0x000e620000002100 */
[----:B------:R-:W-:Y:S01]  /*11ab0*/  ISETP.NE.AND P1, PT, R10, 0x1, PT ;  /* 0x000000010a00780c */ /* 0x000fe20003f25270 */
[----:B------:R-:W-:Y:S01]  /*11ac0*/  IMAD.MOV.U32 R33, RZ, RZ, RZ ;  /* 0x000000ffff217224 */ /* 0x000fe200078e00ff */
[----:B0----5:R-:W-:Y:S01]  /*11ad0*/  SHF.R.S32.HI R30, RZ, 0x1f, R25 ;  /* 0x0000001fff1e7819 */ /* 0x021fe20000011419 */
[----:B------:R-:W0:Y:S01]  /*11ae0*/  S2R R9, SR_TID.X ;  /* 0x0000000000097919 */ /* 0x000e220000002100 */
[----:B------:R-:W-:-:S09]  /*11af0*/  LOP3.LUT R16, R16, 0xffffff7f, RZ, 0xc0, !PT ;  /* 0xffffff7f10107812 */ /* 0x000fd200078ec0ff */
[----:B------:R-:W2:Y:S01]  /*11b00*/  @P1 LDC R6, c[0x0][0x434] ;  /* 0x00010d00ff061b82 */ /* 0x000ea20000000800 */
[----:B------:R-:W-:-:S07]  /*11b10*/  @P1 LOP3.LUT R16, R16, 0x80, RZ, 0xfc, !PT ;  /* 0x0000008010101812 */ /* 0x000fce00078efcff */
[----:B------:R-:W3:Y:S01]  /*11b20*/  @P1 LDC R4, c[0x0][0x438] ;  /* 0x00010e00ff041b82 */ /* 0x000ee20000000800 */
[----:B-1----:R-:W-:Y:S01]  /*11b30*/  LOP3.LUT R2, R2, 0x7f, RZ, 0xc0, !PT ;  /* 0x0000007f02027812 */ /* 0x002fe200078ec0ff */
[----:B0-----:R-:W-:-:S03]  /*11b40*/  IMAD.SHL.U32 R9, R9, 0x10, RZ ;  /* 0x0000001009097824 */ /* 0x001fc600078e00ff */
[----:B------:R-:W-:-:S04]  /*11b50*/  SHF.R.U32.HI R2, RZ, 0x3, R2 ;  /* 0x00000003ff027819 */ /* 0x000fc80000011602 */
[----:B------:R-:W-:-:S05]  /*11b60*/  LOP3.LUT R9, R2, 0x70, R9, 0xf8, !PT ;  /* 0x0000007002097812 */ /* 0x000fca00078ef809 */
[----:B------:R-:W-:-:S04]  /*11b70*/  IMAD R2, R0, 0x60, R9 ;  /* 0x0000006000027824 */ /* 0x000fc800078e0209 */
[C---:B------:R-:W-:Y:S01]  /*11b80*/  IMAD.IADD R35, R2.reuse, 0x1, R29 ;  /* 0x0000000102237824 */ /* 0x040fe200078e021d */
[----:B------:R-:W-:-:S03]  /*11b90*/  ISETP.GE.AND P0, PT, R2, R19, PT ;  /* 0x000000130200720c */ /* 0x000fc60003f06270 */
[----:B--2---:R-:W-:Y:S01]  /*11ba0*/  @P1 IMAD.HI.U32 R5, R35, R6, RZ ;  /* 0x0000000623051227 */ /* 0x004fe200078e00ff */
[----:B------:R-:W-:-:S03]  /*11bb0*/  ISETP.GT.U32.OR P0, PT, R9, 0x5f, P0 ;  /* 0x0000005f0900780c */ /* 0x000fc60000704470 */
[----:B------:R-:W-:Y:S01]  /*11bc0*/  IMAD.MOV.U32 R6, RZ, RZ, R35 ;  /* 0x000000ffff067224 */ /* 0x000fe200078e0023 */
[----:B---3--:R-:W-:-:S09]  /*11bd0*/  @P1 SHF.R.U32.HI R6, RZ, R4, R5 ;  /* 0x00000004ff061219 */ /* 0x008fd20000011605 */
[----:B------:R-:W0:Y:S01]  /*11be0*/  @!P0 LDC.64 R2, c[0x0][0x428] ;  /* 0x00010a00ff028b82 */ /* 0x000e220000000a00 */
[----:B------:R-:W-:-:S07]  /*11bf0*/  @!P0 SHF.R.S32.HI R7, RZ, 0x1f, R6 ;  /* 0x0000001fff078819 */ /* 0x000fce0000011406 */
[----:B------:R-:W1:Y:S01]  /*11c00*/  @!P0 LDC.64 R4, c[0x0][0x418] ;  /* 0x00010600ff048b82 */ /* 0x000e620000000a00 */
[----:B0-----:R-:W-:-:S04]  /*11c10*/  @!P0 IMAD R8, R30, R2, RZ ;  /* 0x000000021e088224 */ /* 0x001fc800078e02ff */
[C---:B------:R-:W-:Y:S02]  /*11c20*/  @!P0 IMAD R8, R25.reuse, R3, R8 ;  /* 0x0000000319088224 */ /* 0x040fe400078e0208 */
[----:B------:R-:W-:-:S04]  /*11c30*/  @!P0 IMAD.WIDE.U32 R2, R25, R2, R6 ;  /* 0x0000000219028225 */ /* 0x000fc800078e0006 */
[----:B------:R-:W-:Y:S01]  /*11c40*/  @!P0 IMAD.IADD R8, R3, 0x1, R8 ;  /* 0x0000000103088824 */ /* 0x000fe200078e0208 */
[----:B-1----:R-:W-:-:S04]  /*11c50*/  @!P0 LEA R4, P1, R2, R4, 0x2 ;  /* 0x0000000402048211 */ /* 0x002fc800078210ff */
[----:B------:R-:W-:Y:S01]  /*11c60*/  @!P0 LEA.HI.X R5, R2, R5, R8, 0x2, P1 ;  /* 0x0000000502058211 */ /* 0x000fe200008f1408 */
[----:B------:R-:W-:Y:S02]  /*11c70*/  IMAD.MOV R2, RZ, RZ, -R6 ;  /* 0x000000ffff027224 */ /* 0x000fe400078e0a06 */
[----:B------:R-:W-:Y:S02]  /*11c80*/  IMAD.U32 R3, RZ, RZ, UR36 ;  /* 0x00000024ff037e24 */ /* 0x000fe4000f8e00ff */
[----:B------:R-:W-:Y:S01]  /*11c90*/  IMAD R35, R10, R2, R35 ;  /* 0x000000020a237224 */ /* 0x000fe200078e0223 */
[----:B------:R-:W-:Y:S01]  /*11ca0*/  SEL R2, RZ, 0x1, P2 ;  /* 0x00000001ff027807 */ /* 0x000fe20001000000 */
[----:B------:R0:W5:Y:S01]  /*11cb0*/  @!P0 LDG.E R33, desc[UR46][R4.64] ;  /* 0x0000002e04218981 */ /* 0x000162000c1e1900 */
[----:B------:R-:W-:Y:S02]  /*11cc0*/  ISETP.NE.AND P0, PT, R3, 0x3, PT ;  /* 0x000000030300780c */ /* 0x000fe40003f05270 */
[----:B------:R-:W-:Y:S01]  /*11cd0*/  ISETP.GT.U32.AND P1, PT, R9, 0x5f, PT ;  /* 0x0000005f0900780c */ /* 0x000fe20003f24070 */
[----:B------:R0:W-:Y:S01]  /*11ce0*/  STL [R1+0x14], R2 ;  /* 0x0000140201007387 */ /* 0x0001e20000100800 */
[----:B------:R-:W-:-:S02]  /*11cf0*/  LOP3.LUT R16, R16, 0xffffffbf, RZ, 0xc0, !PT ;  /* 0xffffffbf10107812 */ /* 0x000fc400078ec0ff */
[----:B------:R-:W-:-:S07]  /*11d00*/  SHF.R.S32.HI R23, RZ, 0x1f, R26 ;  /* 0x0000001fff177819 */ /* 0x000fce000001141a */
[----:B------:R-:W-:-:S04]  /*11d10*/  @P0 LOP3.LUT R16, R16, 0x40, RZ, 0xfc, !PT ;  /* 0x0000004010100812 */ /* 0x000fc800078efcff */
[----:B------:R-:W-:-:S04]  /*11d20*/  LOP3.LUT R16, R16, 0xffffffdf, RZ, 0xc0, !PT ;  /* 0xffffffdf10107812 */ /* 0x000fc800078ec0ff */
[----:B------:R-:W-:Y:S01]  /*11d30*/  @P1 LOP3.LUT R16, R16, 0x20, RZ, 0xfc, !PT ;  /* 0x0000002010101812 */ /* 0x000fe200078efcff */
[----:B0-----:R-:W-:Y:S06]  /*11d40*/  @!P0 BRA `(.L_x_2642) ;  /* 0x0000000000048947 */ /* 0x001fec0003800000 */
[----:B------:R-:W-:Y:S01]  /*11d50*/  BPT.TRAP 0x1 ;  /* 0x000000040000795c */ /* 0x000fe20000300000 */
.L_x_2642:
[----:B------:R-:W-:Y:S01]  /*11d60*/  IMAD R32, R0, -0x60, R19 ;  /* 0xffffffa000207824 */ /* 0x000fe200078e0213 */
[----:B------:R-:W-:Y:S01]  /*11d70*/  SHF.L.U32 R0, R22, 0x1f, RZ ;  /* 0x0000001f16007819 */ /* 0x000fe200000006ff */
[----:B------:R-:W-:Y:S01]  /*11d80*/  IMAD R19, R18, 0x8, R17 ;  /* 0x0000000812137824 */ /* 0x000fe200078e0211 */
[----:B------:R-:W-:Y:S03]  /*11d90*/  BSSY B0, `(.L_x_2643) ;  /* 0x0000003000007945 */ /* 0x000fe60003800000 */
[----:B------:R-:W0:Y:S02]  /*11da0*/  SYNCS.PHASECHK.TRANS64.TRYWAIT P0, [R19+URZ+0x22840], R0 ;  /* 0x02284000130075a7 */ /* 0x000e24000800017f */
[----:B0-----:R-:W-:Y:S05]  /*11db0*/  @!P0 BRA `(.L_x_2644) ;  /* 0x0000003c00c48947 */ /* 0x001fea0003800000 */
.L_x_2708:
[----:B------:R-:W-:Y:S05]  /*11dc0*/  BSYNC B0 ;  /* 0x0000000000007941 */ /* 0x000fea0003800000 */
.L_x_2643:
[----:B0-----:R-:W-:Y:S01]  /*11dd0*/  SHF.R.S32.HI R0, RZ, 0x1f, R35 ;  /* 0x0000001fff007819 */ /* 0x001fe20000011423 */
[----:B------:R-:W-:Y:S01]  /*11de0*/  ULDC.64 UR4, c[0x0][0x300] ;  /* 0x0000c00000047ab9 */ /* 0x000fe20000000a00 */
[----:B-----5:R-:W-:Y:S01]  /*11df0*/  SHF.R.S32.HI R4, RZ, 0x1f, R33 ;  /* 0x0000001fff047819 */ /* 0x020fe20000011421 */
[----:B------:R-:W-:Y:S01]  /*11e00*/  IMAD.WIDE.U32 R2, R35, UR4, RZ ;  /* 0x0000000423027c25 */ /* 0x000fe2000f8e00ff */
[----:B------:R-:W0:Y:S01]  /*11e10*/  S2R R7, SR_TID.X ;  /* 0x0000000000077919 */ /* 0x000e220000002100 */
[----:B------:R-:W-:Y:S01]  /*11e20*/  LOP3.LUT R16, R16, 0xfffffffd, RZ, 0xc0, !PT ;  /* 0xfffffffd10107812 */ /* 0x000fe200078ec0ff */
[----:B------:R1:W-:Y:S04]  /*11e30*/  STL [R1+0x8], R0 ;  /* 0x0000080001007387 */ /* 0x0003e80000100800 */
[----:B------:R2:W-:Y:S01]  /*11e40*/  STL [R1+0xc], R4 ;  /* 0x00000c0401007387 */ /* 0x0005e20000100800 */
[----:B-1----:R-:W-:-:S04]  /*11e50*/  IMAD R0, R0, UR4, RZ ;  /* 0x0000000400007c24 */ /* 0x002fc8000f8e02ff */
[----:B------:R-:W-:Y:S01]  /*11e60*/  IMAD R0, R35, UR5, R0 ;  /* 0x0000000523007c24 */ /* 0x000fe2000f8e0200 */
[----:B------:R-:W-:-:S03]  /*11e70*/  ULDC.64 UR4, c[0x0][0x310] ;  /* 0x0000c40000047ab9 */ /* 0x000fc60000000a00 */
[----:B------:R-:W-:Y:S02]  /*11e80*/  IMAD.IADD R3, R3, 0x1, R0 ;  /* 0x0000000103037824 */ /* 0x000fe400078e0200 */
[----:B------:R-:W-:Y:S02]  /*11e90*/  IMAD R0, R4, UR4, RZ ;  /* 0x0000000404007c24 */ /* 0x000fe4000f8e02ff */
[----:B--2---:R-:W1:Y:S01]  /*11ea0*/  S2R R4, SR_TID.X ;  /* 0x0000000000047919 */ /* 0x004e620000002100 */
[----:B------:R-:W-:-:S04]  /*11eb0*/  IMAD.WIDE.U32 R2, R33, UR4, R2 ;  /* 0x0000000421027c25 */ /* 0x000fc8000f8e0002 */
[----:B------:R-:W-:Y:S01]  /*11ec0*/  IMAD R0, R33, UR5, R0 ;  /* 0x0000000521007c24 */ /* 0x000fe2000f8e0200 */
[----:B------:R-:W-:Y:S01]  /*11ed0*/  ULDC.64 UR4, c[0x0][0x308] ;  /* 0x0000c20000047ab9 */ /* 0x000fe20000000a00 */
[----:B0-----:R-:W-:Y:S02]  /*11ee0*/  IMAD.SHL.U32 R7, R7, 0x8, RZ ;  /* 0x0000000807077824 */ /* 0x001fe400078e00ff */
[----:B------:R-:W-:Y:S02]  /*11ef0*/  IMAD.IADD R3, R3, 0x1, R0 ;  /* 0x0000000103037824 */ /* 0x000fe400078e0200 */
[----:B------:R-:W-:Y:S01]  /*11f00*/  IMAD R0, R23, UR4, RZ ;  /* 0x0000000417007c24 */ /* 0x000fe2000f8e02ff */
[----:B------:R-:W-:Y:S01]  /*11f10*/  LOP3.LUT R7, R7, 0x38, RZ, 0xc0, !PT ;  /* 0x0000003807077812 */ /* 0x000fe200078ec0ff */
[----:B------:R-:W-:-:S04]  /*11f20*/  IMAD.WIDE.U32 R2, R26, UR4, R2 ;  /* 0x000000041a027c25 */ /* 0x000fc8000f8e0002 */
[----:B------:R-:W-:Y:S01]  /*11f30*/  IMAD R0, R26, UR5, R0 ;  /* 0x000000051a007c24 */ /* 0x000fe2000f8e0200 */
[----:B------:R-:W-:Y:S01]  /*11f40*/  ULDC.64 UR4, c[0x0][0x2e8] ;  /* 0x0000ba0000047ab9 */ /* 0x000fe20000000a00 */
[----:B-1----:R-:W-:-:S04]  /*11f50*/  LOP3.LUT R4, R4, 0x7f, RZ, 0xc0, !PT ;  /* 0x0000007f04047812 */ /* 0x002fc800078ec0ff */
[----:B------:R-:W-:Y:S01]  /*11f60*/  SHF.R.U32.HI R5, RZ, 0x3, R4 ;  /* 0x00000003ff057819 */ /* 0x000fe20000011604 */
[----:B------:R-:W-:Y:S01]  /*11f70*/  IMAD.IADD R4, R3, 0x1, R0 ;  /* 0x0000000103047824 */ /* 0x000fe200078e0200 */
[----:B------:R-:W-:Y:S01]  /*11f80*/  LEA R0, P0, R2, UR4, 0x1 ;  /* 0x0000000402007c11 */ /* 0x000fe2000f8008ff */
[----:B------:R-:W-:Y:S02]  /*11f90*/  ULDC UR4, c[0x0][0x2f4] ;  /* 0x0000bd0000047ab9 */ /* 0x000fe40000000800 */
[----:B------:R-:W-:Y:S01]  /*11fa0*/  ISETP.GE.AND P2, PT, R7, UR4, PT ;  /* 0x0000000407007c0c */ /* 0x000fe2000bf46270 */
[----:B------:R-:W-:Y:S01]  /*11fb0*/  IMAD.IADD R32, R32, 0x1, -R5 ;  /* 0x0000000120207824 */ /* 0x000fe200078e0a05 */
[----:B------:R-:W-:Y:S01]  /*11fc0*/  LEA.HI.X R4, R2, UR5, R4, 0x1, P0 ;  /* 0x0000000502047c11 */ /* 0x000fe200080f0c04 */
[----:B------:R-:W-:Y:S01]  /*11fd0*/  UMOV UR5, 0xffffffff ;  /* 0xffffffff00057882 */ /* 0x000fe20000000000 */
[----:B------:R-:W-:Y:S02]  /*11fe0*/  IMAD R5, R18, 0x1800, R28 ;  /* 0x0000180012057824 */ /* 0x000fe400078e021c */
[----:B------:R-:W-:-:S07]  /*11ff0*/  ISETP.GE.AND P0, PT, R32, 0x1, PT ;  /* 0x000000012000780c */ /* 0x000fce0003f06270 */
        /* <DEDUP_REMOVED lines=54> */
.L_x_2722:
        /* <DEDUP_REMOVED lines=10> */
.L_x_2646:
        /* <DEDUP_REMOVED lines=11> */
.L_x_2647:
        /* <DEDUP_REMOVED lines=23> */
.L_x_2649:
[----:B------:R-:W-:Y:S05]  /*12620*/  BSYNC B6 ;  /* 0x0000000000067941 */ /* 0x000fea0003800000 */
.L_x_2648:
[----:B0-----:R-:W2:Y:S01]  /*12630*/  LDL.LU R2, [R1] ;  /* 0x0000000001027983 */ /* 0x001ea20000300800 */
[----:B------:R-:W0:Y:S01]  /*12640*/  LDC R21, c[0x0][0x448] ;  /* 0x00011200ff157b82 */ /* 0x000e220000000800 */
[----:B------:R-:W-:Y:S01]  /*12650*/  ULDC.64 UR4, c[0x0][0x298] ;  /* 0x0000a60000047ab9 */ /* 0x000fe20000000a00 */
[----:B------:R-:W-:Y:S01]  /*12660*/  LOP3.LUT P6, RZ, R16, 0x200, RZ, 0xc0, !PT ;  /* 0x0000020010ff7812 */ /* 0x000fe200078cc0ff */
[----:B------:R-:W3:Y:S01]  /*12670*/  S2R R20, SR_TID.X ;  /* 0x0000000000147919 */ /* 0x000ee20000002100 */
[----:B------:R-:W-:Y:S01]  /*12680*/  SHF.R.S32.HI R4, RZ, 0x1f, R27 ;  /* 0x0000001fff047819 */ /* 0x000fe2000001141b */
[----:B------:R-:W4:Y:S03]  /*12690*/  S2R R7, SR_TID.X ;  /* 0x0000000000077919 */ /* 0x000f260000002100 */
[----:B------:R-:W-:Y:S02]  /*126a0*/  SEL R4, R4, RZ, !P6 ;  /* 0x000000ff04047207 */ /* 0x000fe40007000000 */
[----:B---3--:R-:W-:Y:S01]  /*126b0*/  LOP3.LUT R20, R20, 0x7f, RZ, 0xc0, !PT ;  /* 0x0000007f14147812 */ /* 0x008fe200078ec0ff */
[----:B----4-:R-:W-:-:S05]  /*126c0*/  IMAD.SHL.U32 R7, R7, 0x8, RZ ;  /* 0x0000000807077824 */ /* 0x010fca00078e00ff */
[----:B------:R-:W-:Y:S02]  /*126d0*/  LOP3.LUT R7, R7, 0x38, RZ, 0xc0, !PT ;  /* 0x0000003807077812 */ /* 0x000fe400078ec0ff */
[----:B--2---:R-:W-:-:S05]  /*126e0*/  SHF.R.S32.HI R0, RZ, 0x1f, R2 ;  /* 0x0000001fff007819 */ /* 0x004fca0000011402 */
        /* <DEDUP_REMOVED lines=10> */
[----:B------:R-:W-:Y:S01]  /*12790*/  IMAD.IADD R3, R3, 0x1, R0 ;  /* 0x0000000103037824 */ /* 0x000fe200078e0200 */
[----:B------:R-:W-:Y:S02]  /*127a0*/  SEL R0, R27, RZ, !P6 ;  /* 0x000000ff1b007207 */ /* 0x000fe40007000000 */
[----:B0-----:R-:W-:Y:S02]  /*127b0*/  ISETP.NE.AND P6, PT, R21, 0x1, PT ;  /* 0x000000011500780c */ /* 0x001fe40003fc5270 */
[----:B------:R-:W-:Y:S01]  /*127c0*/  SHF.R.U32.HI R21, RZ, 0x3, R20 ;  /* 0x00000003ff157819 */ /* 0x000fe20000011614 */
[C---:B------:R-:W-:Y:S01]  /*127d0*/  IMAD.WIDE.U32 R2, R0.reuse, UR4, R2 ;  /* 0x0000000400027c25 */ /* 0x040fe2000f8e0002 */
[----:B------:R-:W0:Y:S03]  /*127e0*/  S2R R20, SR_TID.X ;  /* 0x0000000000147919 */ /* 0x000e260000002100 */
[----:B------:R-:W-:Y:S01]  /*127f0*/  IMAD R4, R0, UR5, R4 ;  /* 0x0000000500047c24 */ /* 0x000fe2000f8e0204 */
[----:B------:R-:W-:-:S03]  /*12800*/  ULDC.64 UR4, c[0x0][0x2d0] ;  /* 0x0000b40000047ab9 */ /* 0x000fc60000000a00 */
[----:B------:R-:W-:Y:S02]  /*12810*/  IMAD.IADD R3, R3, 0x1, R4 ;  /* 0x0000000103037824 */ /* 0x000fe400078e0204 */
[----:B------:R-:W2:Y:S08]  /*12820*/  @P6 LDC R6, c[0x0][0x44c] ;  /* 0x00011300ff066b82 */ /* 0x000eb00000000800 */
[----:B------:R-:W3:Y:S01]  /*12830*/  @P6 LDC R5, c[0x0][0x450] ;  /* 0x00011400ff056b82 */ /* 0x000ee20000000800 */
[----:B0-----:R-:W-:-:S05]  /*12840*/  IMAD.SHL.U32 R20, R20, 0x10, RZ ;  /* 0x0000001014147824 */ /* 0x001fca00078e00ff */
[----:B------:R-:W-:-:S05]  /*12850*/  LOP3.LUT R20, R21, 0x70, R20, 0xf8, !PT ;  /* 0x0000007015147812 */ /* 0x000fca00078ef814 */
[----:B------:R-:W-:Y:S02]  /*12860*/  IMAD.IADD R0, R20, 0x1, R34 ;  /* 0x0000000114007824 */ /* 0x000fe400078e0222 */
[----:B------:R-:W0:Y:S02]  /*12870*/  S2R R20, SR_TID.X ;  /* 0x0000000000147919 */ /* 0x000e240000002100 */
[----:B--2---:R-:W-:-:S04]  /*12880*/  @P6 IMAD.HI.U32 R6, R0, R6, RZ ;  /* 0x0000000600066227 */ /* 0x004fc800078e00ff */
[----:B------:R-:W-:Y:S01]  /*12890*/  IMAD.MOV.U32 R4, RZ, RZ, R0 ;  /* 0x000000ffff047224 */ /* 0x000fe200078e0000 */
[----:B---3--:R-:W-:Y:S02]  /*128a0*/  @P6 SHF.R.U32.HI R4, RZ, R5, R6 ;  /* 0x00000005ff046219 */ /* 0x008fe40000011606 */
[----:B------:R-:W2:Y:S03]  /*128b0*/  LDC R6, c[0x0][0x448] ;  /* 0x00011200ff067b82 */ /* 0x000ea60000000800 */
[----:B------:R-:W-:Y:S02]  /*128c0*/  IMAD.MOV R5, RZ, RZ, -R4 ;  /* 0x000000ffff057224 */ /* 0x000fe400078e0a04 */
[----:B------:R-:W-:Y:S01]  /*128d0*/  IMAD.WIDE.U32 R2, R4, UR4, R2 ;  /* 0x0000000404027c25 */ /* 0x000fe2000f8e0002 */
[----:B0-----:R-:W-:-:S03]  /*128e0*/  LOP3.LUT R20, R20, 0x7f, RZ, 0xc0, !PT ;  /* 0x0000007f14147812 */ /* 0x001fc600078ec0ff */
[----:B--2---:R-:W-:Y:S01]  /*128f0*/  IMAD R0, R6, R5, R0 ;  /* 0x0000000506007224 */ /* 0x004fe200078e0200 */
[----:B------:R-:W-:Y:S02]  /*12900*/  SHF.R.S32.HI R5, RZ, 0x1f, R4 ;  /* 0x0000001fff057819 */ /* 0x000fe40000011404 */
[----:B------:R-:W-:-:S03]  /*12910*/  SHF.R.U32.HI R8, RZ, 0x3, R20 ;  /* 0x00000003ff087819 */ /* 0x000fc60000011614 */
        /* <DEDUP_REMOVED lines=14> */
[----:B------:R-:W-:-:S03]  /*12a00*/  UMOV UR5, 0xffffffff ;  /* 0xffffffff00057882 */ /* 0x000fc60000000000 */
[----:B------:R-:W-:Y:S07]  /*12a10*/  BRA.DIV UR5, `(.L_x_2650) ;  /* 0x0000003a05c07947 */ /* 0x000fee000b800000 */
[----:B------:R-:W0:Y:S01]  /*12a20*/  SHFL.IDX PT, R3, R0, RZ, 0x181f ;  /* 0x00181fff00037589 */ /* 0x000e2200000e0000 */
[----:B------:R-:W-:Y:S02]  /*12a30*/  IMAD R36, R36, R6, RZ ;  /* 0x0000000624247224 */ /* 0x000fe400078e02ff */
        /* <DEDUP_REMOVED lines=72> */
.L_x_2739:
        /* <DEDUP_REMOVED lines=10> */
.L_x_2651:
        /* <DEDUP_REMOVED lines=18> */
.L_x_2740:
[----:B------:R-:W-:Y:S05]  /*13080*/  BSYNC B0 ;  /* 0x0000000000007941 */ /* 0x000fea0003800000 */
.L_x_2652:
[----:B------:R-:W-:-:S05]  /*13090*/  IMAD.U32 R2, RZ, RZ, UR36 ;  /* 0x00000024ff027e24 */ /* 0x000fca000f8e00ff */
[----:B------:R-:W-:-:S13]  /*130a0*/  ISETP.NE.AND P0, PT, R2, 0x3, PT ;  /* 0x000000030200780c */ /* 0x000fda0003f05270 */
[----:B------:R-:W-:Y:S05]  /*130b0*/  @!P0 BRA `(.L_x_2654) ;  /* 0x0000000000048947 */ /* 0x000fea0003800000 */
[----:B------:R-:W-:Y:S01]  /*130c0*/  BPT.TRAP 0x1 ;  /* 0x000000040000795c */ /* 0x000fe20000300000 */
.L_x_2654:
[----:B0-----:R-:W-:Y:S01]  /*130d0*/  SHF.L.U32 R0, R22, 0x1f, RZ ;  /* 0x0000001f16007819 */ /* 0x001fe200000006ff */
[----:B------:R-:W-:Y:S03]  /*130e0*/  BSSY B0, `(.L_x_2655) ;  /* 0x0000003000007945 */ /* 0x000fe60003800000 */
[----:B------:R-:W0:Y:S02]  /*130f0*/  SYNCS.PHASECHK.TRANS64.TRYWAIT P0, [R19+URZ+0x22860], R0 ;  /* 0x02286000130075a7 */ /* 0x000e24000800017f */
[----:B0-----:R-:W-:Y:S05]  /*13100*/  @!P0 BRA `(.L_x_2656) ;  /* 0x0000003c00bc8947 */ /* 0x001fea0003800000 */
.L_x_2741:
[----:B------:R-:W-:Y:S05]  /*13110*/  BSYNC B0 ;  /* 0x0000000000007941 */ /* 0x000fea0003800000 */
.L_x_2655:
[----:B------:R-:W0:Y:S01]  /*13120*/  LDL.LU R2, [R1+0x8] ;  /* 0x0000080001027983 */ /* 0x000e220000300800 */
[----:B------:R-:W-:-:S03]  /*13130*/  ULDC.64 UR4, c[0x0][0x328] ;  /* 0x0000ca0000047ab9 */ /* 0x000fc60000000a00 */
[----:B------:R-:W2:Y:S04]  /*13140*/  LDL.LU R6, [R1+0xc] ;  /* 0x00000c0001067983 */ /* 0x000ea80000300800 */
[----:B------:R-:W3:Y:S01]  /*13150*/  LDL.LU R4, [R1+0x14] ;  /* 0x0000140001047983 */ /* 0x000ee20000300800 */
[C---:B------:R-:W-:Y:S02]  /*13160*/  LOP3.LUT P3, RZ, R16.reuse, 0x10, RZ, 0xc0, !PT ;  /* 0x0000001010ff7812 */ /* 0x040fe4000786c0ff */
[C---:B------:R-:W-:Y:S02]  /*13170*/  LOP3.LUT P2, RZ, R16.reuse, 0x8, RZ, 0xc0, !PT ;  /* 0x0000000810ff7812 */ /* 0x040fe4000784c0ff */
[C---:B------:R-:W-:Y:S02]  /*13180*/  LOP3.LUT P1, RZ, R16.reuse, 0x4, RZ, 0xc0, !PT ;  /* 0x0000000410ff7812 */ /* 0x040fe4000782c0ff */
[----:B------:R-:W-:-:S02]  /*13190*/  LOP3.LUT P4, RZ, R16, 0x1, RZ, 0xc0, !PT ;  /* 0x0000000110ff7812 */ /* 0x000fc4000788c0ff */
[----:B------:R-:W-:Y:S01]  /*131a0*/  SEL R7, RZ, 0x8, P1 ;  /* 0x00000008ff077807 */ /* 0x000fe20000800000 */
[----:B0-----:R-:W-:Y:S02]  /*131b0*/  IMAD R0, R2, UR4, RZ ;  /* 0x0000000402007c24 */ /* 0x001fe4000f8e02ff */
[----:B------:R-:W-:-:S04]  /*131c0*/  IMAD.WIDE.U32 R2, R35, UR4, RZ ;  /* 0x0000000423027c25 */ /* 0x000fc8000f8e00ff */
[----:B------:R-:W-:Y:S01]  /*131d0*/  IMAD R5, R35, UR5, R0 ;  /* 0x0000000523057c24 */ /* 0x000fe2000f8e0200 */
[----:B------:R-:W-:Y:S02]  /*131e0*/  ULDC.64 UR4, c[0x0][0x338] ;  /* 0x0000ce0000047ab9 */ /* 0x000fe40000000a00 */
[----:B--2---:R-:W-:Y:S02]  /*131f0*/  IMAD R0, R6, UR4, RZ ;  /* 0x0000000406007c24 */ /* 0x004fe4000f8e02ff */
[----:B------:R-:W-:Y:S02]  /*13200*/  IMAD.IADD R3, R3, 0x1, R5 ;  /* 0x0000000103037824 */ /* 0x000fe400078e0205 */
[C---:B------:R-:W-:Y:S01]  /*13210*/  IMAD R5, R33.reuse, UR5, R0 ;  /* 0x0000000521057c24 */ /* 0x040fe2000f8e0200 */
[----:B------:R-:W-:Y:S01]  /*13220*/  SEL R0, RZ, 0x2, P3 ;  /* 0x00000002ff007807 */ /* 0x000fe20001800000 */
[----:B------:R-:W-:Y:S01]  /*13230*/  IMAD.WIDE.U32 R2, R33, UR4, R2 ;  /* 0x0000000421027c25 */ /* 0x000fe2000f8e0002 */
        /* <DEDUP_REMOVED lines=11> */
[----:B---3--:R-:W-:Y:S01]  /*132f0*/  IADD3 R0, R3, R0, R4 ;  /* 0x0000000003007210 */ /* 0x008fe20007ffe004 */
[----:B------:R-:W-:-:S04]  /*13300*/  IMAD R4, R18, 0x6000, R28 ;  /* 0x0000600012047824 */ /* 0x000fc800078e021c */
[----:B------:R-:W-:Y:S01]  /*13310*/  IMAD.IADD R7, R0, 0x1, R7 ;  /* 0x0000000100077824 */ /* 0x000fe200078e0207 */
[----:B------:R-:W-:Y:S06]  /*13320*/  BRA.DIV UR4, `(.L_x_2657) ;  /* 0x0000003e04487947 */ /* 0x000fec000b800000 */
[----:B------:R-:W0:Y:S01]  /*13330*/  S2R R2, SR_TID.X ;  /* 0x0000000000027919 */ /* 0x000e220000002100 */
[----:B------:R-:W-:Y:S01]  /*13340*/  IMAD R4, R4, 0x2, R17 ;  /* 0x0000000204047824 */ /* 0x000fe200078e0211 */
[C---:B------:R-:W-:Y:S01]  /*13350*/  LOP3.LUT P2, RZ, R7.reuse, 0x2, RZ, 0xc0, !PT ;  /* 0x0000000207ff7812 */ /* 0x040fe2000784c0ff */
[----:B------:R-:W2:Y:S01]  /*13360*/  SHFL.IDX PT, R14, R5, RZ, 0x181f ;  /* 0x00181fff050e7589 */ /* 0x000ea200000e0000 */
[----:B------:R-:W-:-:S03]  /*13370*/  LOP3.LUT P1, RZ, R7, 0x4, RZ, 0xc0, !PT ;  /* 0x0000000407ff7812 */ /* 0x000fc6000782c0ff */
        /* <DEDUP_REMOVED lines=18> */
[----:B--2---:R-:W0:Y:S02]  /*134a0*/  SHFL.IDX PT, R3, R6, 0x1, 0x181f ;  /* 0x00381f0006037f89 */ /* 0x004e2400000e0000 */
        /* <DEDUP_REMOVED lines=25> */
[C---:B------:R-:W-:Y:S01]  /*13640*/  ISETP.LT.OR P3, PT, R32.reuse, 0x31, P4 ;  /* 0x000000312000780c */ /* 0x040fe20002761670 */
[----:B------:R-:W0:Y:S04]  /*13650*/  SHFL.IDX PT, R3, R6, 0x4, 0x181f ;  /* 0x00981f0006037f89 */ /* 0x000e2800000e0000 */
[----:B------:R-:W2:Y:S08]  /*13660*/  SHFL.IDX PT, R6, R6, 0x5, 0x181f ;  /* 0x00b81f0006067f89 */ /* 0x000eb000000e0000 */
        /* <DEDUP_REMOVED lines=8> */
[----:B------:R3:W4:Y:S02]  /*136f0*/  SHFL.IDX PT, R14, R5, 0x5, 0x181f ;  /* 0x00b81f00050e7f89 */ /* 0x00072400000e0000 */
        /* <DEDUP_REMOVED lines=9> */
.L_x_2755:
[----:B0--3--:R-:W-:Y:S02]  /*13790*/  IADD3 R2, P3, R14, R0, RZ ;  /* 0x000000000e027210 */ /* 0x009fe40007f7e0ff */
        /* <DEDUP_REMOVED lines=14> */
.L_x_2658:
        /* <DEDUP_REMOVED lines=11> */
.L_x_2659:
[----:B------:R-:W2:Y:S01]  /*13930*/  LDL.LU R2, [R1+0x4] ;  /* 0x0000040001027983 */ /* 0x000ea20000300800 */
[----:B------:R0:W-:Y:S01]  /*13940*/  SYNCS.ARRIVE.TRANS64.A1T0 RZ, [R19+URZ+0x22850], RZ ;  /* 0x022850ff13ff79a7 */ /* 0x0001e2000810003f */
[----:B------:R-:W-:Y:S01]  /*13950*/  BSSY B0, `(.L_x_2660) ;  /* 0x00000e1000007945 */ /* 0x000fe20003800000 */
[----:B--2---:R-:W-:-:S05]  /*13960*/  VIADD R10, R2, 0xfffffffe ;  /* 0xfffffffe020a7836 */ /* 0x004fca0000000000 */
[----:B------:R-:W-:-:S13]  /*13970*/  ISETP.GE.AND P0, PT, R10, R31, PT ;  /* 0x0000001f0a00720c */ /* 0x000fda0003f06270 */
[----:B0-----:R-:W-:Y:S05]  /*13980*/  @!P0 BRA `(.L_x_2661) ;  /* 0x0000000c00748947 */ /* 0x001fea0003800000 */
.L_x_2674:
[----:B0-----:R-:W0:Y:S01]  /*13990*/  S2R R2, SR_TID.X ;  /* 0x0000000000027919 */ /* 0x001e220000002100 */
[----:B--2---:R-:W2:Y:S01]  /*139a0*/  LDC R3, c[0x0][0x430] ;  /* 0x00010c00ff037b82 */ /* 0x004ea20000000800 */
[----:B------:R-:W-:Y:S02]  /*139b0*/  IMAD R8, R10, 0x60, R29 ;  /* 0x000000600a087824 */ /* 0x000fe400078e021d */
[----:B------:R-:W-:Y:S01]  /*139c0*/  VIADD R18, R18, 0x1 ;  /* 0x0000000112127836 */ /* 0x000fe20000000000 */
[----:B--2---:R-:W-:Y:S02]  /*139d0*/  ISETP.NE.AND P0, PT, R3, 0x1, PT ;  /* 0x000000010300780c */ /* 0x004fe40003f05270 */
[----:B0-----:R-:W-:-:S04]  /*139e0*/  LOP3.LUT R2, R2, 0x7f, RZ, 0xc0, !PT ;  /* 0x0000007f02027812 */ /* 0x001fc800078ec0ff */
[----:B------:R-:W-:Y:S02]  /*139f0*/  SHF.R.U32.HI R4, RZ, 0x3, R2 ;  /* 0x00000003ff047819 */ /* 0x000fe40000011602 */
[----:B------:R-:W0:Y:S05]  /*13a00*/  S2R R2, SR_TID.X ;  /* 0x0000000000027919 */ /* 0x000e2a0000002100 */
[----:B------:R-:W2:Y:S08]  /*13a10*/  @P0 LDC R3, c[0x0][0x434] ;  /* 0x00010d00ff030b82 */ /* 0x000eb00000000800 */
[----:B---3--:R-:W3:Y:S01]  /*13a20*/  @P0 LDC R7, c[0x0][0x438] ;  /* 0x00010e00ff070b82 */ /* 0x008ee20000000800 */
[----:B0-----:R-:W-:-:S05]  /*13a30*/  IMAD.SHL.U32 R2, R2, 0x10, RZ ;  /* 0x0000001002027824 */ /* 0x001fca00078e00ff */
[----:B------:R-:W-:-:S04]  /*13a40*/  LOP3.LUT R2, R4, 0x70, R2, 0xf8, !PT ;  /* 0x0000007004027812 */ /* 0x000fc800078ef802 */
[C---:B------:R-:W-:Y:S01]  /*13a50*/  ISETP.GT.U32.AND P1, PT, R2.reuse, 0x5f, PT ;  /* 0x0000005f0200780c */ /* 0x040fe20003f24070 */
[----:B------:R-:W-:-:S04]  /*13a60*/  IMAD.IADD R8, R2, 0x1, R8 ;  /* 0x0000000102087824 */ /* 0x000fc800078e0208 */
[----:B--2---:R-:W-:-:S04]  /*13a70*/  @P0 IMAD.HI.U32 R2, R8, R3, RZ ;  /* 0x0000000308020227 */ /* 0x004fc800078e00ff */
[----:B------:R-:W-:Y:S01]  /*13a80*/  IMAD.MOV.U32 R9, RZ, RZ, R8 ;  /* 0x000000ffff097224 */ /* 0x000fe200078e0008 */
[----:B---3--:R-:W-:-:S03]  /*13a90*/  @P0 SHF.R.U32.HI R9, RZ, R7, R2 ;  /* 0x00000007ff090219 */ /* 0x008fc60000011602 */
[----:B------:R-:W0:Y:S01]  /*13aa0*/  @!P1 LDC.64 R4, c[0x0][0x428] ;  /* 0x00010a00ff049b82 */ /* 0x000e220000000a00 */
[----:B------:R-:W-:-:S07]  /*13ab0*/  @!P1 SHF.R.S32.HI R3, RZ, 0x1f, R9 ;  /* 0x0000001fff039819 */ /* 0x000fce0000011409 */
[----:B------:R-:W2:Y:S01]  /*13ac0*/  @!P1 LDC.64 R6, c[0x0][0x418] ;  /* 0x00010600ff069b82 */ /* 0x000ea20000000a00 */
[----:B0-----:R-:W-:-:S04]  /*13ad0*/  @!P1 IMAD R2, R30, R4, RZ ;  /* 0x000000041e029224 */ /* 0x001fc800078e02ff */
[----:B------:R-:W-:Y:S02]  /*13ae0*/  @!P1 IMAD R5, R25, R5, R2 ;  /* 0x0000000519059224 */ /* 0x000fe400078e0202 */
[----:B------:R-:W-:-:S04]  /*13af0*/  @!P1 IMAD.MOV.U32 R2, RZ, RZ, R9 ;  /* 0x000000ffff029224 */ /* 0x000fc800078e0009 */
[----:B------:R-:W-:-:S04]  /*13b00*/  @!P1 IMAD.WIDE.U32 R2, R25, R4, R2 ;  /* 0x0000000419029225 */ /* 0x000fc800078e0002 */
[----:B------:R-:W-:Y:S01]  /*13b10*/  @!P1 IMAD.IADD R5, R5, 0x1, R3 ;  /* 0x0000000105059824 */ /* 0x000fe200078e0203 */
[C---:B--2---:R-:W-:Y:S01]  /*13b20*/  @!P1 LEA R6, P0, R2.reuse, R6, 0x2 ;  /* 0x0000000602069211 */ /* 0x044fe200078010ff */
[----:B------:R-:W-:Y:S02]  /*13b30*/  IMAD.MOV.U32 R4, RZ, RZ, RZ ;  /* 0x000000ffff047224 */ /* 0x000fe400078e00ff */
[----:B------:R-:W-:Y:S01]  /*13b40*/  IMAD.U32 R11, RZ, RZ, UR36 ;  /* 0x00000024ff0b7e24 */ /* 0x000fe2000f8e00ff */
        /* <DEDUP_REMOVED lines=13> */
[----:B------:R-:W-:Y:S01]  /*13c20*/  ISETP.GT.AND P2, PT, R2, R31, PT ;  /* 0x0000001f0200720c */ /* 0x000fe20003f44270 */
[----:B0-----:R-:W-:-:S12]  /*13c30*/  @!P1 BRA `(.L_x_2662) ;  /* 0x0000000000049947 */ /* 0x001fd80003800000 */
[----:B------:R-:W-:Y:S01]  /*13c40*/  BPT.TRAP 0x1 ;  /* 0x000000040000795c */ /* 0x000fe20000300000 */
.L_x_2662:
[----:B------:R-:W-:Y:S01]  /*13c50*/  IMAD R6, R18, 0x8, R17 ;  /* 0x0000000812067824 */ /* 0x000fe200078e0211 */
[----:B------:R-:W-:Y:S01]  /*13c60*/  SHF.L.U32 R21, R22, 0x1f, RZ ;  /* 0x0000001f16157819 */ /* 0x000fe200000006ff */
[----:B------:R-:W-:Y:S01]  /*13c70*/  BSSY B1, `(.L_x_2663) ;  /* 0x0000004000017945 */ /* 0x000fe20003800000 */
[----:B-1----:R-:W-:Y:S02]  /*13c80*/  SHF.R.S32.HI R19, RZ, 0x1f, R5 ;  /* 0x0000001fff137819 */ /* 0x002fe40000011405 */
[----:B------:R-:W0:Y:S02]  /*13c90*/  SYNCS.PHASECHK.TRANS64.TRYWAIT P0, [R6+URZ+0x22840], R21 ;  /* 0x02284015060075a7 */ /* 0x000e24000800017f */
[----:B0-----:R-:W-:Y:S05]  /*13ca0*/  @!P0 BRA `(.L_x_2664) ;  /* 0x0000003c00288947 */ /* 0x001fea0003800000 */
.L_x_2756:
[----:B------:R-:W-:Y:S05]  /*13cb0*/  BSYNC B1 ;  /* 0x0000000000017941 */ /* 0x000fea0003800000 */
.L_x_2663:
        /* <DEDUP_REMOVED lines=52> */
.L_x_2770:
        /* <DEDUP_REMOVED lines=8> */
.L_x_2666:
        /* <DEDUP_REMOVED lines=11> */
.L_x_2667:
[----:B------:R2:W-:Y:S01]  /*14130*/  SYNCS.ARRIVE.TRANS64.A1T0 RZ, [R6+URZ+0x22830], RZ ;  /* 0x022830ff06ff79a7 */ /* 0x0005e2000810003f */
[----:B------:R-:W-:Y:S05]  /*14140*/  @!P3 BRA `(.L_x_2668) ;  /* 0x000000000004b947 */ /* 0x000fea0003800000 */
[----:B------:R-:W-:Y:S01]  /*14150*/  BPT.TRAP 0x1 ;  /* 0x000000040000795c */ /* 0x000fe20000300000 */
.L_x_2668:
[----:B------:R-:W3:Y:S01]  /*14160*/  SYNCS.PHASECHK.TRANS64.TRYWAIT P0, [R6+URZ+0x22860], R21 ;  /* 0x02286015060075a7 */ /* 0x000ee2000800017f */
[----:B------:R-:W-:Y:S04]  /*14170*/  BSSY B1, `(.L_x_2669) ;  /* 0x0000002000017945 */ /* 0x000fe80003800000 */
[----:B---3--:R-:W-:Y:S05]  /*14180*/  @!P0 BRA `(.L_x_2670) ;  /* 0x0000003c00a88947 */ /* 0x008fea0003800000 */
.L_x_2771:
[----:B------:R-:W-:Y:S05]  /*14190*/  BSYNC B1 ;  /* 0x0000000000017941 */ /* 0x000fea0003800000 */
.L_x_2669:
[----:B------:R-:W-:Y:S01]  /*141a0*/  ULDC.64 UR4, c[0x0][0x328] ;  /* 0x0000ca0000047ab9 */ /* 0x000fe20000000a00 */
[C---:B------:R-:W-:Y:S01]  /*141b0*/  LOP3.LUT P5, RZ, R16.reuse, 0x1, RZ, 0xc0, !PT ;  /* 0x0000000110ff7812 */ /* 0x040fe200078ac0ff */
[----:B------:R-:W-:Y:S01]  /*141c0*/  IMAD R2, R19, UR4, RZ ;  /* 0x0000000413027c24 */ /* 0x000fe2000f8e02ff */
[----:B------:R-:W-:Y:S01]  /*141d0*/  LOP3.LUT P4, RZ, R16, 0x10, RZ, 0xc0, !PT ;  /* 0x0000001010ff7812 */ /* 0x000fe2000788c0ff */
[----:B------:R-:W-:Y:S01]  /*141e0*/  IMAD R8, R18, 0x6000, R28 ;  /* 0x0000600012087824 */ /* 0x000fe200078e021c */
[C---:B------:R-:W-:Y:S01]  /*141f0*/  LOP3.LUT P3, RZ, R16.reuse, 0x8, RZ, 0xc0, !PT ;  /* 0x0000000810ff7812 */ /* 0x040fe2000786c0ff */
[C---:B-1----:R-:W-:Y:S01]  /*14200*/  IMAD R7, R5.reuse, UR5, R2 ;  /* 0x0000000505077c24 */ /* 0x042fe2000f8e0202 */
[----:B------:R-:W-:Y:S01]  /*14210*/  LOP3.LUT P1, RZ, R16, 0x4, RZ, 0xc0, !PT ;  /* 0x0000000410ff7812 */ /* 0x000fe2000782c0ff */
        /* <DEDUP_REMOVED lines=17> */
[----:B------:R-:W1:Y:S01]  /*14330*/  SHFL.IDX PT, R14, R7, RZ, 0x181f ;  /* 0x00181fff070e7589 */ /* 0x000e6200000e0000 */
[----:B------:R-:W-:-:S03]  /*14340*/  IMAD R8, R8, 0x2, R17 ;  /* 0x0000000208087824 */ /* 0x000fc600078e0211 */
[----:B------:R-:W4:Y:S04]  /*14350*/  SHFL.IDX PT, R3, R9, RZ, 0x181f ;  /* 0x00181fff09037589 */ /* 0x000f2800000e0000 */
[----:B------:R-:W-:Y:S04]  /*14360*/  SHFL.IDX PT, R5, R9, 0x1, 0x181f ;  /* 0x00381f0009057f89 */ /* 0x000fe800000e0000 */
[----:B------:R-:W-:Y:S01]  /*14370*/  SHFL.IDX PT, R19, R9, 0x2, 0x181f ;  /* 0x00581f0009137f89 */ /* 0x000fe200000e0000 */
[----:B-1----:R-:W-:-:S03]  /*14380*/  IADD3 R2, P0, R14, R0, RZ ;  /* 0x000000000e027210 */ /* 0x002fc60007f1e0ff */
[----:B------:R-:W1:Y:S02]  /*14390*/  SHFL.IDX PT, R14, R7, 0x1, 0x181f ;  /* 0x00381f00070e7f89 */ /* 0x000e6400000e0000 */
[----:B----4-:R-:W-:-:S05]  /*143a0*/  IMAD.X R3, RZ, RZ, R3, P0 ;  /* 0x000000ffff037224 */ /* 0x010fca00000e0603 */
[----:B------:R-:W-:Y:S04]  /*143b0*/  LDGSTS.E.BYPASS.LTC128B.128 [R8+0x400], desc[UR46][R2.64], !P5 ;  /* 0x0040000002087fae */ /* 0x000fe8000e901d6e */
[----:B------:R-:W-:Y:S04]  /*143c0*/  LDGSTS.E.BYPASS.LTC128B.128 [R8+0x3400], desc[UR46][R2.64+0x80], !P4 ;  /* 0x0340008002087fae */ /* 0x000fe8000e101d6e */
[----:B------:R-:W-:Y:S04]  /*143d0*/  LDGSTS.E.BYPASS.LTC128B.128 [R8+0x6400], desc[UR46][R2.64+0x100], !P3 ;  /* 0x0640010002087fae */ /* 0x000fe8000d901d6e */
[----:B------:R4:W-:Y:S01]  /*143e0*/  LDGSTS.E.BYPASS.LTC128B.128 [R8+0x9400], desc[UR46][R2.64+0x180], !P1 ;  /* 0x0940018002087fae */ /* 0x0009e2000c901d6e */
[----:B-1----:R-:W-:-:S03]  /*143f0*/  IADD3 R4, P0, R14, R0, RZ ;  /* 0x000000000e047210 */ /* 0x002fc60007f1e0ff */
[----:B------:R-:W4:Y:S02]  /*14400*/  SHFL.IDX PT, R14, R7, 0x2, 0x181f ;  /* 0x00581f00070e7f89 */ /* 0x000f2400000e0000 */
[----:B------:R-:W-:-:S05]  /*14410*/  IMAD.X R5, RZ, RZ, R5, P0 ;  /* 0x000000ffff057224 */ /* 0x000fca00000e0605 */
[----:B------:R-:W-:Y:S04]  /*14420*/  LDGSTS.E.BYPASS.LTC128B.128 [R8+0xc00], desc[UR46][R4.64], !P5 ;  /* 0x00c0000004087fae */ /* 0x000fe8000e901d6e */
[----:B------:R-:W-:Y:S04]  /*14430*/  LDGSTS.E.BYPASS.LTC128B.128 [R8+0x3c00], desc[UR46][R4.64+0x80], !P4 ;  /* 0x03c0008004087fae */ /* 0x000fe8000e101d6e */
[----:B------:R-:W-:Y:S04]  /*14440*/  LDGSTS.E.BYPASS.LTC128B.128 [R8+0x6c00], desc[UR46][R4.64+0x100], !P3 ;  /* 0x06c0010004087fae */ /* 0x000fe8000d901d6e */
[----:B------:R1:W-:Y:S01]  /*14450*/  LDGSTS.E.BYPASS.LTC128B.128 [R8+0x9c00], desc[UR46][R4.64+0x180], !P1 ;  /* 0x09c0018004087fae */ /* 0x0003e2000c901d6e */
[----:B----4-:R-:W-:-:S03]  /*14460*/  IADD3 R2, P0, R14, R0, RZ ;  /* 0x000000000e027210 */ /* 0x010fc60007f1e0ff */
[----:B------:R-:W4:Y:S02]  /*14470*/  SHFL.IDX PT, R14, R7, 0x3, 0x181f ;  /* 0x00781f00070e7f89 */ /* 0x000f2400000e0000 */
[----:B------:R-:W-:Y:S02]  /*14480*/  IMAD.X R3, RZ, RZ, R19, P0 ;  /* 0x000000ffff037224 */ /* 0x000fe400000e0613 */
[----:B------:R-:W-:Y:S04]  /*14490*/  SHFL.IDX PT, R19, R9, 0x4, 0x181f ;  /* 0x00981f0009137f89 */ /* 0x000fe800000e0000 */
[----:B-1----:R-:W1:Y:S04]  /*144a0*/  SHFL.IDX PT, R5, R9, 0x3, 0x181f ;  /* 0x00781f0009057f89 */ /* 0x002e6800000e0000 */
[----:B------:R-:W-:Y:S04]  /*144b0*/  LDGSTS.E.BYPASS.LTC128B.128 [R8+0x1400], desc[UR46][R2.64], !P5 ;  /* 0x0140000002087fae */ /* 0x000fe8000e901d6e */
[----:B------:R-:W-:Y:S04]  /*144c0*/  LDGSTS.E.BYPASS.LTC128B.128 [R8+0x4400], desc[UR46][R2.64+0x80], !P4 ;  /* 0x0440008002087fae */ /* 0x000fe8000e101d6e */
[----:B------:R-:W-:Y:S01]  /*144d0*/  LDGSTS.E.BYPASS.LTC128B.128 [R8+0x7400], desc[UR46][R2.64+0x100], !P3 ;  /* 0x0740010002087fae */ /* 0x000fe2000d901d6e */
[----:B----4-:R-:W-:-:S03]  /*144e0*/  IADD3 R4, P0, R14, R0, RZ ;  /* 0x000000000e047210 */ /* 0x010fc60007f1e0ff */
[----:B------:R4:W-:Y:S04]  /*144f0*/  LDGSTS.E.BYPASS.LTC128B.128 [R8+0xa400], desc[UR46][R2.64+0x180], !P1 ;  /* 0x0a40018002087fae */ /* 0x0009e8000c901d6e */
[----:B------:R-:W4:Y:S01]  /*14500*/  SHFL.IDX PT, R14, R7, 0x4, 0x181f ;  /* 0x00981f00070e7f89 */ /* 0x000f2200000e0000 */
[----:B-1----:R-:W-:-:S03]  /*14510*/  IMAD.X R5, RZ, RZ, R5, P0 ;  /* 0x000000ffff057224 */ /* 0x002fc600000e0605 */
[----:B------:R-:W1:Y:S04]  /*14520*/  SHFL.IDX PT, R9, R9, 0x5, 0x181f ;  /* 0x00b81f0009097f89 */ /* 0x000e6800000e0000 */
[----:B------:R0:W-:Y:S04]  /*14530*/  LDGSTS.E.BYPASS.LTC128B.128 [R8+0x1c00], desc[UR46][R4.64], !P5 ;  /* 0x01c0000004087fae */ /* 0x0001e8000e901d6e */
[----:B------:R0:W-:Y:S04]  /*14540*/  LDGSTS.E.BYPASS.LTC128B.128 [R8+0x4c00], desc[UR46][R4.64+0x80], !P4 ;  /* 0x04c0008004087fae */ /* 0x0001e8000e101d6e */
[----:B------:R0:W-:Y:S04]  /*14550*/  LDGSTS.E.BYPASS.LTC128B.128 [R8+0x7c00], desc[UR46][R4.64+0x100], !P3 ;  /* 0x07c0010004087fae */ /* 0x0001e8000d901d6e */
[----:B------:R0:W-:Y:S01]  /*14560*/  LDGSTS.E.BYPASS.LTC128B.128 [R8+0xac00], desc[UR46][R4.64+0x180], !P1 ;  /* 0x0ac0018004087fae */ /* 0x0001e2000c901d6e */
[----:B----4-:R-:W-:-:S03]  /*14570*/  IADD3 R2, P0, R14, R0, RZ ;  /* 0x000000000e027210 */ /* 0x010fc60007f1e0ff */
[----:B------:R0:W4:Y:S02]  /*14580*/  SHFL.IDX PT, R14, R7, 0x5, 0x181f ;  /* 0x00b81f00070e7f89 */ /* 0x00012400000e0000 */
[----:B------:R-:W-:-:S05]  /*14590*/  IMAD.X R3, RZ, RZ, R19, P0 ;  /* 0x000000ffff037224 */ /* 0x000fca00000e0613 */
[----:B------:R0:W-:Y:S04]  /*145a0*/  LDGSTS.E.BYPASS.LTC128B.128 [R8+0x2400], desc[UR46][R2.64], !P5 ;  /* 0x0240000002087fae */ /* 0x0001e8000e901d6e */
[----:B------:R0:W-:Y:S04]  /*145b0*/  LDGSTS.E.BYPASS.LTC128B.128 [R8+0x5400], desc[UR46][R2.64+0x80], !P4 ;  /* 0x0540008002087fae */ /* 0x0001e8000e101d6e */
[----:B------:R0:W-:Y:S04]  /*145c0*/  LDGSTS.E.BYPASS.LTC128B.128 [R8+0x8400], desc[UR46][R2.64+0x100], !P3 ;  /* 0x0840010002087fae */ /* 0x0001e8000d901d6e */
[----:B-1----:R0:W-:Y:S02]  /*145d0*/  LDGSTS.E.BYPASS.LTC128B.128 [R8+0xb400], desc[UR46][R2.64+0x180], !P1 ;  /* 0x0b40018002087fae */ /* 0x0021e4000c901d6e */
.L_x_2785:
        /* <DEDUP_REMOVED lines=11> */
.L_x_2672:
        /* <DEDUP_REMOVED lines=11> */
.L_x_2673:
[----:B------:R0:W-:Y:S01]  /*14740*/  SYNCS.ARRIVE.TRANS64.A1T0 RZ, [R6+URZ+0x22850], RZ ;  /* 0x022850ff06ff79a7 */ /* 0x0001e2000810003f */
[----:B------:R-:W-:Y:S05]  /*14750*/  @P2 BRA `(.L_x_2674) ;  /* 0xfffffff0008c2947 */ /* 0x000fea000383ffff */
.L_x_2661:
[----:B------:R-:W-:Y:S05]  /*14760*/  BSYNC B0 ;  /* 0x0000000000007941 */ /* 0x000fea0003800000 */
.L_x_2660:
[----:B------:R-:W4:Y:S01]  /*14770*/  S2R R2, SR_TID.X ;  /* 0x0000000000027919 */ /* 0x000f220000002100 */
[----:B------:R-:W-:Y:S01]  /*14780*/  VIADD R18, R18, 0x1 ;  /* 0x0000000112127836 */ /* 0x000fe20000000000 */
[----:B------:R-:W-:Y:S04]  /*14790*/  BSSY B0, `(.L_x_2675) ;  /* 0x0000012000007945 */ /* 0x000fe80003800000 */
[----:B------:R-:W-:-:S04]  /*147a0*/  ISETP.NE.AND P0, PT, R18, 0x2, PT ;  /* 0x000000021200780c */ /* 0x000fc80003f05270 */
[----:B------:R-:W-:Y:S02]  /*147b0*/  SEL R5, RZ, 0x1, P0 ;  /* 0x00000001ff057807 */ /* 0x000fe40000000000 */
[----:B----4-:R-:W-:-:S04]  /*147c0*/  LOP3.LUT R2, R2, 0x7f, RZ, 0xc0, !PT ;  /* 0x0000007f02027812 */ /* 0x010fc800078ec0ff */
[----:B------:R-:W-:-:S13]  /*147d0*/  ISETP.NE.AND P1, PT, R2, RZ, PT ;  /* 0x000000ff0200720c */ /* 0x000fda0003f25270 */
[----:B------:R-:W-:Y:S05]  /*147e0*/  @P1 BRA `(.L_x_2676) ;  /* 0x0000000000301947 */ /* 0x000fea0003800000 */
[----:B------:R-:W4:Y:S01]  /*147f0*/  S2R R7, SR_LANEID ;  /* 0x0000000000077919 */ /* 0x000f220000000000 */
[----:B------:R-:W-:Y:S01]  /*14800*/  VOTEU.ANY UR4, UPT, PT ;  /* 0x0000000000047886 */ /* 0x000fe200038e0100 */
[----:B------:R-:W5:Y:S01]  /*14810*/  LDC.64 R2, c[0x0][0xc60] ;  /* 0x00031800ff027b82 */ /* 0x000f620000000a00 */
[----:B------:R-:W4:Y:S02]  /*14820*/  FLO.U32 R0, UR4 ;  /* 0x0000000400007d00 */ /* 0x000f2400080e0000 */
[----:B----4-:R-:W-:-:S06]  /*14830*/  ISETP.EQ.U32.AND P1, PT, R0, R7, PT ;  /* 0x000000070000720c */ /* 0x010fcc0003f22070 */
[----:B------:R-:W5:Y:S07]  /*14840*/  POPC R7, UR4 ;  /* 0x0000000400077d09 */ /* 0x000f6e0008000000 */
[----:B-----5:R-:W4:Y:S01]  /*14850*/  @P1 ATOMG.E.ADD.STRONG.GPU PT, R3, desc[UR46][R2.64], R7 ;  /* 0x00000007020319a8 */ /* 0x020f2200081ee1ee */
[----:B------:R-:W5:Y:S02]  /*14860*/  S2R R4, SR_LTMASK ;  /* 0x0000000000047919 */ /* 0x000f640000003900 */
[----:B-----5:R-:W-:-:S04]  /*14870*/  LOP3.LUT R4, R4, UR4, RZ, 0xc0, !PT ;  /* 0x0000000404047c12 */ /* 0x020fc8000f8ec0ff */
[----:B------:R-:W5:Y:S01]  /*14880*/  POPC R9, R4 ;  /* 0x0000000400097309 */ /* 0x000f620000000000 */
[----:B----4-:R-:W5:Y:S02]  /*14890*/  SHFL.IDX PT, R0, R3, R0, 0x1f ;  /* 0x00001f0003007589 */ /* 0x010f6400000e0000 */
[----:B-----5:R-:W-:-:S07]  /*148a0*/  IADD3 R24, R0, UR37, R9 ;  /* 0x0000002500187c10 */ /* 0x020fce000fffe009 */
.L_x_2676:
[----:B------:R-:W-:Y:S05]  /*148b0*/  BSYNC B0 ;  /* 0x0000000000007941 */ /* 0x000fea0003800000 */
.L_x_2675:
[----:B------:R-:W-:Y:S02]  /*148c0*/  SEL R18, R18, RZ, P0 ;  /* 0x000000ff12127207 */ /* 0x000fe40000000000 */
[----:B------:R-:W-:-:S07]  /*148d0*/  LOP3.LUT R22, R22, R5, RZ, 0x3c, !PT ;  /* 0x0000000516167212 */ /* 0x000fce00078e3cff */
.L_x_2635:
[----:B------:R-:W-:Y:S05]  /*148e0*/  BSYNC B7 ;  /* 0x0000000000077941 */ /* 0x000fea0003800000 */
.L_x_2633:
[----:B------:R-:W-:-:S13]  /*148f0*/  LOP3.LUT P0, RZ, R16, 0x400, RZ, 0xc0, !PT ;  /* 0x0000040010ff7812 */ /* 0x000fda000780c0ff */
[----:B------:R-:W-:Y:S05]  /*14900*/  @!P0 BRA `(.L_x_2677) ;  /* 0x0000000000248947 */ /* 0x000fea0003800000 */
[----:B------:R-:W-:Y:S05]  /*14910*/  WARPSYNC.ALL ;  /* 0x0000000000007948 */ /* 0x000fea0003800000 */
[----:B------:R-:W4:Y:S08]  /*14920*/  S2UR UR5, SR_CgaCtaId ;  /* 0x00000000000579c3 */ /* 0x000f300000008800 */
[----:B------:R-:W-:Y:S06]  /*14930*/  BAR.SYNC.DEFER_BLOCKING 0x5, 0x180 ;  /* 0x0146000000007b1d */ /* 0x000fec0000010000 */
[----:B------:R-:W-:-:S02]  /*14940*/  UMOV UR4, 0x400 ;  /* 0x0000040000047882 */ /* 0x000fc40000000000 */
[----:B----4-:R-:W-:-:S06]  /*14950*/  ULEA UR4, UR5, UR4, 0x18 ;  /* 0x0000000405047291 */ /* 0x010fcc000f8ec03f */
[----:B------:R-:W-:-:S05]  /*14960*/  IMAD.U32 R17, RZ, RZ, UR4 ;  /* 0x00000004ff117e24 */ /* 0x000fca000f8e00ff */
[----:B------:R4:W0:Y:S01]  /*14970*/  LDS.128 R24, [R17+0x228d0] ;  /* 0x0228d00011187984 */ /* 0x0008220000000c00 */
[----:B------:R-:W-:Y:S06]  /*14980*/  BAR.ARV 0x4, 0x180 ;  /* 0x0106000000007b1d */ /* 0x000fec0000002000 */
[----:B------:R-:W-:Y:S05]  /*14990*/  BRA `(.L_x_2678) ;  /* 0x0000000800cc7947 */ /* 0x000fea0003800000 */
.L_x_2677:
[----:B------:R-:W4:Y:S01]  /*149a0*/  S2R R8, SR_TID.X ;  /* 0x0000000000087919 */ /* 0x000f220000002100 */
[----:B------:R-:W-:Y:S01]  /*149b0*/  UMOV UR4, 0xffffffff ;  /* 0xffffffff00047882 */ /* 0x000fe20000000000 */
[----:B----4-:R-:W-:-:S04]  /*149c0*/  LOP3.LUT R8, R8, 0x1f, RZ, 0xc0, !PT ;  /* 0x0000001f08087812 */ /* 0x010fc800078ec0ff */
[----:B------:R-:W-:Y:S01]  /*149d0*/  ISETP.NE.AND P0, PT, R8, 0x1f, PT ;  /* 0x0000001f0800780c */ /* 0x000fe20003f05270 */
[----:B------:R-:W-:-:S12]  /*149e0*/  BRA.DIV UR4, `(.L_x_2679) ;  /* 0x0000003e046c7947 */ /* 0x000fd8000b800000 */
[----:B------:R-:W-:Y:S01]  /*149f0*/  IMAD.IADD R5, R27, 0x1, R8 ;  /* 0x000000011b057824 */ /* 0x000fe200078e0208 */
[----:B------:R-:W-:-:S04]  /*14a00*/  ULDC UR4, c[0x0][0xc3c] ;  /* 0x00030f0000047ab9 */ /* 0x000fc80000000800 */
[----:B------:R-:W-:-:S13]  /*14a10*/  ISETP.GE.OR P1, PT, R5, UR4, !P0 ;  /* 0x0000000405007c0c */ /* 0x000fda000c726670 */
[----:B------:R-:W4:Y:S02]  /*14a20*/  @!P1 LDC.64 R2, c[0x0][0xc80] ;  /* 0x00032000ff029b82 */ /* 0x000f240000000a00 */
[----:B----4-:R-:W-:-:S06]  /*14a30*/  @!P1 IMAD.WIDE R2, R5, 0x4, R2 ;  /* 0x0000000405029825 */ /* 0x010fcc00078e0202 */
[----:B------:R-:W4:Y:S01]  /*14a40*/  @!P1 LDG.E R2, desc[UR46][R2.64] ;  /* 0x0000002e02029981 */ /* 0x000f22000c1e1900 */
[----:B------:R-:W-:Y:S01]  /*14a50*/  IMAD.MOV.U32 R5, RZ, RZ, RZ ;  /* 0x000000ffff057224 */ /* 0x000fe200078e00ff */
[C---:B------:R-:W-:Y:S02]  /*14a60*/  ISETP.GE.U32.AND P2, PT, R8.reuse, 0x2, PT ;  /* 0x000000020800780c */ /* 0x040fe40003f46070 */
[C---:B------:R-:W-:Y:S01]  /*14a70*/  ISETP.GE.U32.AND P3, PT, R8.reuse, 0x4, PT ;  /* 0x000000040800780c */ /* 0x040fe20003f66070 */
[----:B------:R-:W-:Y:S01]  /*14a80*/  SHFL.IDX PT, R0, R24, RZ, 0x1f ;  /* 0x00001fff18007589 */ /* 0x000fe200000e0000 */
[C---:B------:R-:W-:Y:S02]  /*14a90*/  ISETP.GE.U32.AND P4, PT, R8.reuse, 0x8, PT ;  /* 0x000000080800780c */ /* 0x040fe40003f86070 */
[C---:B------:R-:W-:Y:S01]  /*14aa0*/  ISETP.GE.U32.AND P5, PT, R8.reuse, 0x10, PT ;  /* 0x000000100800780c */ /* 0x040fe20003fa6070 */
[----:B------:R-:W-:Y:S01]  /*14ab0*/  SHFL.IDX PT, R4, R24, 0x1, 0x1f ;  /* 0x00201f0018047f89 */ /* 0x000fe200000e0000 */
[----:B----4-:R-:W-:Y:S01]  /*14ac0*/  @!P1 IMAD.MOV.U32 R5, RZ, RZ, R2 ;  /* 0x000000ffff059224 */ /* 0x010fe200078e0002 */
[----:B------:R-:W-:-:S04]  /*14ad0*/  ISETP.NE.AND P1, PT, R8, RZ, PT ;  /* 0x000000ff0800720c */ /* 0x000fc80003f25270 */
[----:B------:R-:W0:Y:S02]  /*14ae0*/  SHFL.UP PT, R14, R5, 0x1, RZ ;  /* 0x04200000050e7989 */ /* 0x000e2400000e00ff */
[----:B0-23--:R-:W-:-:S05]  /*14af0*/  SEL R6, R14, RZ, P1 ;  /* 0x000000ff0e067207 */ /* 0x00dfca0000800000 */
        /* <DEDUP_REMOVED lines=13> */
[----:B------:R0:W2:Y:S02]  /*14bd0*/  SHFL.IDX PT, R14, R6, 0x1f, 0x1f ;  /* 0x03e01f00060e7f89 */ /* 0x0000a400000e0000 */
.L_x_2795:
[----:B------:R-:W-:Y:S02]  /*14be0*/  ULDC UR4, c[0x0][0xc38] ;  /* 0x00030e0000047ab9 */ /* 0x000fe40000000800 */
[----:B------:R-:W-:-:S04]  /*14bf0*/  IMAD.U32 R7, RZ, RZ, UR4 ;  /* 0x00000004ff077e24 */ /* 0x000fc8000f8e00ff */
[----:B--2---:R-:W-:-:S04]  /*14c00*/  IMAD R14, R14, R7, RZ ;  /* 0x000000070e0e7224 */ /* 0x004fc800078e02ff */
[----:B------:R-:W-:-:S05]  /*14c10*/  IMAD.IADD R9, R4, 0x1, R14 ;  /* 0x0000000104097824 */ /* 0x000fca00078e020e */
[----:B------:R-:W-:-:S13]  /*14c20*/  ISETP.GT.AND P6, PT, R9, R0, PT ;  /* 0x000000000900720c */ /* 0x000fda0003fc4270 */
[----:B------:R-:W-:Y:S05]  /*14c30*/  @P6 BRA `(.L_x_2680) ;  /* 0x00000000009c6947 */ /* 0x000fea0003800000 */
.L_x_2685:
[----:B------:R-:W2:Y:S01]  /*14c40*/  LDC R2, c[0x0][0xc3c] ;  /* 0x00030f00ff027b82 */ /* 0x000ea20000000800 */
[----:B------:R-:W-:-:S05]  /*14c50*/  VIADD R27, R27, 0x1f ;  /* 0x0000001f1b1b7836 */ /* 0x000fca0000000000 */
[----:B--2---:R-:W-:-:S13]  /*14c60*/  ISETP.GE.AND P6, PT, R27, R2, PT ;  /* 0x000000021b00720c */ /* 0x004fda0003fc6270 */
[----:B------:R-:W-:Y:S05]  /*14c70*/  @P6 BRA `(.L_x_2681) ;  /* 0x0000000400d06947 */ /* 0x000fea0003800000 */
[----:B------:R-:W2:Y:S01]  /*14c80*/  S2R R3, SR_TID.X ;  /* 0x0000000000037919 */ /* 0x000ea20000002100 */
[----:B------:R-:W-:Y:S01]  /*14c90*/  BSSY B0, `(.L_x_2682) ;  /* 0x0000009000007945 */ /* 0x000fe20003800000 */
[----:B------:R-:W-:Y:S01]  /*14ca0*/  IMAD.MOV.U32 R5, RZ, RZ, RZ ;  /* 0x000000ffff057224 */ /* 0x000fe200078e00ff */
[----:B--2---:R-:W-:-:S05]  /*14cb0*/  LOP3.LUT R3, R3, 0x1f, RZ, 0xc0, !PT ;  /* 0x0000001f03037812 */ /* 0x004fca00078ec0ff */
[----:B------:R-:W-:-:S05]  /*14cc0*/  IMAD.IADD R7, R27, 0x1, R3 ;  /* 0x000000011b077824 */ /* 0x000fca00078e0203 */
[----:B------:R-:W-:-:S13]  /*14cd0*/  ISETP.GE.OR P6, PT, R7, R2, !P0 ;  /* 0x000000020700720c */ /* 0x000fda00047c6670 */
[----:B------:R-:W-:Y:S05]  /*14ce0*/  @P6 BRA `(.L_x_2683) ;  /* 0x00000000000c6947 */ /* 0x000fea0003800000 */
[----:B------:R-:W2:Y:S02]  /*14cf0*/  LDC.64 R2, c[0x0][0xc80] ;  /* 0x00032000ff027b82 */ /* 0x000ea40000000a00 */
[----:B--2---:R-:W-:-:S05]  /*14d00*/  IMAD.WIDE R2, R7, 0x4, R2 ;  /* 0x0000000407027825 */ /* 0x004fca00078e0202 */
[----:B------:R2:W5:Y:S02]  /*14d10*/  LDG.E R5, desc[UR46][R2.64] ;  /* 0x0000002e02057981 */ /* 0x000564000c1e1900 */
.L_x_2683:
[----:B------:R-:W-:Y:S05]  /*14d20*/  BSYNC B0 ;  /* 0x0000000000007941 */ /* 0x000fea0003800000 */
.L_x_2682:
[----:B------:R-:W-:-:S03]  /*14d30*/  UMOV UR4, 0xffffffff ;  /* 0xffffffff00047882 */ /* 0x000fc60000000000 */
[----:B------:R-:W-:Y:S05]  /*14d40*/  BRA.DIV UR4, `(.L_x_2684) ;  /* 0x0000003e04b87947 */ /* 0x000fea000b800000 */
[----:B-----5:R-:W3:Y:S02]  /*14d50*/  SHFL.UP PT, R14, R5, 0x1, RZ ;  /* 0x04200000050e7989 */ /* 0x020ee400000e00ff */
[----:B---3--:R-:W-:-:S05]  /*14d60*/  SEL R14, R14, RZ, P1 ;  /* 0x000000ff0e0e7207 */ /* 0x008fca0000800000 */
[----:B------:R-:W-:-:S05]  /*14d70*/  IMAD.IADD R13, R5, 0x1, R14 ;  /* 0x00000001050d7824 */ /* 0x000fca00078e020e */
[----:B------:R-:W2:Y:S02]  /*14d80*/  SHFL.UP PT, R14, R13, 0x2, RZ ;  /* 0x044000000d0e7989 */ /* 0x000ea400000e00ff */
[----:B--2---:R-:W-:-:S05]  /*14d90*/  SEL R2, R14, RZ, P2 ;  /* 0x000000ff0e027207 */ /* 0x004fca0001000000 */
        /* <DEDUP_REMOVED lines=9> */
[----:B0-----:R-:W-:-:S05]  /*14e30*/  IMAD.IADD R6, R4, 0x1, R7 ;  /* 0x0000000104067824 */ /* 0x001fca00078e0207 */
[----:B------:R0:W2:Y:S02]  /*14e40*/  SHFL.IDX PT, R14, R6, 0x1f, 0x1f ;  /* 0x03e01f00060e7f89 */ /* 0x0000a400000e0000 */
.L_x_2803:
[----:B------:R-:W-:Y:S02]  /*14e50*/  ULDC UR4, c[0x0][0xc38] ;  /* 0x00030e0000047ab9 */ /* 0x000fe40000000800 */
[----:B------:R-:W-:-:S04]  /*14e60*/  IMAD.U32 R7, RZ, RZ, UR4 ;  /* 0x00000004ff077e24 */ /* 0x000fc8000f8e00ff */
[----:B--2---:R-:W-:-:S04]  /*14e70*/  IMAD R14, R14, R7, RZ ;  /* 0x000000070e0e7224 */ /* 0x004fc800078e02ff */
[----:B------:R-:W-:-:S05]  /*14e80*/  IMAD.IADD R9, R14, 0x1, R9 ;  /* 0x000000010e097824 */ /* 0x000fca00078e0209 */
[----:B------:R-:W-:-:S13]  /*14e90*/  ISETP.GT.AND P6, PT, R9, R0, PT ;  /* 0x000000000900720c */ /* 0x000fda0003fc4270 */
[----:B------:R-:W-:Y:S05]  /*14ea0*/  @!P6 BRA `(.L_x_2685) ;  /* 0xfffffffc0064e947 */ /* 0x000fea000383ffff */
.L_x_2680:
[----:B------:R-:W-:Y:S01]  /*14eb0*/  IMAD.IADD R24, R9, 0x1, -R14 ;  /* 0x0000000109187824 */ /* 0x000fe200078e0a0e */
[----:B------:R-:W-:-:S03]  /*14ec0*/  UMOV UR4, 0xffffffff ;  /* 0xffffffff00047882 */ /* 0x000fc60000000000 */
[----:B------:R-:W-:-:S05]  /*14ed0*/  IMAD R3, R6, R7, R24 ;  /* 0x0000000706037224 */ /* 0x000fca00078e0218 */
[----:B------:R-:W-:Y:S01]  /*14ee0*/  ISETP.GT.AND P6, PT, R3, R0, PT ;  /* 0x000000000300720c */ /* 0x000fe20003fc4270 */
[----:B------:R-:W-:-:S12]  /*14ef0*/  BRA.DIV UR4, `(.L_x_2686) ;  /* 0x0000004204087947 */ /* 0x000fd8000b800000 */
[----:B------:R-:W-:-:S04]  /*14f00*/  VOTE.ANY R2, PT, !P6 ;  /* 0x0000000000027806 */ /* 0x000fc800070e0100 */
[----:B------:R-:W2:Y:S02]  /*14f10*/  POPC R4, R2 ;  /* 0x0000000200047309 */ /* 0x000ea40000000000 */
[----:B--2---:R2:W3:Y:S02]  /*14f20*/  SHFL.IDX PT, R5, R5, R4, 0x1f ;  /* 0x00001f0405057589 */ /* 0x0044e400000e0000 */
.L_x_2807:
[----:B------:R-:W-:Y:S01]  /*14f30*/  ISETP.NE.AND P0, PT, R2, RZ, PT ;  /* 0x000000ff0200720c */ /* 0x000fe20003f05270 */
[----:B------:R-:W-:-:S12]  /*14f40*/  IMAD.MOV.U32 R14, RZ, RZ, RZ ;  /* 0x000000ffff0e7224 */ /* 0x000fd800078e00ff */
[----:B------:R-:W-:Y:S05]  /*14f50*/  @!P0 BRA `(.L_x_2687) ;  /* 0x0000000000108947 */ /* 0x000fea0003800000 */
[----:B------:R-:W-:Y:S01]  /*14f60*/  UMOV UR4, 0xffffffff ;  /* 0xffffffff00047882 */ /* 0x000fe20000000000 */
[----:B------:R-:W-:Y:S02]  /*14f70*/  VIADD R12, R4, 0xffffffff ;  /* 0xffffffff040c7836 */ /* 0x000fe40000000000 */
[----:B------:R-:W-:Y:S05]  /*14f80*/  BRA.DIV UR4, `(.L_x_2688) ;  /* 0x00000042042c7947 */ /* 0x000fea000b800000 */
[----:B------:R4:W0:Y:S02]  /*14f90*/  SHFL.IDX PT, R14, R6, R12, 0x1f ;  /* 0x00001f0c060e7589 */ /* 0x00082400000e0000 */
.L_x_2687:
[----:B------:R-:W5:Y:S01]  /*14fa0*/  LDC.64 R2, c[0x0][0xc90] ;  /* 0x00032400ff027b82 */ /* 0x000f620000000a00 */
[----:B------:R-:W-:-:S04]  /*14fb0*/  IMAD.IADD R27, R4, 0x1, R27 ;  /* 0x00000001041b7824 */ /* 0x000fc800078e021b */
[----:B-----5:R-:W-:-:S05]  /*14fc0*/  IMAD.WIDE R2, R27, 0x4, R2 ;  /* 0x000000041b027825 */ /* 0x020fca00078e0202 */
[----:B0---4-:R0:W2:Y:S01]  /*14fd0*/  LDG.E R6, desc[UR46][R2.64] ;  /* 0x0000002e02067981 */ /* 0x0110a2000c1e1900 */
[----:B------:R-:W-:Y:S02]  /*14fe0*/  IMAD R24, R14, R7, R24 ;  /* 0x000000070e187224 */ /* 0x000fe400078e0218 */
[----:B0-----:R-:W-:Y:S02]  /*14ff0*/  IMAD.MOV.U32 R2, RZ, RZ, RZ ;  /* 0x000000ffff027224 */ /* 0x001fe400078e00ff */
[----:B--23--:R-:W-:-:S05]  /*15000*/  IMAD R4, R5, R6, RZ ;  /* 0x0000000605047224 */ /* 0x00cfca00078e02ff */
[----:B------:R-:W-:-:S04]  /*15010*/  IABS R8, R4 ;  /* 0x0000000400087213 */ /* 0x000fc80000000000 */
[----:B------:R-:W0:Y:S08]  /*15020*/  I2F.RP R10, R8 ;  /* 0x00000008000a7306 */ /* 0x000e300000209400 */
[----:B0-----:R-:W0:Y:S02]  /*15030*/  MUFU.RCP R10, R10 ;  /* 0x0000000a000a7308 */ /* 0x001e240000001000 */
[----:B0-----:R-:W-:-:S06]  /*15040*/  VIADD R11, R10, 0xffffffe ;  /* 0x0ffffffe0a0b7836 */ /* 0x001fcc0000000000 */
[----:B------:R-:W0:Y:S02]  /*15050*/  F2I.FTZ.U32.TRUNC.NTZ R3, R11 ;  /* 0x0000000b00037305 */ /* 0x000e24000021f000 */
[----:B0-----:R-:W-:-:S04]  /*15060*/  IMAD.MOV R9, RZ, RZ, -R3 ;  /* 0x000000ffff097224 */ /* 0x001fc800078e0a03 */
        /* <DEDUP_REMOVED lines=18> */
[----:B------:R-:W-:Y:S02]  /*15190*/  IMAD R0, R6, R2, RZ ;  /* 0x0000000206007224 */ /* 0x000fe400078e02ff */
[----:B------:R-:W-:Y:S02]  /*151a0*/  IMAD.MOV R2, RZ, RZ, -R2 ;  /* 0x000000ffff027224 */ /* 0x000fe400078e0a02 */
[----:B------:R-:W-:Y:S02]  /*151b0*/  IMAD.MOV R3, RZ, RZ, -R0 ;  /* 0x000000ffff037224 */ /* 0x000fe400078e0a00 */
[----:B------:R-:W-:-:S03]  /*151c0*/  IMAD R9, R4, R2, R9 ;  /* 0x0000000204097224 */ /* 0x000fc600078e0209 */
[----:B------:R-:W-:-:S04]  /*151d0*/  VIADDMNMX R6, R3, R7, R6, PT ;  /* 0x0000000703067246 */ /* 0x000fc80003800106 */
[-C--:B------:R-:W-:Y:S02]  /*151e0*/  IABS R7, R6.reuse ;  /* 0x0000000600077213 */ /* 0x080fe40000000000 */
[----:B------:R-:W-:Y:S02]  /*151f0*/  IABS R4, R6 ;  /* 0x0000000600047213 */ /* 0x000fe40000000000 */
[----:B------:R-:W0:Y:S03]  /*15200*/  I2F.RP R8, R7 ;  /* 0x0000000700087306 */ /* 0x000e260000209400 */
[----:B------:R-:W-:-:S05]  /*15210*/  IMAD.MOV R4, RZ, RZ, -R4 ;  /* 0x000000ffff047224 */ /* 0x000fca00078e0a04 */
[----:B0-----:R-:W0:Y:S02]  /*15220*/  MUFU.RCP R8, R8 ;  /* 0x0000000800087308 */ /* 0x001e240000001000 */
[----:B0-----:R-:W-:-:S06]  /*15230*/  VIADD R3, R8, 0xffffffe ;  /* 0x0ffffffe08037836 */ /* 0x001fcc0000000000 */
[----:B------:R-:W0:Y:S02]  /*15240*/  F2I.FTZ.U32.TRUNC.NTZ R3, R3 ;  /* 0x0000000300037305 */ /* 0x000e24000021f000 */
[----:B0-----:R-:W-:-:S04]  /*15250*/  IMAD.MOV R2, RZ, RZ, -R3 ;  /* 0x000000ffff027224 */ /* 0x001fc800078e0a03 */
[----:B------:R-:W-:Y:S02]  /*15260*/  IMAD R11, R2, R7, RZ ;  /* 0x00000007020b7224 */ /* 0x000fe400078e02ff */
[----:B------:R-:W-:-:S04]  /*15270*/  IMAD.MOV.U32 R2, RZ, RZ, RZ ;  /* 0x000000ffff027224 */ /* 0x000fc800078e00ff */
[----:B------:R-:W-:Y:S01]  /*15280*/  IMAD.HI.U32 R2, R3, R11, R2 ;  /* 0x0000000b03027227 */ /* 0x000fe200078e0002 */
[----:B------:R-:W-:Y:S02]  /*15290*/  IABS R11, R9 ;  /* 0x00000009000b7213 */ /* 0x000fe40000000000 */
[C---:B------:R-:W-:Y:S01]  /*152a0*/  LOP3.LUT R3, R9.reuse, R6, RZ, 0x3c, !PT ;  /* 0x0000000609037212 */ /* 0x040fe200078e3cff */
[----:B------:R-:W-:Y:S02]  /*152b0*/  IMAD.IADD R9, R9, 0x1, R0 ;  /* 0x0000000109097824 */ /* 0x000fe400078e0200 */
[----:B------:R-:W-:Y:S01]  /*152c0*/  IMAD.HI.U32 R2, R2, R11, RZ ;  /* 0x0000000b02027227 */ /* 0x000fe200078e00ff */
[----:B------:R-:W-:-:S03]  /*152d0*/  ISETP.GE.AND P2, PT, R3, RZ, PT ;  /* 0x000000ff0300720c */ /* 0x000fc60003f46270 */
[----:B------:R-:W-:-:S05]  /*152e0*/  IMAD R4, R2, R4, R11 ;  /* 0x0000000402047224 */ /* 0x000fca00078e020b */
[----:B------:R-:W-:-:S13]  /*152f0*/  ISETP.GT.U32.AND P1, PT, R7, R4, PT ;  /* 0x000000040700720c */ /* 0x000fda0003f24070 */
[----:B------:R-:W-:Y:S02]  /*15300*/  @!P1 IMAD.IADD R4, R4, 0x1, -R7 ;  /* 0x0000000104049824 */ /* 0x000fe400078e0a07 */
[----:B------:R-:W-:Y:S01]  /*15310*/  @!P1 VIADD R2, R2, 0x1 ;  /* 0x0000000102029836 */ /* 0x000fe20000000000 */
[----:B------:R-:W-:Y:S02]  /*15320*/  ISETP.NE.AND P1, PT, R6, RZ, PT ;  /* 0x000000ff0600720c */ /* 0x000fe40003f25270 */
[----:B------:R-:W-:-:S13]  /*15330*/  ISETP.GE.U32.AND P0, PT, R4, R7, PT ;  /* 0x000000070400720c */ /* 0x000fda0003f06070 */
[----:B------:R-:W-:-:S04]  /*15340*/  @P0 VIADD R2, R2, 0x1 ;  /* 0x0000000102020836 */ /* 0x000fc80000000000 */
[----:B------:R-:W-:Y:S01]  /*15350*/  @!P2 IMAD.MOV R2, RZ, RZ, -R2 ;  /* 0x000000ffff02a224 */ /* 0x000fe200078e0a02 */
[----:B------:R-:W-:Y:S01]  /*15360*/  @!P1 LOP3.LUT R2, RZ, R6, RZ, 0x33, !PT ;  /* 0x00000006ff029212 */ /* 0x000fe200078e33ff */
[----:B------:R-:W-:-:S04]  /*15370*/  IMAD.MOV R6, RZ, RZ, -R6 ;  /* 0x000000ffff067224 */ /* 0x000fc800078e0a06 */
[----:B------:R-:W-:Y:S01]  /*15380*/  IMAD R26, R2, R6, R9 ;  /* 0x00000006021a7224 */ /* 0x000fe200078e0209 */
[----:B------:R-:W-:-:S05]  /*15390*/  LOP3.LUT R2, RZ, R2, RZ, 0x33, !PT ;  /* 0x00000002ff027212 */ /* 0x000fca00078e33ff */
[----:B------:R-:W-:Y:S01]  /*153a0*/  IMAD.IADD R25, R5, 0x1, R2 ;  /* 0x0000000105197824 */ /* 0x000fe200078e0202 */
[----:B------:R-:W-:Y:S06]  /*153b0*/  BRA `(.L_x_2689) ;  /* 0x00000000001c7947 */ /* 0x000fec0003800000 */
.L_x_2681:
[----:B------:R-:W-:Y:S01]  /*153c0*/  UMOV UR4, URZ ;  /* 0x0000003f00047c82 */ /* 0x000fe20008000000 */
[----:B------:R-:W-:Y:S01]  /*153d0*/  UMOV UR5, URZ ;  /* 0x0000003f00057c82 */ /* 0x000fe20008000000 */
[----:B------:R-:W-:Y:S01]  /*153e0*/  ULDC UR6, c[0x0][0xc3c] ;  /* 0x00030f0000067ab9 */ /* 0x000fe20000000800 */
[----:B------:R-:W-:Y:S02]  /*153f0*/  IMAD.MOV.U32 R24, RZ, RZ, R0 ;  /* 0x000000ffff187224 */ /* 0x000fe400078e0000 */
[----:B------:R-:W-:Y:S02]  /*15400*/  IMAD.U32 R25, RZ, RZ, UR4 ;  /* 0x00000004ff197e24 */ /* 0x000fe4000f8e00ff */
[----:B------:R-:W-:Y:S02]  /*15410*/  IMAD.U32 R26, RZ, RZ, UR5 ;  /* 0x00000005ff1a7e24 */ /* 0x000fe4000f8e00ff */
[----:B------:R-:W-:-:S07]  /*15420*/  IMAD.U32 R27, RZ, RZ, UR6 ;  /* 0x00000006ff1b7e24 */ /* 0x000fce000f8e00ff */
.L_x_2689:
[----:B------:R-:W2:Y:S01]  /*15430*/  S2R R0, SR_TID.X ;  /* 0x0000000000007919 */ /* 0x000ea20000002100 */
[----:B------:R-:W-:Y:S05]  /*15440*/  WARPSYNC.ALL ;  /* 0x0000000000007948 */ /* 0x000fea0003800000 */
[----:B------:R-:W-:Y:S01]  /*15450*/  BAR.SYNC.DEFER_BLOCKING 0x4, 0x180 ;  /* 0x0106000000007b1d */ /* 0x000fe20000010000 */
[----:B--2---:R-:W-:-:S04]  /*15460*/  LOP3.LUT R0, R0, 0x1f, RZ, 0xc0, !PT ;  /* 0x0000001f00007812 */ /* 0x004fc800078ec0ff */
[----:B------:R-:W-:-:S13]  /*15470*/  ISETP.NE.AND P0, PT, R0, RZ, PT ;  /* 0x000000ff0000720c */ /* 0x000fda0003f05270 */
[----:B------:R-:W2:Y:S01]  /*15480*/  @!P0 S2R R3, SR_CgaCtaId ;  /* 0x0000000000038919 */ /* 0x000ea20000008800 */
[----:B------:R-:W-:-:S04]  /*15490*/  @!P0 MOV R0, 0x400 ;  /* 0x0000040000008802 */ /* 0x000fc80000000f00 */
[----:B--2---:R-:W-:-:S05]  /*154a0*/  @!P0 LEA R17, R3, R0, 0x18 ;  /* 0x0000000003118211 */ /* 0x004fca00078ec0ff */
[----:B------:R2:W-:Y:S01]  /*154b0*/  @!P0 STS.128 [R17+0x228d0], R24 ;  /* 0x0228d01811008388 */ /* 0x0005e20000000c00 */
[----:B------:R-:W-:Y:S06]  /*154c0*/  BAR.ARV 0x5, 0x180 ;  /* 0x0146000000007b1d */ /* 0x000fec0000002000 */
.L_x_2678:
[----:B------:R-:W-:Y:S02]  /*154d0*/  ULDC UR4, c[0x0][0xc3c] ;  /* 0x00030f0000047ab9 */ /* 0x000fe40000000800 */
[----:B0-----:R-:W-:-:S13]  /*154e0*/  ISETP.GE.AND P0, PT, R27, UR4, PT ;  /* 0x000000041b007c0c */ /* 0x001fda000bf06270 */
[----:B------:R-:W-:Y:S05]  /*154f0*/  @!P0 BRA `(.L_x_2690) ;  /* 0xffffffb400b08947 */ /* 0x000fea000383ffff */
[----:B------:R-:W-:Y:S05]  /*15500*/  BSYNC B8 ;  /* 0x0000000000087941 */ /* 0x000fea0003800000 */
.L_x_2621:
[----:B------:R-:W5:Y:S01]  /*15510*/  LDL.LU R0, [R1+0x10] ;  /* 0x0000100001007983 */ /* 0x000f620000300800 */
[----:B------:R-:W-:Y:S01]  /*15520*/  BSSY B0, `(.L_x_2691) ;  /* 0x000000b000007945 */ /* 0x000fe20003800000 */
[----:B------:R-:W0:Y:S01]  /*15530*/  S2R R5, SR_CgaCtaId ;  /* 0x0000000000057919 */ /* 0x000e220000008800 */
[----:B-----5:R-:W-:-:S05]  /*15540*/  VIADD R0, R0, 0x1 ;  /* 0x0000000100007836 */ /* 0x020fca0000000000 */
[----:B-1----:R-:W-:-:S04]  /*15550*/  LEA.HI R2, R0, R0, RZ, 0x1 ;  /* 0x0000000000027211 */ /* 0x002fc800078f08ff */
[----:B------:R-:W-:Y:S02]  /*15560*/  LOP3.LUT R3, R2, 0xfffffffe, RZ, 0xc0, !PT ;  /* 0xfffffffe02037812 */ /* 0x000fe400078ec0ff */
[----:B------:R-:W-:-:S03]  /*15570*/  MOV R2, 0x400 ;  /* 0x0000040000027802 */ /* 0x000fc60000000f00 */
[----:B------:R-:W-:Y:S01]  /*15580*/  IMAD.IADD R0, R0, 0x1, -R3 ;  /* 0x0000000100007824 */ /* 0x000fe200078e0a03 */
[----:B0-----:R-:W-:-:S04]  /*15590*/  LEA R7, R5, R2, 0x18 ;  /* 0x0000000205077211 */ /* 0x001fc800078ec0ff */
[----:B------:R-:W-:-:S04]  /*155a0*/  SHF.L.U32 R0, R0, 0x1f, RZ ;  /* 0x0000001f00007819 */ /* 0x000fc800000006ff */
[----:B------:R-:W0:Y:S02]  /*155b0*/  SYNCS.PHASECHK.TRANS64.TRYWAIT P0, [R7+URZ+0x22820], R0 ;  /* 0x02282000070075a7 */ /* 0x000e24000800017f */
[----:B0-----:R-:W-:Y:S05]  /*155c0*/  @!P0 BRA `(.L_x_2692) ;  /* 0x0000003800c08947 */ /* 0x001fea0003800000 */
.L_x_2810:
[----:B------:R-:W-:Y:S05]  /*155d0*/  BSYNC B0 ;  /* 0x0000000000007941 */ /* 0x000fea0003800000 */
.L_x_2691:
[----:B------:R-:W-:-:S03]  /*155e0*/  UMOV UR4, 0xffffffff ;  /* 0xffffffff00047882 */ /* 0x000fc60000000000 */
[----:B------:R-:W-:Y:S05]  /*155f0*/  BRA.DIV UR4, `(.L_x_2693) ;  /* 0x0000003a04c87947 */ /* 0x000fea000b800000 */
[----:B0-----:R-:W0:Y:S02]  /*15600*/  S2R R0, SR_TID.X ;  /* 0x0000000000007919 */ /* 0x001e240000002100 */
[----:B0-----:R-:W-:-:S04]  /*15610*/  SHF.R.U32.HI R0, RZ, 0x5, R0 ;  /* 0x00000005ff007819 */ /* 0x001fc80000011600 */
[----:B------:R-:W-:-:S05]  /*15620*/  LOP3.LUT R0, R0, 0x3, RZ, 0xc0, !PT ;  /* 0x0000000300007812 */ /* 0x000fca00078ec0ff */
[----:B------:R0:W1:Y:S02]  /*15630*/  SHFL.IDX PT, R14, R0, RZ, 0x1f ;  /* 0x00001fff000e7589 */ /* 0x00006400000e0000 */
.L_x_2813:
[----:B-1----:R-:W-:Y:S01]  /*15640*/  ISETP.NE.AND P0, PT, R14, RZ, PT ;  /* 0x000000ff0e00720c */ /* 0x002fe20003f05270 */
[----:B------:R-:W-:-:S12]  /*15650*/  BSSY B0, `(.L_x_2694) ;  /* 0x0000024000007945 */ /* 0x000fd80003800000 */
[----:B------:R-:W-:Y:S05]  /*15660*/  @P0 BRA `(.L_x_2695) ;  /* 0x0000000000880947 */ /* 0x000fea0003800000 */
[----:B------:R-:W-:-:S03]  /*15670*/  UMOV UR4, 0xffffffff ;  /* 0xffffffff00047882 */ /* 0x000fc60000000000 */
[----:B------:R-:W-:Y:S05]  /*15680*/  BRA.DIV UR4, `(.L_x_2696) ;  /* 0x0000003a04d87947 */ /* 0x000fea000b800000 */
[----:B------:R-:W-:-:S13]  /*15690*/  ELECT P6, URZ, PT ;  /* 0x00000000003f782f */ /* 0x000fda00038c0000 */
.L_x_2816:
[----:B------:R-:W-:Y:S05]  /*156a0*/  @!P6 BRA `(.L_x_2695) ;  /* 0x000000000078e947 */ /* 0x000fea0003800000 */
[----:B------:R-:W-:-:S06]  /*156b0*/  ULOP3.LUT UR4, UR39, 0x2, URZ, 0xfc, !UPT ;  /* 0x0000000227047892 */ /* 0x000fcc000f8efc3f */
[----:B0-----:R-:W-:-:S05]  /*156c0*/  IMAD.U32 R0, RZ, RZ, UR4 ;  /* 0x00000004ff007e24 */ /* 0x001fca000f8e00ff */
[----:B------:R-:W-:-:S13]  /*156d0*/  ISETP.NE.AND P0, PT, R0, 0x3, PT ;  /* 0x000000030000780c */ /* 0x000fda0003f05270 */
[----:B------:R-:W-:Y:S05]  /*156e0*/  @!P0 BRA `(.L_x_2697) ;  /* 0x0000000000048947 */ /* 0x000fea0003800000 */
[----:B------:R-:W-:Y:S01]  /*156f0*/  BPT.TRAP 0x1 ;  /* 0x000000040000795c */ /* 0x000fe20000300000 */
.L_x_2697:
[----:B------:R-:W-:Y:S01]  /*15700*/  IMAD R5, R18, 0x8, R7 ;  /* 0x0000000812057824 */ /* 0x000fe200078e0207 */
[----:B------:R-:W-:Y:S01]  /*15710*/  SHF.L.U32 R0, R22, 0x1f, RZ ;  /* 0x0000001f16007819 */ /* 0x000fe200000006ff */
[----:B------:R-:W-:-:S03]  /*15720*/  VIADD R18, R18, 0x1 ;  /* 0x0000000112127836 */ /* 0x000fc60000000000 */
[----:B------:R-:W0:Y:S02]  /*15730*/  SYNCS.PHASECHK.TRANS64.TRYWAIT P1, [R5+URZ+0x22840], R0 ;  /* 0x02284000050075a7 */ /* 0x000e24000802017f */
[----:B------:R-:W-:-:S04]  /*15740*/  ISETP.NE.AND P2, PT, R18, 0x2, PT ;  /* 0x000000021200780c */ /* 0x000fc80003f45270 */
[----:B------:R-:W-:Y:S01]  /*15750*/  SEL R3, RZ, 0x1, P2 ;  /* 0x00000001ff037807 */ /* 0x000fe20001000000 */
[----:B0-----:R-:W-:Y:S08]  /*15760*/  @!P1 BRA `(.L_x_2698) ;  /* 0x0000003800c09947 */ /* 0x001ff00003800000 */
.L_x_2817:
[----:B------:R-:W-:Y:S02]  /*15770*/  SEL R18, R18, RZ, P2 ;  /* 0x000000ff12127207 */ /* 0x000fe40001000000 */
[----:B------:R-:W-:Y:S01]  /*15780*/  LOP3.LUT R2, R22, R3, RZ, 0x3c, !PT ;  /* 0x0000000316027212 */ /* 0x000fe200078e3cff */
[----:B------:R-:W-:Y:S06]  /*15790*/  @!P0 BRA `(.L_x_2699) ;  /* 0x0000000000048947 */ /* 0x000fec0003800000 */
[----:B------:R-:W-:Y:S01]  /*157a0*/  BPT.TRAP 0x1 ;  /* 0x000000040000795c */ /* 0x000fe20000300000 */
.L_x_2699:
[----:B------:R-:W-:Y:S01]  /*157b0*/  IMAD R3, R18, 0x8, R7 ;  /* 0x0000000812037824 */ /* 0x000fe200078e0207 */
[----:B------:R-:W-:-:S04]  /*157c0*/  SHF.L.U32 R2, R2, 0x1f, RZ ;  /* 0x0000001f02027819 */ /* 0x000fc800000006ff */
[----:B------:R-:W1:Y:S02]  /*157d0*/  SYNCS.PHASECHK.TRANS64.TRYWAIT P1, [R3+URZ+0x22840], R2 ;  /* 0x02284002030075a7 */ /* 0x000e64000802017f */
[----:B-1----:R-:W-:Y:S05]  /*157e0*/  @!P1 BRA `(.L_x_2700) ;  /* 0x0000003800b49947 */ /* 0x002fea0003800000 */
.L_x_2818:
[----:B------:R-:W-:Y:S05]  /*157f0*/  @!P0 BRA `(.L_x_2701) ;  /* 0x0000000000048947 */ /* 0x000fea0003800000 */
[----:B------:R-:W-:Y:S01]  /*15800*/  BPT.TRAP 0x1 ;  /* 0x000000040000795c */ /* 0x000fe20000300000 */
.L_x_2701:
[----:B------:R-:W5:Y:S02]  /*15810*/  SYNCS.PHASECHK.TRANS64.TRYWAIT P1, [R5+URZ+0x22860], R0 ;  /* 0x02286000050075a7 */ /* 0x000f64000802017f */
[----:B-----5:R-:W-:Y:S05]  /*15820*/  @!P1 BRA `(.L_x_2702) ;  /* 0x0000003800b89947 */ /* 0x020fea0003800000 */
.L_x_2819:
[----:B------:R-:W-:Y:S05]  /*15830*/  @!P0 BRA `(.L_x_2703) ;  /* 0x0000000000048947 */ /* 0x000fea0003800000 */
[----:B------:R-:W-:Y:S01]  /*15840*/  BPT.TRAP 0x1 ;  /* 0x000000040000795c */ /* 0x000fe20000300000 */
.L_x_2703:
[----:B------:R0:W0:Y:S02]  /*15850*/  SYNCS.PHASECHK.TRANS64.TRYWAIT P0, [R3+URZ+0x22860], R2 ;  /* 0x02286002030075a7 */ /* 0x000024000800017f */
[----:B0-----:R-:W-:Y:S05]  /*15860*/  @!P0 NANOSLEEP.SYNCS 0x989680 ;  /* 0x009896800000895d */ /* 0x001fea0003900000 */
[----:B------:R-:W0:Y:S02]  /*15870*/  @!P0 SYNCS.PHASECHK.TRANS64 P0, [R3+URZ+0x22860], R2 ;  /* 0x02286002030085a7 */ /* 0x000e24000800007f */
[----:B0-----:R-:W-:Y:S05]  /*15880*/  @!P0 BRA `(.L_x_2703) ;  /* 0xfffffffc00f08947 */ /* 0x001fea000383ffff */
.L_x_2695:
[----:B------:R-:W-:Y:S05]  /*15890*/  BSYNC B0 ;  /* 0x0000000000007941 */ /* 0x000fea0003800000 */
.L_x_2694:
[----:B------:R-:W-:Y:S05]  /*158a0*/  EXIT ;  /* 0x000000000000794d */ /* 0x000fea0003800000 */
.L_x_2515:
[----:B0-----:R0:W1:Y:S02]  /*158b0*/  SYNCS.PHASECHK.TRANS64.TRYWAIT P0, [R6+URZ+0x22800], R3 ;  /* 0x02280003060075a7 */ /* 0x001064000800017f */
[----:B-1----:R-:W-:Y:S05]  /*158c0*/  @!P0 NANOSLEEP.SYNCS 0x989680 ;  /* 0x009896800000895d */ /* 0x002fea0003900000 */
[----:B------:R-:W1:Y:S02]  /*158d0*/  @!P0 SYNCS.PHASECHK.TRANS64 P0, [R6+URZ+0x22800], R3 ;  /* 0x02280003060085a7 */ /* 0x000e64000800007f */
[----:B-1----:R-:W-:Y:S05]  /*158e0*/  @!P0 BRA `(.L_x_2515) ;  /* 0xfffffffc00f08947 */ /* 0x002fea000383ffff */
[----:B------:R-:W-:Y:S05]  /*158f0*/  BRA `(.L_x_2704) ;  /* 0xfffffec400107947 */ /* 0x000fea000383ffff */
.L_x_2519:
[----:B0-----:R-:W-:-:S04]  /*15900*/  IMAD.U32 R3, RZ, RZ, UR24 ;  /* 0x00000018ff037e24 */ /* 0x001fc8000f8e00ff */
[----:B------:R0:W2:Y:S03]  /*15910*/  SYNCS.PHASECHK.TRANS64.TRYWAIT P1, [R3+URZ+0x22830], R8 ;  /* 0x02283008030075a7 */ /* 0x0000a6000802017f */
[----:B--2---:R-:W-:Y:S05]  /*15920*/  @!P1 NANOSLEEP.SYNCS 0x989680 ;  /* 0x009896800000995d */ /* 0x004fea0003900000 */
[----:B------:R-:W2:Y:S02]  /*15930*/  @!P1 SYNCS.PHASECHK.TRANS64 P1, [R3+URZ+0x22830], R8 ;  /* 0x02283008030095a7 */ /* 0x000ea4000802007f */
[----:B--2---:R-:W-:Y:S05]  /*15940*/  @!P1 BRA `(.L_x_2519) ;  /* 0xfffffffc00ec9947 */ /* 0x004fea000383ffff */
[----:B------:R-:W-:Y:S05]  /*15950*/  BRA `(.L_x_2518) ;  /* 0xfffffec400387947 */ /* 0x000fea000383ffff */
.L_x_2532:
[----:B---3--:R-:W-:-:S04]  /*15960*/  IMAD.U32 R9, RZ, RZ, UR24 ;  /* 0x00000018ff097e24 */ /* 0x008fc8000f8e00ff */
[----:B------:R3:W4:Y:S03]  /*15970*/  SYNCS.PHASECHK.TRANS64.TRYWAIT P1, [R9+URZ+0x22850], R8 ;  /* 0x02285008090075a7 */ /* 0x000726000802017f */
[----:B----4-:R-:W-:Y:S05]  /*15980*/  @!P1 NANOSLEEP.SYNCS 0x989680 ;  /* 0x009896800000995d */ /* 0x010fea0003900000 */
[----:B------:R-:W4:Y:S02]  /*15990*/  @!P1 SYNCS.PHASECHK.TRANS64 P1, [R9+URZ+0x22850], R8 ;  /* 0x02285008090095a7 */ /* 0x000f24000802007f */
[----:B----4-:R-:W-:Y:S05]  /*159a0*/  @!P1 BRA `(.L_x_2532) ;  /* 0xfffffffc00ec9947 */ /* 0x010fea000383ffff */
[----:B------:R-:W-:Y:S05]  /*159b0*/  BRA `(.L_x_2531) ;  /* 0xfffffee400e47947 */ /* 0x000fea000383ffff */
.L_x_2541:
[----:B--2---:R-:W-:-:S04]  /*159c0*/  IMAD.U32 R4, RZ, RZ, UR25 ;  /* 0x00000019ff047e24 */ /* 0x004fc8000f8e00ff */
[----:B------:R2:W3:Y:S03]  /*159d0*/  SYNCS.PHASECHK.TRANS64.TRYWAIT P1, [R4+URZ+0x22830], R7 ;  /* 0x02283007040075a7 */ /* 0x0004e6000802017f */
[----:B---3--:R-:W-:Y:S05]  /*159e0*/  @!P1 NANOSLEEP.SYNCS 0x989680 ;  /* 0x009896800000995d */ /* 0x008fea0003900000 */
[----:B------:R-:W3:Y:S02]  /*159f0*/  @!P1 SYNCS.PHASECHK.TRANS64 P1, [R4+URZ+0x22830], R7 ;  /* 0x02283007040095a7 */ /* 0x000ee4000802007f */
[----:B---3--:R-:W-:Y:S05]  /*15a00*/  @!P1 BRA `(.L_x_2541) ;  /* 0xfffffffc00ec9947 */ /* 0x008fea000383ffff */
[----:B------:R-:W-:Y:S05]  /*15a10*/  BRA `(.L_x_2540) ;  /* 0xfffffeec00907947 */ /* 0x000fea000383ffff */
.L_x_2554:
[----:B--2---:R-:W-:-:S04]  /*15a20*/  IMAD.U32 R10, RZ, RZ, UR25 ;  /* 0x00000019ff0a7e24 */ /* 0x004fc8000f8e00ff */
[----:B------:R2:W3:Y:S03]  /*15a30*/  SYNCS.PHASECHK.TRANS64.TRYWAIT P1, [R10+URZ+0x22850], R7 ;  /* 0x022850070a0075a7 */ /* 0x0004e6000802017f */
[----:B---3--:R-:W-:Y:S05]  /*15a40*/  @!P1 NANOSLEEP.SYNCS 0x989680 ;  /* 0x009896800000995d */ /* 0x008fea0003900000 */
[----:B------:R-:W3:Y:S02]  /*15a50*/  @!P1 SYNCS.PHASECHK.TRANS64 P1, [R10+URZ+0x22850], R7 ;  /* 0x022850070a0095a7 */ /* 0x000ee4000802007f */
[----:B---3--:R-:W-:Y:S05]  /*15a60*/  @!P1 BRA `(.L_x_2554) ;  /* 0xfffffffc00ec9947 */ /* 0x008fea000383ffff */
[----:B------:R-:W-:Y:S05]  /*15a70*/  BRA `(.L_x_2553) ;  /* 0xffffff1800587947 */ /* 0x000fea000383ffff */
.L_x_2564:
[----:B-1----:R-:W-:-:S04]  /*15a80*/  IMAD.U32 R3, RZ, RZ, UR25 ;  /* 0x00000019ff037e24 */ /* 0x002fc8000f8e00ff */
[----:B------:R1:W2:Y:S03]  /*15a90*/  SYNCS.PHASECHK.TRANS64.TRYWAIT P2, [R3+URZ+0x22830], R6 ;  /* 0x02283006030075a7 */ /* 0x0002a6000804017f */
[----:B--2---:R-:W-:Y:S05]  /*15aa0*/  @!P2 NANOSLEEP.SYNCS 0x989680 ;  /* 0x009896800000a95d */ /* 0x004fea0003900000 */
[----:B------:R-:W2:Y:S02]  /*15ab0*/  @!P2 SYNCS.PHASECHK.TRANS64 P2, [R3+URZ+0x22830], R6 ;  /* 0x022830060300a5a7 */ /* 0x000ea4000804007f */
[----:B--2---:R-:W-:Y:S05]  /*15ac0*/  @!P2 BRA `(.L_x_2564) ;  /* 0xfffffffc00eca947 */ /* 0x004fea000383ffff */
[----:B------:R-:W-:Y:S05]  /*15ad0*/  BRA `(.L_x_2563) ;  /* 0xffffff2000047947 */ /* 0x000fea000383ffff */
.L_x_2569:
[----:B-1----:R-:W-:-:S04]  /*15ae0*/  IMAD.U32 R9, RZ, RZ, UR25 ;  /* 0x00000019ff097e24 */ /* 0x002fc8000f8e00ff */
[----:B------:R1:W2:Y:S03]  /*15af0*/  SYNCS.PHASECHK.TRANS64.TRYWAIT P2, [R9+URZ+0x22850], R6 ;  /* 0x02285006090075a7 */ /* 0x0002a6000804017f */
[----:B--2---:R-:W-:Y:S05]  /*15b00*/  @!P2 NANOSLEEP.SYNCS 0x989680 ;  /* 0x009896800000a95d */ /* 0x004fea0003900000 */
[----:B------:R-:W2:Y:S02]  /*15b10*/  @!P2 SYNCS.PHASECHK.TRANS64 P2, [R9+URZ+0x22850], R6 ;  /* 0x022850060900a5a7 */ /* 0x000ea4000804007f */
[----:B--2---:R-:W-:Y:S05]  /*15b20*/  @!P2 BRA `(.L_x_2569) ;  /* 0xfffffffc00eca947 */ /* 0x004fea000383ffff */
[----:B------:R-:W-:Y:S05]  /*15b30*/  BRA `(.L_x_2568) ;  /* 0xffffff3800247947 */ /* 0x000fea000383ffff */
.L_x_2576:
[----:B-1----:R-:W-:-:S04]  /*15b40*/  IMAD.U32 R4, RZ, RZ, UR24 ;  /* 0x00000018ff047e24 */ /* 0x002fc8000f8e00ff */
[----:B------:R1:W2:Y:S03]  /*15b50*/  SYNCS.PHASECHK.TRANS64.TRYWAIT P1, [R4+URZ+0x22830], R7 ;  /* 0x02283007040075a7 */ /* 0x0002a6000802017f */
[----:B--2---:R-:W-:Y:S05]  /*15b60*/  @!P1 NANOSLEEP.SYNCS 0x989680 ;  /* 0x009896800000995d */ /* 0x004fea0003900000 */
[----:B------:R-:W2:Y:S02]  /*15b70*/  @!P1 SYNCS.PHASECHK.TRANS64 P1, [R4+URZ+0x22830], R7 ;  /* 0x02283007040095a7 */ /* 0x000ea4000802007f */
[----:B--2---:R-:W-:Y:S05]  /*15b80*/  @!P1 BRA `(.L_x_2576) ;  /* 0xfffffffc00ec9947 */ /* 0x004fea000383ffff */
[----:B------:R-:W-:Y:S05]  /*15b90*/  BRA `(.L_x_2575) ;  /* 0xffffff3c00307947 */ /* 0x000fea000383ffff */
.L_x_2589:
[----:B-1----:R-:W-:-:S04]  /*15ba0*/  IMAD.U32 R10, RZ, RZ, UR24 ;  /* 0x00000018ff0a7e24 */ /* 0x002fc8000f8e00ff */
[----:B------:R1:W3:Y:S03]  /*15bb0*/  SYNCS.PHASECHK.TRANS64.TRYWAIT P1, [R10+URZ+0x22850], R7 ;  /* 0x022850070a0075a7 */ /* 0x0002e6000802017f */
[----:B---3--:R-:W-:Y:S05]  /*15bc0*/  @!P1 NANOSLEEP.SYNCS 0x989680 ;  /* 0x009896800000995d */ /* 0x008fea0003900000 */
[----:B------:R-:W3:Y:S02]  /*15bd0*/  @!P1 SYNCS.PHASECHK.TRANS64 P1, [R10+URZ+0x22850], R7 ;  /* 0x022850070a0095a7 */ /* 0x000ee4000802007f */
[----:B---3--:R-:W-:Y:S05]  /*15be0*/  @!P1 BRA `(.L_x_2589) ;  /* 0xfffffffc00ec9947 */ /* 0x008fea000383ffff */
[----:B------:R-:W-:Y:S05]  /*15bf0*/  BRA `(.L_x_2588) ;  /* 0xffffff6400f87947 */ /* 0x000fea000383ffff */
.L_x_2641:
        /* <DEDUP_REMOVED lines=8> */
[----:B0----5:R-:W-:Y:S05]  /*15c80*/  WARPSYNC.COLLECTIVE R15, `(.L_x_2706) ;  /* 0x000000000f087348 */ /* 0x021fea0003c00000 */
[----:B------:R1:W2:Y:S02]  /*15c90*/  SHFL.IDX P6, R14, R13, R12, R11 ;  /* 0x0000000c0d0e7389 */ /* 0x0002a400000c000b */
[----:B012--5:R-:W-:Y:S01]  /*15ca0*/  ENDCOLLECTIVE ;  /* 0x000000000000791b */ /* 0x027fe20003800000 */
.L_x_2706:
[----:B------:R-:W-:Y:S05]  /*15cb0*/  BSYNC B0 ;  /* 0x0000000000007941 */ /* 0x000fea0003800000 */
.L_x_2705:
[----:B------:R-:W-:Y:S05]  /*15cc0*/  BRA `(.L_x_2707) ;  /* 0xffffffbc00747947 */ /* 0x000fea000383ffff */
.L_x_2644:
[----:B0-----:R0:W1:Y:S02]  /*15cd0*/  SYNCS.PHASECHK.TRANS64.TRYWAIT P0, [R19+URZ+0x22840], R0 ;  /* 0x02284000130075a7 */ /* 0x001064000800017f */
[----:B-1----:R-:W-:Y:S05]  /*15ce0*/  @!P0 NANOSLEEP.SYNCS 0x989680 ;  /* 0x009896800000895d */ /* 0x002fea0003900000 */
[----:B------:R-:W1:Y:S02]  /*15cf0*/  @!P0 SYNCS.PHASECHK.TRANS64 P0, [R19+URZ+0x22840], R0 ;  /* 0x02284000130085a7 */ /* 0x000e64000800007f */
[----:B-1----:R-:W-:Y:S05]  /*15d00*/  @!P0 BRA `(.L_x_2644) ;  /* 0xfffffffc00f08947 */ /* 0x002fea000383ffff */
[----:B------:R-:W-:Y:S05]  /*15d10*/  BRA `(.L_x_2708) ;  /* 0xffffffc000287947 */ /* 0x000fea000383ffff */
.L_x_2645:
        /* <DEDUP_REMOVED lines=8> */
.L_x_2710:
[----:B------:R-:W-:Y:S05]  /*15da0*/  BSYNC B0 ;  /* 0x0000000000007941 */ /* 0x000fea0003800000 */
.L_x_2709:
        /* <DEDUP_REMOVED lines=9> */
.L_x_2711:
[----:B------:R-:W-:Y:S02]  /*15e40*/  IMAD.MOV.U32 R13, RZ, RZ, R4 ;  /* 0x000000ffff0d7224 */ /* 0x000fe400078e0004 */
[----:B------:R-:W-:Y:S02]  /*15e50*/  IMAD.MOV.U32 R12, RZ, RZ, 0x1 ;  /* 0x00000001ff0c7424 */ /* 0x000fe400078e00ff */
[----:B------:R-:W-:-:S07]  /*15e60*/  IMAD.MOV.U32 R3, RZ, RZ, R14 ;  /* 0x000000ffff037224 */ /* 0x000fce00078e000e */
[----:B------:R-:W-:Y:S05]  /*15e70*/  WARPSYNC.COLLECTIVE R15, `(.L_x_2712) ;  /* 0x000000000f087348 */ /* 0x000fea0003c00000 */
[----:B------:R0:W1:Y:S02]  /*15e80*/  SHFL.IDX P6, R14, R13, R12, R11 ;  /* 0x0000000c0d0e7389 */ /* 0x00006400000c000b */
[----:B01----:R-:W-:Y:S01]  /*15e90*/  ENDCOLLECTIVE ;  /* 0x000000000000791b */ /* 0x003fe20003800000 */
.L_x_2712:
        /* <DEDUP_REMOVED lines=15> */
.L_x_2713:
[----:B------:R-:W-:Y:S02]  /*15f90*/  @P0 IMAD R6, R5, 0x2, R17 ;  /* 0x0000000205060824 */ /* 0x000fe400078e0211 */
[----:B------:R-:W-:Y:S02]  /*15fa0*/  IMAD.MOV.U32 R13, RZ, RZ, R4 ;  /* 0x000000ffff0d7224 */ /* 0x000fe400078e0004 */
[----:B------:R-:W-:Y:S02]  /*15fb0*/  IMAD.MOV.U32 R12, RZ, RZ, 0x2 ;  /* 0x00000002ff0c7424 */ /* 0x000fe400078e00ff */
[----:B------:R-:W-:-:S07]  /*15fc0*/  IMAD.MOV.U32 R3, RZ, RZ, R14 ;  /* 0x000000ffff037224 */ /* 0x000fce00078e000e */
[----:B------:R-:W-:Y:S05]  /*15fd0*/  WARPSYNC.COLLECTIVE R15, `(.L_x_2714) ;  /* 0x000000000f087348 */ /* 0x000fea0003c00000 */
[----:B------:R0:W1:Y:S02]  /*15fe0*/  SHFL.IDX P6, R14, R13, R12, R11 ;  /* 0x0000000c0d0e7389 */ /* 0x00006400000c000b */
[----:B01----:R-:W-:Y:S01]  /*15ff0*/  ENDCOLLECTIVE ;  /* 0x000000000000791b */ /* 0x003fe20003800000 */
.L_x_2714:
        /* <DEDUP_REMOVED lines=15> */
.L_x_2715:
[----:B------:R-:W-:Y:S02]  /*160f0*/  @P0 IMAD R6, R5, 0x2, R17 ;  /* 0x0000000205060824 */ /* 0x000fe400078e0211 */
[----:B------:R-:W-:Y:S02]  /*16100*/  IMAD.MOV.U32 R13, RZ, RZ, R4 ;  /* 0x000000ffff0d7224 */ /* 0x000fe400078e0004 */
[----:B------:R-:W-:Y:S02]  /*16110*/  IMAD.MOV.U32 R12, RZ, RZ, 0x3 ;  /* 0x00000003ff0c7424 */ /* 0x000fe400078e00ff */
[----:B------:R-:W-:-:S07]  /*16120*/  IMAD.MOV.U32 R3, RZ, RZ, R14 ;  /* 0x000000ffff037224 */ /* 0x000fce00078e000e */
[----:B------:R-:W-:Y:S05]  /*16130*/  WARPSYNC.COLLECTIVE R15, `(.L_x_2716) ;  /* 0x000000000f087348 */ /* 0x000fea0003c00000 */
[----:B------:R0:W1:Y:S02]  /*16140*/  SHFL.IDX P6, R14, R13, R12, R11 ;  /* 0x0000000c0d0e7389 */ /* 0x00006400000c000b */
[----:B01----:R-:W-:Y:S01]  /*16150*/  ENDCOLLECTIVE ;  /* 0x000000000000791b */ /* 0x003fe20003800000 */
.L_x_2716:
        /* <DEDUP_REMOVED lines=15> */
.L_x_2717:
[----:B------:R-:W-:Y:S02]  /*16250*/  @P0 IMAD R6, R5, 0x2, R17 ;  /* 0x0000000205060824 */ /* 0x000fe400078e0211 */
[----:B------:R-:W-:Y:S02]  /*16260*/  IMAD.MOV.U32 R13, RZ, RZ, R4 ;  /* 0x000000ffff0d7224 */ /* 0x000fe400078e0004 */
[----:B------:R-:W-:Y:S02]  /*16270*/  IMAD.MOV.U32 R12, RZ, RZ, 0x4 ;  /* 0x00000004ff0c7424 */ /* 0x000fe400078e00ff */
[----:B------:R-:W-:-:S07]  /*16280*/  IMAD.MOV.U32 R3, RZ, RZ, R14 ;  /* 0x000000ffff037224 */ /* 0x000fce00078e000e */
[----:B------:R-:W-:Y:S05]  /*16290*/  WARPSYNC.COLLECTIVE R15, `(.L_x_2718) ;  /* 0x000000000f087348 */ /* 0x000fea0003c00000 */
[----:B------:R0:W1:Y:S02]  /*162a0*/  SHFL.IDX P6, R14, R13, R12, R11 ;  /* 0x0000000c0d0e7389 */ /* 0x00006400000c000b */
[----:B01----:R-:W-:Y:S01]  /*162b0*/  ENDCOLLECTIVE ;  /* 0x000000000000791b */ /* 0x003fe20003800000 */
.L_x_2718:
        /* <DEDUP_REMOVED lines=15> */
.L_x_2719:
[----:B------:R-:W-:Y:S02]  /*163b0*/  @P0 IMAD R6, R5, 0x2, R17 ;  /* 0x0000000205060824 */ /* 0x000fe400078e0211 */
[----:B------:R-:W-:Y:S02]  /*163c0*/  IMAD.MOV.U32 R13, RZ, RZ, R4 ;  /* 0x000000ffff0d7224 */ /* 0x000fe400078e0004 */
[----:B------:R-:W-:Y:S02]  /*163d0*/  IMAD.MOV.U32 R12, RZ, RZ, 0x5 ;  /* 0x00000005ff0c7424 */ /* 0x000fe400078e00ff */
[----:B------:R-:W-:-:S07]  /*163e0*/  IMAD.MOV.U32 R3, RZ, RZ, R14 ;  /* 0x000000ffff037224 */ /* 0x000fce00078e000e */
[----:B------:R-:W-:Y:S05]  /*163f0*/  WARPSYNC.COLLECTIVE R15, `(.L_x_2720) ;  /* 0x000000000f087348 */ /* 0x000fea0003c00000 */
[----:B------:R0:W1:Y:S02]  /*16400*/  SHFL.IDX P6, R14, R13, R12, R11 ;  /* 0x0000000c0d0e7389 */ /* 0x00006400000c000b */
[----:B01----:R-:W-:Y:S01]  /*16410*/  ENDCOLLECTIVE ;  /* 0x000000000000791b */ /* 0x003fe20003800000 */
.L_x_2720:
        /* <DEDUP_REMOVED lines=10> */
.L_x_2721:
[----:B------:R-:W-:Y:S01]  /*164c0*/  @!PT LDS RZ, [RZ] ;  /* 0x00000000fffff984 */ /* 0x000fe20000000800 */
[----:B------:R-:W-:Y:S01]  /*164d0*/  @!PT LDS RZ, [RZ] ;  /* 0x00000000fffff984 */ /* 0x000fe20000000800 */
[----:B------:R-:W-:Y:S01]  /*164e0*/  @!PT LDS RZ, [RZ] ;  /* 0x00000000fffff984 */ /* 0x000fe20000000800 */
[----:B------:R0:W-:Y:S01]  /*164f0*/  @P0 LDGSTS.E.BYPASS.LTC128B.128 [R6+0x1e400], desc[UR46][R2.64], !P2 ;  /* 0x1e40000002060fae */ /* 0x0001e2000d101d6e */
[----:B------:R-:W-:Y:S01]  /*16500*/  IMAD.MOV.U32 R0, RZ, RZ, R14 ;  /* 0x000000ffff007224 */ /* 0x000fe200078e000e */
[----:B------:R-:W-:Y:S06]  /*16510*/  BRA `(.L_x_2722) ;  /* 0xffffffbc00907947 */ /* 0x000fec000383ffff */
.L_x_2650:
[----:B------:R-:W-:Y:S02]  /*16520*/  IMAD.MOV.U32 R13, RZ, RZ, R4 ;  /* 0x000000ffff0d7224 */ /* 0x000fe400078e0004 */
[----:B------:R-:W-:Y:S02]  /*16530*/  IMAD.MOV.U32 R12, RZ, RZ, RZ ;  /* 0x000000ffff0c7224 */ /* 0x000fe400078e00ff */
[----:B------:R-:W-:Y:S02]  /*16540*/  IMAD.MOV.U32 R11, RZ, RZ, 0x181f ;  /* 0x0000181fff0b7424 */ /* 0x000fe400078e00ff */
[----:B------:R-:W-:Y:S02]  /*16550*/  IMAD.MOV.U32 R15, RZ, RZ, -0x1 ;  /* 0xffffffffff0f7424 */ /* 0x000fe400078e00ff */
[----:B------:R-:W-:Y:S02]  /*16560*/  IMAD R36, R36, R6, RZ ;  /* 0x0000000624247224 */ /* 0x000fe400078e02ff */
[----:B------:R-:W-:-:S07]  /*16570*/  IMAD.IADD R34, R8, 0x1, R34 ;  /* 0x0000000108227824 */ /* 0x000fce00078e0222 */
[----:B-1----:R-:W-:Y:S05]  /*16580*/  WARPSYNC.COLLECTIVE R15, `(.L_x_2723) ;  /* 0x000000000f087348 */ /* 0x002fea0003c00000 */
[----:B------:R0:W2:Y:S02]  /*16590*/  SHFL.IDX P6, R14, R13, R12, R11 ;  /* 0x0000000c0d0e7389 */ /* 0x0000a400000c000b */
[----:B012---:R-:W-:Y:S01]  /*165a0*/  ENDCOLLECTIVE ;  /* 0x000000000000791b */ /* 0x007fe20003800000 */
.L_x_2723:
[C---:B------:R-:W-:Y:S01]  /*165b0*/  VIADD R5, R34.reuse, 0x10 ;  /* 0x0000001022057836 */ /* 0x040fe20000000000 */
[----:B------:R-:W-:Y:S01]  /*165c0*/  ISETP.GE.AND P0, PT, R34, R36, PT ;  /* 0x000000242200720c */ /* 0x000fe20003f06270 */
[----:B------:R-:W-:Y:S02]  /*165d0*/  IMAD.MOV.U32 R13, RZ, RZ, R0 ;  /* 0x000000ffff0d7224 */ /* 0x000fe400078e0000 */
[----:B------:R-:W-:-:S10]  /*165e0*/  IMAD.MOV.U32 R2, RZ, RZ, R14 ;  /* 0x000000ffff027224 */ /* 0x000fd400078e000e */
[----:B------:R-:W-:Y:S05]  /*165f0*/  WARPSYNC.COLLECTIVE R15, `(.L_x_2724) ;  /* 0x000000000f087348 */ /* 0x000fea0003c00000 */
[----:B------:R0:W1:Y:S02]  /*16600*/  SHFL.IDX P6, R14, R13, R12, R11 ;  /* 0x0000000c0d0e7389 */ /* 0x00006400000c000b */
[----:B01----:R-:W-:Y:S01]  /*16610*/  ENDCOLLECTIVE ;  /* 0x000000000000791b */ /* 0x003fe20003800000 */
.L_x_2724:
[----:B------:R-:W-:Y:S02]  /*16620*/  IMAD.MOV.U32 R13, RZ, RZ, R4 ;  /* 0x000000ffff0d7224 */ /* 0x000fe400078e0004 */
[----:B------:R-:W-:Y:S02]  /*16630*/  IMAD.MOV.U32 R12, RZ, RZ, 0x1 ;  /* 0x00000001ff0c7424 */ /* 0x000fe400078e00ff */
[----:B------:R-:W-:-:S07]  /*16640*/  IMAD.MOV.U32 R3, RZ, RZ, R14 ;  /* 0x000000ffff037224 */ /* 0x000fce00078e000e */
[----:B------:R-:W-:Y:S05]  /*16650*/  WARPSYNC.COLLECTIVE R15, `(.L_x_2725) ;  /* 0x000000000f087348 */ /* 0x000fea0003c00000 */
[----:B------:R0:W1:Y:S02]  /*16660*/  SHFL.IDX P6, R14, R13, R12, R11 ;  /* 0x0000000c0d0e7389 */ /* 0x00006400000c000b */
[----:B01----:R-:W-:Y:S01]  /*16670*/  ENDCOLLECTIVE ;  /* 0x000000000000791b */ /* 0x003fe20003800000 */
.L_x_2725:
        /* <DEDUP_REMOVED lines=15> */
.L_x_2726:
[----:B------:R-:W-:Y:S02]  /*16770*/  IMAD.MOV.U32 R13, RZ, RZ, R4 ;  /* 0x000000ffff0d7224 */ /* 0x000fe400078e0004 */
[----:B------:R-:W-:Y:S02]  /*16780*/  IMAD.MOV.U32 R12, RZ, RZ, 0x2 ;  /* 0x00000002ff0c7424 */ /* 0x000fe400078e00ff */
[----:B------:R-:W-:-:S07]  /*16790*/  IMAD.MOV.U32 R3, RZ, RZ, R14 ;  /* 0x000000ffff037224 */ /* 0x000fce00078e000e */
[----:B------:R-:W-:Y:S05]  /*167a0*/  WARPSYNC.COLLECTIVE R15, `(.L_x_2727) ;  /* 0x000000000f087348 */ /* 0x000fea0003c00000 */
[----:B------:R0:W1:Y:S02]  /*167b0*/  SHFL.IDX P6, R14, R13, R12, R11 ;  /* 0x0000000c0d0e7389 */ /* 0x00006400000c000b */
[----:B01----:R-:W-:Y:S01]  /*167c0*/  ENDCOLLECTIVE ;  /* 0x000000000000791b */ /* 0x003fe20003800000 */
.L_x_2727:
        /* <DEDUP_REMOVED lines=16> */
.L_x_2728:
[----:B------:R-:W-:Y:S02]  /*168d0*/  IMAD.MOV.U32 R13, RZ, RZ, R4 ;  /* 0x000000ffff0d7224 */ /* 0x000fe400078e0004 */
[----:B------:R-:W-:Y:S02]  /*168e0*/  IMAD.MOV.U32 R12, RZ, RZ, 0x3 ;  /* 0x00000003ff0c7424 */ /* 0x000fe400078e00ff */
[----:B------:R-:W-:-:S07]  /*168f0*/  IMAD.MOV.U32 R3, RZ, RZ, R14 ;  /* 0x000000ffff037224 */ /* 0x000fce00078e000e */
[----:B------:R-:W-:Y:S05]  /*16900*/  WARPSYNC.COLLECTIVE R15, `(.L_x_2729) ;  /* 0x000000000f087348 */ /* 0x000fea0003c00000 */
[----:B------:R0:W1:Y:S02]  /*16910*/  SHFL.IDX P6, R14, R13, R12, R11 ;  /* 0x0000000c0d0e7389 */ /* 0x00006400000c000b */
[----:B01----:R-:W-:Y:S01]  /*16920*/  ENDCOLLECTIVE ;  /* 0x000000000000791b */ /* 0x003fe20003800000 */
.L_x_2729:
        /* <DEDUP_REMOVED lines=16> */
.L_x_2730:
[----:B------:R-:W-:Y:S02]  /*16a30*/  IMAD.MOV.U32 R13, RZ, RZ, R4 ;  /* 0x000000ffff0d7224 */ /* 0x000fe400078e0004 */
[----:B------:R-:W-:Y:S02]  /*16a40*/  IMAD.MOV.U32 R12, RZ, RZ, 0x4 ;  /* 0x00000004ff0c7424 */ /* 0x000fe400078e00ff */
[----:B------:R-:W-:-:S07]  /*16a50*/  IMAD.MOV.U32 R3, RZ, RZ, R14 ;  /* 0x000000ffff037224 */ /* 0x000fce00078e000e */
[----:B------:R-:W-:Y:S05]  /*16a60*/  WARPSYNC.COLLECTIVE R15, `(.L_x_2731) ;  /* 0x000000000f087348 */ /* 0x000fea0003c00000 */
[----:B------:R0:W1:Y:S02]  /*16a70*/  SHFL.IDX P6, R14, R13, R12, R11 ;  /* 0x0000000c0d0e7389 */ /* 0x00006400000c000b */
[----:B01----:R-:W-:Y:S01]  /*16a80*/  ENDCOLLECTIVE ;  /* 0x000000000000791b */ /* 0x003fe20003800000 */
.L_x_2731:
        /* <DEDUP_REMOVED lines=16> */
.L_x_2732:
[----:B------:R-:W-:Y:S02]  /*16b90*/  IMAD.MOV.U32 R13, RZ, RZ, R4 ;  /* 0x000000ffff0d7224 */ /* 0x000fe400078e0004 */
[----:B------:R-:W-:Y:S02]  /*16ba0*/  IMAD.MOV.U32 R12, RZ, RZ, 0x5 ;  /* 0x00000005ff0c7424 */ /* 0x000fe400078e00ff */
[----:B------:R-:W-:-:S07]  /*16bb0*/  IMAD.MOV.U32 R3, RZ, RZ, R14 ;  /* 0x000000ffff037224 */ /* 0x000fce00078e000e */
[----:B------:R-:W-:Y:S05]  /*16bc0*/  WARPSYNC.COLLECTIVE R15, `(.L_x_2733) ;  /* 0x000000000f087348 */ /* 0x000fea0003c00000 */
[----:B------:R0:W1:Y:S02]  /*16bd0*/  SHFL.IDX P6, R14, R13, R12, R11 ;  /* 0x0000000c0d0e7389 */ /* 0x00006400000c000b */
[----:B01----:R-:W-:Y:S01]  /*16be0*/  ENDCOLLECTIVE ;  /* 0x000000000000791b */ /* 0x003fe20003800000 */
.L_x_2733:
        /* <DEDUP_REMOVED lines=16> */
.L_x_2734:
[----:B------:R-:W-:Y:S02]  /*16cf0*/  IMAD.MOV.U32 R13, RZ, RZ, R4 ;  /* 0x000000ffff0d7224 */ /* 0x000fe400078e0004 */
[----:B------:R-:W-:Y:S02]  /*16d00*/  IMAD.MOV.U32 R12, RZ, RZ, 0x6 ;  /* 0x00000006ff0c7424 */ /* 0x000fe400078e00ff */
[----:B------:R-:W-:-:S07]  /*16d10*/  IMAD.MOV.U32 R3, RZ, RZ, R14 ;  /* 0x000000ffff037224 */ /* 0x000fce00078e000e */
[----:B------:R-:W-:Y:S05]  /*16d20*/  WARPSYNC.COLLECTIVE R15, `(.L_x_2735) ;  /* 0x000000000f087348 */ /* 0x000fea0003c00000 */
[----:B------:R0:W1:Y:S02]  /*16d30*/  SHFL.IDX P6, R14, R13, R12, R11 ;  /* 0x0000000c0d0e7389 */ /* 0x00006400000c000b */
[----:B01----:R-:W-:Y:S01]  /*16d40*/  ENDCOLLECTIVE ;  /* 0x000000000000791b */ /* 0x003fe20003800000 */
.L_x_2735:
        /* <DEDUP_REMOVED lines=16> */
.L_x_2736:
[----:B------:R-:W-:Y:S02]  /*16e50*/  IMAD.MOV.U32 R13, RZ, RZ, R4 ;  /* 0x000000ffff0d7224 */ /* 0x000fe400078e0004 */
[----:B------:R-:W-:Y:S02]  /*16e60*/  IMAD.MOV.U32 R12, RZ, RZ, 0x7 ;  /* 0x00000007ff0c7424 */ /* 0x000fe400078e00ff */
[----:B------:R-:W-:-:S07]  /*16e70*/  IMAD.MOV.U32 R3, RZ, RZ, R14 ;  /* 0x000000ffff037224 */ /* 0x000fce00078e000e */
[----:B------:R-:W-:Y:S05]  /*16e80*/  WARPSYNC.COLLECTIVE R15, `(.L_x_2737) ;  /* 0x000000000f087348 */ /* 0x000fea0003c00000 */
[----:B------:R0:W1:Y:S02]  /*16e90*/  SHFL.IDX P6, R14, R13, R12, R11 ;  /* 0x0000000c0d0e7389 */ /* 0x00006400000c000b */
[----:B01----:R-:W-:Y:S01]  /*16ea0*/  ENDCOLLECTIVE ;  /* 0x000000000000791b */ /* 0x003fe20003800000 */
.L_x_2737:
        /* <DEDUP_REMOVED lines=10> */
.L_x_2738:
[----:B------:R-:W-:Y:S01]  /*16f50*/  @!PT LDS RZ, [RZ] ;  /* 0x00000000fffff984 */ /* 0x000fe20000000800 */
[----:B------:R-:W-:Y:S01]  /*16f60*/  @!PT LDS RZ, [RZ] ;  /* 0x00000000fffff984 */ /* 0x000fe20000000800 */
[----:B------:R-:W-:Y:S01]  /*16f70*/  @!PT LDS RZ, [RZ] ;  /* 0x00000000fffff984 */ /* 0x000fe20000000800 */
[----:B------:R0:W-:Y:S01]  /*16f80*/  @!P0 LDGSTS.E.BYPASS.LTC128B.128 [R37+0x1b400], desc[UR46][R2.64], !P1 ;  /* 0x1b40000002258fae */ /* 0x0001e2000c901d6e */
[----:B------:R-:W-:Y:S01]  /*16f90*/  IMAD.MOV.U32 R0, RZ, RZ, R14 ;  /* 0x000000ffff007224 */ /* 0x000fe200078e000e */
[----:B------:R-:W-:Y:S06]  /*16fa0*/  BRA `(.L_x_2739) ;  /* 0xffffffbc00c47947 */ /* 0x000fec000383ffff */
.L_x_2653:
[----:B0-----:R0:W2:Y:S02]  /*16fb0*/  SYNCS.PHASECHK.TRANS64.TRYWAIT P0, [R17+URZ+0x22820], R0 ;  /* 0x02282000110075a7 */ /* 0x0010a4000800017f */
[----:B--2---:R-:W-:Y:S05]  /*16fc0*/  @!P0 NANOSLEEP.SYNCS 0x989680 ;  /* 0x009896800000895d */ /* 0x004fea0003900000 */
[----:B------:R-:W2:Y:S02]  /*16fd0*/  @!P0 SYNCS.PHASECHK.TRANS64 P0, [R17+URZ+0x22820], R0 ;  /* 0x02282000110085a7 */ /* 0x000ea4000800007f */
[----:B--2---:R-:W-:Y:S05]  /*16fe0*/  @!P0 BRA `(.L_x_2653) ;  /* 0xfffffffc00f08947 */ /* 0x004fea000383ffff */
[----:B------:R-:W-:Y:S05]  /*16ff0*/  BRA `(.L_x_2740) ;  /* 0xffffffc000207947 */ /* 0x000fea000383ffff */
.L_x_2656:
[----:B0-----:R0:W2:Y:S02]  /*17000*/  SYNCS.PHASECHK.TRANS64.TRYWAIT P0, [R19+URZ+0x22860], R0 ;  /* 0x02286000130075a7 */ /* 0x0010a4000800017f */
[----:B--2---:R-:W-:Y:S05]  /*17010*/  @!P0 NANOSLEEP.SYNCS 0x989680 ;  /* 0x009896800000895d */ /* 0x004fea0003900000 */
[----:B------:R-:W2:Y:S02]  /*17020*/  @!P0 SYNCS.PHASECHK.TRANS64 P0, [R19+URZ+0x22860], R0 ;  /* 0x02286000130085a7 */ /* 0x000ea4000800007f */
[----:B--2---:R-:W-:Y:S05]  /*17030*/  @!P0 BRA `(.L_x_2656) ;  /* 0xfffffffc00f08947 */ /* 0x004fea000383ffff */
[----:B------:R-:W-:Y:S05]  /*17040*/  BRA `(.L_x_2741) ;  /* 0xffffffc000307947 */ /* 0x000fea000383ffff */
.L_x_2657:
        /* <DEDUP_REMOVED lines=8> */
.L_x_2743:
[----:B------:R-:W-:Y:S05]  /*170d0*/  BSYNC B0 ;  /* 0x0000000000007941 */ /* 0x000fea0003800000 */
.L_x_2742:
        /* <DEDUP_REMOVED lines=13> */
.L_x_2744:
        /* <DEDUP_REMOVED lines=9> */
.L_x_2745:
        /* <DEDUP_REMOVED lines=17> */
.L_x_2746:
[----:B------:R-:W-:Y:S02]  /*17350*/  IMAD.MOV.U32 R13, RZ, RZ, R6 ;  /* 0x000000ffff0d7224 */ /* 0x000fe400078e0006 */
[----:B------:R-:W-:Y:S01]  /*17360*/  IMAD.MOV.U32 R12, RZ, RZ, 0x2 ;  /* 0x00000002ff0c7424 */ /* 0x000fe200078e00ff */
[----:B------:R-:W-:-:S13]  /*17370*/  IADD3 R2, P3, R14, R0, RZ ;  /* 0x000000000e027210 */ /* 0x000fda0007f7e0ff */
[----:B------:R-:W-:Y:S05]  /*17380*/  WARPSYNC.COLLECTIVE R15, `(.L_x_2747) ;  /* 0x000000000f087348 */ /* 0x000fea0003c00000 */
[----:B------:R0:W1:Y:S02]  /*17390*/  SHFL.IDX P6, R14, R13, R12, R11 ;  /* 0x0000000c0d0e7389 */ /* 0x00006400000c000b */
[----:B01----:R-:W-:Y:S01]  /*173a0*/  ENDCOLLECTIVE ;  /* 0x000000000000791b */ /* 0x003fe20003800000 */
.L_x_2747:
        /* <DEDUP_REMOVED lines=17> */
.L_x_2748:
[----:B------:R-:W-:Y:S02]  /*174c0*/  IMAD.MOV.U32 R13, RZ, RZ, R6 ;  /* 0x000000ffff0d7224 */ /* 0x000fe400078e0006 */
[----:B------:R-:W-:Y:S01]  /*174d0*/  IMAD.MOV.U32 R12, RZ, RZ, 0x3 ;  /* 0x00000003ff0c7424 */ /* 0x000fe200078e00ff */
[----:B------:R-:W-:-:S13]  /*174e0*/  IADD3 R2, P3, R14, R0, RZ ;  /* 0x000000000e027210 */ /* 0x000fda0007f7e0ff */
[----:B------:R-:W-:Y:S05]  /*174f0*/  WARPSYNC.COLLECTIVE R15, `(.L_x_2749) ;  /* 0x000000000f087348 */ /* 0x000fea0003c00000 */
[----:B------:R0:W1:Y:S02]  /*17500*/  SHFL.IDX P6, R14, R13, R12, R11 ;  /* 0x0000000c0d0e7389 */ /* 0x00006400000c000b */
[----:B01----:R-:W-:Y:S01]  /*17510*/  ENDCOLLECTIVE ;  /* 0x000000000000791b */ /* 0x003fe20003800000 */
.L_x_2749:
        /* <DEDUP_REMOVED lines=17> */
.L_x_2750:
[----:B------:R-:W-:Y:S02]  /*17630*/  IMAD.MOV.U32 R13, RZ, RZ, R6 ;  /* 0x000000ffff0d7224 */ /* 0x000fe400078e0006 */
[----:B------:R-:W-:Y:S01]  /*17640*/  IMAD.MOV.U32 R12, RZ, RZ, 0x4 ;  /* 0x00000004ff0c7424 */ /* 0x000fe200078e00ff */
[----:B------:R-:W-:-:S13]  /*17650*/  IADD3 R2, P3, R14, R0, RZ ;  /* 0x000000000e027210 */ /* 0x000fda0007f7e0ff */
[----:B------:R-:W-:Y:S05]  /*17660*/  WARPSYNC.COLLECTIVE R15, `(.L_x_2751) ;  /* 0x000000000f087348 */ /* 0x000fea0003c00000 */
[----:B------:R0:W1:Y:S02]  /*17670*/  SHFL.IDX P6, R14, R13, R12, R11 ;  /* 0x0000000c0d0e7389 */ /* 0x00006400000c000b */
[----:B01----:R-:W-:Y:S01]  /*17680*/  ENDCOLLECTIVE ;  /* 0x000000000000791b */ /* 0x003fe20003800000 */
.L_x_2751:
        /* <DEDUP_REMOVED lines=17> */
.L_x_2752:
[----:B------:R-:W-:Y:S02]  /*177a0*/  IMAD.MOV.U32 R13, RZ, RZ, R6 ;  /* 0x000000ffff0d7224 */ /* 0x000fe400078e0006 */
[----:B------:R-:W-:Y:S01]  /*177b0*/  IMAD.MOV.U32 R12, RZ, RZ, 0x5 ;  /* 0x00000005ff0c7424 */ /* 0x000fe200078e00ff */
[----:B------:R-:W-:-:S13]  /*177c0*/  IADD3 R2, P3, R14, R0, RZ ;  /* 0x000000000e027210 */ /* 0x000fda0007f7e0ff */
[----:B------:R-:W-:Y:S05]  /*177d0*/  WARPSYNC.COLLECTIVE R15, `(.L_x_2753) ;  /* 0x000000000f087348 */ /* 0x000fea0003c00000 */
[----:B------:R0:W1:Y:S02]  /*177e0*/  SHFL.IDX P6, R14, R13, R12, R11 ;  /* 0x0000000c0d0e7389 */ /* 0x00006400000c000b */
[----:B01----:R-:W-:Y:S01]  /*177f0*/  ENDCOLLECTIVE ;  /* 0x000000000000791b */ /* 0x003fe20003800000 */
.L_x_2753:
        /* <DEDUP_REMOVED lines=12> */
.L_x_2754:
        /* <DEDUP_REMOVED lines=9> */
.L_x_2664:
[----:B0-----:R0:W1:Y:S02]  /*17950*/  SYNCS.PHASECHK.TRANS64.TRYWAIT P0, [R6+URZ+0x22840], R21 ;  /* 0x02284015060075a7 */ /* 0x001064000800017f */
[----:B-1----:R-:W-:Y:S05]  /*17960*/  @!P0 NANOSLEEP.SYNCS 0x989680 ;  /* 0x009896800000895d */ /* 0x002fea0003900000 */
[----:B------:R-:W1:Y:S02]  /*17970*/  @!P0 SYNCS.PHASECHK.TRANS64 P0, [R6+URZ+0x22840], R21 ;  /* 0x02284015060085a7 */ /* 0x000e64000800007f */
[----:B-1----:R-:W-:Y:S05]  /*17980*/  @!P0 BRA `(.L_x_2664) ;  /* 0xfffffffc00f08947 */ /* 0x002fea000383ffff */
[----:B------:R-:W-:Y:S05]  /*17990*/  BRA `(.L_x_2756) ;  /* 0xffffffc000c47947 */ /* 0x000fea000383ffff */
.L_x_2665:
        /* <DEDUP_REMOVED lines=8> */
.L_x_2758:
[----:B------:R-:W-:Y:S05]  /*17a20*/  BSYNC B1 ;  /* 0x0000000000017941 */ /* 0x000fea0003800000 */
.L_x_2757:
        /* <DEDUP_REMOVED lines=9> */
.L_x_2759:
[----:B------:R-:W-:Y:S02]  /*17ac0*/  IMAD.MOV.U32 R13, RZ, RZ, R9 ;  /* 0x000000ffff0d7224 */ /* 0x000fe400078e0009 */
[----:B------:R-:W-:Y:S02]  /*17ad0*/  IMAD.MOV.U32 R12, RZ, RZ, 0x1 ;  /* 0x00000001ff0c7424 */ /* 0x000fe400078e00ff */
[----:B------:R-:W-:-:S07]  /*17ae0*/  IMAD.MOV.U32 R2, RZ, RZ, R14 ;  /* 0x000000ffff027224 */ /* 0x000fce00078e000e */
[----:B------:R-:W-:Y:S05]  /*17af0*/  WARPSYNC.COLLECTIVE R15, `(.L_x_2760) ;  /* 0x000000000f087348 */ /* 0x000fea0003c00000 */
[----:B------:R0:W1:Y:S02]  /*17b00*/  SHFL.IDX P6, R14, R13, R12, R11 ;  /* 0x0000000c0d0e7389 */ /* 0x00006400000c000b */
[----:B01----:R-:W-:Y:S01]  /*17b10*/  ENDCOLLECTIVE ;  /* 0x000000000000791b */ /* 0x003fe20003800000 */
.L_x_2760:
        /* <DEDUP_REMOVED lines=11> */
.L_x_2761:
[----:B------:R-:W-:Y:S02]  /*17bd0*/  IMAD.MOV.U32 R13, RZ, RZ, R9 ;  /* 0x000000ffff0d7224 */ /* 0x000fe400078e0009 */
[----:B------:R-:W-:Y:S02]  /*17be0*/  IMAD.MOV.U32 R12, RZ, RZ, 0x2 ;  /* 0x00000002ff0c7424 */ /* 0x000fe400078e00ff */
[----:B------:R-:W-:-:S07]  /*17bf0*/  IMAD.MOV.U32 R2, RZ, RZ, R14 ;  /* 0x000000ffff027224 */ /* 0x000fce00078e000e */
[----:B------:R-:W-:Y:S05]  /*17c00*/  WARPSYNC.COLLECTIVE R15, `(.L_x_2762) ;  /* 0x000000000f087348 */ /* 0x000fea0003c00000 */
[----:B------:R0:W1:Y:S02]  /*17c10*/  SHFL.IDX P6, R14, R13, R12, R11 ;  /* 0x0000000c0d0e7389 */ /* 0x00006400000c000b */
[----:B01----:R-:W-:Y:S01]  /*17c20*/  ENDCOLLECTIVE ;  /* 0x000000000000791b */ /* 0x003fe20003800000 */
.L_x_2762:
        /* <DEDUP_REMOVED lines=11> */
.L_x_2763:
[----:B------:R-:W-:Y:S02]  /*17ce0*/  IMAD.MOV.U32 R13, RZ, RZ, R9 ;  /* 0x000000ffff0d7224 */ /* 0x000fe400078e0009 */
[----:B------:R-:W-:Y:S02]  /*17cf0*/  IMAD.MOV.U32 R12, RZ, RZ, 0x3 ;  /* 0x00000003ff0c7424 */ /* 0x000fe400078e00ff */
[----:B------:R-:W-:-:S07]  /*17d00*/  IMAD.MOV.U32 R2, RZ, RZ, R14 ;  /* 0x000000ffff027224 */ /* 0x000fce00078e000e */
[----:B------:R-:W-:Y:S05]  /*17d10*/  WARPSYNC.COLLECTIVE R15, `(.L_x_2764) ;  /* 0x000000000f087348 */ /* 0x000fea0003c00000 */
[----:B------:R0:W1:Y:S02]  /*17d20*/  SHFL.IDX P6, R14, R13, R12, R11 ;  /* 0x0000000c0d0e7389 */ /* 0x00006400000c000b */
[----:B01----:R-:W-:Y:S01]  /*17d30*/  ENDCOLLECTIVE ;  /* 0x000000000000791b */ /* 0x003fe20003800000 */
.L_x_2764:
        /* <DEDUP_REMOVED lines=11> */
.L_x_2765:
[----:B------:R-:W-:Y:S02]  /*17df0*/  IMAD.MOV.U32 R13, RZ, RZ, R9 ;  /* 0x000000ffff0d7224 */ /* 0x000fe400078e0009 */
[----:B------:R-:W-:Y:S02]  /*17e00*/  IMAD.MOV.U32 R12, RZ, RZ, 0x4 ;  /* 0x00000004ff0c7424 */ /* 0x000fe400078e00ff */
[----:B------:R-:W-:-:S07]  /*17e10*/  IMAD.MOV.U32 R2, RZ, RZ, R14 ;  /* 0x000000ffff027224 */ /* 0x000fce00078e000e */
[----:B------:R-:W-:Y:S05]  /*17e20*/  WARPSYNC.COLLECTIVE R15, `(.L_x_2766) ;  /* 0x000000000f087348 */ /* 0x000fea0003c00000 */
[----:B------:R0:W1:Y:S02]  /*17e30*/  SHFL.IDX P6, R14, R13, R12, R11 ;  /* 0x0000000c0d0e7389 */ /* 0x00006400000c000b */
[----:B01----:R-:W-:Y:S01]  /*17e40*/  ENDCOLLECTIVE ;  /* 0x000000000000791b */ /* 0x003fe20003800000 */
.L_x_2766:
        /* <DEDUP_REMOVED lines=11> */
.L_x_2767:
[----:B------:R-:W-:Y:S02]  /*17f00*/  IMAD.MOV.U32 R13, RZ, RZ, R9 ;  /* 0x000000ffff0d7224 */ /* 0x000fe400078e0009 */
[----:B------:R-:W-:Y:S02]  /*17f10*/  IMAD.MOV.U32 R12, RZ, RZ, 0x5 ;  /* 0x00000005ff0c7424 */ /* 0x000fe400078e00ff */
[----:B------:R-:W-:-:S07]  /*17f20*/  IMAD.MOV.U32 R2, RZ, RZ, R14 ;  /* 0x000000ffff027224 */ /* 0x000fce00078e000e */
[----:B------:R-:W-:Y:S05]  /*17f30*/  WARPSYNC.COLLECTIVE R15, `(.L_x_2768) ;  /* 0x000000000f087348 */ /* 0x000fea0003c00000 */
[----:B------:R0:W1:Y:S02]  /*17f40*/  SHFL.IDX P6, R14, R13, R12, R11 ;  /* 0x0000000c0d0e7389 */ /* 0x00006400000c000b */
[----:B01----:R-:W-:Y:S01]  /*17f50*/  ENDCOLLECTIVE ;  /* 0x000000000000791b */ /* 0x003fe20003800000 */
.L_x_2768:
        /* <DEDUP_REMOVED lines=11> */
.L_x_2769:
[----:B------:R-:W-:Y:S01]  /*18010*/  IMAD.MOV.U32 R2, RZ, RZ, R14 ;  /* 0x000000ffff027224 */ /* 0x000fe200078e000e */
[----:B------:R-:W-:Y:S06]  /*18020*/  BRA `(.L_x_2770) ;  /* 0xffffffbc00f47947 */ /* 0x000fec000383ffff */
.L_x_2670:
[----:B---3--:R3:W4:Y:S02]  /*18030*/  SYNCS.PHASECHK.TRANS64.TRYWAIT P0, [R6+URZ+0x22860], R21 ;  /* 0x02286015060075a7 */ /* 0x008724000800017f */
[----:B----4-:R-:W-:Y:S05]  /*18040*/  @!P0 NANOSLEEP.SYNCS 0x989680 ;  /* 0x009896800000895d */ /* 0x010fea0003900000 */
[----:B------:R-:W4:Y:S02]  /*18050*/  @!P0 SYNCS.PHASECHK.TRANS64 P0, [R6+URZ+0x22860], R21 ;  /* 0x02286015060085a7 */ /* 0x000f24000800007f */
[----:B----4-:R-:W-:Y:S05]  /*18060*/  @!P0 BRA `(.L_x_2670) ;  /* 0xfffffffc00f08947 */ /* 0x010fea000383ffff */
[----:B------:R-:W-:Y:S05]  /*18070*/  BRA `(.L_x_2771) ;  /* 0xffffffc000447947 */ /* 0x000fea000383ffff */
.L_x_2671:
        /* <DEDUP_REMOVED lines=8> */
.L_x_2773:
[----:B------:R-:W-:Y:S05]  /*18100*/  BSYNC B1 ;  /* 0x0000000000017941 */ /* 0x000fea0003800000 */
.L_x_2772:
        /* <DEDUP_REMOVED lines=9> */
.L_x_2774:
[----:B------:R-:W-:Y:S02]  /*181a0*/  IMAD.MOV.U32 R13, RZ, RZ, R9 ;  /* 0x000000ffff0d7224 */ /* 0x000fe400078e0009 */
[----:B------:R-:W-:Y:S01]  /*181b0*/  IMAD.MOV.U32 R12, RZ, RZ, 0x1 ;  /* 0x00000001ff0c7424 */ /* 0x000fe200078e00ff */
[----:B------:R-:W-:-:S13]  /*181c0*/  IADD3 R2, P0, R14, R0, RZ ;  /* 0x000000000e027210 */ /* 0x000fda0007f1e0ff */
[----:B------:R-:W-:Y:S05]  /*181d0*/  WARPSYNC.COLLECTIVE R15, `(.L_x_2775) ;  /* 0x000000000f087348 */ /* 0x000fea0003c00000 */
[----:B------:R0:W1:Y:S02]  /*181e0*/  SHFL.IDX P6, R14, R13, R12, R11 ;  /* 0x0000000c0d0e7389 */ /* 0x00006400000c000b */
[----:B01----:R-:W-:Y:S01]  /*181f0*/  ENDCOLLECTIVE ;  /* 0x000000000000791b */ /* 0x003fe20003800000 */
.L_x_2775:
        /* <DEDUP_REMOVED lines=13> */
.L_x_2776:
[----:B------:R-:W-:Y:S02]  /*182d0*/  IMAD.MOV.U32 R13, RZ, RZ, R9 ;  /* 0x000000ffff0d7224 */ /* 0x000fe400078e0009 */
[----:B------:R-:W-:Y:S01]  /*182e0*/  IMAD.MOV.U32 R12, RZ, RZ, 0x2 ;  /* 0x00000002ff0c7424 */ /* 0x000fe200078e00ff */
[----:B------:R-:W-:-:S13]  /*182f0*/  IADD3 R2, P0, R14, R0, RZ ;  /* 0x000000000e027210 */ /* 0x000fda0007f1e0ff */
[----:B------:R-:W-:Y:S05]  /*18300*/  WARPSYNC.COLLECTIVE R15, `(.L_x_2777) ;  /* 0x000000000f087348 */ /* 0x000fea0003c00000 */
[----:B------:R0:W1:Y:S02]  /*18310*/  SHFL.IDX P6, R14, R13, R12, R11 ;  /* 0x0000000c0d0e7389 */ /* 0x00006400000c000b */
[----:B01----:R-:W-:Y:S01]  /*18320*/  ENDCOLLECTIVE ;  /* 0x000000000000791b */ /* 0x003fe20003800000 */
.L_x_2777:
        /* <DEDUP_REMOVED lines=13> */
.L_x_2778:
[----:B------:R-:W-:Y:S02]  /*18400*/  IMAD.MOV.U32 R13, RZ, RZ, R9 ;  /* 0x000000ffff0d7224 */ /* 0x000fe400078e0009 */
[----:B------:R-:W-:Y:S01]  /*18410*/  IMAD.MOV.U32 R12, RZ, RZ, 0x3 ;  /* 0x00000003ff0c7424 */ /* 0x000fe200078e00ff */
[----:B------:R-:W-:-:S13]  /*18420*/  IADD3 R2, P0, R14, R0, RZ ;  /* 0x000000000e027210 */ /* 0x000fda0007f1e0ff */
[----:B------:R-:W-:Y:S05]  /*18430*/  WARPSYNC.COLLECTIVE R15, `(.L_x_2779) ;  /* 0x000000000f087348 */ /* 0x000fea0003c00000 */
[----:B------:R0:W1:Y:S02]  /*18440*/  SHFL.IDX P6, R14, R13, R12, R11 ;  /* 0x0000000c0d0e7389 */ /* 0x00006400000c000b */
[----:B01----:R-:W-:Y:S01]  /*18450*/  ENDCOLLECTIVE ;  /* 0x000000000000791b */ /* 0x003fe20003800000 */
.L_x_2779:
        /* <DEDUP_REMOVED lines=13> */
.L_x_2780:
[----:B------:R-:W-:Y:S02]  /*18530*/  IMAD.MOV.U32 R13, RZ, RZ, R9 ;  /* 0x000000ffff0d7224 */ /* 0x000fe400078e0009 */
[----:B------:R-:W-:Y:S01]  /*18540*/  IMAD.MOV.U32 R12, RZ, RZ, 0x4 ;  /* 0x00000004ff0c7424 */ /* 0x000fe200078e00ff */
[----:B------:R-:W-:-:S13]  /*18550*/  IADD3 R2, P0, R14, R0, RZ ;  /* 0x000000000e027210 */ /* 0x000fda0007f1e0ff */
[----:B------:R-:W-:Y:S05]  /*18560*/  WARPSYNC.COLLECTIVE R15, `(.L_x_2781) ;  /* 0x000000000f087348 */ /* 0x000fea0003c00000 */
[----:B------:R0:W1:Y:S02]  /*18570*/  SHFL.IDX P6, R14, R13, R12, R11 ;  /* 0x0000000c0d0e7389 */ /* 0x00006400000c000b */
[----:B01----:R-:W-:Y:S01]  /*18580*/  ENDCOLLECTIVE ;  /* 0x000000000000791b */ /* 0x003fe20003800000 */
.L_x_2781:
        /* <DEDUP_REMOVED lines=13> */
.L_x_2782:
[----:B------:R-:W-:Y:S02]  /*18660*/  IMAD.MOV.U32 R13, RZ, RZ, R9 ;  /* 0x000000ffff0d7224 */ /* 0x000fe400078e0009 */
[----:B------:R-:W-:Y:S01]  /*18670*/  IMAD.MOV.U32 R12, RZ, RZ, 0x5 ;  /* 0x00000005ff0c7424 */ /* 0x000fe200078e00ff */
[----:B------:R-:W-:-:S13]  /*18680*/  IADD3 R2, P0, R14, R0, RZ ;  /* 0x000000000e027210 */ /* 0x000fda0007f1e0ff */
[----:B------:R-:W-:Y:S05]  /*18690*/  WARPSYNC.COLLECTIVE R15, `(.L_x_2783) ;  /* 0x000000000f087348 */ /* 0x000fea0003c00000 */
[----:B------:R0:W1:Y:S02]  /*186a0*/  SHFL.IDX P6, R14, R13, R12, R11 ;  /* 0x0000000c0d0e7389 */ /* 0x00006400000c000b */
[----:B01----:R-:W-:Y:S01]  /*186b0*/  ENDCOLLECTIVE ;  /* 0x000000000000791b */ /* 0x003fe20003800000 */
.L_x_2783:
        /* <DEDUP_REMOVED lines=13> */
.L_x_2784:
[----:B------:R-:W-:Y:S05]  /*18790*/  BRA `(.L_x_2785) ;  /* 0xffffffbc00907947 */ /* 0x000fea000383ffff */
.L_x_2679:
        /* <DEDUP_REMOVED lines=8> */
.L_x_2787:
[----:B------:R-:W-:Y:S05]  /*18820*/  BSYNC B0 ;  /* 0x0000000000007941 */ /* 0x000fea0003800000 */
.L_x_2786:
        /* <DEDUP_REMOVED lines=9> */
.L_x_2788:
        /* <DEDUP_REMOVED lines=18> */
.L_x_2789:
[----:B------:R-:W-:Y:S01]  /*189e0*/  IMAD.MOV.U32 R12, RZ, RZ, 0x2 ;  /* 0x00000002ff0c7424 */ /* 0x000fe200078e00ff */
[----:B------:R-:W-:-:S05]  /*189f0*/  SEL R6, R14, RZ, P1 ;  /* 0x000000ff0e067207 */ /* 0x000fca0000800000 */
[----:B------:R-:W-:-:S04]  /*18a00*/  IMAD.IADD R6, R5, 0x1, R6 ;  /* 0x0000000105067824 */ /* 0x000fc800078e0206 */
[----:B------:R-:W-:-:S07]  /*18a10*/  IMAD.MOV.U32 R13, RZ, RZ, R6 ;  /* 0x000000ffff0d7224 */ /* 0x000fce00078e0006 */
[----:B------:R-:W-:Y:S05]  /*18a20*/  WARPSYNC.COLLECTIVE R15, `(.L_x_2790) ;  /* 0x000000000f087348 */ /* 0x000fea0003c00000 */
[----:B------:R0:W1:Y:S02]  /*18a30*/  SHFL.UP P6, R14, R13, R12, R11 ;  /* 0x0400000c0d0e7389 */ /* 0x00006400000c000b */
[----:B01----:R-:W-:Y:S01]  /*18a40*/  ENDCOLLECTIVE ;  /* 0x000000000000791b */ /* 0x003fe20003800000 */
.L_x_2790:
[----:B------:R-:W-:Y:S01]  /*18a50*/  IMAD.MOV.U32 R12, RZ, RZ, 0x4 ;  /* 0x00000004ff0c7424 */ /* 0x000fe200078e00ff */
[----:B------:R-:W-:-:S05]  /*18a60*/  SEL R7, R14, RZ, P2 ;  /* 0x000000ff0e077207 */ /* 0x000fca0001000000 */
[----:B------:R-:W-:-:S04]  /*18a70*/  IMAD.IADD R7, R6, 0x1, R7 ;  /* 0x0000000106077824 */ /* 0x000fc800078e0207 */
[----:B------:R-:W-:-:S07]  /*18a80*/  IMAD.MOV.U32 R13, RZ, RZ, R7 ;  /* 0x000000ffff0d7224 */ /* 0x000fce00078e0007 */
[----:B------:R-:W-:Y:S05]  /*18a90*/  WARPSYNC.COLLECTIVE R15, `(.L_x_2791) ;  /* 0x000000000f087348 */ /* 0x000fea0003c00000 */
[----:B------:R0:W1:Y:S02]  /*18aa0*/  SHFL.UP P6, R14, R13, R12, R11 ;  /* 0x0400000c0d0e7389 */ /* 0x00006400000c000b */
[----:B01----:R-:W-:Y:S01]  /*18ab0*/  ENDCOLLECTIVE ;  /* 0x000000000000791b */ /* 0x003fe20003800000 */
.L_x_2791:
[----:B------:R-:W-:Y:S01]  /*18ac0*/  IMAD.MOV.U32 R12, RZ, RZ, 0x8 ;  /* 0x00000008ff0c7424 */ /* 0x000fe200078e00ff */
[----:B------:R-:W-:-:S05]  /*18ad0*/  SEL R2, R14, RZ, P3 ;  /* 0x000000ff0e027207 */ /* 0x000fca0001800000 */
[----:B------:R-:W-:-:S04]  /*18ae0*/  IMAD.IADD R2, R7, 0x1, R2 ;  /* 0x0000000107027824 */ /* 0x000fc800078e0202 */
[----:B------:R-:W-:-:S07]  /*18af0*/  IMAD.MOV.U32 R13, RZ, RZ, R2 ;  /* 0x000000ffff0d7224 */ /* 0x000fce00078e0002 */
[----:B------:R-:W-:Y:S05]  /*18b00*/  WARPSYNC.COLLECTIVE R15, `(.L_x_2792) ;  /* 0x000000000f087348 */ /* 0x000fea0003c00000 */
[----:B------:R0:W1:Y:S02]  /*18b10*/  SHFL.UP P6, R14, R13, R12, R11 ;  /* 0x0400000c0d0e7389 */ /* 0x00006400000c000b */
[----:B01----:R-:W-:Y:S01]  /*18b20*/  ENDCOLLECTIVE ;  /* 0x000000000000791b */ /* 0x003fe20003800000 */
.L_x_2792:
[----:B------:R-:W-:Y:S01]  /*18b30*/  IMAD.MOV.U32 R12, RZ, RZ, 0x10 ;  /* 0x00000010ff0c7424 */ /* 0x000fe200078e00ff */
[----:B------:R-:W-:-:S05]  /*18b40*/  SEL R3, R14, RZ, P4 ;  /* 0x000000ff0e037207 */ /* 0x000fca0002000000 */
[----:B------:R-:W-:-:S04]  /*18b50*/  IMAD.IADD R3, R2, 0x1, R3 ;  /* 0x0000000102037824 */ /* 0x000fc800078e0203 */
[----:B------:R-:W-:-:S07]  /*18b60*/  IMAD.MOV.U32 R13, RZ, RZ, R3 ;  /* 0x000000ffff0d7224 */ /* 0x000fce00078e0003 */
[----:B------:R-:W-:Y:S05]  /*18b70*/  WARPSYNC.COLLECTIVE R15, `(.L_x_2793) ;  /* 0x000000000f087348 */ /* 0x000fea0003c00000 */
[----:B------:R0:W1:Y:S02]  /*18b80*/  SHFL.UP P6, R14, R13, R12, R11 ;  /* 0x0400000c0d0e7389 */ /* 0x00006400000c000b */
[----:B01----:R-:W-:Y:S01]  /*18b90*/  ENDCOLLECTIVE ;  /* 0x000000000000791b */ /* 0x003fe20003800000 */
.L_x_2793:
        /* <DEDUP_REMOVED lines=8> */
.L_x_2794:
[----:B------:R-:W-:Y:S05]  /*18c20*/  BRA `(.L_x_2795) ;  /* 0xffffffbc00ec7947 */ /* 0x000fea000383ffff */
.L_x_2684:
[----:B------:R-:W-:Y:S01]  /*18c30*/  BSSY B0, `(.L_x_2796) ;  /* 0x0000008000007945 */ /* 0x000fe20003800000 */
[----:B-----5:R-:W-:Y:S02]  /*18c40*/  IMAD.MOV.U32 R13, RZ, RZ, R5 ;  /* 0x000000ffff0d7224 */ /* 0x020fe400078e0005 */
[----:B------:R-:W-:Y:S02]  /*18c50*/  IMAD.MOV.U32 R12, RZ, RZ, 0x1 ;  /* 0x00000001ff0c7424 */ /* 0x000fe400078e00ff */
[----:B------:R-:W-:Y:S02]  /*18c60*/  IMAD.MOV.U32 R11, RZ, RZ, RZ ;  /* 0x000000ffff0b7224 */ /* 0x000fe400078e00ff */
[----:B------:R-:W-:-:S07]  /*18c70*/  IMAD.MOV.U32 R15, RZ, RZ, -0x1 ;  /* 0xffffffffff0f7424 */ /* 0x000fce00078e00ff */
[----:B012---:R-:W-:Y:S05]  /*18c80*/  WARPSYNC.COLLECTIVE R15, `(.L_x_2797) ;  /* 0x000000000f087348 */ /* 0x007fea0003c00000 */
[----:B------:R3:W4:Y:S02]  /*18c90*/  SHFL.UP P6, R14, R13, R12, R11 ;  /* 0x0400000c0d0e7389 */ /* 0x00072400000c000b */
[----:B01234-:R-:W-:Y:S01]  /*18ca0*/  ENDCOLLECTIVE ;  /* 0x000000000000791b */ /* 0x01ffe20003800000 */
.L_x_2797:
[----:B------:R-:W-:Y:S05]  /*18cb0*/  BSYNC B0 ;  /* 0x0000000000007941 */ /* 0x000fea0003800000 */
.L_x_2796:
        /* <DEDUP_REMOVED lines=8> */
.L_x_2798:
[----:B------:R-:W-:Y:S01]  /*18d40*/  IMAD.MOV.U32 R12, RZ, RZ, 0x4 ;  /* 0x00000004ff0c7424 */ /* 0x000fe200078e00ff */
[----:B------:R-:W-:-:S05]  /*18d50*/  SEL R2, R14, RZ, P2 ;  /* 0x000000ff0e027207 */ /* 0x000fca0001000000 */
[----:B------:R-:W-:-:S04]  /*18d60*/  IMAD.IADD R2, R13, 0x1, R2 ;  /* 0x000000010d027824 */ /* 0x000fc800078e0202 */
[----:B------:R-:W-:-:S07]  /*18d70*/  IMAD.MOV.U32 R13, RZ, RZ, R2 ;  /* 0x000000ffff0d7224 */ /* 0x000fce00078e0002 */
[----:B------:R-:W-:Y:S05]  /*18d80*/  WARPSYNC.COLLECTIVE R15, `(.L_x_2799) ;  /* 0x000000000f087348 */ /* 0x000fea0003c00000 */
[----:B------:R0:W1:Y:S02]  /*18d90*/  SHFL.UP P6, R14, R13, R12, R11 ;  /* 0x0400000c0d0e7389 */ /* 0x00006400000c000b */
[----:B01----:R-:W-:Y:S01]  /*18da0*/  ENDCOLLECTIVE ;  /* 0x000000000000791b */ /* 0x003fe20003800000 */
.L_x_2799:
[----:B------:R-:W-:Y:S01]  /*18db0*/  IMAD.MOV.U32 R12, RZ, RZ, 0x8 ;  /* 0x00000008ff0c7424 */ /* 0x000fe200078e00ff */
[----:B------:R-:W-:-:S05]  /*18dc0*/  SEL R3, R14, RZ, P3 ;  /* 0x000000ff0e037207 */ /* 0x000fca0001800000 */
[----:B------:R-:W-:-:S04]  /*18dd0*/  IMAD.IADD R3, R2, 0x1, R3 ;  /* 0x0000000102037824 */ /* 0x000fc800078e0203 */
[----:B------:R-:W-:-:S07]  /*18de0*/  IMAD.MOV.U32 R13, RZ, RZ, R3 ;  /* 0x000000ffff0d7224 */ /* 0x000fce00078e0003 */
[----:B------:R-:W-:Y:S05]  /*18df0*/  WARPSYNC.COLLECTIVE R15, `(.L_x_2800) ;  /* 0x000000000f087348 */ /* 0x000fea0003c00000 */
[----:B------:R0:W1:Y:S02]  /*18e00*/  SHFL.UP P6, R14, R13, R12, R11 ;  /* 0x0400000c0d0e7389 */ /* 0x00006400000c000b */
[----:B01----:R-:W-:Y:S01]  /*18e10*/  ENDCOLLECTIVE ;  /* 0x000000000000791b */ /* 0x003fe20003800000 */
.L_x_2800:
[----:B------:R-:W-:Y:S01]  /*18e20*/  IMAD.MOV.U32 R12, RZ, RZ, 0x10 ;  /* 0x00000010ff0c7424 */ /* 0x000fe200078e00ff */
[----:B------:R-:W-:-:S05]  /*18e30*/  SEL R4, R14, RZ, P4 ;  /* 0x000000ff0e047207 */ /* 0x000fca0002000000 */
[----:B------:R-:W-:-:S04]  /*18e40*/  IMAD.IADD R4, R3, 0x1, R4 ;  /* 0x0000000103047824 */ /* 0x000fc800078e0204 */
[----:B------:R-:W-:-:S07]  /*18e50*/  IMAD.MOV.U32 R13, RZ, RZ, R4 ;  /* 0x000000ffff0d7224 */ /* 0x000fce00078e0004 */
[----:B------:R-:W-:Y:S05]  /*18e60*/  WARPSYNC.COLLECTIVE R15, `(.L_x_2801) ;  /* 0x000000000f087348 */ /* 0x000fea0003c00000 */
[----:B------:R0:W1:Y:S02]  /*18e70*/  SHFL.UP P6, R14, R13, R12, R11 ;  /* 0x0400000c0d0e7389 */ /* 0x00006400000c000b */
[----:B01----:R-:W-:Y:S01]  /*18e80*/  ENDCOLLECTIVE ;  /* 0x000000000000791b */ /* 0x003fe20003800000 */
.L_x_2801:
        /* <DEDUP_REMOVED lines=8> */
.L_x_2802:
[----:B------:R-:W-:Y:S05]  /*18f10*/  BRA `(.L_x_2803) ;  /* 0xffffffbc00cc7947 */ /* 0x000fea000383ffff */
.L_x_2686:
[----:B------:R-:W-:Y:S01]  /*18f20*/  BSSY B0, `(.L_x_2804) ;  /* 0x0000006000007945 */ /* 0x000fe20003800000 */
[----:B------:R-:W-:Y:S01]  /*18f30*/  PLOP3.LUT P6, PT, P6, PT, PT, 0x8, 0x0 ;  /* 0x000000000000781c */ /* 0x000fe200037ce170 */
[----:B------:R-:W-:-:S12]  /*18f40*/  IMAD.MOV.U32 R15, RZ, RZ, -0x1 ;  /* 0xffffffffff0f7424 */ /* 0x000fd800078e00ff */
[----:B01----:R-:W-:Y:S05]  /*18f50*/  WARPSYNC.COLLECTIVE R15, `(.L_x_2805) ;  /* 0x000000000f087348 */ /* 0x003fea0003c00000 */
[----:B------:R-:W-:Y:S01]  /*18f60*/  VOTE.ANY R14, PT, P6 ;  /* 0x00000000000e7806 */ /* 0x000fe200030e0100 */
[----:B01----:R-:W-:Y:S06]  /*18f70*/  ENDCOLLECTIVE ;  /* 0x000000000000791b */ /* 0x003fec0003800000 */
.L_x_2805:
[----:B------:R-:W-:Y:S05]  /*18f80*/  BSYNC B0 ;  /* 0x0000000000007941 */ /* 0x000fea0003800000 */
.L_x_2804:
        /* <DEDUP_REMOVED lines=9> */
.L_x_2806:
[----:B------:R-:W-:Y:S01]  /*19020*/  IMAD.MOV.U32 R5, RZ, RZ, R14 ;  /* 0x000000ffff057224 */ /* 0x000fe200078e000e */
[----:B------:R-:W-:Y:S06]  /*19030*/  BRA `(.L_x_2807) ;  /* 0xffffffbc00bc7947 */ /* 0x000fec000383ffff */
.L_x_2688:
[----:B------:R-:W-:Y:S01]  /*19040*/  BSSY B0, `(.L_x_2808) ;  /* 0x0000007000007945 */ /* 0x000fe20003800000 */
[----:B------:R-:W-:Y:S02]  /*19050*/  IMAD.MOV.U32 R13, RZ, RZ, R6 ;  /* 0x000000ffff0d7224 */ /* 0x000fe400078e0006 */
[----:B------:R-:W-:Y:S02]  /*19060*/  IMAD.MOV.U32 R11, RZ, RZ, 0x1f ;  /* 0x0000001fff0b7424 */ /* 0x000fe400078e00ff */
[----:B------:R-:W-:-:S07]  /*19070*/  IMAD.MOV.U32 R15, RZ, RZ, -0x1 ;  /* 0xffffffffff0f7424 */ /* 0x000fce00078e00ff */
[----:B0123--:R-:W-:Y:S05]  /*19080*/  WARPSYNC.COLLECTIVE R15, `(.L_x_2809) ;  /* 0x000000000f087348 */ /* 0x00ffea0003c00000 */
[----:B------:R4:W0:Y:S02]  /*19090*/  SHFL.IDX P6, R14, R13, R12, R11 ;  /* 0x0000000c0d0e7389 */ /* 0x00082400000c000b */
[----:B01234-:R-:W-:Y:S01]  /*190a0*/  ENDCOLLECTIVE ;  /* 0x000000000000791b */ /* 0x01ffe20003800000 */
.L_x_2809:
[----:B------:R-:W-:Y:S05]  /*190b0*/  BSYNC B0 ;  /* 0x0000000000007941 */ /* 0x000fea0003800000 */
.L_x_2808:
[----:B------:R-:W-:Y:S05]  /*190c0*/  BRA `(.L_x_2687) ;  /* 0xffffffbc00b47947 */ /* 0x000fea000383ffff */
.L_x_2692:
[----:B0-----:R0:W1:Y:S02]  /*190d0*/  SYNCS.PHASECHK.TRANS64.TRYWAIT P0, [R7+URZ+0x22820], R0 ;  /* 0x02282000070075a7 */ /* 0x001064000800017f */
[----:B-1----:R-:W-:Y:S05]  /*190e0*/  @!P0 NANOSLEEP.SYNCS 0x989680 ;  /* 0x009896800000895d */ /* 0x002fea0003900000 */
[----:B------:R-:W1:Y:S02]  /*190f0*/  @!P0 SYNCS.PHASECHK.TRANS64 P0, [R7+URZ+0x22820], R0 ;  /* 0x02282000070085a7 */ /* 0x000e64000800007f */
[----:B-1----:R-:W-:Y:S05]  /*19100*/  @!P0 BRA `(.L_x_2692) ;  /* 0xfffffffc00f08947 */ /* 0x002fea000383ffff */
[----:B------:R-:W-:Y:S05]  /*19110*/  BRA `(.L_x_2810) ;  /* 0xffffffc4002c7947 */ /* 0x000fea000383ffff */
.L_x_2693:
        /* <DEDUP_REMOVED lines=8> */
[----:B0-234-:R-:W-:Y:S05]  /*191a0*/  WARPSYNC.COLLECTIVE R15, `(.L_x_2812) ;  /* 0x000000000f087348 */ /* 0x01dfea0003c00000 */
[----:B------:R1:W0:Y:S02]  /*191b0*/  SHFL.IDX P6, R14, R13, R12, R11 ;  /* 0x0000000c0d0e7389 */ /* 0x00022400000c000b */
[----:B01234-:R-:W-:Y:S01]  /*191c0*/  ENDCOLLECTIVE ;  /* 0x000000000000791b */ /* 0x01ffe20003800000 */
.L_x_2812:
[----:B------:R-:W-:Y:S05]  /*191d0*/  BSYNC B0 ;  /* 0x0000000000007941 */ /* 0x000fea0003800000 */
.L_x_2811:
[----:B------:R-:W-:Y:S05]  /*191e0*/  BRA `(.L_x_2813) ;  /* 0xffffffc400147947 */ /* 0x000fea000383ffff */
.L_x_2696:
[----:B------:R-:W-:Y:S01]  /*191f0*/  BSSY B1, `(.L_x_2814) ;  /* 0x0000006000017945 */ /* 0x000fe20003800000 */
[----:B------:R-:W-:-:S07]  /*19200*/  IMAD.MOV.U32 R15, RZ, RZ, -0x1 ;  /* 0xffffffffff0f7424 */ /* 0x000fce00078e00ff */
[----:B0-234-:R-:W-:Y:S05]  /*19210*/  WARPSYNC.COLLECTIVE R15, `(.L_x_2815) ;  /* 0x000000000f0c7348 */ /* 0x01dfea0003c00000 */
[----:B------:R-:W-:Y:S02]  /*19220*/  ELECT P6, UR62, PT ;  /* 0x00000000003e782f */ /* 0x000fe400038c0000 */
[----:B------:R-:W-:Y:S01]  /*19230*/  MOV R14, UR62 ;  /* 0x0000003e000e7c02 */ /* 0x000fe20008000f00 */
[----:B0-234-:R-:W-:Y:S10]  /*19240*/  ENDCOLLECTIVE ;  /* 0x000000000000791b */ /* 0x01dff40003800000 */
.L_x_2815:
[----:B------:R-:W-:Y:S05]  /*19250*/  BSYNC B1 ;  /* 0x0000000000017941 */ /* 0x000fea0003800000 */
.L_x_2814:
[----:B------:R-:W-:Y:S05]  /*19260*/  BRA `(.L_x_2816) ;  /* 0xffffffc4000c7947 */ /* 0x000fea000383ffff */
.L_x_2698:
[----:B0-----:R0:W1:Y:S02]  /*19270*/  SYNCS.PHASECHK.TRANS64.TRYWAIT P1, [R5+URZ+0x22840], R0 ;  /* 0x02284000050075a7 */ /* 0x001064000802017f */
[----:B-1----:R-:W-:Y:S05]  /*19280*/  @!P1 NANOSLEEP.SYNCS 0x989680 ;  /* 0x009896800000995d */ /* 0x002fea0003900000 */
[----:B------:R-:W1:Y:S02]  /*19290*/  @!P1 SYNCS.PHASECHK.TRANS64 P1, [R5+URZ+0x22840], R0 ;  /* 0x02284000050095a7 */ /* 0x000e64000802007f */
[----:B-1----:R-:W-:Y:S05]  /*192a0*/  @!P1 BRA `(.L_x_2698) ;  /* 0xfffffffc00f09947 */ /* 0x002fea000383ffff */
[----:B------:R-:W-:Y:S05]  /*192b0*/  BRA `(.L_x_2817) ;  /* 0xffffffc4002c7947 */ /* 0x000fea000383ffff */
.L_x_2700:
[----:B-1----:R1:W0:Y:S02]  /*192c0*/  SYNCS.PHASECHK.TRANS64.TRYWAIT P1, [R3+URZ+0x22840], R2 ;  /* 0x02284002030075a7 */ /* 0x002224000802017f */
[----:B0-----:R-:W-:Y:S05]  /*192d0*/  @!P1 NANOSLEEP.SYNCS 0x989680 ;  /* 0x009896800000995d */ /* 0x001fea0003900000 */
[----:B------:R-:W0:Y:S02]  /*192e0*/  @!P1 SYNCS.PHASECHK.TRANS64 P1, [R3+URZ+0x22840], R2 ;  /* 0x02284002030095a7 */ /* 0x000e24000802007f */
[----:B0-----:R-:W-:Y:S05]  /*192f0*/  @!P1 BRA `(.L_x_2700) ;  /* 0xfffffffc00f09947 */ /* 0x001fea000383ffff */
[----:B------:R-:W-:Y:S05]  /*19300*/  BRA `(.L_x_2818) ;  /* 0xffffffc400387947 */ /* 0x000fea000383ffff */
.L_x_2702:
[----:B------:R0:W0:Y:S02]  /*19310*/  SYNCS.PHASECHK.TRANS64.TRYWAIT P1, [R5+URZ+0x22860], R0 ;  /* 0x02286000050075a7 */ /* 0x000024000802017f */
[----:B0-----:R-:W-:Y:S05]  /*19320*/  @!P1 NANOSLEEP.SYNCS 0x989680 ;  /* 0x009896800000995d */ /* 0x001fea0003900000 */
[----:B------:R-:W0:Y:S02]  /*19330*/  @!P1 SYNCS.PHASECHK.TRANS64 P1, [R5+URZ+0x22860], R0 ;  /* 0x02286000050095a7 */ /* 0x000e24000802007f */
[----:B0-----:R-:W-:Y:S05]  /*19340*/  @!P1 BRA `(.L_x_2702) ;  /* 0xfffffffc00f09947 */ /* 0x001fea000383ffff */
[----:B------:R-:W-:Y:S05]  /*19350*/  BRA `(.L_x_2819) ;  /* 0xffffffc400347947 */ /* 0x000fea000383ffff */
.L_x_2820:
        /* <DEDUP_REMOVED lines=10> */
.L_x_6457:


//--------------------- .text._ZN7cutlass13device_kernelIN5flash11enable_sm90INS1_16FlashAttnFwdSm90INS1_25CollectiveMainloopFwdSm90ILi2EN4cute5tupleIJNS5_1CILi1EEES8_S8_EEENS6_IJNS7_ILi128EEENS7_ILi96EEENS7_ILi64EEEEEELi256ENS_6half_tEfNS_4arch4Sm90ELb0ELb1ELb0ELb1ELb1ELb1ELb0ELb1ELb0ELb1ELb0ELb0EEENS1_21CollectiveEpilogueFwdINS6_IJSA_NS7_ILi256EEESB_EEES9_SE_SG_Li256ELb1ELb1ELb0ELb0EEENS1_36VarlenDynamicPersistentTileSchedulerILi128ELi96ELi256ELi128ELb0ELb1ELb1ELb1ELb0ELb1EEEEEEEEEvNT_6ParamsE --------------------------
	.section	.text._ZN7cutlass13device_kernelIN5flash11enable_sm90INS1_16FlashAttnFwdSm90INS1_25CollectiveMainloopFwdSm90ILi2EN4cute5tupleIJNS5_1CILi1EEES8_S8_EEENS6_IJNS7_ILi128EEENS7_ILi96EEENS7_ILi64EEEEEELi256ENS_6half_tEfNS_4arch4Sm90ELb0ELb1ELb0ELb1ELb1ELb1ELb0ELb1ELb0ELb1ELb0ELb0EEENS1_21CollectiveEpilogueFwdINS6_IJSA_NS7_ILi256EEESB_EEES9_SE_SG_Li256ELb1ELb1ELb0ELb0EEENS1_36VarlenDynamicPersistentTileSchedulerILi128ELi96ELi256ELi128ELb0ELb1ELb1ELb1ELb0ELb1EEEEEEEEEvNT_6ParamsE,"ax",@progbits
	.align	128
.text._ZN7cutlass13device_kernelIN5flash11enable_sm90INS1_16FlashAttnFwdSm90INS1_25CollectiveMainloopFwdSm90ILi2EN4cute5tupleIJNS5_1CILi1EEES8_S8_EEENS6_IJNS7_ILi128EEENS7_ILi96EEENS7_ILi64EEEEEELi256ENS_6half_tEfNS_4arch4Sm90ELb0ELb1ELb0ELb1ELb1ELb1ELb0ELb1ELb0ELb1ELb0ELb0EEENS1_21CollectiveEpilogueFwdINS6_IJSA_NS7_ILi256EEESB_EEES9_SE_SG_Li256ELb1ELb1ELb0ELb0EEENS1_36VarlenDynamicPersistentTileSchedulerILi128ELi96ELi256ELi128ELb0ELb1ELb1ELb1ELb0ELb1EEEEEEEEEvNT_6ParamsE:
        .type           _ZN7cutlass13device_kernelIN5flash11enable_sm90INS1_16FlashAttnFwdSm90INS1_25CollectiveMainloopFwdSm90ILi2EN4cute5tupleIJNS5_1CILi1EEES8_S8_EEENS6_IJNS7_ILi128EEENS7_ILi96EEENS7_ILi64EEEEEELi256ENS_6half_tEfNS_4arch4Sm90ELb0ELb1ELb0ELb1ELb1ELb1ELb0ELb1ELb0ELb1ELb0ELb0EEENS1_21CollectiveEpilogueFwdINS6_IJSA_NS7_ILi256EEESB_EEES9_SE_SG_Li256ELb1ELb1ELb0ELb0EEENS1_36VarlenDynamicPersistentTileSchedulerILi128ELi96ELi256ELi128ELb0ELb1ELb1ELb1ELb0ELb1EEEEEEEEEvNT_6ParamsE,@function
        .size           _ZN7cutlass13device_kernelIN5flash11enable_sm90INS1_16FlashAttnFwdSm90INS1_25CollectiveMainloopFwdSm90ILi2EN4cute5tupleIJNS5_1CILi1EEES8_S8_EEENS6_IJNS7_ILi128EEENS7_ILi96EEENS7_ILi64EEEEEELi256ENS_6half_tEfNS_4arch4Sm90ELb0ELb1ELb0ELb1ELb1ELb1ELb0ELb1ELb0ELb1ELb0ELb0EEENS1_21CollectiveEpilogueFwdINS6_IJSA_NS7_ILi256EEESB_EEES9_SE_SG_Li256ELb1ELb1ELb0ELb0EEENS1_36VarlenDynamicPersistentTileSchedulerILi128ELi96ELi256ELi128ELb0ELb1ELb1ELb1ELb0ELb1EEEEEEEEEvNT_6ParamsE,(.L_x_6458 - _ZN7cutlass13device_kernelIN5flash11enable_sm90INS1_16FlashAttnFwdSm90INS1_25CollectiveMainloopFwdSm90ILi2EN4cute5tupleIJNS5_1CILi1EEES8_S8_EEENS6_IJNS7_ILi128EEENS7_ILi96EEENS7_ILi64EEEEEELi256ENS_6half_tEfNS_4arch4Sm90ELb0ELb1ELb0ELb1ELb1ELb1ELb0ELb1ELb0ELb1ELb0ELb0EEENS1_21CollectiveEpilogueFwdINS6_IJSA_NS7_ILi256EEESB_EEES9_SE_SG_Li256ELb1ELb1ELb0ELb0EEENS1_36VarlenDynamicPersistentTileSchedulerILi128ELi96ELi256ELi128ELb0ELb1ELb1ELb1ELb0ELb1EEEEEEEEEvNT_6ParamsE)
        .other          _ZN7cutlass13device_kernelIN5flash11enable_sm90INS1_16FlashAttnFwdSm90INS1_25CollectiveMainloopFwdSm90ILi2EN4cute5tupleIJNS5_1CILi1EEES8_S8_EEENS6_IJNS7_ILi128EEENS7_ILi96EEENS7_ILi64EEEEEELi256ENS_6half_tEfNS_4arch4Sm90ELb0ELb1ELb0ELb1ELb1ELb1ELb0ELb1ELb0ELb1ELb0ELb0EEENS1_21CollectiveEpilogueFwdINS6_IJSA_NS7_ILi256EEESB_EEES9_SE_SG_Li256ELb1ELb1ELb0ELb0EEENS1_36VarlenDynamicPersistentTileSchedulerILi128ELi96ELi256ELi128ELb0ELb1ELb1ELb1ELb0ELb1EEEEEEEEEvNT_6ParamsE,@"STO_CUDA_ENTRY STV_DEFAULT"
_ZN7cutlass13device_kernelIN5flash11enable_sm90INS1_16FlashAttnFwdSm90INS1_25CollectiveMainloopFwdSm90ILi2EN4cute5tupleIJNS5_1CILi1EEES8_S8_EEENS6_IJNS7_ILi128EEENS7_ILi96EEENS7_ILi64EEEEEELi256ENS_6half_tEfNS_4arch4Sm90ELb0ELb1ELb0ELb1ELb1ELb1ELb0ELb1ELb0ELb1ELb0ELb0EEENS1_21CollectiveEpilogueFwdINS6_IJSA_NS7_ILi256EEESB_EEES9_SE_SG_Li256ELb1ELb1ELb0ELb0EEENS1_36VarlenDynamicPersistentTileSchedulerILi128ELi96ELi256ELi128ELb0ELb1ELb1ELb1ELb0ELb1EEEEEEEEEvNT_6ParamsE:
[----:B------:R-:W0:Y:S02]  /*0000*/  LDC R1, c[0x0][0x28] ;  /* 0x00000a00ff017b82 */ /* 0x000e240000000800 */
[----:B0-----:R-:W-:Y:S01]  /*0010*/  VIADD R1, R1, 0xffffffc8 ;  /* 0xffffffc801017836 */ /* 0x001fe20000000000 */
[----:B------:R-:W0:Y:S01]  /*0020*/  S2R R0, SR_TID.X ;  /* 0x0000000000007919 */ /* 0x000e220000002100 */
[----:B------:R-:W-:Y:S01]  /*0030*/  ELECT P0, URZ, PT ;  /* 0x00000000003f782f */ /* 0x000fe20003800000 */
[----:B------:R-:W-:Y:S01]  /*0040*/  BSSY B0, `(.L_x_2821) ;  /* 0x000000e000007945 */ /* 0x000fe20003800000 */
[--C-:B0-----:R-:W-:Y:S02]  /*0050*/  SHF.R.U32.HI R2, RZ, 0x5, R0.reuse ;  /* 0x00000005ff027819 */ /* 0x101fe40000011600 */
[----:B------:R-:W-:-:S03]  /*0060*/  SHF.R.U32.HI R4, RZ, 0x7, R0 ;  /* 0x00000007ff047819 */ /* 0x000fc60000011600 */
        /* <DEDUP_REMOVED lines=11> */
.L_x_2822:
[----:B------:R-:W-:Y:S05]  /*0120*/  BSYNC B0 ;  /* 0x0000000000007941 */ /* 0x000fea0003800000 */
.L_x_2821:
[----:B------:R-:W-:Y:S01]  /*0130*/  VOTEU.ANY UP0, P0 ;  /* 0x00000000003f7886 */ /* 0x000fe20000000100 */
[----:B------:R-:W0:Y:S01]  /*0140*/  SHFL.IDX PT, R4, R4, RZ, 0x1f ;  /* 0x00001fff04047589 */ /* 0x000e2200000e0000 */
[----:B------:R-:W-:Y:S01]  /*0150*/  UMOV UR4, 0x80 ;  /* 0x0000008000047882 */ /* 0x000fe20000000000 */
[----:B------:R-:W-:Y:S01]  /*0160*/  UMOV UR7, 0x100 ;  /* 0x0000010000077882 */ /* 0x000fe20000000000 */
[----:B------:R-:W-:Y:S01]  /*0170*/  VOTEU.ANY UP1, P0 ;  /* 0x00000000003f7886 */ /* 0x000fe20000020100 */
[----:B------:R-:W1:Y:S01]  /*0180*/  @UP0 S2UR UR8, SR_CgaCtaId ;  /* 0x00000000000809c3 */ /* 0x000e620000008800 */
[----:B------:R-:W2:Y:S01]  /*0190*/  SHFL.IDX PT, R3, R2, RZ, 0x1f ;  /* 0x00001fff02037589 */ /* 0x000ea200000e0000 */
[----:B------:R-:W-:Y:S01]  /*01a0*/  @UP0 UMOV UR6, 0x400 ;  /* 0x0000040000060882 */ /* 0x000fe20000000000 */
[----:B------:R-:W-:-:S04]  /*01b0*/  @UP0 UIADD3 UR4, -UR4, 0x100000, URZ ;  /* 0x0010000004040890 */ /* 0x000fc8000fffe13f */
[----:B------:R-:W-:Y:S02]  /*01c0*/  @UP0 USHF.L.U32 UR5, UR4, 0xb, URZ ;  /* 0x0000000b04050899 */ /* 0x000fe4000800063f */
[----:B------:R-:W-:Y:S01]  /*01d0*/  @UP0 USHF.L.U32 UR4, UR4, 0x1, URZ ;  /* 0x0000000104040899 */ /* 0x000fe2000800063f */
[----:B------:R-:W-:Y:S01]  /*01e0*/  VOTEU.ANY UP2, P0 ;  /* 0x00000000003f7886 */ /* 0x000fe20000040100 */
[----:B0-----:R-:W-:Y:S01]  /*01f0*/  R2UR UR9, R4 ;  /* 0x00000000040972ca */ /* 0x001fe200000e0000 */
[----:B-1----:R-:W-:Y:S01]  /*0200*/  @UP0 ULEA UR8, UR8, UR6, 0x18 ;  /* 0x0000000608080291 */ /* 0x002fe2000f8ec03f */
[----:B--2---:R-:W-:Y:S01]  /*0210*/  ISETP.NE.AND P1, PT, R3, RZ, PT ;  /* 0x000000ff0300720c */ /* 0x004fe20003f25270 */
[----:B------:R-:W-:-:S04]  /*0220*/  @UP0 UIADD3 UR6, -UR7, 0x100000, URZ ;  /* 0x0010000007060890 */ /* 0x000fc8000fffe13f */
[----:B------:R-:W-:Y:S02]  /*0230*/  @UP0 USHF.L.U32 UR7, UR6, 0xb, URZ ;  /* 0x0000000b06070899 */ /* 0x000fe4000800063f */
[----:B------:R-:W-:-:S04]  /*0240*/  @UP0 USHF.L.U32 UR6, UR6, 0x1, URZ ;  /* 0x0000000106060899 */ /* 0x000fc8000800063f */
[----:B------:R-:W-:Y:S01]  /*0250*/  UISETP.NE.AND UP0, UPT, UR9, URZ, UPT ;  /* 0x0000003f0900728c */ /* 0x000fe2000bf05270 */
[----:B------:R-:W0:Y:S02]  /*0260*/  FENCE.VIEW.ASYNC.S ;  /* 0x00000000000073c6 */ /* 0x000e240000000000 */
[----:B0-----:R0:W1:Y:S05]  /*0270*/  @UP1 SYNCS.EXCH.64 URZ, [UR8+0x22800], UR4 ;  /* 0x02280004083f15b2 */ /* 0x00106a0008000100 */
[----:B------:R0:W2:Y:S01]  /*0280*/  @UP2 SYNCS.EXCH.64 URZ, [UR8+0x22820], UR6 ;  /* 0x02282006083f25b2 */ /* 0x0000a20008000100 */
        /* <DEDUP_REMOVED lines=17> */
[----:B------:R3:W0:Y:S02]  /*03a0*/  SYNCS.EXCH.64 URZ, [UR8+0x22848], UR6 ;  /* 0x02284806083f75b2 */ /* 0x0006240008000100 */
[----:B---3--:R-:W-:Y:S01]  /*03b0*/  NOP ;  /* 0x0000000000007918 */ /* 0x008fe20000000000 */
.L_x_2823:
[----:B------:R-:W3:Y:S01]  /*03c0*/  SHFL.IDX PT, R3, R2, RZ, 0x1f ;  /* 0x00001fff02037589 */ /* 0x000ee200000e0000 */
[----:B------:R-:W-:Y:S01]  /*03d0*/  NOP ;  /* 0x0000000000007918 */ /* 0x000fe20000000000 */
[----:B---3--:R-:W-:-:S13]  /*03e0*/  ISETP.NE.AND P0, PT, R3, RZ, PT ;  /* 0x000000ff0300720c */ /* 0x008fda0003f05270 */
        /* <DEDUP_REMOVED lines=17> */
[----:B------:R3:W0:Y:S02]  /*0500*/  SYNCS.EXCH.64 URZ, [UR8+0x22868], UR6 ;  /* 0x02286806083f75b2 */ /* 0x0006240008000100 */
[----:B---3--:R-:W-:Y:S01]  /*0510*/  NOP ;  /* 0x0000000000007918 */ /* 0x008fe20000000000 */
.L_x_2824:
[----:B------:R-:W3:Y:S01]  /*0520*/  SHFL.IDX PT, R3, R2, RZ, 0x1f ;  /* 0x00001fff02037589 */ /* 0x000ee200000e0000 */
[----:B------:R-:W-:Y:S01]  /*0530*/  NOP ;  /* 0x0000000000007918 */ /* 0x000fe20000000000 */
[----:B---3--:R-:W-:-:S13]  /*0540*/  ISETP.NE.AND P0, PT, R3, RZ, PT ;  /* 0x000000ff0300720c */ /* 0x008fda0003f05270 */
        /* <DEDUP_REMOVED lines=13> */
[----:B------:R3:W0:Y:S02]  /*0620*/  SYNCS.EXCH.64 URZ, [UR6+0x22888], UR4 ;  /* 0x02288804063f75b2 */ /* 0x0006240008000100 */
[----:B---3--:R-:W-:Y:S01]  /*0630*/  NOP ;  /* 0x0000000000007918 */ /* 0x008fe20000000000 */
.L_x_2825:
        /* <DEDUP_REMOVED lines=22> */
.L_x_2826:
        /* <DEDUP_REMOVED lines=22> */
.L_x_2827:
[----:B------:R-:W-:Y:S01]  /*0900*/  PLOP3.LUT P0, PT, PT, PT, UP0, 0x80, 0x0 ;  /* 0x000000000000781c */ /* 0x000fe20003f0f008 */
[----:B------:R-:W-:Y:S01]  /*0910*/  UMOV UR36, 0x1 ;  /* 0x0000000100247882 */ /* 0x000fe20000000000 */
[----:B------:R-:W-:Y:S01]  /*0920*/  NOP ;  /* 0x0000000000007918 */ /* 0x000fe20000000000 */
[----:B------:R-:W-:Y:S01]  /*0930*/  USEL UR36, UR36, 0x2, !UP0 ;  /* 0x0000000224247887 */ /* 0x000fe2000c000000 */
[----:B------:R-:W-:Y:S01]  /*0940*/  BSSY B9, `(.L_x_2828) ;  /* 0x0001f0f000097945 */ /* 0x000fe20003800000 */
[----:B------:R-:W-:Y:S01]  /*0950*/  ULDC.64 UR52, c[0x0][0x208] ;  /* 0x0000820000347ab9 */ /* 0x000fe20000000a00 */
[----:B012-4-:R-:W-:Y:S07]  /*0960*/  BAR.SYNC.DEFER_BLOCKING 0x0 ;  /* 0x0000000000007b1d */ /* 0x017fee0000010000 */
[----:B------:R-:W-:Y:S05]  /*0970*/  @!P0 BRA `(.L_x_2829) ;  /* 0x0000017c007c8947 */ /* 0x000fea0003800000 */
.L_x_2830:
        /* <DEDUP_REMOVED lines=8> */
[----:B------:R-:W-:Y:S01]  /*0a00*/  UMOV UR4, 0x400 ;  /* 0x0000040000047882 */ /* 0x000fe20000000000 */
[----:B------:R-:W-:-:S11]  /*0a10*/  LOP3.LUT R22, R22, 0xffdfffff, RZ, 0xc0, !PT ;  /* 0xffdfffff16167812 */ /* 0x000fd600078ec0ff */
[----:B------:R-:W-:Y:S06]  /*0a20*/  @!P0 BAR.ARV 0x9, 0x100 ;  /* 0x0244000000008b1d */ /* 0x000fec0000002000 */
[----:B0-----:R-:W-:Y:S01]  /*0a30*/  ULEA UR4, UR47, UR4, 0x18 ;  /* 0x000000042f047291 */ /* 0x001fe2000f8ec03f */
[----:B------:R-:W-:Y:S01]  /*0a40*/  @P0 LOP3.LUT R22, R22, 0x200000, RZ, 0xfc, !PT ;  /* 0x0020000016160812 */ /* 0x000fe200078efcff */
[----:B------:R-:W-:Y:S04]  /*0a50*/  BAR.SYNC.DEFER_BLOCKING 0x5, 0x180 ;  /* 0x0146000000007b1d */ /* 0x000fe80000010000 */
[----:B------:R-:W-:-:S02]  /*0a60*/  IMAD.U32 R23, RZ, RZ, UR4 ;  /* 0x00000004ff177e24 */ /* 0x000fc4000f8e00ff */
[----:B------:R-:W-:-:S03]  /*0a70*/  ULDC UR4, c[0x0][0xc3c] ;  /* 0x00030f0000047ab9 */ /* 0x000fc60000000800 */
[----:B------:R-:W0:Y:S01]  /*0a80*/  LDS.128 R120, [R23+0x228d0] ;  /* 0x0228d00017787984 */ /* 0x000e220000000c00 */
[----:B------:R-:W-:Y:S06]  /*0a90*/  BAR.ARV 0x4, 0x180 ;  /* 0x0106000000007b1d */ /* 0x000fec0000002000 */
[----:B0-----:R-:W-:-:S13]  /*0aa0*/  ISETP.GE.AND P0, PT, R123, UR4, PT ;  /* 0x000000047b007c0c */ /* 0x001fda000bf06270 */
[----:B------:R-:W-:Y:S05]  /*0ab0*/  @P0 BRA `(.L_x_2831) ;  /* 0x000001ec00dc0947 */ /* 0x000fea0003800000 */
[----:B------:R-:W-:Y:S01]  /*0ac0*/  VIADD R13, R0, 0xffffff80 ;  /* 0xffffff80000d7836 */ /* 0x000fe20000000000 */
[----:B------:R-:W-:Y:S01]  /*0ad0*/  STL [R1+0x10], RZ ;  /* 0x000010ff01007387 */ /* 0x000fe20000100800 */
[----:B------:R-:W-:Y:S01]  /*0ae0*/  IMAD.MOV.U32 R19, RZ, RZ, RZ ;  /* 0x000000ffff137224 */ /* 0x000fe200078e00ff */
[----:B------:R-:W-:Y:S01]  /*0af0*/  ULOP3.LUT UR50, UR36, 0x1, URZ, 0xfc, !UPT ;  /* 0x0000000124327892 */ /* 0x000fe2000f8efc3f */
[----:B------:R-:W-:Y:S01]  /*0b00*/  IMAD.MOV.U32 R216, RZ, RZ, RZ ;  /* 0x000000ffffd87224 */ /* 0x000fe200078e00ff */
[----:B------:R-:W-:Y:S01]  /*0b10*/  SHF.R.S32.HI R0, RZ, 0x1f, R13 ;  /* 0x0000001fff007819 */ /* 0x000fe2000001140d */
[----:B------:R-:W-:-:S03]  /*0b20*/  IMAD.MOV.U32 R206, RZ, RZ, RZ ;  /* 0x000000ffffce7224 */ /* 0x000fc600078e00ff */
[----:B------:R-:W-:-:S04]  /*0b30*/  LEA.HI R2, R0, R13, RZ, 0x7 ;  /* 0x0000000d00027211 */ /* 0x000fc800078f38ff */
[----:B------:R-:W-:-:S05]  /*0b40*/  LOP3.LUT R3, R2, 0xffffff80, RZ, 0xc0, !PT ;  /* 0xffffff8002037812 */ /* 0x000fca00078ec0ff */
[----:B------:R-:W-:-:S05]  /*0b50*/  IMAD.IADD R210, R13, 0x1, -R3 ;  /* 0x000000010dd27824 */ /* 0x000fca00078e0a03 */
[----:B------:R-:W-:-:S04]  /*0b60*/  SHF.R.S32.HI R5, RZ, 0x1f, R210 ;  /* 0x0000001fff057819 */ /* 0x000fc800000114d2 */
[CC--:B------:R-:W-:Y:S02]  /*0b70*/  LEA.HI R7, R5.reuse, R210.reuse, RZ, 0x2 ;  /* 0x000000d205077211 */ /* 0x0c0fe400078f10ff */
[----:B------:R-:W-:Y:S02]  /*0b80*/  LEA.HI R5, R5, R210, RZ, 0x5 ;  /* 0x000000d205057211 */ /* 0x000fe400078f28ff */
[--C-:B------:R-:W-:Y:S02]  /*0b90*/  SHF.R.S32.HI R6, RZ, 0x2, R7.reuse ;  /* 0x00000002ff067819 */ /* 0x100fe40000011407 */
[----:B------:R-:W-:Y:S02]  /*0ba0*/  SHF.R.S32.HI R3, RZ, 0x1f, R7 ;  /* 0x0000001fff037819 */ /* 0x000fe40000011407 */
[----:B------:R-:W-:Y:S02]  /*0bb0*/  LOP3.LUT R7, R7, 0x7ffffffc, RZ, 0xc0, !PT ;  /* 0x7ffffffc07077812 */ /* 0x000fe400078ec0ff */
[----:B------:R-:W-:-:S02]  /*0bc0*/  LEA.HI R4, R3, R6, RZ, 0x3 ;  /* 0x0000000603047211 */ /* 0x000fc400078f18ff */
[----:B------:R-:W-:Y:S01]  /*0bd0*/  SHF.R.S32.HI R3, RZ, 0x7, R2 ;  /* 0x00000007ff037819 */ /* 0x000fe20000011402 */
[----:B------:R-:W-:Y:S01]  /*0be0*/  IMAD.IADD R210, R210, 0x1, -R7 ;  /* 0x00000001d2d27824 */ /* 0x000fe200078e0a07 */
[----:B------:R-:W-:Y:S02]  /*0bf0*/  LOP3.LUT R9, R4, 0xfffffff8, RZ, 0xc0, !PT ;  /* 0xfffffff804097812 */ /* 0x000fe400078ec0ff */
[----:B------:R-:W-:Y:S02]  /*0c00*/  LEA.HI R4, R2, R3, RZ, 0x1 ;  /* 0x0000000302047211 */ /* 0x000fe400078f08ff */
[-C--:B------:R-:W-:Y:S01]  /*0c10*/  LEA.HI R2, R0, R13.reuse, RZ, 0x4 ;  /* 0x0000000d00027211 */ /* 0x080fe200078f20ff */
[----:B------:R-:W-:Y:S01]  /*0c20*/  IMAD.IADD R10, R6, 0x1, -R9 ;  /* 0x00000001060a7824 */ /* 0x000fe200078e0a09 */
[----:B------:R-:W-:Y:S02]  /*0c30*/  LEA.HI R6, R0, R13, RZ, 0x2 ;  /* 0x0000000d00067211 */ /* 0x000fe400078f10ff */
[----:B------:R-:W-:-:S02]  /*0c40*/  LOP3.LUT R8, R4, 0x3fffffe, RZ, 0xc0, !PT ;  /* 0x03fffffe04087812 */ /* 0x000fc400078ec0ff */
[----:B------:R-:W-:Y:S02]  /*0c50*/  SHF.R.S32.HI R9, RZ, 0x5, R5 ;  /* 0x00000005ff097819 */ /* 0x000fe40000011405 */
[----:B------:R-:W-:Y:S01]  /*0c60*/  LOP3.LUT R4, R6, 0xfffffffc, RZ, 0xc0, !PT ;  /* 0xfffffffc06047812 */ /* 0x000fe200078ec0ff */
[----:B------:R-:W-:Y:S01]  /*0c70*/  IMAD.IADD R8, R3, 0x1, -R8 ;  /* 0x0000000103087824 */ /* 0x000fe200078e0a08 */
[----:B------:R-:W-:Y:S01]  /*0c80*/  SHF.R.S32.HI R5, RZ, 0x4, R2 ;  /* 0x00000004ff057819 */ /* 0x000fe20000011402 */
[----:B------:R-:W-:Y:S01]  /*0c90*/  IMAD R9, R9, 0x10, R10 ;  /* 0x0000001009097824 */ /* 0x000fe200078e020a */
[----:B------:R-:W-:Y:S01]  /*0ca0*/  SHF.R.S32.HI R209, RZ, 0x2, R6 ;  /* 0x00000002ffd17819 */ /* 0x000fe20000011406 */
[----:B------:R-:W-:Y:S01]  /*0cb0*/  IMAD.IADD R11, R13, 0x1, -R4 ;  /* 0x000000010d0b7824 */ /* 0x000fe200078e0a04 */
[----:B------:R-:W-:Y:S01]  /*0cc0*/  LEA.HI R3, R2, R5, RZ, 0x1 ;  /* 0x0000000502037211 */ /* 0x000fe200078f08ff */
[----:B------:R-:W-:Y:S01]  /*0cd0*/  IMAD R8, R8, 0x40, R9 ;  /* 0x0000004008087824 */ /* 0x000fe200078e0209 */
[----:B------:R-:W-:Y:S01]  /*0ce0*/  LEA.HI R0, R0, R13, RZ, 0x5 ;  /* 0x0000000d00007211 */ /* 0x000fe200078f28ff */
[----:B------:R-:W-:Y:S01]  /*0cf0*/  IMAD.SHL.U32 R16, R11, 0x8, RZ ;  /* 0x000000080b107824 */ /* 0x000fe200078e00ff */
[----:B------:R-:W-:Y:S01]  /*0d00*/  LOP3.LUT R4, R3, 0x1ffffffe, RZ, 0xc0, !PT ;  /* 0x1ffffffe03047812 */ /* 0x000fe200078ec0ff */
[C---:B------:R-:W-:Y:S01]  /*0d10*/  IMAD.SHL.U32 R204, R11.reuse, 0x4, RZ ;  /* 0x000000040bcc7824 */ /* 0x040fe200078e00ff */
[----:B------:R-:W-:Y:S01]  /*0d20*/  LEA.HI R3, R11, R11, RZ, 0x1 ;  /* 0x0000000b0b037211 */ /* 0x000fe200078f08ff */
        /* <DEDUP_REMOVED lines=9> */
[----:B------:R-:W-:Y:S01]  /*0dc0*/  LEA.HI R6, R6, R209, RZ, 0x3 ;  /* 0x000000d106067211 */ /* 0x000fe200078f18ff */
[----:B------:R-:W-:Y:S01]  /*0dd0*/  VIADD R212, R16, 0xa0 ;  /* 0x000000a010d47836 */ /* 0x000fe20000000000 */
[----:B------:R-:W-:Y:S01]  /*0de0*/  SHF.R.S32.HI R17, RZ, 0x1f, R16 ;  /* 0x0000001fff117819 */ /* 0x000fe20000011410 */
[----:B------:R-:W-:Y:S01]  /*0df0*/  IMAD R226, R3, 0x8, R8 ;  /* 0x0000000803e27824 */ /* 0x000fe200078e0208 */
[----:B------:R-:W-:Y:S01]  /*0e00*/  LOP3.LUT R6, R6, 0xfffffff8, RZ, 0xc0, !PT ;  /* 0xfffffff806067812 */ /* 0x000fe200078ec0ff */
[----:B------:R-:W-:Y:S01]  /*0e10*/  VIADD R3, R209, 0x40 ;  /* 0x00000040d1037836 */ /* 0x000fe20000000000 */
[----:B------:R-:W-:Y:S01]  /*0e20*/  SHF.R.S32.HI R211, RZ, 0x1f, R18 ;  /* 0x0000001fffd37819 */ /* 0x000fe20000011412 */
[----:B------:R-:W-:-:S02]  /*0e30*/  IMAD R5, R12, 0x10, R2 ;  /* 0x000000100c057824 */ /* 0x000fc400078e0202 */
[----:B------:R-:W-:Y:S01]  /*0e40*/  IMAD.SHL.U32 R228, R3, 0x40, RZ ;  /* 0x0000004003e47824 */ /* 0x000fe200078e00ff */
[----:B------:R-:W-:Y:S01]  /*0e50*/  SHF.R.S32.HI R0, RZ, 0x1f, R3 ;  /* 0x0000001fff007819 */ /* 0x000fe20000011403 */
[----:B------:R-:W-:Y:S02]  /*0e60*/  IMAD R4, R5, 0x8, R4 ;  /* 0x0000000805047824 */ /* 0x000fe400078e0204 */
[----:B------:R-:W-:Y:S01]  /*0e70*/  IMAD.IADD R5, R209, 0x1, -R6 ;  /* 0x00000001d1057824 */ /* 0x000fe200078e0a06 */
[----:B------:R-:W-:Y:S01]  /*0e80*/  LEA.HI R0, R0, R3, RZ, 0x3 ;  /* 0x0000000300007211 */ /* 0x000fe200078f18ff */
[----:B------:R-:W-:Y:S01]  /*0e90*/  IMAD.MOV.U32 R2, RZ, RZ, RZ ;  /* 0x000000ffff027224 */ /* 0x000fe200078e00ff */
[----:B------:R-:W-:Y:S01]  /*0ea0*/  LOP3.LUT R228, R228, 0x1c0, RZ, 0xc0, !PT ;  /* 0x000001c0e4e47812 */ /* 0x000fe200078ec0ff */
[----:B------:R-:W-:Y:S01]  /*0eb0*/  VIADD R215, R16, 0xc0 ;  /* 0x000000c010d77836 */ /* 0x000fe20000000000 */
[----:B------:R0:W-:Y:S01]  /*0ec0*/  STL [R1+0x1c], R5 ;  /* 0x00001c0501007387 */ /* 0x0001e20000100800 */
[----:B------:R-:W-:Y:S01]  /*0ed0*/  IMAD.SHL.U32 R0, R0, 0x40, RZ ;  /* 0x0000004000007824 */ /* 0x000fe200078e00ff */
[----:B------:R-:W-:Y:S01]  /*0ee0*/  LOP3.LUT R3, R228, 0x38, R16, 0xf8, !PT ;  /* 0x00000038e4037812 */ /* 0x000fe200078ef810 */
[----:B------:R-:W-:-:S02]  /*0ef0*/  VIADD R214, R16, 0xe0 ;  /* 0x000000e010d67836 */ /* 0x000fc40000000000 */
[----:B------:R-:W-:Y:S01]  /*0f00*/  VIADD R217, R204, 0x10 ;  /* 0x00000010ccd97836 */ /* 0x000fe20000000000 */
[----:B------:R-:W-:Y:S02]  /*0f10*/  LOP3.LUT R0, R0, 0xfffffe00, RZ, 0xc0, !PT ;  /* 0xfffffe0000007812 */ /* 0x000fe400078ec0ff */
[----:B0-----:R-:W-:-:S03]  /*0f20*/  SHF.R.U32.HI R5, RZ, 0x3, R228 ;  /* 0x00000003ff057819 */ /* 0x001fc600000116e4 */
[----:B------:R0:W-:Y:S02]  /*0f30*/  STL [R1+0x4], R0 ;  /* 0x0000040001007387 */ /* 0x0001e40000100800 */
[----:B0-----:R-:W-:Y:S01]  /*0f40*/  LOP3.LUT R0, R0, R3, R5, 0xf6, !PT ;  /* 0x0000000300007212 */ /* 0x001fe200078ef605 */
[----:B------:R-:W-:-:S04]  /*0f50*/  IMAD.SHL.U32 R3, R4, 0x8, RZ ;  /* 0x0000000804037824 */ /* 0x000fc800078e00ff */
[----:B------:R-:W-:-:S05]  /*0f60*/  IMAD R0, R0, 0x2, R23 ;  /* 0x0000000200007824 */ /* 0x000fca00078e0217 */
[----:B------:R0:W-:Y:S04]  /*0f70*/  STL [R1+0x24], R0 ;  /* 0x0000240001007387 */ /* 0x0001e80000100800 */
[----:B------:R0:W-:Y:S02]  /*0f80*/  STL [R1+0x30], R3 ;  /* 0x0000300301007387 */ /* 0x0001e40000100800 */
.L_x_3051:
[----:B------:R-:W-:Y:S05]  /*0f90*/  YIELD ;  /* 0x0000000000007946 */ /* 0x000fea0003800000 */
[----:B------:R-:W-:Y:S01]  /*0fa0*/  ULDC.64 UR4, c[0x0][0xa28] ;  /* 0x00028a0000047ab9 */ /* 0x000fe20000000a00 */
[----:B01----:R-:W1:Y:S01]  /*0fb0*/  LDC.64 R6, c[0x0][0xa08] ;  /* 0x00028200ff067b82 */ /* 0x003e620000000a00 */
[----:B------:R-:W-:Y:S01]  /*0fc0*/  ISETP.NE.U32.AND P1, PT, RZ, UR4, PT ;  /* 0x00000004ff007c0c */ /* 0x000fe2000bf25070 */
[----:B0-----:R-:W-:Y:S02]  /*0fd0*/  IMAD.MOV.U32 R0, RZ, RZ, RZ ;  /* 0x000000ffff007224 */ /* 0x001fe400078e00ff */
[----:B------:R-:W-:Y:S01]  /*0fe0*/  IMAD.MOV.U32 R32, RZ, RZ, RZ ;  /* 0x000000ffff207224 */ /* 0x000fe200078e00ff */
[----:B------:R-:W-:Y:S01]  /*0ff0*/  ISETP.NE.AND.EX P1, PT, RZ, UR5, PT, P1 ;  /* 0x00000005ff007c0c */ /* 0x000fe2000bf25310 */
[----:B------:R-:W-:-:S02]  /*1000*/  ULDC.64 UR4, c[0x0][0xa18] ;  /* 0x0002860000047ab9 */ /* 0x000fc40000000a00 */
[----:B------:R-:W-:-:S04]  /*1010*/  ISETP.NE.U32.AND P2, PT, RZ, UR4, PT ;  /* 0x00000004ff007c0c */ /* 0x000fc8000bf45070 */
[----:B------:R-:W-:Y:S01]  /*1020*/  ISETP.NE.AND.EX P2, PT, RZ, UR5, PT, P2 ;  /* 0x00000005ff007c0c */ /* 0x000fe2000bf45320 */
[----:B------:R-:W-:Y:S02]  /*1030*/  ULDC.64 UR4, c[0x0][0xa08] ;  /* 0x0002820000047ab9 */ /* 0x000fe40000000a00 */
[----:B------:R-:W-:-:S03]  /*1040*/  ISETP.NE.U32.AND P0, PT, RZ, UR4, PT ;  /* 0x00000004ff007c0c */ /* 0x000fc6000bf05070 */
[----:B------:R-:W0:Y:S01]  /*1050*/  @P1 LDC.64 R4, c[0x0][0xa28] ;  /* 0x00028a00ff041b82 */ /* 0x000e220000000a00 */
[----:B------:R-:W-:Y:S01]  /*1060*/  ISETP.NE.AND.EX P0, PT, RZ, UR5, PT, P0 ;  /* 0x00000005ff007c0c */ /* 0x000fe2000bf05300 */
[----:B-1----:R-:W-:-:S06]  /*1070*/  IMAD.WIDE R10, R123, 0x4, R6 ;  /* 0x000000047b0a7825 */ /* 0x002fcc00078e0206 */
[----:B------:R-:W1:Y:S01]  /*1080*/  @P2 LDC.64 R8, c[0x0][0xa18] ;  /* 0x00028600ff082b82 */ /* 0x000e620000000a00 */
[----:B------:R-:W-:Y:S02]  /*1090*/  ULDC UR4, c[0x0][0x288] ;  /* 0x0000a20000047ab9 */ /* 0x000fe40000000800 */
[----:B------:R-:W-:Y:S01]  /*10a0*/  IMAD.U32 R207, RZ, RZ, UR4 ;  /* 0x00000004ffcf7e24 */ /* 0x000fe2000f8e00ff */
[----:B------:R-:W-:Y:S02]  /*10b0*/  ULDC.64 UR4, c[0x0][0x418] ;  /* 0x0001060000047ab9 */ /* 0x000fe40000000a00 */
[----:B------:R2:W5:Y:S01]  /*10c0*/  @P0 LDG.E R32, desc[UR52][R10.64] ;  /* 0x000000340a200981 */ /* 0x000562000c1e1900 */
[----:B0-----:R-:W-:-:S05]  /*10d0*/  @P1 IMAD.WIDE R4, R123, 0x4, R4 ;  /* 0x000000047b041825 */ /* 0x001fca00078e0204 */
[----:B------:R2:W5:Y:S01]  /*10e0*/  @P1 LDG.E R0, desc[UR52][R4.64] ;  /* 0x0000003404001981 */ /* 0x000562000c1e1900 */
[----:B-1----:R-:W-:-:S05]  /*10f0*/  @P2 IMAD.WIDE R6, R123, 0x4, R8 ;  /* 0x000000047b062825 */ /* 0x002fca00078e0208 */
        /* <DEDUP_REMOVED lines=8> */
[----:B------:R-:W-:Y:S02]  /*1180*/  IMAD.U32 R24, RZ, RZ, UR5 ;  /* 0x00000005ff187e24 */ /* 0x000fe4000f8e00ff */
[----:B------:R-:W-:Y:S01]  /*1190*/  IMAD.U32 R31, RZ, RZ, UR4 ;  /* 0x00000004ff1f7e24 */ /* 0x000fe2000f8e00ff */
[----:B--234-:R-:W-:Y:S06]  /*11a0*/  @P2 BRA `(.L_x_2832) ;  /* 0x0000000000242947 */ /* 0x01cfec0003800000 */
        /* <DEDUP_REMOVED lines=9> */
.L_x_2832:
[----:B------:R-:W-:Y:S01]  /*1240*/  ULDC.64 UR4, c[0x0][0xa20] ;  /* 0x0002880000047ab9 */ /* 0x000fe20000000a00 */
[----:B------:R0:W-:Y:S01]  /*1250*/  STL [R1+0x8], R122 ;  /* 0x0000087a01007387 */ /* 0x0001e20000100800 */
[----:B------:R-:W-:-:S03]  /*1260*/  ISETP.NE.U32.AND P1, PT, RZ, UR4, PT ;  /* 0x00000004ff007c0c */ /* 0x000fc6000bf25070 */
[----:B------:R0:W-:Y:S01]  /*1270*/  STL [R1+0xc], R123 ;  /* 0x00000c7b01007387 */ /* 0x0001e20000100800 */
[----:B------:R-:W-:-:S13]  /*1280*/  ISETP.NE.AND.EX P1, PT, RZ, UR5, PT, P1 ;  /* 0x00000005ff007c0c */ /* 0x000fda000bf25310 */
[----:B0-----:R-:W-:Y:S05]  /*1290*/  @!P1 BRA `(.L_x_2833) ;  /* 0x0000000000109947 */ /* 0x001fea0003800000 */
[----:B------:R-:W0:Y:S02]  /*12a0*/  LDC.64 R4, c[0x0][0xa20] ;  /* 0x00028800ff047b82 */ /* 0x000e240000000a00 */
[----:B0-----:R-:W-:-:S05]  /*12b0*/  IMAD.WIDE R4, R123, 0x4, R4 ;  /* 0x000000047b047825 */ /* 0x001fca00078e0204 */
[----:B------:R0:W5:Y:S01]  /*12c0*/  LDG.E R31, desc[UR52][R4.64] ;  /* 0x00000034041f7981 */ /* 0x000162000c1e1900 */
[----:B------:R-:W-:Y:S05]  /*12d0*/  BRA `(.L_x_2834) ;  /* 0x0000000000107947 */ /* 0x000fea0003800000 */
.L_x_2833:
[----:B------:R-:W-:Y:S05]  /*12e0*/  @!P0 BRA `(.L_x_2834) ;  /* 0x00000000000c8947 */ /* 0x000fea0003800000 */
[----:B------:R-:W2:Y:S04]  /*12f0*/  LDG.E R4, desc[UR52][R10.64] ;  /* 0x000000340a047981 */ /* 0x000ea8000c1e1900 */
[----:B------:R-:W2:Y:S02]  /*1300*/  LDG.E R31, desc[UR52][R10.64+0x4] ;  /* 0x000004340a1f7981 */ /* 0x000ea4000c1e1900 */
[----:B--2---:R-:W-:-:S07]  /*1310*/  IMAD.IADD R31, R31, 0x1, -R4 ;  /* 0x000000011f1f7824 */ /* 0x004fce00078e0a04 */
.L_x_2834:
[----:B------:R-:W-:Y:S01]  /*1320*/  ULDC.64 UR4, c[0x0][0xa10] ;  /* 0x0002840000047ab9 */ /* 0x000fe20000000a00 */
[----:B------:R-:W1:Y:S01]  /*1330*/  LDC R9, c[0x0][0x448] ;  /* 0x00011200ff097b82 */ /* 0x000e620000000800 */
[----:B------:R-:W-:-:S04]  /*1340*/  ISETP.NE.U32.AND P0, PT, RZ, UR4, PT ;  /* 0x00000004ff007c0c */ /* 0x000fc8000bf05070 */
[----:B------:R-:W-:Y:S01]  /*1350*/  ISETP.NE.AND.EX P0, PT, RZ, UR5, PT, P0 ;  /* 0x00000005ff007c0c */ /* 0x000fe2000bf05300 */
[----:B------:R-:W-:Y:S02]  /*1360*/  ULDC.64 UR4, c[0x0][0xa30] ;  /* 0x00028c0000047ab9 */ /* 0x000fe40000000a00 */
[----:B------:R-:W-:Y:S01]  /*1370*/  ISETP.NE.U32.AND P1, PT, RZ, UR4, PT ;  /* 0x00000004ff007c0c */ /* 0x000fe2000bf25070 */
[----:B-----5:R-:W-:Y:S01]  /*1380*/  IMAD.MOV.U32 R30, RZ, RZ, R31 ;  /* 0x000000ffff1e7224 */ /* 0x020fe200078e001f */
[----:B------:R-:W2:Y:S02]  /*1390*/  LDC.64 R14, c[0x0][0x9e0] ;  /* 0x00027800ff0e7b82 */ /* 0x000ea40000000a00 */
[----:B------:R-:W-:-:S06]  /*13a0*/  ISETP.NE.AND.EX P1, PT, RZ, UR5, PT, P1 ;  /* 0x00000005ff007c0c */ /* 0x000fcc000bf25310 */
[----:B0-----:R-:W0:Y:S08]  /*13b0*/  @P0 LDC.64 R4, c[0x0][0xa10] ;  /* 0x00028400ff040b82 */ /* 0x001e300000000a00 */
[----:B------:R-:W3:Y:S01]  /*13c0*/  @P1 LDC.64 R6, c[0x0][0xa30] ;  /* 0x00028c00ff061b82 */ /* 0x000ee20000000a00 */
[----:B0-----:R-:W-:-:S05]  /*13d0*/  @P0 IMAD.WIDE R4, R123, 0x4, R4 ;  /* 0x000000047b040825 */ /* 0x001fca00078e0204 */
[----:B------:R-:W4:Y:S04]  /*13e0*/  @P0 LDG.E R3, desc[UR52][R4.64] ;  /* 0x0000003404030981 */ /* 0x000f28000c1e1900 */
[----:B------:R-:W4:Y:S01]  /*13f0*/  @P0 LDG.E R8, desc[UR52][R4.64+0x4] ;  /* 0x0000043404080981 */ /* 0x000f22000c1e1900 */
[----:B---3--:R-:W-:-:S05]  /*1400*/  @P1 IMAD.WIDE R6, R123, 0x4, R6 ;  /* 0x000000047b061825 */ /* 0x008fca00078e0206 */
[----:B------:R0:W5:Y:S01]  /*1410*/  @P1 LDG.E R30, desc[UR52][R6.64] ;  /* 0x00000034061e1981 */ /* 0x000162000c1e1900 */
[----:B-1----:R-:W-:Y:S01]  /*1420*/  ISETP.NE.AND P1, PT, R9, 0x1, PT ;  /* 0x000000010900780c */ /* 0x002fe20003f25270 */
[----:B------:R-:W-:Y:S01]  /*1430*/  IMAD.SHL.U32 R218, R121, 0x80, RZ ;  /* 0x0000008079da7824 */ /* 0x000fe200078e00ff */
[----:B--2---:R-:W-:-:S11]  /*1440*/  ISETP.GE.AND P2, PT, R15, 0x1, PT ;  /* 0x000000010f00780c */ /* 0x004fd60003f46270 */
[----:B------:R-:W1:Y:S08]  /*1450*/  @P1 LDC R10, c[0x0][0x44c] ;  /* 0x00011300ff0a1b82 */ /* 0x000e700000000800 */
[----:B------:R-:W2:Y:S01]  /*1460*/  @P1 LDC R12, c[0x0][0x450] ;  /* 0x00011400ff0c1b82 */ /* 0x000ea20000000800 */
[----:B----4-:R-:W-:Y:S02]  /*1470*/  @P0 IMAD.IADD R24, R8, 0x1, -R3 ;  /* 0x0000000108180824 */ /* 0x010fe400078e0a03 */
[----:B------:R-:W-:-:S02]  /*1480*/  IMAD.IADD R8, R31, 0x1, -R0 ;  /* 0x000000011f087824 */ /* 0x000fc400078e0a00 */
[----:B------:R-:W-:Y:S02]  /*1490*/  VIADD R3, R218, 0x7f ;  /* 0x0000007fda037836 */ /* 0x000fe40000000000 */
[----:B------:R-:W-:Y:S02]  /*14a0*/  IMAD.IADD R208, R8, 0x1, R24 ;  /* 0x0000000108d07824 */ /* 0x000fe400078e0218 */
[----:B-1----:R-:W-:-:S04]  /*14b0*/  @P1 IMAD.HI.U32 R5, R3, R10, RZ ;  /* 0x0000000a03051227 */ /* 0x002fc800078e00ff */
[----:B------:R-:W-:Y:S02]  /*14c0*/  VIADD R0, R208, 0x5f ;  /* 0x0000005fd0007836 */ /* 0x000fe40000000000 */
[----:B------:R-:W-:Y:S01]  /*14d0*/  IMAD.MOV.U32 R4, RZ, RZ, R3 ;  /* 0x000000ffff047224 */ /* 0x000fe200078e0003 */
[----:B--2---:R-:W-:Y:S01]  /*14e0*/  @P1 SHF.R.U32.HI R4, RZ, R12, R5 ;  /* 0x0000000cff041219 */ /* 0x004fe20000011605 */
[----:B------:R-:W-:Y:S01]  /*14f0*/  IMAD.HI R0, R0, 0x2aaaaaab, RZ ;  /* 0x2aaaaaab00007827 */ /* 0x000fe200078e02ff */
[----:B------:R-:W-:-:S04]  /*1500*/  IADD3 R5, R208, 0x1, -R207 ;  /* 0x00000001d0057810 */ /* 0x000fc80007ffe8cf */
[----:B------:R-:W-:Y:S01]  /*1510*/  SHF.R.U32.HI R3, RZ, 0x1f, R0 ;  /* 0x0000001fff037819 */ /* 0x000fe20000011600 */
[----:B0-----:R-:W-:-:S03]  /*1520*/  IMAD.IADD R7, R5, 0x1, R4 ;  /* 0x0000000105077824 */ /* 0x001fc600078e0204 */
[----:B------:R-:W-:Y:S01]  /*1530*/  LEA.HI.SX32 R176, R0, R3, 0x1c ;  /* 0x0000000300b07211 */ /* 0x000fe200078fe2ff */
        /* <DEDUP_REMOVED lines=13> */
.L_x_2837:
[----:B------:R-:W-:-:S13]  /*1610*/  ISETP.NE.AND P0, PT, R15, 0x1, PT ;  /* 0x000000010f00780c */ /* 0x000fda0003f05270 */
[----:B------:R-:W0:Y:S02]  /*1620*/  @P0 LDC.64 R4, c[0x0][0x9e8] ;  /* 0x00027a00ff040b82 */ /* 0x000e240000000a00 */
[----:B0-----:R-:W-:-:S05]  /*1630*/  @P0 IMAD.HI.U32 R4, R3, R4, RZ ;  /* 0x0000000403040227 */ /* 0x001fca00078e00ff */
[----:B------:R-:W-:-:S07]  /*1640*/  @P0 SHF.R.U32.HI R3, RZ, R5, R4 ;  /* 0x00000005ff030219 */ /* 0x000fce0000011604 */
.L_x_2838:
[----:B------:R-:W-:Y:S05]  /*1650*/  BSYNC B0 ;  /* 0x0000000000007941 */ /* 0x000fea0003800000 */
.L_x_2836:
[----:B------:R-:W-:-:S05]  /*1660*/  IMAD R3, R3, R15, R15 ;  /* 0x0000000f03037224 */ /* 0x000fca00078e020f */
[----:B------:R-:W-:-:S07]  /*1670*/  VIMNMX R0, R0, R3, PT ;  /* 0x0000000300007248 */ /* 0x000fce0003fe0100 */
.L_x_2835:
[----:B------:R-:W0:Y:S01]  /*1680*/  @P1 LDC R3, c[0x0][0x44c] ;  /* 0x00011300ff031b82 */ /* 0x000e220000000800 */
[----:B------:R-:W-:Y:S01]  /*1690*/  IMAD.MOV.U32 R4, RZ, RZ, R218 ;  /* 0x000000ffff047224 */ /* 0x000fe200078e00da */
[----:B------:R-:W-:Y:S01]  /*16a0*/  ULDC UR4, c[0x0][0x9dc] ;  /* 0x0002770000047ab9 */ /* 0x000fe20000000800 */
[----:B------:R-:W-:-:S05]  /*16b0*/  IMAD.IADD R29, R208, 0x1, -R207 ;  /* 0x00000001d01d7824 */ /* 0x000fca00078e0acf */
[----:B------:R-:W1:Y:S01]  /*16c0*/  @P1 LDC R6, c[0x0][0x450] ;  /* 0x00011400ff061b82 */ /* 0x000e620000000800 */
[----:B0-----:R-:W-:-:S05]  /*16d0*/  @P1 IMAD.HI.U32 R3, R218, R3, RZ ;  /* 0x00000003da031227 */ /* 0x001fca00078e00ff */
[----:B-1----:R-:W-:-:S05]  /*16e0*/  @P1 SHF.R.U32.HI R4, RZ, R6, R3 ;  /* 0x00000006ff041219 */ /* 0x002fca0000011603 */
[----:B------:R-:W-:-:S04]  /*16f0*/  IMAD.IADD R3, R29, 0x1, R4 ;  /* 0x000000011d037824 */ /* 0x000fc800078e0204 */
[----:B------:R-:W-:Y:S01]  /*1700*/  VIADD R4, R3, -UR4 ;  /* 0x8000000403047c36 */ /* 0x000fe20008000000 */
[----:B------:R-:W-:Y:S06]  /*1710*/  @!P2 BRA `(.L_x_2839) ;  /* 0x000000000044a947 */ /* 0x000fec0003800000 */
[----:B------:R-:W-:Y:S01]  /*1720*/  ISETP.GT.AND P0, PT, R3, -0x1, PT ;  /* 0xffffffff0300780c */ /* 0x000fe20003f04270 */
[----:B------:R-:W-:-:S12]  /*1730*/  BSSY B0, `(.L_x_2840) ;  /* 0x000000d000007945 */ /* 0x000fd80003800000 */
        /* <DEDUP_REMOVED lines=8> */
.L_x_2841:
[----:B------:R-:W-:-:S13]  /*17c0*/  ISETP.NE.AND P0, PT, R15, 0x1, PT ;  /* 0x000000010f00780c */ /* 0x000fda0003f05270 */
[----:B------:R-:W0:Y:S02]  /*17d0*/  @P0 LDC.64 R6, c[0x0][0x9e8] ;  /* 0x00027a00ff060b82 */ /* 0x000e240000000a00 */
[----:B0-----:R-:W-:-:S05]  /*17e0*/  @P0 IMAD.HI.U32 R6, R3, R6, RZ ;  /* 0x0000000603060227 */ /* 0x001fca00078e00ff */
[----:B------:R-:W-:-:S07]  /*17f0*/  @P0 SHF.R.U32.HI R3, RZ, R7, R6 ;  /* 0x00000007ff030219 */ /* 0x000fce0000011606 */
.L_x_2842:
[----:B------:R-:W-:Y:S05]  /*1800*/  BSYNC B0 ;  /* 0x0000000000007941 */ /* 0x000fea0003800000 */
.L_x_2840:
[----:B------:R-:W-:-:S05]  /*1810*/  IMAD R3, R3, R15, RZ ;  /* 0x0000000f03037224 */ /* 0x000fca00078e02ff */
[----:B------:R-:W-:-:S07]  /*1820*/  VIMNMX R4, R4, R3, !PT ;  /* 0x0000000304047248 */ /* 0x000fce0007fe0100 */
.L_x_2839:
[----:B------:R-:W-:Y:S02]  /*1830*/  VIADD R0, R0, 0x5f ;  /* 0x0000005f00007836 */ /* 0x000fe40000000000 */
[----:B------:R-:W-:-:S04]  /*1840*/  IMAD.HI R4, R4, 0x2aaaaaab, RZ ;  /* 0x2aaaaaab04047827 */ /* 0x000fc800078e02ff */
[----:B------:R-:W-:Y:S01]  /*1850*/  IMAD.HI R0, R0, 0x2aaaaaab, RZ ;  /* 0x2aaaaaab00007827 */ /* 0x000fe200078e02ff */
[----:B------:R-:W-:-:S04]  /*1860*/  SHF.R.U32.HI R5, RZ, 0x1f, R4 ;  /* 0x0000001fff057819 */ /* 0x000fc80000011604 */
[----:B------:R-:W-:Y:S02]  /*1870*/  SHF.R.U32.HI R3, RZ, 0x1f, R0 ;  /* 0x0000001fff037819 */ /* 0x000fe40000011600 */
[----:B------:R-:W-:Y:S02]  /*1880*/  LEA.HI.SX32 R5, R4, R5, 0x1c ;  /* 0x0000000504057211 */ /* 0x000fe400078fe2ff */
[----:B------:R-:W-:Y:S02]  /*1890*/  LEA.HI.SX32 R3, R0, R3, 0x1c ;  /* 0x0000000300037211 */ /* 0x000fe400078fe2ff */
[----:B------:R-:W-:Y:S02]  /*18a0*/  VIMNMX R5, RZ, R5, !PT ;  /* 0x00000005ff057248 */ /* 0x000fe40007fe0100 */
[----:B------:R-:W-:-:S03]  /*18b0*/  VIMNMX R3, R176, R3, PT ;  /* 0x00000003b0037248 */ /* 0x000fc60003fe0100 */
[--C-:B------:R-:W-:Y:S02]  /*18c0*/  IMAD R5, R5, 0x60, -R8.reuse ;  /* 0x0000006005057824 */ /* 0x100fe400078e0a08 */
[----:B------:R-:W-:-:S03]  /*18d0*/  IMAD R3, R3, 0x60, -R8 ;  /* 0x0000006003037824 */ /* 0x000fc600078e0a08 */
[----:B------:R-:W-:Y:S02]  /*18e0*/  VIMNMX R5, RZ, R5, !PT ;  /* 0x00000005ff057248 */ /* 0x000fe40007fe0100 */
        /* <DEDUP_REMOVED lines=11> */
[----:B------:R-:W-:Y:S05]  /*19a0*/  @!P1 BRA `(.L_x_2843) ;  /* 0x0000004400809947 */ /* 0x000fea0003800000 */
        /* <DEDUP_REMOVED lines=20> */
.L_x_2845:
[----:B------:R-:W-:Y:S05]  /*1af0*/  BSYNC B6 ;  /* 0x0000000000067941 */ /* 0x000fea0003800000 */
.L_x_2844:
        /* <DEDUP_REMOVED lines=20> */
.L_x_2847:
[----:B------:R-:W-:Y:S05]  /*1c40*/  BSYNC B6 ;  /* 0x0000000000067941 */ /* 0x000fea0003800000 */
.L_x_2846:
[----:B------:R-:W2:Y:S01]  /*1c50*/  LDL R34, [R1+0x1c] ;  /* 0x00001c0001227983 */ /* 0x000ea20000100800 */
[----:B------:R-:W-:Y:S01]  /*1c60*/  ULDC.64 UR4, c[0x0][0x9f8] ;  /* 0x00027e0000047ab9 */ /* 0x000fe20000000a00 */
[----:B------:R-:W-:Y:S01]  /*1c70*/  IMAD.MOV.U32 R0, RZ, RZ, R123 ;  /* 0x000000ffff007224 */ /* 0x000fe200078e007b */
[----:B------:R-:W-:Y:S01]  /*1c80*/  ISETP.NE.U32.AND P0, PT, RZ, UR4, PT ;  /* 0x00000004ff007c0c */ /* 0x000fe2000bf05070 */
[----:B------:R-:W-:Y:S01]  /*1c90*/  ULDC UR4, c[0x0][0x320] ;  /* 0x0000c80000047ab9 */ /* 0x000fe20000000800 */
[----:B------:R-:W-:Y:S01]  /*1ca0*/  VIADD R4, R16, 0x60 ;  /* 0x0000006010047836 */ /* 0x000fe20000000000 */
[----:B------:R-:W0:Y:S01]  /*1cb0*/  LDC.64 R54, c[0x0][0x3f8] ;  /* 0x0000fe00ff367b82 */ /* 0x000e220000000a00 */
[----:B------:R-:W-:-:S07]  /*1cc0*/  ISETP.NE.AND.EX P0, PT, RZ, UR5, PT, P0 ;  /* 0x00000005ff007c0c */ /* 0x000fce000bf05300 */
[----:B------:R-:W1:Y:S08]  /*1cd0*/  LDC.64 R60, c[0x0][0x408] ;  /* 0x00010200ff3c7b82 */ /* 0x000e700000000a00 */
[----:B------:R-:W3:Y:S01]  /*1ce0*/  @P0 LDC.64 R6, c[0x0][0x9f8] ;  /* 0x00027e00ff060b82 */ /* 0x000ee20000000a00 */
[----:B------:R-:W-:-:S04]  /*1cf0*/  ISETP.GE.AND P1, PT, R18, UR4, PT ;  /* 0x0000000412007c0c */ /* 0x000fc8000bf26270 */
[----:B------:R-:W-:-:S03]  /*1d00*/  SEL R3, RZ, 0xffffffff, P1 ;  /* 0xffffffffff037807 */ /* 0x000fc60000800000 */
[----:B------:R-:W4:Y:S02]  /*1d10*/  LDC R67, c[0x0][0x3f4] ;  /* 0x0000fd00ff437b82 */ /* 0x000f240000000800 */
[----:B------:R-:W-:Y:S02]  /*1d20*/  IMAD.SHL.U32 R8, R3, 0x2, RZ ;  /* 0x0000000203087824 */ /* 0x000fe400078e00ff */
[----:B------:R-:W-:Y:S01]  /*1d30*/  VIADD R3, R16, 0x40 ;  /* 0x0000004010037836 */ /* 0x000fe20000000000 */
[----:B------:R-:W-:Y:S01]  /*1d40*/  ISETP.GE.AND P1, PT, R4, UR4, PT ;  /* 0x0000000404007c0c */ /* 0x000fe2000bf26270 */
[----:B---3--:R-:W-:-:S05]  /*1d50*/  @P0 IMAD.WIDE R6, R123, 0x4, R6 ;  /* 0x000000047b060825 */ /* 0x008fca00078e0206 */
[----:B------:R3:W2:Y:S01]  /*1d60*/  @P0 LDG.E R0, desc[UR52][R6.64] ;  /* 0x0000003406000981 */ /* 0x0006a2000c1e1900 */
[----:B------:R-:W-:Y:S01]  /*1d70*/  ISETP.GE.AND P0, PT, R16, UR4, PT ;  /* 0x0000000410007c0c */ /* 0x000fe2000bf06270 */
[----:B0-----:R-:W-:Y:S01]  /*1d80*/  IMAD.WIDE.U32 R12, R209, R54, R16 ;  /* 0x00000036d10c7225 */ /* 0x001fe200078e0010 */
[----:B------:R-:W-:Y:S01]  /*1d90*/  SHF.R.S32.HI R11, RZ, 0x1f, R209 ;  /* 0x0000001fff0b7819 */ /* 0x000fe200000114d1 */
[----:B------:R-:W0:Y:S01]  /*1da0*/  S2R R36, SR_TID.X ;  /* 0x0000000000247919 */ /* 0x000e220000002100 */
[----:B------:R-:W-:Y:S01]  /*1db0*/  SEL R5, RZ, 0x1, P0 ;  /* 0x00000001ff057807 */ /* 0x000fe20000000000 */
[----:B------:R-:W-:Y:S01]  /*1dc0*/  IMAD.MOV.U32 R66, RZ, RZ, 0x20 ;  /* 0x00000020ff427424 */ /* 0x000fe200078e00ff */
[----:B------:R-:W-:Y:S01]  /*1dd0*/  ISETP.GE.AND P0, PT, R3, UR4, PT ;  /* 0x0000000403007c0c */ /* 0x000fe2000bf06270 */
[C---:B-1----:R-:W-:Y:S01]  /*1de0*/  IMAD R14, R11.reuse, R60, RZ ;  /* 0x0000003c0b0e7224 */ /* 0x042fe200078e02ff */
[----:B------:R-:W-:Y:S01]  /*1df0*/  LOP3.LUT R5, R8, 0x2, R5, 0xe2, !PT ;  /* 0x0000000208057812 */ /* 0x000fe200078ee205 */
[----:B------:R-:W-:Y:S01]  /*1e00*/  IMAD R8, R11, R54, RZ ;  /* 0x000000360b087224 */ /* 0x000fe200078e02ff */
[----:B---3--:R-:W-:Y:S01]  /*1e10*/  SEL R6, RZ, 0x4, P0 ;  /* 0x00000004ff067807 */ /* 0x008fe20000000000 */
[C---:B------:R-:W-:Y:S01]  /*1e20*/  IMAD R59, R209.reuse, R61, R14 ;  /* 0x0000003dd13b7224 */ /* 0x040fe200078e020e */
[----:B------:R-:W-:Y:S01]  /*1e30*/  SEL R7, RZ, 0x8, P1 ;  /* 0x00000008ff077807 */ /* 0x000fe20000800000 */
[----:B------:R-:W-:Y:S01]  /*1e40*/  IMAD R15, R209, R55, R8 ;  /* 0x00000037d10f7224 */ /* 0x000fe200078e0208 */
[----:B------:R-:W-:-:S02]  /*1e50*/  ISETP.GE.AND P0, PT, R213, UR4, PT ;  /* 0x00000004d5007c0c */ /* 0x000fc4000bf06270 */
[----:B------:R-:W-:Y:S01]  /*1e60*/  ISETP.GE.AND P1, PT, R212, UR4, PT ;  /* 0x00000004d4007c0c */ /* 0x000fe2000bf26270 */
[----:B------:R-:W-:Y:S01]  /*1e70*/  IMAD.IADD R13, R15, 0x1, R13 ;  /* 0x000000010f0d7824 */ /* 0x000fe200078e020d */
[----:B------:R-:W-:Y:S02]  /*1e80*/  LOP3.LUT R5, R7, R5, R6, 0xfe, !PT ;  /* 0x0000000507057212 */ /* 0x000fe400078efe06 */
[----:B------:R-:W-:Y:S01]  /*1e90*/  SEL R6, RZ, 0x10, P0 ;  /* 0x00000010ff067807 */ /* 0x000fe20000000000 */
[----:B-----5:R-:W-:Y:S01]  /*1ea0*/  IMAD.WIDE.U32 R52, R30, R54, R12 ;  /* 0x000000361e347225 */ /* 0x020fe200078e000c */
[----:B------:R-:W-:Y:S02]  /*1eb0*/  SEL R7, RZ, 0x20, P1 ;  /* 0x00000020ff077807 */ /* 0x000fe40000800000 */
[----:B------:R-:W-:Y:S02]  /*1ec0*/  ISETP.GE.AND P0, PT, R215, UR4, PT ;  /* 0x00000004d7007c0c */ /* 0x000fe4000bf06270 */
[----:B------:R-:W-:Y:S01]  /*1ed0*/  LOP3.LUT R6, R7, R5, R6, 0xfe, !PT ;  /* 0x0000000507067212 */ /* 0x000fe200078efe06 */
[----:B------:R-:W-:Y:S01]  /*1ee0*/  IMAD.IADD R5, R32, 0x1, R31 ;  /* 0x0000000120057824 */ /* 0x000fe200078e021f */
[----:B------:R-:W-:Y:S01]  /*1ef0*/  SEL R7, RZ, 0x40, P0 ;  /* 0x00000040ff077807 */ /* 0x000fe20000000000 */
[----:B------:R-:W3:Y:S01]  /*1f00*/  LDL R32, [R1+0x4] ;  /* 0x0000040001207983 */ /* 0x000ee20000100800 */
[----:B------:R-:W-:-:S02]  /*1f10*/  ISETP.GE.AND P1, PT, R214, UR4, PT ;  /* 0x00000004d6007c0c */ /* 0x000fc4000bf26270 */
[--C-:B------:R-:W-:Y:S02]  /*1f20*/  SHF.R.S32.HI R205, RZ, 0x1f, R204.reuse ;  /* 0x0000001fffcd7819 */ /* 0x100fe400000114cc */
[----:B------:R-:W-:Y:S01]  /*1f30*/  SEL R10, RZ, 0x7fff80, P1 ;  /* 0x007fff80ff0a7807 */ /* 0x000fe20000800000 */
[----:B0-----:R-:W-:Y:S01]  /*1f40*/  VIADD R36, R36, 0xffffff80 ;  /* 0xffffff8024247836 */ /* 0x001fe20000000000 */
[----:B----4-:R-:W-:Y:S01]  /*1f50*/  ISETP.GE.AND P2, PT, R16, R67, PT ;  /* 0x000000431000720c */ /* 0x010fe20003f46270 */
[C---:B------:R-:W-:Y:S01]  /*1f60*/  IMAD.WIDE.U32 R8, R209.reuse, R54, R204 ;  /* 0x00000036d1087225 */ /* 0x040fe200078e00cc */
[----:B------:R-:W-:Y:S02]  /*1f70*/  LOP3.LUT R6, R10, R6, R7, 0xfe, !PT ;  /* 0x000000060a067212 */ /* 0x000fe400078efe07 */
[----:B------:R-:W-:Y:S01]  /*1f80*/  SHF.R.S32.HI R35, RZ, 0x1f, R36 ;  /* 0x0000001fff237819 */ /* 0x000fe20000011424 */
[----:B------:R-:W-:Y:S01]  /*1f90*/  IMAD.WIDE.U32 R10, R209, R60, R204 ;  /* 0x0000003cd10a7225 */ /* 0x000fe200078e00cc */
[----:B------:R-:W-:-:S02]  /*1fa0*/  SEL R7, R67, RZ, P2 ;  /* 0x000000ff43077207 */ /* 0x000fc40001000000 */
[----:B------:R-:W-:Y:S01]  /*1fb0*/  LEA.HI R35, R35, R36, RZ, 0x2 ;  /* 0x0000002423237211 */ /* 0x000fe200078f10ff */
[----:B------:R-:W-:Y:S01]  /*1fc0*/  IMAD.IADD R21, R9, 0x1, R15 ;  /* 0x0000000109157824 */ /* 0x000fe200078e020f */
[----:B------:R-:W-:Y:S01]  /*1fd0*/  P2R R91, PR, RZ, 0x4 ;  /* 0x00000004ff5b7803 */ /* 0x000fe20000000000 */
[----:B------:R-:W-:Y:S01]  /*1fe0*/  IMAD.MOV.U32 R20, RZ, RZ, R8 ;  /* 0x000000ffff147224 */ /* 0x000fe200078e0008 */
[----:B------:R-:W-:Y:S01]  /*1ff0*/  LOP3.LUT R35, R35, 0xfffffffc, RZ, 0xc0, !PT ;  /* 0xfffffffc23237812 */ /* 0x000fe200078ec0ff */
[----:B------:R-:W-:Y:S01]  /*2000*/  IMAD.IADD R57, R11, 0x1, R59 ;  /* 0x000000010b397824 */ /* 0x000fe200078e023b */
[----:B------:R-:W-:Y:S01]  /*2010*/  SHF.R.S32.HI R11, RZ, 0x1f, R30 ;  /* 0x0000001fff0b7819 */ /* 0x000fe2000001141e */
[----:B------:R-:W-:Y:S01]  /*2020*/  IMAD.WIDE.U32 R8, R209, R60, R16 ;  /* 0x0000003cd1087225 */ /* 0x000fe200078e0010 */
[----:B------:R-:W-:-:S03]  /*2030*/  SHF.R.S32.HI R62, RZ, 0x1f, R122 ;  /* 0x0000001fff3e7819 */ /* 0x000fc6000001147a */
[----:B------:R-:W-:Y:S02]  /*2040*/  IMAD.IADD R35, R36, 0x1, -R35 ;  /* 0x0000000124237824 */ /* 0x000fe400078e0a23 */
[----:B------:R-:W-:Y:S02]  /*2050*/  IMAD.IADD R59, R59, 0x1, R9 ;  /* 0x000000013b3b7824 */ /* 0x000fe400078e0209 */
[----:B------:R-:W-:Y:S02]  /*2060*/  IMAD R64, R35, 0x40, R209 ;  /* 0x0000004023407824 */ /* 0x000fe400078e02d1 */
[----:B------:R-:W0:Y:S01]  /*2070*/  S2R R35, SR_TID.X ;  /* 0x0000000000237919 */ /* 0x000e220000002100 */
[----:B------:R-:W-:Y:S02]  /*2080*/  IMAD R9, R11, R54, RZ ;  /* 0x000000360b097224 */ /* 0x000fe400078e02ff */
[----:B------:R-:W-:Y:S02]  /*2090*/  IMAD.IADD R7, R16, 0x1, R7 ;  /* 0x0000000110077824 */ /* 0x000fe400078e0207 */
[----:B------:R-:W-:-:S02]  /*20a0*/  IMAD R33, R30, R55, R9 ;  /* 0x000000371e217224 */ /* 0x000fc400078e0209 */
[-C--:B------:R-:W-:Y:S01]  /*20b0*/  IMAD R9, R11, R60.reuse, RZ ;  /* 0x0000003c0b097224 */ /* 0x080fe200078e02ff */
[----:B------:R-:W-:Y:S01]  /*20c0*/  SHF.R.S32.HI R14, RZ, 0x1f, R7 ;  /* 0x0000001fff0e7819 */ /* 0x000fe20000011407 */
[----:B------:R-:W-:Y:S02]  /*20d0*/  IMAD.MOV.U32 R56, RZ, RZ, R10 ;  /* 0x000000ffff387224 */ /* 0x000fe400078e000a */
[----:B------:R-:W-:Y:S01]  /*20e0*/  IMAD.MOV.U32 R58, RZ, RZ, R8 ;  /* 0x000000ffff3a7224 */ /* 0x000fe200078e0008 */
[----:B------:R-:W-:Y:S01]  /*20f0*/  LEA.HI R14, R14, R7, RZ, 0x3 ;  /* 0x000000070e0e7211 */ /* 0x000fe200078f18ff */
[----:B------:R-:W-:Y:S01]  /*2100*/  IMAD R13, R30, R61, R9 ;  /* 0x0000003d1e0d7224 */ /* 0x000fe200078e0209 */
[----:B------:R-:W-:Y:S01]  /*2110*/  SHF.L.U64.HI R9, R60, 0x6, R61 ;  /* 0x000000063c097819 */ /* 0x000fe2000001023d */
[----:B------:R-:W-:Y:S01]  /*2120*/  IMAD R11, R61, 0x60, RZ ;  /* 0x000000603d0b7824 */ /* 0x000fe200078e02ff */
[----:B------:R-:W-:Y:S01]  /*2130*/  PRMT R88, R6, 0x8880, RZ ;  /* 0x0000888006587816 */ /* 0x000fe200000000ff */
[----:B------:R-:W-:Y:S01]  /*2140*/  IMAD.SHL.U32 R10, R60, 0x40, RZ ;  /* 0x000000403c0a7824 */ /* 0x000fe200078e00ff */
[----:B------:R-:W-:Y:S01]  /*2150*/  SHF.L.U64.HI R7, R54, 0x6, R55 ;  /* 0x0000000636077819 */ /* 0x000fe20000010237 */
[----:B------:R-:W-:-:S04]  /*2160*/  IMAD.WIDE.U32 R56, R30, R60, R56 ;  /* 0x0000003c1e387225 */ /* 0x000fc800078e0038 */
[----:B------:R-:W-:-:S04]  /*2170*/  IMAD.WIDE.U32 R58, R30, R60, R58 ;  /* 0x0000003c1e3a7225 */ /* 0x000fc800078e003a */
[----:B------:R-:W-:-:S04]  /*2180*/  IMAD.WIDE.U32 R60, R60, 0x60, RZ ;  /* 0x000000603c3c7825 */ /* 0x000fc800078e00ff */
[----:B------:R-:W-:Y:S02]  /*2190*/  IMAD R15, R55, 0x60, RZ ;  /* 0x00000060370f7824 */ /* 0x000fe400078e02ff */
[----:B0-----:R-:W-:Y:S02]  /*21a0*/  VIADD R35, R35, 0xffffff80 ;  /* 0xffffff8023237836 */ /* 0x001fe40000000000 */
[----:B------:R-:W-:Y:S01]  /*21b0*/  IMAD.IADD R70, R61, 0x1, R11 ;  /* 0x000000013d467824 */ /* 0x000fe200078e020b */
[----:B------:R-:W-:Y:S01]  /*21c0*/  LOP3.LUT R11, R228, 0x38, R14, 0xf8, !PT ;  /* 0x00000038e40b7812 */ /* 0x000fe200078ef80e */
[----:B------:R-:W-:Y:S01]  /*21d0*/  IMAD.SHL.U32 R8, R54, 0x40, RZ ;  /* 0x0000004036087824 */ /* 0x000fe200078e00ff */
[----:B------:R-:W-:Y:S01]  /*21e0*/  PRMT R88, R88, 0x7710, RZ ;  /* 0x0000771058587816 */ /* 0x000fe200000000ff */
[----:B------:R-:W-:Y:S01]  /*21f0*/  IMAD.WIDE.U32 R20, R30, R54, R20 ;  /* 0x000000361e147225 */ /* 0x000fe200078e0014 */
[----:B------:R-:W-:-:S03]  /*2200*/  LOP3.LUT R78, R14, 0xfffffff8, RZ, 0xc0, !PT ;  /* 0xfffffff80e4e7812 */ /* 0x000fc600078ec0ff */
[----:B------:R-:W-:Y:S01]  /*2210*/  IMAD.WIDE.U32 R54, R54, 0x60, RZ ;  /* 0x0000006036367825 */ /* 0x000fe200078e00ff */
[C---:B------:R-:W-:Y:S02]  /*2220*/  LOP3.LUT R82, R88.reuse, 0x1, RZ, 0xc0, !PT ;  /* 0x0000000158527812 */ /* 0x040fe400078ec0ff */
[C---:B------:R-:W-:Y:S01]  /*2230*/  LOP3.LUT R83, R88.reuse, 0x2, RZ, 0xc0, !PT ;  /* 0x0000000258537812 */ /* 0x040fe200078ec0ff */
[----:B------:R-:W-:Y:S01]  /*2240*/  IMAD.SHL.U32 R67, R67, 0x2, RZ ;  /* 0x0000000243437824 */ /* 0x000fe200078e00ff */
[C---:B------:R-:W-:Y:S01]  /*2250*/  LOP3.LUT R84, R88.reuse, 0x4, RZ, 0xc0, !PT ;  /* 0x0000000458547812 */ /* 0x040fe200078ec0ff */
[----:B------:R-:W-:Y:S01]  /*2260*/  IMAD.IADD R68, R55, 0x1, R15 ;  /* 0x0000000137447824 */ /* 0x000fe200078e020f */
[C---:B------:R-:W-:Y:S01]  /*2270*/  LOP3.LUT R85, R88.reuse, 0x8, RZ, 0xc0, !PT ;  /* 0x0000000858557812 */ /* 0x040fe200078ec0ff */
[----:B------:R-:W-:Y:S01]  /*2280*/  IMAD.IADD R73, R21, 0x1, R33 ;  /* 0x0000000115497824 */ /* 0x000fe200078e0221 */
[C---:B------:R-:W-:Y:S01]  /*2290*/  LOP3.LUT R86, R88.reuse, 0x10, RZ, 0xc0, !PT ;  /* 0x0000001058567812 */ /* 0x040fe200078ec0ff */
[----:B------:R-:W-:Y:S01]  /*22a0*/  IMAD.IADD R74, R33, 0x1, R53 ;  /* 0x00000001214a7824 */ /* 0x000fe200078e0235 */
[----:B------:R-:W-:Y:S01]  /*22b0*/  LOP3.LUT R87, R88, 0x20, RZ, 0xc0, !PT ;  /* 0x0000002058577812 */ /* 0x000fe200078ec0ff */
[----:B------:R-:W-:Y:S01]  /*22c0*/  IMAD.IADD R75, R57, 0x1, R13 ;  /* 0x00000001394b7824 */ /* 0x000fe200078e020d */
[----:B------:R-:W-:Y:S01]  /*22d0*/  SHF.R.S32.HI R77, RZ, 0x3, R14 ;  /* 0x00000003ff4d7819 */ /* 0x000fe2000001140e */
[----:B------:R-:W-:Y:S01]  /*22e0*/  IMAD.IADD R76, R13, 0x1, R59 ;  /* 0x000000010d4c7824 */ /* 0x000fe200078e023b */
[----:B------:R-:W-:-:S02]  /*22f0*/  SHF.R.S32.HI R79, RZ, 0x1f, R78 ;  /* 0x0000001fff4f7819 */ /* 0x000fc4000001144e */
[----:B------:R-:W-:Y:S01]  /*2300*/  LOP3.LUT R88, R88, 0x40, RZ, 0xc0, !PT ;  /* 0x0000004058587812 */ /* 0x000fe200078ec0ff */
[C---:B--2---:R-:W-:Y:S01]  /*2310*/  IMAD.SHL.U32 R31, R34.reuse, 0x40, RZ ;  /* 0x00000040221f7824 */ /* 0x044fe200078e00ff */
[----:B------:R-:W-:Y:S02]  /*2320*/  LOP3.LUT P0, RZ, R34, 0x4, RZ, 0xc0, !PT ;  /* 0x0000000422ff7812 */ /* 0x000fe4000780c0ff */
[----:B------:R-:W0:Y:S02]  /*2330*/  S2R R34, SR_TID.X ;  /* 0x0000000000227919 */ /* 0x000e240000002100 */
[----:B------:R-:W-:-:S04]  /*2340*/  LOP3.LUT R31, R31, 0x1c0, RZ, 0xc0, !PT ;  /* 0x000001c01f1f7812 */ /* 0x000fc800078ec0ff */
[----:B------:R-:W-:Y:S02]  /*2350*/  SHF.R.U32.HI R65, RZ, 0x3, R31 ;  /* 0x00000003ff417819 */ /* 0x000fe4000001161f */
[----:B------:R-:W-:Y:S02]  /*2360*/  LOP3.LUT R12, R31, 0x18, R16, 0xf8, !PT ;  /* 0x000000181f0c7812 */ /* 0x000fe400078ef810 */
[----:B0-----:R-:W-:-:S04]  /*2370*/  SHF.R.U32.HI R34, RZ, 0x7, R34 ;  /* 0x00000007ff227819 */ /* 0x001fc80000011622 */
[C---:B------:R-:W-:Y:S01]  /*2380*/  ISETP.NE.AND P1, PT, R34.reuse, 0x1, PT ;  /* 0x000000012200780c */ /* 0x040fe20003f25270 */
[----:B------:R-:W-:Y:S01]  /*2390*/  VIADD R63, R34, 0x8 ;  /* 0x00000008223f7836 */ /* 0x000fe20000000000 */
[----:B------:R-:W-:-:S04]  /*23a0*/  SHF.R.S32.HI R34, RZ, 0x1f, R35 ;  /* 0x0000001fff227819 */ /* 0x000fc80000011423 */
[----:B------:R-:W-:-:S07]  /*23b0*/  LEA.HI R34, R34, R35, RZ, 0x5 ;  /* 0x0000002322227211 */ /* 0x000fce00078f28ff */
[----:B------:R-:W-:Y:S05]  /*23c0*/  @!P1 WARPSYNC.ALL ;  /* 0x0000000000009948 */ /* 0x000fea0003800000 */
[----:B------:R-:W-:Y:S01]  /*23d0*/  SHF.R.S32.HI R34, RZ, 0x5, R34 ;  /* 0x00000005ff227819 */ /* 0x000fe20000011422 */
[----:B------:R-:W-:Y:S01]  /*23e0*/  ULDC UR4, c[0x0][0x2f4] ;  /* 0x0000bd0000047ab9 */ /* 0x000fe20000000800 */
[----:B------:R-:W-:Y:S02]  /*23f0*/  LOP3.LUT R12, R12, R65, RZ, 0x3c, !PT ;  /* 0x000000410c0c7212 */ /* 0x000fe400078e3cff */
[----:B------:R-:W-:-:S03]  /*2400*/  SHF.R.U32.HI R35, RZ, 0x3, R228 ;  /* 0x00000003ff237819 */ /* 0x000fc600000116e4 */
[----:B------:R-:W-:Y:S01]  /*2410*/  IMAD R69, R34, 0x200, R12 ;  /* 0x0000020022457824 */ /* 0x000fe200078e020c */
[----:B------:R-:W-:Y:S02]  /*2420*/  LOP3.LUT R12, R31, 0x38, R14, 0xf8, !PT ;  /* 0x000000381f0c7812 */ /* 0x000fe400078ef80e */
[----:B------:R-:W-:Y:S02]  /*2430*/  SEL R66, R66, 0xffffffe0, !P0 ;  /* 0xffffffe042427807 */ /* 0x000fe40004000000 */
[----:B------:R-:W-:Y:S02]  /*2440*/  LOP3.LUT R12, R12, R65, RZ, 0x3c, !PT ;  /* 0x000000410c0c7212 */ /* 0x000fe400078e3cff */
[----:B------:R-:W-:Y:S01]  /*2450*/  LOP3.LUT R11, R11, R35, RZ, 0x3c, !PT ;  /* 0x000000230b0b7212 */ /* 0x000fe200078e3cff */
[----:B------:R-:W-:Y:S01]  /*2460*/  @!P1 BAR.SYNC.DEFER_BLOCKING 0x9, 0x100 ;  /* 0x0244000000009b1d */ /* 0x000fe20000010000 */
[----:B------:R-:W-:Y:S01]  /*2470*/  ISETP.GE.AND P2, PT, R18, UR4, PT ;  /* 0x0000000412007c0c */ /* 0x000fe2000bf46270 */
[----:B------:R-:W-:Y:S01]  /*2480*/  IMAD.IADD R71, R66, 0x1, R69 ;  /* 0x0000000142477824 */ /* 0x000fe200078e0245 */
[----:B------:R-:W-:Y:S01]  /*2490*/  ISETP.GE.AND P0, PT, R16, UR4, PT ;  /* 0x0000000410007c0c */ /* 0x000fe2000bf06270 */
[----:B------:R-:W-:Y:S01]  /*24a0*/  IMAD R80, R34, 0x200, R12 ;  /* 0x0000020022507824 */ /* 0x000fe200078e020c */
[----:B------:R-:W-:-:S02]  /*24b0*/  P2R R90, PR, RZ, 0x4 ;  /* 0x00000004ff5a7803 */ /* 0x000fc40000000000 */
[----:B------:R-:W-:Y:S01]  /*24c0*/  SHF.R.S32.HI R72, RZ, 0x1f, R0 ;  /* 0x0000001fff487819 */ /* 0x000fe20000011400 */
[----:B---3--:R-:W-:-:S08]  /*24d0*/  IMAD.IADD R81, R32, 0x1, R11 ;  /* 0x0000000120517824 */ /* 0x008fd000078e020b */
.L_x_2901:
        /* <DEDUP_REMOVED lines=10> */
[----:B----4-:R-:W0:Y:S08]  /*2580*/  @!P1 LDC.64 R14, c[0x0][0x428] ;  /* 0x00010a00ff0e9b82 */ /* 0x010e300000000a00 */
[----:B--2---:R-:W2:Y:S08]  /*2590*/  @!P1 LDC.64 R34, c[0x0][0x418] ;  /* 0x00010600ff229b82 */ /* 0x004eb00000000a00 */
[----:B---3--:R-:W3:Y:S08]  /*25a0*/  @P2 LDC R12, c[0x0][0x434] ;  /* 0x00010d00ff0c2b82 */ /* 0x008ef00000000800 */
[----:B------:R-:W4:Y:S01]  /*25b0*/  @P2 LDC R13, c[0x0][0x438] ;  /* 0x00010e00ff0d2b82 */ /* 0x000f220000000800 */
[----:B---3--:R-:W-:-:S05]  /*25c0*/  @P2 IMAD.HI.U32 R12, R33, R12, RZ ;  /* 0x0000000c210c2227 */ /* 0x008fca00078e00ff */
[----:B----4-:R-:W-:Y:S01]  /*25d0*/  @P2 SHF.R.U32.HI R11, RZ, R13, R12 ;  /* 0x0000000dff0b2219 */ /* 0x010fe2000001160c */
[----:B0-----:R-:W-:-:S03]  /*25e0*/  @!P1 IMAD R12, R72, R14, RZ ;  /* 0x0000000e480c9224 */ /* 0x001fc600078e02ff */
[--C-:B------:R-:W-:Y:S01]  /*25f0*/  @!P1 SHF.R.S32.HI R13, RZ, 0x1f, R11.reuse ;  /* 0x0000001fff0d9819 */ /* 0x100fe2000001140b */
[----:B------:R-:W-:Y:S02]  /*2600*/  @!P1 IMAD R15, R0, R15, R12 ;  /* 0x0000000f000f9224 */ /* 0x000fe400078e020c */
[----:B------:R-:W-:-:S04]  /*2610*/  @!P1 IMAD.MOV.U32 R12, RZ, RZ, R11 ;  /* 0x000000ffff0c9224 */ /* 0x000fc800078e000b */
        /* <DEDUP_REMOVED lines=10> */
[----:B------:R-:W-:Y:S01]  /*26c0*/  IMAD R100, R100, R11, R33 ;  /* 0x0000000b64647224 */ /* 0x000fe200078e0221 */
[----:B------:R-:W-:Y:S01]  /*26d0*/  BSSY B0, `(.L_x_2848) ;  /* 0x00002de000007945 */ /* 0x000fe20003800000 */
[----:B------:R-:W-:Y:S01]  /*26e0*/  IMAD R11, R19, 0x1800, R69 ;  /* 0x00001800130b7824 */ /* 0x000fe200078e0245 */
[----:B------:R-:W-:-:S02]  /*26f0*/  P2R R92, PR, RZ, 0x4 ;  /* 0x00000004ff5c7803 */ /* 0x000fc40000000000 */
[----:B------:R-:W-:Y:S01]  /*2700*/  LEA R103, R103, R26, 0x1 ;  /* 0x0000001a67677211 */ /* 0x000fe200078e08ff */
        /* <DEDUP_REMOVED lines=9> */
[----:B------:R-:W-:Y:S02]  /*27a0*/  IMAD R32, R70, R27, RZ ;  /* 0x0000001b46207224 */ /* 0x000fe400078e02ff */
[----:B------:R-:W-:Y:S01]  /*27b0*/  IMAD R11, R100, UR5, R11 ;  /* 0x00000005640b7c24 */ /* 0x000fe2000f8e020b */
[----:B------:R-:W-:Y:S01]  /*27c0*/  ULDC.64 UR4, c[0x0][0x310] ;  /* 0x0000c40000047ab9 */ /* 0x000fe20000000a00 */
[----:B------:R-:W-:-:S02]  /*27d0*/  IMAD R98, R27, -0x60, R24 ;  /* 0xffffffa01b627824 */ /* 0x000fc400078e0218 */
[----:B------:R-:W-:Y:S02]  /*27e0*/  IMAD R14, R95, UR4, RZ ;  /* 0x000000045f0e7c24 */ /* 0x000fe4000f8e02ff */
[----:B------:R-:W-:Y:S01]  /*27f0*/  IMAD.IADD R13, R13, 0x1, R11 ;  /* 0x000000010d0d7824 */ /* 0x000fe200078e020b */
[----:B------:R-:W-:Y:S01]  /*2800*/  SHF.R.S32.HI R11, RZ, 0x1f, R27 ;  /* 0x0000001fff0b7819 */ /* 0x000fe2000001141b */
[C---:B------:R-:W-:Y:S01]  /*2810*/  IMAD R15, R101.reuse, UR5, R14 ;  /* 0x00000005650f7c24 */ /* 0x040fe2000f8e020e */
[----:B------:R-:W-:Y:S01]  /*2820*/  VIMNMX R98, R98, 0x60, PT ;  /* 0x0000006062627848 */ /* 0x000fe20003fe0100 */
[----:B------:R-:W-:Y:S01]  /*2830*/  IMAD.WIDE.U32 R12, R101, UR4, R12 ;  /* 0x00000004650c7c25 */ /* 0x000fe2000f8e000c */
[----:B------:R-:W-:-:S03]  /*2840*/  ULDC.64 UR4, c[0x0][0x308] ;  /* 0x0000c20000047ab9 */ /* 0x000fc60000000a00 */
[----:B------:R-:W-:Y:S02]  /*2850*/  IMAD R14, R68, R27, RZ ;  /* 0x0000001b440e7224 */ /* 0x000fe400078e02ff */
[----:B------:R-:W-:Y:S02]  /*2860*/  IMAD.IADD R13, R13, 0x1, R15 ;  /* 0x000000010d0d7824 */ /* 0x000fe400078e020f */
[----:B------:R-:W-:Y:S02]  /*2870*/  IMAD R15, R62, UR4, RZ ;  /* 0x000000043e0f7c24 */ /* 0x000fe4000f8e02ff */
[C---:B------:R-:W-:Y:S02]  /*2880*/  IMAD R35, R11.reuse, R54, R14 ;  /* 0x000000360b237224 */ /* 0x040fe400078e020e */
[----:B------:R-:W-:Y:S02]  /*2890*/  IMAD R37, R11, R60, R32 ;  /* 0x0000003c0b257224 */ /* 0x000fe400078e0220 */
[----:B------:R-:W-:-:S02]  /*28a0*/  IMAD R11, R122, UR5, R15 ;  /* 0x000000057a0b7c24 */ /* 0x000fc4000f8e020f */
[----:B------:R-:W-:Y:S01]  /*28b0*/  IMAD.WIDE.U32 R32, R122, UR4, R12 ;  /* 0x000000047a207c25 */ /* 0x000fe2000f8e000c */
[----:B------:R-:W-:-:S03]  /*28c0*/  ULDC.64 UR4, c[0x0][0x2e8] ;  /* 0x0000ba0000047ab9 */ /* 0x000fc60000000a00 */
[----:B------:R-:W-:Y:S01]  /*28d0*/  IMAD.IADD R11, R33, 0x1, R11 ;  /* 0x00000001210b7824 */ /* 0x000fe200078e020b */
[----:B------:R-:W-:Y:S01]  /*28e0*/  LEA R93, P2, R32, UR4, 0x1 ;  /* 0x00000004205d7c11 */ /* 0x000fe2000f8408ff */
[----:B------:R-:W-:-:S03]  /*28f0*/  IMAD.WIDE.U32 R14, R54, R27, RZ ;  /* 0x0000001b360e7225 */ /* 0x000fc600078e00ff */
[----:B------:R-:W-:Y:S01]  /*2900*/  LEA.HI.X R94, R32, UR5, R11, 0x1, P2 ;  /* 0x00000005205e7c11 */ /* 0x000fe200090f0c0b */
        /* <DEDUP_REMOVED lines=32> */
.L_x_2852:
[----:B------:R-:W-:Y:S05]  /*2b10*/  BSYNC B1 ;  /* 0x0000000000017941 */ /* 0x000fea0003800000 */
.L_x_2851:
[----:B------:R-:W-:Y:S01]  /*2b20*/  VIADD R11, R209, 0x40 ;  /* 0x00000040d10b7836 */ /* 0x000fe20000000000 */
[----:B------:R-:W-:Y:S01]  /*2b30*/  BSSY B1, `(.L_x_2853) ;  /* 0x000001c000017945 */ /* 0x000fe20003800000 */
[----:B------:R-:W-:Y:S02]  /*2b40*/  CS2R R40, SRZ ;  /* 0x0000000000287805 */ /* 0x000fe4000001ff00 */
[----:B------:R-:W-:Y:S01]  /*2b50*/  CS2R R36, SRZ ;  /* 0x0000000000247805 */ /* 0x000fe2000001ff00 */
[----:B0----5:R-:W-:Y:S01]  /*2b60*/  IMAD.MOV.U32 R33, RZ, RZ, R44 ;  /* 0x000000ffff217224 */ /* 0x021fe200078e002c */
        /* <DEDUP_REMOVED lines=24> */
.L_x_2854:
[----:B------:R-:W-:Y:S05]  /*2cf0*/  BSYNC B1 ;  /* 0x0000000000017941 */ /* 0x000fea0003800000 */
.L_x_2853:
[----:B------:R-:W-:Y:S01]  /*2d00*/  IMAD.MOV.U32 R11, RZ, RZ, R48 ;  /* 0x000000ffff0b7224 */ /* 0x000fe200078e0030 */
[----:B------:R-:W-:Y:S01]  /*2d10*/  UISETP.NE.AND UP0, UPT, UR50, 0x3, UPT ;  /* 0x000000033200788c */ /* 0x000fe2000bf05270 */
[----:B0-----:R-:W-:Y:S01]  /*2d20*/  IMAD.MOV.U32 R12, RZ, RZ, R49 ;  /* 0x000000ffff0c7224 */ /* 0x001fe200078e0031 */
[----:B------:R-:W-:Y:S01]  /*2d30*/  PRMT R34, R34, 0x5410, R33 ;  /* 0x0000541022227816 */ /* 0x000fe20000000021 */
[----:B------:R-:W-:Y:S02]  /*2d40*/  IMAD.MOV.U32 R13, RZ, RZ, R50 ;  /* 0x000000ffff0d7224 */ /* 0x000fe400078e0032 */
[----:B------:R-:W-:Y:S01]  /*2d50*/  IMAD.MOV.U32 R14, RZ, RZ, R51 ;  /* 0x000000ffff0e7224 */ /* 0x000fe200078e0033 */
[----:B------:R-:W-:Y:S01]  /*2d60*/  PRMT R113, R11, 0x5410, R12 ;  /* 0x000054100b717816 */ /* 0x000fe2000000000c */
[----:B------:R-:W-:Y:S01]  /*2d70*/  IMAD.MOV.U32 R11, RZ, RZ, R46 ;  /* 0x000000ffff0b7224 */ /* 0x000fe200078e002e */
[----:B------:R-:W-:Y:S01]  /*2d80*/  PLOP3.LUT P2, PT, PT, PT, UP0, 0x80, 0x0 ;  /* 0x000000000000781c */ /* 0x000fe20003f4f008 */
[----:B------:R-:W-:Y:S01]  /*2d90*/  IMAD.MOV.U32 R12, RZ, RZ, R47 ;  /* 0x000000ffff0c7224 */ /* 0x000fe200078e002f */
[----:B------:R-:W-:Y:S01]  /*2da0*/  PRMT R116, R13, 0x5410, R14 ;  /* 0x000054100d747816 */ /* 0x000fe2000000000e */
[----:B-----5:R-:W-:-:S02]  /*2db0*/  IMAD.MOV.U32 R13, RZ, RZ, R40 ;  /* 0x000000ffff0d7224 */ /* 0x020fc400078e0028 */
[----:B------:R-:W-:Y:S01]  /*2dc0*/  IMAD.MOV.U32 R14, RZ, RZ, R41 ;  /* 0x000000ffff0e7224 */ /* 0x000fe200078e0029 */
[----:B------:R-:W-:Y:S01]  /*2dd0*/  PRMT R114, R11, 0x5410, R12 ;  /* 0x000054100b727816 */ /* 0x000fe2000000000c */
[----:B------:R-:W-:Y:S02]  /*2de0*/  IMAD.MOV.U32 R11, RZ, RZ, R38 ;  /* 0x000000ffff0b7224 */ /* 0x000fe400078e0026 */
[----:B------:R-:W-:Y:S01]  /*2df0*/  IMAD.MOV.U32 R12, RZ, RZ, R39 ;  /* 0x000000ffff0c7224 */ /* 0x000fe200078e0027 */
[----:B------:R-:W-:Y:S01]  /*2e00*/  PRMT R108, R14, 0x5410, R13 ;  /* 0x000054100e6c7816 */ /* 0x000fe2000000000d */
[----:B------:R-:W-:Y:S02]  /*2e10*/  IMAD.MOV.U32 R13, RZ, RZ, R42 ;  /* 0x000000ffff0d7224 */ /* 0x000fe400078e002a */
[----:B------:R-:W-:Y:S01]  /*2e20*/  IMAD.MOV.U32 R14, RZ, RZ, R43 ;  /* 0x000000ffff0e7224 */ /* 0x000fe200078e002b */
[----:B------:R-:W-:Y:S01]  /*2e30*/  PRMT R106, R11, 0x5410, R12 ;  /* 0x000054100b6a7816 */ /* 0x000fe2000000000c */
[----:B------:R-:W-:-:S02]  /*2e40*/  IMAD.MOV.U32 R11, RZ, RZ, R36 ;  /* 0x000000ffff0b7224 */ /* 0x000fc400078e0024 */
[----:B------:R-:W-:Y:S01]  /*2e50*/  IMAD.MOV.U32 R12, RZ, RZ, R37 ;  /* 0x000000ffff0c7224 */ /* 0x000fe200078e0025 */
[----:B------:R-:W-:-:S04]  /*2e60*/  PRMT R109, R14, 0x5410, R13 ;  /* 0x000054100e6d7816 */ /* 0x000fc8000000000d */
[----:B------:R-:W-:Y:S01]  /*2e70*/  PRMT R107, R11, 0x5410, R12 ;  /* 0x000054100b6b7816 */ /* 0x000fe2000000000c */
[----:B------:R-:W-:Y:S06]  /*2e80*/  @!P2 BRA `(.L_x_2855) ;  /* 0x000000000004a947 */ /* 0x000fec0003800000 */
[----:B------:R-:W-:Y:S01]  /*2e90*/  BPT.TRAP 0x1 ;  /* 0x000000040000795c */ /* 0x000fe20000300000 */
.L_x_2855:
[----:B------:R-:W-:Y:S01]  /*2ea0*/  IMAD R89, R19, 0x8, R23 ;  /* 0x0000000813597824 */ /* 0x000fe200078e0217 */
[----:B------:R-:W-:Y:S01]  /*2eb0*/  SHF.L.U32 R102, R216, 0x1f, RZ ;  /* 0x0000001fd8667819 */ /* 0x000fe200000006ff */
[----:B------:R-:W-:Y:S03]  /*2ec0*/  BSSY B1, `(.L_x_2856) ;  /* 0x0000003000017945 */ /* 0x000fe60003800000 */
[----:B------:R-:W0:Y:S02]  /*2ed0*/  SYNCS.PHASECHK.TRANS64.TRYWAIT P4, [R89+URZ+0x22890], R102 ;  /* 0x02289066590075a7 */ /* 0x000e24000808017f */
[----:B0-----:R-:W-:Y:S05]  /*2ee0*/  @!P4 BRA `(.L_x_2857) ;  /* 0x000001c800d8c947 */ /* 0x001fea0003800000 */
.L_x_3188:
[----:B------:R-:W-:Y:S05]  /*2ef0*/  BSYNC B1 ;  /* 0x0000000000017941 */ /* 0x000fea0003800000 */
.L_x_2856:
[----:B------:R-:W-:-:S03]  /*2f00*/  UMOV UR4, 0xffffffff ;  /* 0xffffffff00047882 */ /* 0x000fc60000000000 */
[----:B------:R-:W-:Y:S05]  /*2f10*/  BRA.DIV UR4, `(.L_x_2858) ;  /* 0x000001ca04e07947 */ /* 0x000fea000b800000 */
[----:B------:R1:W2:Y:S04]  /*2f20*/  SHFL.IDX PT, R33, R94, RZ, 0x1c1f ;  /* 0x001c1fff5e217589 */ /* 0x0002a800000e0000 */
[----:B------:R1:W3:Y:S02]  /*2f30*/  SHFL.IDX PT, R35, R93, RZ, 0x1c1f ;  /* 0x001c1fff5d237589 */ /* 0x0002e400000e0000 */
.L_x_3192:
        /* <DEDUP_REMOVED lines=10> */
[--C-:B------:R-:W-:Y:S01]  /*2fe0*/  SHF.R.U64 R50, R50, 0x10, R51.reuse ;  /* 0x0000001032327819 */ /* 0x100fe20000001233 */
[--C-:B0-----:R-:W-:Y:S01]  /*2ff0*/  HADD2.F32 R11, -RZ, R13.reuse.H1_H1 ;  /* 0x3000000dff0b7230 */ /* 0x101fe20000004100 */
[----:B------:R-:W-:Y:S01]  /*3000*/  SHF.R.U32.HI R51, RZ, 0x10, R51 ;  /* 0x00000010ff337819 */ /* 0x000fe20000011633 */
[----:B------:R-:W-:Y:S01]  /*3010*/  HADD2.F32 R13, -RZ, R13.H0_H0 ;  /* 0x2000000dff0d7230 */ /* 0x000fe20000004100 */
[--C-:B------:R-:W-:Y:S01]  /*3020*/  SHF.R.U64 R48, R48, 0x10, R49.reuse ;  /* 0x0000001030307819 */ /* 0x100fe20000001231 */
[----:B------:R-:W-:Y:S01]  /*3030*/  HADD2.F32 R50, -RZ, R50.H0_H0 ;  /* 0x20000032ff327230 */ /* 0x000fe20000004100 */
[----:B------:R-:W-:Y:S01]  /*3040*/  SHF.R.U32.HI R49, RZ, 0x10, R49 ;  /* 0x00000010ff317819 */ /* 0x000fe20000011631 */
[----:B------:R-:W-:Y:S02]  /*3050*/  HADD2.F32 R51, -RZ, R51.H0_H0 ;  /* 0x20000033ff337230 */ /* 0x000fe40000004100 */
[--C-:B------:R-:W-:Y:S02]  /*3060*/  HADD2.F32 R32, -RZ, R15.reuse.H1_H1 ;  /* 0x3000000fff207230 */ /* 0x100fe40000004100 */
[----:B------:R-:W-:Y:S01]  /*3070*/  FMUL.FTZ R110, R11, R50 ;  /* 0x000000320b6e7220 */ /* 0x000fe20000410000 */
[----:B------:R-:W-:-:S02]  /*3080*/  HADD2.F32 R15, -RZ, R15.H0_H0 ;  /* 0x2000000fff0f7230 */ /* 0x000fc40000004100 */
[----:B------:R-:W-:Y:S01]  /*3090*/  FMUL.FTZ R50, R13, R50 ;  /* 0x000000320d327220 */ /* 0x000fe20000410000 */
[----:B------:R-:W-:Y:S02]  /*30a0*/  HADD2.F32 R48, -RZ, R48.H0_H0 ;  /* 0x20000030ff307230 */ /* 0x000fe40000004100 */
[CC--:B------:R-:W-:Y:S01]  /*30b0*/  FMUL.FTZ R112, R32.reuse, R51.reuse ;  /* 0x0000003320707220 */ /* 0x0c0fe20000410000 */
[----:B------:R-:W-:Y:S02]  /*30c0*/  HADD2.F32 R49, -RZ, R49.H0_H0 ;  /* 0x20000031ff317230 */ /* 0x000fe40000004100 */
[----:B------:R-:W-:Y:S01]  /*30d0*/  FMUL.FTZ R51, R15, R51 ;  /* 0x000000330f337220 */ /* 0x000fe20000410000 */
[-C--:B------:R-:W-:Y:S01]  /*30e0*/  FFMA.FTZ R110, R13, R48.reuse, -R110 ;  /* 0x000000300d6e7223 */ /* 0x080fe2000001086e */
[----:B------:R-:W-:Y:S01]  /*30f0*/  FFMA.FTZ R111, R11, R48, R50 ;  /* 0x000000300b6f7223 */ /* 0x000fe20000010032 */
[-C--:B------:R-:W-:Y:S01]  /*3100*/  FFMA.FTZ R112, R15, R49.reuse, -R112 ;  /* 0x000000310f707223 */ /* 0x080fe20000010870 */
[----:B------:R-:W-:Y:S01]  /*3110*/  FFMA.FTZ R115, R32, R49, R51 ;  /* 0x0000003120737223 */ /* 0x000fe20000010033 */
[----:B------:R-:W-:-:S02]  /*3120*/  HADD2.F32 R48, -RZ, R116.H0_H0 ;  /* 0x20000074ff307230 */ /* 0x000fc40000004100 */
[----:B------:R-:W-:Y:S02]  /*3130*/  HADD2.F32 R11, -RZ, R12.H1_H1 ;  /* 0x3000000cff0b7230 */ /* 0x000fe40000004100 */
[----:B------:R-:W-:Y:S02]  /*3140*/  HADD2.F32 R13, -RZ, R14.H1_H1 ;  /* 0x3000000eff0d7230 */ /* 0x000fe40000004100 */
[----:B------:R-:W-:Y:S02]  /*3150*/  HADD2.F32 R49, -RZ, R116.H1_H1 ;  /* 0x30000074ff317230 */ /* 0x000fe40000004100 */
[----:B------:R-:W-:Y:S01]  /*3160*/  FMUL.FTZ R51, R11, R48 ;  /* 0x000000300b337220 */ /* 0x000fe20000410000 */
[----:B------:R-:W-:Y:S02]  /*3170*/  HADD2.F32 R12, -RZ, R12.H0_H0 ;  /* 0x2000000cff0c7230 */ /* 0x000fe40000004100 */
[----:B------:R-:W-:Y:S02]  /*3180*/  HADD2.F32 R14, -RZ, R14.H0_H0 ;  /* 0x2000000eff0e7230 */ /* 0x000fe40000004100 */
[----:B------:R-:W-:-:S02]  /*3190*/  HADD2.F32 R15, -RZ, R113.H0_H0 ;  /* 0x20000071ff0f7230 */ /* 0x000fc40000004100 */
[----:B------:R-:W-:Y:S01]  /*31a0*/  FMUL.FTZ R48, R12, R48 ;  /* 0x000000300c307220 */ /* 0x000fe20000410000 */
[----:B------:R-:W-:Y:S02]  /*31b0*/  HADD2.F32 R32, -RZ, R113.H1_H1 ;  /* 0x30000071ff207230 */ /* 0x000fe40000004100 */
[-C--:B------:R-:W-:Y:S01]  /*31c0*/  FMUL.FTZ R113, R13, R49.reuse ;  /* 0x000000310d717220 */ /* 0x080fe20000410000 */
[----:B------:R-:W-:Y:S01]  /*31d0*/  FMUL.FTZ R50, R14, R49 ;  /* 0x000000310e327220 */ /* 0x000fe20000410000 */
[-C--:B------:R-:W-:Y:S01]  /*31e0*/  FFMA.FTZ R51, R12, R15.reuse, -R51 ;  /* 0x0000000f0c337223 */ /* 0x080fe20000010833 */
[----:B------:R-:W-:Y:S01]  /*31f0*/  FFMA.FTZ R48, R11, R15, R48 ;  /* 0x0000000f0b307223 */ /* 0x000fe20000010030 */
[-C--:B------:R-:W-:Y:S01]  /*3200*/  FFMA.FTZ R113, R14, R32.reuse, -R113 ;  /* 0x000000200e717223 */ /* 0x080fe20000010871 */
[----:B------:R-:W-:Y:S01]  /*3210*/  FFMA.FTZ R50, R13, R32, R50 ;  /* 0x000000200d327223 */ /* 0x000fe20000010032 */
[----:B------:R-:W-:Y:S02]  /*3220*/  F2FP.F16.F32.PACK_AB R13, R111, R110 ;  /* 0x0000006e6f0d723e */ /* 0x000fe400000000ff */
[----:B------:R-:W-:-:S02]  /*3230*/  F2FP.F16.F32.PACK_AB R15, R115, R112 ;  /* 0x00000070730f723e */ /* 0x000fc400000000ff */
[----:B------:R-:W-:Y:S02]  /*3240*/  F2FP.F16.F32.PACK_AB R12, R48, R51 ;  /* 0x00000033300c723e */ /* 0x000fe400000000ff */
[----:B------:R-:W-:-:S07]  /*3250*/  F2FP.F16.F32.PACK_AB R14, R50, R113 ;  /* 0x00000071320e723e */ /* 0x000fce00000000ff */
.L_x_2864:
[----:B------:R-:W-:Y:S05]  /*3260*/  BSYNC B3 ;  /* 0x0000000000037941 */ /* 0x000fea0003800000 */
.L_x_2863:
[----:B0-----:R4:W-:Y:S02]  /*3270*/  ST.E.128 desc[UR52][R96.64], R12 ;  /* 0x0000000c60007985 */ /* 0x0019e4000c101d34 */
.L_x_2862:
[----:B------:R-:W-:Y:S05]  /*3280*/  BSYNC B2 ;  /* 0x0000000000027941 */ /* 0x000fea0003800000 */
.L_x_2861:
        /* <DEDUP_REMOVED lines=21> */
[-C--:B------:R-:W-:Y:S01]  /*33e0*/  FMUL.FTZ R110, R35, R50.reuse ;  /* 0x00000032236e7220 */ /* 0x080fe20000410000 */
[----:B------:R-:W-:Y:S02]  /*33f0*/  HADD2.F32 R46, -RZ, R45.H0_H0 ;  /* 0x2000002dff2e7230 */ /* 0x000fe40000004100 */
[----:B------:R-:W-:Y:S01]  /*3400*/  FMUL.FTZ R50, R15, R50 ;  /* 0x000000320f327220 */ /* 0x000fe20000410000 */
[----:B------:R-:W-:Y:S01]  /*3410*/  FFMA.FTZ R47, R11, R44, R48 ;  /* 0x0000002c0b2f7223 */ /* 0x000fe20000010030 */
[----:B------:R-:W-:Y:S02]  /*3420*/  HADD2.F32 R11, -RZ, R12.H1_H1 ;  /* 0x3000000cff0b7230 */ /* 0x000fe40000004100 */
[----:B------:R-:W-:Y:S01]  /*3430*/  FFMA.FTZ R49, R35, R46, R50 ;  /* 0x0000002e23317223 */ /* 0x000fe20000010032 */
[----:B------:R-:W-:Y:S01]  /*3440*/  FFMA.FTZ R96, R13, R44, -R96 ;  /* 0x0000002c0d607223 */ /* 0x000fe20000010860 */
[----:B------:R-:W-:-:S02]  /*3450*/  HADD2.F32 R35, -RZ, R114.H0_H0 ;  /* 0x20000072ff237230 */ /* 0x000fc40000004100 */
[----:B------:R-:W-:Y:S01]  /*3460*/  FFMA.FTZ R110, R15, R46, -R110 ;  /* 0x0000002e0f6e7223 */ /* 0x000fe2000001086e */
[----:B------:R-:W-:Y:S02]  /*3470*/  HADD2.F32 R12, -RZ, R12.H0_H0 ;  /* 0x2000000cff0c7230 */ /* 0x000fe40000004100 */
[----:B------:R-:W-:Y:S02]  /*3480*/  HADD2.F32 R44, -RZ, R114.H1_H1 ;  /* 0x30000072ff2c7230 */ /* 0x000fe40000004100 */
[-C--:B------:R-:W-:Y:S01]  /*3490*/  FMUL.FTZ R45, R11, R35.reuse ;  /* 0x000000230b2d7220 */ /* 0x080fe20000410000 */
[--C-:B------:R-:W-:Y:S02]  /*34a0*/  HADD2.F32 R13, -RZ, R14.reuse.H1_H1 ;  /* 0x3000000eff0d7230 */ /* 0x100fe40000004100 */
[----:B------:R-:W-:Y:S01]  /*34b0*/  FMUL.FTZ R46, R12, R35 ;  /* 0x000000230c2e7220 */ /* 0x000fe20000410000 */
[----:B------:R-:W-:Y:S02]  /*34c0*/  HADD2.F32 R14, -RZ, R14.H0_H0 ;  /* 0x2000000eff0e7230 */ /* 0x000fe40000004100 */
[----:B------:R-:W-:-:S02]  /*34d0*/  HADD2.F32 R15, -RZ, R34.H1_H1 ;  /* 0x30000022ff0f7230 */ /* 0x000fc40000004100 */
[-C--:B------:R-:W-:Y:S01]  /*34e0*/  FMUL.FTZ R35, R13, R44.reuse ;  /* 0x0000002c0d237220 */ /* 0x080fe20000410000 */
[----:B------:R-:W-:Y:S02]  /*34f0*/  HADD2.F32 R34, -RZ, R34.H0_H0 ;  /* 0x20000022ff227230 */ /* 0x000fe40000004100 */
        /* <DEDUP_REMOVED lines=9> */
.L_x_2866:
[----:B------:R-:W-:Y:S05]  /*3590*/  BSYNC B2 ;  /* 0x0000000000027941 */ /* 0x000fea0003800000 */
.L_x_2865:
[----:B0-----:R0:W-:Y:S02]  /*35a0*/  ST.E.128 desc[UR52][R32.64], R12 ;  /* 0x0000000c20007985 */ /* 0x0011e4000c101d34 */
.L_x_2860:
[----:B------:R-:W-:Y:S05]  /*35b0*/  BSYNC B1 ;  /* 0x0000000000017941 */ /* 0x000fea0003800000 */
.L_x_2859:
[----:B------:R-:W-:-:S03]  /*35c0*/  UMOV UR4, 0xffffffff ;  /* 0xffffffff00047882 */ /* 0x000fc60000000000 */
[----:B------:R-:W-:Y:S05]  /*35d0*/  BRA.DIV UR4, `(.L_x_2867) ;  /* 0x000001c6047c7947 */ /* 0x000fea000b800000 */
[----:B0-2---:R0:W2:Y:S04]  /*35e0*/  SHFL.IDX PT, R33, R94, 0x1, 0x1c1f ;  /* 0x003c1f005e217f89 */ /* 0x0050a800000e0000 */
[----:B-1----:R-:W1:Y:S02]  /*35f0*/  SHFL.IDX PT, R93, R93, 0x1, 0x1c1f ;  /* 0x003c1f005d5d7f89 */ /* 0x002e6400000e0000 */
.L_x_3196:
[----:B------:R-:W-:Y:S05]  /*3600*/  @P3 BRA `(.L_x_2868) ;  /* 0x0000001c00a83947 */ /* 0x000fea0003800000 */
[----:B------:R-:W-:Y:S04]  /*3610*/  BSSY B1, `(.L_x_2869) ;  /* 0x0000032000017945 */ /* 0x000fe80003800000 */
[----:B------:R-:W-:Y:S05]  /*3620*/  @P0 BRA `(.L_x_2870) ;  /* 0x0000000000c00947 */ /* 0x000fea0003800000 */
[----:B----4-:R4:W0:Y:S01]  /*3630*/  LDS.128 R12, [R104+0x2000] ;  /* 0x00200000680c7984 */ /* 0x0108220000000c00 */
[C---:B-1----:R-:W-:Y:S01]  /*3640*/  LEA R34, P1, R16.reuse, R93, 0x1 ;  /* 0x0000005d10227211 */ /* 0x042fe200078208ff */
[----:B------:R-:W-:Y:S03]  /*3650*/  BSSY B2, `(.L_x_2871) ;  /* 0x000002c000027945 */ /* 0x000fe60003800000 */
[----:B--23--:R-:W-:Y:S02]  /*3660*/  LEA.HI.X R35, R16, R33, R17, 0x1, P1 ;  /* 0x0000002110237211 */ /* 0x00cfe400008f0c11 */
[----:B------:R-:W-:-:S13]  /*3670*/  ISETP.GE.AND P1, PT, R204, R105, PT ;  /* 0x00000069cc00720c */ /* 0x000fda0003f26270 */
[----:B----4-:R-:W-:Y:S05]  /*3680*/  @P1 BRA `(.L_x_2872) ;  /* 0x0000000000a01947 */ /* 0x010fea0003800000 */
[--C-:B------:R-:W-:Y:S01]  /*3690*/  SHF.R.U64 R42, R42, 0x10, R43.reuse ;  /* 0x000000102a2a7819 */ /* 0x100fe2000000122b */
[----:B0-----:R-:W-:Y:S01]  /*36a0*/  HADD2.F32 R11, -RZ, R13.H1_H1 ;  /* 0x3000000dff0b7230 */ /* 0x001fe20000004100 */
[----:B------:R-:W-:Y:S01]  /*36b0*/  SHF.R.U32.HI R43, RZ, 0x10, R43 ;  /* 0x00000010ff2b7819 */ /* 0x000fe2000001162b */
[----:B------:R-:W-:Y:S01]  /*36c0*/  HADD2.F32 R32, -RZ, R15.H1_H1 ;  /* 0x3000000fff207230 */ /* 0x000fe20000004100 */
[--C-:B------:R-:W-:Y:S01]  /*36d0*/  SHF.R.U64 R40, R40, 0x10, R41.reuse ;  /* 0x0000001028287819 */ /* 0x100fe20000001229 */
[----:B------:R-:W-:Y:S01]  /*36e0*/  HADD2.F32 R42, -RZ, R42.H0_H0 ;  /* 0x2000002aff2a7230 */ /* 0x000fe20000004100 */
[----:B------:R-:W-:Y:S01]  /*36f0*/  SHF.R.U32.HI R41, RZ, 0x10, R41 ;  /* 0x00000010ff297819 */ /* 0x000fe20000011629 */
[----:B------:R-:W-:Y:S02]  /*3700*/  HADD2.F32 R43, -RZ, R43.H0_H0 ;  /* 0x2000002bff2b7230 */ /* 0x000fe40000004100 */
[----:B------:R-:W-:Y:S02]  /*3710*/  HADD2.F32 R13, -RZ, R13.H0_H0 ;  /* 0x2000000dff0d7230 */ /* 0x000fe40000004100 */
[----:B------:R-:W-:Y:S01]  /*3720*/  FMUL.FTZ R44, R11, R42 ;  /* 0x0000002a0b2c7220 */ /* 0x000fe20000410000 */
[----:B------:R-:W-:-:S02]  /*3730*/  HADD2.F32 R15, -RZ, R15.H0_H0 ;  /* 0x2000000fff0f7230 */ /* 0x000fc40000004100 */
[CC--:B------:R-:W-:Y:S01]  /*3740*/  FMUL.FTZ R46, R32.reuse, R43.reuse ;  /* 0x0000002b202e7220 */ /* 0x0c0fe20000410000 */
[----:B------:R-:W-:Y:S02]  /*3750*/  HADD2.F32 R40, -RZ, R40.H0_H0 ;  /* 0x20000028ff287230 */ /* 0x000fe40000004100 */
[----:B------:R-:W-:Y:S01]  /*3760*/  FMUL.FTZ R42, R13, R42 ;  /* 0x0000002a0d2a7220 */ /* 0x000fe20000410000 */
[----:B------:R-:W-:Y:S02]  /*3770*/  HADD2.F32 R41, -RZ, R41.H0_H0 ;  /* 0x20000029ff297230 */ /* 0x000fe40000004100 */
[----:B------:R-:W-:Y:S01]  /*3780*/  FMUL.FTZ R45, R15, R43 ;  /* 0x0000002b0f2d7220 */ /* 0x000fe20000410000 */
[-C--:B------:R-:W-:Y:S01]  /*3790*/  FFMA.FTZ R44, R13, R40.reuse, -R44 ;  /* 0x000000280d2c7223 */ /* 0x080fe2000001082c */
[----:B------:R-:W-:Y:S02]  /*37a0*/  FFMA.FTZ R43, R11, R40, R42 ;  /* 0x000000280b2b7223 */ /* 0x000fe4000001002a */
[----:B------:R-:W-:Y:S01]  /*37b0*/  FFMA.FTZ R47, R32, R41, R45 ;  /* 0x00000029202f7223 */ /* 0x000fe2000001002d */
[----:B------:R-:W-:-:S02]  /*37c0*/  HADD2.F32 R32, -RZ, R109.H1_H1 ;  /* 0x3000006dff207230 */ /* 0x000fc40000004100 */
[----:B------:R-:W-:Y:S01]  /*37d0*/  FFMA.FTZ R46, R15, R41, -R46 ;  /* 0x000000290f2e7223 */ /* 0x000fe2000001082e */
[----:B------:R-:W-:Y:S02]  /*37e0*/  HADD2.F32 R11, -RZ, R12.H1_H1 ;  /* 0x3000000cff0b7230 */ /* 0x000fe40000004100 */
[----:B------:R-:W-:Y:S02]  /*37f0*/  HADD2.F32 R13, -RZ, R14.H1_H1 ;  /* 0x3000000eff0d7230 */ /* 0x000fe40000004100 */
[----:B------:R-:W-:Y:S02]  /*3800*/  HADD2.F32 R109, -RZ, R109.H0_H0 ;  /* 0x2000006dff6d7230 */ /* 0x000fe40000004100 */
[----:B------:R-:W-:Y:S01]  /*3810*/  FMUL.FTZ R41, R11, R32 ;  /* 0x000000200b297220 */ /* 0x000fe20000410000 */
[----:B------:R-:W-:Y:S02]  /*3820*/  HADD2.F32 R12, -RZ, R12.H0_H0 ;  /* 0x2000000cff0c7230 */ /* 0x000fe40000004100 */
[----:B------:R-:W-:-:S02]  /*3830*/  HADD2.F32 R14, -RZ, R14.H0_H0 ;  /* 0x2000000eff0e7230 */ /* 0x000fc40000004100 */
[-C--:B------:R-:W-:Y:S01]  /*3840*/  FMUL.FTZ R45, R13, R109.reuse ;  /* 0x0000006d0d2d7220 */ /* 0x080fe20000410000 */
        /* <DEDUP_REMOVED lines=12> */
.L_x_2872:
[----:B------:R-:W-:Y:S05]  /*3910*/  BSYNC B2 ;  /* 0x0000000000027941 */ /* 0x000fea0003800000 */
.L_x_2871:
[----:B0-----:R0:W-:Y:S02]  /*3920*/  ST.E.128 desc[UR52][R34.64], R12 ;  /* 0x0000000c22007985 */ /* 0x0011e4000c101d34 */
.L_x_2870:
[----:B------:R-:W-:Y:S05]  /*3930*/  BSYNC B1 ;  /* 0x0000000000017941 */ /* 0x000fea0003800000 */
.L_x_2869:
[----:B------:R-:W-:-:S13]  /*3940*/  ISETP.NE.AND P1, PT, R90, RZ, PT ;  /* 0x000000ff5a00720c */ /* 0x000fda0003f25270 */
[----:B------:R-:W-:Y:S05]  /*3950*/  @P1 BRA `(.L_x_2868) ;  /* 0x0000001800d41947 */ /* 0x000fea0003800000 */
[----:B0---4-:R0:W4:Y:S01]  /*3960*/  LDS.128 R12, [R103+0x2000] ;  /* 0x00200000670c7984 */ /* 0x0111220000000c00 */
[C---:B-1----:R-:W-:Y:S01]  /*3970*/  LEA R32, P1, R18.reuse, R93, 0x1 ;  /* 0x0000005d12207211 */ /* 0x042fe200078208ff */
[----:B------:R-:W-:Y:S03]  /*3980*/  BSSY B1, `(.L_x_2873) ;  /* 0x000002c000017945 */ /* 0x000fe60003800000 */
[----:B--2---:R-:W-:Y:S02]  /*3990*/  LEA.HI.X R33, R18, R33, R211, 0x1, P1 ;  /* 0x0000002112217211 */ /* 0x004fe400008f0cd3 */
        /* <DEDUP_REMOVED lines=8> */
[----:B---3--:R-:W-:Y:S01]  /*3a20*/  SHF.R.U32.HI R35, RZ, 0x10, R39 ;  /* 0x00000010ff237819 */ /* 0x008fe20000011627 */
[----:B------:R-:W-:Y:S02]  /*3a30*/  HADD2.F32 R38, -RZ, R38.H0_H0 ;  /* 0x20000026ff267230 */ /* 0x000fe40000004100 */
[----:B------:R-:W-:Y:S02]  /*3a40*/  HADD2.F32 R11, -RZ, R13.H1_H1 ;  /* 0x3000000dff0b7230 */ /* 0x000fe40000004100 */
[----:B------:R-:W-:-:S02]  /*3a50*/  HADD2.F32 R37, -RZ, R37.H0_H0 ;  /* 0x20000025ff257230 */ /* 0x000fc40000004100 */
[----:B------:R-:W-:Y:S02]  /*3a60*/  HADD2.F32 R13, -RZ, R13.H0_H0 ;  /* 0x2000000dff0d7230 */ /* 0x000fe40000004100 */
[-C--:B------:R-:W-:Y:S01]  /*3a70*/  FMUL.FTZ R40, R11, R38.reuse ;  /* 0x000000260b287220 */ /* 0x080fe20000410000 */
[----:B------:R-:W-:Y:S02]  /*3a80*/  HADD2.F32 R35, -RZ, R35.H0_H0 ;  /* 0x20000023ff237230 */ /* 0x000fe40000004100 */
[-C--:B------:R-:W-:Y:S01]  /*3a90*/  FMUL.FTZ R39, R15, R37.reuse ;  /* 0x000000250f277220 */ /* 0x080fe20000410000 */
[C---:B------:R-:W-:Y:S01]  /*3aa0*/  FMUL.FTZ R42, R34.reuse, R37 ;  /* 0x00000025222a7220 */ /* 0x040fe20000410000 */
[C---:B------:R-:W-:Y:S01]  /*3ab0*/  FMUL.FTZ R38, R13.reuse, R38 ;  /* 0x000000260d267220 */ /* 0x040fe20000410000 */
[----:B------:R-:W-:Y:S01]  /*3ac0*/  FFMA.FTZ R40, R13, R36, -R40 ;  /* 0x000000240d287223 */ /* 0x000fe20000010828 */
[----:B------:R-:W-:Y:S01]  /*3ad0*/  FFMA.FTZ R41, R34, R35, R39 ;  /* 0x0000002322297223 */ /* 0x000fe20000010027 */
[----:B------:R-:W-:-:S02]  /*3ae0*/  HADD2.F32 R34, -RZ, R107.H0_H0 ;  /* 0x2000006bff227230 */ /* 0x000fc40000004100 */
[----:B------:R-:W-:Y:S01]  /*3af0*/  FFMA.FTZ R37, R11, R36, R38 ;  /* 0x000000240b257223 */ /* 0x000fe20000010026 */
[----:B------:R-:W-:Y:S02]  /*3b00*/  HADD2.F32 R11, -RZ, R12.H1_H1 ;  /* 0x3000000cff0b7230 */ /* 0x000fe40000004100 */
[----:B------:R-:W-:Y:S01]  /*3b10*/  FFMA.FTZ R42, R15, R35, -R42 ;  /* 0x000000230f2a7223 */ /* 0x000fe2000001082a */
[----:B------:R-:W-:Y:S02]  /*3b20*/  HADD2.F32 R13, -RZ, R14.H1_H1 ;  /* 0x3000000eff0d7230 */ /* 0x000fe40000004100 */
[----:B------:R-:W-:Y:S02]  /*3b30*/  HADD2.F32 R107, -RZ, R107.H1_H1 ;  /* 0x3000006bff6b7230 */ /* 0x000fe40000004100 */
[----:B------:R-:W-:Y:S01]  /*3b40*/  FMUL.FTZ R35, R11, R34 ;  /* 0x000000220b237220 */ /* 0x000fe20000410000 */
[----:B------:R-:W-:Y:S02]  /*3b50*/  HADD2.F32 R12, -RZ, R12.H0_H0 ;  /* 0x2000000cff0c7230 */ /* 0x000fe40000004100 */
[----:B------:R-:W-:-:S02]  /*3b60*/  HADD2.F32 R14, -RZ, R14.H0_H0 ;  /* 0x2000000eff0e7230 */ /* 0x000fc40000004100 */
[-C--:B------:R-:W-:Y:S01]  /*3b70*/  FMUL.FTZ R39, R13, R107.reuse ;  /* 0x0000006b0d277220 */ /* 0x080fe20000410000 */
        /* <DEDUP_REMOVED lines=12> */
.L_x_2874:
[----:B------:R-:W-:Y:S05]  /*3c40*/  BSYNC B1 ;  /* 0x0000000000017941 */ /* 0x000fea0003800000 */
.L_x_2873:
[----:B----4-:R0:W-:Y:S01]  /*3c50*/  ST.E.128 desc[UR52][R32.64], R12 ;  /* 0x0000000c20007985 */ /* 0x0101e2000c101d34 */
[----:B------:R-:W-:Y:S05]  /*3c60*/  BRA `(.L_x_2868) ;  /* 0x0000001800107947 */ /* 0x000fea0003800000 */
.L_x_2850:
[----:B------:R-:W-:-:S05]  /*3c70*/  VIADD R11, R209, 0x40 ;  /* 0x00000040d10b7836 */ /* 0x000fca0000000000 */
        /* <DEDUP_REMOVED lines=9> */
[----:B------:R-:W1:Y:S01]  /*3d10*/  @!P2 LDC.64 R34, c[0x0][0x3e8] ;  /* 0x0000fa00ff22ab82 */ /* 0x000e620000000a00 */
[----:B------:R-:W-:-:S05]  /*3d20*/  @!P2 IADD3 R15, P3, R52, R14, RZ ;  /* 0x0000000e340fa210 */ /* 0x000fca0007f7e0ff */
[----:B------:R-:W-:Y:S02]  /*3d30*/  @!P2 IMAD.X R32, R96, 0x1, R74, P3 ;  /* 0x000000016020a824 */ /* 0x000fe400018e064a */
[----:B------:R-:W2:Y:S01]  /*3d40*/  @!P2 LDC.64 R48, c[0x0][0x400] ;  /* 0x00010000ff30ab82 */ /* 0x000ea20000000a00 */
[----:B-1----:R-:W-:-:S04]  /*3d50*/  @!P2 LEA R14, P3, R15, R34, 0x1 ;  /* 0x000000220f0ea211 */ /* 0x002fc800078608ff */
[----:B------:R-:W-:Y:S02]  /*3d60*/  @!P2 LEA.HI.X R15, R15, R35, R32, 0x1, P3 ;  /* 0x000000230f0fa211 */ /* 0x000fe400018f0c20 */
[----:B------:R-:W-:Y:S02]  /*3d70*/  CS2R R34, SRZ ;  /* 0x0000000000227805 */ /* 0x000fe4000001ff00 */
[----:B------:R-:W-:Y:S02]  /*3d80*/  @!P2 IADD3 R12, P3, R58, R12, RZ ;  /* 0x0000000c3a0ca210 */ /* 0x000fe40007f7e0ff */
[----:B------:R-:W-:-:S03]  /*3d90*/  CS2R R32, SRZ ;  /* 0x0000000000207805 */ /* 0x000fc6000001ff00 */
[----:B------:R-:W-:Y:S01]  /*3da0*/  @!P2 IMAD.X R13, R102, 0x1, R76, P3 ;  /* 0x00000001660da824 */ /* 0x000fe200018e064c */
[C---:B--2---:R-:W-:Y:S02]  /*3db0*/  @!P2 LEA R48, P3, R12.reuse, R48, 0x1 ;  /* 0x000000300c30a211 */ /* 0x044fe400078608ff */
[----:B------:R-:W-:Y:S02]  /*3dc0*/  CS2R R38, SRZ ;  /* 0x0000000000267805 */ /* 0x000fe4000001ff00 */
[----:B------:R-:W-:Y:S01]  /*3dd0*/  CS2R R36, SRZ ;  /* 0x0000000000247805 */ /* 0x000fe2000001ff00 */
[----:B------:R-:W2:Y:S01]  /*3de0*/  @!P2 LDG.E.128 R32, desc[UR52][R14.64] ;  /* 0x000000340e20a981 */ /* 0x000ea2000c1e1d00 */
[----:B------:R-:W-:Y:S02]  /*3df0*/  @!P2 LEA.HI.X R49, R12, R49, R13, 0x1, P3 ;  /* 0x000000310c31a211 */ /* 0x000fe400018f0c0d */
[----:B------:R-:W1:Y:S03]  /*3e00*/  @!P1 LDC.64 R12, c[0x0][0x400] ;  /* 0x00010000ff0c9b82 */ /* 0x000e660000000a00 */
[----:B------:R3:W4:Y:S01]  /*3e10*/  @!P2 LDG.E.128 R36, desc[UR52][R48.64] ;  /* 0x000000343024a981 */ /* 0x000722000c1e1d00 */
[----:B0-----:R-:W-:-:S02]  /*3e20*/  @!P1 LEA R50, P2, R40, R50, 0x1 ;  /* 0x0000003228329211 */ /* 0x001fc400078408ff */
[----:B------:R-:W-:Y:S02]  /*3e30*/  CS2R R42, SRZ ;  /* 0x00000000002a7805 */ /* 0x000fe4000001ff00 */
[----:B------:R-:W-:Y:S02]  /*3e40*/  @!P1 LEA.HI.X R51, R40, R51, R41, 0x1, P2 ;  /* 0x0000003328339211 */ /* 0x000fe400010f0c29 */
[----:B------:R-:W-:Y:S02]  /*3e50*/  CS2R R40, SRZ ;  /* 0x0000000000287805 */ /* 0x000fe4000001ff00 */
[----:B------:R-:W-:-:S04]  /*3e60*/  CS2R R46, SRZ ;  /* 0x00000000002e7805 */ /* 0x000fc8000001ff00 */
[----:B------:R-:W5:Y:S01]  /*3e70*/  @!P1 LDG.E.128 R40, desc[UR52][R50.64] ;  /* 0x0000003432289981 */ /* 0x000f62000c1e1d00 */
[----:B-1----:R-:W-:-:S04]  /*3e80*/  @!P1 LEA R12, P2, R11, R12, 0x1 ;  /* 0x0000000c0b0c9211 */ /* 0x002fc800078408ff */
[----:B------:R-:W-:Y:S02]  /*3e90*/  @!P1 LEA.HI.X R13, R11, R13, R44, 0x1, P2 ;  /* 0x0000000d0b0d9211 */ /* 0x000fe400010f0c2c */
[----:B------:R-:W-:-:S06]  /*3ea0*/  CS2R R44, SRZ ;  /* 0x00000000002c7805 */ /* 0x000fcc000001ff00 */
[----:B------:R0:W5:Y:S01]  /*3eb0*/  @!P1 LDG.E.128 R44, desc[UR52][R12.64] ;  /* 0x000000340c2c9981 */ /* 0x000162000c1e1d00 */
[----:B------:R-:W-:-:S06]  /*3ec0*/  UISETP.NE.AND UP0, UPT, UR50, 0x3, UPT ;  /* 0x000000033200788c */ /* 0x000fcc000bf05270 */
[----:B------:R-:W-:Y:S02]  /*3ed0*/  PLOP3.LUT P2, PT, PT, PT, UP0, 0x80, 0x0 ;  /* 0x000000000000781c */ /* 0x000fe40003f4f008 */
[----:B------:R-:W-:Y:S01]  /*3ee0*/  ISETP.GE.AND P1, PT, R16, R105, PT ;  /* 0x000000691000720c */ /* 0x000fe20003f26270 */
[----:B--2---:R-:W-:Y:S02]  /*3ef0*/  IMAD.MOV.U32 R11, RZ, RZ, R34 ;  /* 0x000000ffff0b7224 */ /* 0x004fe400078e0022 */
[----:B------:R-:W-:Y:S02]  /*3f00*/  IMAD.MOV.U32 R14, RZ, RZ, R35 ;  /* 0x000000ffff0e7224 */ /* 0x000fe400078e0023 */
[----:B------:R-:W-:Y:S02]  /*3f10*/  IMAD.MOV.U32 R15, RZ, RZ, R32 ;  /* 0x000000ffff0f7224 */ /* 0x000fe400078e0020 */
[----:B---3--:R-:W-:Y:S01]  /*3f20*/  IMAD.MOV.U32 R48, RZ, RZ, R33 ;  /* 0x000000ffff307224 */ /* 0x008fe200078e0021 */
        /* <DEDUP_REMOVED lines=9> */
[----:B------:R-:W-:Y:S01]  /*3fc0*/  PRMT R117, R117, 0x5410, R12 ;  /* 0x0000541075757816 */ /* 0x000fe2000000000c */
[----:B-----5:R-:W-:Y:S01]  /*3fd0*/  IMAD.MOV.U32 R11, RZ, RZ, R42 ;  /* 0x000000ffff0b7224 */ /* 0x020fe200078e002a */
[----:B------:R-:W-:Y:S01]  /*3fe0*/  PRMT R123, R123, 0x5410, R13 ;  /* 0x000054107b7b7816 */ /* 0x000fe2000000000d */
[----:B------:R-:W-:Y:S01]  /*3ff0*/  IMAD.MOV.U32 R12, RZ, RZ, R43 ;  /* 0x000000ffff0c7224 */ /* 0x000fe200078e002b */
[----:B------:R-:W-:Y:S01]  /*4000*/  PRMT R113, R113, 0x5410, R14 ;  /* 0x0000541071717816 */ /* 0x000fe2000000000e */
[----:B------:R-:W-:Y:S02]  /*4010*/  IMAD.MOV.U32 R13, RZ, RZ, R40 ;  /* 0x000000ffff0d7224 */ /* 0x000fe400078e0028 */
[----:B------:R-:W-:Y:S01]  /*4020*/  IMAD.MOV.U32 R14, RZ, RZ, R41 ;  /* 0x000000ffff0e7224 */ /* 0x000fe200078e0029 */
[----:B------:R-:W-:-:S04]  /*4030*/  PRMT R103, R11, 0x5410, R12 ;  /* 0x000054100b677816 */ /* 0x000fc8000000000c */
[----:B------:R-:W-:Y:S01]  /*4040*/  PRMT R107, R13, 0x5410, R14 ;  /* 0x000054100d6b7816 */ /* 0x000fe2000000000e */
[----:B------:R-:W-:Y:S02]  /*4050*/  IMAD.MOV.U32 R11, RZ, RZ, R46 ;  /* 0x000000ffff0b7224 */ /* 0x000fe400078e002e */
[----:B------:R-:W-:Y:S02]  /*4060*/  IMAD.MOV.U32 R12, RZ, RZ, R47 ;  /* 0x000000ffff0c7224 */ /* 0x000fe400078e002f */
[----:B------:R-:W-:Y:S02]  /*4070*/  IMAD.MOV.U32 R13, RZ, RZ, R44 ;  /* 0x000000ffff0d7224 */ /* 0x000fe400078e002c */
[----:B------:R-:W-:Y:S01]  /*4080*/  IMAD.MOV.U32 R14, RZ, RZ, R45 ;  /* 0x000000ffff0e7224 */ /* 0x000fe200078e002d */
[----:B------:R-:W-:-:S04]  /*4090*/  PRMT R109, R11, 0x5410, R12 ;  /* 0x000054100b6d7816 */ /* 0x000fc8000000000c */
[----:B------:R-:W-:Y:S01]  /*40a0*/  PRMT R110, R13, 0x5410, R14 ;  /* 0x000054100d6e7816 */ /* 0x000fe2000000000e */
[----:B------:R-:W-:Y:S06]  /*40b0*/  @!P2 BRA `(.L_x_2875) ;  /* 0x000000000004a947 */ /* 0x000fec0003800000 */
[----:B------:R-:W-:Y:S01]  /*40c0*/  BPT.TRAP 0x1 ;  /* 0x000000040000795c */ /* 0x000fe20000300000 */
.L_x_2875:
[----:B------:R-:W-:Y:S01]  /*40d0*/  IMAD R89, R19, 0x8, R23 ;  /* 0x0000000813597824 */ /* 0x000fe200078e0217 */
[----:B------:R-:W-:Y:S01]  /*40e0*/  SHF.L.U32 R102, R216, 0x1f, RZ ;  /* 0x0000001fd8667819 */ /* 0x000fe200000006ff */
[----:B------:R-:W0:Y:S01]  /*40f0*/  LDC R106, c[0x0][0x2f4] ;  /* 0x0000bd00ff6a7b82 */ /* 0x000e220000000800 */
[----:B------:R-:W-:Y:S02]  /*4100*/  BSSY B1, `(.L_x_2876) ;  /* 0x0000003000017945 */ /* 0x000fe40003800000 */
[----:B------:R-:W1:Y:S02]  /*4110*/  SYNCS.PHASECHK.TRANS64.TRYWAIT P3, [R89+URZ+0x22890], R102 ;  /* 0x02289066590075a7 */ /* 0x000e64000806017f */
[----:B-1----:R-:W-:Y:S05]  /*4120*/  @!P3 BRA `(.L_x_2877) ;  /* 0x000001b800f4b947 */ /* 0x002fea0003800000 */
.L_x_3197:
[----:B------:R-:W-:Y:S05]  /*4130*/  BSYNC B1 ;  /* 0x0000000000017941 */ /* 0x000fea0003800000 */
.L_x_2876:
[----:B------:R-:W-:Y:S01]  /*4140*/  UMOV UR4, 0xffffffff ;  /* 0xffffffff00047882 */ /* 0x000fe20000000000 */
[----:B0-----:R-:W-:Y:S02]  /*4150*/  IMAD.IADD R108, R106, 0x1, -R67 ;  /* 0x000000016a6c7824 */ /* 0x001fe400078e0a43 */
[----:B------:R-:W-:Y:S05]  /*4160*/  BRA.DIV UR4, `(.L_x_2878) ;  /* 0x000001ba04f87947 */ /* 0x000fea000b800000 */
[----:B------:R0:W2:Y:S04]  /*4170*/  SHFL.IDX PT, R49, R94, RZ, 0x1c1f ;  /* 0x001c1fff5e317589 */ /* 0x0000a800000e0000 */
[----:B------:R0:W3:Y:S02]  /*4180*/  SHFL.IDX PT, R14, R93, RZ, 0x1c1f ;  /* 0x001c1fff5d0e7589 */ /* 0x0000e400000e0000 */
.L_x_3201:
[----:B------:R-:W-:Y:S01]  /*4190*/  ISETP.GE.OR P3, PT, R209, R98, P0 ;  /* 0x00000062d100720c */ /* 0x000fe20000766670 */
[----:B------:R-:W-:-:S12]  /*41a0*/  BSSY B1, `(.L_x_2879) ;  /* 0x0000072000017945 */ /* 0x000fd80003800000 */
[----:B------:R-:W-:Y:S05]  /*41b0*/  @P3 BRA `(.L_x_2880) ;  /* 0x0000000400c03947 */ /* 0x000fea0003800000 */
[----:B------:R-:W4:Y:S01]  /*41c0*/  S2R R15, SR_TID.X ;  /* 0x00000000000f7919 */ /* 0x000f220000002100 */
[----:B------:R-:W-:Y:S01]  /*41d0*/  ISETP.NE.AND P4, PT, R91, RZ, PT ;  /* 0x000000ff5b00720c */ /* 0x000fe20003f85270 */
[----:B---3--:R-:W-:Y:S01]  /*41e0*/  IMAD.MOV.U32 R104, RZ, RZ, R14 ;  /* 0x000000ffff687224 */ /* 0x008fe200078e000e */
[C---:B------:R-:W-:Y:S01]  /*41f0*/  LEA R96, P3, R78.reuse, R14, 0x1 ;  /* 0x0000000e4e607211 */ /* 0x040fe200078608ff */
[----:B--2---:R-:W-:Y:S01]  /*4200*/  IMAD.MOV.U32 R105, RZ, RZ, R49 ;  /* 0x000000ffff697224 */ /* 0x004fe200078e0031 */
[----:B------:R-:W-:Y:S01]  /*4210*/  SEL R11, R67, R108, !P4 ;  /* 0x0000006c430b7207 */ /* 0x000fe20006000000 */
[----:B------:R-:W-:Y:S01]  /*4220*/  BSSY B2, `(.L_x_2881) ;  /* 0x0000065000027945 */ /* 0x000fe20003800000 */
[----:B------:R-:W-:Y:S02]  /*4230*/  LEA.HI.X R97, R78, R49, R79, 0x1, P3 ;  /* 0x000000314e617211 */ /* 0x000fe400018f0c4f */
[----:B------:R-:W-:-:S04]  /*4240*/  SHF.R.S32.HI R12, RZ, 0x1f, R11 ;  /* 0x0000001fff0c7819 */ /* 0x000fc8000001140b */
[----:B------:R-:W-:-:S04]  /*4250*/  LEA.HI R12, R12, R11, RZ, 0x4 ;  /* 0x0000000b0c0c7211 */ /* 0x000fc800078f20ff */
[----:B------:R-:W-:-:S05]  /*4260*/  LEA.HI.SX32 R11, R12, R77, 0x1c ;  /* 0x0000004d0c0b7211 */ /* 0x000fca00078fe2ff */
[----:B------:R-:W-:-:S05]  /*4270*/  IMAD.SHL.U32 R11, R11, 0x8, RZ ;  /* 0x000000080b0b7824 */ /* 0x000fca00078e00ff */
[----:B------:R-:W-:-:S04]  /*4280*/  LOP3.LUT R12, R31, 0x38, R11, 0xf8, !PT ;  /* 0x000000381f0c7812 */ /* 0x000fc800078ef80b */
[----:B------:R-:W-:Y:S01]  /*4290*/  LOP3.LUT R12, R12, R65, RZ, 0x3c, !PT ;  /* 0x000000410c0c7212 */ /* 0x000fe200078e3cff */
[----:B----4-:R-:W-:-:S05]  /*42a0*/  VIADD R15, R15, 0xffffff80 ;  /* 0xffffff800f0f7836 */ /* 0x010fca0000000000 */
[----:B------:R-:W-:-:S04]  /*42b0*/  SHF.R.S32.HI R13, RZ, 0x1f, R15 ;  /* 0x0000001fff0d7819 */ /* 0x000fc8000001140f */
[----:B------:R-:W-:-:S04]  /*42c0*/  LEA.HI R13, R13, R15, RZ, 0x5 ;  /* 0x0000000f0d0d7211 */ /* 0x000fc800078f28ff */
[----:B------:R-:W-:-:S05]  /*42d0*/  SHF.R.S32.HI R13, RZ, 0x5, R13 ;  /* 0x00000005ff0d7819 */ /* 0x000fca000001140d */
        /* <DEDUP_REMOVED lines=8> */
[--C-:B------:R-:W-:Y:S02]  /*4360*/  SHF.R.U64 R119, R36, 0x10, R37.reuse ;  /* 0x0000001024777819 */ /* 0x100fe40000001225 */
[----:B------:R-:W-:Y:S02]  /*4370*/  SHF.R.U32.HI R36, RZ, 0x10, R37 ;  /* 0x00000010ff247819 */ /* 0x000fe40000011625 */
[--C-:B------:R-:W-:Y:S01]  /*4380*/  SHF.R.U64 R121, R32, 0x10, R33.reuse ;  /* 0x0000001020797819 */ /* 0x100fe20000001221 */
[----:B--2---:R-:W-:Y:S01]  /*4390*/  IMAD.MOV.U32 R32, RZ, RZ, R14 ;  /* 0x000000ffff207224 */ /* 0x004fe200078e000e */
[----:B------:R-:W-:Y:S01]  /*43a0*/  SHF.R.U32.HI R112, RZ, 0x10, R33 ;  /* 0x00000010ff707819 */ /* 0x000fe20000011621 */
[----:B---3--:R-:W-:Y:S01]  /*43b0*/  HADD2.F32 R33, -RZ, R49.H0_H0 ;  /* 0x20000031ff217230 */ /* 0x008fe20000004100 */
[--C-:B------:R-:W-:Y:S01]  /*43c0*/  SHF.R.U64 R120, R34, 0x10, R35.reuse ;  /* 0x0000001022787819 */ /* 0x100fe20000001223 */
[----:B------:R-:W-:Y:S01]  /*43d0*/  HADD2.F32 R14, -RZ, R13.H0_H0 ;  /* 0x2000000dff0e7230 */ /* 0x000fe20000004100 */
[----:B------:R-:W-:Y:S01]  /*43e0*/  SHF.R.U32.HI R115, RZ, 0x10, R35 ;  /* 0x00000010ff737819 */ /* 0x000fe20000011623 */
[----:B------:R-:W-:Y:S01]  /*43f0*/  HADD2.F32 R35, -RZ, R113.H1_H1 ;  /* 0x30000071ff237230 */ /* 0x000fe20000004100 */
[--C-:B------:R-:W-:Y:S01]  /*4400*/  SHF.R.U64 R118, R38, 0x10, R39.reuse ;  /* 0x0000001026767819 */ /* 0x100fe20000001227 */
[----:B------:R-:W-:Y:S01]  /*4410*/  HADD2.F32 R49, -RZ, R49.H1_H1 ;  /* 0x30000031ff317230 */ /* 0x000fe20000004100 */
[----:B------:R-:W-:Y:S01]  /*4420*/  SHF.R.U32.HI R39, RZ, 0x10, R39 ;  /* 0x00000010ff277819 */ /* 0x000fe20000011627 */
[----:B------:R-:W-:-:S02]  /*4430*/  HADD2.F32 R38, -RZ, R36.H0_H0 ;  /* 0x20000024ff267230 */ /* 0x000fc40000004100 */
[-C--:B------:R-:W-:Y:S01]  /*4440*/  FMUL.FTZ R37, R33, R35.reuse ;  /* 0x0000002321257220 */ /* 0x080fe20000410000 */
[----:B------:R-:W-:Y:S02]  /*4450*/  HADD2.F32 R13, -RZ, R13.H1_H1 ;  /* 0x3000000dff0d7230 */ /* 0x000fe40000004100 */
[----:B------:R-:W-:Y:S02]  /*4460*/  HADD2.F32 R34, -RZ, R113.H0_H0 ;  /* 0x20000071ff227230 */ /* 0x000fe40000004100 */
[-C--:B------:R-:W-:Y:S01]  /*4470*/  FMUL.FTZ R114, R49, R38.reuse ;  /* 0x0000002631727220 */ /* 0x080fe20000410000 */
[----:B------:R-:W-:Y:S02]  /*4480*/  HADD2.F32 R36, -RZ, R112.H0_H0 ;  /* 0x20000070ff247230 */ /* 0x000fe40000004100 */
[----:B------:R-:W-:Y:S01]  /*4490*/  FMUL.FTZ R116, R13, R38 ;  /* 0x000000260d747220 */ /* 0x000fe20000410000 */
[C---:B------:R-:W-:Y:S01]  /*44a0*/  FMUL.FTZ R112, R14.reuse, R35 ;  /* 0x000000230e707220 */ /* 0x040fe20000410000 */
[----:B------:R-:W-:Y:S01]  /*44b0*/  FFMA.FTZ R38, R14, R34, -R37 ;  /* 0x000000220e267223 */ /* 0x000fe20000010825 */
[----:B------:R-:W-:-:S02]  /*44c0*/  HADD2.F32 R35, -RZ, R117.H1_H1 ;  /* 0x30000075ff237230 */ /* 0x000fc40000004100 */
[-C--:B------:R-:W-:Y:S01]  /*44d0*/  FFMA.FTZ R113, R13, R36.reuse, -R114 ;  /* 0x000000240d717223 */ /* 0x080fe20000010872 */
[----:B------:R-:W-:Y:S01]  /*44e0*/  FFMA.FTZ R49, R49, R36, R116 ;  /* 0x0000002431317223 */ /* 0x000fe20000010074 */
[--C-:B------:R-:W-:Y:S02]  /*44f0*/  HADD2.F32 R14, -RZ, R51.reuse.H0_H0 ;  /* 0x20000033ff0e7230 */ /* 0x100fe40000004100 */
[----:B------:R-:W-:Y:S01]  /*4500*/  FFMA.FTZ R112, R33, R34, R112 ;  /* 0x0000002221707223 */ /* 0x000fe20000010070 */
[----:B------:R-:W-:Y:S02]  /*4510*/  HADD2.F32 R51, -RZ, R51.H1_H1 ;  /* 0x30000033ff337230 */ /* 0x000fe40000004100 */
[----:B------:R-:W-:Y:S02]  /*4520*/  HADD2.F32 R13, -RZ, R15.H0_H0 ;  /* 0x2000000fff0d7230 */ /* 0x000fe40000004100 */
[----:B------:R-:W-:Y:S01]  /*4530*/  FMUL.FTZ R114, R14, R35 ;  /* 0x000000230e727220 */ /* 0x000fe20000410000 */
[----:B------:R-:W-:Y:S01]  /*4540*/  HADD2.F32 R36, -RZ, R39.H0_H0 ;  /* 0x20000027ff247230 */ /* 0x000fe20000004100 */
[----:B------:R-:W-:Y:S01]  /*4550*/  F2FP.F16.F32.PACK_AB R49, R49, R112 ;  /* 0x000000703131723e */ /* 0x000fe200000000ff */
[----:B------:R-:W-:-:S02]  /*4560*/  HADD2.F32 R15, -RZ, R15.H1_H1 ;  /* 0x3000000fff0f7230 */ /* 0x000fc40000004100 */
[----:B------:R-:W-:Y:S01]  /*4570*/  FMUL.FTZ R35, R13, R35 ;  /* 0x000000230d237220 */ /* 0x000fe20000410000 */
[----:B------:R-:W-:Y:S02]  /*4580*/  HADD2.F32 R33, -RZ, R117.H0_H0 ;  /* 0x20000075ff217230 */ /* 0x000fe40000004100 */
[-C--:B------:R-:W-:Y:S01]  /*4590*/  FMUL.FTZ R116, R51, R36.reuse ;  /* 0x0000002433747220 */ /* 0x080fe20000410000 */
[----:B------:R-:W-:Y:S02]  /*45a0*/  HADD2.F32 R34, -RZ, R115.H0_H0 ;  /* 0x20000073ff227230 */ /* 0x000fe40000004100 */
[----:B------:R-:W-:Y:S01]  /*45b0*/  FMUL.FTZ R36, R15, R36 ;  /* 0x000000240f247220 */ /* 0x000fe20000410000 */
[-C--:B------:R-:W-:Y:S01]  /*45c0*/  FFMA.FTZ R115, R14, R33.reuse, R35 ;  /* 0x000000210e737223 */ /* 0x080fe20000010023 */
[----:B------:R-:W-:Y:S01]  /*45d0*/  FFMA.FTZ R114, R13, R33, -R114 ;  /* 0x000000210d727223 */ /* 0x000fe20000010872 */
[-C--:B------:R-:W-:Y:S01]  /*45e0*/  FFMA.FTZ R117, R15, R34.reuse, -R116 ;  /* 0x000000220f757223 */ /* 0x080fe20000010874 */
[----:B------:R-:W-:Y:S01]  /*45f0*/  FFMA.FTZ R116, R51, R34, R36 ;  /* 0x0000002233747223 */ /* 0x000fe20000010024 */
[----:B------:R-:W-:-:S02]  /*4600*/  HADD2.F32 R14, -RZ, R48.H0_H0 ;  /* 0x20000030ff0e7230 */ /* 0x000fc40000004100 */
[----:B------:R-:W-:Y:S02]  /*4610*/  HADD2.F32 R34, -RZ, R123.H1_H1 ;  /* 0x3000007bff227230 */ /* 0x000fe40000004100 */
[----:B------:R-:W-:Y:S02]  /*4620*/  HADD2.F32 R35, -RZ, R119.H0_H0 ;  /* 0x20000077ff237230 */ /* 0x000fe40000004100 */
[----:B------:R-:W-:Y:S02]  /*4630*/  HADD2.F32 R13, -RZ, R12.H0_H0 ;  /* 0x2000000cff0d7230 */ /* 0x000fe40000004100 */
[-C--:B------:R-:W-:Y:S01]  /*4640*/  FMUL.FTZ R36, R14, R34.reuse ;  /* 0x000000220e247220 */ /* 0x080fe20000410000 */
[----:B------:R-:W-:Y:S02]  /*4650*/  HADD2.F32 R48, -RZ, R48.H1_H1 ;  /* 0x30000030ff307230 */ /* 0x000fe40000004100 */
[----:B------:R-:W-:Y:S02]  /*4660*/  HADD2.F32 R12, -RZ, R12.H1_H1 ;  /* 0x3000000cff0c7230 */ /* 0x000fe40000004100 */
[----:B------:R-:W-:Y:S01]  /*4670*/  FMUL.FTZ R37, R13, R34 ;  /* 0x000000220d257220 */ /* 0x000fe20000410000 */
[----:B------:R-:W-:-:S02]  /*4680*/  HADD2.F32 R15, -RZ, R123.H0_H0 ;  /* 0x2000007bff0f7230 */ /* 0x000fc40000004100 */
[-C--:B------:R-:W-:Y:S01]  /*4690*/  FMUL.FTZ R39, R48, R35.reuse ;  /* 0x0000002330277220 */ /* 0x080fe20000410000 */
[----:B------:R-:W-:Y:S02]  /*46a0*/  HADD2.F32 R33, -RZ, R121.H0_H0 ;  /* 0x20000079ff217230 */ /* 0x000fe40000004100 */
[----:B------:R-:W-:Y:S01]  /*46b0*/  FMUL.FTZ R35, R12, R35 ;  /* 0x000000230c237220 */ /* 0x000fe20000410000 */
[-C--:B------:R-:W-:Y:S01]  /*46c0*/  FFMA.FTZ R36, R13, R15.reuse, -R36 ;  /* 0x0000000f0d247223 */ /* 0x080fe20000010824 */
[----:B------:R-:W-:Y:S01]  /*46d0*/  FFMA.FTZ R37, R14, R15, R37 ;  /* 0x0000000f0e257223 */ /* 0x000fe20000010025 */
[-C--:B------:R-:W-:Y:S01]  /*46e0*/  FFMA.FTZ R39, R12, R33.reuse, -R39 ;  /* 0x000000210c277223 */ /* 0x080fe20000010827 */
[----:B------:R-:W-:Y:S01]  /*46f0*/  FFMA.FTZ R48, R48, R33, R35 ;  /* 0x0000002130307223 */ /* 0x000fe20000010023 */
[----:B------:R-:W-:Y:S02]  /*4700*/  HADD2.F32 R13, -RZ, R50.H0_H0 ;  /* 0x20000032ff0d7230 */ /* 0x000fe40000004100 */
[----:B------:R-:W-:-:S02]  /*4710*/  HADD2.F32 R14, -RZ, R111.H0_H0 ;  /* 0x2000006fff0e7230 */ /* 0x000fc40000004100 */
[----:B------:R-:W-:Y:S01]  /*4720*/  HADD2.F32 R33, -RZ, R118.H0_H0 ;  /* 0x20000076ff217230 */ /* 0x000fe20000004100 */
[----:B------:R-:W-:Y:S01]  /*4730*/  F2FP.F16.F32.PACK_AB R48, R48, R37 ;  /* 0x000000253030723e */ /* 0x000fe200000000ff */
[----:B------:R-:W-:Y:S02]  /*4740*/  HADD2.F32 R12, -RZ, R32.H0_H0 ;  /* 0x20000020ff0c7230 */ /* 0x000fe40000004100 */
[----:B------:R-:W-:Y:S02]  /*4750*/  HADD2.F32 R50, -RZ, R50.H1_H1 ;  /* 0x30000032ff327230 */ /* 0x000fe40000004100 */
[----:B------:R-:W-:Y:S02]  /*4760*/  HADD2.F32 R111, -RZ, R111.H1_H1 ;  /* 0x3000006fff6f7230 */ /* 0x000fe40000004100 */
[----:B------:R-:W-:Y:S02]  /*4770*/  HADD2.F32 R32, -RZ, R32.H1_H1 ;  /* 0x30000020ff207230 */ /* 0x000fe40000004100 */
[----:B------:R-:W-:Y:S01]  /*4780*/  FMUL.FTZ R51, R50, R33 ;  /* 0x0000002132337220 */ /* 0x000fe20000410000 */
[----:B------:R-:W-:-:S02]  /*4790*/  HADD2.F32 R15, -RZ, R120.H0_H0 ;  /* 0x20000078ff0f7230 */ /* 0x000fc40000004100 */
[CC--:B------:R-:W-:Y:S01]  /*47a0*/  FMUL.FTZ R35, R13.reuse, R111.reuse ;  /* 0x0000006f0d237220 */ /* 0x0c0fe20000410000 */
[----:B------:R-:W-:Y:S01]  /*47b0*/  FMUL.FTZ R34, R12, R111 ;  /* 0x0000006f0c227220 */ /* 0x000fe20000410000 */
[----:B------:R-:W-:Y:S02]  /*47c0*/  FMUL.FTZ R33, R32, R33 ;  /* 0x0000002120217220 */ /* 0x000fe40000410000 */
[-C--:B------:R-:W-:Y:S01]  /*47d0*/  FFMA.FTZ R35, R12, R14.reuse, -R35 ;  /* 0x0000000e0c237223 */ /* 0x080fe20000010823 */
[----:B------:R-:W-:Y:S01]  /*47e0*/  FFMA.FTZ R34, R13, R14, R34 ;  /* 0x0000000e0d227223 */ /* 0x000fe20000010022 */
[-C--:B------:R-:W-:Y:S01]  /*47f0*/  FFMA.FTZ R32, R32, R15.reuse, -R51 ;  /* 0x0000000f20207223 */ /* 0x080fe20000010833 */
[----:B------:R-:W-:Y:S01]  /*4800*/  FFMA.FTZ R33, R50, R15, R33 ;  /* 0x0000000f32217223 */ /* 0x000fe20000010021 */
[----:B------:R-:W-:Y:S02]  /*4810*/  F2FP.F16.F32.PACK_AB R13, R113, R38 ;  /* 0x00000026710d723e */ /* 0x000fe400000000ff */
[----:B------:R-:W-:-:S02]  /*4820*/  F2FP.F16.F32.PACK_AB R15, R117, R114 ;  /* 0x00000072750f723e */ /* 0x000fc400000000ff */
[----:B------:R-:W-:Y:S02]  /*4830*/  F2FP.F16.F32.PACK_AB R51, R116, R115 ;  /* 0x000000737433723e */ /* 0x000fe400000000ff */
[----:B------:R-:W-:Y:S02]  /*4840*/  F2FP.F16.F32.PACK_AB R12, R39, R36 ;  /* 0x00000024270c723e */ /* 0x000fe400000000ff */
[----:B------:R-:W-:Y:S02]  /*4850*/  F2FP.F16.F32.PACK_AB R14, R32, R35 ;  /* 0x00000023200e723e */ /* 0x000fe400000000ff */
[----:B------:R-:W-:-:S07]  /*4860*/  F2FP.F16.F32.PACK_AB R50, R33, R34 ;  /* 0x000000222132723e */ /* 0x000fce00000000ff */
.L_x_2882:
[----:B------:R-:W-:Y:S05]  /*4870*/  BSYNC B2 ;  /* 0x0000000000027941 */ /* 0x000fea0003800000 */
.L_x_2881:
[----:B------:R-:W-:Y:S01]  /*4880*/  ISETP.GE.AND P3, PT, R11, R106, PT ;  /* 0x0000006a0b00720c */ /* 0x000fe20003f66270 */
[----:B--2---:R4:W-:-:S12]  /*4890*/  ST.E.128 desc[UR52][R96.64], R12 ;  /* 0x0000000c60007985 */ /* 0x0049d8000c101d34 */
[----:B------:R-:W-:-:S05]  /*48a0*/  @!P3 IMAD.WIDE R104, R11, 0x2, R104 ;  /* 0x000000020b68b825 */ /* 0x000fca00078e0268 */
[----:B---3--:R4:W-:Y:S02]  /*48b0*/  @!P3 ST.E.128 desc[UR52][R104.64], R48 ;  /* 0x000000306800b985 */ /* 0x0089e4000c101d34 */
.L_x_2880:
[----:B------:R-:W-:Y:S05]  /*48c0*/  BSYNC B1 ;  /* 0x0000000000017941 */ /* 0x000fea0003800000 */
.L_x_2879:
[----:B------:R-:W-:-:S03]  /*48d0*/  UMOV UR4, 0xffffffff ;  /* 0xffffffff00047882 */ /* 0x000fc60000000000 */
[----:B------:R-:W-:Y:S05]  /*48e0*/  BRA.DIV UR4, `(.L_x_2883) ;  /* 0x000001b604607947 */ /* 0x000fea000b800000 */
[----:B------:R0:W0:Y:S04]  /*48f0*/  SHFL.IDX PT, R37, R94, 0x1, 0x1c1f ;  /* 0x003c1f005e257f89 */ /* 0x00002800000e0000 */
[----:B------:R0:W0:Y:S02]  /*4900*/  SHFL.IDX PT, R36, R93, 0x1, 0x1c1f ;  /* 0x003c1f005d247f89 */ /* 0x00002400000e0000 */
.L_x_3205:
[----:B------:R-:W-:-:S05]  /*4910*/  VIADD R11, R209, 0x40 ;  /* 0x00000040d10b7836 */ /* 0x000fca0000000000 */
[----:B------:R-:W-:-:S13]  /*4920*/  ISETP.GE.OR P3, PT, R11, R98, P0 ;  /* 0x000000620b00720c */ /* 0x000fda0000766670 */
[----:B------:R-:W-:Y:S05]  /*4930*/  @P3 BRA `(.L_x_2868) ;  /* 0x0000000800dc3947 */ /* 0x000fea0003800000 */
[----:B----4-:R-:W4:Y:S01]  /*4940*/  LDL R13, [R1+0x4] ;  /* 0x00000400010d7983 */ /* 0x010f220000100800 */
[----:B------:R-:W-:Y:S01]  /*4950*/  ISETP.NE.AND P4, PT, R91, RZ, PT ;  /* 0x000000ff5b00720c */ /* 0x000fe20003f85270 */
[----:B------:R-:W-:Y:S01]  /*4960*/  BSSY B1, `(.L_x_2884) ;  /* 0x0000069000017945 */ /* 0x000fe20003800000 */
[----:B---3--:R-:W-:Y:S02]  /*4970*/  SHF.R.U32.HI R14, RZ, 0x3, R228 ;  /* 0x00000003ff0e7819 */ /* 0x008fe400000116e4 */
[----:B------:R-:W-:Y:S02]  /*4980*/  SEL R108, R67, R108, !P4 ;  /* 0x0000006c436c7207 */ /* 0x000fe40006000000 */
[C---:B0-----:R-:W-:Y:S02]  /*4990*/  LEA R38, P3, R78.reuse, R36, 0x1 ;  /* 0x000000244e267211 */ /* 0x041fe400078608ff */
[----:B------:R-:W-:Y:S02]  /*49a0*/  SHF.R.S32.HI R11, RZ, 0x1f, R108 ;  /* 0x0000001fff0b7819 */ /* 0x000fe4000001146c */
[----:B------:R-:W-:-:S02]  /*49b0*/  LEA.HI.X R39, R78, R37, R79, 0x1, P3 ;  /* 0x000000254e277211 */ /* 0x000fc400018f0c4f */
[----:B------:R-:W-:-:S04]  /*49c0*/  LEA.HI R108, R11, R108, RZ, 0x4 ;  /* 0x0000006c0b6c7211 */ /* 0x000fc800078f20ff */
[----:B------:R-:W-:-:S05]  /*49d0*/  LEA.HI.SX32 R11, R108, R77, 0x1c ;  /* 0x0000004d6c0b7211 */ /* 0x000fca00078fe2ff */
[----:B------:R-:W-:-:S05]  /*49e0*/  IMAD.SHL.U32 R11, R11, 0x8, RZ ;  /* 0x000000080b0b7824 */ /* 0x000fca00078e00ff */
[----:B------:R-:W-:-:S04]  /*49f0*/  LOP3.LUT R12, R228, 0x38, R11, 0xf8, !PT ;  /* 0x00000038e40c7812 */ /* 0x000fc800078ef80b */
[----:B------:R-:W-:-:S05]  /*4a00*/  LOP3.LUT R12, R12, R14, RZ, 0x3c, !PT ;  /* 0x0000000e0c0c7212 */ /* 0x000fca00078e3cff */
[----:B----4-:R-:W-:Y:S02]  /*4a10*/  IMAD.IADD R14, R13, 0x1, R12 ;  /* 0x000000010d0e7824 */ /* 0x010fe400078e020c */
[C---:B------:R-:W-:Y:S02]  /*4a20*/  IMAD R12, R19.reuse, 0x1800, R81 ;  /* 0x00001800130c7824 */ /* 0x040fe400078e0251 */
[----:B------:R-:W-:Y:S02]  /*4a30*/  IMAD R14, R19, 0x1800, R14 ;  /* 0x00001800130e7824 */ /* 0x000fe400078e020e */
[----:B------:R-:W-:-:S03]  /*4a40*/  IMAD R12, R12, 0x2, R23 ;  /* 0x000000020c0c7824 */ /* 0x000fc600078e0217 */
[----:B------:R-:W-:-:S03]  /*4a50*/  LEA R32, R14, R23, 0x1 ;  /* 0x000000170e207211 */ /* 0x000fc600078e08ff */
[----:B------:R-:W0:Y:S04]  /*4a60*/  LDS.128 R12, [R12+0x1c400] ;  /* 0x01c400000c0c7984 */ /* 0x000e280000000c00 */
[----:B------:R-:W3:Y:S01]  /*4a70*/  LDS.128 R32, [R32+0x1c400] ;  /* 0x01c4000020207984 */ /* 0x000ee20000000c00 */
[----:B------:R-:W-:Y:S05]  /*4a80*/  @P1 BRA `(.L_x_2885) ;  /* 0x0000000400581947 */ /* 0x000fea0003800000 */
[--C-:B------:R-:W-:Y:S02]  /*4a90*/  SHF.R.U64 R97, R44, 0x10, R45.reuse ;  /* 0x000000102c617819 */ /* 0x100fe4000000122d */
[----:B------:R-:W-:Y:S01]  /*4aa0*/  SHF.R.U32.HI R44, RZ, 0x10, R45 ;  /* 0x00000010ff2c7819 */ /* 0x000fe2000001162d */
[----:B------:R-:W-:Y:S01]  /*4ab0*/  HADD2.F32 R45, -RZ, R110.H1_H1 ;  /* 0x3000006eff2d7230 */ /* 0x000fe20000004100 */
[--C-:B------:R-:W-:Y:S01]  /*4ac0*/  SHF.R.U64 R105, R40, 0x10, R41.reuse ;  /* 0x0000001028697819 */ /* 0x100fe20000001229 */
[----:B---3--:R-:W-:Y:S01]  /*4ad0*/  IMAD.MOV.U32 R40, RZ, RZ, R32 ;  /* 0x000000ffff287224 */ /* 0x008fe200078e0020 */
[----:B------:R-:W-:Y:S01]  /*4ae0*/  SHF.R.U32.HI R48, RZ, 0x10, R41 ;  /* 0x00000010ff307819 */ /* 0x000fe20000011629 */
[----:B------:R-:W-:Y:S01]  /*4af0*/  IMAD.MOV.U32 R41, RZ, RZ, R34 ;  /* 0x000000ffff297224 */ /* 0x000fe200078e0022 */
[----:B------:R-:W-:Y:S01]  /*4b00*/  SHF.R.U64 R104, R42, 0x10, R43 ;  /* 0x000000102a687819 */ /* 0x000fe2000000122b */
[----:B0-----:R-:W-:Y:S01]  /*4b10*/  IMAD.MOV.U32 R32, RZ, RZ, R14 ;  /* 0x000000ffff207224 */ /* 0x001fe200078e000e */
[----:B------:R-:W-:Y:S01]  /*4b20*/  SHF.R.U64 R96, R46, 0x10, R47 ;  /* 0x000000102e607819 */ /* 0x000fe2000000122f */
[--C-:B------:R-:W-:Y:S01]  /*4b30*/  HADD2.F32 R34, -RZ, R33.reuse.H0_H0 ;  /* 0x20000021ff227230 */ /* 0x100fe20000004100 */
[----:B------:R-:W-:Y:S01]  /*4b40*/  SHF.R.U32.HI R50, RZ, 0x10, R43 ;  /* 0x00000010ff327819 */ /* 0x000fe2000001162b */
[----:B------:R-:W-:Y:S01]  /*4b50*/  HADD2.F32 R33, -RZ, R33.H1_H1 ;  /* 0x30000021ff217230 */ /* 0x000fe20000004100 */
[----:B--2---:R-:W-:Y:S01]  /*4b60*/  SHF.R.U32.HI R49, RZ, 0x10, R47 ;  /* 0x00000010ff317819 */ /* 0x004fe2000001162f */
[----:B------:R-:W-:-:S02]  /*4b70*/  HADD2.F32 R14, -RZ, R13.H0_H0 ;  /* 0x2000000dff0e7230 */ /* 0x000fc40000004100 */
[-C--:B------:R-:W-:Y:S01]  /*4b80*/  FMUL.FTZ R47, R34, R45.reuse ;  /* 0x0000002d222f7220 */ /* 0x080fe20000410000 */
[----:B------:R-:W-:Y:S02]  /*4b90*/  HADD2.F32 R44, -RZ, R44.H0_H0 ;  /* 0x2000002cff2c7230 */ /* 0x000fe40000004100 */
[----:B------:R-:W-:Y:S02]  /*4ba0*/  HADD2.F32 R13, -RZ, R13.H1_H1 ;  /* 0x3000000dff0d7230 */ /* 0x000fe40000004100 */
[----:B------:R-:W-:Y:S01]  /*4bb0*/  FMUL.FTZ R45, R14, R45 ;  /* 0x0000002d0e2d7220 */ /* 0x000fe20000410000 */
[----:B------:R-:W-:Y:S02]  /*4bc0*/  HADD2.F32 R42, -RZ, R48.H0_H0 ;  /* 0x20000030ff2a7230 */ /* 0x000fe40000004100 */
[-C--:B------:R-:W-:Y:S01]  /*4bd0*/  FMUL.FTZ R46, R33, R44.reuse ;  /* 0x0000002c212e7220 */ /* 0x080fe20000410000 */
[----:B------:R-:W-:Y:S02]  /*4be0*/  HADD2.F32 R43, -RZ, R107.H1_H1 ;  /* 0x3000006bff2b7230 */ /* 0x000fe40000004100 */
[----:B------:R-:W-:Y:S01]  /*4bf0*/  FMUL.FTZ R44, R13, R44 ;  /* 0x0000002c0d2c7220 */ /* 0x000fe20000410000 */
[----:B------:R-:W-:-:S02]  /*4c00*/  HADD2.F32 R110, -RZ, R110.H0_H0 ;  /* 0x2000006eff6e7230 */ /* 0x000fc40000004100 */
[-C--:B------:R-:W-:Y:S01]  /*4c10*/  FFMA.FTZ R46, R13, R42.reuse, -R46 ;  /* 0x0000002a0d2e7223 */ /* 0x080fe2000001082e */
[----:B------:R-:W-:Y:S02]  /*4c20*/  HADD2.F32 R13, -RZ, R15.H0_H0 ;  /* 0x2000000fff0d7230 */ /* 0x000fe40000004100 */
[----:B------:R-:W-:Y:S01]  /*4c30*/  FFMA.FTZ R48, R33, R42, R44 ;  /* 0x0000002a21307223 */ /* 0x000fe2000001002c */
[-C--:B------:R-:W-:Y:S01]  /*4c40*/  FFMA.FTZ R47, R14, R43.reuse, -R47 ;  /* 0x0000002b0e2f7223 */ /* 0x080fe2000001082f */
[----:B------:R-:W-:Y:S02]  /*4c50*/  HADD2.F32 R42, -RZ, R109.H1_H1 ;  /* 0x3000006dff2a7230 */ /* 0x000fe40000004100 */
[----:B------:R-:W-:Y:S01]  /*4c60*/  FFMA.FTZ R45, R34, R43, R45 ;  /* 0x0000002b222d7223 */ /* 0x000fe2000001002d */
[----:B------:R-:W-:Y:S02]  /*4c70*/  HADD2.F32 R14, -RZ, R35.H0_H0 ;  /* 0x20000023ff0e7230 */ /* 0x000fe40000004100 */
[----:B------:R-:W-:-:S02]  /*4c80*/  HADD2.F32 R33, -RZ, R103.H1_H1 ;  /* 0x30000067ff217230 */ /* 0x000fc40000004100 */
[-C--:B------:R-:W-:Y:S01]  /*4c90*/  FMUL.FTZ R43, R13, R42.reuse ;  /* 0x0000002a0d2b7220 */ /* 0x080fe20000410000 */
[----:B------:R-:W-:Y:S01]  /*4ca0*/  HADD2.F32 R35, -RZ, R35.H1_H1 ;  /* 0x30000023ff237230 */ /* 0x000fe20000004100 */
[----:B------:R-:W-:Y:S01]  /*4cb0*/  F2FP.F16.F32.PACK_AB R45, R48, R45 ;  /* 0x0000002d302d723e */ /* 0x000fe200000000ff */
[----:B------:R-:W-:Y:S02]  /*4cc0*/  HADD2.F32 R44, -RZ, R49.H0_H0 ;  /* 0x20000031ff2c7230 */ /* 0x000fe40000004100 */
[C---:B------:R-:W-:Y:S01]  /*4cd0*/  FFMA.FTZ R51, R14.reuse, R33, R43 ;  /* 0x000000210e337223 */ /* 0x040fe2000001002b */
[----:B------:R-:W-:Y:S02]  /*4ce0*/  HADD2.F32 R34, -RZ, R50.H0_H0 ;  /* 0x20000032ff227230 */ /* 0x000fe40000004100 */
[----:B------:R-:W-:Y:S01]  /*4cf0*/  FMUL.FTZ R50, R14, R42 ;  /* 0x0000002a0e327220 */ /* 0x000fe20000410000 */
[----:B------:R-:W-:Y:S02]  /*4d00*/  HADD2.F32 R15, -RZ, R15.H1_H1 ;  /* 0x3000000fff0f7230 */ /* 0x000fe40000004100 */
[----:B------:R-:W-:Y:S01]  /*4d10*/  FMUL.FTZ R42, R35, R44 ;  /* 0x0000002c232a7220 */ /* 0x000fe20000410000 */
[----:B------:R-:W-:-:S02]  /*4d20*/  HADD2.F32 R14, -RZ, R40.H0_H0 ;  /* 0x20000028ff0e7230 */ /* 0x000fc40000004100 */
[----:B------:R-:W-:Y:S01]  /*4d30*/  FFMA.FTZ R50, R13, R33, -R50 ;  /* 0x000000210d327223 */ /* 0x000fe20000010832 */
[----:B------:R-:W-:Y:S02]  /*4d40*/  HADD2.F32 R33, -RZ, R97.H0_H0 ;  /* 0x20000061ff217230 */ /* 0x000fe40000004100 */
[C---:B------:R-:W-:Y:S01]  /*4d50*/  FMUL.FTZ R44, R15.reuse, R44 ;  /* 0x0000002c0f2c7220 */ /* 0x040fe20000410000 */
[----:B------:R-:W-:Y:S02]  /*4d60*/  HADD2.F32 R13, -RZ, R12.H0_H0 ;  /* 0x2000000cff0d7230 */ /* 0x000fe40000004100 */
[-C--:B------:R-:W-:Y:S01]  /*4d70*/  FFMA.FTZ R93, R15, R34.reuse, -R42 ;  /* 0x000000220f5d7223 */ /* 0x080fe2000001082a */
[----:B------:R-:W-:Y:S02]  /*4d80*/  HADD2.F32 R40, -RZ, R40.H1_H1 ;  /* 0x30000028ff287230 */ /* 0x000fe40000004100 */
[----:B------:R-:W-:Y:S01]  /*4d90*/  FFMA.FTZ R94, R35, R34, R44 ;  /* 0x00000022235e7223 */ /* 0x000fe2000001002c */
[----:B------:R-:W-:-:S02]  /*4da0*/  HADD2.F32 R12, -RZ, R12.H1_H1 ;  /* 0x3000000cff0c7230 */ /* 0x000fc40000004100 */
[-C--:B------:R-:W-:Y:S01]  /*4db0*/  FMUL.FTZ R34, R14, R110.reuse ;  /* 0x0000006e0e227220 */ /* 0x080fe20000410000 */
[----:B------:R-:W-:Y:S02]  /*4dc0*/  HADD2.F32 R107, -RZ, R107.H0_H0 ;  /* 0x2000006bff6b7230 */ /* 0x000fe40000004100 */
[-C--:B------:R-:W-:Y:S01]  /*4dd0*/  FMUL.FTZ R43, R40, R33.reuse ;  /* 0x00000021282b7220 */ /* 0x080fe20000410000 */
[----:B------:R-:W-:Y:S02]  /*4de0*/  HADD2.F32 R15, -RZ, R105.H0_H0 ;  /* 0x20000069ff0f7230 */ /* 0x000fe40000004100 */
[C---:B------:R-:W-:Y:S01]  /*4df0*/  FMUL.FTZ R33, R12.reuse, R33 ;  /* 0x000000210c217220 */ /* 0x040fe20000410000 */
[C---:B------:R-:W-:Y:S01]  /*4e00*/  FMUL.FTZ R35, R13.reuse, R110 ;  /* 0x0000006e0d237220 */ /* 0x040fe20000410000 */
[----:B------:R-:W-:Y:S01]  /*4e10*/  FFMA.FTZ R34, R13, R107, -R34 ;  /* 0x0000006b0d227223 */ /* 0x000fe20000010822 */
[----:B------:R-:W-:Y:S02]  /*4e20*/  HADD2.F32 R13, -RZ, R41.H0_H0 ;  /* 0x20000029ff0d7230 */ /* 0x000fe40000004100 */
[-C--:B------:R-:W-:Y:S01]  /*4e30*/  FFMA.FTZ R43, R12, R15.reuse, -R43 ;  /* 0x0000000f0c2b7223 */ /* 0x080fe2000001082b */
[----:B------:R-:W-:Y:S01]  /*4e40*/  FFMA.FTZ R40, R40, R15, R33 ;  /* 0x0000000f28287223 */ /* 0x000fe20000010021 */
[----:B------:R-:W-:-:S02]  /*4e50*/  HADD2.F32 R12, -RZ, R32.H0_H0 ;  /* 0x20000020ff0c7230 */ /* 0x000fc40000004100 */
[----:B------:R-:W-:Y:S01]  /*4e60*/  FFMA.FTZ R35, R14, R107, R35 ;  /* 0x0000006b0e237223 */ /* 0x000fe20000010023 */
[----:B------:R-:W-:Y:S01]  /*4e70*/  HADD2.F32 R109, -RZ, R109.H0_H0 ;  /* 0x2000006dff6d7230 */ /* 0x000fe20000004100 */
[----:B------:R-:W-:Y:S01]  /*4e80*/  F2FP.F16.F32.PACK_AB R51, R94, R51 ;  /* 0x000000335e33723e */ /* 0x000fe200000000ff */
[----:B------:R-:W-:Y:S02]  /*4e90*/  HADD2.F32 R15, -RZ, R96.H0_H0 ;  /* 0x20000060ff0f7230 */ /* 0x000fe40000004100 */
[----:B------:R-:W-:Y:S02]  /*4ea0*/  HADD2.F32 R41, -RZ, R41.H1_H1 ;  /* 0x30000029ff297230 */ /* 0x000fe40000004100 */
[-C--:B------:R-:W-:Y:S01]  /*4eb0*/  FMUL.FTZ R33, R13, R109.reuse ;  /* 0x0000006d0d217220 */ /* 0x080fe20000410000 */
[----:B------:R-:W-:Y:S02]  /*4ec0*/  HADD2.F32 R32, -RZ, R32.H1_H1 ;  /* 0x30000020ff207230 */ /* 0x000fe40000004100 */
[----:B------:R-:W-:Y:S01]  /*4ed0*/  FMUL.FTZ R42, R12, R109 ;  /* 0x0000006d0c2a7220 */ /* 0x000fe20000410000 */
[----:B------:R-:W-:-:S02]  /*4ee0*/  HADD2.F32 R103, -RZ, R103.H0_H0 ;  /* 0x20000067ff677230 */ /* 0x000fc40000004100 */
        /* <DEDUP_REMOVED lines=16> */
.L_x_2885:
[----:B------:R-:W-:Y:S05]  /*4ff0*/  BSYNC B1 ;  /* 0x0000000000017941 */ /* 0x000fea0003800000 */
.L_x_2884:
[----:B0-----:R0:W-:Y:S01]  /*5000*/  ST.E.128 desc[UR52][R38.64], R12 ;  /* 0x0000000c26007985 */ /* 0x0011e2000c101d34 */
[----:B------:R-:W-:-:S13]  /*5010*/  ISETP.GE.AND P1, PT, R11, R106, PT ;  /* 0x0000006a0b00720c */ /* 0x000fda0003f26270 */
[----:B------:R-:W-:Y:S05]  /*5020*/  @P1 BRA `(.L_x_2868) ;  /* 0x0000000400201947 */ /* 0x000fea0003800000 */
[----:B0-----:R-:W-:-:S05]  /*5030*/  IMAD.WIDE R12, R11, 0x2, R36 ;  /* 0x000000020b0c7825 */ /* 0x001fca00078e0224 */
[----:B---3--:R0:W-:Y:S01]  /*5040*/  ST.E.128 desc[UR52][R12.64], R32 ;  /* 0x000000200c007985 */ /* 0x0081e2000c101d34 */
[----:B------:R-:W-:Y:S05]  /*5050*/  BRA `(.L_x_2868) ;  /* 0x0000000400147947 */ /* 0x000fea0003800000 */
.L_x_2849:
[----:B------:R-:W-:-:S06]  /*5060*/  UISETP.NE.AND UP0, UPT, UR50, 0x3, UPT ;  /* 0x000000033200788c */ /* 0x000fcc000bf05270 */
[----:B------:R-:W-:-:S13]  /*5070*/  PLOP3.LUT P2, PT, PT, PT, UP0, 0x80, 0x0 ;  /* 0x000000000000781c */ /* 0x000fda0003f4f008 */
[----:B------:R-:W-:Y:S05]  /*5080*/  @!P2 BRA `(.L_x_2886) ;  /* 0x000000000004a947 */ /* 0x000fea0003800000 */
[----:B------:R-:W-:Y:S01]  /*5090*/  BPT.TRAP 0x1 ;  /* 0x000000040000795c */ /* 0x000fe20000300000 */
.L_x_2886:
[----:B------:R-:W-:Y:S01]  /*50a0*/  IMAD R89, R19, 0x8, R23 ;  /* 0x0000000813597824 */ /* 0x000fe200078e0217 */
[----:B------:R-:W-:Y:S01]  /*50b0*/  SHF.L.U32 R102, R216, 0x1f, RZ ;  /* 0x0000001fd8667819 */ /* 0x000fe200000006ff */
[----:B------:R-:W-:Y:S01]  /*50c0*/  BSSY B1, `(.L_x_2887) ;  /* 0x0000004000017945 */ /* 0x000fe20003800000 */
[----:B------:R-:W-:Y:S02]  /*50d0*/  SHF.R.S32.HI R99, RZ, 0x1f, R100 ;  /* 0x0000001fff637819 */ /* 0x000fe40000011464 */
[----:B------:R-:W0:Y:S02]  /*50e0*/  SYNCS.PHASECHK.TRANS64.TRYWAIT P1, [R89+URZ+0x22890], R102 ;  /* 0x02289066590075a7 */ /* 0x000e24000802017f */
[----:B0-----:R-:W-:Y:S05]  /*50f0*/  @!P1 BRA `(.L_x_2888) ;  /* 0x000001ac00a89947 */ /* 0x001fea0003800000 */
.L_x_3206:
[----:B------:R-:W-:Y:S05]  /*5100*/  BSYNC B1 ;  /* 0x0000000000017941 */ /* 0x000fea0003800000 */
.L_x_2887:
        /* <DEDUP_REMOVED lines=27> */
.L_x_3210:
        /* <DEDUP_REMOVED lines=13> */
.L_x_2891:
[----:B------:R-:W-:Y:S05]  /*5390*/  BSYNC B1 ;  /* 0x0000000000017941 */ /* 0x000fea0003800000 */
.L_x_2890:
[----:B------:R-:W-:-:S03]  /*53a0*/  UMOV UR4, 0xffffffff ;  /* 0xffffffff00047882 */ /* 0x000fc60000000000 */
[----:B------:R-:W-:Y:S05]  /*53b0*/  BRA.DIV UR4, `(.L_x_2892) ;  /* 0x000001ae04547947 */ /* 0x000fea000b800000 */
[----:B--2---:R2:W0:Y:S04]  /*53c0*/  SHFL.IDX PT, R33, R34, 0x1, 0x1c1f ;  /* 0x003c1f0022217f89 */ /* 0x00442800000e0000 */
[----:B---34-:R2:W3:Y:S02]  /*53d0*/  SHFL.IDX PT, R14, R32, 0x1, 0x1c1f ;  /* 0x003c1f00200e7f89 */ /* 0x0184e400000e0000 */
.L_x_3214:
[----:B------:R-:W-:-:S13]  /*53e0*/  ISETP.GE.AND P1, PT, R35, 0x41, PT ;  /* 0x000000412300780c */ /* 0x000fda0003f26270 */
[----:B------:R-:W-:Y:S05]  /*53f0*/  @!P1 BRA `(.L_x_2868) ;  /* 0x00000000002c9947 */ /* 0x000fea0003800000 */
[----:B------:R-:W-:Y:S02]  /*5400*/  ULDC UR4, c[0x0][0x2f4] ;  /* 0x0000bd0000047ab9 */ /* 0x000fe40000000800 */
[----:B------:R-:W-:-:S13]  /*5410*/  ISETP.GE.AND P1, PT, R16, UR4, PT ;  /* 0x0000000410007c0c */ /* 0x000fda000bf26270 */
[----:B-123--:R-:W-:-:S04]  /*5420*/  @!P1 LEA R34, P3, R16, R14, 0x1 ;  /* 0x0000000e10229211 */ /* 0x00efc800078608ff */
[----:B0-----:R-:W-:Y:S02]  /*5430*/  @!P1 LEA.HI.X R35, R16, R33, R17, 0x1, P3 ;  /* 0x0000002110239211 */ /* 0x001fe400018f0c11 */
[----:B------:R-:W-:-:S13]  /*5440*/  ISETP.GE.AND P3, PT, R18, UR4, PT ;  /* 0x0000000412007c0c */ /* 0x000fda000bf66270 */
[C---:B------:R-:W-:Y:S02]  /*5450*/  @!P3 LEA R32, P4, R18.reuse, R14, 0x1 ;  /* 0x0000000e1220b211 */ /* 0x040fe400078808ff */
[----:B------:R-:W0:Y:S02]  /*5460*/  @!P1 LDS.128 R12, [R104+0x2000] ;  /* 0x00200000680c9984 */ /* 0x000e240000000c00 */
[----:B------:R-:W-:Y:S02]  /*5470*/  @!P3 LEA.HI.X R33, R18, R33, R211, 0x1, P4 ;  /* 0x000000211221b211 */ /* 0x000fe400020f0cd3 */
[----:B0-----:R-:W-:Y:S04]  /*5480*/  @!P1 ST.E.128 desc[UR52][R34.64], R12 ;  /* 0x0000000c22009985 */ /* 0x001fe8000c101d34 */
[----:B------:R-:W0:Y:S04]  /*5490*/  @!P3 LDS.128 R12, [R103+0x2000] ;  /* 0x00200000670cb984 */ /* 0x000e280000000c00 */
[----:B0-----:R0:W-:Y:S02]  /*54a0*/  @!P3 ST.E.128 desc[UR52][R32.64], R12 ;  /* 0x0000000c2000b985 */ /* 0x0011e4000c101d34 */
.L_x_2868:
[----:B------:R-:W-:Y:S05]  /*54b0*/  BSYNC B0 ;  /* 0x0000000000007941 */ /* 0x000fea0003800000 */
.L_x_2848:
[----:B------:R-:W5:Y:S01]  /*54c0*/  S2R R11, SR_TID.X ;  /* 0x00000000000b7919 */ /* 0x000f620000002100 */
[----:B------:R-:W-:Y:S01]  /*54d0*/  @!PT LDS RZ, [RZ] ;  /* 0x00000000fffff984 */ /* 0x000fe20000000800 */
[----:B------:R-:W-:Y:S01]  /*54e0*/  @!PT LDS RZ, [RZ] ;  /* 0x00000000fffff984 */ /* 0x000fe20000000800 */
[----:B------:R-:W-:Y:S01]  /*54f0*/  @!PT LDS RZ, [RZ] ;  /* 0x00000000fffff984 */ /* 0x000fe20000000800 */
[----:B------:R-:W-:Y:S01]  /*5500*/  @!PT LDS RZ, [RZ] ;  /* 0x00000000fffff984 */ /* 0x000fe20000000800 */
[----:B------:R4:W-:Y:S06]  /*5510*/  MEMBAR.ALL.CTA ;  /* 0x0000000000007992 */ /* 0x0009ec0000008000 */
[----:B----4-:R-:W4:Y:S01]  /*5520*/  FENCE.VIEW.ASYNC.S ;  /* 0x00000000000073c6 */ /* 0x010f220000000000 */
[----:B------:R-:W-:Y:S05]  /*5530*/  WARPSYNC.ALL ;  /* 0x0000000000007948 */ /* 0x000fea0003800000 */
[----:B------:R-:W-:Y:S01]  /*5540*/  BSSY B0, `(.L_x_2893) ;  /* 0x0000009000007945 */ /* 0x000fe20003800000 */
[----:B-----5:R-:W-:Y:S01]  /*5550*/  LOP3.LUT R11, R11, 0x7f, RZ, 0xc0, !PT ;  /* 0x0000007f0b0b7812 */ /* 0x020fe200078ec0ff */
[----:B----4-:R4:W-:Y:S03]  /*5560*/  BAR.SYNC.DEFER_BLOCKING R63, 0x80 ;  /* 0x0002003f0000751d */ /* 0x0109e60000010000 */
[----:B------:R-:W-:-:S13]  /*5570*/  ISETP.NE.AND P1, PT, R11, RZ, PT ;  /* 0x000000ff0b00720c */ /* 0x000fda0003f25270 */
[----:B------:R-:W-:-:S05]  /*5580*/  @!P1 VIADD R11, R89, 0x228a0 ;  /* 0x000228a0590b9836 */ /* 0x000fca0000000000 */
[----:B------:R-:W-:-:S04]  /*5590*/  @!P1 PRMT R11, RZ, 0x654, R11 ;  /* 0x00000654ff0b9816 */ /* 0x000fc8000000000b */
[----:B------:R4:W-:Y:S01]  /*55a0*/  @!P1 SYNCS.ARRIVE.TRANS64.RED.A1T0 RZ, [R11+URZ], RZ ;  /* 0x000000ff0bff99a7 */ /* 0x0009e2000810043f */
[----:B------:R-:W-:Y:S05]  /*55b0*/  @!P2 BRA `(.L_x_2894) ;  /* 0x000000000004a947 */ /* 0x000fea0003800000 */
[----:B------:R-:W-:Y:S01]  /*55c0*/  BPT.TRAP 0x1 ;  /* 0x000000040000795c */ /* 0x000fe20000300000 */
.L_x_2894:
[----:B------:R-:W-:Y:S05]  /*55d0*/  BSYNC B0 ;  /* 0x0000000000007941 */ /* 0x000fea0003800000 */
.L_x_2893:
[----:B------:R-:W5:Y:S01]  /*55e0*/  SYNCS.PHASECHK.TRANS64.TRYWAIT P2, [R89+URZ+0x228b0], R102 ;  /* 0x0228b066590075a7 */ /* 0x000f62000804017f */
[----:B------:R-:W-:Y:S04]  /*55f0*/  BSSY B0, `(.L_x_2895) ;  /* 0x0000002000007945 */ /* 0x000fe80003800000 */
[----:B-----5:R-:W-:Y:S05]  /*5600*/  @!P2 BRA `(.L_x_2896) ;  /* 0x000001ac0008a947 */ /* 0x020fea0003800000 */
.L_x_3215:
[----:B------:R-:W-:Y:S05]  /*5610*/  BSYNC B0 ;  /* 0x0000000000007941 */ /* 0x000fea0003800000 */
.L_x_2895:
[----:B------:R-:W-:Y:S01]  /*5620*/  ULDC.64 UR4, c[0x0][0x328] ;  /* 0x0000ca0000047ab9 */ /* 0x000fe20000000a00 */
[----:B------:R-:W-:Y:S01]  /*5630*/  IMAD.IADD R98, R98, 0x1, -R209 ;  /* 0x0000000162627824 */ /* 0x000fe200078e0ad1 */
[----:B------:R-:W-:Y:S01]  /*5640*/  BSSY B0, `(.L_x_2897) ;  /* 0x0000049000007945 */ /* 0x000fe20003800000 */
[----:B------:R-:W-:Y:S01]  /*5650*/  IMAD R99, R99, UR4, RZ ;  /* 0x0000000463637c24 */ /* 0x000fe2000f8e02ff */
[----:B------:R-:W-:Y:S01]  /*5660*/  SHF.R.S32.HI R46, RZ, 0x1f, R4 ;  /* 0x0000001fff2e7819 */ /* 0x000fe20000011404 */
[C---:B0-----:R-:W-:Y:S01]  /*5670*/  IMAD.WIDE.U32 R12, R100.reuse, UR4, RZ ;  /* 0x00000004640c7c25 */ /* 0x041fe2000f8e00ff */
[----:B------:R-:W-:Y:S02]  /*5680*/  SHF.R.S32.HI R48, RZ, 0x1f, R213 ;  /* 0x0000001fff307819 */ /* 0x000fe400000114d5 */
[----:B-1----:R-:W-:Y:S01]  /*5690*/  SHF.R.S32.HI R93, RZ, 0x1f, R212 ;  /* 0x0000001fff5d7819 */ /* 0x002fe200000114d4 */
[----:B------:R-:W-:Y:S01]  /*56a0*/  IMAD R99, R100, UR5, R99 ;  /* 0x0000000564637c24 */ /* 0x000fe2000f8e0263 */
[----:B------:R-:W-:Y:S01]  /*56b0*/  ULDC.64 UR4, c[0x0][0x338] ;  /* 0x0000ce0000047ab9 */ /* 0x000fe20000000a00 */
[----:B------:R-:W-:Y:S01]  /*56c0*/  SHF.R.S32.HI R94, RZ, 0x1f, R215 ;  /* 0x0000001fff5e7819 */ /* 0x000fe200000114d7 */
[----:B---3--:R-:W-:Y:S01]  /*56d0*/  IMAD R14, R95, UR4, RZ ;  /* 0x000000045f0e7c24 */ /* 0x008fe2000f8e02ff */
[----:B------:R-:W-:Y:S01]  /*56e0*/  SHF.R.S32.HI R95, RZ, 0x1f, R214 ;  /* 0x0000001fff5f7819 */ /* 0x000fe200000114d6 */
[----:B------:R-:W-:Y:S01]  /*56f0*/  IMAD.IADD R13, R13, 0x1, R99 ;  /* 0x000000010d0d7824 */ /* 0x000fe200078e0263 */
[----:B------:R-:W-:Y:S01]  /*5700*/  SHF.R.S32.HI R96, RZ, 0x1f, R3 ;  /* 0x0000001fff607819 */ /* 0x000fe20000011403 */
[----:B----4-:R-:W-:-:S02]  /*5710*/  IMAD R11, R101, UR5, R14 ;  /* 0x00000005650b7c24 */ /* 0x010fc4000f8e020e */
        /* <DEDUP_REMOVED lines=13> */
[----:B------:R0:W1:Y:S01]  /*57f0*/  SHFL.IDX PT, R47, R42, RZ, 0x1c1f ;  /* 0x001c1fff2a2f7589 */ /* 0x00006200000e0000 */
        /* <DEDUP_REMOVED lines=15> */
[----:B0-----:R-:W-:Y:S01]  /*58f0*/  @P4 ST.E.128 desc[UR52][R32.64], R12 ;  /* 0x0000000c20004985 */ /* 0x001fe2000c101d34 */
[----:B------:R-:W-:-:S03]  /*5900*/  ISETP.NE.AND P4, PT, R85, RZ, PT ;  /* 0x000000ff5500720c */ /* 0x000fc60003f85270 */
[----:B------:R-:W0:Y:S10]  /*5910*/  @P3 LDS.128 R12, [R51] ;  /* 0x00000000330c3984 */ /* 0x000e340000000c00 */
[----:B------:R-:W-:-:S04]  /*5920*/  @P4 LEA R36, P5, R4, R47, 0x1 ;  /* 0x0000002f04244211 */ /* 0x000fc800078a08ff */
[----:B------:R-:W-:Y:S01]  /*5930*/  @P4 LEA.HI.X R37, R4, R45, R46, 0x1, P5 ;  /* 0x0000002d04254211 */ /* 0x000fe200028f0c2e */
[----:B0-----:R-:W-:Y:S01]  /*5940*/  @P3 ST.E.128 desc[UR52][R40.64], R12 ;  /* 0x0000000c28003985 */ /* 0x001fe2000c101d34 */
[----:B------:R-:W-:-:S03]  /*5950*/  ISETP.NE.AND P3, PT, R86, RZ, PT ;  /* 0x000000ff5600720c */ /* 0x000fc60003f65270 */
[----:B------:R-:W0:Y:S10]  /*5960*/  @P2 LDS.128 R12, [R50+0x3000] ;  /* 0x00300000320c2984 */ /* 0x000e340000000c00 */
        /* <DEDUP_REMOVED lines=13> */
[----:B------:R-:W-:-:S03]  /*5a40*/  ISETP.GT.AND P3, PT, R11, -0x1, PT ;  /* 0xffffffff0b00780c */ /* 0x000fc60003f64270 */
[----:B------:R-:W0:Y:S10]  /*5a50*/  @P2 LDS.128 R12, [R51+0x6000] ;  /* 0x00600000330c2984 */ /* 0x000e340000000c00 */
[----:B------:R-:W-:-:S04]  /*5a60*/  @!P3 LEA R34, P5, R214, R47, 0x1 ;  /* 0x0000002fd622b211 */ /* 0x000fc800078a08ff */
[----:B------:R-:W-:Y:S01]  /*5a70*/  @!P3 LEA.HI.X R35, R214, R45, R95, 0x1, P5 ;  /* 0x0000002dd623b211 */ /* 0x000fe200028f0c5f */
[----:B0-----:R-:W-:Y:S04]  /*5a80*/  @P2 ST.E.128 desc[UR52][R32.64], R12 ;  /* 0x0000000c20002985 */ /* 0x001fe8000c101d34 */
[----:B------:R-:W0:Y:S04]  /*5a90*/  @P4 LDS.128 R12, [R50+0x9000] ;  /* 0x00900000320c4984 */ /* 0x000e280000000c00 */
[----:B0-----:R-:W-:Y:S04]  /*5aa0*/  @P4 ST.E.128 desc[UR52][R40.64], R12 ;  /* 0x0000000c28004985 */ /* 0x001fe8000c101d34 */
[----:B------:R-:W0:Y:S04]  /*5ab0*/  @!P3 LDS.128 R12, [R51+0x9000] ;  /* 0x00900000330cb984 */ /* 0x000e280000000c00 */
[----:B0-----:R0:W-:Y:S02]  /*5ac0*/  @!P3 ST.E.128 desc[UR52][R34.64], R12 ;  /* 0x0000000c2200b985 */ /* 0x0011e4000c101d34 */
.L_x_2898:
[----:B------:R-:W-:Y:S05]  /*5ad0*/  BSYNC B0 ;  /* 0x0000000000007941 */ /* 0x000fea0003800000 */
.L_x_2897:
[----:B------:R-:W-:Y:S01]  /*5ae0*/  ISETP.GE.AND P2, PT, R98, 0x41, PT ;  /* 0x000000416200780c */ /* 0x000fe20003f46270 */
[----:B------:R4:W0:Y:S01]  /*5af0*/  SHFL.IDX PT, R11, R43, 0x1, 0x1c1f ;  /* 0x003c1f002b0b7f89 */ /* 0x00082200000e0000 */
[----:B------:R-:W-:Y:S03]  /*5b00*/  BSSY B0, `(.L_x_2899) ;  /* 0x0000033000007945 */ /* 0x000fe60003800000 */
[----:B--2---:R4:W2:Y:S08]  /*5b10*/  SHFL.IDX PT, R49, R42, 0x1, 0x1c1f ;  /* 0x003c1f002a317f89 */ /* 0x0048b000000e0000 */
[----:B----4-:R-:W-:Y:S05]  /*5b20*/  @!P2 BRA `(.L_x_2900) ;  /* 0x0000000000c0a947 */ /* 0x010fea0003800000 */
[----:B------:R-:W-:Y:S02]  /*5b30*/  P2R R98, PR, RZ, 0x1 ;  /* 0x00000001ff627803 */ /* 0x000fe40000000000 */
[----:B------:R-:W-:Y:S02]  /*5b40*/  ISETP.NE.AND P0, PT, R84, RZ, PT ;  /* 0x000000ff5400720c */ /* 0x000fe40003f05270 */
[----:B0-----:R-:W-:Y:S02]  /*5b50*/  PRMT R34, R6, 0x8880, RZ ;  /* 0x0000888006227816 */ /* 0x001fe400000000ff */
[----:B------:R-:W-:Y:S02]  /*5b60*/  P2R R97, PR, RZ, 0x2 ;  /* 0x00000002ff617803 */ /* 0x000fe40000000000 */
[----:B------:R-:W-:-:S07]  /*5b70*/  P2R R35, PR, RZ, 0x1 ;  /* 0x00000001ff237803 */ /* 0x000fce0000000000 */
[----:B--2---:R-:W-:-:S04]  /*5b80*/  @P0 LEA R44, P2, R3, R49, 0x1 ;  /* 0x00000031032c0211 */ /* 0x004fc800078408ff */
[----:B---3--:R-:W-:Y:S02]  /*5b90*/  @P0 LEA.HI.X R45, R3, R11, R96, 0x1, P2 ;  /* 0x0000000b032d0211 */ /* 0x008fe400010f0c60 */
[----:B------:R-:W-:-:S13]  /*5ba0*/  ISETP.NE.AND P2, PT, R85, RZ, PT ;  /* 0x000000ff5500720c */ /* 0x000fda0003f45270 */
[----:B------:R-:W-:-:S04]  /*5bb0*/  @P2 LEA R40, P3, R4, R49, 0x1 ;  /* 0x0000003104282211 */ /* 0x000fc800078608ff */
[----:B------:R-:W-:Y:S02]  /*5bc0*/  @P2 LEA.HI.X R41, R4, R11, R46, 0x1, P3 ;  /* 0x0000000b04292211 */ /* 0x000fe400018f0c2e */
[----:B------:R-:W-:-:S13]  /*5bd0*/  ISETP.NE.AND P3, PT, R82, RZ, PT ;  /* 0x000000ff5200720c */ /* 0x000fda0003f65270 */
[----:B------:R-:W0:Y:S01]  /*5be0*/  @P3 LDS.128 R12, [R50+0x2000] ;  /* 0x00200000320c3984 */ /* 0x000e220000000c00 */
[----:B------:R-:W-:-:S04]  /*5bf0*/  @P3 LEA R32, P4, R16, R49, 0x1 ;  /* 0x0000003110203211 */ /* 0x000fc800078808ff */
[----:B------:R-:W-:-:S05]  /*5c00*/  @P3 LEA.HI.X R33, R16, R11, R17, 0x1, P4 ;  /* 0x0000000b10213211 */ /* 0x000fca00020f0c11 */
[----:B0-----:R0:W-:Y:S01]  /*5c10*/  @P3 ST.E.128 desc[UR52][R32.64], R12 ;  /* 0x0000000c20003985 */ /* 0x0011e2000c101d34 */
[----:B------:R-:W-:-:S13]  /*5c20*/  ISETP.NE.AND P3, PT, R86, RZ, PT ;  /* 0x000000ff5600720c */ /* 0x000fda0003f65270 */
[----:B------:R-:W-:-:S04]  /*5c30*/  @P3 LEA R46, P4, R213, R49, 0x1 ;  /* 0x00000031d52e3211 */ /* 0x000fc800078808ff */
[----:B-1----:R-:W-:Y:S01]  /*5c40*/  @P3 LEA.HI.X R47, R213, R11, R48, 0x1, P4 ;  /* 0x0000000bd52f3211 */ /* 0x002fe200020f0c30 */
[----:B0-----:R-:W-:Y:S01]  /*5c50*/  IMAD.MOV.U32 R12, RZ, RZ, R34 ;  /* 0x000000ffff0c7224 */ /* 0x001fe200078e0022 */
[----:B------:R-:W-:-:S13]  /*5c60*/  ISETP.NE.AND P4, PT, R87, RZ, PT ;  /* 0x000000ff5700720c */ /* 0x000fda0003f85270 */
[----:B------:R-:W-:-:S04]  /*5c70*/  @P4 LEA R42, P5, R212, R49, 0x1 ;  /* 0x00000031d42a4211 */ /* 0x000fc800078a08ff */
[----:B------:R-:W-:Y:S02]  /*5c80*/  @P4 LEA.HI.X R43, R212, R11, R93, 0x1, P5 ;  /* 0x0000000bd42b4211 */ /* 0x000fe400028f0c5d */
[----:B------:R-:W-:-:S13]  /*5c90*/  ISETP.NE.AND P5, PT, R88, RZ, PT ;  /* 0x000000ff5800720c */ /* 0x000fda0003fa5270 */
[----:B------:R-:W-:-:S04]  /*5ca0*/  @P5 LEA R38, P6, R215, R49, 0x1 ;  /* 0x00000031d7265211 */ /* 0x000fc800078c08ff */
[----:B------:R-:W-:Y:S02]  /*5cb0*/  @P5 LEA.HI.X R39, R215, R11, R94, 0x1, P6 ;  /* 0x0000000bd7275211 */ /* 0x000fe400030f0c5e */
[----:B------:R-:W-:-:S13]  /*5cc0*/  ISETP.GT.AND P6, PT, R12, -0x1, PT ;  /* 0xffffffff0c00780c */ /* 0x000fda0003fc4270 */
[----:B------:R-:W-:-:S04]  /*5cd0*/  @!P6 LEA R36, P1, R214, R49, 0x1 ;  /* 0x00000031d624e211 */ /* 0x000fc800078208ff */
[----:B------:R-:W-:Y:S02]  /*5ce0*/  @!P6 LEA.HI.X R37, R214, R11, R95, 0x1, P1 ;  /* 0x0000000bd625e211 */ /* 0x000fe400008f0c5f */
[----:B------:R-:W-:-:S13]  /*5cf0*/  ISETP.NE.AND P1, PT, R83, RZ, PT ;  /* 0x000000ff5300720c */ /* 0x000fda0003f25270 */
[----:B------:R-:W0:Y:S01]  /*5d00*/  @P1 LDS.128 R12, [R51+0x2000] ;  /* 0x00200000330c1984 */ /* 0x000e220000000c00 */
[----:B------:R-:W-:-:S04]  /*5d10*/  @P1 LEA R48, P0, R18, R49, 0x1 ;  /* 0x0000003112301211 */ /* 0x000fc800078008ff */
[----:B------:R-:W-:Y:S02]  /*5d20*/  @P1 LEA.HI.X R49, R18, R11, R211, 0x1, P0 ;  /* 0x0000000b12311211 */ /* 0x000fe400000f0cd3 */
[----:B------:R-:W-:-:S03]  /*5d30*/  ISETP.NE.AND P0, PT, R35, RZ, PT ;  /* 0x000000ff2300720c */ /* 0x000fc60003f05270 */
[----:B0-----:R-:W-:Y:S01]  /*5d40*/  @P1 ST.E.128 desc[UR52][R48.64], R12 ;  /* 0x0000000c30001985 */ /* 0x001fe2000c101d34 */
[----:B------:R-:W-:-:S09]  /*5d50*/  ISETP.NE.AND P1, PT, R97, RZ, PT ;  /* 0x000000ff6100720c */ /* 0x000fd20003f25270 */
[----:B------:R-:W0:Y:S04]  /*5d60*/  @P0 LDS.128 R12, [R50+0x5000] ;  /* 0x00500000320c0984 */ /* 0x000e280000000c00 */
[----:B0-----:R-:W-:Y:S01]  /*5d70*/  @P0 ST.E.128 desc[UR52][R44.64], R12 ;  /* 0x0000000c2c000985 */ /* 0x001fe2000c101d34 */
[----:B------:R-:W-:-:S03]  /*5d80*/  ISETP.NE.AND P0, PT, R98, RZ, PT ;  /* 0x000000ff6200720c */ /* 0x000fc60003f05270 */
[----:B------:R-:W0:Y:S04]  /*5d90*/  @P2 LDS.128 R12, [R51+0x5000] ;  /* 0x00500000330c2984 */ /* 0x000e280000000c00 */
[----:B0-----:R-:W-:Y:S04]  /*5da0*/  @P2 ST.E.128 desc[UR52][R40.64], R12 ;  /* 0x0000000c28002985 */ /* 0x001fe8000c101d34 */
[----:B------:R-:W0:Y:S04]  /*5db0*/  @P3 LDS.128 R12, [R50+0x8000] ;  /* 0x00800000320c3984 */ /* 0x000e280000000c00 */
[----:B0-----:R-:W-:Y:S04]  /*5dc0*/  @P3 ST.E.128 desc[UR52][R46.64], R12 ;  /* 0x0000000c2e003985 */ /* 0x001fe8000c101d34 */
[----:B------:R-:W0:Y:S04]  /*5dd0*/  @P4 LDS.128 R12, [R51+0x8000] ;  /* 0x00800000330c4984 */ /* 0x000e280000000c00 */
[----:B0-----:R-:W-:Y:S04]  /*5de0*/  @P4 ST.E.128 desc[UR52][R42.64], R12 ;  /* 0x0000000c2a004985 */ /* 0x001fe8000c101d34 */
[----:B------:R-:W0:Y:S04]  /*5df0*/  @P5 LDS.128 R32, [R50+0xb000] ;  /* 0x00b0000032205984 */ /* 0x000e280000000c00 */
[----:B0-----:R-:W-:Y:S04]  /*5e00*/  @P5 ST.E.128 desc[UR52][R38.64], R32 ;  /* 0x0000002026005985 */ /* 0x001fe8000c101d34 */
[----:B------:R-:W0:Y:S04]  /*5e10*/  @!P6 LDS.128 R12, [R51+0xb000] ;  /* 0x00b00000330ce984 */ /* 0x000e280000000c00 */
[----:B0-----:R4:W-:Y:S02]  /*5e20*/  @!P6 ST.E.128 desc[UR52][R36.64], R12 ;  /* 0x0000000c2400e985 */ /* 0x0019e4000c101d34 */
.L_x_2900:
[----:B------:R-:W-:Y:S05]  /*5e30*/  BSYNC B0 ;  /* 0x0000000000007941 */ /* 0x000fea0003800000 */
.L_x_2899:
        /* <DEDUP_REMOVED lines=13> */
[----:B0-----:R-:W-:Y:S02]  /*5f10*/  SEL R11, RZ, 0x1, P1 ;  /* 0x00000001ff0b7807 */ /* 0x001fe40000800000 */
[----:B------:R-:W-:Y:S02]  /*5f20*/  SEL R19, R19, RZ, P1 ;  /* 0x000000ff13137207 */ /* 0x000fe40000800000 */
[----:B------:R-:W-:Y:S01]  /*5f30*/  LOP3.LUT R216, R216, R11, RZ, 0x3c, !PT ;  /* 0x0000000bd8d87212 */ /* 0x000fe200078e3cff */
[----:B-1----:R-:W-:Y:S06]  /*5f40*/  @P2 BRA `(.L_x_2901) ;  /* 0xffffffc400642947 */ /* 0x002fec000383ffff */
[----:B----4-:R-:W0:Y:S01]  /*5f50*/  S2R R12, SR_TID.X ;  /* 0x00000000000c7919 */ /* 0x010e220000002100 */
[----:B------:R-:W-:Y:S02]  /*5f60*/  PLOP3.LUT P0, PT, PT, PT, PT, 0x8, 0x0 ;  /* 0x000000000000781c */ /* 0x000fe40003f0e170 */
[----:B0-----:R-:W-:-:S04]  /*5f70*/  SHF.R.U32.HI R12, RZ, 0x7, R12 ;  /* 0x00000007ff0c7819 */ /* 0x001fc8000001160c */
[----:B------:R-:W-:-:S13]  /*5f80*/  ISETP.NE.AND P2, PT, R12, 0x1, PT ;  /* 0x000000010c00780c */ /* 0x000fda0003f45270 */
[----:B------:R-:W-:Y:S05]  /*5f90*/  @!P2 WARPSYNC.ALL ;  /* 0x000000000000a948 */ /* 0x000fea0003800000 */
[----:B------:R-:W-:Y:S06]  /*5fa0*/  @!P2 BAR.ARV 0x9, 0x100 ;  /* 0x024400000000ab1d */ /* 0x000fec0000002000 */
.L_x_2843:
[----:B------:R-:W0:Y:S01]  /*5fb0*/  LDC R0, c[0x0][0x448] ;  /* 0x00011200ff007b82 */ /* 0x000e220000000800 */
[----:B------:R-:W-:-:S07]  /*5fc0*/  IADD3 R5, R208, 0x1, -R207 ;  /* 0x00000001d0057810 */ /* 0x000fce0007ffe8cf */
[----:B------:R-:W1:Y:S01]  /*5fd0*/  LDC.64 R6, c[0x0][0x9e0] ;  /* 0x00027800ff067b82 */ /* 0x000e620000000a00 */
[----:B0-----:R-:W-:Y:S01]  /*5fe0*/  ISETP.NE.AND P1, PT, R0, 0x1, PT ;  /* 0x000000010000780c */ /* 0x001fe20003f25270 */
[----:B------:R-:W-:Y:S01]  /*5ff0*/  VIADD R0, R218, 0x7f ;  /* 0x0000007fda007836 */ /* 0x000fe20000000000 */
[----:B-1----:R-:W-:-:S11]  /*6000*/  ISETP.GE.AND P2, PT, R7, 0x1, PT ;  /* 0x000000010700780c */ /* 0x002fd60003f46270 */
[----:B------:R-:W0:Y:S08]  /*6010*/  @P1 LDC R3, c[0x0][0x44c] ;  /* 0x00011300ff031b82 */ /* 0x000e300000000800 */
[----:B------:R-:W1:Y:S01]  /*6020*/  @P1 LDC R4, c[0x0][0x450] ;  /* 0x00011400ff041b82 */ /* 0x000e620000000800 */
[----:B0-----:R-:W-:-:S05]  /*6030*/  @P1 IMAD.HI.U32 R3, R0, R3, RZ ;  /* 0x0000000300031227 */ /* 0x001fca00078e00ff */
[----:B-1----:R-:W-:-:S05]  /*6040*/  @P1 SHF.R.U32.HI R0, RZ, R4, R3 ;  /* 0x00000004ff001219 */ /* 0x002fca0000011603 */
[----:B------:R-:W-:Y:S01]  /*6050*/  IMAD.IADD R5, R5, 0x1, R0 ;  /* 0x0000000105057824 */ /* 0x000fe200078e0200 */
[----:B------:R-:W-:Y:S06]  /*6060*/  @P0 BRA `(.L_x_2902) ;  /* 0x00000000000c0947 */ /* 0x000fec0003800000 */
[----:B------:R-:W0:Y:S01]  /*6070*/  FENCE.VIEW.ASYNC.G ;  /* 0x00000000000073c6 */ /* 0x000e220000000100 */
[----:B------:R-:W-:Y:S05]  /*6080*/  WARPSYNC.ALL ;  /* 0x0000000000007948 */ /* 0x000fea0003800000 */
[----:B0-----:R-:W-:Y:S06]  /*6090*/  BAR.ARV 0xc, 0x180 ;  /* 0x0306000000007b1d */ /* 0x001fec0000002000 */
.L_x_2902:
        /* <DEDUP_REMOVED lines=13> */
.L_x_2905:
[----:B------:R-:W-:-:S13]  /*6170*/  ISETP.NE.AND P0, PT, R7, 0x1, PT ;  /* 0x000000010700780c */ /* 0x000fda0003f05270 */
[----:B------:R-:W0:Y:S02]  /*6180*/  @P0 LDC.64 R4, c[0x0][0x9e8] ;  /* 0x00027a00ff040b82 */ /* 0x000e240000000a00 */
[----:B0-----:R-:W-:-:S05]  /*6190*/  @P0 IMAD.HI.U32 R4, R3, R4, RZ ;  /* 0x0000000403040227 */ /* 0x001fca00078e00ff */
[----:B------:R-:W-:-:S07]  /*61a0*/  @P0 SHF.R.U32.HI R3, RZ, R5, R4 ;  /* 0x00000005ff030219 */ /* 0x000fce0000011604 */
.L_x_2906:
[----:B------:R-:W-:Y:S05]  /*61b0*/  BSYNC B0 ;  /* 0x0000000000007941 */ /* 0x000fea0003800000 */
.L_x_2904:
[----:B------:R-:W-:-:S05]  /*61c0*/  IMAD R3, R3, R7, R7 ;  /* 0x0000000703037224 */ /* 0x000fca00078e0207 */
[----:B------:R-:W-:-:S07]  /*61d0*/  VIMNMX R0, R0, R3, PT ;  /* 0x0000000300007248 */ /* 0x000fce0003fe0100 */
.L_x_2903:
[----:B------:R-:W0:Y:S01]  /*61e0*/  @P1 LDC R3, c[0x0][0x44c] ;  /* 0x00011300ff031b82 */ /* 0x000e220000000800 */
[----:B------:R-:W-:Y:S01]  /*61f0*/  VIADD R0, R0, 0x5f ;  /* 0x0000005f00007836 */ /* 0x000fe20000000000 */
[----:B------:R-:W-:Y:S01]  /*6200*/  ULDC UR4, c[0x0][0x9dc] ;  /* 0x0002770000047ab9 */ /* 0x000fe20000000800 */
[----:B------:R-:W-:Y:S02]  /*6210*/  IMAD.MOV.U32 R4, RZ, RZ, R218 ;  /* 0x000000ffff047224 */ /* 0x000fe400078e00da */
[----:B------:R-:W-:-:S03]  /*6220*/  IMAD.HI R0, R0, 0x2aaaaaab, RZ ;  /* 0x2aaaaaab00007827 */ /* 0x000fc600078e02ff */
[----:B------:R-:W1:Y:S01]  /*6230*/  @P1 LDC R6, c[0x0][0x450] ;  /* 0x00011400ff061b82 */ /* 0x000e620000000800 */
[----:B0-----:R-:W-:Y:S01]  /*6240*/  @P1 IMAD.HI.U32 R5, R218, R3, RZ ;  /* 0x00000003da051227 */ /* 0x001fe200078e00ff */
[----:B------:R-:W-:-:S04]  /*6250*/  SHF.R.U32.HI R3, RZ, 0x1f, R0 ;  /* 0x0000001fff037819 */ /* 0x000fc80000011600 */
[----:B------:R-:W-:Y:S02]  /*6260*/  LEA.HI.SX32 R3, R0, R3, 0x1c ;  /* 0x0000000300037211 */ /* 0x000fe400078fe2ff */
[----:B-1----:R-:W-:Y:S02]  /*6270*/  @P1 SHF.R.U32.HI R4, RZ, R6, R5 ;  /* 0x00000006ff041219 */ /* 0x002fe40000011605 */
[----:B------:R-:W-:-:S03]  /*6280*/  VIMNMX R176, R176, R3, PT ;  /* 0x00000003b0b07248 */ /* 0x000fc60003fe0100 */
        /* <DEDUP_REMOVED lines=13> */
.L_x_2909:
[----:B------:R-:W-:-:S13]  /*6360*/  ISETP.NE.AND P0, PT, R7, 0x1, PT ;  /* 0x000000010700780c */ /* 0x000fda0003f05270 */
[----:B------:R-:W0:Y:S02]  /*6370*/  @P0 LDC.64 R4, c[0x0][0x9e8] ;  /* 0x00027a00ff040b82 */ /* 0x000e240000000a00 */
[----:B0-----:R-:W-:-:S05]  /*6380*/  @P0 IMAD.HI.U32 R4, R29, R4, RZ ;  /* 0x000000041d040227 */ /* 0x001fca00078e00ff */
[----:B------:R-:W-:-:S07]  /*6390*/  @P0 SHF.R.U32.HI R29, RZ, R5, R4 ;  /* 0x00000005ff1d0219 */ /* 0x000fce0000011604 */
.L_x_2910:
[----:B------:R-:W-:Y:S05]  /*63a0*/  BSYNC B0 ;  /* 0x0000000000007941 */ /* 0x000fea0003800000 */
.L_x_2908:
[----:B------:R-:W-:-:S05]  /*63b0*/  IMAD R29, R29, R7, RZ ;  /* 0x000000071d1d7224 */ /* 0x000fca00078e02ff */
[----:B------:R-:W-:-:S07]  /*63c0*/  VIMNMX R0, R0, R29, !PT ;  /* 0x0000001d00007248 */ /* 0x000fce0007fe0100 */
.L_x_2907:
[----:B------:R-:W-:Y:S01]  /*63d0*/  IMAD.HI R0, R0, 0x2aaaaaab, RZ ;  /* 0x2aaaaaab00007827 */ /* 0x000fe200078e02ff */
[----:B------:R-:W-:Y:S02]  /*63e0*/  PLOP3.LUT P0, PT, PT, PT, PT, 0x80, 0x0 ;  /* 0x000000000000781c */ /* 0x000fe40003f0f070 */
[----:B------:R-:W-:Y:S02]  /*63f0*/  CS2R R6, SRZ ;  /* 0x0000000000067805 */ /* 0x000fe4000001ff00 */
[----:B------:R-:W-:Y:S02]  /*6400*/  CS2R R154, SRZ ;  /* 0x00000000009a7805 */ /* 0x000fe4000001ff00 */
[----:B------:R-:W-:Y:S02]  /*6410*/  CS2R R148, SRZ ;  /* 0x0000000000947805 */ /* 0x000fe4000001ff00 */
[----:B------:R-:W-:Y:S02]  /*6420*/  SHF.R.U32.HI R3, RZ, 0x1f, R0 ;  /* 0x0000001fff037819 */ /* 0x000fe40000011600 */
[----:B------:R-:W-:-:S02]  /*6430*/  CS2R R128, SRZ ;  /* 0x0000000000807805 */ /* 0x000fc4000001ff00 */
[----:B------:R-:W-:Y:S02]  /*6440*/  CS2R R124, SRZ ;  /* 0x00000000007c7805 */ /* 0x000fe4000001ff00 */
[----:B------:R-:W-:Y:S02]  /*6450*/  CS2R R144, SRZ ;  /* 0x0000000000907805 */ /* 0x000fe4000001ff00 */
[----:B------:R-:W-:Y:S01]  /*6460*/  LEA.HI.SX32 R229, R0, R3, 0x1c ;  /* 0x0000000300e57211 */ /* 0x000fe200078fe2ff */
[----:B------:R-:W-:Y:S01]  /*6470*/  IMAD.MOV.U32 R3, RZ, RZ, RZ ;  /* 0x000000ffff037224 */ /* 0x000fe200078e00ff */
[----:B------:R-:W-:Y:S02]  /*6480*/  CS2R R116, SRZ ;  /* 0x0000000000747805 */ /* 0x000fe4000001ff00 */
[----:B------:R-:W-:Y:S02]  /*6490*/  CS2R R112, SRZ ;  /* 0x0000000000707805 */ /* 0x000fe4000001ff00 */
[----:B------:R-:W-:-:S02]  /*64a0*/  VIMNMX R229, RZ, R229, !PT ;  /* 0x000000e5ffe57248 */ /* 0x000fc40007fe0100 */
[----:B------:R-:W-:Y:S02]  /*64b0*/  CS2R R140, SRZ ;  /* 0x00000000008c7805 */ /* 0x000fe4000001ff00 */
[----:B------:R-:W-:Y:S02]  /*64c0*/  CS2R R108, SRZ ;  /* 0x00000000006c7805 */ /* 0x000fe4000001ff00 */
[----:B------:R-:W-:Y:S02]  /*64d0*/  CS2R R104, SRZ ;  /* 0x0000000000687805 */ /* 0x000fe4000001ff00 */
[----:B------:R-:W-:Y:S02]  /*64e0*/  ISETP.GT.AND P1, PT, R176, R229, PT ;  /* 0x000000e5b000720c */ /* 0x000fe40003f24270 */
        /* <DEDUP_REMOVED lines=11> */
[----:B------:R-:W-:Y:S01]  /*65a0*/  CS2R R72, SRZ ;  /* 0x0000000000487805 */ /* 0x000fe2000001ff00 */
[----:B------:R-:W-:Y:S01]  /*65b0*/  IMAD.MOV.U32 R4, RZ, RZ, RZ ;  /* 0x000000ffff047224 */ /* 0x000fe200078e00ff */
        /* <DEDUP_REMOVED lines=8> */
[----:B--2---:R-:W-:Y:S02]  /*6640*/  CS2R R48, SRZ ;  /* 0x0000000000307805 */ /* 0x004fe4000001ff00 */
[----:B---3--:R-:W-:-:S02]  /*6650*/  CS2R R44, SRZ ;  /* 0x00000000002c7805 */ /* 0x008fc4000001ff00 */
        /* <DEDUP_REMOVED lines=34> */
[----:B------:R-:W0:Y:S01]  /*6880*/  S2R R5, SR_TID.X ;  /* 0x0000000000057919 */ /* 0x000e220000002100 */
[----:B------:R-:W-:Y:S01]  /*6890*/  UMOV UR4, 0xffffffff ;  /* 0xffffffff00047882 */ /* 0x000fe20000000000 */
[----:B0-----:R-:W-:-:S05]  /*68a0*/  VIADD R5, R5, 0xffffff80 ;  /* 0xffffff8005057836 */ /* 0x001fca0000000000 */
[----:B------:R-:W-:-:S04]  /*68b0*/  SHF.R.S32.HI R0, RZ, 0x1f, R5 ;  /* 0x0000001fff007819 */ /* 0x000fc80000011405 */
[----:B------:R-:W-:-:S04]  /*68c0*/  LEA.HI R0, R0, R5, RZ, 0x7 ;  /* 0x0000000500007211 */ /* 0x000fc800078f38ff */
[----:B------:R-:W-:Y:S01]  /*68d0*/  SHF.R.S32.HI R13, RZ, 0x7, R0 ;  /* 0x00000007ff0d7819 */ /* 0x000fe20000011400 */
[----:B------:R-:W-:Y:S06]  /*68e0*/  BRA.DIV UR4, `(.L_x_2912) ;  /* 0x0000019a04647947 */ /* 0x000fec000b800000 */
[----:B------:R0:W1:Y:S02]  /*68f0*/  SHFL.IDX PT, R14, R13, RZ, 0x1f ;  /* 0x00001fff0d0e7589 */ /* 0x00006400000e0000 */
.L_x_3218:
[----:B-1----:R-:W-:Y:S01]  /*6900*/  LEA.HI R0, R14, R14, RZ, 0x1 ;  /* 0x0000000e0e007211 */ /* 0x002fe200078f08ff */
        /* <DEDUP_REMOVED lines=12> */
[----:B------:R-:W-:Y:S01]  /*69d0*/  IMAD.U32 R4, RZ, RZ, UR4 ;  /* 0x00000004ff047e24 */ /* 0x000fe2000f8e00ff */
[----:B------:R1:W2:Y:S01]  /*69e0*/  LDC.64 R14, c[0x4][R0] ;  /* 0x01000000000e7b82 */ /* 0x0002a20000000a00 */
        /* <DEDUP_REMOVED lines=8> */
[----:B01----:R-:W-:-:S07]  /*6a70*/  IMAD.MOV.U32 R13, RZ, RZ, RZ ;  /* 0x000000ffff0d7224 */ /* 0x003fce00078e00ff */
[----:B------:R-:W-:-:S07]  /*6a80*/  LEPC R20, `(.L_x_2914) ;  /* 0x000000001014794e */ /* 0x000fce0000000000 */
[----:B--2--5:R-:W-:Y:S05]  /*6a90*/  CALL.ABS.NOINC R14 ;  /* 0x000000000e007343 */ /* 0x024fea0003c00000 */
.L_x_2914:
[----:B------:R-:W-:Y:S05]  /*6aa0*/  BSYNC B6 ;  /* 0x0000000000067941 */ /* 0x000fea0003800000 */
.L_x_2913:
        /* <DEDUP_REMOVED lines=8> */
[----:B------:R1:W2:Y:S03]  /*6b30*/  SYNCS.PHASECHK.TRANS64.TRYWAIT P0, [R23+URZ+0x22800], R0 ;  /* 0x02280000170075a7 */ /* 0x0002a6000800017f */
[----:B--2---:R-:W-:Y:S05]  /*6b40*/  @!P0 NANOSLEEP.SYNCS 0x989680 ;  /* 0x009896800000895d */ /* 0x004fea0003900000 */
[----:B------:R-:W2:Y:S01]  /*6b50*/  @!P0 SYNCS.PHASECHK.TRANS64 P0, [R23+URZ+0x22800], R0 ;  /* 0x02280000170085a7 */ /* 0x000ea2000800007f */
[----:B------:R-:W-:Y:S04]  /*6b60*/  BSSY B0, `(.L_x_2916) ;  /* 0x0000006000007945 */ /* 0x000fe80003800000 */
[----:B--2---:R-:W-:Y:S05]  /*6b70*/  @P0 BRA `(.L_x_2917) ;  /* 0x0000000000100947 */ /* 0x004fea0003800000 */
.L_x_2918:
[----:B--2---:R2:W3:Y:S02]  /*6b80*/  SYNCS.PHASECHK.TRANS64.TRYWAIT P0, [R23+URZ+0x22800], R0 ;  /* 0x02280000170075a7 */ /* 0x0044e4000800017f */
[----:B---3--:R-:W-:Y:S05]  /*6b90*/  @!P0 NANOSLEEP.SYNCS 0x989680 ;  /* 0x009896800000895d */ /* 0x008fea0003900000 */
[----:B------:R-:W3:Y:S02]  /*6ba0*/  @!P0 SYNCS.PHASECHK.TRANS64 P0, [R23+URZ+0x22800], R0 ;  /* 0x02280000170085a7 */ /* 0x000ee4000800007f */
[----:B---3--:R-:W-:Y:S05]  /*6bb0*/  @!P0 BRA `(.L_x_2918) ;  /* 0xfffffffc00f08947 */ /* 0x008fea000383ffff */
.L_x_2917:
[----:B------:R-:W-:Y:S05]  /*6bc0*/  BSYNC B0 ;  /* 0x0000000000007941 */ /* 0x000fea0003800000 */
.L_x_2916:
[----:B------:R-:W-:Y:S05]  /*6bd0*/  BRA `(.L_x_2919) ;  /* 0x0000002c00587947 */ /* 0x000fea0003800000 */
.L_x_2915:
[----:B------:R-:W-:Y:S01]  /*6be0*/  LOP3.LUT P0, RZ, R24, 0x3ff, RZ, 0xc0, !PT ;  /* 0x000003ff18ff7812 */ /* 0x000fe2000780c0ff */
[----:B------:R-:W-:Y:S01]  /*6bf0*/  ULDC.64 UR4, c[0x0][0x3f8] ;  /* 0x0000fe0000047ab9 */ /* 0x000fe20000000a00 */
[----:B-----5:R-:W-:Y:S01]  /*6c00*/  SHF.R.S32.HI R0, RZ, 0x1f, R30 ;  /* 0x0000001fff007819 */ /* 0x020fe2000001141e */
[----:B------:R-:W-:Y:S01]  /*6c10*/  ULDC.64 UR6, c[0x0][0x408] ;  /* 0x0001020000067ab9 */ /* 0x000fe20000000a00 */
[----:B------:R-:W-:Y:S01]  /*6c20*/  IMAD.WIDE.U32 R24, R30, UR4, RZ ;  /* 0x000000041e187c25 */ /* 0x000fe2000f8e00ff */
[----:B------:R-:W-:Y:S03]  /*6c30*/  BSSY B6, `(.L_x_2920) ;  /* 0x0000019000067945 */ /* 0x000fe60003800000 */
[C---:B------:R-:W-:Y:S02]  /*6c40*/  IMAD R3, R0.reuse, UR4, RZ ;  /* 0x0000000400037c24 */ /* 0x040fe4000f8e02ff */
[----:B------:R-:W-:-:S02]  /*6c50*/  IMAD R5, R0, UR6, RZ ;  /* 0x0000000600057c24 */ /* 0x000fc4000f8e02ff */
[C---:B------:R-:W-:Y:S02]  /*6c60*/  IMAD R3, R30.reuse, UR5, R3 ;  /* 0x000000051e037c24 */ /* 0x040fe4000f8e0203 */
[C---:B------:R-:W-:Y:S02]  /*6c70*/  IMAD R5, R30.reuse, UR7, R5 ;  /* 0x000000071e057c24 */ /* 0x040fe4000f8e0205 */
[----:B------:R-:W-:-:S04]  /*6c80*/  IMAD.WIDE.U32 R30, R30, UR6, RZ ;  /* 0x000000061e1e7c25 */ /* 0x000fc8000f8e00ff */
[----:B------:R-:W-:Y:S02]  /*6c90*/  IMAD.IADD R27, R3, 0x1, R25 ;  /* 0x00000001031b7824 */ /* 0x000fe400078e0219 */
[----:B------:R-:W-:Y:S01]  /*6ca0*/  IMAD.IADD R29, R5, 0x1, R31 ;  /* 0x00000001051d7824 */ /* 0x000fe200078e021f */
        /* <DEDUP_REMOVED lines=14> */
[----:B01----:R-:W-:-:S07]  /*6d90*/  IMAD.MOV.U32 R13, RZ, RZ, RZ ;  /* 0x000000ffff0d7224 */ /* 0x003fce00078e00ff */
[----:B------:R-:W-:-:S07]  /*6da0*/  LEPC R20, `(.L_x_2921) ;  /* 0x000000001014794e */ /* 0x000fce0000000000 */
[----:B--2---:R-:W-:Y:S05]  /*6db0*/  CALL.ABS.NOINC R14 ;  /* 0x000000000e007343 */ /* 0x004fea0003c00000 */
.L_x_2921:
[----:B------:R-:W-:Y:S05]  /*6dc0*/  BSYNC B6 ;  /* 0x0000000000067941 */ /* 0x000fea0003800000 */
.L_x_2920:
[----:B------:R-:W-:Y:S01]  /*6dd0*/  ULDC.U8 UR4, c[0x0][0x410] ;  /* 0x0001040000047ab9 */ /* 0x000fe20000000000 */
[----:B------:R-:W-:Y:S01]  /*6de0*/  BSSY B0, `(.L_x_2922) ;  /* 0x00002ad000007945 */ /* 0x000fe20003800000 */
[----:B------:R-:W-:Y:S01]  /*6df0*/  ISETP.NE.AND P0, PT, RZ, UR4, PT ;  /* 0x00000004ff007c0c */ /* 0x000fe2000bf05270 */
[----:B------:R-:W-:-:S12]  /*6e00*/  IMAD.IADD R36, R209, 0x1, R218 ;  /* 0x00000001d1247824 */ /* 0x000fd800078e02da */
[----:B------:R-:W-:Y:S05]  /*6e10*/  @!P0 BRA `(.L_x_2923) ;  /* 0x0000001400848947 */ /* 0x000fea0003800000 */
[----:B------:R-:W1:Y:S01]  /*6e20*/  LDC R20, c[0x0][0x448] ;  /* 0x00011200ff147b82 */ /* 0x000e620000000800 */
[----:B------:R-:W2:Y:S01]  /*6e30*/  S2R R28, SR_TID.X ;  /* 0x00000000001c7919 */ /* 0x000ea20000002100 */
[----:B------:R-:W-:Y:S01]  /*6e40*/  ULDC.64 UR4, c[0x0][0x3f8] ;  /* 0x0000fe0000047ab9 */ /* 0x000fe20000000a00 */
[----:B------:R-:W-:Y:S01]  /*6e50*/  ULDC.64 UR6, c[0x0][0x408] ;  /* 0x0001020000067ab9 */ /* 0x000fe20000000a00 */
[----:B------:R-:W-:Y:S01]  /*6e60*/  IMAD.MOV.U32 R8, RZ, RZ, R24 ;  /* 0x000000ffff087224 */ /* 0x000fe200078e0018 */
[----:B------:R-:W-:Y:S01]  /*6e70*/  SHF.R.S32.HI R38, RZ, 0x1f, R217 ;  /* 0x0000001fff267819 */ /* 0x000fe200000114d9 */
[----:B------:R-:W-:Y:S02]  /*6e80*/  IMAD.MOV.U32 R9, RZ, RZ, R27 ;  /* 0x000000ffff097224 */ /* 0x000fe400078e001b */
[----:B------:R-:W-:Y:S02]  /*6e90*/  IMAD.MOV.U32 R10, RZ, RZ, R30 ;  /* 0x000000ffff0a7224 */ /* 0x000fe400078e001e */
[----:B------:R-:W-:Y:S01]  /*6ea0*/  IMAD.MOV.U32 R11, RZ, RZ, R29 ;  /* 0x000000ffff0b7224 */ /* 0x000fe200078e001d */
[----:B-1----:R-:W-:Y:S01]  /*6eb0*/  ISETP.NE.AND P0, PT, R20, 0x1, PT ;  /* 0x000000011400780c */ /* 0x002fe20003f05270 */
[----:B--2---:R-:W-:-:S12]  /*6ec0*/  VIADD R28, R28, 0xffffff80 ;  /* 0xffffff801c1c7836 */ /* 0x004fd80000000000 */
[----:B------:R-:W1:Y:S01]  /*6ed0*/  @P0 LDC R0, c[0x0][0x44c] ;  /* 0x00011300ff000b82 */ /* 0x000e620000000800 */
[----:B------:R-:W-:-:S04]  /*6ee0*/  SHF.R.S32.HI R21, RZ, 0x1f, R28 ;  /* 0x0000001fff157819 */ /* 0x000fc8000001141c */
[----:B------:R-:W-:-:S03]  /*6ef0*/  LEA.HI R21, R21, R28, RZ, 0x2 ;  /* 0x0000001c15157211 */ /* 0x000fc600078f10ff */
[----:B------:R-:W2:Y:S01]  /*6f00*/  @P0 LDC R5, c[0x0][0x450] ;  /* 0x00011400ff050b82 */ /* 0x000ea20000000800 */
[----:B------:R-:W-:-:S05]  /*6f10*/  LOP3.LUT R21, R21, 0xfffffffc, RZ, 0xc0, !PT ;  /* 0xfffffffc15157812 */ /* 0x000fca00078ec0ff */
[----:B------:R-:W-:-:S04]  /*6f20*/  IMAD.IADD R21, R28, 0x1, -R21 ;  /* 0x000000011c157824 */ /* 0x000fc800078e0a15 */
[----:B------:R-:W-:-:S04]  /*6f30*/  IMAD R3, R21, 0x40, R36 ;  /* 0x0000004015037824 */ /* 0x000fc800078e0224 */
[----:B-1----:R-:W-:-:S05]  /*6f40*/  @P0 IMAD.HI.U32 R0, R3, R0, RZ ;  /* 0x0000000003000227 */ /* 0x002fca00078e00ff */
[----:B--2---:R-:W-:-:S04]  /*6f50*/  @P0 SHF.R.U32.HI R3, RZ, R5, R0 ;  /* 0x00000005ff030219 */ /* 0x004fc80000011600 */
[----:B------:R-:W-:Y:S01]  /*6f60*/  SHF.R.S32.HI R0, RZ, 0x1f, R3 ;  /* 0x0000001fff007819 */ /* 0x000fe20000011403 */
[----:B------:R-:W-:-:S04]  /*6f70*/  IMAD.WIDE.U32 R8, R3, UR4, R8 ;  /* 0x0000000403087c25 */ /* 0x000fc8000f8e0008 */
[C---:B------:R-:W-:Y:S02]  /*6f80*/  IMAD R4, R0.reuse, UR4, RZ ;  /* 0x0000000400047c24 */ /* 0x040fe4000f8e02ff */
[----:B------:R-:W-:Y:S02]  /*6f90*/  IMAD R0, R0, UR6, RZ ;  /* 0x0000000600007c24 */ /* 0x000fe4000f8e02ff */
[C---:B------:R-:W-:Y:S01]  /*6fa0*/  IMAD R5, R3.reuse, UR5, R4 ;  /* 0x0000000503057c24 */ /* 0x040fe2000f8e0204 */
[----:B------:R-:W-:Y:S01]  /*6fb0*/  ULDC.64 UR4, c[0x0][0x3e8] ;  /* 0x0000fa0000047ab9 */ /* 0x000fe20000000a00 */
[C---:B------:R-:W-:Y:S01]  /*6fc0*/  IMAD.WIDE.U32 R10, R3.reuse, UR6, R10 ;  /* 0x00000006030a7c25 */ /* 0x040fe2000f8e000a */
[----:B------:R-:W-:Y:S01]  /*6fd0*/  LEA R4, P0, R8, UR4, 0x1 ;  /* 0x0000000408047c11 */ /* 0x000fe2000f8008ff */
[----:B------:R-:W-:Y:S02]  /*6fe0*/  UMOV UR4, 0xffffffff ;  /* 0xffffffff00047882 */ /* 0x000fe40000000000 */
[----:B------:R-:W-:Y:S01]  /*6ff0*/  IMAD R3, R3, UR7, R0 ;  /* 0x0000000703037c24 */ /* 0x000fe2000f8e0200 */
[----:B------:R-:W-:Y:S01]  /*7000*/  ULDC.64 UR6, c[0x0][0x400] ;  /* 0x0001000000067ab9 */ /* 0x000fe20000000a00 */
[----:B------:R-:W-:Y:S01]  /*7010*/  IMAD.IADD R5, R9, 0x1, R5 ;  /* 0x0000000109057824 */ /* 0x000fe200078e0205 */
[----:B------:R-:W-:Y:S01]  /*7020*/  LEA R7, P1, R10, UR6, 0x1 ;  /* 0x000000060a077c11 */ /* 0x000fe2000f8208ff */
[----:B------:R-:W-:-:S03]  /*7030*/  IMAD.IADD R3, R11, 0x1, R3 ;  /* 0x000000010b037824 */ /* 0x000fc600078e0203 */
[----:B------:R-:W-:Y:S02]  /*7040*/  LEA.HI.X R6, R8, UR5, R5, 0x1, P0 ;  /* 0x0000000508067c11 */ /* 0x000fe400080f0c05 */
[----:B------:R-:W-:Y:S01]  /*7050*/  LEA.HI.X R8, R10, UR7, R3, 0x1, P1 ;  /* 0x000000070a087c11 */ /* 0x000fe200088f0c03 */
[----:B------:R-:W-:Y:S06]  /*7060*/  BRA.DIV UR4, `(.L_x_2924) ;  /* 0x0000019204a87947 */ /* 0x000fec000b800000 */
[----:B------:R1:W2:Y:S04]  /*7070*/  SHFL.IDX PT, R3, R6, RZ, 0x1c1f ;  /* 0x001c1fff06037589 */ /* 0x0002a800000e0000 */
[----:B------:R1:W3:Y:S04]  /*7080*/  SHFL.IDX PT, R0, R4, RZ, 0x1c1f ;  /* 0x001c1fff04007589 */ /* 0x0002e800000e0000 */
[----:B------:R1:W4:Y:S04]  /*7090*/  SHFL.IDX PT, R5, R8, RZ, 0x1c1f ;  /* 0x001c1fff08057589 */ /* 0x00032800000e0000 */
[----:B------:R1:W0:Y:S02]  /*70a0*/  SHFL.IDX PT, R14, R7, RZ, 0x1c1f ;  /* 0x001c1fff070e7589 */ /* 0x00022400000e0000 */
.L_x_3224:
[----:B------:R-:W-:Y:S01]  /*70b0*/  IMAD R27, R207, R20, RZ ;  /* 0x00000014cf1b7224 */ /* 0x000fe200078e02ff */
[----:B------:R-:W-:Y:S01]  /*70c0*/  BSSY B1, `(.L_x_2925) ;  /* 0x000001d000017945 */ /* 0x000fe20003800000 */
[----:B------:R-:W-:Y:S02]  /*70d0*/  CS2R R32, SRZ ;  /* 0x0000000000207805 */ /* 0x000fe4000001ff00 */
[----:B------:R-:W-:Y:S02]  /*70e0*/  CS2R R20, SRZ ;  /* 0x0000000000147805 */ /* 0x000fe4000001ff00 */
[----:B------:R-:W-:Y:S02]  /*70f0*/  CS2R R30, SRZ ;  /* 0x00000000001e7805 */ /* 0x000fe4000001ff00 */
[----:B------:R-:W-:Y:S02]  /*7100*/  ISETP.GE.AND P0, PT, R36, R27, PT ;  /* 0x0000001b2400720c */ /* 0x000fe40003f06270 */
[----:B------:R-:W-:-:S11]  /*7110*/  CS2R R24, SRZ ;  /* 0x0000000000187805 */ /* 0x000fd6000001ff00 */
[----:B------:R-:W-:Y:S05]  /*7120*/  @P0 BRA `(.L_x_2926) ;  /* 0x0000000000580947 */ /* 0x000fea0003800000 */
[----:B------:R-:W-:Y:S01]  /*7130*/  ULDC UR4, c[0x0][0x3f4] ;  /* 0x0000fd0000047ab9 */ /* 0x000fe20000000800 */
[----:B---3--:R-:W-:Y:S01]  /*7140*/  IMAD.MOV.U32 R10, RZ, RZ, R0 ;  /* 0x000000ffff0a7224 */ /* 0x008fe200078e0000 */
[----:B------:R-:W-:Y:S01]  /*7150*/  ISETP.GE.AND P3, PT, R217, UR4, PT ;  /* 0x00000004d9007c0c */ /* 0x000fe2000bf66270 */
[----:B--2---:R-:W-:Y:S01]  /*7160*/  IMAD.MOV.U32 R11, RZ, RZ, R3 ;  /* 0x000000ffff0b7224 */ /* 0x004fe200078e0003 */
[----:B------:R-:W-:Y:S01]  /*7170*/  ISETP.GE.AND P2, PT, R204, UR4, PT ;  /* 0x00000004cc007c0c */ /* 0x000fe2000bf46270 */
[----:B----4-:R-:W-:Y:S01]  /*7180*/  IMAD.MOV.U32 R15, RZ, RZ, R5 ;  /* 0x000000ffff0f7224 */ /* 0x010fe200078e0005 */
[----:B------:R-:W-:-:S09]  /*7190*/  CS2R R30, SRZ ;  /* 0x00000000001e7805 */ /* 0x000fd2000001ff00 */
[C---:B------:R-:W-:Y:S01]  /*71a0*/  @!P3 IMAD.SHL.U32 R35, R217.reuse, 0x2, RZ ;  /* 0x00000002d923b824 */ /* 0x040fe200078e00ff */
[----:B------:R-:W-:Y:S02]  /*71b0*/  @!P3 SHF.L.U64.HI R20, R217, 0x1, R38 ;  /* 0x00000001d914b819 */ /* 0x000fe40000010226 */
[----:B------:R-:W-:Y:S02]  /*71c0*/  CS2R R32, SRZ ;  /* 0x0000000000207805 */ /* 0x000fe4000001ff00 */
[----:B------:R-:W-:Y:S01]  /*71d0*/  CS2R R24, SRZ ;  /* 0x0000000000187805 */ /* 0x000fe2000001ff00 */
[----:B------:R-:W-:Y:S01]  /*71e0*/  @!P2 IMAD.WIDE R10, R204, 0x2, R10 ;  /* 0x00000002cc0aa825 */ /* 0x000fe200078e020a */
[-C--:B------:R-:W-:Y:S02]  /*71f0*/  @!P3 IADD3 R28, P0, R0, R35.reuse, RZ ;  /* 0x00000023001cb210 */ /* 0x080fe40007f1e0ff */
[----:B0-----:R-:W-:Y:S01]  /*7200*/  @!P3 IADD3 R34, P1, R14, R35, RZ ;  /* 0x000000230e22b210 */ /* 0x001fe20007f3e0ff */
[----:B------:R-:W-:Y:S01]  /*7210*/  @!P2 IMAD.WIDE R12, R204, 0x2, R14 ;  /* 0x00000002cc0ca825 */ /* 0x000fe200078e020e */
[----:B------:R0:W5:Y:S03]  /*7220*/  @!P2 LD.E.64 R30, desc[UR52][R10.64] ;  /* 0x000000340a1ea980 */ /* 0x000166000c101b00 */
[--C-:B------:R-:W-:Y:S01]  /*7230*/  @!P3 IMAD.X R29, R3, 0x1, R20.reuse, P0 ;  /* 0x00000001031db824 */ /* 0x100fe200000e0614 */
[----:B------:R0:W5:Y:S01]  /*7240*/  @!P2 LD.E.64 R32, desc[UR52][R12.64] ;  /* 0x000000340c20a980 */ /* 0x000162000c101b00 */
[----:B------:R-:W-:Y:S01]  /*7250*/  @!P3 IMAD.X R35, R5, 0x1, R20, P1 ;  /* 0x000000010523b824 */ /* 0x000fe200008e0614 */
[----:B------:R-:W-:-:S02]  /*7260*/  CS2R R20, SRZ ;  /* 0x0000000000147805 */ /* 0x000fc4000001ff00 */
[----:B------:R0:W5:Y:S04]  /*7270*/  @!P3 LD.E.64 R24, desc[UR52][R28.64] ;  /* 0x000000341c18b980 */ /* 0x000168000c101b00 */
[----:B------:R0:W5:Y:S02]  /*7280*/  @!P3 LD.E.64 R20, desc[UR52][R34.64] ;  /* 0x000000342214b980 */ /* 0x000164000c101b00 */
.L_x_2926:
[----:B------:R-:W-:Y:S05]  /*7290*/  BSYNC B1 ;  /* 0x0000000000017941 */ /* 0x000fea0003800000 */
.L_x_2925:
[----:B---3-5:R-:W-:Y:S01]  /*72a0*/  IMAD.MOV.U32 R0, RZ, RZ, R32 ;  /* 0x000000ffff007224 */ /* 0x028fe200078e0020 */
[----:B------:R-:W-:Y:S01]  /*72b0*/  UMOV UR4, 0xffffffff ;  /* 0xffffffff00047882 */ /* 0x000fe20000000000 */
[----:B--2---:R-:W-:Y:S01]  /*72c0*/  IMAD.MOV.U32 R3, RZ, RZ, R33 ;  /* 0x000000ffff037224 */ /* 0x004fe200078e0021 */
[----:B0-----:R-:W-:Y:S01]  /*72d0*/  CS2R R28, SRZ ;  /* 0x00000000001c7805 */ /* 0x001fe2000001ff00 */
[----:B----4-:R-:W-:Y:S02]  /*72e0*/  IMAD.MOV.U32 R5, RZ, RZ, R20 ;  /* 0x000000ffff057224 */ /* 0x010fe400078e0014 */
        /* <DEDUP_REMOVED lines=9> */
[----:B------:R-:W-:Y:S06]  /*7380*/  BRA.DIV UR4, `(.L_x_2927) ;  /* 0x0000019204507947 */ /* 0x000fec000b800000 */
[----:B------:R0:W2:Y:S04]  /*7390*/  SHFL.IDX PT, R3, R6, 0x1, 0x1c1f ;  /* 0x003c1f0006037f89 */ /* 0x0000a800000e0000 */
[----:B------:R0:W3:Y:S04]  /*73a0*/  SHFL.IDX PT, R0, R4, 0x1, 0x1c1f ;  /* 0x003c1f0004007f89 */ /* 0x0000e800000e0000 */
[----:B------:R0:W4:Y:S04]  /*73b0*/  SHFL.IDX PT, R5, R8, 0x1, 0x1c1f ;  /* 0x003c1f0008057f89 */ /* 0x00012800000e0000 */
[----:B------:R0:W0:Y:S02]  /*73c0*/  SHFL.IDX PT, R14, R7, 0x1, 0x1c1f ;  /* 0x003c1f00070e7f89 */ /* 0x00002400000e0000 */
.L_x_3230:
[----:B01----:R-:W5:Y:S04]  /*73d0*/  LDL R7, [R1+0x10] ;  /* 0x0000100001077983 */ /* 0x003f680000100800 */
[----:B------:R-:W2:Y:S01]  /*73e0*/  LDL R39, [R1+0x1c] ;  /* 0x00001c0001277983 */ /* 0x000ea20000100800 */
[----:B------:R-:W-:Y:S01]  /*73f0*/  VIADD R4, R36, 0x40 ;  /* 0x0000004024047836 */ /* 0x000fe20000000000 */
[----:B------:R-:W-:Y:S01]  /*7400*/  BSSY B1, `(.L_x_2928) ;  /* 0x0000021000017945 */ /* 0x000fe20003800000 */
[----:B------:R-:W-:Y:S02]  /*7410*/  CS2R R10, SRZ ;  /* 0x00000000000a7805 */ /* 0x000fe4000001ff00 */
[----:B------:R-:W-:Y:S02]  /*7420*/  CS2R R8, SRZ ;  /* 0x0000000000087805 */ /* 0x000fe4000001ff00 */
[----:B------:R-:W-:-:S02]  /*7430*/  CS2R R12, SRZ ;  /* 0x00000000000c7805 */ /* 0x000fc4000001ff00 */
[----:B------:R-:W-:Y:S02]  /*7440*/  ISETP.GE.AND P0, PT, R4, R27, PT ;  /* 0x0000001b0400720c */ /* 0x000fe40003f06270 */
[----:B-----5:R-:W-:-:S04]  /*7450*/  LEA.HI R6, R7, R7, RZ, 0x1 ;  /* 0x0000000707067211 */ /* 0x020fc800078f08ff */
[----:B------:R-:W-:Y:S01]  /*7460*/  LOP3.LUT R6, R6, 0xfffffffe, RZ, 0xc0, !PT ;  /* 0xfffffffe06067812 */ /* 0x000fe200078ec0ff */
[----:B--2---:R-:W-:-:S04]  /*7470*/  IMAD.SHL.U32 R37, R39, 0x40, RZ ;  /* 0x0000004027257824 */ /* 0x004fc800078e00ff */
[----:B------:R-:W-:-:S05]  /*7480*/  IMAD.IADD R6, R7, 0x1, -R6 ;  /* 0x0000000107067824 */ /* 0x000fca00078e0a06 */
[----:B------:R-:W-:Y:S01]  /*7490*/  SHF.L.U32 R36, R6, 0x1f, RZ ;  /* 0x0000001f06247819 */ /* 0x000fe200000006ff */
[----:B------:R-:W-:Y:S06]  /*74a0*/  @P0 BRA `(.L_x_2929) ;  /* 0x0000000000580947 */ /* 0x000fec0003800000 */
[----:B------:R-:W-:Y:S01]  /*74b0*/  ULDC UR4, c[0x0][0x3f4] ;  /* 0x0000fd0000047ab9 */ /* 0x000fe20000000800 */
[----:B---3--:R-:W-:Y:S01]  /*74c0*/  IMAD.MOV.U32 R6, RZ, RZ, R0 ;  /* 0x000000ffff067224 */ /* 0x008fe200078e0000 */
[----:B------:R-:W-:Y:S01]  /*74d0*/  ISETP.GE.AND P3, PT, R217, UR4, PT ;  /* 0x00000004d9007c0c */ /* 0x000fe2000bf66270 */
[----:B------:R-:W-:Y:S01]  /*74e0*/  IMAD.MOV.U32 R7, RZ, RZ, R3 ;  /* 0x000000ffff077224 */ /* 0x000fe200078e0003 */
        /* <DEDUP_REMOVED lines=9> */
[----:B------:R-:W-:Y:S01]  /*7580*/  @!P3 IADD3 R4, P1, R14, R11, RZ ;  /* 0x0000000b0e04b210 */ /* 0x000fe20007f3e0ff */
        /* <DEDUP_REMOVED lines=8> */
.L_x_2929:
[----:B------:R-:W-:Y:S05]  /*7610*/  BSYNC B1 ;  /* 0x0000000000017941 */ /* 0x000fea0003800000 */
.L_x_2928:
[----:B0-----:R-:W0:Y:S01]  /*7620*/  S2R R14, SR_TID.X ;  /* 0x00000000000e7919 */ /* 0x001e220000002100 */
[----:B------:R-:W1:Y:S01]  /*7630*/  SYNCS.PHASECHK.TRANS64.TRYWAIT P0, [R23+URZ+0x22800], R36 ;  /* 0x02280024170075a7 */ /* 0x000e62000800017f */
[----:B------:R-:W-:Y:S01]  /*7640*/  LOP3.LUT R37, R37, 0x1c0, RZ, 0xc0, !PT ;  /* 0x000001c025257812 */ /* 0x000fe200078ec0ff */
[----:B-----5:R-:W-:Y:S01]  /*7650*/  IMAD.MOV.U32 R3, RZ, RZ, R28 ;  /* 0x000000ffff037224 */ /* 0x020fe200078e001c */
[----:B------:R-:W-:Y:S01]  /*7660*/  VIADDMNMX R40, R27, -R218, 0x80, PT ;  /* 0x000000801b287446 */ /* 0x000fe200038009da */
[----:B------:R-:W-:Y:S01]  /*7670*/  IMAD.MOV.U32 R4, RZ, RZ, R10 ;  /* 0x000000ffff047224 */ /* 0x000fe200078e000a */
[----:B---3--:R-:W-:Y:S01]  /*7680*/  LOP3.LUT R0, R37, 0x18, R16, 0xf8, !PT ;  /* 0x0000001825007812 */ /* 0x008fe200078ef810 */
[----:B----4-:R-:W-:Y:S01]  /*7690*/  IMAD.MOV.U32 R5, RZ, RZ, R11 ;  /* 0x000000ffff057224 */ /* 0x010fe200078e000b */
[----:B------:R-:W-:Y:S01]  /*76a0*/  SHF.R.U32.HI R37, RZ, 0x3, R37 ;  /* 0x00000003ff257819 */ /* 0x000fe20000011625 */
[----:B------:R-:W-:Y:S01]  /*76b0*/  IMAD.MOV.U32 R6, RZ, RZ, R8 ;  /* 0x000000ffff067224 */ /* 0x000fe200078e0008 */
[----:B------:R-:W-:Y:S01]  /*76c0*/  PRMT R45, R3, 0x7610, R45 ;  /* 0x00007610032d7816 */ /* 0x000fe2000000002d */
[----:B------:R-:W-:Y:S01]  /*76d0*/  IMAD.MOV.U32 R3, RZ, RZ, R29 ;  /* 0x000000ffff037224 */ /* 0x000fe200078e001d */
[----:B------:R-:W-:Y:S01]  /*76e0*/  LOP3.LUT R0, R0, R37, RZ, 0x3c, !PT ;  /* 0x0000002500007212 */ /* 0x000fe200078e3cff */
[----:B------:R-:W-:Y:S01]  /*76f0*/  BSSY B1, `(.L_x_2930) ;  /* 0x0000014000017945 */ /* 0x000fe20003800000 */
[----:B------:R-:W-:Y:S01]  /*7700*/  PRMT R46, R4, 0x5410, R5 ;  /* 0x00005410042e7816 */ /* 0x000fe20000000005 */
[----:B------:R-:W-:Y:S01]  /*7710*/  IMAD.MOV.U32 R4, RZ, RZ, R9 ;  /* 0x000000ffff047224 */ /* 0x000fe200078e0009 */
[----:B------:R-:W-:Y:S01]  /*7720*/  PRMT R45, R45, 0x5410, R3 ;  /* 0x000054102d2d7816 */ /* 0x000fe20000000003 */
[----:B------:R-:W-:Y:S01]  /*7730*/  IMAD.MOV.U32 R5, RZ, RZ, R12 ;  /* 0x000000ffff057224 */ /* 0x000fe200078e000c */
[----:B------:R-:W-:-:S02]  /*7740*/  PRMT R47, R6, 0x7610, R47 ;  /* 0x00007610062f7816 */ /* 0x000fc4000000002f */
[----:B------:R-:W-:Y:S02]  /*7750*/  LOP3.LUT P2, RZ, R39, 0x4, RZ, 0xc0, !PT ;  /* 0x0000000427ff7812 */ /* 0x000fe4000784c0ff */
[----:B------:R-:W-:Y:S02]  /*7760*/  PRMT R47, R47, 0x5410, R4 ;  /* 0x000054102f2f7816 */ /* 0x000fe40000000004 */
[----:B------:R-:W-:Y:S01]  /*7770*/  PRMT R48, R5, 0x7610, R48 ;  /* 0x0000761005307816 */ /* 0x000fe20000000030 */
[----:B------:R-:W-:Y:S01]  /*7780*/  IMAD.MOV.U32 R5, RZ, RZ, R13 ;  /* 0x000000ffff057224 */ /* 0x000fe200078e000d */
[----:B------:R-:W-:Y:S01]  /*7790*/  ISETP.GE.AND P1, PT, R209, R40, PT ;  /* 0x00000028d100720c */ /* 0x000fe20003f26270 */
[----:B0-----:R-:W-:-:S05]  /*77a0*/  VIADD R14, R14, 0xffffff80 ;  /* 0xffffff800e0e7836 */ /* 0x001fca0000000000 */
[----:B------:R-:W-:-:S04]  /*77b0*/  SHF.R.S32.HI R7, RZ, 0x1f, R14 ;  /* 0x0000001fff077819 */ /* 0x000fc8000001140e */
[----:B------:R-:W-:-:S04]  /*77c0*/  LEA.HI R7, R7, R14, RZ, 0x5 ;  /* 0x0000000e07077211 */ /* 0x000fc800078f28ff */
[----:B------:R-:W-:-:S05]  /*77d0*/  SHF.R.S32.HI R7, RZ, 0x5, R7 ;  /* 0x00000005ff077819 */ /* 0x000fca0000011407 */
[----:B------:R-:W-:-:S04]  /*77e0*/  IMAD R0, R7, 0x200, R0 ;  /* 0x0000020007007824 */ /* 0x000fc800078e0200 */
[----:B------:R-:W-:-:S04]  /*77f0*/  IMAD R3, R0, 0x2, R23 ;  /* 0x0000000200037824 */ /* 0x000fc800078e0217 */
[C---:B------:R-:W-:Y:S02]  /*7800*/  VIADD R4, R3.reuse, 0x18400 ;  /* 0x0001840003047836 */ /* 0x040fe40000000000 */
[----:B------:R-:W-:Y:S01]  /*7810*/  VIADD R0, R3, 0x18440 ;  /* 0x0001844003007836 */ /* 0x000fe20000000000 */
[----:B-1----:R-:W-:Y:S06]  /*7820*/  @!P0 BRA `(.L_x_2931) ;  /* 0x0000018c00988947 */ /* 0x002fec0003800000 */
.L_x_3231:
[----:B------:R-:W-:Y:S05]  /*7830*/  BSYNC B1 ;  /* 0x0000000000017941 */ /* 0x000fea0003800000 */
.L_x_2930:
[----:B------:R-:W-:Y:S01]  /*7840*/  BSSY B1, `(.L_x_2932) ;  /* 0x000005f000017945 */ /* 0x000fe20003800000 */
[----:B------:R-:W-:Y:S01]  /*7850*/  PRMT R48, R48, 0x5410, R5 ;  /* 0x0000541030307816 */ /* 0x000fe20000000005 */
[----:B------:R-:W-:Y:S02]  /*7860*/  @P2 VIADD R0, R4, 0xffffffc0 ;  /* 0xffffffc004002836 */ /* 0x000fe40000000000 */
[----:B------:R-:W-:Y:S05]  /*7870*/  @P1 BRA `(.L_x_2933) ;  /* 0x00000004006c1947 */ /* 0x000fea0003800000 */
[----:B------:R-:W1:Y:S01]  /*7880*/  LDC R4, c[0x0][0x3f4] ;  /* 0x0000fd00ff047b82 */ /* 0x000e620000000800 */
[----:B------:R-:W-:Y:S01]  /*7890*/  BSSY B2, `(.L_x_2934) ;  /* 0x000002e000027945 */ /* 0x000fe20003800000 */
[-C--:B-1----:R-:W-:Y:S02]  /*78a0*/  ISETP.GE.AND P0, PT, R204, R4.reuse, PT ;  /* 0x00000004cc00720c */ /* 0x082fe40003f06270 */
[----:B------:R-:W-:-:S11]  /*78b0*/  ISETP.GE.AND P1, PT, R217, R4, PT ;  /* 0x00000004d900720c */ /* 0x000fd60003f26270 */
[----:B------:R-:W-:Y:S05]  /*78c0*/  @P0 BRA `(.L_x_2935) ;  /* 0x0000000000a80947 */ /* 0x000fea0003800000 */
[----:B------:R-:W1:Y:S01]  /*78d0*/  LDS.128 R4, [R3+0x18400] ;  /* 0x0184000003047984 */ /* 0x000e620000000c00 */
[----:B------:R-:W-:Y:S02]  /*78e0*/  SHF.R.U32.HI R14, RZ, 0x10, R31 ;  /* 0x00000010ff0e7819 */ /* 0x000fe4000001161f */
[----:B------:R-:W-:Y:S02]  /*78f0*/  SHF.R.U32.HI R34, RZ, 0x10, R33 ;  /* 0x00000010ff227819 */ /* 0x000fe40000011621 */
[----:B------:R-:W-:Y:S01]  /*7900*/  SHF.R.U64 R39, R30, 0x10, R31 ;  /* 0x000000101e277819 */ /* 0x000fe2000000121f */
[----:B------:R-:W-:Y:S01]  /*7910*/  HADD2.F32 R31, -RZ, R43.H0_H0 ;  /* 0x2000002bff1f7230 */ /* 0x000fe20000004100 */
[----:B------:R-:W-:Y:S01]  /*7920*/  SHF.R.U64 R38, R32, 0x10, R33 ;  /* 0x0000001020267819 */ /* 0x000fe20000001221 */
[----:B------:R-:W-:Y:S02]  /*7930*/  HADD2.F32 R34, -RZ, R34.H0_H0 ;  /* 0x20000022ff227230 */ /* 0x000fe40000004100 */
[----:B------:R-:W-:-:S02]  /*7940*/  HADD2.F32 R32, -RZ, R14.H0_H0 ;  /* 0x2000000eff207230 */ /* 0x000fc40000004100 */
[----:B------:R-:W-:Y:S02]  /*7950*/  HADD2.F32 R33, -RZ, R41.H0_H0 ;  /* 0x20000029ff217230 */ /* 0x000fe40000004100 */
[--C-:B-1----:R-:W-:Y:S02]  /*7960*/  HADD2.F32 R27, -RZ, R7.reuse.H0_H0 ;  /* 0x20000007ff1b7230 */ /* 0x102fe40000004100 */
[----:B------:R-:W-:Y:S02]  /*7970*/  HADD2.F32 R30, -RZ, R7.H1_H1 ;  /* 0x30000007ff1e7230 */ /* 0x000fe40000004100 */
[--C-:B------:R-:W-:Y:S02]  /*7980*/  HADD2.F32 R7, -RZ, R4.reuse.H0_H0 ;  /* 0x20000004ff077230 */ /* 0x100fe40000004100 */
[----:B------:R-:W-:Y:S02]  /*7990*/  HADD2.F32 R4, -RZ, R4.H1_H1 ;  /* 0x30000004ff047230 */ /* 0x000fe40000004100 */
[C---:B0-----:R-:W-:Y:S01]  /*79a0*/  FMUL.FTZ R36, R30.reuse, R34 ;  /* 0x000000221e247220 */ /* 0x041fe20000410000 */
[----:B------:R-:W-:Y:S01]  /*79b0*/  FMUL.FTZ R35, R30, R32 ;  /* 0x000000201e237220 */ /* 0x000fe20000410000 */
[----:B------:R-:W-:-:S02]  /*79c0*/  HADD2.F32 R14, -RZ, R6.H0_H0 ;  /* 0x20000006ff0e7230 */ /* 0x000fc40000004100 */
[C---:B------:R-:W-:Y:S01]  /*79d0*/  FMUL.FTZ R30, R4.reuse, R33 ;  /* 0x00000021041e7220 */ /* 0x040fe20000410000 */
[C---:B------:R-:W-:Y:S01]  /*79e0*/  FFMA.FTZ R36, R27.reuse, R32, -R36 ;  /* 0x000000201b247223 */ /* 0x040fe20000010824 */
[----:B------:R-:W-:Y:S01]  /*79f0*/  FFMA.FTZ R37, R27, R34, R35 ;  /* 0x000000221b257223 */ /* 0x000fe20000010023 */
[----:B------:R-:W-:Y:S02]  /*7a00*/  HADD2.F32 R15, -RZ, R6.H1_H1 ;  /* 0x30000006ff0f7230 */ /* 0x000fe40000004100 */
[-C--:B------:R-:W-:Y:S01]  /*7a10*/  FMUL.FTZ R34, R4, R31.reuse ;  /* 0x0000001f04227220 */ /* 0x080fe20000410000 */
[C---:B------:R-:W-:Y:S01]  /*7a20*/  FFMA.FTZ R32, R7.reuse, R31, -R30 ;  /* 0x0000001f07207223 */ /* 0x040fe2000001081e */
[----:B------:R-:W-:Y:S02]  /*7a30*/  HADD2.F32 R6, -RZ, R5.H0_H0 ;  /* 0x20000005ff067230 */ /* 0x000fe40000004100 */
[----:B------:R-:W-:Y:S02]  /*7a40*/  HADD2.F32 R31, -RZ, R41.H1_H1 ;  /* 0x30000029ff1f7230 */ /* 0x000fe40000004100 */
[----:B------:R-:W-:Y:S01]  /*7a50*/  FFMA.FTZ R33, R7, R33, R34 ;  /* 0x0000002107217223 */ /* 0x000fe20000010022 */
[----:B------:R-:W-:-:S02]  /*7a60*/  HADD2.F32 R27, -RZ, R43.H1_H1 ;  /* 0x3000002bff1b7230 */ /* 0x000fc40000004100 */
[----:B------:R-:W-:Y:S02]  /*7a70*/  HADD2.F32 R5, -RZ, R5.H1_H1 ;  /* 0x30000005ff057230 */ /* 0x000fe40000004100 */
[C---:B------:R-:W-:Y:S01]  /*7a80*/  FMUL.FTZ R35, R15.reuse, R31 ;  /* 0x0000001f0f237220 */ /* 0x040fe20000410000 */
[----:B------:R-:W-:Y:S02]  /*7a90*/  HADD2.F32 R30, -RZ, R38.H0_H0 ;  /* 0x20000026ff1e7230 */ /* 0x000fe40000004100 */
[-C--:B------:R-:W-:Y:S01]  /*7aa0*/  FMUL.FTZ R34, R15, R27.reuse ;  /* 0x0000001b0f227220 */ /* 0x080fe20000410000 */
[----:B------:R-:W-:Y:S02]  /*7ab0*/  HADD2.F32 R4, -RZ, R39.H0_H0 ;  /* 0x20000027ff047230 */ /* 0x000fe40000004100 */
[C---:B------:R-:W-:Y:S01]  /*7ac0*/  FFMA.FTZ R35, R14.reuse, R27, -R35 ;  /* 0x0000001b0e237223 */ /* 0x040fe20000010823 */
[C---:B------:R-:W-:Y:S01]  /*7ad0*/  FMUL.FTZ R7, R5.reuse, R30 ;  /* 0x0000001e05077220 */ /* 0x040fe20000410000 */
[----:B------:R-:W-:Y:S01]  /*7ae0*/  FFMA.FTZ R34, R14, R31, R34 ;  /* 0x0000001f0e227223 */ /* 0x000fe20000010022 */
[----:B------:R-:W-:-:S02]  /*7af0*/  FMUL.FTZ R15, R5, R4 ;  /* 0x00000004050f7220 */ /* 0x000fc40000410000 */
[C---:B------:R-:W-:Y:S01]  /*7b00*/  FFMA.FTZ R5, R6.reuse, R4, -R7 ;  /* 0x0000000406057223 */ /* 0x040fe20000010807 */
[----:B------:R-:W-:Y:S01]  /*7b10*/  F2FP.F16.F32.PACK_AB R7, R37, R36 ;  /* 0x000000242507723e */ /* 0x000fe200000000ff */
[----:B------:R-:W-:Y:S01]  /*7b20*/  FFMA.FTZ R30, R6, R30, R15 ;  /* 0x0000001e061e7223 */ /* 0x000fe2000001000f */
[----:B------:R-:W-:Y:S02]  /*7b30*/  F2FP.F16.F32.PACK_AB R6, R34, R35 ;  /* 0x000000232206723e */ /* 0x000fe400000000ff */
[----:B------:R-:W-:Y:S02]  /*7b40*/  F2FP.F16.F32.PACK_AB R4, R33, R32 ;  /* 0x000000202104723e */ /* 0x000fe400000000ff */
[----:B------:R-:W-:-:S05]  /*7b50*/  F2FP.F16.F32.PACK_AB R5, R30, R5 ;  /* 0x000000051e05723e */ /* 0x000fca00000000ff */
[----:B------:R1:W-:Y:S02]  /*7b60*/  STS.128 [R3+0x18400], R4 ;  /* 0x0184000403007388 */ /* 0x0003e40000000c00 */
.L_x_2935:
[----:B------:R-:W-:Y:S05]  /*7b70*/  BSYNC B2 ;  /* 0x0000000000027941 */ /* 0x000fea0003800000 */
.L_x_2934:
[----:B------:R-:W-:Y:S05]  /*7b80*/  @P1 BRA `(.L_x_2933) ;  /* 0x0000000000a81947 */ /* 0x000fea0003800000 */
[----:B-1----:R-:W1:Y:S01]  /*7b90*/  LDS.128 R4, [R0] ;  /* 0x0000000000047984 */ /* 0x002e620000000c00 */
[----:B------:R-:W-:Y:S01]  /*7ba0*/  SHF.R.U64 R35, R24, 0x10, R25 ;  /* 0x0000001018237819 */ /* 0x000fe20000001219 */
[----:B------:R-:W-:Y:S01]  /*7bb0*/  HADD2.F32 R27, -RZ, R42.H0_H0 ;  /* 0x2000002aff1b7230 */ /* 0x000fe20000004100 */
[----:B------:R-:W-:Y:S01]  /*7bc0*/  SHF.R.U32.HI R30, RZ, 0x10, R21 ;  /* 0x00000010ff1e7819 */ /* 0x000fe20000011615 */
[----:B------:R-:W-:Y:S01]  /*7bd0*/  HADD2.F32 R24, -RZ, R44.H0_H0 ;  /* 0x2000002cff187230 */ /* 0x000fe20000004100 */
[----:B------:R-:W-:Y:S02]  /*7be0*/  SHF.R.U32.HI R25, RZ, 0x10, R25 ;  /* 0x00000010ff197819 */ /* 0x000fe40000011619 */
[----:B------:R-:W-:Y:S01]  /*7bf0*/  SHF.R.U64 R33, R20, 0x10, R21 ;  /* 0x0000001014217819 */ /* 0x000fe20000001215 */
[----:B------:R-:W-:Y:S02]  /*7c00*/  HADD2.F32 R30, -RZ, R30.H0_H0 ;  /* 0x2000001eff1e7230 */ /* 0x000fe40000004100 */
[----:B------:R-:W-:-:S02]  /*7c10*/  HADD2.F32 R25, -RZ, R25.H0_H0 ;  /* 0x20000019ff197230 */ /* 0x000fc40000004100 */
[--C-:B-1----:R-:W-:Y:S02]  /*7c20*/  HADD2.F32 R20, -RZ, R7.reuse.H0_H0 ;  /* 0x20000007ff147230 */ /* 0x102fe40000004100 */
[----:B------:R-:W-:Y:S02]  /*7c30*/  HADD2.F32 R21, -RZ, R7.H1_H1 ;  /* 0x30000007ff157230 */ /* 0x000fe40000004100 */
[--C-:B------:R-:W-:Y:S02]  /*7c40*/  HADD2.F32 R7, -RZ, R4.reuse.H0_H0 ;  /* 0x20000004ff077230 */ /* 0x100fe40000004100 */
[----:B------:R-:W-:Y:S02]  /*7c50*/  HADD2.F32 R4, -RZ, R4.H1_H1 ;  /* 0x30000004ff047230 */ /* 0x000fe40000004100 */
[C---:B------:R-:W-:Y:S01]  /*7c60*/  FMUL.FTZ R31, R21.reuse, R30 ;  /* 0x0000001e151f7220 */ /* 0x040fe20000410000 */
[----:B------:R-:W-:Y:S01]  /*7c70*/  FMUL.FTZ R21, R21, R25 ;  /* 0x0000001915157220 */ /* 0x000fe20000410000 */
[----:B------:R-:W-:-:S02]  /*7c80*/  HADD2.F32 R14, -RZ, R6.H0_H0 ;  /* 0x20000006ff0e7230 */ /* 0x000fc40000004100 */
[----:B------:R-:W-:Y:S01]  /*7c90*/  FMUL.FTZ R32, R4, R27 ;  /* 0x0000001b04207220 */ /* 0x000fe20000410000 */
[----:B------:R-:W-:Y:S01]  /*7ca0*/  FFMA.FTZ R34, R20, R30, R21 ;  /* 0x0000001e14227223 */ /* 0x000fe20000010015 */
[----:B------:R-:W-:Y:S02]  /*7cb0*/  HADD2.F32 R15, -RZ, R6.H1_H1 ;  /* 0x30000006ff0f7230 */ /* 0x000fe40000004100 */
[-C--:B------:R-:W-:Y:S01]  /*7cc0*/  FMUL.FTZ R30, R4, R24.reuse ;  /* 0x00000018041e7220 */ /* 0x080fe20000410000 */
[C---:B------:R-:W-:Y:S01]  /*7cd0*/  FFMA.FTZ R32, R7.reuse, R24, -R32 ;  /* 0x0000001807207223 */ /* 0x040fe20000010820 */
[--C-:B------:R-:W-:Y:S02]  /*7ce0*/  HADD2.F32 R6, -RZ, R5.reuse.H0_H0 ;  /* 0x20000005ff067230 */ /* 0x100fe40000004100 */
[----:B------:R-:W-:Y:S01]  /*7cf0*/  FFMA.FTZ R31, R20, R25, -R31 ;  /* 0x00000019141f7223 */ /* 0x000fe2000001081f */
[----:B------:R-:W-:Y:S02]  /*7d00*/  HADD2.F32 R24, -RZ, R42.H1_H1 ;  /* 0x3000002aff187230 */ /* 0x000fe40000004100 */
[----:B------:R-:W-:Y:S01]  /*7d10*/  FFMA.FTZ R27, R7, R27, R30 ;  /* 0x0000001b071b7223 */ /* 0x000fe2000001001e */
[----:B------:R-:W-:-:S02]  /*7d20*/  HADD2.F32 R5, -RZ, R5.H1_H1 ;  /* 0x30000005ff057230 */ /* 0x000fc40000004100 */
[----:B------:R-:W-:Y:S02]  /*7d30*/  HADD2.F32 R20, -RZ, R44.H1_H1 ;  /* 0x3000002cff147230 */ /* 0x000fe40000004100 */
[C---:B------:R-:W-:Y:S01]  /*7d40*/  FMUL.FTZ R25, R15.reuse, R24 ;  /* 0x000000180f197220 */ /* 0x040fe20000410000 */
[----:B------:R-:W-:Y:S02]  /*7d50*/  HADD2.F32 R21, -RZ, R33.H0_H0 ;  /* 0x20000021ff157230 */ /* 0x000fe40000004100 */
[----:B------:R-:W-:Y:S02]  /*7d60*/  HADD2.F32 R4, -RZ, R35.H0_H0 ;  /* 0x20000023ff047230 */ /* 0x000fe40000004100 */
[-C--:B------:R-:W-:Y:S01]  /*7d70*/  FMUL.FTZ R15, R15, R20.reuse ;  /* 0x000000140f0f7220 */ /* 0x080fe20000410000 */
[C---:B------:R-:W-:Y:S01]  /*7d80*/  FFMA.FTZ R25, R14.reuse, R20, -R25 ;  /* 0x000000140e197223 */ /* 0x040fe20000010819 */
[C---:B------:R-:W-:Y:S01]  /*7d90*/  FMUL.FTZ R7, R5.reuse, R21 ;  /* 0x0000001505077220 */ /* 0x040fe20000410000 */
[----:B------:R-:W-:Y:S01]  /*7da0*/  FMUL.FTZ R30, R5, R4 ;  /* 0x00000004051e7220 */ /* 0x000fe20000410000 */
[----:B------:R-:W-:-:S02]  /*7db0*/  FFMA.FTZ R14, R14, R24, R15 ;  /* 0x000000180e0e7223 */ /* 0x000fc4000001000f */
[----:B------:R-:W-:Y:S01]  /*7dc0*/  FFMA.FTZ R5, R6, R4, -R7 ;  /* 0x0000000406057223 */ /* 0x000fe20000010807 */
[----:B------:R-:W-:Y:S01]  /*7dd0*/  F2FP.F16.F32.PACK_AB R7, R34, R31 ;  /* 0x0000001f2207723e */ /* 0x000fe200000000ff */
[----:B------:R-:W-:Y:S01]  /*7de0*/  FFMA.FTZ R30, R6, R21, R30 ;  /* 0x00000015061e7223 */ /* 0x000fe2000001001e */
[----:B------:R-:W-:Y:S02]  /*7df0*/  F2FP.F16.F32.PACK_AB R4, R27, R32 ;  /* 0x000000201b04723e */ /* 0x000fe400000000ff */
[----:B------:R-:W-:Y:S02]  /*7e00*/  F2FP.F16.F32.PACK_AB R6, R14, R25 ;  /* 0x000000190e06723e */ /* 0x000fe400000000ff */
[----:B------:R-:W-:-:S05]  /*7e10*/  F2FP.F16.F32.PACK_AB R5, R30, R5 ;  /* 0x000000051e05723e */ /* 0x000fca00000000ff */
[----:B------:R2:W-:Y:S02]  /*7e20*/  STS.128 [R0], R4 ;  /* 0x0000000400007388 */ /* 0x0005e40000000c00 */
.L_x_2933:
[----:B------:R-:W-:Y:S05]  /*7e30*/  BSYNC B1 ;  /* 0x0000000000017941 */ /* 0x000fea0003800000 */
.L_x_2932:
        /* <DEDUP_REMOVED lines=9> */
[----:B------:R-:W-:Y:S01]  /*7ed0*/  SHF.R.U32.HI R21, RZ, 0x10, R9 ;  /* 0x00000010ff157819 */ /* 0x000fe20000011609 */
[----:B------:R-:W-:Y:S01]  /*7ee0*/  HADD2.F32 R24, -RZ, R45.H0_H0 ;  /* 0x2000002dff187230 */ /* 0x000fe20000004100 */
[--C-:B------:R-:W-:Y:S01]  /*7ef0*/  SHF.R.U32.HI R25, RZ, 0x10, R29.reuse ;  /* 0x00000010ff197819 */ /* 0x100fe2000001161d */
[----:B------:R-:W-:Y:S01]  /*7f00*/  HADD2.F32 R20, -RZ, R47.H0_H0 ;  /* 0x2000002fff147230 */ /* 0x000fe20000004100 */
[----:B------:R-:W-:Y:S01]  /*7f10*/  SHF.R.U64 R31, R28, 0x10, R29 ;  /* 0x000000101c1f7819 */ /* 0x000fe2000000121d */
[----:B------:R-:W-:Y:S01]  /*7f20*/  HADD2.F32 R21, -RZ, R21.H0_H0 ;  /* 0x20000015ff157230 */ /* 0x000fe20000004100 */
[----:B------:R-:W-:Y:S01]  /*7f30*/  SHF.R.U64 R33, R8, 0x10, R9 ;  /* 0x0000001008217819 */ /* 0x000fe20000001209 */
[----:B------:R-:W-:Y:S02]  /*7f40*/  HADD2.F32 R25, -RZ, R25.H0_H0 ;  /* 0x20000019ff197230 */ /* 0x000fe40000004100 */
[----:B-1----:R-:W-:-:S02]  /*7f50*/  HADD2.F32 R14, -RZ, R7.H0_H0 ;  /* 0x20000007ff0e7230 */ /* 0x002fc40000004100 */
[----:B------:R-:W-:Y:S02]  /*7f60*/  HADD2.F32 R15, -RZ, R7.H1_H1 ;  /* 0x30000007ff0f7230 */ /* 0x000fe40000004100 */
[--C-:B------:R-:W-:Y:S02]  /*7f70*/  HADD2.F32 R7, -RZ, R4.reuse.H0_H0 ;  /* 0x20000004ff077230 */ /* 0x100fe40000004100 */
[----:B------:R-:W-:Y:S02]  /*7f80*/  HADD2.F32 R4, -RZ, R4.H1_H1 ;  /* 0x30000004ff047230 */ /* 0x000fe40000004100 */
[C---:B------:R-:W-:Y:S01]  /*7f90*/  FMUL.FTZ R30, R15.reuse, R21 ;  /* 0x000000150f1e7220 */ /* 0x040fe20000410000 */
[-C--:B------:R-:W-:Y:S01]  /*7fa0*/  FMUL.FTZ R27, R15, R25.reuse ;  /* 0x000000190f1b7220 */ /* 0x080fe20000410000 */
[--C-:B------:R-:W-:Y:S02]  /*7fb0*/  HADD2.F32 R8, -RZ, R6.reuse.H0_H0 ;  /* 0x20000006ff087230 */ /* 0x100fe40000004100 */
[----:B------:R-:W-:Y:S01]  /*7fc0*/  FMUL.FTZ R28, R4, R24 ;  /* 0x00000018041c7220 */ /* 0x000fe20000410000 */
[----:B------:R-:W-:Y:S01]  /*7fd0*/  FFMA.FTZ R32, R14, R25, R30 ;  /* 0x000000190e207223 */ /* 0x000fe2000001001e */
[----:B------:R-:W-:-:S02]  /*7fe0*/  HADD2.F32 R9, -RZ, R6.H1_H1 ;  /* 0x30000006ff097230 */ /* 0x000fc40000004100 */
[----:B------:R-:W-:Y:S01]  /*7ff0*/  FFMA.FTZ R27, R14, R21, -R27 ;  /* 0x000000150e1b7223 */ /* 0x000fe2000001081b */
[-C--:B------:R-:W-:Y:S01]  /*8000*/  FMUL.FTZ R30, R4, R20.reuse ;  /* 0x00000014041e7220 */ /* 0x080fe20000410000 */
[C---:B------:R-:W-:Y:S01]  /*8010*/  FFMA.FTZ R28, R7.reuse, R20, -R28 ;  /* 0x00000014071c7223 */ /* 0x040fe2000001081c */
[----:B------:R-:W-:Y:S02]  /*8020*/  HADD2.F32 R6, -RZ, R5.H0_H0 ;  /* 0x20000005ff067230 */ /* 0x000fe40000004100 */
[----:B------:R-:W-:Y:S02]  /*8030*/  HADD2.F32 R20, -RZ, R45.H1_H1 ;  /* 0x3000002dff147230 */ /* 0x000fe40000004100 */
[----:B------:R-:W-:Y:S01]  /*8040*/  FFMA.FTZ R7, R7, R24, R30 ;  /* 0x0000001807077223 */ /* 0x000fe2000001001e */
[----:B------:R-:W-:Y:S02]  /*8050*/  HADD2.F32 R14, -RZ, R47.H1_H1 ;  /* 0x3000002fff0e7230 */ /* 0x000fe40000004100 */
[----:B------:R-:W-:-:S02]  /*8060*/  HADD2.F32 R5, -RZ, R5.H1_H1 ;  /* 0x30000005ff057230 */ /* 0x000fc40000004100 */
[C---:B------:R-:W-:Y:S01]  /*8070*/  FMUL.FTZ R21, R9.reuse, R20 ;  /* 0x0000001409157220 */ /* 0x040fe20000410000 */
[----:B------:R-:W-:Y:S02]  /*8080*/  HADD2.F32 R15, -RZ, R31.H0_H0 ;  /* 0x2000001fff0f7230 */ /* 0x000fe40000004100 */
[-C--:B------:R-:W-:Y:S01]  /*8090*/  FMUL.FTZ R25, R9, R14.reuse ;  /* 0x0000000e09197220 */ /* 0x080fe20000410000 */
[----:B------:R-:W-:Y:S02]  /*80a0*/  HADD2.F32 R4, -RZ, R33.H0_H0 ;  /* 0x20000021ff047230 */ /* 0x000fe40000004100 */
[----:B------:R-:W-:Y:S01]  /*80b0*/  FFMA.FTZ R21, R8, R14, -R21 ;  /* 0x0000000e08157223 */ /* 0x000fe20000010815 */
[----:B------:R-:W-:Y:S01]  /*80c0*/  F2FP.F16.F32.PACK_AB R31, R32, R27 ;  /* 0x0000001b201f723e */ /* 0x000fe200000000ff */
[C---:B------:R-:W-:Y:S01]  /*80d0*/  FMUL.FTZ R9, R5.reuse, R15 ;  /* 0x0000000f05097220 */ /* 0x040fe20000410000 */
[----:B------:R-:W-:Y:S01]  /*80e0*/  FFMA.FTZ R8, R8, R20, R25 ;  /* 0x0000001408087223 */ /* 0x000fe20000010019 */
[----:B------:R-:W-:Y:S01]  /*80f0*/  FMUL.FTZ R24, R5, R4 ;  /* 0x0000000405187220 */ /* 0x000fe20000410000 */
[----:B------:R-:W-:Y:S01]  /*8100*/  F2FP.F16.F32.PACK_AB R28, R7, R28 ;  /* 0x0000001c071c723e */ /* 0x000fe200000000ff */
[----:B------:R-:W-:-:S02]  /*8110*/  FFMA.FTZ R9, R6, R4, -R9 ;  /* 0x0000000406097223 */ /* 0x000fc40000010809 */
[----:B------:R-:W-:Y:S01]  /*8120*/  FFMA.FTZ R24, R6, R15, R24 ;  /* 0x0000000f06187223 */ /* 0x000fe20000010018 */
[----:B------:R-:W-:-:S04]  /*8130*/  F2FP.F16.F32.PACK_AB R30, R8, R21 ;  /* 0x00000015081e723e */ /* 0x000fc800000000ff */
[----:B------:R-:W-:-:S05]  /*8140*/  F2FP.F16.F32.PACK_AB R29, R24, R9 ;  /* 0x00000009181d723e */ /* 0x000fca00000000ff */
[----:B------:R1:W-:Y:S02]  /*8150*/  STS.128 [R3+0x1a400], R28 ;  /* 0x01a4001c03007388 */ /* 0x0003e40000000c00 */
.L_x_2938:
[----:B------:R-:W-:Y:S05]  /*8160*/  BSYNC B1 ;  /* 0x0000000000017941 */ /* 0x000fea0003800000 */
.L_x_2937:
[----:B------:R-:W-:Y:S05]  /*8170*/  @P1 BRA `(.L_x_2936) ;  /* 0x0000001400cc1947 */ /* 0x000fea0003800000 */
[----:B------:R-:W2:Y:S01]  /*8180*/  LDS.128 R4, [R0+0x2000] ;  /* 0x0020000000047984 */ /* 0x000ea20000000c00 */
[--C-:B------:R-:W-:Y:S02]  /*8190*/  SHF.R.U64 R24, R12, 0x10, R13.reuse ;  /* 0x000000100c187819 */ /* 0x100fe4000000120d */
[----:B------:R-:W-:Y:S01]  /*81a0*/  SHF.R.U32.HI R12, RZ, 0x10, R13 ;  /* 0x00000010ff0c7819 */ /* 0x000fe2000001160d */
[----:B------:R-:W-:Y:S01]  /*81b0*/  HADD2.F32 R13, -RZ, R46.H0_H0 ;  /* 0x2000002eff0d7230 */ /* 0x000fe20000004100 */
[--C-:B------:R-:W-:Y:S02]  /*81c0*/  SHF.R.U32.HI R14, RZ, 0x10, R11.reuse ;  /* 0x00000010ff0e7819 */ /* 0x100fe4000001160b */
[----:B------:R-:W-:Y:S01]  /*81d0*/  SHF.R.U64 R21, R10, 0x10, R11 ;  /* 0x000000100a157819 */ /* 0x000fe2000000120b */
[----:B------:R-:W-:Y:S02]  /*81e0*/  HADD2.F32 R12, -RZ, R12.H0_H0 ;  /* 0x2000000cff0c7230 */ /* 0x000fe40000004100 */
[----:B------:R-:W-:-:S02]  /*81f0*/  HADD2.F32 R14, -RZ, R14.H0_H0 ;  /* 0x2000000eff0e7230 */ /* 0x000fc40000004100 */
[----:B------:R-:W-:Y:S02]  /*8200*/  HADD2.F32 R11, -RZ, R48.H0_H0 ;  /* 0x20000030ff0b7230 */ /* 0x000fe40000004100 */
[--C-:B--2---:R-:W-:Y:S02]  /*8210*/  HADD2.F32 R10, -RZ, R7.reuse.H1_H1 ;  /* 0x30000007ff0a7230 */ /* 0x104fe40000004100 */
[--C-:B-1----:R-:W-:Y:S02]  /*8220*/  HADD2.F32 R3, -RZ, R4.reuse.H0_H0 ;  /* 0x20000004ff037230 */ /* 0x102fe40000004100 */
[----:B------:R-:W-:Y:S02]  /*8230*/  HADD2.F32 R4, -RZ, R4.H1_H1 ;  /* 0x30000004ff047230 */ /* 0x000fe40000004100 */
[C---:B------:R-:W-:Y:S01]  /*8240*/  FMUL.FTZ R20, R10.reuse, R14 ;  /* 0x0000000e0a147220 */ /* 0x040fe20000410000 */
[----:B------:R-:W-:Y:S02]  /*8250*/  HADD2.F32 R9, -RZ, R7.H0_H0 ;  /* 0x20000007ff097230 */ /* 0x000fe40000004100 */
[----:B------:R-:W-:Y:S01]  /*8260*/  FMUL.FTZ R15, R10, R12 ;  /* 0x0000000c0a0f7220 */ /* 0x000fe20000410000 */
[----:B------:R-:W-:-:S02]  /*8270*/  HADD2.F32 R7, -RZ, R6.H0_H0 ;  /* 0x20000006ff077230 */ /* 0x000fc40000004100 */
[C---:B------:R-:W-:Y:S01]  /*8280*/  FMUL.FTZ R10, R4.reuse, R13 ;  /* 0x0000000d040a7220 */ /* 0x040fe20000410000 */
[----:B------:R-:W-:Y:S02]  /*8290*/  HADD2.F32 R8, -RZ, R6.H1_H1 ;  /* 0x30000006ff087230 */ /* 0x000fe40000004100 */
[C---:B------:R-:W-:Y:S01]  /*82a0*/  FFMA.FTZ R20, R9.reuse, R12, -R20 ;  /* 0x0000000c09147223 */ /* 0x040fe20000010814 */
[----:B------:R-:W-:Y:S01]  /*82b0*/  FFMA.FTZ R15, R9, R14, R15 ;  /* 0x0000000e090f7223 */ /* 0x000fe2000001000f */
[--C-:B------:R-:W-:Y:S02]  /*82c0*/  HADD2.F32 R6, -RZ, R5.reuse.H0_H0 ;  /* 0x20000005ff067230 */ /* 0x100fe40000004100 */
[-C--:B------:R-:W-:Y:S01]  /*82d0*/  FMUL.FTZ R14, R4, R11.reuse ;  /* 0x0000000b040e7220 */ /* 0x080fe20000410000 */
[----:B------:R-:W-:Y:S01]  /*82e0*/  FFMA.FTZ R12, R3, R11, -R10 ;  /* 0x0000000b030c7223 */ /* 0x000fe2000001080a */
[----:B------:R-:W-:Y:S01]  /*82f0*/  HADD2.F32 R5, -RZ, R5.H1_H1 ;  /* 0x30000005ff057230 */ /* 0x000fe20000004100 */
[----:B------:R-:W-:Y:S01]  /*8300*/  F2FP.F16.F32.PACK_AB R15, R15, R20 ;  /* 0x000000140f0f723e */ /* 0x000fe200000000ff */
[----:B------:R-:W-:-:S02]  /*8310*/  HADD2.F32 R11, -RZ, R46.H1_H1 ;  /* 0x3000002eff0b7230 */ /* 0x000fc40000004100 */
[----:B------:R-:W-:Y:S01]  /*8320*/  FFMA.FTZ R3, R3, R13, R14 ;  /* 0x0000000d03037223 */ /* 0x000fe2000001000e */
[----:B------:R-:W-:Y:S02]  /*8330*/  HADD2.F32 R10, -RZ, R21.H0_H0 ;  /* 0x20000015ff0a7230 */ /* 0x000fe40000004100 */
[----:B------:R-:W-:Y:S02]  /*8340*/  HADD2.F32 R9, -RZ, R48.H1_H1 ;  /* 0x30000030ff097230 */ /* 0x000fe40000004100 */
[C---:B------:R-:W-:Y:S01]  /*8350*/  FMUL.FTZ R14, R8.reuse, R11 ;  /* 0x0000000b080e7220 */ /* 0x040fe20000410000 */
[----:B------:R-:W-:Y:S02]  /*8360*/  HADD2.F32 R4, -RZ, R24.H0_H0 ;  /* 0x20000018ff047230 */ /* 0x000fe40000004100 */
[----:B------:R-:W-:Y:S01]  /*8370*/  FMUL.FTZ R13, R5, R10 ;  /* 0x0000000a050d7220 */ /* 0x000fe20000410000 */
[----:B------:R-:W-:Y:S01]  /*8380*/  F2FP.F16.F32.PACK_AB R12, R3, R12 ;  /* 0x0000000c030c723e */ /* 0x000fe200000000ff */
[-C--:B------:R-:W-:Y:S01]  /*8390*/  FMUL.FTZ R8, R8, R9.reuse ;  /* 0x0000000908087220 */ /* 0x080fe20000410000 */
[----:B------:R-:W-:Y:S01]  /*83a0*/  FFMA.FTZ R14, R7, R9, -R14 ;  /* 0x00000009070e7223 */ /* 0x000fe2000001080e */
[-C--:B------:R-:W-:Y:S01]  /*83b0*/  FMUL.FTZ R5, R5, R4.reuse ;  /* 0x0000000405057220 */ /* 0x080fe20000410000 */
[----:B------:R-:W-:Y:S01]  /*83c0*/  FFMA.FTZ R13, R6, R4, -R13 ;  /* 0x00000004060d7223 */ /* 0x000fe2000001080d */
[----:B------:R-:W-:-:S02]  /*83d0*/  FFMA.FTZ R7, R7, R11, R8 ;  /* 0x0000000b07077223 */ /* 0x000fc40000010008 */
[----:B------:R-:W-:-:S03]  /*83e0*/  FFMA.FTZ R6, R6, R10, R5 ;  /* 0x0000000a06067223 */ /* 0x000fc60000010005 */
[----:B------:R-:W-:Y:S02]  /*83f0*/  F2FP.F16.F32.PACK_AB R14, R7, R14 ;  /* 0x0000000e070e723e */ /* 0x000fe400000000ff */
[----:B------:R-:W-:-:S05]  /*8400*/  F2FP.F16.F32.PACK_AB R13, R6, R13 ;  /* 0x0000000d060d723e */ /* 0x000fca00000000ff */
[----:B------:R2:W-:Y:S01]  /*8410*/  STS.128 [R0+0x2000], R12 ;  /* 0x0020000c00007388 */ /* 0x0005e20000000c00 */
[----:B------:R-:W-:Y:S05]  /*8420*/  BRA `(.L_x_2936) ;  /* 0x0000001400207947 */ /* 0x000fea0003800000 */
.L_x_2923:
[----:B------:R-:W1:Y:S01]  /*8430*/  S2R R0, SR_TID.X ;  /* 0x0000000000007919 */ /* 0x000e620000002100 */
[----:B------:R-:W2:Y:S01]  /*8440*/  LDC R8, c[0x0][0x448] ;  /* 0x00011200ff087b82 */ /* 0x000ea20000000800 */
[----:B------:R-:W-:Y:S01]  /*8450*/  ULDC.64 UR4, c[0x0][0x3f8] ;  /* 0x0000fe0000047ab9 */ /* 0x000fe20000000a00 */
[----:B------:R-:W-:Y:S01]  /*8460*/  ULDC.64 UR6, c[0x0][0x408] ;  /* 0x0001020000067ab9 */ /* 0x000fe20000000a00 */
[----:B------:R-:W-:Y:S02]  /*8470*/  IMAD.MOV.U32 R20, RZ, RZ, R24 ;  /* 0x000000ffff147224 */ /* 0x000fe400078e0018 */
[----:B------:R-:W-:Y:S02]  /*8480*/  IMAD.MOV.U32 R21, RZ, RZ, R27 ;  /* 0x000000ffff157224 */ /* 0x000fe400078e001b */
[----:B------:R-:W-:Y:S01]  /*8490*/  IMAD.MOV.U32 R4, RZ, RZ, R30 ;  /* 0x000000ffff047224 */ /* 0x000fe200078e001e */
[----:B--2---:R-:W-:Y:S01]  /*84a0*/  ISETP.NE.AND P0, PT, R8, 0x1, PT ;  /* 0x000000010800780c */ /* 0x004fe20003f05270 */
[----:B-1----:R-:W-:-:S05]  /*84b0*/  VIADD R0, R0, 0xffffff80 ;  /* 0xffffff8000007836 */ /* 0x002fca0000000000 */
[----:B------:R-:W-:-:S07]  /*84c0*/  SHF.R.S32.HI R3, RZ, 0x1f, R0 ;  /* 0x0000001fff037819 */ /* 0x000fce0000011400 */
[----:B------:R-:W1:Y:S01]  /*84d0*/  @P0 LDC R5, c[0x0][0x450] ;  /* 0x00011400ff050b82 */ /* 0x000e620000000800 */
[----:B------:R-:W-:-:S04]  /*84e0*/  LEA.HI R3, R3, R0, RZ, 0x2 ;  /* 0x0000000003037211 */ /* 0x000fc800078f10ff */
[----:B------:R-:W-:-:S05]  /*84f0*/  LOP3.LUT R3, R3, 0xfffffffc, RZ, 0xc0, !PT ;  /* 0xfffffffc03037812 */ /* 0x000fca00078ec0ff */
[----:B------:R-:W-:Y:S02]  /*8500*/  IMAD.IADD R3, R0, 0x1, -R3 ;  /* 0x0000000100037824 */ /* 0x000fe400078e0a03 */
[----:B------:R-:W2:Y:S02]  /*8510*/  @P0 LDC R0, c[0x0][0x44c] ;  /* 0x00011300ff000b82 */ /* 0x000ea40000000800 */
[----:B------:R-:W-:-:S04]  /*8520*/  IMAD R3, R3, 0x40, R36 ;  /* 0x0000004003037824 */ /* 0x000fc800078e0224 */
[----:B--2---:R-:W-:-:S05]  /*8530*/  @P0 IMAD.HI.U32 R0, R3, R0, RZ ;  /* 0x0000000003000227 */ /* 0x004fca00078e00ff */
[----:B-1----:R-:W-:Y:S01]  /*8540*/  @P0 SHF.R.U32.HI R3, RZ, R5, R0 ;  /* 0x00000005ff030219 */ /* 0x002fe20000011600 */
[----:B------:R-:W-:-:S03]  /*8550*/  IMAD.MOV.U32 R5, RZ, RZ, R29 ;  /* 0x000000ffff057224 */ /* 0x000fc600078e001d */
        /* <DEDUP_REMOVED lines=11> */
[----:B------:R-:W-:-:S02]  /*8610*/  IADD3 R3, R21, R7, RZ ;  /* 0x0000000715037210 */ /* 0x000fc40007ffe0ff */
[----:B------:R-:W-:Y:S01]  /*8620*/  IMAD.IADD R25, R5, 0x1, R25 ;  /* 0x0000000105197824 */ /* 0x000fe200078e0219 */
[----:B------:R-:W-:Y:S02]  /*8630*/  LEA R24, P1, R4, UR6, 0x1 ;  /* 0x0000000604187c11 */ /* 0x000fe4000f8208ff */
[----:B------:R-:W-:Y:S02]  /*8640*/  LEA.HI.X R20, R20, UR5, R3, 0x1, P0 ;  /* 0x0000000514147c11 */ /* 0x000fe400080f0c03 */
[----:B------:R-:W-:Y:S01]  /*8650*/  LEA.HI.X R25, R4, UR7, R25, 0x1, P1 ;  /* 0x0000000704197c11 */ /* 0x000fe200088f0c19 */
[----:B------:R-:W-:Y:S08]  /*8660*/  BRA.DIV UR4, `(.L_x_2939) ;  /* 0x00000182041c7947 */ /* 0x000ff0000b800000 */
[----:B------:R-:W1:Y:S01]  /*8670*/  LDC R37, c[0x0][0x3f4] ;  /* 0x0000fd00ff257b82 */ /* 0x000e620000000800 */
[----:B------:R-:W2:Y:S01]  /*8680*/  SHFL.IDX PT, R3, R10, RZ, 0x1c1f ;  /* 0x001c1fff0a037589 */ /* 0x000ea200000e0000 */
[----:B------:R-:W-:-:S03]  /*8690*/  IMAD R27, R207, R8, RZ ;  /* 0x00000008cf1b7224 */ /* 0x000fc600078e02ff */
[----:B------:R-:W3:Y:S04]  /*86a0*/  SHFL.IDX PT, R0, R20, RZ, 0x1c1f ;  /* 0x001c1fff14007589 */ /* 0x000ee800000e0000 */
[----:B------:R-:W4:Y:S04]  /*86b0*/  SHFL.IDX PT, R14, R24, RZ, 0x1c1f ;  /* 0x001c1fff180e7589 */ /* 0x000f2800000e0000 */
[----:B------:R-:W5:Y:S01]  /*86c0*/  SHFL.IDX PT, R8, R25, RZ, 0x1c1f ;  /* 0x001c1fff19087589 */ /* 0x000f6200000e0000 */
[----:B-1----:R-:W-:-:S04]  /*86d0*/  ISETP.GE.AND P0, PT, R16, R37, PT ;  /* 0x000000251000720c */ /* 0x002fc80003f06270 */
[----:B------:R-:W-:-:S13]  /*86e0*/  ISETP.GE.OR P1, PT, R36, R27, P0 ;  /* 0x0000001b2400720c */ /* 0x000fda0000726670 */
[C---:B------:R-:W-:Y:S01]  /*86f0*/  @!P1 IMAD.SHL.U32 R9, R16.reuse, 0x2, RZ ;  /* 0x0000000210099824 */ /* 0x040fe200078e00ff */
[----:B------:R-:W-:-:S04]  /*8700*/  @!P1 SHF.L.U64.HI R21, R16, 0x1, R17 ;  /* 0x0000000110159819 */ /* 0x000fc80000010211 */
[----:B--2---:R-:W-:-:S05]  /*8710*/  @!P1 IADD3 R4, P2, R3, R9, RZ ;  /* 0x0000000903049210 */ /* 0x004fca0007f5e0ff */
[----:B---3--:R-:W-:-:S06]  /*8720*/  @!P1 IMAD.X R5, R0, 0x1, R21, P2 ;  /* 0x0000000100059824 */ /* 0x008fcc00010e0615 */
[----:B------:R-:W2:Y:S01]  /*8730*/  @!P1 LD.E.128 R4, desc[UR52][R4.64] ;  /* 0x0000003404049980 */ /* 0x000ea2000c101d00 */
[----:B----4-:R-:W-:-:S05]  /*8740*/  @!P1 IADD3 R14, P2, R14, R9, RZ ;  /* 0x000000090e0e9210 */ /* 0x010fca0007f5e0ff */
[----:B-----5:R-:W-:-:S04]  /*8750*/  @!P1 IMAD.X R3, R8, 0x1, R21, P2 ;  /* 0x0000000108039824 */ /* 0x020fc800010e0615 */
[----:B------:R-:W-:-:S05]  /*8760*/  @!P1 IMAD.MOV.U32 R15, RZ, RZ, R3 ;  /* 0x000000ffff0f9224 */ /* 0x000fca00078e0003 */
[----:B------:R1:W3:Y:S01]  /*8770*/  @!P1 LD.E.128 R28, desc[UR52][R14.64] ;  /* 0x000000340e1c9980 */ /* 0x0002e2000c101d00 */
[----:B------:R-:W-:Y:S02]  /*8780*/  CS2R R42, SRZ ;  /* 0x00000000002a7805 */ /* 0x000fe4000001ff00 */
[----:B------:R-:W-:Y:S01]  /*8790*/  CS2R R40, SRZ ;  /* 0x0000000000287805 */ /* 0x000fe2000001ff00 */
[----:B------:R-:W4:Y:S04]  /*87a0*/  SHFL.IDX PT, R8, R25, 0x1, 0x1c1f ;  /* 0x003c1f0019087f89 */ /* 0x000f2800000e0000 */
[----:B-1----:R-:W1:Y:S01]  /*87b0*/  SHFL.IDX PT, R14, R24, 0x1, 0x1c1f ;  /* 0x003c1f00180e7f89 */ /* 0x002e6200000e0000 */
[----:B--2---:R-:W-:Y:S02]  /*87c0*/  @!P1 IMAD.MOV.U32 R42, RZ, RZ, R4 ;  /* 0x000000ffff2a9224 */ /* 0x004fe400078e0004 */
[----:B------:R-:W-:Y:S01]  /*87d0*/  @!P1 IMAD.MOV.U32 R43, RZ, RZ, R5 ;  /* 0x000000ffff2b9224 */ /* 0x000fe200078e0005 */
[----:B------:R-:W-:Y:S01]  /*87e0*/  CS2R R4, SRZ ;  /* 0x0000000000047805 */ /* 0x000fe2000001ff00 */
[----:B------:R-:W-:-:S02]  /*87f0*/  IMAD.MOV.U32 R0, RZ, RZ, R42 ;  /* 0x000000ffff007224 */ /* 0x000fc400078e002a */
[----:B------:R-:W-:Y:S02]  /*8800*/  @!P1 IMAD.MOV.U32 R40, RZ, RZ, R6 ;  /* 0x000000ffff289224 */ /* 0x000fe400078e0006 */
[----:B------:R-:W-:Y:S01]  /*8810*/  @!P1 IMAD.MOV.U32 R41, RZ, RZ, R7 ;  /* 0x000000ffff299224 */ /* 0x000fe200078e0007 */
[----:B------:R-:W-:Y:S01]  /*8820*/  PRMT R48, R48, 0x5410, R0 ;  /* 0x0000541030307816 */ /* 0x000fe20000000000 */
[----:B------:R-:W-:Y:S01]  /*8830*/  IMAD.MOV.U32 R3, RZ, RZ, R43 ;  /* 0x000000ffff037224 */ /* 0x000fe200078e002b */
[----:B------:R-:W2:Y:S01]  /*8840*/  SHFL.IDX PT, R0, R20, 0x1, 0x1c1f ;  /* 0x003c1f0014007f89 */ /* 0x000ea200000e0000 */
[----:B------:R-:W-:Y:S01]  /*8850*/  CS2R R6, SRZ ;  /* 0x0000000000067805 */ /* 0x000fe2000001ff00 */
[----:B------:R-:W-:Y:S02]  /*8860*/  IMAD.MOV.U32 R9, RZ, RZ, R40 ;  /* 0x000000ffff097224 */ /* 0x000fe400078e0028 */
[----:B------:R-:W-:Y:S01]  /*8870*/  IMAD.MOV.U32 R11, RZ, RZ, R41 ;  /* 0x000000ffff0b7224 */ /* 0x000fe200078e0029 */
[----:B------:R-:W-:Y:S01]  /*8880*/  PRMT R44, R3, 0x7610, R44 ;  /* 0x00007610032c7816 */ /* 0x000fe2000000002c */
[----:B---3--:R-:W-:Y:S01]  /*8890*/  @!P1 IMAD.MOV.U32 R6, RZ, RZ, R28 ;  /* 0x000000ffff069224 */ /* 0x008fe200078e001c */
[----:B------:R3:W1:Y:S01]  /*88a0*/  SHFL.IDX PT, R3, R10, 0x1, 0x1c1f ;  /* 0x003c1f000a037f89 */ /* 0x00066200000e0000 */
[----:B------:R-:W-:Y:S01]  /*88b0*/  @!P1 IMAD.MOV.U32 R7, RZ, RZ, R29 ;  /* 0x000000ffff079224 */ /* 0x000fe200078e001d */
[----:B------:R-:W-:Y:S01]  /*88c0*/  PRMT R9, R9, 0x5410, R11 ;  /* 0x0000541009097816 */ /* 0x000fe2000000000b */
[----:B------:R-:W-:Y:S01]  /*88d0*/  @!P1 IMAD.MOV.U32 R4, RZ, RZ, R30 ;  /* 0x000000ffff049224 */ /* 0x000fe200078e001e */
[----:B------:R-:W-:Y:S01]  /*88e0*/  CS2R R28, SRZ ;  /* 0x00000000001c7805 */ /* 0x000fe2000001ff00 */
[----:B------:R-:W-:-:S02]  /*88f0*/  @!P1 IMAD.MOV.U32 R5, RZ, RZ, R31 ;  /* 0x000000ffff059224 */ /* 0x000fc400078e001f */
[----:B------:R-:W-:Y:S02]  /*8900*/  IMAD.MOV.U32 R11, RZ, RZ, R7 ;  /* 0x000000ffff0b7224 */ /* 0x000fe400078e0007 */
[----:B---3--:R-:W-:Y:S02]  /*8910*/  IMAD.MOV.U32 R10, RZ, RZ, R6 ;  /* 0x000000ffff0a7224 */ /* 0x008fe400078e0006 */
[----:B------:R-:W-:Y:S01]  /*8920*/  IMAD.MOV.U32 R12, RZ, RZ, R4 ;  /* 0x000000ffff0c7224 */ /* 0x000fe200078e0004 */
[----:B------:R-:W-:Y:S01]  /*8930*/  PRMT R25, R11, 0x7610, R25 ;  /* 0x000076100b197816 */ /* 0x000fe20000000019 */
[----:B0-----:R-:W-:Y:S01]  /*8940*/  IMAD.MOV.U32 R13, RZ, RZ, R5 ;  /* 0x000000ffff0d7224 */ /* 0x001fe200078e0005 */
[----:B------:R-:W-:Y:S02]  /*8950*/  PRMT R48, R10, 0x7610, R48 ;  /* 0x000076100a307816 */ /* 0x000fe40000000030 */
[----:B------:R-:W-:Y:S02]  /*8960*/  PRMT R53, R12, 0x7610, R53 ;  /* 0x000076100c357816 */ /* 0x000fe40000000035 */
[----:B--2-4-:R-:W-:-:S07]  /*8970*/  PRMT R24, R13, 0x7610, R24 ;  /* 0x000076100d187816 */ /* 0x014fce0000000018 */
.L_x_3241:
[----:B------:R-:W2:Y:S01]  /*8980*/  LDL R11, [R1+0x10] ;  /* 0x00001000010b7983 */ /* 0x000ea20000100800 */
[----:B------:R-:W-:Y:S01]  /*8990*/  VIADD R36, R36, 0x40 ;  /* 0x0000004024247836 */ /* 0x000fe20000000000 */
[----:B------:R-:W-:Y:S01]  /*89a0*/  BSSY B1, `(.L_x_2940) ;  /* 0x0000016000017945 */ /* 0x000fe20003800000 */
[----:B------:R-:W-:Y:S02]  /*89b0*/  CS2R R30, SRZ ;  /* 0x00000000001e7805 */ /* 0x000fe4000001ff00 */
[----:B------:R-:W-:Y:S02]  /*89c0*/  CS2R R32, SRZ ;  /* 0x0000000000207805 */ /* 0x000fe4000001ff00 */
[----:B------:R-:W-:Y:S02]  /*89d0*/  CS2R R34, SRZ ;  /* 0x0000000000227805 */ /* 0x000fe4000001ff00 */
[----:B------:R-:W-:Y:S02]  /*89e0*/  ISETP.GE.AND P1, PT, R36, R27, PT ;  /* 0x0000001b2400720c */ /* 0x000fe40003f26270 */
[----:B--2---:R-:W-:-:S04]  /*89f0*/  LEA.HI R10, R11, R11, RZ, 0x1 ;  /* 0x0000000b0b0a7211 */ /* 0x004fc800078f08ff */
[----:B------:R-:W-:-:S05]  /*8a00*/  LOP3.LUT R10, R10, 0xfffffffe, RZ, 0xc0, !PT ;  /* 0xfffffffe0a0a7812 */ /* 0x000fca00078ec0ff */
[----:B------:R-:W-:-:S05]  /*8a10*/  IMAD.IADD R10, R11, 0x1, -R10 ;  /* 0x000000010b0a7824 */ /* 0x000fca00078e0a0a */
[----:B------:R-:W-:Y:S01]  /*8a20*/  SHF.L.U32 R10, R10, 0x1f, RZ ;  /* 0x0000001f0a0a7819 */ /* 0x000fe200000006ff */
[----:B------:R-:W-:Y:S06]  /*8a30*/  @P1 BRA `(.L_x_2941) ;  /* 0x0000000000301947 */ /* 0x000fec0003800000 */
[----:B------:R-:W-:Y:S02]  /*8a40*/  CS2R R30, SRZ ;  /* 0x00000000001e7805 */ /* 0x000fe4000001ff00 */
[----:B------:R-:W-:Y:S02]  /*8a50*/  CS2R R32, SRZ ;  /* 0x0000000000207805 */ /* 0x000fe4000001ff00 */
[----:B------:R-:W-:Y:S01]  /*8a60*/  CS2R R34, SRZ ;  /* 0x0000000000227805 */ /* 0x000fe2000001ff00 */
[----:B------:R-:W-:Y:S06]  /*8a70*/  @P0 BRA `(.L_x_2941) ;  /* 0x0000000000200947 */ /* 0x000fec0003800000 */
[C---:B------:R-:W-:Y:S01]  /*8a80*/  IMAD.SHL.U32 R15, R16.reuse, 0x2, RZ ;  /* 0x00000002100f7824 */ /* 0x040fe200078e00ff */
[----:B------:R-:W-:-:S04]  /*8a90*/  SHF.L.U64.HI R11, R16, 0x1, R17 ;  /* 0x00000001100b7819 */ /* 0x000fc80000010211 */
[-C--:B-1----:R-:W-:Y:S02]  /*8aa0*/  IADD3 R32, P1, R3, R15.reuse, RZ ;  /* 0x0000000f03207210 */ /* 0x082fe40007f3e0ff */
[----:B------:R-:W-:-:S03]  /*8ab0*/  IADD3 R14, P2, R14, R15, RZ ;  /* 0x0000000f0e0e7210 */ /* 0x000fc60007f5e0ff */
[--C-:B------:R-:W-:Y:S02]  /*8ac0*/  IMAD.X R33, R0, 0x1, R11.reuse, P1 ;  /* 0x0000000100217824 */ /* 0x100fe400008e060b */
[----:B------:R-:W-:-:S04]  /*8ad0*/  IMAD.X R15, R8, 0x1, R11, P2 ;  /* 0x00000001080f7824 */ /* 0x000fc800010e060b */
[----:B------:R-:W5:Y:S04]  /*8ae0*/  LD.E.128 R32, desc[UR52][R32.64] ;  /* 0x0000003420207980 */ /* 0x000f68000c101d00 */
[----:B------:R0:W5:Y:S02]  /*8af0*/  LD.E.128 R28, desc[UR52][R14.64] ;  /* 0x000000340e1c7980 */ /* 0x000164000c101d00 */
.L_x_2941:
[----:B------:R-:W-:Y:S05]  /*8b00*/  BSYNC B1 ;  /* 0x0000000000017941 */ /* 0x000fea0003800000 */
.L_x_2940:
[----:B------:R-:W2:Y:S01]  /*8b10*/  SYNCS.PHASECHK.TRANS64.TRYWAIT P1, [R23+URZ+0x22800], R10 ;  /* 0x0228000a170075a7 */ /* 0x000ea2000802017f */
[----:B------:R-:W-:Y:S01]  /*8b20*/  VIADDMNMX R0, R27, -R218, 0x80, PT ;  /* 0x000000801b007446 */ /* 0x000fe200038009da */
[C---:B------:R-:W-:Y:S01]  /*8b30*/  VIADD R11, R209.reuse, 0x40 ;  /* 0x00000040d10b7836 */ /* 0x040fe20000000000 */
[----:B------:R-:W-:Y:S01]  /*8b40*/  BSSY B1, `(.L_x_2942) ;  /* 0x0000010000017945 */ /* 0x000fe20003800000 */
[----:B-1---5:R-:W-:Y:S01]  /*8b50*/  IMAD.MOV.U32 R3, RZ, RZ, R28 ;  /* 0x000000ffff037224 */ /* 0x022fe200078e001c */
[-C--:B------:R-:W-:Y:S01]  /*8b60*/  ISETP.GE.OR P2, PT, R209, R0.reuse, P0 ;  /* 0x00000000d100720c */ /* 0x080fe20000746670 */
[----:B------:R-:W-:Y:S01]  /*8b70*/  IMAD.MOV.U32 R8, RZ, RZ, R29 ;  /* 0x000000ffff087224 */ /* 0x000fe200078e001d */
[----:B------:R-:W-:Y:S01]  /*8b80*/  ISETP.GE.OR P0, PT, R11, R0, P0 ;  /* 0x000000000b00720c */ /* 0x000fe20000706670 */
[----:B------:R-:W-:Y:S01]  /*8b90*/  IMAD.MOV.U32 R0, RZ, RZ, R30 ;  /* 0x000000ffff007224 */ /* 0x000fe200078e001e */
[----:B------:R-:W-:Y:S01]  /*8ba0*/  PRMT R53, R53, 0x5410, R3 ;  /* 0x0000541035357816 */ /* 0x000fe20000000003 */
[----:B------:R-:W-:Y:S01]  /*8bb0*/  IMAD.MOV.U32 R3, RZ, RZ, R31 ;  /* 0x000000ffff037224 */ /* 0x000fe200078e001f */
[----:B------:R-:W-:Y:S01]  /*8bc0*/  PRMT R54, R8, 0x7610, R54 ;  /* 0x0000761008367816 */ /* 0x000fe20000000036 */
[----:B------:R-:W-:-:S02]  /*8bd0*/  IMAD.MOV.U32 R8, RZ, RZ, R32 ;  /* 0x000000ffff087224 */ /* 0x000fc400078e0020 */
[----:B------:R-:W-:Y:S01]  /*8be0*/  IMAD.MOV.U32 R11, RZ, RZ, R33 ;  /* 0x000000ffff0b7224 */ /* 0x000fe200078e0021 */
[----:B------:R-:W-:Y:S01]  /*8bf0*/  PRMT R54, R54, 0x5410, R0 ;  /* 0x0000541036367816 */ /* 0x000fe20000000000 */
[----:B------:R-:W-:Y:S01]  /*8c00*/  IMAD.IADD R0, R16, 0x1, R37 ;  /* 0x0000000110007824 */ /* 0x000fe200078e0225 */
[----:B------:R-:W-:Y:S02]  /*8c10*/  PRMT R55, R3, 0x5410, R8 ;  /* 0x0000541003377816 */ /* 0x000fe40000000008 */
[----:B------:R-:W-:Y:S01]  /*8c20*/  PRMT R56, R11, 0x7610, R56 ;  /* 0x000076100b387816 */ /* 0x000fe20000000038 */
[----:B--2---:R-:W-:Y:S06]  /*8c30*/  @!P1 BRA `(.L_x_2943) ;  /* 0x0000018000109947 */ /* 0x004fec0003800000 */
.L_x_3242:
[----:B------:R-:W-:Y:S05]  /*8c40*/  BSYNC B1 ;  /* 0x0000000000017941 */ /* 0x000fea0003800000 */
.L_x_2942:
[----:B------:R-:W-:Y:S01]  /*8c50*/  BSSY B1, `(.L_x_2944) ;  /* 0x0000069000017945 */ /* 0x000fe20003800000 */
[----:B------:R-:W-:Y:S01]  /*8c60*/  IMAD.MOV.U32 R57, RZ, RZ, R34 ;  /* 0x000000ffff397224 */ /* 0x000fe200078e0022 */
[----:B------:R-:W-:Y:S01]  /*8c70*/  LOP3.LUT R3, R0, 0x38, RZ, 0xc0, !PT ;  /* 0x0000003800037812 */ /* 0x000fe200078ec0ff */
[----:B------:R-:W-:Y:S01]  /*8c80*/  IMAD.MOV.U32 R58, RZ, RZ, R35 ;  /* 0x000000ffff3a7224 */ /* 0x000fe200078e0023 */
[----:B------:R-:W-:Y:S06]  /*8c90*/  @P2 BRA `(.L_x_2945) ;  /* 0x0000000400902947 */ /* 0x000fec0003800000 */
[----:B------:R-:W2:Y:S01]  /*8ca0*/  LDL R8, [R1+0x1c] ;  /* 0x00001c0001087983 */ /* 0x000ea20000100800 */
[----:B------:R-:W-:Y:S01]  /*8cb0*/  HADD2.F32 R25, -RZ, R25.H0_H0 ;  /* 0x20000019ff197230 */ /* 0x000fe20000004100 */
[----:B------:R-:W-:Y:S01]  /*8cc0*/  SHF.R.U64 R49, R4, 0x10, R5 ;  /* 0x0000001004317819 */ /* 0x000fe20000001205 */
[----:B------:R-:W-:Y:S01]  /*8cd0*/  HADD2.F32 R21, -RZ, R44.H0_H0 ;  /* 0x2000002cff157230 */ /* 0x000fe20000004100 */
[----:B------:R-:W3:Y:S01]  /*8ce0*/  S2R R11, SR_TID.X ;  /* 0x00000000000b7919 */ /* 0x000ee20000002100 */
[--C-:B------:R-:W-:Y:S02]  /*8cf0*/  SHF.R.U64 R52, R42, 0x10, R43.reuse ;  /* 0x000000102a347819 */ /* 0x100fe4000000122b */
[----:B------:R-:W-:Y:S02]  /*8d00*/  SHF.R.U32.HI R42, RZ, 0x10, R43 ;  /* 0x00000010ff2a7819 */ /* 0x000fe4000001162b */
[--C-:B------:R-:W-:Y:S02]  /*8d10*/  SHF.R.U64 R51, R40, 0x10, R41.reuse ;  /* 0x0000001028337819 */ /* 0x100fe40000001229 */
[----:B------:R-:W-:-:S02]  /*8d20*/  SHF.R.U32.HI R46, RZ, 0x10, R41 ;  /* 0x00000010ff2e7819 */ /* 0x000fc40000011629 */
[----:B------:R-:W-:Y:S02]  /*8d30*/  SHF.R.U32.HI R43, RZ, 0x10, R5 ;  /* 0x00000010ff2b7819 */ /* 0x000fe40000011605 */
[----:B------:R-:W-:Y:S01]  /*8d40*/  SHF.R.U64 R50, R6, 0x10, R7 ;  /* 0x0000001006327819 */ /* 0x000fe20000001207 */
[----:B---3--:R-:W-:-:S05]  /*8d50*/  VIADD R11, R11, 0xffffff80 ;  /* 0xffffff800b0b7836 */ /* 0x008fca0000000000 */
[----:B------:R-:W-:-:S04]  /*8d60*/  SHF.R.S32.HI R20, RZ, 0x1f, R11 ;  /* 0x0000001fff147819 */ /* 0x000fc8000001140b */
[----:B------:R-:W-:-:S04]  /*8d70*/  LEA.HI R20, R20, R11, RZ, 0x5 ;  /* 0x0000000b14147211 */ /* 0x000fc800078f28ff */
[----:B------:R-:W-:Y:S01]  /*8d80*/  SHF.R.S32.HI R20, RZ, 0x5, R20 ;  /* 0x00000005ff147819 */ /* 0x000fe20000011414 */
[----:B--2---:R-:W-:-:S05]  /*8d90*/  IMAD.SHL.U32 R0, R8, 0x40, RZ ;  /* 0x0000004008007824 */ /* 0x004fca00078e00ff */
[----:B------:R-:W-:-:S04]  /*8da0*/  LOP3.LUT R8, R0, 0x1c0, RZ, 0xc0, !PT ;  /* 0x000001c000087812 */ /* 0x000fc800078ec0ff */
[----:B------:R-:W-:Y:S02]  /*8db0*/  LOP3.LUT R0, R8, 0x38, R16, 0xf8, !PT ;  /* 0x0000003808007812 */ /* 0x000fe400078ef810 */
[----:B------:R-:W-:-:S04]  /*8dc0*/  SHF.R.U32.HI R11, RZ, 0x3, R8 ;  /* 0x00000003ff0b7819 */ /* 0x000fc80000011608 */
[----:B------:R-:W-:-:S05]  /*8dd0*/  LOP3.LUT R0, R0, R11, RZ, 0x3c, !PT ;  /* 0x0000000b00007212 */ /* 0x000fca00078e3cff */
[----:B------:R-:W-:-:S04]  /*8de0*/  IMAD R0, R20, 0x200, R0 ;  /* 0x0000020014007824 */ /* 0x000fc800078e0200 */
[----:B------:R-:W-:Y:S01]  /*8df0*/  IMAD R45, R0, 0x2, R23 ;  /* 0x00000002002d7824 */ /* 0x000fe200078e0217 */
[----:B------:R-:W-:-:S04]  /*8e00*/  LOP3.LUT R0, R11, R3, R8, 0x1e, !PT ;  /* 0x000000030b007212 */ /* 0x000fc800078e1e08 */
[----:B0-----:R-:W0:Y:S01]  /*8e10*/  LDS.128 R12, [R45+0x18400] ;  /* 0x018400002d0c7984 */ /* 0x001e220000000c00 */
[----:B------:R-:W-:Y:S01]  /*8e20*/  IMAD R0, R20, 0x200, R0 ;  /* 0x0000020014007824 */ /* 0x000fe200078e0200 */
[----:B------:R-:W-:-:S03]  /*8e30*/  SHF.R.U32.HI R20, RZ, 0x10, R7 ;  /* 0x00000010ff147819 */ /* 0x000fc60000011607 */
[----:B------:R-:W-:Y:S02]  /*8e40*/  IMAD R47, R0, 0x2, R23 ;  /* 0x00000002002f7824 */ /* 0x000fe400078e0217 */
[----:B------:R-:W-:-:S03]  /*8e50*/  HADD2.F32 R20, -RZ, R20.H0_H0 ;  /* 0x20000014ff147230 */ /* 0x000fc60000004100 */
[----:B------:R-:W2:Y:S01]  /*8e60*/  LDS.128 R36, [R47+0x18400] ;  /* 0x018400002f247984 */ /* 0x000ea20000000c00 */
[--C-:B0-----:R-:W-:Y:S02]  /*8e70*/  HADD2.F32 R4, -RZ, R13.reuse.H0_H0 ;  /* 0x2000000dff047230 */ /* 0x101fe40000004100 */
[----:B------:R-:W-:Y:S02]  /*8e80*/  HADD2.F32 R13, -RZ, R13.H1_H1 ;  /* 0x3000000dff0d7230 */ /* 0x000fe40000004100 */
[--C-:B------:R-:W-:Y:S02]  /*8e90*/  HADD2.F32 R6, -RZ, R15.reuse.H0_H0 ;  /* 0x2000000fff067230 */ /* 0x100fe40000004100 */
[----:B------:R-:W-:Y:S02]  /*8ea0*/  HADD2.F32 R15, -RZ, R15.H1_H1 ;  /* 0x3000000fff0f7230 */ /* 0x000fe40000004100 */
[----:B------:R-:W-:Y:S02]  /*8eb0*/  HADD2.F32 R0, -RZ, R12.H0_H0 ;  /* 0x2000000cff007230 */ /* 0x000fe40000004100 */
[----:B--2---:R-:W-:-:S02]  /*8ec0*/  HADD2.F32 R8, -RZ, R37.H0_H0 ;  /* 0x20000025ff087230 */ /* 0x004fc40000004100 */
[----:B------:R-:W-:Y:S02]  /*8ed0*/  HADD2.F32 R37, -RZ, R37.H1_H1 ;  /* 0x30000025ff257230 */ /* 0x000fe40000004100 */
[----:B------:R-:W-:Y:S02]  /*8ee0*/  HADD2.F32 R11, -RZ, R39.H0_H0 ;  /* 0x20000027ff0b7230 */ /* 0x000fe40000004100 */
[C---:B------:R-:W-:Y:S01]  /*8ef0*/  FMUL.FTZ R27, R8.reuse, R25 ;  /* 0x00000019081b7220 */ /* 0x040fe20000410000 */
[-C--:B------:R-:W-:Y:S01]  /*8f00*/  FMUL.FTZ R41, R8, R21.reuse ;  /* 0x0000001508297220 */ /* 0x080fe20000410000 */
[----:B------:R-:W-:Y:S02]  /*8f10*/  HADD2.F32 R8, -RZ, R42.H0_H0 ;  /* 0x2000002aff087230 */ /* 0x000fe40000004100 */
[C---:B------:R-:W-:Y:S01]  /*8f20*/  FFMA.FTZ R27, R4.reuse, R21, -R27 ;  /* 0x00000015041b7223 */ /* 0x040fe2000001081b */
[----:B------:R-:W-:Y:S02]  /*8f30*/  HADD2.F32 R21, -RZ, R24.H0_H0 ;  /* 0x20000018ff157230 */ /* 0x000fe40000004100 */
[----:B------:R-:W-:Y:S01]  /*8f40*/  FMUL.FTZ R24, R37, R20 ;  /* 0x0000001425187220 */ /* 0x000fe20000410000 */
[----:B------:R-:W-:Y:S01]  /*8f50*/  FFMA.FTZ R41, R4, R25, R41 ;  /* 0x0000001904297223 */ /* 0x000fe20000010029 */
[----:B------:R-:W-:-:S02]  /*8f60*/  HADD2.F32 R4, -RZ, R9.H1_H1 ;  /* 0x30000009ff047230 */ /* 0x000fc40000004100 */
[-C--:B------:R-:W-:Y:S01]  /*8f70*/  FMUL.FTZ R42, R37, R8.reuse ;  /* 0x00000008252a7220 */ /* 0x080fe20000410000 */
[----:B------:R-:W-:Y:S01]  /*8f80*/  FFMA.FTZ R40, R13, R8, -R24 ;  /* 0x000000080d287223 */ /* 0x000fe20000010818 */
[----:B------:R-:W-:Y:S02]  /*8f90*/  HADD2.F32 R39, -RZ, R39.H1_H1 ;  /* 0x30000027ff277230 */ /* 0x000fe40000004100 */
[CC--:B------:R-:W-:Y:S01]  /*8fa0*/  FMUL.FTZ R25, R11.reuse, R21.reuse ;  /* 0x000000150b197220 */ /* 0x0c0fe20000410000 */
[----:B------:R-:W-:Y:S02]  /*8fb0*/  HADD2.F32 R24, -RZ, R43.H0_H0 ;  /* 0x2000002bff187230 */ /* 0x000fe40000004100 */
[----:B------:R-:W-:Y:S01]  /*8fc0*/  FMUL.FTZ R44, R11, R4 ;  /* 0x000000040b2c7220 */ /* 0x000fe20000410000 */
[----:B------:R-:W-:Y:S01]  /*8fd0*/  FFMA.FTZ R42, R13, R20, R42 ;  /* 0x000000140d2a7223 */ /* 0x000fe2000001002a */
[----:B------:R-:W-:Y:S02]  /*8fe0*/  HADD2.F32 R8, -RZ, R46.H0_H0 ;  /* 0x2000002eff087230 */ /* 0x000fe40000004100 */
[C---:B------:R-:W-:Y:S01]  /*8ff0*/  FFMA.FTZ R37, R6.reuse, R4, -R25 ;  /* 0x0000000406257223 */ /* 0x040fe20000010819 */
[----:B------:R-:W-:Y:S01]  /*9000*/  FMUL.FTZ R20, R39, R24 ;  /* 0x0000001827147220 */ /* 0x000fe20000410000 */
[----:B------:R-:W-:Y:S01]  /*9010*/  FFMA.FTZ R44, R6, R21, R44 ;  /* 0x00000015062c7223 */ /* 0x000fe2000001002c */
[----:B------:R-:W-:-:S02]  /*9020*/  HADD2.F32 R7, -RZ, R36.H0_H0 ;  /* 0x20000024ff077230 */ /* 0x000fc40000004100 */
[--C-:B------:R-:W-:Y:S02]  /*9030*/  HADD2.F32 R4, -RZ, R48.reuse.H1_H1 ;  /* 0x30000030ff047230 */ /* 0x100fe40000004100 */
[-C--:B------:R-:W-:Y:S01]  /*9040*/  FFMA.FTZ R46, R15, R8.reuse, -R20 ;  /* 0x000000080f2e7223 */ /* 0x080fe20000010814 */
[----:B------:R-:W-:Y:S02]  /*9050*/  HADD2.F32 R6, -RZ, R48.H0_H0 ;  /* 0x20000030ff067230 */ /* 0x000fe40000004100 */
[----:B------:R-:W-:Y:S01]  /*9060*/  FMUL.FTZ R48, R39, R8 ;  /* 0x0000000827307220 */ /* 0x000fe20000410000 */
[----:B-1----:R-:W-:Y:S02]  /*9070*/  HADD2.F32 R10, -RZ, R38.H0_H0 ;  /* 0x20000026ff0a7230 */ /* 0x002fe40000004100 */
[----:B------:R-:W-:Y:S02]  /*9080*/  HADD2.F32 R8, -RZ, R53.H0_H0 ;  /* 0x20000035ff087230 */ /* 0x000fe40000004100 */
[----:B------:R-:W-:Y:S01]  /*9090*/  FMUL.FTZ R11, R7, R6 ;  /* 0x00000006070b7220 */ /* 0x000fe20000410000 */
[----:B------:R-:W-:-:S02]  /*90a0*/  HADD2.F32 R5, -RZ, R14.H0_H0 ;  /* 0x2000000eff057230 */ /* 0x000fc40000004100 */
[----:B------:R-:W-:Y:S01]  /*90b0*/  FMUL.FTZ R7, R7, R4 ;  /* 0x0000000407077220 */ /* 0x000fe20000410000 */
[----:B------:R-:W-:Y:S02]  /*90c0*/  HADD2.F32 R9, -RZ, R9.H0_H0 ;  /* 0x20000009ff097230 */ /* 0x000fe40000004100 */
[----:B------:R-:W-:Y:S01]  /*90d0*/  FMUL.FTZ R20, R10, R8 ;  /* 0x000000080a147220 */ /* 0x000fe20000410000 */
[C---:B------:R-:W-:Y:S01]  /*90e0*/  FFMA.FTZ R4, R0.reuse, R4, -R11 ;  /* 0x0000000400047223 */ /* 0x040fe2000001080b */
[----:B------:R-:W-:Y:S01]  /*90f0*/  FFMA.FTZ R0, R0, R6, R7 ;  /* 0x0000000600007223 */ /* 0x000fe20000010007 */
[----:B------:R-:W-:Y:S02]  /*9100*/  HADD2.F32 R36, -RZ, R36.H1_H1 ;  /* 0x30000024ff247230 */ /* 0x000fe40000004100 */
[-C--:B------:R-:W-:Y:S01]  /*9110*/  FMUL.FTZ R10, R10, R9.reuse ;  /* 0x000000090a0a7220 */ /* 0x080fe20000410000 */
[----:B------:R-:W-:Y:S02]  /*9120*/  HADD2.F32 R38, -RZ, R38.H1_H1 ;  /* 0x30000026ff267230 */ /* 0x000fe40000004100 */
[----:B------:R-:W-:Y:S01]  /*9130*/  FFMA.FTZ R6, R5, R9, -R20 ;  /* 0x0000000905067223 */ /* 0x000fe20000010814 */
[----:B------:R-:W-:-:S02]  /*9140*/  HADD2.F32 R11, -RZ, R50.H0_H0 ;  /* 0x20000032ff0b7230 */ /* 0x000fc40000004100 */
[----:B------:R-:W-:Y:S01]  /*9150*/  FFMA.FTZ R10, R5, R8, R10 ;  /* 0x00000008050a7223 */ /* 0x000fe2000001000a */
[----:B------:R-:W-:Y:S02]  /*9160*/  HADD2.F32 R13, -RZ, R49.H0_H0 ;  /* 0x20000031ff0d7230 */ /* 0x000fe40000004100 */
[----:B------:R-:W-:Y:S01]  /*9170*/  FFMA.FTZ R39, R15, R24, R48 ;  /* 0x000000180f277223 */ /* 0x000fe20000010030 */
[----:B------:R-:W-:Y:S02]  /*9180*/  HADD2.F32 R7, -RZ, R52.H0_H0 ;  /* 0x20000034ff077230 */ /* 0x000fe40000004100 */
[----:B------:R-:W-:Y:S01]  /*9190*/  FMUL.FTZ R5, R36, R11 ;  /* 0x0000000b24057220 */ /* 0x000fe20000410000 */
[----:B------:R-:W-:Y:S02]  /*91a0*/  HADD2.F32 R9, -RZ, R51.H0_H0 ;  /* 0x20000033ff097230 */ /* 0x000fe40000004100 */
[----:B------:R-:W-:Y:S01]  /*91b0*/  FMUL.FTZ R25, R38, R13 ;  /* 0x0000000d26197220 */ /* 0x000fe20000410000 */
[----:B------:R-:W-:-:S02]  /*91c0*/  HADD2.F32 R12, -RZ, R12.H1_H1 ;  /* 0x3000000cff0c7230 */ /* 0x000fc40000004100 */
[----:B------:R-:W-:Y:S01]  /*91d0*/  FMUL.FTZ R36, R36, R7 ;  /* 0x0000000724247220 */ /* 0x000fe20000410000 */
[----:B------:R-:W-:Y:S02]  /*91e0*/  HADD2.F32 R14, -RZ, R14.H1_H1 ;  /* 0x3000000eff0e7230 */ /* 0x000fe40000004100 */
[----:B------:R-:W-:Y:S01]  /*91f0*/  FMUL.FTZ R38, R38, R9 ;  /* 0x0000000926267220 */ /* 0x000fe20000410000 */
[C---:B------:R-:W-:Y:S01]  /*9200*/  FFMA.FTZ R15, R12.reuse, R7, -R5 ;  /* 0x000000070c0f7223 */ /* 0x040fe20000010805 */
[----:B------:R-:W-:Y:S01]  /*9210*/  FFMA.FTZ R21, R12, R11, R36 ;  /* 0x0000000b0c157223 */ /* 0x000fe20000010024 */
[C---:B------:R-:W-:Y:S01]  /*9220*/  FFMA.FTZ R25, R14.reuse, R9, -R25 ;  /* 0x000000090e197223 */ /* 0x040fe20000010819 */
[----:B------:R-:W-:Y:S01]  /*9230*/  FFMA.FTZ R13, R14, R13, R38 ;  /* 0x0000000d0e0d7223 */ /* 0x000fe20000010026 */
[----:B------:R-:W-:Y:S02]  /*9240*/  F2FP.F16.F32.PACK_AB R5, R40, R27 ;  /* 0x0000001b2805723e */ /* 0x000fe400000000ff */
[----:B------:R-:W-:-:S02]  /*9250*/  F2FP.F16.F32.PACK_AB R7, R46, R37 ;  /* 0x000000252e07723e */ /* 0x000fc400000000ff */
[----:B------:R-:W-:Y:S02]  /*9260*/  F2FP.F16.F32.PACK_AB R4, R15, R4 ;  /* 0x000000040f04723e */ /* 0x000fe400000000ff */
[----:B------:R-:W-:Y:S02]  /*9270*/  F2FP.F16.F32.PACK_AB R6, R25, R6 ;  /* 0x000000061906723e */ /* 0x000fe400000000ff */
[----:B------:R-:W-:Y:S02]  /*9280*/  F2FP.F16.F32.PACK_AB R9, R42, R41 ;  /* 0x000000292a09723e */ /* 0x000fe400000000ff */
[----:B------:R-:W-:Y:S01]  /*9290*/  F2FP.F16.F32.PACK_AB R11, R39, R44 ;  /* 0x0000002c270b723e */ /* 0x000fe200000000ff */
[----:B------:R2:W-:Y:S01]  /*92a0*/  STS.128 [R45+0x18400], R4 ;  /* 0x018400042d007388 */ /* 0x0005e20000000c00 */
[----:B------:R-:W-:Y:S02]  /*92b0*/  F2FP.F16.F32.PACK_AB R8, R21, R0 ;  /* 0x000000001508723e */ /* 0x000fe400000000ff */
[----:B------:R-:W-:-:S05]  /*92c0*/  F2FP.F16.F32.PACK_AB R10, R13, R10 ;  /* 0x0000000a0d0a723e */ /* 0x000fca00000000ff */
[----:B------:R2:W-:Y:S02]  /*92d0*/  STS.128 [R47+0x18400], R8 ;  /* 0x018400082f007388 */ /* 0x0005e40000000c00 */
.L_x_2945:
[----:B------:R-:W-:Y:S05]  /*92e0*/  BSYNC B1 ;  /* 0x0000000000017941 */ /* 0x000fea0003800000 */
.L_x_2944:
[----:B------:R-:W-:Y:S01]  /*92f0*/  PRMT R36, R57, 0x5410, R58 ;  /* 0x0000541039247816 */ /* 0x000fe2000000003a */
[----:B------:R-:W-:Y:S06]  /*9300*/  @P0 BRA `(.L_x_2936) ;  /* 0x0000000400680947 */ /* 0x000fec0003800000 */
[----:B------:R-:W3:Y:S01]  /*9310*/  LDL R0, [R1+0x4] ;  /* 0x0000040001007983 */ /* 0x000ee20000100800 */
[----:B--2---:R-:W-:-:S03]  /*9320*/  SHF.R.U32.HI R4, RZ, 0x3, R228 ;  /* 0x00000003ff047819 */ /* 0x004fc600000116e4 */
[----:B------:R-:W1:Y:S01]  /*9330*/  LDL R44, [R1+0x24] ;  /* 0x00002400012c7983 */ /* 0x000e620000100800 */
[----:B------:R-:W-:Y:S02]  /*9340*/  LOP3.LUT R3, R4, R3, R228, 0x1e, !PT ;  /* 0x0000000304037212 */ /* 0x000fe400078e1ee4 */
[--C-:B------:R-:W-:Y:S01]  /*9350*/  SHF.R.U64 R39, R28, 0x10, R29.reuse ;  /* 0x000000101c277819 */ /* 0x100fe2000000121d */
[----:B------:R-:W-:Y:S01]  /*9360*/  HADD2.F32 R25, -RZ, R56.H0_H0 ;  /* 0x20000038ff197230 */ /* 0x000fe20000004100 */
[----:B------:R-:W-:Y:S01]  /*9370*/  SHF.R.U32.HI R29, RZ, 0x10, R29 ;  /* 0x00000010ff1d7819 */ /* 0x000fe2000001161d */
[----:B------:R-:W-:Y:S01]  /*9380*/  HADD2.F32 R27, -RZ, R54.H0_H0 ;  /* 0x20000036ff1b7230 */ /* 0x000fe20000004100 */
[--C-:B------:R-:W-:Y:S02]  /*9390*/  SHF.R.U64 R41, R32, 0x10, R33.reuse ;  /* 0x0000001020297819 */ /* 0x100fe40000001221 */
[----:B------:R-:W-:Y:S01]  /*93a0*/  SHF.R.U32.HI R32, RZ, 0x10, R33 ;  /* 0x00000010ff207819 */ /* 0x000fe20000011621 */
[----:B------:R-:W-:Y:S01]  /*93b0*/  HADD2.F32 R29, -RZ, R29.H0_H0 ;  /* 0x2000001dff1d7230 */ /* 0x000fe20000004100 */
[----:B------:R-:W-:-:S02]  /*93c0*/  SHF.R.U64 R40, R34, 0x10, R35 ;  /* 0x0000001022287819 */ /* 0x000fc40000001223 */
[----:B------:R-:W-:Y:S02]  /*93d0*/  SHF.R.U32.HI R38, RZ, 0x10, R35 ;  /* 0x00000010ff267819 */ /* 0x000fe40000011623 */
[--C-:B------:R-:W-:Y:S02]  /*93e0*/  SHF.R.U64 R37, R30, 0x10, R31.reuse ;  /* 0x000000101e257819 */ /* 0x100fe4000000121f */
[----:B------:R-:W-:Y:S01]  /*93f0*/  SHF.R.U32.HI R35, RZ, 0x10, R31 ;  /* 0x00000010ff237819 */ /* 0x000fe2000001161f */
[----:B------:R-:W-:Y:S02]  /*9400*/  HADD2.F32 R28, -RZ, R53.H1_H1 ;  /* 0x30000035ff1c7230 */ /* 0x000fe40000004100 */
[----:B---3--:R-:W-:-:S04]  /*9410*/  IMAD.IADD R0, R0, 0x1, R3 ;  /* 0x0000000100007824 */ /* 0x008fc800078e0203 */
[----:B------:R-:W-:Y:S01]  /*9420*/  IMAD R0, R0, 0x2, R23 ;  /* 0x0000000200007824 */ /* 0x000fe200078e0217 */
[----:B-1----:R-:W1:Y:S04]  /*9430*/  LDS.128 R8, [R44+0x18400] ;  /* 0x018400002c087984 */ /* 0x002e680000000c00 */
[----:B------:R-:W0:Y:S01]  /*9440*/  LDS.128 R4, [R0+0x18400] ;  /* 0x0184000000047984 */ /* 0x000e220000000c00 */
[----:B-1----:R-:W-:Y:S02]  /*9450*/  HADD2.F32 R12, -RZ, R9.H0_H0 ;  /* 0x20000009ff0c7230 */ /* 0x002fe40000004100 */
[--C-:B0-----:R-:W-:Y:S02]  /*9460*/  HADD2.F32 R15, -RZ, R5.reuse.H0_H0 ;  /* 0x20000005ff0f7230 */ /* 0x101fe40000004100 */
[----:B------:R-:W-:-:S03]  /*9470*/  HADD2.F32 R20, -RZ, R5.H1_H1 ;  /* 0x30000005ff147230 */ /* 0x000fc60000004100 */
[C---:B------:R-:W-:Y:S01]  /*9480*/  FMUL.FTZ R31, R15.reuse, R27 ;  /* 0x0000001b0f1f7220 */ /* 0x040fe20000410000 */
[----:B------:R-:W-:Y:S01]  /*9490*/  FMUL.FTZ R33, R15, R25 ;  /* 0x000000190f217220 */ /* 0x000fe20000410000 */
[----:B------:R-:W-:Y:S02]  /*94a0*/  HADD2.F32 R9, -RZ, R9.H1_H1 ;  /* 0x30000009ff097230 */ /* 0x000fe40000004100 */
[----:B------:R-:W-:Y:S01]  /*94b0*/  FMUL.FTZ R30, R20, R29 ;  /* 0x0000001d141e7220 */ /* 0x000fe20000410000 */
[----:B------:R-:W-:Y:S02]  /*94c0*/  HADD2.F32 R15, -RZ, R32.H0_H0 ;  /* 0x20000020ff0f7230 */ /* 0x000fe40000004100 */
[C---:B------:R-:W-:Y:S01]  /*94d0*/  FFMA.FTZ R31, R12.reuse, R25, -R31 ;  /* 0x000000190c1f7223 */ /* 0x040fe2000001081f */
[----:B------:R-:W-:Y:S02]  /*94e0*/  HADD2.F32 R5, -RZ, R4.H0_H0 ;  /* 0x20000004ff057230 */ /* 0x000fe40000004100 */
[----:B------:R-:W-:Y:S01]  /*94f0*/  FFMA.FTZ R33, R12, R27, R33 ;  /* 0x0000001b0c217223 */ /* 0x000fe20000010021 */
[----:B------:R-:W-:-:S02]  /*9500*/  HADD2.F32 R12, -RZ, R55.H1_H1 ;  /* 0x30000037ff0c7230 */ /* 0x000fc40000004100 */
[-C--:B------:R-:W-:Y:S01]  /*9510*/  FFMA.FTZ R32, R9, R15.reuse, -R30 ;  /* 0x0000000f09207223 */ /* 0x080fe2000001081e */
[----:B------:R-:W-:Y:S02]  /*9520*/  HADD2.F32 R3, -RZ, R8.H0_H0 ;  /* 0x20000008ff037230 */ /* 0x000fe40000004100 */
[C---:B------:R-:W-:Y:S01]  /*9530*/  FMUL.FTZ R30, R5.reuse, R28 ;  /* 0x0000001c051e7220 */ /* 0x040fe20000410000 */
[----:B------:R-:W-:Y:S01]  /*9540*/  FMUL.FTZ R34, R20, R15 ;  /* 0x0000000f14227220 */ /* 0x000fe20000410000 */
[-C--:B------:R-:W-:Y:S01]  /*9550*/  FMUL.FTZ R5, R5, R12.reuse ;  /* 0x0000000c05057220 */ /* 0x080fe20000410000 */
[----:B------:R-:W-:Y:S02]  /*9560*/  HADD2.F32 R21, -RZ, R6.H0_H0 ;  /* 0x20000006ff157230 */ /* 0x000fe40000004100 */
[----:B------:R-:W-:Y:S02]  /*9570*/  HADD2.F32 R20, -RZ, R54.H1_H1 ;  /* 0x30000036ff147230 */ /* 0x000fe40000004100 */
[----:B------:R-:W-:Y:S01]  /*9580*/  FFMA.FTZ R30, R3, R12, -R30 ;  /* 0x0000000c031e7223 */ /* 0x000fe2000001081e */
[----:B------:R-:W-:-:S02]  /*9590*/  HADD2.F32 R12, -RZ, R36.H0_H0 ;  /* 0x20000024ff0c7230 */ /* 0x000fc40000004100 */
[----:B------:R-:W-:Y:S01]  /*95a0*/  FFMA.FTZ R15, R3, R28, R5 ;  /* 0x0000001c030f7223 */ /* 0x000fe20000010005 */
[----:B------:R-:W-:Y:S02]  /*95b0*/  HADD2.F32 R13, -RZ, R10.H0_H0 ;  /* 0x2000000aff0d7230 */ /* 0x000fe40000004100 */
[----:B------:R-:W-:Y:S01]  /*95c0*/  FMUL.FTZ R28, R21, R20 ;  /* 0x00000014151c7220 */ /* 0x000fe20000410000 */
[----:B------:R-:W-:Y:S02]  /*95d0*/  HADD2.F32 R24, -RZ, R7.H0_H0 ;  /* 0x20000007ff187230 */ /* 0x000fe40000004100 */
[----:B------:R-:W-:Y:S02]  /*95e0*/  HADD2.F32 R5, -RZ, R55.H0_H0 ;  /* 0x20000037ff057230 */ /* 0x000fe40000004100 */
[----:B------:R-:W-:Y:S02]  /*95f0*/  HADD2.F32 R3, -RZ, R36.H1_H1 ;  /* 0x30000024ff037230 */ /* 0x000fe40000004100 */
[----:B------:R-:W-:Y:S01]  /*9600*/  FFMA.FTZ R34, R9, R29, R34 ;  /* 0x0000001d09227223 */ /* 0x000fe20000010022 */
[----:B------:R-:W-:Y:S01]  /*9610*/  FMUL.FTZ R36, R21, R12 ;  /* 0x0000000c15247220 */ /* 0x000fe20000410000 */
[----:B------:R-:W-:-:S02]  /*9620*/  HADD2.F32 R14, -RZ, R11.H0_H0 ;  /* 0x2000000bff0e7230 */ /* 0x000fc40000004100 */
[C---:B------:R-:W-:Y:S01]  /*9630*/  FFMA.FTZ R21, R13.reuse, R12, -R28 ;  /* 0x0000000c0d157223 */ /* 0x040fe2000001081c */
[C---:B------:R-:W-:Y:S01]  /*9640*/  FMUL.FTZ R9, R24.reuse, R5 ;  /* 0x0000000518097220 */ /* 0x040fe20000410000 */
[----:B------:R-:W-:Y:S02]  /*9650*/  HADD2.F32 R7, -RZ, R7.H1_H1 ;  /* 0x30000007ff077230 */ /* 0x000fe40000004100 */
[-C--:B------:R-:W-:Y:S01]  /*9660*/  FMUL.FTZ R24, R24, R3.reuse ;  /* 0x0000000318187220 */ /* 0x080fe20000410000 */
[----:B------:R-:W-:Y:S02]  /*9670*/  HADD2.F32 R28, -RZ, R35.H0_H0 ;  /* 0x20000023ff1c7230 */ /* 0x000fe40000004100 */
[----:B------:R-:W-:Y:S02]  /*9680*/  HADD2.F32 R12, -RZ, R38.H0_H0 ;  /* 0x20000026ff0c7230 */ /* 0x000fe40000004100 */
[----:B------:R-:W-:Y:S01]  /*9690*/  FFMA.FTZ R36, R13, R20, R36 ;  /* 0x000000140d247223 */ /* 0x000fe20000010024 */
[C---:B------:R-:W-:Y:S01]  /*96a0*/  FFMA.FTZ R20, R14.reuse, R3, -R9 ;  /* 0x000000030e147223 */ /* 0x040fe20000010809 */
[----:B------:R-:W-:Y:S01]  /*96b0*/  FFMA.FTZ R24, R14, R5, R24 ;  /* 0x000000050e187223 */ /* 0x000fe20000010018 */
[----:B------:R-:W-:-:S02]  /*96c0*/  HADD2.F32 R11, -RZ, R11.H1_H1 ;  /* 0x3000000bff0b7230 */ /* 0x000fc40000004100 */
[C---:B------:R-:W-:Y:S01]  /*96d0*/  FMUL.FTZ R38, R7.reuse, R28 ;  /* 0x0000001c07267220 */ /* 0x040fe20000410000 */
[----:B------:R-:W-:Y:S01]  /*96e0*/  FMUL.FTZ R14, R7, R12 ;  /* 0x0000000c070e7220 */ /* 0x000fe20000410000 */
[----:B------:R-:W-:Y:S02]  /*96f0*/  HADD2.F32 R4, -RZ, R4.H1_H1 ;  /* 0x30000004ff047230 */ /* 0x000fe40000004100 */
[----:B------:R-:W-:Y:S02]  /*9700*/  HADD2.F32 R6, -RZ, R6.H1_H1 ;  /* 0x30000006ff067230 */ /* 0x000fe40000004100 */
[----:B------:R-:W-:Y:S02]  /*9710*/  HADD2.F32 R7, -RZ, R39.H0_H0 ;  /* 0x20000027ff077230 */ /* 0x000fe40000004100 */
[----:B------:R-:W-:Y:S02]  /*9720*/  HADD2.F32 R9, -RZ, R37.H0_H0 ;  /* 0x20000025ff097230 */ /* 0x000fe40000004100 */
[----:B------:R-:W-:-:S02]  /*9730*/  HADD2.F32 R3, -RZ, R41.H0_H0 ;  /* 0x20000029ff037230 */ /* 0x000fc40000004100 */
[----:B------:R-:W-:Y:S02]  /*9740*/  HADD2.F32 R5, -RZ, R40.H0_H0 ;  /* 0x20000028ff057230 */ /* 0x000fe40000004100 */
[C---:B------:R-:W-:Y:S01]  /*9750*/  FFMA.FTZ R25, R11.reuse, R12, -R38 ;  /* 0x0000000c0b197223 */ /* 0x040fe20000010826 */
[----:B------:R-:W-:Y:S02]  /*9760*/  HADD2.F32 R8, -RZ, R8.H1_H1 ;  /* 0x30000008ff087230 */ /* 0x000fe40000004100 */
[----:B------:R-:W-:Y:S01]  /*9770*/  FFMA.FTZ R27, R11, R28, R14 ;  /* 0x0000001c0b1b7223 */ /* 0x000fe2000001000e */
[----:B------:R-:W-:Y:S02]  /*9780*/  HADD2.F32 R10, -RZ, R10.H1_H1 ;  /* 0x3000000aff0a7230 */ /* 0x000fe40000004100 */
        /* <DEDUP_REMOVED lines=18> */
.L_x_2936:
[----:B------:R-:W-:Y:S05]  /*98b0*/  BSYNC B0 ;  /* 0x0000000000007941 */ /* 0x000fea0003800000 */
.L_x_2922:
        /* <DEDUP_REMOVED lines=8> */
.L_x_2919:
[----:B-123--:R-:W1:Y:S01]  /*9940*/  S2R R0, SR_TID.X ;  /* 0x0000000000007919 */ /* 0x00ee620000002100 */
[----:B------:R-:W-:Y:S05]  /*9950*/  WARPSYNC.ALL ;  /* 0x0000000000007948 */ /* 0x000fea0003800000 */
[----:B------:R-:W-:Y:S02]  /*9960*/  LOP3.LUT R22, R22, 0xfffbffff, RZ, 0xc0, !PT ;  /* 0xfffbffff16167812 */ /* 0x000fe400078ec0ff */
[----:B-1----:R-:W-:-:S05]  /*9970*/  SHF.R.U32.HI R0, RZ, 0x7, R0 ;  /* 0x00000007ff007819 */ /* 0x002fca0000011600 */
[----:B------:R-:W-:Y:S02]  /*9980*/  VIADD R177, R0, 0x8 ;  /* 0x0000000800b17836 */ /* 0x000fe40000000000 */
[----:B------:R-:W-:-:S03]  /*9990*/  IMAD.U32 R0, RZ, RZ, UR50 ;  /* 0x00000032ff007e24 */ /* 0x000fc6000f8e00ff */
[----:B------:R1:W-:Y:S02]  /*99a0*/  BAR.SYNC.DEFER_BLOCKING R177, 0x100 ;  /* 0x000400b10000751d */ /* 0x0003e40000010000 */
[----:B------:R-:W-:-:S13]  /*99b0*/  ISETP.NE.AND P1, PT, R0, 0x3, PT ;  /* 0x000000030000780c */ /* 0x000fda0003f25270 */
[----:B------:R-:W-:Y:S01]  /*99c0*/  @P1 LOP3.LUT R22, R22, 0x40000, RZ, 0xfc, !PT ;  /* 0x0004000016161812 */ /* 0x000fe200078efcff */
[----:B-1----:R-:W-:Y:S06]  /*99d0*/  @!P1 BRA `(.L_x_2946) ;  /* 0x0000000000049947 */ /* 0x002fec0003800000 */
[----:B------:R-:W-:Y:S01]  /*99e0*/  BPT.TRAP 0x1 ;  /* 0x000000040000795c */ /* 0x000fe20000300000 */
.L_x_2946:
[----:B------:R-:W-:Y:S01]  /*99f0*/  IMAD R3, R2, 0x8, R23 ;  /* 0x0000000802037824 */ /* 0x000fe200078e0217 */
[----:B------:R-:W-:-:S04]  /*9a00*/  SHF.L.U32 R20, R206, 0x1f, RZ ;  /* 0x0000001fce147819 */ /* 0x000fc800000006ff */
[----:B------:R1:W2:Y:S01]  /*9a10*/  SYNCS.PHASECHK.TRANS64.TRYWAIT P0, [R3+URZ+0x22830], R20 ;  /* 0x02283014030075a7 */ /* 0x0002a2000800017f */
[----:B------:R-:W-:Y:S05]  /*9a20*/  @!P1 BRA `(.L_x_2947) ;  /* 0x0000000000049947 */ /* 0x000fea0003800000 */
[----:B------:R-:W-:Y:S01]  /*9a30*/  BPT.TRAP 0x1 ;  /* 0x000000040000795c */ /* 0x000fe20000300000 */
.L_x_2947:
[----:B------:R-:W-:Y:S01]  /*9a40*/  VIADD R0, R23, 0x1c400 ;  /* 0x0001c40017007836 */ /* 0x000fe20000000000 */
[----:B------:R-:W-:Y:S01]  /*9a50*/  LOP3.LUT R6, R26, 0x10000, RZ, 0xfc, !PT ;  /* 0x000100001a067812 */ /* 0x000fe200078efcff */
[----:B------:R-:W-:-:S03]  /*9a60*/  IMAD.MOV.U32 R7, RZ, RZ, 0x40000040 ;  /* 0x40000040ff077424 */ /* 0x000fc600078e00ff */
[----:B------:R-:W-:-:S04]  /*9a70*/  SHF.R.U32.HI R0, RZ, 0x4, R0 ;  /* 0x00000004ff007819 */ /* 0x000fc80000011600 */
[----:B------:R-:W-:-:S04]  /*9a80*/  LOP3.LUT R0, R0, 0x3fff, RZ, 0xc0, !PT ;  /* 0x00003fff00007812 */ /* 0x000fc800078ec0ff */
[----:B------:R-:W-:Y:S01]  /*9a90*/  LOP3.LUT R224, R0, 0x10000, RZ, 0xfc, !PT ;  /* 0x0001000000e07812 */ /* 0x000fe200078efcff */
[----:B--2---:R-:W-:Y:S06]  /*9aa0*/  @P0 BRA `(.L_x_2948) ;  /* 0x0000000000080947 */ /* 0x004fec0003800000 */
[----:B------:R-:W2:Y:S02]  /*9ab0*/  SYNCS.PHASECHK.TRANS64.TRYWAIT P0, [R3+URZ+0x22830], R20 ;  /* 0x02283014030075a7 */ /* 0x000ea4000800017f */
[----:B--2---:R-:W-:Y:S05]  /*9ac0*/  @!P0 BRA `(.L_x_2949) ;  /* 0x0000017000808947 */ /* 0x004fea0003800000 */
.L_x_2948:
[----:B------:R-:W-:Y:S01]  /*9ad0*/  IMAD R4, R2, 0x300, R224 ;  /* 0x0000030002047824 */ /* 0x000fe200078e02e0 */
[----:B------:R-:W-:Y:S05]  /*9ae0*/  WARPSYNC.ALL ;  /* 0x0000000000007948 */ /* 0x000fea0003800000 */
[----:B------:R-:W-:Y:S01]  /*9af0*/  IMAD.MOV.U32 R5, RZ, RZ, 0x40000040 ;  /* 0x40000040ff057424 */ /* 0x000fe200078e00ff */
[C---:B------:R-:W-:Y:S01]  /*9b00*/  R2UR UR4, R6.reuse ;  /* 0x00000000060472ca */ /* 0x040fe200000e0000 */
[----:B0----5:R-:W-:Y:S01]  /*9b10*/  WARPGROUP.ARRIVE ;  /* 0x00000000000079c5 */ /* 0x021fe20000000000 */
[----:B------:R-:W-:Y:S01]  /*9b20*/  R2UR UR5, R7 ;  /* 0x00000000070572ca */ /* 0x000fe200000e0000 */
[----:B------:R-:W-:Y:S01]  /*9b30*/  VIADD R14, R6, 0x2 ;  /* 0x00000002060e7836 */ /* 0x000fe20000000000 */
[C---:B------:R-:W-:Y:S01]  /*9b40*/  R2UR UR6, R4.reuse ;  /* 0x00000000040672ca */ /* 0x040fe200000e0000 */
[----:B------:R-:W-:Y:S01]  /*9b50*/  VIADD R8, R4, 0x2 ;  /* 0x0000000204087836 */ /* 0x000fe20000000000 */
[----:B------:R-:W-:Y:S01]  /*9b60*/  R2UR UR7, R5 ;  /* 0x00000000050772ca */ /* 0x000fe200000e0000 */
[----:B------:R-:W-:Y:S01]  /*9b70*/  IMAD.MOV.U32 R15, RZ, RZ, 0x40000040 ;  /* 0x40000040ff0f7424 */ /* 0x000fe200078e00ff */
[C---:B------:R-:W-:Y:S01]  /*9b80*/  IADD3 R10, R6.reuse, 0x6, RZ ;  /* 0x00000006060a7810 */ /* 0x040fe20007ffe0ff */
[----:B------:R-:W-:Y:S01]  /*9b90*/  IMAD.MOV.U32 R9, RZ, RZ, 0x40000040 ;  /* 0x40000040ff097424 */ /* 0x000fe200078e00ff */
[----:B------:R-:W0:Y:S01]  /*9ba0*/  S2R R0, SR_TID.X ;  /* 0x0000000000007919 */ /* 0x000e220000002100 */
[----:B------:R-:W-:-:S02]  /*9bb0*/  VIADD R12, R6, 0x4 ;  /* 0x00000004060c7836 */ /* 0x000fc40000000000 */
[----:B------:R-:W-:Y:S02]  /*9bc0*/  IMAD.MOV.U32 R13, RZ, RZ, 0x40000040 ;  /* 0x40000040ff0d7424 */ /* 0x000fe400078e00ff */
[----:B------:R-:W-:Y:S02]  /*9bd0*/  IMAD.MOV.U32 R11, RZ, RZ, 0x40000040 ;  /* 0x40000040ff0b7424 */ /* 0x000fe400078e00ff */
[----:B------:R-:W-:Y:S02]  /*9be0*/  IMAD.MOV.U32 R5, RZ, RZ, 0x40000040 ;  /* 0x40000040ff057424 */ /* 0x000fe400078e00ff */
[----:B------:R-:W-:Y:S01]  /*9bf0*/  HGMMA.64x96x16.F32 R24, gdesc[UR4], RZ, !UPT, gsb0 ;  /* 0x01600000041879f0 */ /* 0x000fe2000c0008ff */
[----:B------:R-:W-:Y:S01]  /*9c00*/  R2UR UR4, R14 ;  /* 0x000000000e0472ca */ /* 0x000fe200000e0000 */
[----:B------:R-:W-:Y:S01]  /*9c10*/  IMAD.U32 R95, RZ, RZ, UR50 ;  /* 0x00000032ff5f7e24 */ /* 0x000fe2000f8e00ff */
[----:B------:R-:W-:Y:S02]  /*9c20*/  R2UR UR5, R15 ;  /* 0x000000000f0572ca */ /* 0x000fe400000e0000 */
[----:B------:R-:W-:Y:S01]  /*9c30*/  R2UR UR6, R8 ;  /* 0x00000000080672ca */ /* 0x000fe200000e0000 */
[C---:B------:R-:W-:Y:S01]  /*9c40*/  VIADD R8, R4.reuse, 0x4 ;  /* 0x0000000404087836 */ /* 0x040fe20000000000 */
[----:B------:R-:W-:Y:S01]  /*9c50*/  R2UR UR7, R9 ;  /* 0x00000000090772ca */ /* 0x000fe200000e0000 */
[----:B------:R-:W-:Y:S01]  /*9c60*/  IMAD.MOV.U32 R9, RZ, RZ, 0x40000040 ;  /* 0x40000040ff097424 */ /* 0x000fe200078e00ff */
[----:B------:R-:W-:Y:S01]  /*9c70*/  ISETP.NE.AND P0, PT, R95, 0x3, PT ;  /* 0x000000035f00780c */ /* 0x000fe20003f05270 */
[----:B------:R-:W-:Y:S01]  /*9c80*/  VIADD R4, R4, 0x6 ;  /* 0x0000000604047836 */ /* 0x000fe20000000000 */
[----:B0-----:R-:W-:Y:S01]  /*9c90*/  SHF.R.U32.HI R0, RZ, 0x7, R0 ;  /* 0x00000007ff007819 */ /* 0x001fe20000011600 */
        /* <DEDUP_REMOVED lines=22> */
.L_x_2950:
[----:B------:R-:W3:Y:S01]  /*9e00*/  LDC R0, c[0x0][0x448] ;  /* 0x00011200ff007b82 */ /* 0x000ee20000000800 */
[----:B------:R-:W-:Y:S01]  /*9e10*/  ULDC.64 UR6, c[0x0][0x9e0] ;  /* 0x0002780000067ab9 */ /* 0x000fe20000000a00 */
[----:B------:R-:W-:Y:S01]  /*9e20*/  LOP3.LUT R22, R22, 0xfff7ffff, RZ, 0xc0, !PT ;  /* 0xfff7ffff16167812 */ /* 0x000fe200078ec0ff */
[----:B------:R-:W-:Y:S01]  /*9e30*/  UISETP.GE.AND UP0, UPT, UR7, 0x1, UPT ;  /* 0x000000010700788c */ /* 0x000fe2000bf06270 */
[----:B------:R-:W-:Y:S02]  /*9e40*/  ULDC UR46, c[0x0][0x9dc] ;  /* 0x00027700002e7ab9 */ /* 0x000fe40000000800 */
[----:B------:R-:W-:Y:S02]  /*9e50*/  ULOP3.LUT UR4, URZ, UR46, URZ, 0x33, !UPT ;  /* 0x0000002e3f047292 */ /* 0x000fe4000f8e333f */
[----:B------:R-:W-:Y:S01]  /*9e60*/  UP2UR UR51, UPR, URZ, 0x1 ;  /* 0x000000013f337883 */ /* 0x000fe20008000000 */
[----:B---3--:R-:W-:Y:S01]  /*9e70*/  ISETP.NE.AND P0, PT, R0, 0x1, PT ;  /* 0x000000010000780c */ /* 0x008fe20003f05270 */
[----:B------:R-:W-:-:S04]  /*9e80*/  IMAD.IADD R0, R226, 0x1, R218 ;  /* 0x00000001e2007824 */ /* 0x000fc800078e02da */
[----:B------:R-:W-:-:S08]  /*9e90*/  IMAD.MOV.U32 R8, RZ, RZ, R0 ;  /* 0x000000ffff087224 */ /* 0x000fd000078e0000 */
[----:B------:R-:W3:Y:S01]  /*9ea0*/  @P0 LDC R5, c[0x0][0x44c] ;  /* 0x00011300ff050b82 */ /* 0x000ee20000000800 */
[----:B------:R-:W-:-:S07]  /*9eb0*/  @P0 LOP3.LUT R22, R22, 0x80000, RZ, 0xfc, !PT ;  /* 0x0008000016160812 */ /* 0x000fce00078efcff */
[----:B------:R-:W4:Y:S01]  /*9ec0*/  @P0 LDC R21, c[0x0][0x450] ;  /* 0x00011400ff150b82 */ /* 0x000f220000000800 */
[----:B---3--:R-:W-:-:S04]  /*9ed0*/  @P0 IMAD.HI.U32 R4, R0, R5, RZ ;  /* 0x0000000500040227 */ /* 0x008fc800078e00ff */
[----:B------:R-:W-:Y:S02]  /*9ee0*/  VIADD R0, R3, 0x22840 ;  /* 0x0002284003007836 */ /* 0x000fe40000000000 */
[----:B------:R-:W-:Y:S01]  /*9ef0*/  IMAD.U32 R5, RZ, RZ, UR47 ;  /* 0x0000002fff057e24 */ /* 0x000fe2000f8e00ff */
[----:B----4-:R-:W-:Y:S01]  /*9f00*/  @P0 SHF.R.U32.HI R8, RZ, R21, R4 ;  /* 0x00000015ff080219 */ /* 0x010fe20000011604 */
[----:B------:R-:W-:Y:S01]  /*9f10*/  IMAD R4, R176, -0x60, R208 ;  /* 0xffffffa0b0047824 */ /* 0x000fe200078e02d0 */
[----:B------:R-:W-:Y:S01]  /*9f20*/  PLOP3.LUT P0, PT, PT, PT, UP0, 0x40, 0x0 ;  /* 0x000000000000781c */ /* 0x000fe20003f0e808 */
[----:B------:R-:W-:Y:S01]  /*9f30*/  IMAD.MOV.U32 R21, RZ, RZ, -0x60 ;  /* 0xffffffa0ff157424 */ /* 0x000fe200078e00ff */
[----:B------:R-:W-:Y:S01]  /*9f40*/  PRMT R0, R5, 0x654, R0 ;  /* 0x0000065405007816 */ /* 0x000fe20000000000 */
[----:B------:R-:W3:Y:S01]  /*9f50*/  SHFL.IDX PT, R76, R8, RZ, 0x1c1f ;  /* 0x001c1fff084c7589 */ /* 0x000ee200000e0000 */
[----:B------:R-:W-:Y:S02]  /*9f60*/  VIADD R5, R4, 0x61 ;  /* 0x0000006104057836 */ /* 0x000fe40000000000 */
[----:B------:R4:W-:Y:S01]  /*9f70*/  SYNCS.ARRIVE.TRANS64.RED.A1T0 RZ, [R0+URZ], RZ ;  /* 0x000000ff00ff79a7 */ /* 0x0009e2000810043f */
[----:B------:R-:W-:-:S04]  /*9f80*/  IMAD R75, R176, R21, 0x60 ;  /* 0x00000060b04b7424 */ /* 0x000fc800078e0215 */
[C---:B------:R-:W-:Y:S02]  /*9f90*/  IMAD R74, R210.reuse, -0x2, R75 ;  /* 0xfffffffed24a7824 */ /* 0x040fe400078e024b */
[----:B----4-:R-:W-:Y:S02]  /*9fa0*/  IMAD R0, R210, -0x2, R5 ;  /* 0xfffffffed2007824 */ /* 0x010fe400078e0205 */
[----:B------:R-:W-:Y:S02]  /*9fb0*/  VIADD R5, R4, 0x60 ;  /* 0x0000006004057836 */ /* 0x000fe40000000000 */
[----:B------:R-:W-:Y:S02]  /*9fc0*/  IMAD.IADD R0, R0, 0x1, -R207 ;  /* 0x0000000100007824 */ /* 0x000fe400078e0acf */
[----:B------:R-:W-:Y:S02]  /*9fd0*/  IMAD R21, R210, -0x2, R5 ;  /* 0xfffffffed2157824 */ /* 0x000fe400078e0205 */
[----:B------:R-:W-:-:S02]  /*9fe0*/  VIADD R72, R0, UR6 ;  /* 0x0000000600487c36 */ /* 0x000fc40008000000 */
[----:B------:R-:W-:-:S03]  /*9ff0*/  VIADD R73, R0, UR4 ;  /* 0x0000000400497c36 */ /* 0x000fc60008000000 */
[----:B---3--:R-:W-:Y:S01]  /*a000*/  VIADDMNMX R0, R76, R72, R21, PT ;  /* 0x000000484c007246 */ /* 0x008fe20003800115 */
[----:B------:R-:W-:Y:S01]  /*a010*/  IMAD.IADD R4, R73, 0x1, R76 ;  /* 0x0000000149047824 */ /* 0x000fe200078e024c */
[----:B------:R-:W-:Y:S06]  /*a020*/  @P0 BRA `(.L_x_2951) ;  /* 0x0000000000540947 */ /* 0x000fec0003800000 */
[----:B------:R-:W-:Y:S01]  /*a030*/  IADD3 R5, -R207, R208, R76 ;  /* 0x000000d0cf057210 */ /* 0x000fe20007ffe14c */
[----:B------:R-:W-:Y:S03]  /*a040*/  BSSY B0, `(.L_x_2952) ;  /* 0x0000010000007945 */ /* 0x000fe60003800000 */
[----:B------:R-:W-:-:S13]  /*a050*/  ISETP.GT.AND P0, PT, R5, -0x1, PT ;  /* 0xffffffff0500780c */ /* 0x000fda0003f04270 */
[----:B------:R-:W-:Y:S05]  /*a060*/  @P0 BRA `(.L_x_2953) ;  /* 0x0000000000200947 */ /* 0x000fea0003800000 */
[----:B------:R-:W-:Y:S01]  /*a070*/  UISETP.NE.AND UP0, UPT, UR7, 0x1, UPT ;  /* 0x000000010700788c */ /* 0x000fe2000bf05270 */
[----:B------:R-:W-:-:S05]  /*a080*/  LOP3.LUT R5, RZ, R5, RZ, 0x33, !PT ;  /* 0x00000005ff057212 */ /* 0x000fca00078e33ff */
[----:B------:R-:W-:-:S05]  /*a090*/  PLOP3.LUT P0, PT, PT, PT, UP0, 0x80, 0x0 ;  /* 0x000000000000781c */ /* 0x000fca0003f0f008 */
[----:B------:R-:W-:-:S08]  /*a0a0*/  @UP0 ULDC.64 UR4, c[0x0][0x9e8] ;  /* 0x00027a0000040ab9 */ /* 0x000fd00000000a00 */
[----:B------:R-:W-:-:S05]  /*a0b0*/  @P0 IMAD.HI.U32 R76, R5, UR4, RZ ;  /* 0x00000004054c0c27 */ /* 0x000fca000f8e00ff */
[----:B------:R-:W-:-:S04]  /*a0c0*/  @P0 SHF.R.U32.HI R5, RZ, UR5, R76 ;  /* 0x00000005ff050c19 */ /* 0x000fc8000801164c */
[----:B------:R-:W-:Y:S01]  /*a0d0*/  LOP3.LUT R5, RZ, R5, RZ, 0x33, !PT ;  /* 0x00000005ff057212 */ /* 0x000fe200078e33ff */
[----:B------:R-:W-:Y:S06]  /*a0e0*/  BRA `(.L_x_2954) ;  /* 0x0000000000147947 */ /* 0x000fec0003800000 */
.L_x_2953:
[----:B------:R-:W-:-:S06]  /*a0f0*/  UISETP.NE.AND UP0, UPT, UR7, 0x1, UPT ;  /* 0x000000010700788c */ /* 0x000fcc000bf05270 */
[----:B------:R-:W-:-:S05]  /*a100*/  PLOP3.LUT P0, PT, PT, PT, UP0, 0x80, 0x0 ;  /* 0x000000000000781c */ /* 0x000fca0003f0f008 */
[----:B------:R-:W-:-:S08]  /*a110*/  @UP0 ULDC.64 UR4, c[0x0][0x9e8] ;  /* 0x00027a0000040ab9 */ /* 0x000fd00000000a00 */
[----:B------:R-:W-:-:S05]  /*a120*/  @P0 IMAD.HI.U32 R76, R5, UR4, RZ ;  /* 0x00000004054c0c27 */ /* 0x000fca000f8e00ff */
[----:B------:R-:W-:-:S07]  /*a130*/  @P0 SHF.R.U32.HI R5, RZ, UR5, R76 ;  /* 0x00000005ff050c19 */ /* 0x000fce000801164c */
.L_x_2954:
[----:B------:R-:W-:Y:S05]  /*a140*/  BSYNC B0 ;  /* 0x0000000000007941 */ /* 0x000fea0003800000 */
.L_x_2952:
[----:B------:R-:W-:-:S05]  /*a150*/  IMAD R5, R5, UR7, R74 ;  /* 0x0000000705057c24 */ /* 0x000fca000f8e024a */
[----:B------:R-:W-:Y:S02]  /*a160*/  VIMNMX R4, R4, R5, !PT ;  /* 0x0000000504047248 */ /* 0x000fe40007fe0100 */
[----:B------:R-:W-:-:S07]  /*a170*/  VIADDMNMX R0, R5, UR7, R0, PT ;  /* 0x0000000705007c46 */ /* 0x000fce000b800100 */
.L_x_2951:
[C---:B------:R-:W-:Y:S01]  /*a180*/  ISETP.GE.AND P1, PT, R75.reuse, 0x9, PT ;  /* 0x000000094b00780c */ /* 0x040fe20003f26270 */
[----:B------:R-:W-:Y:S01]  /*a190*/  UISETP.GE.AND UP0, UPT, UR7, 0x1, UPT ;  /* 0x000000010700788c */ /* 0x000fe2000bf06270 */
        /* <DEDUP_REMOVED lines=97> */
[C---:B------:R-:W-:Y:S02]  /*a7b0*/  ISETP.GE.AND P2, PT, R75.reuse, 0x52, PT ;  /* 0x000000524b00780c */ /* 0x040fe40003f46270 */
[C---:B------:R-:W-:Y:S02]  /*a7c0*/  ISETP.GE.AND P5, PT, R75.reuse, 0x1, PT ;  /* 0x000000014b00780c */ /* 0x040fe40003fa6270 */
[----:B------:R-:W-:Y:S02]  /*a7d0*/  ISETP.GT.AND P3, PT, R4, 0x51, !P2 ;  /* 0x000000510400780c */ /* 0x000fe40005764270 */
[----:B------:R-:W-:-:S02]  /*a7e0*/  ISETP.GE.AND P6, PT, R75, 0x5a, PT ;  /* 0x0000005a4b00780c */ /* 0x000fc40003fc6270 */
[----:B------:R-:W-:-:S04]  /*a7f0*/  ISETP.LT.OR P3, PT, R0, 0x52, P3 ;  /* 0x000000520000780c */ /* 0x000fc80001f61670 */
[----:B------:R-:W-:Y:S02]  /*a800*/  FSEL R65, R65, -INF , !P3 ;  /* 0xff80000041417808 */ /* 0x000fe40005800000 */
[----:B------:R-:W-:-:S04]  /*a810*/  ISETP.GE.AND P3, PT, R75, 0x59, PT ;  /* 0x000000594b00780c */ /* 0x000fc80003f66270 */
[----:B------:R-:W-:-:S04]  /*a820*/  ISETP.GT.AND P4, PT, R4, 0x58, !P3 ;  /* 0x000000580400780c */ /* 0x000fc80005f84270 */
[----:B------:R-:W-:-:S04]  /*a830*/  ISETP.LT.OR P4, PT, R0, 0x59, P4 ;  /* 0x000000590000780c */ /* 0x000fc80002781670 */
[----:B------:R-:W-:Y:S02]  /*a840*/  FSEL R68, R68, -INF , !P4 ;  /* 0xff80000044447808 */ /* 0x000fe40006000000 */
[----:B------:R-:W-:-:S04]  /*a850*/  ISETP.GT.AND P4, PT, R4, RZ, !P5 ;  /* 0x000000ff0400720c */ /* 0x000fc80006f84270 */
[----:B------:R-:W-:-:S04]  /*a860*/  ISETP.LT.OR P4, PT, R0, 0x1, P4 ;  /* 0x000000010000780c */ /* 0x000fc80002781670 */
[----:B------:R-:W-:Y:S02]  /*a870*/  FSEL R29, R24, -INF , !P4 ;  /* 0xff800000181d7808 */ /* 0x000fe40006000000 */
[----:B------:R-:W-:-:S04]  /*a880*/  ISETP.GT.AND P4, PT, R4, 0x59, !P6 ;  /* 0x000000590400780c */ /* 0x000fc80007784270 */
[----:B------:R-:W-:Y:S02]  /*a890*/  ISETP.LT.OR P4, PT, R0, 0x5a, P4 ;  /* 0x0000005a0000780c */ /* 0x000fe40002781670 */
[----:B------:R-:W3:Y:S02]  /*a8a0*/  SHFL.IDX PT, R0, R8, 0x1, 0x1c1f ;  /* 0x003c1f0008007f89 */ /* 0x000ee400000e0000 */
[----:B------:R-:W-:Y:S02]  /*a8b0*/  FSEL R69, R69, -INF , !P4 ;  /* 0xff80000045457808 */ /* 0x000fe40006000000 */
[----:B------:R-:W-:Y:S02]  /*a8c0*/  PLOP3.LUT P4, PT, PT, PT, UP0, 0x40, 0x0 ;  /* 0x000000000000781c */ /* 0x000fe40003f8e808 */
[----:B---3--:R-:W-:Y:S01]  /*a8d0*/  VIADDMNMX R5, R0, R72, R21, PT ;  /* 0x0000004800057246 */ /* 0x008fe20003800115 */
[----:B------:R-:W-:-:S10]  /*a8e0*/  IMAD.IADD R24, R73, 0x1, R0 ;  /* 0x0000000149187824 */ /* 0x000fd400078e0200 */
[----:B------:R-:W-:Y:S05]  /*a8f0*/  @P4 BRA `(.L_x_2955) ;  /* 0x00000000005c4947 */ /* 0x000fea0003800000 */
        /* <DEDUP_REMOVED lines=8> */
[----:B------:R-:W-:Y:S01]  /*a980*/  @P4 IMAD.HI.U32 R4, R0, UR4, RZ ;  /* 0x0000000400044c27 */ /* 0x000fe2000f8e00ff */
[----:B------:R-:W-:-:S13]  /*a990*/  PLOP3.LUT P4, PT, PT, PT, UP0, 0x80, 0x0 ;  /* 0x000000000000781c */ /* 0x000fda0003f8f008 */
[----:B------:R-:W-:-:S04]  /*a9a0*/  @P4 SHF.R.U32.HI R0, RZ, UR5, R4 ;  /* 0x00000005ff004c19 */ /* 0x000fc80008011604 */
[----:B------:R-:W-:Y:S01]  /*a9b0*/  LOP3.LUT R0, RZ, R0, RZ, 0x33, !PT ;  /* 0x00000000ff007212 */ /* 0x000fe200078e33ff */
[----:B------:R-:W-:Y:S06]  /*a9c0*/  BRA `(.L_x_2958) ;  /* 0x0000000000187947 */ /* 0x000fec0003800000 */
.L_x_2957:
[----:B------:R-:W-:-:S06]  /*a9d0*/  UISETP.NE.AND UP0, UPT, UR7, 0x1, UPT ;  /* 0x000000010700788c */ /* 0x000fcc000bf05270 */
[----:B------:R-:W-:-:S05]  /*a9e0*/  PLOP3.LUT P4, PT, PT, PT, UP0, 0x80, 0x0 ;  /* 0x000000000000781c */ /* 0x000fca0003f8f008 */
[----:B------:R-:W-:-:S08]  /*a9f0*/  @UP0 ULDC.64 UR4, c[0x0][0x9e8] ;  /* 0x00027a0000040ab9 */ /* 0x000fd00000000a00 */
[----:B------:R-:W-:Y:S01]  /*aa00*/  @P4 IMAD.HI.U32 R4, R0, UR4, RZ ;  /* 0x0000000400044c27 */ /* 0x000fe2000f8e00ff */
[----:B------:R-:W-:-:S13]  /*aa10*/  PLOP3.LUT P4, PT, PT, PT, UP0, 0x80, 0x0 ;  /* 0x000000000000781c */ /* 0x000fda0003f8f008 */
[----:B------:R-:W-:-:S07]  /*aa20*/  @P4 SHF.R.U32.HI R0, RZ, UR5, R4 ;  /* 0x00000005ff004c19 */ /* 0x000fce0008011604 */
.L_x_2958:
[----:B------:R-:W-:Y:S05]  /*aa30*/  BSYNC B0 ;  /* 0x0000000000007941 */ /* 0x000fea0003800000 */
.L_x_2956:
[----:B------:R-:W-:-:S05]  /*aa40*/  IMAD R0, R0, UR7, R74 ;  /* 0x0000000700007c24 */ /* 0x000fca000f8e024a */
[----:B------:R-:W-:Y:S02]  /*aa50*/  VIMNMX R24, R24, R0, !PT ;  /* 0x0000000018187248 */ /* 0x000fe40007fe0100 */
[----:B------:R-:W-:-:S07]  /*aa60*/  VIADDMNMX R5, R0, UR7, R5, PT ;  /* 0x0000000700057c46 */ /* 0x000fce000b800105 */
.L_x_2955:
        /* <DEDUP_REMOVED lines=69> */
[----:B------:R-:W3:Y:S01]  /*aec0*/  SHFL.BFLY PT, R21, R8, 0x2, 0x1f ;  /* 0x0c401f0008157f89 */ /* 0x000ee200000e0000 */
        /* <DEDUP_REMOVED lines=12> */
[----:B------:R-:W-:Y:S02]  /*af90*/  ISETP.GT.AND P0, PT, R24, 0x38, !P0 ;  /* 0x000000381800780c */ /* 0x000fe40004704270 */
[----:B---3--:R-:W-:Y:S02]  /*afa0*/  FMNMX.FTZ R25, R8, R21, !PT ;  /* 0x0000001508197209 */ /* 0x008fe40007810000 */
[----:B------:R-:W-:Y:S02]  /*afb0*/  ISETP.LT.OR P0, PT, R5, 0x39, P0 ;  /* 0x000000390500780c */ /* 0x000fe40000701670 */
[----:B------:R-:W-:Y:S01]  /*afc0*/  ISETP.GT.AND P3, PT, R24, 0x58, !P3 ;  /* 0x000000581800780c */ /* 0x000fe20005f64270 */
[----:B------:R-:W3:Y:S01]  /*afd0*/  SHFL.BFLY PT, R0, R25, 0x1, 0x1f ;  /* 0x0c201f0019007f89 */ /* 0x000ee200000e0000 */
[----:B------:R-:W-:-:S02]  /*afe0*/  FSEL R54, R54, -INF , !P0 ;  /* 0xff80000036367808 */ /* 0x000fc40004000000 */
[----:B------:R-:W-:Y:S02]  /*aff0*/  ISETP.NE.AND P0, PT, R89, RZ, PT ;  /* 0x000000ff5900720c */ /* 0x000fe40003f05270 */
[C---:B------:R-:W-:Y:S02]  /*b000*/  ISETP.LT.OR P2, PT, R5.reuse, 0x52, P2 ;  /* 0x000000520500780c */ /* 0x040fe40001741670 */
[C---:B------:R-:W-:Y:S02]  /*b010*/  ISETP.GT.AND P0, PT, R24.reuse, 0x39, !P0 ;  /* 0x000000391800780c */ /* 0x040fe40004704270 */
[----:B------:R-:W-:Y:S02]  /*b020*/  ISETP.GT.AND P6, PT, R24, 0x59, !P6 ;  /* 0x000000591800780c */ /* 0x000fe400077c4270 */
[C---:B------:R-:W-:Y:S02]  /*b030*/  ISETP.LT.OR P0, PT, R5.reuse, 0x3a, P0 ;  /* 0x0000003a0500780c */ /* 0x040fe40000701670 */
[----:B------:R-:W-:-:S02]  /*b040*/  ISETP.LT.OR P3, PT, R5, 0x59, P3 ;  /* 0x000000590500780c */ /* 0x000fc40001f61670 */
[----:B------:R-:W-:Y:S02]  /*b050*/  FSEL R55, R55, -INF , !P0 ;  /* 0xff80000037377808 */ /* 0x000fe40004000000 */
[----:B------:R-:W-:Y:S02]  /*b060*/  ISETP.NE.AND P0, PT, R90, RZ, PT ;  /* 0x000000ff5a00720c */ /* 0x000fe40003f05270 */
[----:B------:R-:W-:Y:S02]  /*b070*/  FSEL R67, R67, -INF , !P2 ;  /* 0xff80000043437808 */ /* 0x000fe40005000000 */
[----:B------:R-:W-:Y:S02]  /*b080*/  ISETP.GT.AND P0, PT, R24, 0x40, !P0 ;  /* 0x000000401800780c */ /* 0x000fe40004704270 */
[C---:B------:R-:W-:Y:S02]  /*b090*/  ISETP.LT.OR P6, PT, R5.reuse, 0x5a, P6 ;  /* 0x0000005a0500780c */ /* 0x040fe400037c1670 */
[----:B------:R-:W-:-:S02]  /*b0a0*/  ISETP.LT.OR P0, PT, R5, 0x41, P0 ;  /* 0x000000410500780c */ /* 0x000fc40000701670 */
[----:B---3--:R-:W-:Y:S02]  /*b0b0*/  FMNMX.FTZ R0, R25, R0, !PT ;  /* 0x0000000019007209 */ /* 0x008fe40007810000 */
[----:B------:R-:W-:Y:S02]  /*b0c0*/  FSEL R58, R58, -INF , !P0 ;  /* 0xff8000003a3a7808 */ /* 0x000fe40004000000 */
[----:B------:R-:W-:Y:S01]  /*b0d0*/  ISETP.GT.AND P0, PT, R24, 0x41, !P1 ;  /* 0x000000411800780c */ /* 0x000fe20004f04270 */
[----:B------:R-:W-:Y:S01]  /*b0e0*/  FMUL.FTZ R21, R0, UR48 ;  /* 0x0000003000157c20 */ /* 0x000fe20008410000 */
[----:B------:R-:W-:Y:S02]  /*b0f0*/  FSEL R70, R70, -INF , !P3 ;  /* 0xff80000046467808 */ /* 0x000fe40005800000 */
[----:B------:R-:W-:Y:S02]  /*b100*/  ISETP.LT.OR P0, PT, R5, 0x42, P0 ;  /* 0x000000420500780c */ /* 0x000fe40000701670 */
[----:B------:R-:W-:-:S02]  /*b110*/  FSEL R71, R71, -INF , !P6 ;  /* 0xff80000047477808 */ /* 0x000fc40007000000 */
        /* <DEDUP_REMOVED lines=15> */
[--C-:B------:R-:W-:Y:S01]  /*b210*/  FFMA.FTZ R154, R79, UR48, -R26.reuse ;  /* 0x000000304f9a7c23 */ /* 0x100fe2000801081a */
[----:B------:R-:W-:Y:S01]  /*b220*/  ISETP.NE.AND P4, PT, R94, RZ, PT ;  /* 0x000000ff5e00720c */ /* 0x000fe20003f85270 */
[----:B------:R-:W-:Y:S01]  /*b230*/  MUFU.EX2 R152, R152 ;  /* 0x0000009800987308 */ /* 0x000fe20000000800 */
[----:B------:R-:W-:Y:S01]  /*b240*/  FMNMX.FTZ R8, R34, R21, !PT ;  /* 0x0000001522087209 */ /* 0x000fe20007810000 */
[--C-:B------:R-:W-:Y:S01]  /*b250*/  FFMA.FTZ R156, R83, UR48, -R26.reuse ;  /* 0x00000030539c7c23 */ /* 0x100fe2000801081a */
[----:B------:R-:W-:Y:S01]  /*b260*/  FSEL R63, R63, -INF , !P0 ;  /* 0xff8000003f3f7808 */ /* 0x000fe20004000000 */
[--C-:B------:R-:W-:Y:S01]  /*b270*/  FFMA.FTZ R158, R87, UR48, -R26.reuse ;  /* 0x00000030579e7c23 */ /* 0x100fe2000801081a */
[----:B------:R-:W-:Y:S01]  /*b280*/  FMNMX.FTZ R25, R35, R8, !PT ;  /* 0x0000000823197209 */ /* 0x000fe20007810000 */
[--C-:B------:R-:W-:Y:S01]  /*b290*/  FFMA.FTZ R160, R40, UR48, -R26.reuse ;  /* 0x0000003028a07c23 */ /* 0x100fe2000801081a */
[----:B------:R-:W-:Y:S01]  /*b2a0*/  ISETP.GT.AND P0, PT, R24, 0x50, !P4 ;  /* 0x000000501800780c */ /* 0x000fe20006704270 */
[----:B------:R3:W4:Y:S01]  /*b2b0*/  MUFU.EX2 R21, R28 ;  /* 0x0000001c00157308 */ /* 0x0007220000000800 */
[----:B------:R-:W-:Y:S01]  /*b2c0*/  FMNMX.FTZ R8, R38, R25, !PT ;  /* 0x0000001926087209 */ /* 0x000fe20007810000 */
[--C-:B------:R-:W-:Y:S01]  /*b2d0*/  FFMA.FTZ R41, R41, UR48, -R26.reuse ;  /* 0x0000003029297c23 */ /* 0x100fe2000801081a */
[----:B------:R-:W-:Y:S01]  /*b2e0*/  ISETP.LT.OR P0, PT, R5, 0x51, P0 ;  /* 0x000000510500780c */ /* 0x000fe20000701670 */
[--C-:B------:R-:W-:Y:S01]  /*b2f0*/  FFMA.FTZ R44, R44, UR48, -R26.reuse ;  /* 0x000000302c2c7c23 */ /* 0x100fe2000801081a */
[----:B------:R-:W-:Y:S01]  /*b300*/  FMNMX.FTZ R25, R39, R8, !PT ;  /* 0x0000000827197209 */ /* 0x000fe20007810000 */
[--C-:B------:R-:W-:Y:S01]  /*b310*/  FFMA.FTZ R45, R45, UR48, -R26.reuse ;  /* 0x000000302d2d7c23 */ /* 0x100fe2000801081a */
[----:B------:R-:W-:Y:S01]  /*b320*/  FSEL R66, R66, -INF , !P0 ;  /* 0xff80000042427808 */ /* 0x000fe20004000000 */
[----:B------:R-:W-:Y:S01]  /*b330*/  MUFU.EX2 R154, R154 ;  /* 0x0000009a009a7308 */ /* 0x000fe20000000800 */
[----:B------:R-:W-:Y:S01]  /*b340*/  FMNMX.FTZ R8, R42, R25, !PT ;  /* 0x000000192a087209 */ /* 0x000fe20007810000 */
[--C-:B---3--:R-:W-:Y:S01]  /*b350*/  FFMA.FTZ R28, R85, UR48, -R26.reuse ;  /* 0x00000030551c7c23 */ /* 0x108fe2000801081a */
[--C-:B------:R-:W-:Y:S01]  /*b360*/  FFMA.FTZ R48, R48, UR48, -R26.reuse ;  /* 0x0000003030307c23 */ /* 0x100fe2000801081a */
[--C-:B------:R-:W-:Y:S01]  /*b370*/  FFMA.FTZ R49, R49, UR48, -R26.reuse ;  /* 0x0000003031317c23 */ /* 0x100fe2000801081a */
[----:B------:R-:W-:Y:S01]  /*b380*/  FMNMX.FTZ R27, R43, R8, !PT ;  /* 0x000000082b1b7209 */ /* 0x000fe20007810000 */
[--C-:B------:R-:W-:Y:S01]  /*b390*/  FFMA.FTZ R52, R52, UR48, -R26.reuse ;  /* 0x0000003034347c23 */ /* 0x100fe2000801081a */
[--C-:B------:R-:W-:Y:S01]  /*b3a0*/  FFMA.FTZ R53, R53, UR48, -R26.reuse ;  /* 0x0000003035357c23 */ /* 0x100fe2000801081a */
[----:B------:R3:W-:Y:S01]  /*b3b0*/  MUFU.EX2 R25, R32 ;  /* 0x0000002000197308 */ /* 0x0007e20000000800 */
[----:B------:R-:W-:Y:S01]  /*b3c0*/  FMNMX.FTZ R8, R46, R27, !PT ;  /* 0x0000001b2e087209 */ /* 0x000fe20007810000 */
[--C-:B------:R-:W-:Y:S01]  /*b3d0*/  FFMA.FTZ R56, R56, UR48, -R26.reuse ;  /* 0x0000003038387c23 */ /* 0x100fe2000801081a */
[--C-:B------:R-:W-:Y:S01]  /*b3e0*/  FFMA.FTZ R57, R57, UR48, -R26.reuse ;  /* 0x0000003039397c23 */ /* 0x100fe2000801081a */
[--C-:B------:R-:W-:Y:S01]  /*b3f0*/  FFMA.FTZ R60, R60, UR48, -R26.reuse ;  /* 0x000000303c3c7c23 */ /* 0x100fe2000801081a */
[----:B------:R-:W-:Y:S01]  /*b400*/  FMNMX.FTZ R27, R47, R8, !PT ;  /* 0x000000082f1b7209 */ /* 0x000fe20007810000 */
[--C-:B------:R-:W-:Y:S01]  /*b410*/  FFMA.FTZ R61, R61, UR48, -R26.reuse ;  /* 0x000000303d3d7c23 */ /* 0x100fe2000801081a */
[--C-:B------:R-:W-:Y:S01]  /*b420*/  FFMA.FTZ R64, R64, UR48, -R26.reuse ;  /* 0x0000003040407c23 */ /* 0x100fe2000801081a */
[----:B------:R-:W-:Y:S01]  /*b430*/  MUFU.EX2 R156, R156 ;  /* 0x0000009c009c7308 */ /* 0x000fe20000000800 */
[----:B------:R-:W-:Y:S01]  /*b440*/  FMNMX.FTZ R8, R50, R27, !PT ;  /* 0x0000001b32087209 */ /* 0x000fe20007810000 */
[--C-:B---3--:R-:W-:Y:S01]  /*b450*/  FFMA.FTZ R32, R37, UR48, -R26.reuse ;  /* 0x0000003025207c23 */ /* 0x108fe2000801081a */
[--C-:B------:R-:W-:Y:S01]  /*b460*/  FFMA.FTZ R65, R65, UR48, -R26.reuse ;  /* 0x0000003041417c23 */ /* 0x100fe2000801081a */
[--C-:B------:R-:W-:Y:S01]  /*b470*/  FFMA.FTZ R68, R68, UR48, -R26.reuse ;  /* 0x0000003044447c23 */ /* 0x100fe2000801081a */
[----:B------:R-:W-:Y:S01]  /*b480*/  FMNMX.FTZ R29, R51, R8, !PT ;  /* 0x00000008331d7209 */ /* 0x000fe20007810000 */
[----:B------:R-:W-:Y:S01]  /*b490*/  FFMA.FTZ R26, R69, UR48, -R26 ;  /* 0x00000030451a7c23 */ /* 0x000fe2000801081a */
[----:B----4-:R-:W-:Y:S01]  /*b4a0*/  FADD.FTZ R69, R152, R21 ;  /* 0x0000001598457221 */ /* 0x010fe20000010000 */
[----:B------:R-:W-:Y:S01]  /*b4b0*/  MUFU.EX2 R27, R28 ;  /* 0x0000001c001b7308 */ /* 0x000fe20000000800 */
[----:B------:R-:W-:-:S02]  /*b4c0*/  FMNMX.FTZ R8, R54, R29, !PT ;  /* 0x0000001d36087209 */ /* 0x000fc40007810000 */
[----:B------:R-:W-:Y:S02]  /*b4d0*/  F2FP.F16.F32.PACK_AB R152, R21, R152 ;  /* 0x000000981598723e */ /* 0x000fe400000000ff */
[----:B------:R-:W-:Y:S02]  /*b4e0*/  FMNMX.FTZ R29, R55, R8, !PT ;  /* 0x00000008371d7209 */ /* 0x000fe40007810000 */
[----:B------:R-:W-:Y:S01]  /*b4f0*/  ISETP.NE.AND P4, PT, R95, 0x3, PT ;  /* 0x000000035f00780c */ /* 0x000fe20003f85270 */
[----:B------:R-:W-:Y:S01]  /*b500*/  MUFU.EX2 R158, R158 ;  /* 0x0000009e009e7308 */ /* 0x000fe20000000800 */
[----:B------:R-:W-:-:S04]  /*b510*/  FMNMX.FTZ R8, R58, R29, !PT ;  /* 0x0000001d3a087209 */ /* 0x000fc80007810000 */
[----:B------:R-:W-:-:S03]  /*b520*/  FMNMX.FTZ R37, R59, R8, !PT ;  /* 0x000000083b257209 */ /* 0x000fc60007810000 */
        /* <DEDUP_REMOVED lines=9> */
[----:B------:R-:W-:Y:S02]  /*b5c0*/  MUFU.EX2 R44, R44 ;  /* 0x0000002c002c7308 */ /* 0x000fe40000000800 */
[----:B------:R-:W3:Y:S06]  /*b5d0*/  SHFL.BFLY PT, R5, R8, 0x2, 0x1f ;  /* 0x0c401f0008057f89 */ /* 0x000eec00000e0000 */
[----:B------:R-:W-:Y:S08]  /*b5e0*/  MUFU.EX2 R37, R26 ;  /* 0x0000001a00257308 */ /* 0x000ff00000000800 */
[----:B------:R-:W4:Y:S08]  /*b5f0*/  MUFU.EX2 R45, R45 ;  /* 0x0000002d002d7308 */ /* 0x000f300000000800 */
[----:B------:R-:W-:Y:S01]  /*b600*/  MUFU.EX2 R48, R48 ;  /* 0x0000003000307308 */ /* 0x000fe20000000800 */
[----:B---3--:R-:W-:-:S05]  /*b610*/  FMNMX.FTZ R24, R8, R5, !PT ;  /* 0x0000000508187209 */ /* 0x008fca0007810000 */
[----:B------:R-:W3:Y:S02]  /*b620*/  SHFL.BFLY PT, R5, R24, 0x1, 0x1f ;  /* 0x0c201f0018057f89 */ /* 0x000ee400000e0000 */
[----:B------:R-:W5:Y:S01]  /*b630*/  MUFU.EX2 R49, R49 ;  /* 0x0000003100317308 */ /* 0x000f620000000800 */
[----:B----4-:R-:W-:-:S07]  /*b640*/  F2FP.F16.F32.PACK_AB R162, R45, R44 ;  /* 0x0000002c2da2723e */ /* 0x010fce00000000ff */
[----:B------:R-:W-:Y:S08]  /*b650*/  MUFU.EX2 R52, R52 ;  /* 0x0000003400347308 */ /* 0x000ff00000000800 */
[----:B------:R-:W-:Y:S01]  /*b660*/  MUFU.EX2 R53, R53 ;  /* 0x0000003500357308 */ /* 0x000fe20000000800 */
[----:B-----5:R-:W-:Y:S02]  /*b670*/  F2FP.F16.F32.PACK_AB R164, R49, R48 ;  /* 0x0000003031a4723e */ /* 0x020fe400000000ff */
[----:B---3--:R-:W-:Y:S01]  /*b680*/  FMNMX.FTZ R5, R24, R5, !PT ;  /* 0x0000000518057209 */ /* 0x008fe20007810000 */
[----:B------:R-:W-:-:S04]  /*b690*/  FADD.FTZ R24, R154, R69 ;  /* 0x000000459a187221 */ /* 0x000fc80000010000 */
[----:B------:R-:W-:Y:S01]  /*b6a0*/  MUFU.EX2 R56, R56 ;  /* 0x0000003800387308 */ /* 0x000fe20000000800 */
[----:B------:R-:W-:Y:S01]  /*b6b0*/  F2FP.F16.F32.PACK_AB R154, R25, R154 ;  /* 0x0000009a199a723e */ /* 0x000fe200000000ff */
[C---:B------:R-:W-:Y:S01]  /*b6c0*/  FMUL.FTZ R8, R5.reuse, UR48 ;  /* 0x0000003005087c20 */ /* 0x040fe20008410000 */
[----:B------:R-:W-:Y:S01]  /*b6d0*/  FSETP.NEU.FTZ.AND P0, PT, R5, -INF , PT ;  /* 0xff8000000500780b */ /* 0x000fe20003f1d000 */
[----:B------:R-:W-:-:S03]  /*b6e0*/  FADD.FTZ R69, R25, R24 ;  /* 0x0000001819457221 */ /* 0x000fc60000010000 */
[----:B------:R-:W-:Y:S01]  /*b6f0*/  FSEL R8, R8, RZ, P0 ;  /* 0x000000ff08087208 */ /* 0x000fe20000000000 */
[----:B------:R-:W-:Y:S01]  /*b700*/  FADD.FTZ R24, R156, R69 ;  /* 0x000000459c187221 */ /* 0x000fe20000010000 */
[----:B------:R-:W-:Y:S01]  /*b710*/  MUFU.EX2 R57, R57 ;  /* 0x0000003900397308 */ /* 0x000fe20000000800 */
[----:B------:R-:W-:Y:S02]  /*b720*/  F2FP.F16.F32.PACK_AB R156, R27, R156 ;  /* 0x0000009c1b9c723e */ /* 0x000fe400000000ff */
        /* <DEDUP_REMOVED lines=23> */
[----:B------:R-:W-:Y:S01]  /*b8a0*/  FADD.FTZ R26, R160, R73 ;  /* 0x00000049a01a7221 */ /* 0x000fe20000010000 */
[--C-:B------:R-:W-:Y:S01]  /*b8b0*/  FFMA.FTZ R59, R59, UR48, -R8.reuse ;  /* 0x000000303b3b7c23 */ /* 0x100fe20008010808 */
[--C-:B------:R-:W-:Y:S01]  /*b8c0*/  FFMA.FTZ R62, R62, UR48, -R8.reuse ;  /* 0x000000303e3e7c23 */ /* 0x100fe20008010808 */
[----:B------:R-:W-:Y:S01]  /*b8d0*/  FFMA.FTZ R63, R63, UR48, -R8 ;  /* 0x000000303f3f7c23 */ /* 0x000fe20008010808 */
[----:B------:R-:W-:Y:S01]  /*b8e0*/  FADD.FTZ R73, R41, R26 ;  /* 0x0000001a29497221 */ /* 0x000fe20000010000 */
[--C-:B------:R-:W-:Y:S01]  /*b8f0*/  FFMA.FTZ R66, R66, UR48, -R8.reuse ;  /* 0x0000003042427c23 */ /* 0x100fe20008010808 */
[----:B------:R-:W-:Y:S01]  /*b900*/  FFMA.FTZ R67, R67, UR48, -R8 ;  /* 0x0000003043437c23 */ /* 0x000fe20008010808 */
[----:B------:R-:W5:Y:S01]  /*b910*/  MUFU.EX2 R31, R31 ;  /* 0x0000001f001f7308 */ /* 0x000f620000000800 */
[----:B---3--:R-:W-:Y:S01]  /*b920*/  FADD.FTZ R69, R33, R4 ;  /* 0x0000000421457221 */ /* 0x008fe20000010000 */
[----:B------:R-:W-:Y:S01]  /*b930*/  FADD.FTZ R26, R44, R73 ;  /* 0x000000492c1a7221 */ /* 0x000fe20000010000 */
[--C-:B------:R-:W-:Y:S01]  /*b940*/  FFMA.FTZ R70, R70, UR48, -R8.reuse ;  /* 0x0000003046467c23 */ /* 0x100fe20008010808 */
[----:B------:R-:W-:Y:S01]  /*b950*/  FFMA.FTZ R71, R71, UR48, -R8 ;  /* 0x0000003047477c23 */ /* 0x000fe20008010808 */
[----:B------:R-:W-:Y:S01]  /*b960*/  F2FP.F16.F32.PACK_AB R153, R4, R33 ;  /* 0x000000210499723e */ /* 0x000fe200000000ff */
[----:B------:R-:W-:Y:S01]  /*b970*/  FADD.FTZ R73, R45, R26 ;  /* 0x0000001a2d497221 */ /* 0x000fe20000010000 */
[----:B------:R-:W-:Y:S01]  /*b980*/  F2FP.F16.F32.PACK_AB R158, R29, R158 ;  /* 0x0000009e1d9e723e */ /* 0x000fe200000000ff */
[----:B------:R-:W3:Y:S01]  /*b990*/  MUFU.EX2 R34, R34 ;  /* 0x0000002200227308 */ /* 0x000ee20000000800 */
[----:B----4-:R-:W-:Y:S01]  /*b9a0*/  FADD.FTZ R24, R30, R69 ;  /* 0x000000451e187221 */ /* 0x010fe20000010000 */
[----:B------:R-:W-:Y:S01]  /*b9b0*/  FADD.FTZ R26, R48, R73 ;  /* 0x00000049301a7221 */ /* 0x000fe20000010000 */
[----:B------:R-:W-:-:S02]  /*b9c0*/  F2FP.F16.F32.PACK_AB R160, R41, R160 ;  /* 0x000000a029a0723e */ /* 0x000fc400000000ff */
[----:B------:R-:W-:Y:S01]  /*b9d0*/  F2FP.F16.F32.PACK_AB R166, R53, R52 ;  /* 0x0000003435a6723e */ /* 0x000fe200000000ff */
[----:B------:R-:W-:Y:S01]  /*b9e0*/  FADD.FTZ R73, R49, R26 ;  /* 0x0000001a31497221 */ /* 0x000fe20000010000 */
[----:B------:R-:W-:Y:S01]  /*b9f0*/  F2FP.F16.F32.PACK_AB R168, R57, R56 ;  /* 0x0000003839a8723e */ /* 0x000fe200000000ff */
[----:B------:R-:W4:Y:S01]  /*ba00*/  MUFU.EX2 R35, R35 ;  /* 0x0000002300237308 */ /* 0x000f220000000800 */
[C---:B-----5:R-:W-:Y:S01]  /*ba10*/  FADD.FTZ R69, R31.reuse, R24 ;  /* 0x000000181f457221 */ /* 0x060fe20000010000 */
[----:B------:R-:W-:Y:S01]  /*ba20*/  FADD.FTZ R26, R52, R73 ;  /* 0x00000049341a7221 */ /* 0x000fe20000010000 */
[----:B------:R-:W-:-:S03]  /*ba30*/  F2FP.F16.F32.PACK_AB R155, R31, R30 ;  /* 0x0000001e1f9b723e */ /* 0x000fc600000000ff */
[----:B------:R-:W-:Y:S02]  /*ba40*/  FADD.FTZ R73, R53, R26 ;  /* 0x0000001a35497221 */ /* 0x000fe40000010000 */
[----:B------:R-:W5:Y:S01]  /*ba50*/  MUFU.EX2 R38, R38 ;  /* 0x0000002600267308 */ /* 0x000f620000000800 */
[----:B---3--:R-:W-:-:S07]  /*ba60*/  FADD.FTZ R24, R34, R69 ;  /* 0x0000004522187221 */ /* 0x008fce0000010000 */
[----:B------:R-:W3:Y:S01]  /*ba70*/  MUFU.EX2 R39, R39 ;  /* 0x0000002700277308 */ /* 0x000ee20000000800 */
[C---:B----4-:R-:W-:Y:S01]  /*ba80*/  FADD.FTZ R69, R35.reuse, R24 ;  /* 0x0000001823457221 */ /* 0x050fe20000010000 */
[----:B------:R-:W-:-:S06]  /*ba90*/  F2FP.F16.F32.PACK_AB R157, R35, R34 ;  /* 0x00000022239d723e */ /* 0x000fcc00000000ff */
[----:B------:R-:W4:Y:S01]  /*baa0*/  MUFU.EX2 R42, R42 ;  /* 0x0000002a002a7308 */ /* 0x000f220000000800 */
[----:B-----5:R-:W-:-:S07]  /*bab0*/  FADD.FTZ R24, R38, R69 ;  /* 0x0000004526187221 */ /* 0x020fce0000010000 */
[----:B------:R-:W5:Y:S01]  /*bac0*/  MUFU.EX2 R43, R43 ;  /* 0x0000002b002b7308 */ /* 0x000f620000000800 */
[C---:B---3--:R-:W-:Y:S01]  /*bad0*/  FADD.FTZ R69, R39.reuse, R24 ;  /* 0x0000001827457221 */ /* 0x048fe20000010000 */
[----:B------:R-:W-:-:S06]  /*bae0*/  F2FP.F16.F32.PACK_AB R159, R39, R38 ;  /* 0x00000026279f723e */ /* 0x000fcc00000000ff */
[----:B------:R-:W3:Y:S01]  /*baf0*/  MUFU.EX2 R46, R46 ;  /* 0x0000002e002e7308 */ /* 0x000ee20000000800 */
[----:B----4-:R-:W-:-:S07]  /*bb00*/  FADD.FTZ R24, R42, R69 ;  /* 0x000000452a187221 */ /* 0x010fce0000010000 */
[----:B------:R-:W4:Y:S01]  /*bb10*/  MUFU.EX2 R47, R47 ;  /* 0x0000002f002f7308 */ /* 0x000f220000000800 */
[C---:B-----5:R-:W-:Y:S01]  /*bb20*/  FADD.FTZ R69, R43.reuse, R24 ;  /* 0x000000182b457221 */ /* 0x060fe20000010000 */
[----:B------:R-:W-:-:S06]  /*bb30*/  F2FP.F16.F32.PACK_AB R161, R43, R42 ;  /* 0x0000002a2ba1723e */ /* 0x000fcc00000000ff */
[----:B------:R-:W5:Y:S01]  /*bb40*/  MUFU.EX2 R50, R50 ;  /* 0x0000003200327308 */ /* 0x000f620000000800 */
[----:B---3--:R-:W-:-:S07]  /*bb50*/  FADD.FTZ R24, R46, R69 ;  /* 0x000000452e187221 */ /* 0x008fce0000010000 */
[----:B------:R-:W3:Y:S01]  /*bb60*/  MUFU.EX2 R51, R51 ;  /* 0x0000003300337308 */ /* 0x000ee20000000800 */
[C---:B----4-:R-:W-:Y:S01]  /*bb70*/  FADD.FTZ R69, R47.reuse, R24 ;  /* 0x000000182f457221 */ /* 0x050fe20000010000 */
[----:B------:R-:W-:Y:S01]  /*bb80*/  FADD.FTZ R24, R56, R73 ;  /* 0x0000004938187221 */ /* 0x000fe20000010000 */
[----:B------:R-:W-:-:S03]  /*bb90*/  F2FP.F16.F32.PACK_AB R163, R47, R46 ;  /* 0x0000002e2fa3723e */ /* 0x000fc600000000ff */
[----:B------:R-:W-:Y:S02]  /*bba0*/  FADD.FTZ R25, R57, R24 ;  /* 0x0000001839197221 */ /* 0x000fe40000010000 */
        /* <DEDUP_REMOVED lines=18> */
[----:B---3--:R-:W-:-:S07]  /*bcd0*/  FADD.FTZ R8, R62, R21 ;  /* 0x000000153e087221 */ /* 0x008fce0000010000 */
[----:B------:R-:W3:Y:S01]  /*bce0*/  MUFU.EX2 R64, R64 ;  /* 0x0000004000407308 */ /* 0x000ee20000000800 */
[C---:B----4-:R-:W-:Y:S01]  /*bcf0*/  FADD.FTZ R25, R61.reuse, R24 ;  /* 0x000000183d197221 */ /* 0x050fe20000010000 */
[----:B------:R-:W-:-:S06]  /*bd00*/  F2FP.F16.F32.PACK_AB R170, R61, R60 ;  /* 0x0000003c3daa723e */ /* 0x000fcc00000000ff */
[----:B------:R-:W4:Y:S01]  /*bd10*/  MUFU.EX2 R66, R66 ;  /* 0x0000004200427308 */ /* 0x000f220000000800 */
[C---:B-----5:R-:W-:Y:S01]  /*bd20*/  FADD.FTZ R21, R63.reuse, R8 ;  /* 0x000000083f157221 */ /* 0x060fe20000010000 */
[----:B------:R-:W-:-:S06]  /*bd30*/  F2FP.F16.F32.PACK_AB R171, R63, R62 ;  /* 0x0000003e3fab723e */ /* 0x000fcc00000000ff */
[----:B------:R-:W5:Y:S01]  /*bd40*/  MUFU.EX2 R65, R65 ;  /* 0x0000004100417308 */ /* 0x000f620000000800 */
[----:B---3--:R-:W-:-:S07]  /*bd50*/  FADD.FTZ R24, R64, R25 ;  /* 0x0000001940187221 */ /* 0x008fce0000010000 */
[----:B------:R-:W3:Y:S01]  /*bd60*/  MUFU.EX2 R67, R67 ;  /* 0x0000004300437308 */ /* 0x000ee20000000800 */
[----:B----4-:R-:W-:-:S07]  /*bd70*/  FADD.FTZ R4, R66, R21 ;  /* 0x0000001542047221 */ /* 0x010fce0000010000 */
[----:B------:R-:W4:Y:S01]  /*bd80*/  MUFU.EX2 R68, R68 ;  /* 0x0000004400447308 */ /* 0x000f220000000800 */
[C---:B-----5:R-:W-:Y:S01]  /*bd90*/  FADD.FTZ R25, R65.reuse, R24 ;  /* 0x0000001841197221 */ /* 0x060fe20000010000 */
[----:B------:R-:W-:-:S06]  /*bda0*/  F2FP.F16.F32.PACK_AB R172, R65, R64 ;  /* 0x0000004041ac723e */ /* 0x000fcc00000000ff */
[----:B------:R-:W5:Y:S01]  /*bdb0*/  MUFU.EX2 R70, R70 ;  /* 0x0000004600467308 */ /* 0x000f620000000800 */
[C---:B---3--:R-:W-:Y:S01]  /*bdc0*/  FADD.FTZ R21, R67.reuse, R4 ;  /* 0x0000000443157221 */ /* 0x048fe20000010000 */
[----:B------:R-:W-:-:S06]  /*bdd0*/  F2FP.F16.F32.PACK_AB R173, R67, R66 ;  /* 0x0000004243ad723e */ /* 0x000fcc00000000ff */
[----:B------:R-:W3:Y:S01]  /*bde0*/  MUFU.EX2 R71, R71 ;  /* 0x0000004700477308 */ /* 0x000ee20000000800 */
[----:B----4-:R-:W-:Y:S01]  /*bdf0*/  FADD.FTZ R24, R68, R25 ;  /* 0x0000001944187221 */ /* 0x010fe20000010000 */
[----:B------:R-:W-:-:S03]  /*be00*/  F2FP.F16.F32.PACK_AB R174, R37, R68 ;  /* 0x0000004425ae723e */ /* 0x000fc600000000ff */
[----:B------:R-:W-:Y:S01]  /*be10*/  FADD.FTZ R8, R37, R24 ;  /* 0x0000001825087221 */ /* 0x000fe20000010000 */
[----:B-----5:R-:W-:-:S04]  /*be20*/  FADD.FTZ R4, R70, R21 ;  /* 0x0000001546047221 */ /* 0x020fc80000010000 */
[C---:B---3--:R-:W-:Y:S01]  /*be30*/  FADD.FTZ R4, R71.reuse, R4 ;  /* 0x0000000447047221 */ /* 0x048fe20000010000 */
[----:B------:R-:W-:Y:S01]  /*be40*/  F2FP.F16.F32.PACK_AB R175, R71, R70 ;  /* 0x0000004647af723e */ /* 0x000fe200000000ff */
[----:B------:R-:W-:Y:S06]  /*be50*/  @!P4 BRA `(.L_x_2959) ;  /* 0x000000000004c947 */ /* 0x000fec0003800000 */
[----:B------:R-:W-:Y:S01]  /*be60*/  BPT.TRAP 0x1 ;  /* 0x000000040000795c */ /* 0x000fe20000300000 */
.L_x_2959:
[----:B------:R3:W4:Y:S01]  /*be70*/  SYNCS.PHASECHK.TRANS64.TRYWAIT P0, [R3+URZ+0x22850], R20 ;  /* 0x02285014030075a7 */ /* 0x000722000800017f */
[----:B------:R-:W-:Y:S05]  /*be80*/  @!P4 BRA `(.L_x_2960) ;  /* 0x000000000004c947 */ /* 0x000fea0003800000 */
[----:B------:R-:W-:Y:S01]  /*be90*/  BPT.TRAP 0x1 ;  /* 0x000000040000795c */ /* 0x000fe20000300000 */
.L_x_2960:
[----:B------:R-:W-:Y:S04]  /*bea0*/  BSSY B0, `(.L_x_2961) ;  /* 0x0000004000007945 */ /* 0x000fe80003800000 */
[----:B----4-:R-:W-:Y:S05]  /*beb0*/  @P0 BRA `(.L_x_2962) ;  /* 0x0000000000080947 */ /* 0x010fea0003800000 */
[----:B------:R-:W4:Y:S02]  /*bec0*/  SYNCS.PHASECHK.TRANS64.TRYWAIT P0, [R3+URZ+0x22850], R20 ;  /* 0x02285014030075a7 */ /* 0x000f24000800017f */
[----:B----4-:R-:W-:Y:S05]  /*bed0*/  @!P0 BRA `(.L_x_2963) ;  /* 0x0000014c00908947 */ /* 0x010fea0003800000 */
.L_x_2962:
[----:B------:R-:W-:Y:S05]  /*bee0*/  BSYNC B0 ;  /* 0x0000000000007941 */ /* 0x000fea0003800000 */
.L_x_2961:
[----:B------:R-:W-:Y:S05]  /*bef0*/  WARPSYNC.ALL ;  /* 0x0000000000007948 */ /* 0x000fea0003800000 */
[----:B------:R-:W-:Y:S01]  /*bf00*/  R2UR UR4, R23 ;  /* 0x00000000170472ca */ /* 0x000fe200000e0000 */
[----:B------:R0:W-:Y:S01]  /*bf10*/  BAR.SYNC.DEFER_BLOCKING R177, 0x100 ;  /* 0x000400b10000751d */ /* 0x0001e20000010000 */
[----:B------:R-:W-:Y:S02]  /*bf20*/  IMAD.MOV.U32 R21, RZ, RZ, 0xc00 ;  /* 0x00000c00ff157424 */ /* 0x000fe400078e00ff */
[----:B------:R-:W-:-:S05]  /*bf30*/  IMAD.U32 R178, RZ, RZ, UR50 ;  /* 0x00000032ffb27e24 */ /* 0x000fca000f8e00ff */
[----:B------:R-:W-:-:S04]  /*bf40*/  ISETP.NE.AND P0, PT, R178, 0x3, PT ;  /* 0x00000003b200780c */ /* 0x000fc80003f05270 */
[----:B------:R-:W-:-:S04]  /*bf50*/  UIADD3 UR4, UR4, 0x400, URZ ;  /* 0x0000040004047890 */ /* 0x000fc8000fffe03f */
[----:B------:R-:W-:-:S04]  /*bf60*/  USHF.R.U32.HI UR4, URZ, 0x4, UR4 ;  /* 0x000000043f047899 */ /* 0x000fc80008011604 */
[----:B------:R-:W-:-:S04]  /*bf70*/  ULOP3.LUT UR4, UR4, 0x3fff, URZ, 0xc0, !UPT ;  /* 0x00003fff04047892 */ /* 0x000fc8000f8ec03f */
[----:B------:R-:W-:Y:S01]  /*bf80*/  ULOP3.LUT UR49, UR4, 0x3000000, URZ, 0xfc, !UPT ;  /* 0x0300000004317892 */ /* 0x000fe2000f8efc3f */
[----:B------:R-:W-:-:S05]  /*bf90*/  WARPGROUP.ARRIVE ;  /* 0x00000000000079c5 */ /* 0x000fca0000000000 */
[----:B-1234-:R-:W-:Y:S02]  /*bfa0*/  IMAD R20, R2, R21, UR49 ;  /* 0x0000003102147e24 */ /* 0x01efe4000f8e0215 */
[----:B------:R-:W-:-:S03]  /*bfb0*/  IMAD.MOV.U32 R21, RZ, RZ, 0x40000040 ;  /* 0x40000040ff157424 */ /* 0x000fc600078e00ff */
[----:B------:R-:W-:Y:S02]  /*bfc0*/  R2UR UR10, R20 ;  /* 0x00000000140a72ca */ /* 0x000fe400000e0000 */
[----:B------:R-:W-:Y:S01]  /*bfd0*/  R2UR UR11, R21 ;  /* 0x00000000150b72ca */ /* 0x000fe200000e0000 */
[----:B------:R-:W-:-:S12]  /*bfe0*/  IMAD.MOV.U32 R21, RZ, RZ, 0x40000040 ;  /* 0x40000040ff157424 */ /* 0x000fd800078e00ff */
[----:B------:R-:W-:Y:S03]  /*bff0*/  HGMMA.64x256x16.F32 R24, R152, gdesc[UR8].tnspB, RZ, !UPT, gsb0 ;  /* 0x43e0000898187df0 */ /* 0x000fe6000c0008ff */
        /* <DEDUP_REMOVED lines=10> */
[----:B------:R-:W-:Y:S01]  /*c0a0*/  VIADD R152, R20, 0x180 ;  /* 0x0000018014987836 */ /* 0x000fe20000000000 */
[----:B------:R-:W-:Y:S01]  /*c0b0*/  R2UR UR11, R153 ;  /* 0x00000000990b72ca */ /* 0x000fe200000e0000 */
[----:B------:R-:W-:Y:S01]  /*c0c0*/  IMAD.MOV.U32 R153, RZ, RZ, 0x40000040 ;  /* 0x40000040ff997424 */ /* 0x000fe200078e00ff */
[----:B------:R-:W-:Y:S02]  /*c0d0*/  WARPGROUP.DEPBAR.LE gsb0, 0x0 ;  /* 0x00008000000079c5 */ /* 0x000fe40000010000 */
[----:B------:R-:W-:-:S15]  /*c0e0*/  WARPGROUP.ARRIVE ;  /* 0x00000000000079c5 */ /* 0x000fde0000000000 */
[----:B------:R-:W-:-:S06]  /*c0f0*/  NOP ;  /* 0x0000000000007918 */ /* 0x000fcc0000000000 */
        /* <DEDUP_REMOVED lines=25> */
.L_x_2964:
[----:B------:R-:W0:Y:S01]  /*c290*/  LDC R20, c[0x0][0x448] ;  /* 0x00011200ff147b82 */ /* 0x000e220000000800 */
[----:B------:R-:W-:Y:S01]  /*c2a0*/  VIADD R3, R3, 0x22860 ;  /* 0x0002286003037836 */ /* 0x000fe20000000000 */
[----:B------:R-:W-:Y:S01]  /*c2b0*/  UISETP.GE.AND UP0, UPT, UR7, 0x1, UPT ;  /* 0x000000010700788c */ /* 0x000fe2000bf06270 */
[----:B------:R-:W-:-:S05]  /*c2c0*/  IMAD.U32 R152, RZ, RZ, UR47 ;  /* 0x0000002fff987e24 */ /* 0x000fca000f8e00ff */
[----:B------:R-:W-:-:S04]  /*c2d0*/  PRMT R3, R152, 0x654, R3 ;  /* 0x0000065498037816 */ /* 0x000fc80000000003 */
[----:B------:R1:W-:Y:S02]  /*c2e0*/  SYNCS.ARRIVE.TRANS64.RED.A1T0 RZ, [R3+URZ], RZ ;  /* 0x000000ff03ff79a7 */ /* 0x0003e4000810043f */
[----:B-1----:R-:W-:Y:S01]  /*c2f0*/  IMAD.MOV.U32 R3, RZ, RZ, R218 ;  /* 0x000000ffff037224 */ /* 0x002fe200078e00da */
[----:B0-----:R-:W-:-:S13]  /*c300*/  ISETP.NE.AND P0, PT, R20, 0x1, PT ;  /* 0x000000011400780c */ /* 0x001fda0003f05270 */
[----:B------:R-:W0:Y:S08]  /*c310*/  @P0 LDC R21, c[0x0][0x44c] ;  /* 0x00011300ff150b82 */ /* 0x000e300000000800 */
[----:B------:R-:W1:Y:S01]  /*c320*/  @P0 LDC R20, c[0x0][0x450] ;  /* 0x00011400ff140b82 */ /* 0x000e620000000800 */
[----:B0-----:R-:W-:-:S05]  /*c330*/  @P0 IMAD.HI.U32 R21, R218, R21, RZ ;  /* 0x00000015da150227 */ /* 0x001fca00078e00ff */
[----:B-1----:R-:W-:Y:S02]  /*c340*/  @P0 SHF.R.U32.HI R3, RZ, R20, R21 ;  /* 0x00000014ff030219 */ /* 0x002fe40000011615 */
[----:B------:R-:W-:Y:S02]  /*c350*/  PLOP3.LUT P0, PT, PT, PT, UP0, 0x40, 0x0 ;  /* 0x000000000000781c */ /* 0x000fe40003f0e808 */
[----:B------:R-:W-:Y:S01]  /*c360*/  IADD3 R152, R3, R208, -R207 ;  /* 0x000000d003987210 */ /* 0x000fe20007ffe8cf */
[----:B------:R-:W-:-:S04]  /*c370*/  VIADD R3, R176, 0xfffffffe ;  /* 0xfffffffeb0037836 */ /* 0x000fc80000000000 */
[----:B------:R-:W-:-:S06]  /*c380*/  VIADD R20, R152, UR6 ;  /* 0x0000000698147c36 */ /* 0x000fcc0008000000 */
[----:B------:R-:W-:Y:S05]  /*c390*/  @P0 BRA `(.L_x_2965) ;  /* 0x0000000000540947 */ /* 0x000fea0003800000 */
[C---:B------:R-:W-:Y:S01]  /*c3a0*/  ISETP.GT.AND P0, PT, R152.reuse, RZ, PT ;  /* 0x000000ff9800720c */ /* 0x040fe20003f04270 */
[----:B------:R-:W-:Y:S01]  /*c3b0*/  BSSY B0, `(.L_x_2966) ;  /* 0x0000010000007945 */ /* 0x000fe20003800000 */
[----:B------:R-:W-:-:S11]  /*c3c0*/  VIADD R21, R152, 0xffffffff ;  /* 0xffffffff98157836 */ /* 0x000fd60000000000 */
[----:B------:R-:W-:Y:S05]  /*c3d0*/  @P0 BRA `(.L_x_2967) ;  /* 0x0000000000200947 */ /* 0x000fea0003800000 */
[----:B------:R-:W-:Y:S01]  /*c3e0*/  UISETP.NE.AND UP0, UPT, UR7, 0x1, UPT ;  /* 0x000000010700788c */ /* 0x000fe2000bf05270 */
[----:B------:R-:W-:-:S05]  /*c3f0*/  IMAD.MOV R21, RZ, RZ, -R152 ;  /* 0x000000ffff157224 */ /* 0x000fca00078e0a98 */
[----:B------:R-:W-:-:S05]  /*c400*/  PLOP3.LUT P0, PT, PT, PT, UP0, 0x80, 0x0 ;  /* 0x000000000000781c */ /* 0x000fca0003f0f008 */
[----:B------:R-:W-:-:S08]  /*c410*/  @UP0 ULDC.64 UR4, c[0x0][0x9e8] ;  /* 0x00027a0000040ab9 */ /* 0x000fd00000000a00 */
[----:B------:R-:W-:-:S05]  /*c420*/  @P0 IMAD.HI.U32 R152, R21, UR4, RZ ;  /* 0x0000000415980c27 */ /* 0x000fca000f8e00ff */
[----:B------:R-:W-:-:S04]  /*c430*/  @P0 SHF.R.U32.HI R21, RZ, UR5, R152 ;  /* 0x00000005ff150c19 */ /* 0x000fc80008011698 */
[----:B------:R-:W-:Y:S01]  /*c440*/  LOP3.LUT R21, RZ, R21, RZ, 0x33, !PT ;  /* 0x00000015ff157212 */ /* 0x000fe200078e33ff */
[----:B------:R-:W-:Y:S06]  /*c450*/  BRA `(.L_x_2968) ;  /* 0x0000000000147947 */ /* 0x000fec0003800000 */
.L_x_2967:
[----:B------:R-:W-:-:S06]  /*c460*/  UISETP.NE.AND UP0, UPT, UR7, 0x1, UPT ;  /* 0x000000010700788c */ /* 0x000fcc000bf05270 */
[----:B------:R-:W-:-:S05]  /*c470*/  PLOP3.LUT P0, PT, PT, PT, UP0, 0x80, 0x0 ;  /* 0x000000000000781c */ /* 0x000fca0003f0f008 */
[----:B------:R-:W-:-:S08]  /*c480*/  @UP0 ULDC.64 UR4, c[0x0][0x9e8] ;  /* 0x00027a0000040ab9 */ /* 0x000fd00000000a00 */
[----:B------:R-:W-:-:S05]  /*c490*/  @P0 IMAD.HI.U32 R152, R21, UR4, RZ ;  /* 0x0000000415980c27 */ /* 0x000fca000f8e00ff */
[----:B------:R-:W-:-:S07]  /*c4a0*/  @P0 SHF.R.U32.HI R21, RZ, UR5, R152 ;  /* 0x00000005ff150c19 */ /* 0x000fce0008011698 */
.L_x_2968:
[----:B------:R-:W-:Y:S05]  /*c4b0*/  BSYNC B0 ;  /* 0x0000000000007941 */ /* 0x000fea0003800000 */
.L_x_2966:
[----:B------:R-:W-:-:S04]  /*c4c0*/  IMAD.U32 R152, RZ, RZ, UR7 ;  /* 0x00000007ff987e24 */ /* 0x000fc8000f8e00ff */
[----:B------:R-:W-:-:S05]  /*c4d0*/  IMAD R21, R21, R152, UR7 ;  /* 0x0000000715157e24 */ /* 0x000fca000f8e0298 */
[----:B------:R-:W-:-:S07]  /*c4e0*/  VIMNMX R20, R20, R21, PT ;  /* 0x0000001514147248 */ /* 0x000fce0003fe0100 */
.L_x_2965:
[----:B------:R-:W-:Y:S01]  /*c4f0*/  IMAD.HI R20, R20, 0x2aaaaaab, RZ ;  /* 0x2aaaaaab14147827 */ /* 0x000fe200078e02ff */
[----:B------:R-:W-:Y:S01]  /*c500*/  ULDC UR37, c[0x0][0x9e4] ;  /* 0x0002790000257ab9 */ /* 0x000fe20000000800 */
[----:B------:R-:W-:Y:S01]  /*c510*/  ULDC UR38, c[0x0][0x9e4] ;  /* 0x0002790000267ab9 */ /* 0x000fe20000000800 */
[----:B------:R-:W-:Y:S01]  /*c520*/  ULDC UR39, c[0x0][0x9dc] ;  /* 0x0002770000277ab9 */ /* 0x000fe20000000800 */
[----:B------:R-:W-:Y:S01]  /*c530*/  ULDC UR40, c[0x0][0x9dc] ;  /* 0x0002770000287ab9 */ /* 0x000fe20000000800 */
[----:B------:R-:W-:Y:S01]  /*c540*/  SHF.R.U32.HI R21, RZ, 0x1f, R20 ;  /* 0x0000001fff157819 */ /* 0x000fe20000011614 */
[----:B------:R-:W-:Y:S01]  /*c550*/  ULDC UR41, c[0x0][0x988] ;  /* 0x0002620000297ab9 */ /* 0x000fe20000000800 */
[----:B------:R-:W-:Y:S01]  /*c560*/  ULDC UR42, c[0x0][0x988] ;  /* 0x00026200002a7ab9 */ /* 0x000fe20000000800 */
[----:B------:R-:W-:Y:S01]  /*c570*/  ULDC UR43, c[0x0][0x988] ;  /* 0x00026200002b7ab9 */ /* 0x000fe20000000800 */
[----:B------:R-:W-:Y:S01]  /*c580*/  LEA.HI.SX32 R20, R20, R21, 0x1c ;  /* 0x0000001514147211 */ /* 0x000fe200078fe2ff */
[----:B------:R-:W-:Y:S01]  /*c590*/  ULDC UR44, c[0x0][0x9e0] ;  /* 0x00027800002c7ab9 */ /* 0x000fe20000000800 */
[----:B------:R-:W-:-:S02]  /*c5a0*/  ULDC UR45, c[0x0][0x9e0] ;  /* 0x00027800002d7ab9 */ /* 0x000fc40000000800 */
[----:B------:R-:W-:-:S04]  /*c5b0*/  VIMNMX R225, R229, R20, !PT ;  /* 0x00000014e5e17248 */ /* 0x000fc80007fe0100 */
[----:B------:R-:W-:-:S13]  /*c5c0*/  ISETP.GE.AND P0, PT, R3, R225, PT ;  /* 0x000000e10300720c */ /* 0x000fda0003f06270 */
[----:B------:R-:W-:Y:S05]  /*c5d0*/  @!P0 BRA `(.L_x_2969) ;  /* 0x0000003000988947 */ /* 0x000fea0003800000 */
.L_x_2989:
[----:B0-----:R-:W-:Y:S01]  /*c5e0*/  IMAD.U32 R20, RZ, RZ, UR50 ;  /* 0x00000032ff147e24 */ /* 0x001fe2000f8e00ff */
[----:B------:R-:W-:Y:S05]  /*c5f0*/  YIELD ;  /* 0x0000000000007946 */ /* 0x000fea0003800000 */
[----:B------:R-:W-:Y:S01]  /*c600*/  ISETP.NE.AND P1, PT, R20, 0x3, PT ;  /* 0x000000031400780c */ /* 0x000fe20003f25270 */
[----:B------:R-:W-:-:S05]  /*c610*/  VIADD R2, R2, 0x1 ;  /* 0x0000000102027836 */ /* 0x000fca0000000000 */
[----:B------:R-:W-:-:S04]  /*c620*/  ISETP.NE.AND P0, PT, R2, 0x2, PT ;  /* 0x000000020200780c */ /* 0x000fc80003f05270 */
[----:B--2---:R-:W-:Y:S02]  /*c630*/  SEL R9, RZ, 0x1, P0 ;  /* 0x00000001ff097807 */ /* 0x004fe40000000000 */
[----:B------:R-:W-:Y:S02]  /*c640*/  SEL R2, R2, RZ, P0 ;  /* 0x000000ff02027207 */ /* 0x000fe40000000000 */
[----:B------:R-:W-:Y:S01]  /*c650*/  LOP3.LUT R206, R206, R9, RZ, 0x3c, !PT ;  /* 0x00000009cece7212 */ /* 0x000fe200078e3cff */
[----:B------:R-:W-:Y:S06]  /*c660*/  @!P1 BRA `(.L_x_2970) ;  /* 0x0000000000049947 */ /* 0x000fec0003800000 */
[----:B------:R-:W-:Y:S01]  /*c670*/  BPT.TRAP 0x1 ;  /* 0x000000040000795c */ /* 0x000fe20000300000 */
.L_x_2970:
[----:B------:R-:W-:Y:S01]  /*c680*/  IMAD R20, R2, 0x8, R23 ;  /* 0x0000000802147824 */ /* 0x000fe200078e0217 */
[----:B------:R-:W-:-:S04]  /*c690*/  SHF.L.U32 R21, R206, 0x1f, RZ ;  /* 0x0000001fce157819 */ /* 0x000fc800000006ff */
[----:B------:R0:W1:Y:S01]  /*c6a0*/  SYNCS.PHASECHK.TRANS64.TRYWAIT P0, [R20+URZ+0x22830], R21 ;  /* 0x02283015140075a7 */ /* 0x000062000800017f */
[----:B------:R-:W-:Y:S05]  /*c6b0*/  @!P1 BRA `(.L_x_2971) ;  /* 0x0000000000049947 */ /* 0x000fea0003800000 */
[----:B------:R-:W-:Y:S01]  /*c6c0*/  BPT.TRAP 0x1 ;  /* 0x000000040000795c */ /* 0x000fe20000300000 */
.L_x_2971:
[----:B------:R-:W-:Y:S02]  /*c6d0*/  IMAD R156, R2, 0x300, R224 ;  /* 0x00000300029c7824 */ /* 0x000fe400078e02e0 */
[----:B------:R-:W-:Y:S01]  /*c6e0*/  IMAD.MOV.U32 R157, RZ, RZ, 0x40000040 ;  /* 0x40000040ff9d7424 */ /* 0x000fe200078e00ff */
[----:B-1----:R-:W-:Y:S06]  /*c6f0*/  @P0 BRA `(.L_x_2972) ;  /* 0x0000000000080947 */ /* 0x002fec0003800000 */
[----:B------:R-:W1:Y:S02]  /*c700*/  SYNCS.PHASECHK.TRANS64.TRYWAIT P0, [R20+URZ+0x22830], R21 ;  /* 0x02283015140075a7 */ /* 0x000e64000800017f */
[----:B-1----:R-:W-:Y:S05]  /*c710*/  @!P0 BRA `(.L_x_2973) ;  /* 0x0000014400948947 */ /* 0x002fea0003800000 */
.L_x_2972:
[----:B------:R-:W-:Y:S05]  /*c720*/  WARPSYNC.ALL ;  /* 0x0000000000007948 */ /* 0x000fea0003800000 */
[C---:B------:R-:W-:Y:S01]  /*c730*/  R2UR UR6, R156.reuse ;  /* 0x000000009c0672ca */ /* 0x040fe200000e0000 */
[C---:B------:R-:W-:Y:S01]  /*c740*/  VIADD R154, R156.reuse, 0x2 ;  /* 0x000000029c9a7836 */ /* 0x040fe20000000000 */
[----:B------:R-:W-:Y:S01]  /*c750*/  R2UR UR7, R157 ;  /* 0x000000009d0772ca */ /* 0x000fe200000e0000 */
[----:B------:R-:W-:Y:S01]  /*c760*/  VIADD R152, R156, 0x4 ;  /* 0x000000049c987836 */ /* 0x000fe20000000000 */
[----:B------:R-:W-:Y:S01]  /*c770*/  R2UR UR4, R6 ;  /* 0x00000000060472ca */ /* 0x000fe200000e0000 */
[----:B------:R-:W-:Y:S01]  /*c780*/  VIADD R156, R156, 0x6 ;  /* 0x000000069c9c7836 */ /* 0x000fe20000000000 */
[----:B------:R-:W-:Y:S01]  /*c790*/  R2UR UR5, R7 ;  /* 0x00000000070572ca */ /* 0x000fe200000e0000 */
[----:B------:R-:W-:Y:S01]  /*c7a0*/  IMAD.MOV.U32 R155, RZ, RZ, 0x40000040 ;  /* 0x40000040ff9b7424 */ /* 0x000fe200078e00ff */
[----:B------:R-:W-:Y:S01]  /*c7b0*/  R2UR UR10, R154 ;  /* 0x000000009a0a72ca */ /* 0x000fe200000e0000 */
[----:B------:R-:W-:Y:S01]  /*c7c0*/  IMAD.MOV.U32 R153, RZ, RZ, 0x40000040 ;  /* 0x40000040ff997424 */ /* 0x000fe200078e00ff */
[----:B------:R-:W-:Y:S01]  /*c7d0*/  R2UR UR14, R152 ;  /* 0x00000000980e72ca */ /* 0x000fe200000e0000 */
[----:B------:R-:W-:Y:S01]  /*c7e0*/  IMAD.MOV.U32 R157, RZ, RZ, 0x40000040 ;  /* 0x40000040ff9d7424 */ /* 0x000fe200078e00ff */
[----:B------:R-:W-:Y:S01]  /*c7f0*/  R2UR UR11, R155 ;  /* 0x000000009b0b72ca */ /* 0x000fe200000e0000 */
[----:B------:R-:W2:Y:S01]  /*c800*/  S2R R9, SR_TID.X ;  /* 0x0000000000097919 */ /* 0x000ea20000002100 */
[----:B------:R-:W-:Y:S01]  /*c810*/  R2UR UR15, R153 ;  /* 0x00000000990f72ca */ /* 0x000fe200000e0000 */
[----:B------:R-:W-:Y:S01]  /*c820*/  IMAD.U32 R200, RZ, RZ, UR50 ;  /* 0x00000032ffc87e24 */ /* 0x000fe2000f8e00ff */
[----:B------:R-:W-:-:S02]  /*c830*/  R2UR UR18, R156 ;  /* 0x000000009c1272ca */ /* 0x000fc400000e0000 */
[----:B------:R-:W-:Y:S02]  /*c840*/  R2UR UR19, R157 ;  /* 0x000000009d1372ca */ /* 0x000fe400000e0000 */
[----:B------:R-:W-:Y:S01]  /*c850*/  WARPGROUP.ARRIVE ;  /* 0x00000000000079c5 */ /* 0x000fe20000000000 */
[----:B------:R-:W-:Y:S02]  /*c860*/  R2UR UR8, R14 ;  /* 0x000000000e0872ca */ /* 0x000fe400000e0000 */
[----:B------:R-:W-:Y:S02]  /*c870*/  R2UR UR9, R15 ;  /* 0x000000000f0972ca */ /* 0x000fe400000e0000 */
[----:B------:R-:W-:Y:S01]  /*c880*/  R2UR UR12, R12 ;  /* 0x000000000c0c72ca */ /* 0x000fe200000e0000 */
[----:B------:R-:W-:Y:S01]  /*c890*/  HGMMA.64x96x16.F32 R152, gdesc[UR4], RZ, !UPT, gsb0 ;  /* 0x01600000049879f0 */ /* 0x000fe2000c0008ff */
[----:B------:R-:W-:Y:S02]  /*c8a0*/  R2UR UR13, R13 ;  /* 0x000000000d0d72ca */ /* 0x000fe400000e0000 */
[----:B------:R-:W-:-:S02]  /*c8b0*/  R2UR UR16, R10 ;  /* 0x000000000a1072ca */ /* 0x000fc400000e0000 */
[----:B------:R-:W-:Y:S02]  /*c8c0*/  R2UR UR17, R11 ;  /* 0x000000000b1172ca */ /* 0x000fe400000e0000 */
[----:B------:R-:W-:Y:S02]  /*c8d0*/  ISETP.NE.AND P0, PT, R200, 0x3, PT ;  /* 0x00000003c800780c */ /* 0x000fe40003f05270 */
        /* <DEDUP_REMOVED lines=15> */
.L_x_2974:
[----:B------:R-:W3:Y:S01]  /*c9d0*/  LDC R200, c[0x0][0x448] ;  /* 0x00011200ffc87b82 */ /* 0x000ee20000000800 */
[----:B------:R-:W-:Y:S01]  /*c9e0*/  IMAD.IADD R222, R226, 0x1, R218 ;  /* 0x00000001e2de7824 */ /* 0x000fe200078e02da */
[----:B------:R-:W-:Y:S01]  /*c9f0*/  UISETP.NE.AND UP0, UPT, UR51, URZ, UPT ;  /* 0x0000003f3300728c */ /* 0x000fe2000bf05270 */
[----:B------:R-:W-:Y:S01]  /*ca00*/  IMAD R202, R3, -0x60, RZ ;  /* 0xffffffa003ca7824 */ /* 0x000fe200078e02ff */
[----:B------:R-:W-:Y:S02]  /*ca10*/  UMOV UR46, UR39 ;  /* 0x00000027002e7c82 */ /* 0x000fe40008000000 */
[----:B------:R-:W-:Y:S01]  /*ca20*/  ULOP3.LUT UR4, URZ, UR46, URZ, 0x33, !UPT ;  /* 0x0000002e3f047292 */ /* 0x000fe2000f8e333f */
[----:B---3--:R-:W-:-:S13]  /*ca30*/  ISETP.NE.AND P0, PT, R200, 0x1, PT ;  /* 0x00000001c800780c */ /* 0x008fda0003f05270 */
[----:B------:R-:W3:Y:S08]  /*ca40*/  @P0 LDC R201, c[0x0][0x44c] ;  /* 0x00011300ffc90b82 */ /* 0x000ef00000000800 */
[----:B------:R-:W4:Y:S01]  /*ca50*/  @P0 LDC R200, c[0x0][0x450] ;  /* 0x00011400ffc80b82 */ /* 0x000f220000000800 */
[----:B---3--:R-:W-:-:S05]  /*ca60*/  @P0 IMAD.HI.U32 R201, R222, R201, RZ ;  /* 0x000000c9dec90227 */ /* 0x008fca00078e00ff */
[----:B----4-:R-:W-:Y:S01]  /*ca70*/  @P0 SHF.R.U32.HI R222, RZ, R200, R201 ;  /* 0x000000c8ffde0219 */ /* 0x010fe200000116c9 */
[----:B------:R-:W-:Y:S01]  /*ca80*/  VIADD R200, R20, 0x22840 ;  /* 0x0002284014c87836 */ /* 0x000fe20000000000 */
[----:B------:R-:W-:Y:S01]  /*ca90*/  PLOP3.LUT P0, PT, PT, PT, UP0, 0x40, 0x0 ;  /* 0x000000000000781c */ /* 0x000fe20003f0e808 */
[----:B------:R-:W-:Y:S02]  /*caa0*/  IMAD.U32 R201, RZ, RZ, UR47 ;  /* 0x0000002fffc97e24 */ /* 0x000fe4000f8e00ff */
[----:B------:R-:W3:Y:S03]  /*cab0*/  SHFL.IDX PT, R223, R222, RZ, 0x1c1f ;  /* 0x001c1fffdedf7589 */ /* 0x000ee600000e0000 */
[----:B------:R-:W-:-:S04]  /*cac0*/  PRMT R200, R201, 0x654, R200 ;  /* 0x00000654c9c87816 */ /* 0x000fc800000000c8 */
[----:B------:R4:W-:Y:S02]  /*cad0*/  SYNCS.ARRIVE.TRANS64.RED.A1T0 RZ, [R200+URZ], RZ ;  /* 0x000000ffc8ff79a7 */ /* 0x0009e4000810043f */
[----:B----4-:R-:W-:-:S04]  /*cae0*/  VIADD R200, R202, 0x1 ;  /* 0x00000001cac87836 */ /* 0x010fc80000000000 */
[----:B------:R-:W-:-:S05]  /*caf0*/  IMAD R200, R210, -0x2, R200 ;  /* 0xfffffffed2c87824 */ /* 0x000fca00078e02c8 */
[----:B------:R-:W-:-:S05]  /*cb00*/  IADD3 R220, -R207, R200, R208 ;  /* 0x000000c8cfdc7210 */ /* 0x000fca0007ffe1d0 */
[C---:B------:R-:W-:Y:S02]  /*cb10*/  VIADD R221, R220.reuse, UR44 ;  /* 0x0000002cdcdd7c36 */ /* 0x040fe40008000000 */
[----:B------:R-:W-:Y:S02]  /*cb20*/  VIADD R220, R220, UR4 ;  /* 0x00000004dcdc7c36 */ /* 0x000fe40008000000 */
[C---:B---3--:R-:W-:Y:S02]  /*cb30*/  IMAD.IADD R219, R223.reuse, 0x1, R221 ;  /* 0x00000001dfdb7824 */ /* 0x048fe400078e02dd */
[----:B------:R-:W-:Y:S01]  /*cb40*/  IMAD.IADD R203, R223, 0x1, R220 ;  /* 0x00000001dfcb7824 */ /* 0x000fe200078e02dc */
[----:B------:R-:W-:Y:S06]  /*cb50*/  @P0 BRA `(.L_x_2975) ;  /* 0x0000000000580947 */ /* 0x000fec0003800000 */
[----:B------:R-:W-:Y:S01]  /*cb60*/  IADD3 R223, -R207, R208, R223 ;  /* 0x000000d0cfdf7210 */ /* 0x000fe20007ffe1df */
[----:B------:R-:W-:Y:S03]  /*cb70*/  BSSY B0, `(.L_x_2976) ;  /* 0x0000010000007945 */ /* 0x000fe60003800000 */
[----:B------:R-:W-:-:S13]  /*cb80*/  ISETP.GT.AND P0, PT, R223, -0x1, PT ;  /* 0xffffffffdf00780c */ /* 0x000fda0003f04270 */
[----:B------:R-:W-:Y:S05]  /*cb90*/  @P0 BRA `(.L_x_2977) ;  /* 0x0000000000200947 */ /* 0x000fea0003800000 */
[----:B------:R-:W-:Y:S01]  /*cba0*/  IMAD.U32 R227, RZ, RZ, UR37 ;  /* 0x00000025ffe37e24 */ /* 0x000fe2000f8e00ff */
[----:B------:R-:W-:-:S04]  /*cbb0*/  LOP3.LUT R223, RZ, R223, RZ, 0x33, !PT ;  /* 0x000000dfffdf7212 */ /* 0x000fc800078e33ff */
[----:B------:R-:W-:-:S13]  /*cbc0*/  ISETP.NE.AND P0, PT, R227, 0x1, PT ;  /* 0x00000001e300780c */ /* 0x000fda0003f05270 */
[----:B------:R-:W3:Y:S02]  /*cbd0*/  @P0 LDC.64 R200, c[0x0][0x9e8] ;  /* 0x00027a00ffc80b82 */ /* 0x000ee40000000a00 */
[----:B---3--:R-:W-:-:S05]  /*cbe0*/  @P0 IMAD.HI.U32 R200, R223, R200, RZ ;  /* 0x000000c8dfc80227 */ /* 0x008fca00078e00ff */
[----:B------:R-:W-:-:S04]  /*cbf0*/  @P0 SHF.R.U32.HI R223, RZ, R201, R200 ;  /* 0x000000c9ffdf0219 */ /* 0x000fc800000116c8 */
[----:B------:R-:W-:Y:S01]  /*cc00*/  LOP3.LUT R223, RZ, R223, RZ, 0x33, !PT ;  /* 0x000000dfffdf7212 */ /* 0x000fe200078e33ff */
[----:B------:R-:W-:Y:S06]  /*cc10*/  BRA `(.L_x_2978) ;  /* 0x0000000000147947 */ /* 0x000fec0003800000 */
.L_x_2977:
[----:B------:R-:W-:-:S05]  /*cc20*/  IMAD.U32 R227, RZ, RZ, UR37 ;  /* 0x00000025ffe37e24 */ /* 0x000fca000f8e00ff */
[----:B------:R-:W-:-:S13]  /*cc30*/  ISETP.NE.AND P0, PT, R227, 0x1, PT ;  /* 0x00000001e300780c */ /* 0x000fda0003f05270 */
[----:B------:R-:W3:Y:S02]  /*cc40*/  @P0 LDC.64 R200, c[0x0][0x9e8] ;  /* 0x00027a00ffc80b82 */ /* 0x000ee40000000a00 */
[----:B---3--:R-:W-:-:S05]  /*cc50*/  @P0 IMAD.HI.U32 R200, R223, R200, RZ ;  /* 0x000000c8dfc80227 */ /* 0x008fca00078e00ff */
[----:B------:R-:W-:-:S07]  /*cc60*/  @P0 SHF.R.U32.HI R223, RZ, R201, R200 ;  /* 0x000000c9ffdf0219 */ /* 0x000fce00000116c8 */
.L_x_2978:
[----:B------:R-:W-:Y:S05]  /*cc70*/  BSYNC B0 ;  /* 0x0000000000007941 */ /* 0x000fea0003800000 */
.L_x_2976:
[----:B------:R-:W-:-:S04]  /*cc80*/  IMAD R200, R210, -0x2, R202 ;  /* 0xfffffffed2c87824 */ /* 0x000fc800078e02ca */
[----:B------:R-:W-:-:S05]  /*cc90*/  IMAD R200, R223, R227, R200 ;  /* 0x000000e3dfc87224 */ /* 0x000fca00078e02c8 */
[----:B------:R-:W-:Y:S02]  /*cca0*/  VIMNMX R203, R203, R200, !PT ;  /* 0x000000c8cbcb7248 */ /* 0x000fe40007fe0100 */
[----:B------:R-:W-:-:S07]  /*ccb0*/  VIADDMNMX R219, R200, R227, R219, PT ;  /* 0x000000e3c8db7246 */ /* 0x000fce00038001db */
.L_x_2975:
[----:B------:R-:W-:Y:S01]  /*ccc0*/  ISETP.GE.AND P1, PT, R202, 0x1, PT ;  /* 0x00000001ca00780c */ /* 0x000fe20003f26270 */
[----:B------:R-:W-:Y:S01]  /*ccd0*/  UISETP.NE.AND UP0, UPT, UR51, URZ, UPT ;  /* 0x0000003f3300728c */ /* 0x000fe2000bf05270 */
        /* <DEDUP_REMOVED lines=128> */
[----:B------:R-:W-:Y:S02]  /*d4e0*/  ISETP.GT.AND P6, PT, R203, 0x59, !P6 ;  /* 0x00000059cb00780c */ /* 0x000fe400077c4270 */
[----:B------:R-:W3:Y:S02]  /*d4f0*/  SHFL.IDX PT, R203, R222, 0x1, 0x1c1f ;  /* 0x003c1f00decb7f89 */ /* 0x000ee400000e0000 */
[----:B------:R-:W-:-:S04]  /*d500*/  ISETP.LT.OR P6, PT, R219, 0x5a, P6 ;  /* 0x0000005adb00780c */ /* 0x000fc800037c1670 */
[----:B------:R-:W-:Y:S02]  /*d510*/  FSEL R197, R197, -INF , !P6 ;  /* 0xff800000c5c57808 */ /* 0x000fe40007000000 */
[----:B------:R-:W-:Y:S02]  /*d520*/  PLOP3.LUT P6, PT, PT, PT, UP0, 0x40, 0x0 ;  /* 0x000000000000781c */ /* 0x000fe40003fce808 */
[----:B---3--:R-:W-:Y:S01]  /*d530*/  IADD3 R221, R221, R203, RZ ;  /* 0x000000cbdddd7210 */ /* 0x008fe20007ffe0ff */
[----:B------:R-:W-:-:S10]  /*d540*/  IMAD.IADD R220, R220, 0x1, R203 ;  /* 0x00000001dcdc7824 */ /* 0x000fd400078e02cb */
[----:B------:R-:W-:Y:S05]  /*d550*/  @P6 BRA `(.L_x_2979) ;  /* 0x0000000000586947 */ /* 0x000fea0003800000 */
        /* <DEDUP_REMOVED lines=12> */
.L_x_2981:
[----:B------:R-:W-:-:S05]  /*d620*/  IMAD.U32 R219, RZ, RZ, UR37 ;  /* 0x00000025ffdb7e24 */ /* 0x000fca000f8e00ff */
[----:B------:R-:W-:-:S13]  /*d630*/  ISETP.NE.AND P6, PT, R219, 0x1, PT ;  /* 0x00000001db00780c */ /* 0x000fda0003fc5270 */
[----:B------:R-:W3:Y:S02]  /*d640*/  @P6 LDC.64 R160, c[0x0][0x9e8] ;  /* 0x00027a00ffa06b82 */ /* 0x000ee40000000a00 */
[----:B---3--:R-:W-:-:S05]  /*d650*/  @P6 IMAD.HI.U32 R160, R203, R160, RZ ;  /* 0x000000a0cba06227 */ /* 0x008fca00078e00ff */
[----:B------:R-:W-:-:S07]  /*d660*/  @P6 SHF.R.U32.HI R203, RZ, R161, R160 ;  /* 0x000000a1ffcb6219 */ /* 0x000fce00000116a0 */
.L_x_2982:
[----:B------:R-:W-:Y:S05]  /*d670*/  BSYNC B0 ;  /* 0x0000000000007941 */ /* 0x000fea0003800000 */
.L_x_2980:
[----:B------:R-:W-:-:S04]  /*d680*/  IMAD R202, R210, -0x2, R202 ;  /* 0xfffffffed2ca7824 */ /* 0x000fc800078e02ca */
[----:B------:R-:W-:-:S05]  /*d690*/  IMAD R202, R203, R219, R202 ;  /* 0x000000dbcbca7224 */ /* 0x000fca00078e02ca */
[----:B------:R-:W-:Y:S02]  /*d6a0*/  VIMNMX R220, R220, R202, !PT ;  /* 0x000000cadcdc7248 */ /* 0x000fe40007fe0100 */
[----:B------:R-:W-:-:S07]  /*d6b0*/  VIADDMNMX R221, R202, R219, R221, PT ;  /* 0x000000dbcadd7246 */ /* 0x000fce00038001dd */
.L_x_2979:
[----:B------:R-:W-:Y:S01]  /*d6c0*/  ISETP.GT.AND P0, PT, R220, 0x1, !P0 ;  /* 0x00000001dc00780c */ /* 0x000fe20004704270 */
[----:B------:R-:W-:Y:S01]  /*d6d0*/  UMOV UR48, UR42 ;  /* 0x0000002a00307c82 */ /* 0x000fe20008000000 */
[----:B------:R-:W-:Y:S01]  /*d6e0*/  FMNMX.FTZ R161, R152, R0, !PT ;  /* 0x0000000098a17209 */ /* 0x000fe20007810000 */
[----:B------:R-:W-:Y:S01]  /*d6f0*/  IMAD.U32 R227, RZ, RZ, UR50 ;  /* 0x00000032ffe37e24 */ /* 0x000fe2000f8e00ff */
[----:B------:R-:W-:Y:S02]  /*d700*/  ISETP.LT.OR P0, PT, R221, 0x2, P0 ;  /* 0x00000002dd00780c */ /* 0x000fe40000701670 */
[C---:B------:R-:W-:Y:S02]  /*d710*/  LOP3.LUT P6, RZ, R22.reuse, 0x20, RZ, 0xc0, !PT ;  /* 0x0000002016ff7812 */ /* 0x040fe400078cc0ff */
        /* <DEDUP_REMOVED lines=55> */
[----:B------:R-:W-:-:S02]  /*da90*/  LOP3.LUT P0, RZ, R22, 0x2000, RZ, 0xc0, !PT ;  /* 0x0000200016ff7812 */ /* 0x000fc4000780c0ff */
[----:B------:R-:W-:Y:S02]  /*daa0*/  LOP3.LUT P6, RZ, R22, 0x40, RZ, 0xc0, !PT ;  /* 0x0000004016ff7812 */ /* 0x000fe400078cc0ff */
[C---:B------:R-:W-:Y:S02]  /*dab0*/  ISETP.GT.AND P0, PT, R220.reuse, 0x28, !P0 ;  /* 0x00000028dc00780c */ /* 0x040fe40004704270 */
[----:B------:R-:W-:Y:S02]  /*dac0*/  ISETP.GT.AND P1, PT, R220, 0x48, !P1 ;  /* 0x00000048dc00780c */ /* 0x000fe40004f24270 */
[C---:B------:R-:W-:Y:S02]  /*dad0*/  ISETP.LT.OR P0, PT, R221.reuse, 0x29, P0 ;  /* 0x00000029dd00780c */ /* 0x040fe40000701670 */
[----:B------:R-:W-:Y:S02]  /*dae0*/  ISETP.LT.OR P1, PT, R221, 0x49, P1 ;  /* 0x00000049dd00780c */ /* 0x000fe40000f21670 */
[----:B------:R-:W-:-:S02]  /*daf0*/  FSEL R174, R174, -INF , !P0 ;  /* 0xff800000aeae7808 */ /* 0x000fc40004000000 */
[----:B------:R-:W-:Y:S02]  /*db00*/  LOP3.LUT P0, RZ, R22, 0x1000, RZ, 0xc0, !PT ;  /* 0x0000100016ff7812 */ /* 0x000fe4000780c0ff */
[----:B------:R-:W-:Y:S02]  /*db10*/  FSEL R190, R190, -INF , !P1 ;  /* 0xff800000bebe7808 */ /* 0x000fe40004800000 */
[----:B------:R-:W-:Y:S02]  /*db20*/  ISETP.GT.AND P0, PT, R220, 0x29, !P0 ;  /* 0x00000029dc00780c */ /* 0x000fe40004704270 */
[----:B------:R-:W-:Y:S02]  /*db30*/  LOP3.LUT P1, RZ, R22, 0x20000, RZ, 0xc0, !PT ;  /* 0x0002000016ff7812 */ /* 0x000fe4000782c0ff */
[----:B------:R-:W-:Y:S02]  /*db40*/  ISETP.LT.OR P0, PT, R221, 0x2a, P0 ;  /* 0x0000002add00780c */ /* 0x000fe40000701670 */
[----:B------:R-:W-:-:S02]  /*db50*/  ISETP.GT.AND P2, PT, R220, 0x49, !P2 ;  /* 0x00000049dc00780c */ /* 0x000fc40005744270 */
[----:B------:R-:W-:Y:S02]  /*db60*/  FSEL R175, R175, -INF , !P0 ;  /* 0xff800000afaf7808 */ /* 0x000fe40004000000 */
[----:B------:R-:W-:Y:S02]  /*db70*/  LOP3.LUT P0, RZ, R22, 0x800, RZ, 0xc0, !PT ;  /* 0x0000080016ff7812 */ /* 0x000fe4000780c0ff */
[C---:B------:R-:W-:Y:S02]  /*db80*/  ISETP.LT.OR P2, PT, R221.reuse, 0x4a, P2 ;  /* 0x0000004add00780c */ /* 0x040fe40001741670 */
[C---:B------:R-:W-:Y:S02]  /*db90*/  ISETP.GT.AND P0, PT, R220.reuse, 0x30, !P0 ;  /* 0x00000030dc00780c */ /* 0x040fe40004704270 */
[----:B------:R-:W-:Y:S02]  /*dba0*/  ISETP.GT.AND P3, PT, R220, 0x50, !P3 ;  /* 0x00000050dc00780c */ /* 0x000fe40005f64270 */
[----:B------:R-:W-:-:S02]  /*dbb0*/  ISETP.LT.OR P0, PT, R221, 0x31, P0 ;  /* 0x00000031dd00780c */ /* 0x000fc40000701670 */
[----:B------:R-:W-:Y:S02]  /*dbc0*/  FSEL R191, R191, -INF , !P2 ;  /* 0xff800000bfbf7808 */ /* 0x000fe40005000000 */
[----:B------:R-:W-:Y:S02]  /*dbd0*/  FSEL R160, R178, -INF , !P0 ;  /* 0xff800000b2a07808 */ /* 0x000fe40004000000 */
[----:B------:R-:W-:Y:S01]  /*dbe0*/  LOP3.LUT P0, RZ, R22, 0x400, RZ, 0xc0, !PT ;  /* 0x0000040016ff7812 */ /* 0x000fe2000780c0ff */
[----:B------:R-:W3:Y:S01]  /*dbf0*/  SHFL.BFLY PT, R178, R161, 0x2, 0x1f ;  /* 0x0c401f00a1b27f89 */ /* 0x000ee200000e0000 */
[C---:B------:R-:W-:Y:S02]  /*dc00*/  ISETP.GT.AND P4, PT, R220.reuse, 0x51, !P4 ;  /* 0x00000051dc00780c */ /* 0x040fe40006784270 */
[----:B------:R-:W-:Y:S02]  /*dc10*/  ISETP.GT.AND P0, PT, R220, 0x31, !P0 ;  /* 0x00000031dc00780c */ /* 0x000fe40004704270 */
[----:B------:R-:W-:-:S02]  /*dc20*/  ISETP.LT.OR P3, PT, R221, 0x51, P3 ;  /* 0x00000051dd00780c */ /* 0x000fc40001f61670 */
[----:B------:R-:W-:Y:S02]  /*dc30*/  ISETP.LT.OR P0, PT, R221, 0x32, P0 ;  /* 0x00000032dd00780c */ /* 0x000fe40000701670 */
[----:B------:R-:W-:Y:S02]  /*dc40*/  ISETP.GT.AND P5, PT, R220, 0x58, !P5 ;  /* 0x00000058dc00780c */ /* 0x000fe40006fa4270 */
[----:B------:R-:W-:Y:S02]  /*dc50*/  FSEL R179, R179, -INF , !P0 ;  /* 0xff800000b3b37808 */ /* 0x000fe40004000000 */
[----:B------:R-:W-:Y:S02]  /*dc60*/  LOP3.LUT P0, RZ, R22, 0x200, RZ, 0xc0, !PT ;  /* 0x0000020016ff7812 */ /* 0x000fe4000780c0ff */
[----:B------:R-:W-:Y:S02]  /*dc70*/  ISETP.LT.OR P4, PT, R221, 0x52, P4 ;  /* 0x00000052dd00780c */ /* 0x000fe40002781670 */
[----:B------:R-:W-:-:S02]  /*dc80*/  ISETP.GT.AND P0, PT, R220, 0x38, !P0 ;  /* 0x00000038dc00780c */ /* 0x000fc40004704270 */
[----:B------:R-:W-:Y:S02]  /*dc90*/  FSEL R194, R194, -INF , !P3 ;  /* 0xff800000c2c27808 */ /* 0x000fe40005800000 */
[C---:B------:R-:W-:Y:S02]  /*dca0*/  ISETP.LT.OR P0, PT, R221.reuse, 0x39, P0 ;  /* 0x00000039dd00780c */ /* 0x040fe40000701670 */
[----:B------:R-:W-:Y:S02]  /*dcb0*/  ISETP.LT.OR P5, PT, R221, 0x59, P5 ;  /* 0x00000059dd00780c */ /* 0x000fe40002fa1670 */
[----:B------:R-:W-:Y:S02]  /*dcc0*/  FSEL R182, R182, -INF , !P0 ;  /* 0xff800000b6b67808 */ /* 0x000fe40004000000 */
[----:B------:R-:W-:Y:S02]  /*dcd0*/  LOP3.LUT P0, RZ, R22, 0x100, RZ, 0xc0, !PT ;  /* 0x0000010016ff7812 */ /* 0x000fe4000780c0ff */
[----:B---3--:R-:W-:-:S02]  /*dce0*/  FMNMX.FTZ R178, R161, R178, !PT ;  /* 0x000000b2a1b27209 */ /* 0x008fc40007810000 */
[----:B------:R-:W-:Y:S02]  /*dcf0*/  ISETP.GT.AND P0, PT, R220, 0x39, !P0 ;  /* 0x00000039dc00780c */ /* 0x000fe40004704270 */
[----:B------:R-:W-:Y:S01]  /*dd00*/  FSEL R195, R195, -INF , !P4 ;  /* 0xff800000c3c37808 */ /* 0x000fe20006000000 */
[----:B------:R-:W3:Y:S01]  /*dd10*/  SHFL.BFLY PT, R161, R178, 0x1, 0x1f ;  /* 0x0c201f00b2a17f89 */ /* 0x000ee200000e0000 */
[----:B------:R-:W-:Y:S02]  /*dd20*/  ISETP.LT.OR P0, PT, R221, 0x3a, P0 ;  /* 0x0000003add00780c */ /* 0x000fe40000701670 */
[----:B------:R-:W-:Y:S02]  /*dd30*/  FSEL R198, R198, -INF , !P5 ;  /* 0xff800000c6c67808 */ /* 0x000fe40006800000 */
[----:B------:R-:W-:Y:S02]  /*dd40*/  FSEL R183, R183, -INF , !P0 ;  /* 0xff800000b7b77808 */ /* 0x000fe40004000000 */
[----:B------:R-:W-:-:S04]  /*dd50*/  LOP3.LUT P0, RZ, R22, 0x80, RZ, 0xc0, !PT ;  /* 0x0000008016ff7812 */ /* 0x000fc8000780c0ff */
[----:B------:R-:W-:-:S04]  /*dd60*/  ISETP.GT.AND P0, PT, R220, 0x40, !P0 ;  /* 0x00000040dc00780c */ /* 0x000fc80004704270 */
[----:B------:R-:W-:-:S04]  /*dd70*/  ISETP.LT.OR P0, PT, R221, 0x41, P0 ;  /* 0x00000041dd00780c */ /* 0x000fc80000701670 */
[----:B------:R-:W-:Y:S02]  /*dd80*/  FSEL R186, R186, -INF , !P0 ;  /* 0xff800000baba7808 */ /* 0x000fe40004000000 */
[----:B------:R-:W-:Y:S02]  /*dd90*/  ISETP.GT.AND P0, PT, R220, 0x41, !P6 ;  /* 0x00000041dc00780c */ /* 0x000fe40007704270 */
[----:B------:R-:W-:Y:S02]  /*dda0*/  LOP3.LUT P6, RZ, R22, 0x1, RZ, 0xc0, !PT ;  /* 0x0000000116ff7812 */ /* 0x000fe400078cc0ff */
[----:B------:R-:W-:Y:S02]  /*ddb0*/  ISETP.LT.OR P0, PT, R221, 0x42, P0 ;  /* 0x00000042dd00780c */ /* 0x000fe40000701670 */
[----:B---3--:R-:W-:Y:S02]  /*ddc0*/  FMNMX.FTZ R178, R178, R161, !PT ;  /* 0x000000a1b2b27209 */ /* 0x008fe40007810000 */
[----:B------:R-:W-:-:S02]  /*ddd0*/  FSEL R187, R187, -INF , !P0 ;  /* 0xff800000bbbb7808 */ /* 0x000fc40004000000 */
[----:B------:R-:W-:-:S04]  /*dde0*/  FSETP.NEU.FTZ.AND P0, PT, R178, -INF , PT ;  /* 0xff800000b200780b */ /* 0x000fc80003f1d000 */
[----:B------:R-:W-:-:S05]  /*ddf0*/  FSEL R161, R178, RZ, P0 ;  /* 0x000000ffb2a17208 */ /* 0x000fca0000000000 */
[----:B------:R-:W-:Y:S01]  /*de00*/  FADD.FTZ R161, -R161, R0 ;  /* 0x00000000a1a17221 */ /* 0x000fe20000010100 */
[----:B------:R-:W-:-:S05]  /*de10*/  FMUL.FTZ R0, R178, UR48 ;  /* 0x00000030b2007c20 */ /* 0x000fca0008410000 */
[----:B------:R-:W-:Y:S02]  /*de20*/  FSEL R0, R0, RZ, P0 ;  /* 0x000000ff00007208 */ /* 0x000fe40000000000 */
[----:B------:R-:W-:-:S03]  /*de30*/  ISETP.GT.AND P0, PT, R220, RZ, !P1 ;  /* 0x000000ffdc00720c */ /* 0x000fc60004f04270 */
[--C-:B------:R-:W-:Y:S01]  /*de40*/  FFMA.FTZ R152, R152, UR48, -R0.reuse ;  /* 0x0000003098987c23 */ /* 0x100fe20008010800 */
        /* <DEDUP_REMOVED lines=22> */
[----:B------:R-:W-:Y:S01]  /*dfb0*/  FFMA.FTZ R197, R197, UR48, -R0 ;  /* 0x00000030c5c57c23 */ /* 0x000fe20008010800 */
[----:B------:R-:W-:Y:S01]  /*dfc0*/  FMUL.FTZ R0, R161, UR48 ;  /* 0x00000030a1007c20 */ /* 0x000fe20008410000 */
[----:B------:R-:W-:Y:S01]  /*dfd0*/  MUFU.EX2 R152, R152 ;  /* 0x0000009800987308 */ /* 0x000fe20000000800 */
[----:B------:R-:W-:-:S04]  /*dfe0*/  ISETP.LT.OR P0, PT, R221, 0x1, P0 ;  /* 0x00000001dd00780c */ /* 0x000fc80000701670 */
[----:B------:R-:W-:Y:S02]  /*dff0*/  FSEL R154, R154, -INF , !P0 ;  /* 0xff8000009a9a7808 */ /* 0x000fe40004000000 */
[----:B------:R-:W-:Y:S01]  /*e000*/  ISETP.GT.AND P0, PT, R220, 0x59, !P6 ;  /* 0x00000059dc00780c */ /* 0x000fe20007704270 */
[----:B------:R-:W3:Y:S01]  /*e010*/  MUFU.EX2 R0, R0 ;  /* 0x0000000000007308 */ /* 0x000ee20000000800 */
[----:B------:R-:W-:Y:S02]  /*e020*/  ISETP.NE.AND P6, PT, R227, 0x3, PT ;  /* 0x00000003e300780c */ /* 0x000fe40003fc5270 */
[----:B------:R-:W-:-:S04]  /*e030*/  ISETP.LT.OR P0, PT, R221, 0x5a, P0 ;  /* 0x0000005add00780c */ /* 0x000fc80000701670 */
[----:B------:R-:W-:Y:S01]  /*e040*/  FSEL R199, R199, -INF , !P0 ;  /* 0xff800000c7c77808 */ /* 0x000fe20004000000 */
[----:B------:R-:W4:Y:S08]  /*e050*/  MUFU.EX2 R153, R153 ;  /* 0x0000009900997308 */ /* 0x000f300000000800 */
[----:B------:R-:W5:Y:S01]  /*e060*/  MUFU.EX2 R156, R156 ;  /* 0x0000009c009c7308 */ /* 0x000f620000000800 */
        /* <DEDUP_REMOVED lines=16> */
[----:B------:R-:W4:Y:S01]  /*e170*/  MUFU.EX2 R200, R200 ;  /* 0x000000c800c87308 */ /* 0x000f220000000800 */
[----:B-----5:R-:W-:Y:S01]  /*e180*/  FADD.FTZ R8, R156, R8 ;  /* 0x000000089c087221 */ /* 0x020fe20000010000 */
[-C--:B------:R-:W-:Y:S01]  /*e190*/  FMUL.FTZ R44, R44, R0.reuse ;  /* 0x000000002c2c7220 */ /* 0x080fe20000410000 */
[----:B------:R-:W-:Y:S01]  /*e1a0*/  FMNMX.FTZ R153, R158, R153, !PT ;  /* 0x000000999e997209 */ /* 0x000fe20007810000 */
[-C--:B------:R-:W-:Y:S01]  /*e1b0*/  FMUL.FTZ R45, R45, R0.reuse ;  /* 0x000000002d2d7220 */ /* 0x080fe20000410000 */
[-C--:B------:R-:W-:Y:S01]  /*e1c0*/  FMUL.FTZ R48, R48, R0.reuse ;  /* 0x0000000030307220 */ /* 0x080fe20000410000 */
[-C--:B------:R-:W-:Y:S01]  /*e1d0*/  FMUL.FTZ R49, R49, R0.reuse ;  /* 0x0000000031317220 */ /* 0x080fe20000410000 */
[----:B------:R-:W-:Y:S01]  /*e1e0*/  FMNMX.FTZ R153, R159, R153, !PT ;  /* 0x000000999f997209 */ /* 0x000fe20007810000 */
[----:B------:R-:W5:Y:S01]  /*e1f0*/  MUFU.EX2 R201, R201 ;  /* 0x000000c900c97308 */ /* 0x000f620000000800 */
[----:B---3--:R-:W-:Y:S01]  /*e200*/  FADD.FTZ R8, R157, R8 ;  /* 0x000000089d087221 */ /* 0x008fe20000010000 */
[-C--:B------:R-:W-:Y:S01]  /*e210*/  FMUL.FTZ R52, R52, R0.reuse ;  /* 0x0000000034347220 */ /* 0x080fe20000410000 */
[----:B------:R-:W-:Y:S01]  /*e220*/  FMNMX.FTZ R153, R162, R153, !PT ;  /* 0x00000099a2997209 */ /* 0x000fe20007810000 */
[-C--:B------:R-:W-:Y:S01]  /*e230*/  FMUL.FTZ R53, R53, R0.reuse ;  /* 0x0000000035357220 */ /* 0x080fe20000410000 */
[-C--:B------:R-:W-:Y:S01]  /*e240*/  FMUL.FTZ R56, R56, R0.reuse ;  /* 0x0000000038387220 */ /* 0x080fe20000410000 */
[-C--:B------:R-:W-:Y:S01]  /*e250*/  FMUL.FTZ R57, R57, R0.reuse ;  /* 0x0000000039397220 */ /* 0x080fe20000410000 */
[----:B------:R-:W-:Y:S01]  /*e260*/  FMNMX.FTZ R153, R163, R153, !PT ;  /* 0x00000099a3997209 */ /* 0x000fe20007810000 */
[----:B------:R-:W3:Y:S01]  /*e270*/  MUFU.EX2 R164, R164 ;  /* 0x000000a400a47308 */ /* 0x000ee20000000800 */
[----:B----4-:R-:W-:Y:S01]  /*e280*/  FADD.FTZ R8, R200, R8 ;  /* 0x00000008c8087221 */ /* 0x010fe20000010000 */
        /* <DEDUP_REMOVED lines=73> */
[-C--:B------:R-:W-:Y:S01]  /*e720*/  FMUL.FTZ R133, R133, R0.reuse ;  /* 0x0000000085857220 */ /* 0x080fe20000410000 */
[----:B------:R-:W4:Y:S01]  /*e730*/  SHFL.BFLY PT, R161, R153, 0x2, 0x1f ;  /* 0x0c401f0099a17f89 */ /* 0x000f2200000e0000 */
[-C--:B------:R-:W-:Y:S01]  /*e740*/  FMUL.FTZ R136, R136, R0.reuse ;  /* 0x0000000088887220 */ /* 0x080fe20000410000 */
[-C--:B------:R-:W-:Y:S01]  /*e750*/  FMUL.FTZ R137, R137, R0.reuse ;  /* 0x0000000089897220 */ /* 0x080fe20000410000 */
[-C--:B------:R-:W-:Y:S01]  /*e760*/  FMUL.FTZ R140, R140, R0.reuse ;  /* 0x000000008c8c7220 */ /* 0x080fe20000410000 */
[----:B------:R-:W0:Y:S01]  /*e770*/  MUFU.EX2 R184, R184 ;  /* 0x000000b800b87308 */ /* 0x000e220000000800 */
[----:B-----5:R-:W-:Y:S01]  /*e780*/  FADD.FTZ R8, R180, R8 ;  /* 0x00000008b4087221 */ /* 0x020fe20000010000 */
[-C--:B------:R-:W-:Y:S01]  /*e790*/  FMUL.FTZ R141, R141, R0.reuse ;  /* 0x000000008d8d7220 */ /* 0x080fe20000410000 */
[-C--:B------:R-:W-:Y:S01]  /*e7a0*/  FMUL.FTZ R144, R144, R0.reuse ;  /* 0x0000000090907220 */ /* 0x080fe20000410000 */
[-C--:B------:R-:W-:Y:S01]  /*e7b0*/  FMUL.FTZ R145, R145, R0.reuse ;  /* 0x0000000091917220 */ /* 0x080fe20000410000 */
[-C--:B------:R-:W-:Y:S01]  /*e7c0*/  FMUL.FTZ R148, R148, R0.reuse ;  /* 0x0000000094947220 */ /* 0x080fe20000410000 */
[----:B------:R-:W-:-:S02]  /*e7d0*/  FMUL.FTZ R149, R149, R0 ;  /* 0x0000000095957220 */ /* 0x000fc40000410000 */
[----:B------:R-:W5:Y:S01]  /*e7e0*/  MUFU.EX2 R185, R185 ;  /* 0x000000b900b97308 */ /* 0x000f620000000800 */
[----:B---3--:R-:W-:-:S07]  /*e7f0*/  FADD.FTZ R8, R181, R8 ;  /* 0x00000008b5087221 */ /* 0x008fce0000010000 */
[----:B------:R-:W3:Y:S01]  /*e800*/  MUFU.EX2 R188, R188 ;  /* 0x000000bc00bc7308 */ /* 0x000ee20000000800 */
[----:B0-----:R-:W-:Y:S01]  /*e810*/  FADD.FTZ R8, R184, R8 ;  /* 0x00000008b8087221 */ /* 0x001fe20000010000 */
[----:B----4-:R-:W-:-:S06]  /*e820*/  FMNMX.FTZ R153, R153, R161, !PT ;  /* 0x000000a199997209 */ /* 0x010fcc0007810000 */
[----:B------:R-:W0:Y:S01]  /*e830*/  MUFU.EX2 R189, R189 ;  /* 0x000000bd00bd7308 */ /* 0x000e220000000800 */
[----:B------:R-:W4:Y:S01]  /*e840*/  SHFL.BFLY PT, R161, R153, 0x1, 0x1f ;  /* 0x0c201f0099a17f89 */ /* 0x000f2200000e0000 */
[----:B-----5:R-:W-:-:S06]  /*e850*/  FADD.FTZ R8, R185, R8 ;  /* 0x00000008b9087221 */ /* 0x020fcc0000010000 */
[----:B------:R-:W5:Y:S01]  /*e860*/  MUFU.EX2 R192, R192 ;  /* 0x000000c000c07308 */ /* 0x000f620000000800 */
[----:B---3--:R-:W-:-:S07]  /*e870*/  FADD.FTZ R8, R188, R8 ;  /* 0x00000008bc087221 */ /* 0x008fce0000010000 */
[----:B------:R-:W3:Y:S08]  /*e880*/  MUFU.EX2 R193, R193 ;  /* 0x000000c100c17308 */ /* 0x000ef00000000800 */
[----:B------:R-:W1:Y:S01]  /*e890*/  MUFU.EX2 R196, R196 ;  /* 0x000000c400c47308 */ /* 0x000e620000000800 */
[----:B----4-:R-:W-:-:S04]  /*e8a0*/  FMNMX.FTZ R176, R153, R161, !PT ;  /* 0x000000a199b07209 */ /* 0x010fc80007810000 */
[C---:B------:R-:W-:Y:S01]  /*e8b0*/  FSETP.NEU.FTZ.AND P0, PT, R176.reuse, -INF , PT ;  /* 0xff800000b000780b */ /* 0x040fe20003f1d000 */
[----:B------:R-:W-:-:S05]  /*e8c0*/  FMUL.FTZ R161, R176, UR48 ;  /* 0x00000030b0a17c20 */ /* 0x000fca0008410000 */
[----:B------:R-:W-:-:S05]  /*e8d0*/  FSEL R161, R161, RZ, P0 ;  /* 0x000000ffa1a17208 */ /* 0x000fca0000000000 */
[--C-:B------:R-:W-:Y:S01]  /*e8e0*/  FFMA.FTZ R219, R166, UR48, -R161.reuse ;  /* 0x00000030a6db7c23 */ /* 0x100fe200080108a1 */
[----:B------:R-:W-:Y:S01]  /*e8f0*/  F2FP.F16.F32.PACK_AB R166, R181, R180 ;  /* 0x000000b4b5a6723e */ /* 0x000fe200000000ff */
[--C-:B------:R-:W-:Y:S01]  /*e900*/  FFMA.FTZ R222, R154, UR48, -R161.reuse ;  /* 0x000000309ade7c23 */ /* 0x100fe200080108a1 */
[----:B------:R-:W-:Y:S01]  /*e910*/  FSEL R180, R176, RZ, P0 ;  /* 0x000000ffb0b47208 */ /* 0x000fe20000000000 */
[--C-:B------:R-:W-:Y:S01]  /*e920*/  FFMA.FTZ R155, R155, UR48, -R161.reuse ;  /* 0x000000309b9b7c23 */ /* 0x100fe200080108a1 */
[--C-:B------:R-:W-:Y:S01]  /*e930*/  FFMA.FTZ R221, R158, UR48, -R161.reuse ;  /* 0x000000309edd7c23 */ /* 0x100fe200080108a1 */
[--C-:B------:R-:W-:Y:S01]  /*e940*/  FFMA.FTZ R159, R159, UR48, -R161.reuse ;  /* 0x000000309f9f7c23 */ /* 0x100fe200080108a1 */
[----:B------:R-:W-:Y:S01]  /*e950*/  FFMA.FTZ R220, R162, UR48, -R161 ;  /* 0x00000030a2dc7c23 */ /* 0x000fe200080108a1 */
[----:B------:R-:W-:Y:S01]  /*e960*/  FADD.FTZ R180, -R180, R5 ;  /* 0x00000005b4b47221 */ /* 0x000fe20000010100 */
[----:B------:R-:W-:Y:S01]  /*e970*/  MUFU.EX2 R222, R222 ;  /* 0x000000de00de7308 */ /* 0x000fe20000000800 */
[--C-:B------:R-:W-:Y:S01]  /*e980*/  FFMA.FTZ R163, R163, UR48, -R161.reuse ;  /* 0x00000030a3a37c23 */ /* 0x100fe200080108a1 */
[----:B------:R-:W-:Y:S01]  /*e990*/  F2FP.F16.F32.PACK_AB R154, R157, R156 ;  /* 0x0000009c9d9a723e */ /* 0x000fe200000000ff */
[----:B------:R-:W-:Y:S01]  /*e9a0*/  FMUL.FTZ R5, R180, UR48 ;  /* 0x00000030b4057c20 */ /* 0x000fe20008410000 */
[--C-:B------:R-:W-:Y:S01]  /*e9b0*/  FFMA.FTZ R153, R174, UR48, -R161.reuse ;  /* 0x00000030ae997c23 */ /* 0x100fe200080108a1 */
[----:B------:R-:W-:Y:S01]  /*e9c0*/  F2FP.F16.F32.PACK_AB R158, R165, R164 ;  /* 0x000000a4a59e723e */ /* 0x000fe200000000ff */
[--C-:B------:R-:W-:Y:S01]  /*e9d0*/  FFMA.FTZ R167, R167, UR48, -R161.reuse ;  /* 0x00000030a7a77c23 */ /* 0x100fe200080108a1 */
[----:B0-----:R-:W-:Y:S01]  /*e9e0*/  FADD.FTZ R165, R189, R8 ;  /* 0x00000008bda57221 */ /* 0x001fe20000010000 */
[----:B------:R-:W-:Y:S01]  /*e9f0*/  MUFU.EX2 R155, R155 ;  /* 0x0000009b009b7308 */ /* 0x000fe20000000800 */
[--C-:B------:R-:W-:Y:S01]  /*ea00*/  FFMA.FTZ R203, R170, UR48, -R161.reuse ;  /* 0x00000030aacb7c23 */ /* 0x100fe200080108a1 */
[----:B------:R-:W-:Y:S01]  /*ea10*/  FFMA.FTZ R171, R171, UR48, -R161 ;  /* 0x00000030abab7c23 */ /* 0x000fe200080108a1 */
[----:B-----5:R-:W-:Y:S01]  /*ea20*/  FADD.FTZ R8, R192, R165 ;  /* 0x000000a5c0087221 */ /* 0x020fe20000010000 */
[--C-:B------:R-:W-:Y:S01]  /*ea30*/  FFMA.FTZ R175, R175, UR48, -R161.reuse ;  /* 0x00000030afaf7c23 */ /* 0x100fe200080108a1 */
[--C-:B------:R-:W-:Y:S01]  /*ea40*/  FFMA.FTZ R223, R160, UR48, -R161.reuse ;  /* 0x00000030a0df7c23 */ /* 0x100fe200080108a1 */
[--C-:B------:R-:W-:Y:S01]  /*ea50*/  FFMA.FTZ R179, R179, UR48, -R161.reuse ;  /* 0x00000030b3b37c23 */ /* 0x100fe200080108a1 */
[----:B---3--:R-:W-:Y:S01]  /*ea60*/  FADD.FTZ R165, R193, R8 ;  /* 0x00000008c1a57221 */ /* 0x008fe20000010000 */
[----:B------:R-:W0:Y:S01]  /*ea70*/  MUFU.EX2 R5, R5 ;  /* 0x0000000500057308 */ /* 0x000e220000000800 */
[--C-:B------:R-:W-:Y:S01]  /*ea80*/  FFMA.FTZ R182, R182, UR48, -R161.reuse ;  /* 0x00000030b6b67c23 */ /* 0x100fe200080108a1 */
[----:B------:R-:W-:Y:S01]  /*ea90*/  FFMA.FTZ R183, R183, UR48, -R161 ;  /* 0x00000030b7b77c23 */ /* 0x000fe200080108a1 */
[----:B-1----:R-:W-:Y:S01]  /*eaa0*/  FADD.FTZ R165, R196, R165 ;  /* 0x000000a5c4a57221 */ /* 0x002fe20000010000 */
[--C-:B------:R-:W-:Y:S01]  /*eab0*/  FFMA.FTZ R186, R186, UR48, -R161.reuse ;  /* 0x00000030baba7c23 */ /* 0x100fe200080108a1 */
[--C-:B------:R-:W-:Y:S01]  /*eac0*/  FFMA.FTZ R187, R187, UR48, -R161.reuse ;  /* 0x00000030bbbb7c23 */ /* 0x100fe200080108a1 */
[----:B------:R-:W-:Y:S01]  /*ead0*/  F2FP.F16.F32.PACK_AB R160, R169, R168 ;  /* 0x000000a8a9a0723e */ /* 0x000fe200000000ff */
[--C-:B------:R-:W-:Y:S01]  /*eae0*/  FFMA.FTZ R190, R190, UR48, -R161.reuse ;  /* 0x00000030bebe7c23 */ /* 0x100fe200080108a1 */
[----:B------:R-:W1:Y:S01]  /*eaf0*/  MUFU.EX2 R221, R221 ;  /* 0x000000dd00dd7308 */ /* 0x000e620000000800 */
[--C-:B------:R-:W-:Y:S01]  /*eb00*/  FFMA.FTZ R191, R191, UR48, -R161.reuse ;  /* 0x00000030bfbf7c23 */ /* 0x100fe200080108a1 */
[--C-:B------:R-:W-:Y:S01]  /*eb10*/  FFMA.FTZ R194, R194, UR48, -R161.reuse ;  /* 0x00000030c2c27c23 */ /* 0x100fe200080108a1 */
[--C-:B------:R-:W-:Y:S01]  /*eb20*/  FFMA.FTZ R195, R195, UR48, -R161.reuse ;  /* 0x00000030c3c37c23 */ /* 0x100fe200080108a1 */
[----:B------:R-:W-:Y:S01]  /*eb30*/  F2FP.F16.F32.PACK_AB R162, R173, R172 ;  /* 0x000000acada2723e */ /* 0x000fe200000000ff */
[--C-:B------:R-:W-:Y:S01]  /*eb40*/  FFMA.FTZ R198, R198, UR48, -R161.reuse ;  /* 0x00000030c6c67c23 */ /* 0x100fe200080108a1 */
[----:B------:R-:W-:Y:S01]  /*eb50*/  F2FP.F16.F32.PACK_AB R164, R177, R202 ;  /* 0x000000cab1a4723e */ /* 0x000fe200000000ff */
[----:B------:R-:W-:Y:S01]  /*eb60*/  FFMA.FTZ R161, R199, UR48, -R161 ;  /* 0x00000030c7a17c23 */ /* 0x000fe200080108a1 */
[----:B------:R-:W3:Y:S01]  /*eb70*/  MUFU.EX2 R159, R159 ;  /* 0x0000009f009f7308 */ /* 0x000ee20000000800 */
[----:B0-----:R-:W-:Y:S01]  /*eb80*/  FFMA.FTZ R4, R5, R4, R222 ;  /* 0x0000000405047223 */ /* 0x001fe200000100de */
[----:B------:R-:W-:Y:S01]  /*eb90*/  F2FP.F16.F32.PACK_AB R156, R201, R200 ;  /* 0x000000c8c99c723e */ /* 0x000fe200000000ff */
[-C--:B------:R-:W-:Y:S01]  /*eba0*/  FMUL.FTZ R26, R26, R5.reuse ;  /* 0x000000051a1a7220 */ /* 0x080fe20000410000 */
[----:B------:R-:W-:Y:S01]  /*ebb0*/  F2FP.F16.F32.PACK_AB R168, R185, R184 ;  /* 0x000000b8b9a8723e */ /* 0x000fe200000000ff */
[----:B------:R-:W-:Y:S01]  /*ebc0*/  FADD.FTZ R4, R155, R4 ;  /* 0x000000049b047221 */ /* 0x000fe20000010000 */
[----:B------:R-:W-:Y:S01]  /*ebd0*/  F2FP.F16.F32.PACK_AB R170, R189, R188 ;  /* 0x000000bcbdaa723e */ /* 0x000fe200000000ff */
[-C--:B------:R-:W-:Y:S01]  /*ebe0*/  FMUL.FTZ R27, R27, R5.reuse ;  /* 0x000000051b1b7220 */ /* 0x080fe20000410000 */
[----:B------:R-:W0:Y:S01]  /*ebf0*/  MUFU.EX2 R157, R220 ;  /* 0x000000dc009d7308 */ /* 0x000e220000000800 */
[----:B-1----:R-:W-:Y:S01]  /*ec00*/  FADD.FTZ R4, R221, R4 ;  /* 0x00000004dd047221 */ /* 0x002fe20000010000 */
        /* <DEDUP_REMOVED lines=85> */
[----:B------:R-:W-:Y:S01]  /*f160*/  FMUL.FTZ R151, R151, R5 ;  /* 0x0000000597977220 */ /* 0x000fe20000410000 */
[----:B------:R-:W3:Y:S01]  /*f170*/  MUFU.EX2 R182, R182 ;  /* 0x000000b600b67308 */ /* 0x000ee20000000800 */
[----:B0-----:R-:W-:-:S07]  /*f180*/  FADD.FTZ R4, R223, R4 ;  /* 0x00000004df047221 */ /* 0x001fce0000010000 */
[----:B------:R-:W0:Y:S01]  /*f190*/  MUFU.EX2 R183, R183 ;  /* 0x000000b700b77308 */ /* 0x000e220000000800 */
[C---:B-1----:R-:W-:Y:S01]  /*f1a0*/  FADD.FTZ R153, R179.reuse, R4 ;  /* 0x00000004b3997221 */ /* 0x042fe20000010000 */
[----:B------:R-:W-:-:S06]  /*f1b0*/  F2FP.F16.F32.PACK_AB R165, R179, R223 ;  /* 0x000000dfb3a5723e */ /* 0x000fcc00000000ff */
[----:B------:R-:W1:Y:S01]  /*f1c0*/  MUFU.EX2 R169, R186 ;  /* 0x000000ba00a97308 */ /* 0x000e620000000800 */
[----:B---3--:R-:W-:Y:S01]  /*f1d0*/  FADD.FTZ R0, R182, R153 ;  /* 0x00000099b6007221 */ /* 0x008fe20000010000 */
[----:B------:R-:W-:Y:S02]  /*f1e0*/  F2FP.F16.F32.PACK_AB R153, R155, R222 ;  /* 0x000000de9b99723e */ /* 0x000fe400000000ff */
[----:B------:R-:W-:Y:S02]  /*f1f0*/  F2FP.F16.F32.PACK_AB R155, R159, R221 ;  /* 0x000000dd9f9b723e */ /* 0x000fe400000000ff */
[----:B------:R-:W-:Y:S02]  /*f200*/  F2FP.F16.F32.PACK_AB R159, R167, R219 ;  /* 0x000000dba79f723e */ /* 0x000fe400000000ff */
        /* <DEDUP_REMOVED lines=14> */
[----:B------:R3:W4:Y:S01]  /*f2f0*/  MUFU.EX2 R0, R161 ;  /* 0x000000a100007308 */ /* 0x0007220000000800 */
[----:B0-----:R-:W-:Y:S02]  /*f300*/  F2FP.F16.F32.PACK_AB R173, R195, R173 ;  /* 0x000000adc3ad723e */ /* 0x001fe400000000ff */
[----:B---3--:R-:W-:Y:S01]  /*f310*/  F2FP.F16.F32.PACK_AB R161, R171, R203 ;  /* 0x000000cbaba1723e */ /* 0x008fe200000000ff */
[----:B------:R-:W-:-:S04]  /*f320*/  FADD.FTZ R171, R195, R4 ;  /* 0x00000004c3ab7221 */ /* 0x000fc80000010000 */
[----:B-1----:R-:W-:Y:S01]  /*f330*/  FADD.FTZ R175, R198, R171 ;  /* 0x000000abc6af7221 */ /* 0x002fe20000010000 */
[----:B------:R-:W-:-:S03]  /*f340*/  F2FP.F16.F32.PACK_AB R171, R191, R190 ;  /* 0x000000bebfab723e */ /* 0x000fc600000000ff */
[C---:B----4-:R-:W-:Y:S01]  /*f350*/  FADD.FTZ R4, R0.reuse, R175 ;  /* 0x000000af00047221 */ /* 0x050fe20000010000 */
[----:B------:R-:W-:Y:S01]  /*f360*/  F2FP.F16.F32.PACK_AB R175, R0, R198 ;  /* 0x000000c600af723e */ /* 0x000fe200000000ff */
[----:B------:R-:W-:Y:S06]  /*f370*/  @!P6 BRA `(.L_x_2983) ;  /* 0x000000000004e947 */ /* 0x000fec0003800000 */
[----:B------:R-:W-:Y:S01]  /*f380*/  BPT.TRAP 0x1 ;  /* 0x000000040000795c */ /* 0x000fe20000300000 */
.L_x_2983:
[----:B------:R0:W1:Y:S01]  /*f390*/  SYNCS.PHASECHK.TRANS64.TRYWAIT P0, [R20+URZ+0x22850], R21 ;  /* 0x02285015140075a7 */ /* 0x000062000800017f */
[----:B------:R-:W-:Y:S05]  /*f3a0*/  @!P6 BRA `(.L_x_2984) ;  /* 0x000000000004e947 */ /* 0x000fea0003800000 */
[----:B------:R-:W-:Y:S01]  /*f3b0*/  BPT.TRAP 0x1 ;  /* 0x000000040000795c */ /* 0x000fe20000300000 */
.L_x_2984:
[----:B------:R-:W-:Y:S01]  /*f3c0*/  IMAD.MOV.U32 R5, RZ, RZ, 0xc00 ;  /* 0x00000c00ff057424 */ /* 0x000fe200078e00ff */
[----:B------:R-:W-:Y:S03]  /*f3d0*/  BSSY B0, `(.L_x_2985) ;  /* 0x0000005000007945 */ /* 0x000fe60003800000 */
[----:B------:R-:W-:Y:S01]  /*f3e0*/  IMAD R180, R2, R5, UR49 ;  /* 0x0000003102b47e24 */ /* 0x000fe2000f8e0205 */
[----:B-1----:R-:W-:Y:S06]  /*f3f0*/  @P0 BRA `(.L_x_2986) ;  /* 0x0000000000080947 */ /* 0x002fec0003800000 */
[----:B------:R-:W1:Y:S02]  /*f400*/  SYNCS.PHASECHK.TRANS64.TRYWAIT P0, [R20+URZ+0x22850], R21 ;  /* 0x02285015140075a7 */ /* 0x000e64000800017f */
[----:B-1----:R-:W-:Y:S05]  /*f410*/  @!P0 BRA `(.L_x_2987) ;  /* 0x0000011800688947 */ /* 0x002fea0003800000 */
.L_x_2986:
[----:B------:R-:W-:Y:S05]  /*f420*/  BSYNC B0 ;  /* 0x0000000000007941 */ /* 0x000fea0003800000 */
.L_x_2985:
[----:B------:R-:W3:Y:S01]  /*f430*/  S2R R0, SR_TID.X ;  /* 0x0000000000007919 */ /* 0x000ee20000002100 */
[----:B------:R-:W-:Y:S05]  /*f440*/  WARPSYNC.ALL ;  /* 0x0000000000007948 */ /* 0x000fea0003800000 */
[----:B------:R-:W-:Y:S01]  /*f450*/  IMAD.MOV.U32 R181, RZ, RZ, 0x40000040 ;  /* 0x40000040ffb57424 */ /* 0x000fe200078e00ff */
[----:B------:R-:W-:Y:S01]  /*f460*/  R2UR UR6, R180 ;  /* 0x00000000b40672ca */ /* 0x000fe200000e0000 */
[----:B------:R-:W-:-:S03]  /*f470*/  IMAD.U32 R5, RZ, RZ, UR50 ;  /* 0x00000032ff057e24 */ /* 0x000fc6000f8e00ff */
[----:B------:R-:W-:Y:S02]  /*f480*/  R2UR UR7, R181 ;  /* 0x00000000b50772ca */ /* 0x000fe400000e0000 */
[----:B------:R-:W-:Y:S02]  /*f490*/  ISETP.NE.AND P0, PT, R5, 0x3, PT ;  /* 0x000000030500780c */ /* 0x000fe40003f05270 */
[----:B---3--:R-:W-:-:S05]  /*f4a0*/  SHF.R.U32.HI R0, RZ, 0x7, R0 ;  /* 0x00000007ff007819 */ /* 0x008fca0000011600 */
[----:B------:R-:W-:-:S05]  /*f4b0*/  VIADD R0, R0, 0x8 ;  /* 0x0000000800007836 */ /* 0x000fca0000000000 */
[----:B------:R3:W-:Y:S06]  /*f4c0*/  BAR.SYNC.DEFER_BLOCKING R0, 0x100 ;  /* 0x000400000000751d */ /* 0x0007ec0000010000 */
[----:B------:R-:W-:-:S06]  /*f4d0*/  WARPGROUP.ARRIVE ;  /* 0x00000000000079c5 */ /* 0x000fcc0000000000 */
        /* <DEDUP_REMOVED lines=41> */
[----:B---3--:R-:W-:Y:S05]  /*f770*/  @!P0 BRA `(.L_x_2988) ;  /* 0x0000000000048947 */ /* 0x008fea0003800000 */
[----:B------:R-:W-:Y:S01]  /*f780*/  BPT.TRAP 0x1 ;  /* 0x000000040000795c */ /* 0x000fe20000300000 */
.L_x_2988:
[C---:B------:R-:W-:Y:S01]  /*f790*/  ISETP.GT.AND P0, PT, R3.reuse, R225, PT ;  /* 0x000000e10300720c */ /* 0x040fe20003f04270 */
[----:B01----:R-:W-:Y:S02]  /*f7a0*/  VIADD R20, R20, 0x22860 ;  /* 0x0002286014147836 */ /* 0x003fe40000000000 */
[----:B------:R-:W-:Y:S02]  /*f7b0*/  IMAD.U32 R5, RZ, RZ, UR47 ;  /* 0x0000002fff057e24 */ /* 0x000fe4000f8e00ff */
[----:B------:R-:W-:Y:S02]  /*f7c0*/  VIADD R3, R3, 0xffffffff ;  /* 0xffffffff03037836 */ /* 0x000fe40000000000 */
[----:B------:R-:W-:Y:S01]  /*f7d0*/  IMAD.MOV.U32 R0, RZ, RZ, R178 ;  /* 0x000000ffff007224 */ /* 0x000fe200078e00b2 */
[----:B------:R-:W-:Y:S01]  /*f7e0*/  PRMT R20, R5, 0x654, R20 ;  /* 0x0000065405147816 */ /* 0x000fe20000000014 */
[----:B------:R-:W-:-:S03]  /*f7f0*/  IMAD.MOV.U32 R5, RZ, RZ, R176 ;  /* 0x000000ffff057224 */ /* 0x000fc600078e00b0 */
[----:B------:R0:W-:Y:S01]  /*f800*/  SYNCS.ARRIVE.TRANS64.RED.A1T0 RZ, [R20+URZ], RZ ;  /* 0x000000ff14ff79a7 */ /* 0x0001e2000810043f */
[----:B------:R-:W-:Y:S05]  /*f810*/  @P0 BRA `(.L_x_2989) ;  /* 0xffffffcc00700947 */ /* 0x000fea000383ffff */
[----:B------:R-:W-:Y:S02]  /*f820*/  IMAD.MOV.U32 R5, RZ, RZ, R176 ;  /* 0x000000ffff057224 */ /* 0x000fe400078e00b0 */
[----:B------:R-:W-:-:S07]  /*f830*/  IMAD.MOV.U32 R0, RZ, RZ, R178 ;  /* 0x000000ffff007224 */ /* 0x000fce00078e00b2 */
.L_x_2969:
[----:B0-----:R-:W0:Y:S01]  /*f840*/  LDC R20, c[0x0][0x448] ;  /* 0x00011200ff147b82 */ /* 0x001e220000000800 */
[----:B------:R-:W-:Y:S02]  /*f850*/  LOP3.LUT R22, R22, 0xfff7ffff, RZ, 0xc0, !PT ;  /* 0xfff7ffff16167812 */ /* 0x000fe400078ec0ff */
[----:B------:R-:W-:-:S05]  /*f860*/  IADD3 R153, R208, 0x1, -R207 ;  /* 0x00000001d0997810 */ /* 0x000fca0007ffe8cf */
[----:B------:R-:W1:Y:S01]  /*f870*/  LDC R227, c[0x0][0x9e4] ;  /* 0x00027900ffe37b82 */ /* 0x000e620000000800 */
[----:B0-----:R-:W-:Y:S01]  /*f880*/  ISETP.NE.AND P0, PT, R20, 0x1, PT ;  /* 0x000000011400780c */ /* 0x001fe20003f05270 */
[----:B------:R-:W-:-:S12]  /*f890*/  VIADD R20, R218, 0x7f ;  /* 0x0000007fda147836 */ /* 0x000fd80000000000 */
[----:B------:R-:W0:Y:S01]  /*f8a0*/  @P0 LDC R21, c[0x0][0x44c] ;  /* 0x00011300ff150b82 */ /* 0x000e220000000800 */
[----:B------:R-:W-:-:S04]  /*f8b0*/  @P0 LOP3.LUT R22, R22, 0x80000, RZ, 0xfc, !PT ;  /* 0x0008000016160812 */ /* 0x000fc800078efcff */
[----:B------:R-:W-:-:S03]  /*f8c0*/  LOP3.LUT R22, R22, 0xffefffff, RZ, 0xc0, !PT ;  /* 0xffefffff16167812 */ /* 0x000fc600078ec0ff */
[----:B------:R-:W3:Y:S01]  /*f8d0*/  @P0 LDC R152, c[0x0][0x450] ;  /* 0x00011400ff980b82 */ /* 0x000ee20000000800 */
[----:B0-----:R-:W-:-:S05]  /*f8e0*/  @P0 IMAD.HI.U32 R21, R20, R21, RZ ;  /* 0x0000001514150227 */ /* 0x001fca00078e00ff */
[----:B---3--:R-:W-:Y:S02]  /*f8f0*/  @P0 SHF.R.U32.HI R20, RZ, R152, R21 ;  /* 0x00000098ff140219 */ /* 0x008fe40000011615 */
[----:B-1----:R-:W-:-:S03]  /*f900*/  ISETP.GE.AND P0, PT, R227, 0x1, PT ;  /* 0x00000001e300780c */ /* 0x002fc60003f06270 */
[----:B------:R-:W-:-:S04]  /*f910*/  IMAD.IADD R20, R153, 0x1, R20 ;  /* 0x0000000199147824 */ /* 0x000fc800078e0214 */
[----:B------:R-:W-:-:S06]  /*f920*/  VIADD R153, R20, -UR46 ;  /* 0x8000002e14997c36 */ /* 0x000fcc0008000000 */
[----:B------:R-:W-:Y:S01]  /*f930*/  @P0 LOP3.LUT R22, R22, 0x100000, RZ, 0xfc, !PT ;  /* 0x0010000016160812 */ /* 0x000fe200078efcff */
[----:B------:R-:W-:Y:S06]  /*f940*/  @!P0 BRA `(.L_x_2990) ;  /* 0x0000000000488947 */ /* 0x000fec0003800000 */
[----:B------:R-:W-:Y:S01]  /*f950*/  IMAD.MOV.U32 R152, RZ, RZ, R20 ;  /* 0x000000ffff987224 */ /* 0x000fe200078e0014 */
[----:B------:R-:W-:Y:S04]  /*f960*/  BSSY B0, `(.L_x_2991) ;  /* 0x000000e000007945 */ /* 0x000fe80003800000 */
        /* <DEDUP_REMOVED lines=9> */
.L_x_2992:
[----:B------:R-:W-:-:S13]  /*fa00*/  ISETP.NE.AND P0, PT, R227, 0x1, PT ;  /* 0x00000001e300780c */ /* 0x000fda0003f05270 */
[----:B------:R-:W0:Y:S02]  /*fa10*/  @P0 LDC.64 R20, c[0x0][0x9e8] ;  /* 0x00027a00ff140b82 */ /* 0x000e240000000a00 */
[----:B0-----:R-:W-:-:S05]  /*fa20*/  @P0 IMAD.HI.U32 R20, R152, R20, RZ ;  /* 0x0000001498140227 */ /* 0x001fca00078e00ff */
[----:B------:R-:W-:-:S07]  /*fa30*/  @P0 SHF.R.U32.HI R152, RZ, R21, R20 ;  /* 0x00000015ff980219 */ /* 0x000fce0000011614 */
.L_x_2993:
[----:B------:R-:W-:Y:S05]  /*fa40*/  BSYNC B0 ;  /* 0x0000000000007941 */ /* 0x000fea0003800000 */
.L_x_2991:
[----:B------:R-:W-:-:S05]  /*fa50*/  IMAD R152, R152, R227, RZ ;  /* 0x000000e398987224 */ /* 0x000fca00078e02ff */
[----:B------:R-:W-:-:S07]  /*fa60*/  VIMNMX R153, R153, R152, !PT ;  /* 0x0000009899997248 */ /* 0x000fce0007fe0100 */
.L_x_2990:
[----:B------:R-:W-:-:S04]  /*fa70*/  VIADD R153, R153, 0x5f ;  /* 0x0000005f99997836 */ /* 0x000fc80000000000 */
[----:B------:R-:W-:-:S05]  /*fa80*/  IMAD.HI R153, R153, 0x2aaaaaab, RZ ;  /* 0x2aaaaaab99997827 */ /* 0x000fca00078e02ff */
[----:B------:R-:W-:-:S04]  /*fa90*/  SHF.R.U32.HI R20, RZ, 0x1f, R153 ;  /* 0x0000001fff147819 */ /* 0x000fc80000011699 */
[----:B------:R-:W-:-:S04]  /*faa0*/  LEA.HI.SX32 R20, R153, R20, 0x1c ;  /* 0x0000001499147211 */ /* 0x000fc800078fe2ff */
[----:B------:R-:W-:-:S04]  /*fab0*/  VIMNMX R222, R229, R20, !PT ;  /* 0x00000014e5de7248 */ /* 0x000fc80007fe0100 */
[----:B------:R-:W-:-:S13]  /*fac0*/  ISETP.GE.AND P0, PT, R3, R222, PT ;  /* 0x000000de0300720c */ /* 0x000fda0003f06270 */
[----:B------:R-:W-:Y:S05]  /*fad0*/  @!P0 BRA `(.L_x_2994) ;  /* 0x0000001c00f48947 */ /* 0x000fea0003800000 */
[----:B------:R-:W-:Y:S02]  /*fae0*/  IMAD.MOV.U32 R201, RZ, RZ, R5 ;  /* 0x000000ffffc97224 */ /* 0x000fe400078e0005 */
[----:B------:R-:W-:Y:S02]  /*faf0*/  IMAD.MOV.U32 R200, RZ, RZ, R0 ;  /* 0x000000ffffc87224 */ /* 0x000fe400078e0000 */
[----:B------:R-:W-:-:S07]  /*fb00*/  IMAD.MOV.U32 R21, RZ, RZ, R3 ;  /* 0x000000ffff157224 */ /* 0x000fce00078e0003 */
.L_x_3006:
[----:B------:R-:W-:Y:S01]  /*fb10*/  IMAD.U32 R0, RZ, RZ, UR50 ;  /* 0x00000032ff007e24 */ /* 0x000fe2000f8e00ff */
[----:B------:R-:W-:Y:S05]  /*fb20*/  YIELD ;  /* 0x0000000000007946 */ /* 0x000fea0003800000 */
[----:B------:R-:W-:Y:S01]  /*fb30*/  ISETP.NE.AND P2, PT, R0, 0x3, PT ;  /* 0x000000030000780c */ /* 0x000fe20003f45270 */
[----:B------:R-:W-:Y:S02]  /*fb40*/  VIADD R2, R2, 0x1 ;  /* 0x0000000102027836 */ /* 0x000fe40000000000 */
[----:B0-----:R-:W-:Y:S02]  /*fb50*/  IMAD.MOV.U32 R3, RZ, RZ, R21 ;  /* 0x000000ffff037224 */ /* 0x001fe400078e0015 */
[----:B------:R-:W-:Y:S01]  /*fb60*/  VIADD R21, R21, 0xffffffff ;  /* 0xffffffff15157836 */ /* 0x000fe20000000000 */
[----:B------:R-:W-:-:S02]  /*fb70*/  ISETP.NE.AND P1, PT, R2, 0x2, PT ;  /* 0x000000020200780c */ /* 0x000fc40003f25270 */
[----:B------:R-:W-:Y:S02]  /*fb80*/  ISETP.GT.AND P0, PT, R3, R222, PT ;  /* 0x000000de0300720c */ /* 0x000fe40003f04270 */
[----:B------:R-:W-:Y:S02]  /*fb90*/  SEL R5, RZ, 0x1, P1 ;  /* 0x00000001ff057807 */ /* 0x000fe40000800000 */
[----:B------:R-:W-:Y:S02]  /*fba0*/  SEL R2, R2, RZ, P1 ;  /* 0x000000ff02027207 */ /* 0x000fe40000800000 */
[----:B------:R-:W-:Y:S01]  /*fbb0*/  LOP3.LUT R206, R206, R5, RZ, 0x3c, !PT ;  /* 0x00000005cece7212 */ /* 0x000fe200078e3cff */
[----:B------:R-:W-:Y:S06]  /*fbc0*/  @!P2 BRA `(.L_x_2995) ;  /* 0x000000000004a947 */ /* 0x000fec0003800000 */
[----:B------:R-:W-:Y:S01]  /*fbd0*/  BPT.TRAP 0x1 ;  /* 0x000000040000795c */ /* 0x000fe20000300000 */
.L_x_2995:
[----:B------:R-:W-:Y:S01]  /*fbe0*/  IMAD R3, R2, 0x8, R23 ;  /* 0x0000000802037824 */ /* 0x000fe200078e0217 */
[----:B------:R-:W-:-:S04]  /*fbf0*/  SHF.L.U32 R20, R206, 0x1f, RZ ;  /* 0x0000001fce147819 */ /* 0x000fc800000006ff */
[----:B------:R0:W1:Y:S01]  /*fc00*/  SYNCS.PHASECHK.TRANS64.TRYWAIT P1, [R3+URZ+0x22830], R20 ;  /* 0x02283014030075a7 */ /* 0x000062000802017f */
[----:B------:R-:W-:Y:S05]  /*fc10*/  @!P2 BRA `(.L_x_2996) ;  /* 0x000000000004a947 */ /* 0x000fea0003800000 */
[----:B------:R-:W-:Y:S01]  /*fc20*/  BPT.TRAP 0x1 ;  /* 0x000000040000795c */ /* 0x000fe20000300000 */
.L_x_2996:
[----:B------:R-:W-:Y:S02]  /*fc30*/  IMAD R156, R2, 0x300, R224 ;  /* 0x00000300029c7824 */ /* 0x000fe400078e02e0 */
[----:B------:R-:W-:Y:S01]  /*fc40*/  IMAD.MOV.U32 R157, RZ, RZ, 0x40000040 ;  /* 0x40000040ff9d7424 */ /* 0x000fe200078e00ff */
[----:B-1----:R-:W-:Y:S06]  /*fc50*/  @P1 BRA `(.L_x_2997) ;  /* 0x0000000000081947 */ /* 0x002fec0003800000 */
[----:B------:R-:W1:Y:S02]  /*fc60*/  SYNCS.PHASECHK.TRANS64.TRYWAIT P1, [R3+URZ+0x22830], R20 ;  /* 0x02283014030075a7 */ /* 0x000e64000802017f */
[----:B-1----:R-:W-:Y:S05]  /*fc70*/  @!P1 BRA `(.L_x_2998) ;  /* 0x0000011000649947 */ /* 0x002fea0003800000 */
.L_x_2997:
        /* <DEDUP_REMOVED lines=14> */
[----:B------:R-:W3:Y:S01]  /*fd60*/  S2R R5, SR_TID.X ;  /* 0x0000000000057919 */ /* 0x000ee20000002100 */
        /* <DEDUP_REMOVED lines=13> */
[----:B---3--:R-:W-:-:S04]  /*fe40*/  SHF.R.U32.HI R5, RZ, 0x7, R5 ;  /* 0x00000007ff057819 */ /* 0x008fc80000011605 */
        /* <DEDUP_REMOVED lines=14> */
.L_x_2999:
[----:B------:R-:W-:Y:S01]  /*ff30*/  FMNMX.FTZ R0, R152, R200, !PT ;  /* 0x000000c898007209 */ /* 0x000fe20007810000 */
[----:B------:R-:W-:-:S03]  /*ff40*/  UMOV UR48, UR43 ;  /* 0x0000002b00307c82 */ /* 0x000fc60008000000 */
        /* <DEDUP_REMOVED lines=26> */
[----:B---3--:R-:W-:-:S05]  /*100f0*/  FMNMX.FTZ R0, R0, R5, !PT ;  /* 0x0000000500007209 */ /* 0x008fca0007810000 */
[C---:B------:R-:W-:Y:S01]  /*10100*/  FMUL.FTZ R5, R0.reuse, UR48 ;  /* 0x0000003000057c20 */ /* 0x040fe20008410000 */
[----:B------:R-:W-:-:S03]  /*10110*/  FADD.FTZ R200, -R0, R200 ;  /* 0x000000c800c87221 */ /* 0x000fc60000010100 */
[--C-:B------:R-:W-:Y:S01]  /*10120*/  FFMA.FTZ R203, R172, UR48, -R5.reuse ;  /* 0x00000030accb7c23 */ /* 0x100fe20008010805 */
[--C-:B------:R-:W-:Y:S01]  /*10130*/  FFMA.FTZ R152, R152, UR48, -R5.reuse ;  /* 0x0000003098987c23 */ /* 0x100fe20008010805 */
[----:B------:R-:W-:Y:S01]  /*10140*/  FMUL.FTZ R172, R200, UR48 ;  /* 0x00000030c8ac7c20 */ /* 0x000fe20008410000 */
        /* <DEDUP_REMOVED lines=24> */
[----:B------:R-:W-:-:S04]  /*102d0*/  FFMA.FTZ R197, R197, UR48, -R5 ;  /* 0x00000030c5c57c23 */ /* 0x000fc80008010805 */
        /* <DEDUP_REMOVED lines=16> */
[----:B------:R-:W-:Y:S01]  /*103e0*/  MUFU.EX2 R219, R168 ;  /* 0x000000a800db7308 */ /* 0x000fe20000000800 */
[----:B-----5:R-:W-:Y:S01]  /*103f0*/  FADD.FTZ R5, R156, R5 ;  /* 0x000000059c057221 */ /* 0x020fe20000010000 */
[-C--:B------:R-:W-:Y:S01]  /*10400*/  FMUL.FTZ R45, R45, R172.reuse ;  /* 0x000000ac2d2d7220 */ /* 0x080fe20000410000 */
[-C--:B------:R-:W-:Y:S01]  /*10410*/  FMUL.FTZ R48, R48, R172.reuse ;  /* 0x000000ac30307220 */ /* 0x080fe20000410000 */
[-C--:B------:R-:W-:Y:S01]  /*10420*/  FMUL.FTZ R49, R49, R172.reuse ;  /* 0x000000ac31317220 */ /* 0x080fe20000410000 */
[-C--:B------:R-:W-:Y:S01]  /*10430*/  FMUL.FTZ R52, R52, R172.reuse ;  /* 0x000000ac34347220 */ /* 0x080fe20000410000 */
[-C--:B------:R-:W-:Y:S01]  /*10440*/  FMUL.FTZ R53, R53, R172.reuse ;  /* 0x000000ac35357220 */ /* 0x080fe20000410000 */
[-C--:B------:R-:W-:Y:S01]  /*10450*/  FMUL.FTZ R56, R56, R172.reuse ;  /* 0x000000ac38387220 */ /* 0x080fe20000410000 */
[----:B------:R-:W4:Y:S01]  /*10460*/  MUFU.EX2 R221, R160 ;  /* 0x000000a000dd7308 */ /* 0x000f220000000800 */
[----:B---3--:R-:W-:Y:S01]  /*10470*/  FADD.FTZ R8, R157, R5 ;  /* 0x000000059d087221 */ /* 0x008fe20000010000 */
[----:B------:R-:W-:Y:S01]  /*10480*/  FMNMX.FTZ R5, R154, R201, !PT ;  /* 0x000000c99a057209 */ /* 0x000fe20007810000 */
[----:B------:R-:W-:Y:S01]  /*10490*/  FMUL.FTZ R57, R57, R172 ;  /* 0x000000ac39397220 */ /* 0x000fe20000410000 */
[----:B------:R-:W-:Y:S01]  /*104a0*/  F2FP.F16.F32.PACK_AB R202, R157, R156 ;  /* 0x0000009c9dca723e */ /* 0x000fe200000000ff */
[-C--:B------:R-:W-:Y:S01]  /*104b0*/  FMUL.FTZ R60, R60, R172.reuse ;  /* 0x000000ac3c3c7220 */ /* 0x080fe20000410000 */
[----:B------:R-:W-:Y:S01]  /*104c0*/  FMNMX.FTZ R5, R155, R5, !PT ;  /* 0x000000059b057209 */ /* 0x000fe20007810000 */
[-C--:B------:R-:W-:Y:S01]  /*104d0*/  FMUL.FTZ R61, R61, R172.reuse ;  /* 0x000000ac3d3d7220 */ /* 0x080fe20000410000 */
[----:B------:R-:W-:Y:S01]  /*104e0*/  MUFU.EX2 R220, R164 ;  /* 0x000000a400dc7308 */ /* 0x000fe20000000800 */
[-C--:B------:R-:W-:Y:S01]  /*104f0*/  FMUL.FTZ R64, R64, R172.reuse ;  /* 0x000000ac40407220 */ /* 0x080fe20000410000 */
[----:B------:R-:W-:Y:S01]  /*10500*/  FMNMX.FTZ R5, R158, R5, !PT ;  /* 0x000000059e057209 */ /* 0x000fe20007810000 */
[-C--:B------:R-:W-:Y:S01]  /*10510*/  FMUL.FTZ R65, R65, R172.reuse ;  /* 0x000000ac41417220 */ /* 0x080fe20000410000 */
[-C--:B------:R-:W-:Y:S01]  /*10520*/  FMUL.FTZ R68, R68, R172.reuse ;  /* 0x000000ac44447220 */ /* 0x080fe20000410000 */
[-C--:B------:R-:W-:Y:S01]  /*10530*/  FMUL.FTZ R69, R69, R172.reuse ;  /* 0x000000ac45457220 */ /* 0x080fe20000410000 */
[----:B------:R-:W-:Y:S01]  /*10540*/  FMNMX.FTZ R5, R159, R5, !PT ;  /* 0x000000059f057209 */ /* 0x000fe20007810000 */
[-C--:B------:R-:W-:Y:S01]  /*10550*/  FMUL.FTZ R72, R72, R172.reuse ;  /* 0x000000ac48487220 */ /* 0x080fe20000410000 */
[----:B------:R-:W-:Y:S01]  /*10560*/  MUFU.EX2 R165, R165 ;  /* 0x000000a500a57308 */ /* 0x000fe20000000800 */
[----:B----4-:R-:W-:Y:S01]  /*10570*/  FADD.FTZ R8, R221, R8 ;  /* 0x00000008dd087221 */ /* 0x010fe20000010000 */
[----:B------:R-:W-:Y:S01]  /*10580*/  FMNMX.FTZ R5, R162, R5, !PT ;  /* 0x00000005a2057209 */ /* 0x000fe20007810000 */
[-C--:B------:R-:W-:Y:S01]  /*10590*/  FMUL.FTZ R73, R73, R172.reuse ;  /* 0x000000ac49497220 */ /* 0x080fe20000410000 */
[-C--:B------:R-:W-:Y:S01]  /*105a0*/  FMUL.FTZ R76, R76, R172.reuse ;  /* 0x000000ac4c4c7220 */ /* 0x080fe20000410000 */
        /* <DEDUP_REMOVED lines=58> */
[----:B------:R-:W-:Y:S01]  /*10950*/  FMUL.FTZ R149, R149, R172 ;  /* 0x000000ac95957220 */ /* 0x000fe20000410000 */
[----:B------:R-:W-:Y:S02]  /*10960*/  MUFU.EX2 R164, R184 ;  /* 0x000000b800a47308 */ /* 0x000fe40000000800 */
[----:B------:R-:W-:-:S04]  /*10970*/  FMNMX.FTZ R5, R194, R5, !PT ;  /* 0x00000005c2057209 */ /* 0x000fc80007810000 */
[----:B------:R-:W-:Y:S02]  /*10980*/  FMNMX.FTZ R5, R195, R5, !PT ;  /* 0x00000005c3057209 */ /* 0x000fe40007810000 */
[----:B------:R-:W-:Y:S02]  /*10990*/  MUFU.EX2 R185, R185 ;  /* 0x000000b900b97308 */ /* 0x000fe40000000800 */
[----:B------:R-:W-:-:S04]  /*109a0*/  FMNMX.FTZ R5, R198, R5, !PT ;  /* 0x00000005c6057209 */ /* 0x000fc80007810000 */
[----:B------:R-:W-:Y:S02]  /*109b0*/  FMNMX.FTZ R5, R199, R5, !PT ;  /* 0x00000005c7057209 */ /* 0x000fe40007810000 */
[----:B------:R-:W-:Y:S03]  /*109c0*/  MUFU.EX2 R189, R189 ;  /* 0x000000bd00bd7308 */ /* 0x000fe60000000800 */
[----:B------:R-:W3:Y:S05]  /*109d0*/  SHFL.BFLY PT, R152, R5, 0x2, 0x1f ;  /* 0x0c401f0005987f89 */ /* 0x000eea00000e0000 */
[----:B------:R-:W-:Y:S08]  /*109e0*/  MUFU.EX2 R193, R193 ;  /* 0x000000c100c17308 */ /* 0x000ff00000000800 */
[----:B------:R-:W-:Y:S08]  /*109f0*/  MUFU.EX2 R196, R196 ;  /* 0x000000c400c47308 */ /* 0x000ff00000000800 */
[----:B------:R-:W-:Y:S01]  /*10a00*/  MUFU.EX2 R197, R197 ;  /* 0x000000c500c57308 */ /* 0x000fe20000000800 */
[----:B---3--:R-:W-:-:S05]  /*10a10*/  FMNMX.FTZ R5, R5, R152, !PT ;  /* 0x0000009805057209 */ /* 0x008fca0007810000 */
[----:B------:R-:W3:Y:S02]  /*10a20*/  SHFL.BFLY PT, R153, R5, 0x1, 0x1f ;  /* 0x0c201f0005997f89 */ /* 0x000ee400000e0000 */
[----:B------:R-:W4:Y:S02]  /*10a30*/  MUFU.EX2 R152, R161 ;  /* 0x000000a100987308 */ /* 0x000f240000000800 */
[C---:B----4-:R-:W-:Y:S01]  /*10a40*/  FADD.FTZ R8, R152.reuse, R8 ;  /* 0x0000000898087221 */ /* 0x050fe20000010000 */
[----:B------:R-:W-:-:S03]  /*10a50*/  F2FP.F16.F32.PACK_AB R152, R152, R221 ;  /* 0x000000dd9898723e */ /* 0x000fc600000000ff */
[----:B------:R-:W-:Y:S01]  /*10a60*/  FADD.FTZ R8, R220, R8 ;  /* 0x00000008dc087221 */ /* 0x000fe20000010000 */
[----:B---3--:R-:W-:-:S03]  /*10a70*/  FMNMX.FTZ R5, R5, R153, !PT ;  /* 0x0000009905057209 */ /* 0x008fc60007810000 */
[----:B------:R-:W-:Y:S02]  /*10a80*/  FADD.FTZ R8, R165, R8 ;  /* 0x00000008a5087221 */ /* 0x000fe40000010000 */
[C---:B------:R-:W-:Y:S01]  /*10a90*/  FMUL.FTZ R153, R5.reuse, UR48 ;  /* 0x0000003005997c20 */ /* 0x040fe20008410000 */
[----:B------:R-:W-:Y:S01]  /*10aa0*/  FADD.FTZ R168, -R5, R201 ;  /* 0x000000c905a87221 */ /* 0x000fe20000010100 */
[----:B------:R-:W-:Y:S02]  /*10ab0*/  FADD.FTZ R8, R219, R8 ;  /* 0x00000008db087221 */ /* 0x000fe40000010000 */
[--C-:B------:R-:W-:Y:S01]  /*10ac0*/  FFMA.FTZ R154, R154, UR48, -R153.reuse ;  /* 0x000000309a9a7c23 */ /* 0x100fe20008010899 */
[----:B------:R-:W-:Y:S01]  /*10ad0*/  FMUL.FTZ R168, R168, UR48 ;  /* 0x00000030a8a87c20 */ /* 0x000fe20008410000 */
        /* <DEDUP_REMOVED lines=25> */
[----:B------:R-:W-:Y:S01]  /*10c70*/  FFMA.FTZ R199, R199, UR48, -R153 ;  /* 0x00000030c7c77c23 */ /* 0x000fe20008010899 */
[----:B------:R-:W-:Y:S01]  /*10c80*/  FADD.FTZ R8, R156, R8 ;  /* 0x000000089c087221 */ /* 0x000fe20000010000 */
[----:B------:R-:W5:Y:S01]  /*10c90*/  MUFU.EX2 R158, R158 ;  /* 0x0000009e009e7308 */ /* 0x000f620000000800 */
[----:B---3--:R-:W-:Y:S01]  /*10ca0*/  FFMA.FTZ R4, R174, R4, R154 ;  /* 0x00000004ae047223 */ /* 0x008fe2000001009a */
[----:B------:R-:W-:Y:S01]  /*10cb0*/  F2FP.F16.F32.PACK_AB R156, R156, R219 ;  /* 0x000000db9c9c723e */ /* 0x000fe200000000ff */
[----:B------:R-:W-:Y:S01]  /*10cc0*/  FADD.FTZ R8, R169, R8 ;  /* 0x00000008a9087221 */ /* 0x000fe20000010000 */
[-C--:B------:R-:W-:Y:S01]  /*10cd0*/  FMUL.FTZ R26, R26, R174.reuse ;  /* 0x000000ae1a1a7220 */ /* 0x080fe20000410000 */
[-C--:B------:R-:W-:Y:S01]  /*10ce0*/  FMUL.FTZ R27, R27, R174.reuse ;  /* 0x000000ae1b1b7220 */ /* 0x080fe20000410000 */
[----:B------:R-:W-:Y:S01]  /*10cf0*/  FMUL.FTZ R30, R30, R174 ;  /* 0x000000ae1e1e7220 */ /* 0x000fe20000410000 */
[----:B------:R-:W-:Y:S01]  /*10d00*/  FADD.FTZ R8, R173, R8 ;  /* 0x00000008ad087221 */ /* 0x000fe20000010000 */
[----:B------:R-:W3:Y:S01]  /*10d10*/  MUFU.EX2 R159, R159 ;  /* 0x0000009f009f7308 */ /* 0x000ee20000000800 */
[C---:B----4-:R-:W-:Y:S01]  /*10d20*/  FADD.FTZ R4, R155.reuse, R4 ;  /* 0x000000049b047221 */ /* 0x050fe20000010000 */
[----:B------:R-:W-:Y:S01]  /*10d30*/  F2FP.F16.F32.PACK_AB R201, R155, R154 ;  /* 0x0000009a9bc9723e */ /* 0x000fe200000000ff */
[----:B------:R-:W-:-:S02]  /*10d40*/  VIADD R154, R3, 0x22840 ;  /* 0x00022840039a7836 */ /* 0x000fc40000000000 */
[----:B------:R-:W-:Y:S01]  /*10d50*/  FADD.FTZ R8, R160, R8 ;  /* 0x00000008a0087221 */ /* 0x000fe20000010000 */
[----:B------:R-:W-:Y:S01]  /*10d60*/  F2FP.F16.F32.PACK_AB R160, R177, R160 ;  /* 0x000000a0b1a0723e */ /* 0x000fe200000000ff */
[-C--:B------:R-:W-:Y:S01]  /*10d70*/  FMUL.FTZ R31, R31, R174.reuse ;  /* 0x000000ae1f1f7220 */ /* 0x080fe20000410000 */
[-C--:B------:R-:W-:Y:S01]  /*10d80*/  FMUL.FTZ R34, R34, R174.reuse ;  /* 0x000000ae22227220 */ /* 0x080fe20000410000 */
[----:B------:R4:W0:Y:S01]  /*10d90*/  MUFU.EX2 R153, R162 ;  /* 0x000000a200997308 */ /* 0x0008220000000800 */
[----:B-----5:R-:W-:Y:S01]  /*10da0*/  FADD.FTZ R4, R158, R4 ;  /* 0x000000049e047221 */ /* 0x020fe20000010000 */
[----:B------:R-:W-:Y:S01]  /*10db0*/  FADD.FTZ R8, R177, R8 ;  /* 0x00000008b1087221 */ /* 0x000fe20000010000 */
[-C--:B------:R-:W-:Y:S01]  /*10dc0*/  FMUL.FTZ R35, R35, R174.reuse ;  /* 0x000000ae23237220 */ /* 0x080fe20000410000 */
[-C--:B------:R-:W-:Y:S01]  /*10dd0*/  FMUL.FTZ R38, R38, R174.reuse ;  /* 0x000000ae26267220 */ /* 0x080fe20000410000 */
[-C--:B------:R-:W-:Y:S01]  /*10de0*/  FMUL.FTZ R39, R39, R174.reuse ;  /* 0x000000ae27277220 */ /* 0x080fe20000410000 */
[----:B------:R-:W-:Y:S01]  /*10df0*/  FADD.FTZ R8, R180, R8 ;  /* 0x00000008b4087221 */ /* 0x000fe20000010000 */
[----:B------:R-:W-:Y:S01]  /*10e00*/  FMUL.FTZ R42, R42, R174 ;  /* 0x000000ae2a2a7220 */ /* 0x000fe20000410000 */
[----:B------:R-:W5:Y:S01]  /*10e10*/  MUFU.EX2 R163, R163 ;  /* 0x000000a300a37308 */ /* 0x000f620000000800 */
[C---:B---3--:R-:W-:Y:S01]  /*10e20*/  FADD.FTZ R4, R159.reuse, R4 ;  /* 0x000000049f047221 */ /* 0x048fe20000010000 */
[----:B------:R-:W-:Y:S01]  /*10e30*/  F2FP.F16.F32.PACK_AB R203, R159, R158 ;  /* 0x0000009e9fcb723e */ /* 0x000fe200000000ff */
[-C--:B------:R-:W-:Y:S01]  /*10e40*/  FMUL.FTZ R43, R43, R174.reuse ;  /* 0x000000ae2b2b7220 */ /* 0x080fe20000410000 */
[----:B------:R-:W-:Y:S01]  /*10e50*/  F2FP.F16.F32.PACK_AB R158, R173, R169 ;  /* 0x000000a9ad9e723e */ /* 0x000fe200000000ff */
[----:B------:R-:W-:Y:S01]  /*10e60*/  FMUL.FTZ R46, R46, R174 ;  /* 0x000000ae2e2e7220 */ /* 0x000fe20000410000 */
[----:B----4-:R-:W-:Y:S01]  /*10e70*/  F2FP.F16.F32.PACK_AB R162, R181, R180 ;  /* 0x000000b4b5a2723e */ /* 0x010fe200000000ff */
[-C--:B------:R-:W-:Y:S01]  /*10e80*/  FMUL.FTZ R47, R47, R174.reuse ;  /* 0x000000ae2f2f7220 */ /* 0x080fe20000410000 */
[----:B------:R3:W4:Y:S01]  /*10e90*/  MUFU.EX2 R155, R157 ;  /* 0x0000009d009b7308 */ /* 0x0007220000000800 */
        /* <DEDUP_REMOVED lines=8> */
[----:B---3--:R-:W-:-:S02]  /*10f20*/  IMAD.U32 R157, RZ, RZ, UR47 ;  /* 0x0000002fff9d7e24 */ /* 0x008fc4000f8e00ff */
[C---:B-----5:R-:W-:Y:S01]  /*10f30*/  FADD.FTZ R4, R163.reuse, R4 ;  /* 0x00000004a3047221 */ /* 0x060fe20000010000 */
[----:B------:R-:W-:Y:S01]  /*10f40*/  F2FP.F16.F32.PACK_AB R153, R163, R153 ;  /* 0x00000099a399723e */ /* 0x000fe200000000ff */
[-C--:B------:R-:W-:Y:S01]  /*10f50*/  FMUL.FTZ R62, R62, R174.reuse ;  /* 0x000000ae3e3e7220 */ /* 0x080fe20000410000 */
[-C--:B------:R-:W-:Y:S01]  /*10f60*/  FMUL.FTZ R63, R63, R174.reuse ;  /* 0x000000ae3f3f7220 */ /* 0x080fe20000410000 */
[----:B------:R-:W-:Y:S01]  /*10f70*/  PRMT R154, R157, 0x654, R154 ;  /* 0x000006549d9a7816 */ /* 0x000fe2000000009a */
[-C--:B------:R-:W-:Y:S01]  /*10f80*/  FMUL.FTZ R66, R66, R174.reuse ;  /* 0x000000ae42427220 */ /* 0x080fe20000410000 */
[----:B------:R-:W3:Y:S01]  /*10f90*/  MUFU.EX2 R157, R170 ;  /* 0x000000aa009d7308 */ /* 0x000ee20000000800 */
[----:B----4-:R-:W-:Y:S01]  /*10fa0*/  FADD.FTZ R4, R155, R4 ;  /* 0x000000049b047221 */ /* 0x010fe20000010000 */
[----:B------:R4:W-:Y:S01]  /*10fb0*/  SYNCS.ARRIVE.TRANS64.RED.A1T0 RZ, [R154+URZ], RZ ;  /* 0x000000ff9aff79a7 */ /* 0x0009e2000810043f */
[-C--:B------:R-:W-:Y:S01]  /*10fc0*/  FMUL.FTZ R67, R67, R174.reuse ;  /* 0x000000ae43437220 */ /* 0x080fe20000410000 */
[-C--:B------:R-:W-:Y:S01]  /*10fd0*/  FMUL.FTZ R70, R70, R174.reuse ;  /* 0x000000ae46467220 */ /* 0x080fe20000410000 */
[-C--:B------:R-:W-:Y:S01]  /*10fe0*/  FMUL.FTZ R71, R71, R174.reuse ;  /* 0x000000ae47477220 */ /* 0x080fe20000410000 */
[-C--:B------:R-:W-:Y:S01]  /*10ff0*/  FMUL.FTZ R74, R74, R174.reuse ;  /* 0x000000ae4a4a7220 */ /* 0x080fe20000410000 */
[----:B------:R-:W-:Y:S01]  /*11000*/  FMUL.FTZ R75, R75, R174 ;  /* 0x000000ae4b4b7220 */ /* 0x000fe20000410000 */
[----:B------:R-:W5:Y:S01]  /*11010*/  MUFU.EX2 R171, R171 ;  /* 0x000000ab00ab7308 */ /* 0x000f620000000800 */
[----:B0-----:R-:W-:Y:S01]  /*11020*/  FADD.FTZ R4, R167, R4 ;  /* 0x00000004a7047221 */ /* 0x001fe20000010000 */
[----:B----4-:R-:W-:Y:S01]  /*11030*/  F2FP.F16.F32.PACK_AB R154, R165, R220 ;  /* 0x000000dca59a723e */ /* 0x010fe200000000ff */
[-C--:B------:R-:W-:Y:S01]  /*11040*/  FMUL.FTZ R78, R78, R174.reuse ;  /* 0x000000ae4e4e7220 */ /* 0x080fe20000410000 */
[----:B------:R-:W-:Y:S01]  /*11050*/  F2FP.F16.F32.PACK_AB R155, R167, R155 ;  /* 0x0000009ba79b723e */ /* 0x000fe200000000ff */
        /* <DEDUP_REMOVED lines=12> */
[C---:B-----5:R-:W-:Y:S01]  /*11120*/  FADD.FTZ R4, R171.reuse, R4 ;  /* 0x00000004ab047221 */ /* 0x060fe20000010000 */
[----:B------:R-:W-:Y:S01]  /*11130*/  F2FP.F16.F32.PACK_AB R157, R171, R157 ;  /* 0x0000009dab9d723e */ /* 0x000fe200000000ff */
[----:B------:R-:W-:Y:S01]  /*11140*/  FADD.FTZ R171, R181, R8 ;  /* 0x00000008b5ab7221 */ /* 0x000fe20000010000 */
[-C--:B------:R-:W-:Y:S01]  /*11150*/  FMUL.FTZ R98, R98, R174.reuse ;  /* 0x000000ae62627220 */ /* 0x080fe20000410000 */
[-C--:B------:R-:W-:Y:S01]  /*11160*/  FMUL.FTZ R99, R99, R174.reuse ;  /* 0x000000ae63637220 */ /* 0x080fe20000410000 */
[----:B------:R-:W-:Y:S01]  /*11170*/  FMUL.FTZ R102, R102, R174 ;  /* 0x000000ae66667220 */ /* 0x000fe20000410000 */
[----:B------:R-:W-:Y:S01]  /*11180*/  FADD.FTZ R176, R164, R171 ;  /* 0x000000aba4b07221 */ /* 0x000fe20000010000 */
[----:B------:R-:W4:Y:S01]  /*11190*/  MUFU.EX2 R161, R178 ;  /* 0x000000b200a17308 */ /* 0x000f220000000800 */
[----:B0-----:R-:W-:Y:S01]  /*111a0*/  FADD.FTZ R4, R159, R4 ;  /* 0x000000049f047221 */ /* 0x001fe20000010000 */
[C---:B------:R-:W-:Y:S01]  /*111b0*/  F2FP.F16.F32.PACK_AB R164, R185.reuse, R164 ;  /* 0x000000a4b9a4723e */ /* 0x040fe200000000ff */
[----:B------:R-:W-:Y:S01]  /*111c0*/  FADD.FTZ R173, R185, R176 ;  /* 0x000000b0b9ad7221 */ /* 0x000fe20000010000 */
        /* <DEDUP_REMOVED lines=14> */
[-C--:B------:R-:W-:Y:S01]  /*112b0*/  FMUL.FTZ R122, R122, R174.reuse ;  /* 0x000000ae7a7a7220 */ /* 0x080fe20000410000 */
        /* <DEDUP_REMOVED lines=19> */
[----:B------:R-:W-:-:S02]  /*113f0*/  FMUL.FTZ R151, R151, R174 ;  /* 0x000000ae97977220 */ /* 0x000fc40000410000 */
[----:B------:R-:W3:Y:S01]  /*11400*/  MUFU.EX2 R187, R187 ;  /* 0x000000bb00bb7308 */ /* 0x000ee20000000800 */
[C---:B----4-:R-:W-:Y:S01]  /*11410*/  FADD.FTZ R170, R183.reuse, R170 ;  /* 0x000000aab7aa7221 */ /* 0x050fe20000010000 */
[----:B------:R-:W-:-:S06]  /*11420*/  F2FP.F16.F32.PACK_AB R163, R183, R163 ;  /* 0x000000a3b7a3723e */ /* 0x000fcc00000000ff */
[----:B------:R-:W4:Y:S01]  /*11430*/  MUFU.EX2 R166, R188 ;  /* 0x000000bc00a67308 */ /* 0x000f220000000800 */
[----:B0-----:R-:W-:-:S07]  /*11440*/  FADD.FTZ R170, R165, R170 ;  /* 0x000000aaa5aa7221 */ /* 0x001fce0000010000 */
[----:B------:R-:W0:Y:S01]  /*11450*/  MUFU.EX2 R167, R190 ;  /* 0x000000be00a77308 */ /* 0x000e220000000800 */
[C---:B---3--:R-:W-:Y:S01]  /*11460*/  FADD.FTZ R170, R187.reuse, R170 ;  /* 0x000000aabbaa7221 */ /* 0x048fe20000010000 */
[----:B------:R-:W-:-:S06]  /*11470*/  F2FP.F16.F32.PACK_AB R165, R187, R165 ;  /* 0x000000a5bba5723e */ /* 0x000fcc00000000ff */
[----:B------:R-:W3:Y:S01]  /*11480*/  MUFU.EX2 R4, R191 ;  /* 0x000000bf00047308 */ /* 0x000ee20000000800 */
[----:B----4-:R-:W-:Y:S01]  /*11490*/  FADD.FTZ R176, R166, R173 ;  /* 0x000000ada6b07221 */ /* 0x010fe20000010000 */
[----:B------:R-:W-:-:S03]  /*114a0*/  F2FP.F16.F32.PACK_AB R166, R189, R166 ;  /* 0x000000a6bda6723e */ /* 0x000fc600000000ff */
[----:B------:R-:W-:-:S03]  /*114b0*/  FADD.FTZ R175, R189, R176 ;  /* 0x000000b0bdaf7221 */ /* 0x000fc60000010000 */
        /* <DEDUP_REMOVED lines=10> */
[----:B0-----:R-:W-:Y:S01]  /*11560*/  FADD.FTZ R173, R169, R170 ;  /* 0x000000aaa9ad7221 */ /* 0x001fe20000010000 */
[----:B------:R-:W-:-:S06]  /*11570*/  FADD.FTZ R4, R196, R175 ;  /* 0x000000afc4047221 */ /* 0x000fcc0000010000 */
[----:B------:R-:W0:Y:S01]  /*11580*/  MUFU.EX2 R176, R199 ;  /* 0x000000c700b07308 */ /* 0x000e220000000800 */
[C---:B---3--:R-:W-:Y:S01]  /*11590*/  FADD.FTZ R170, R8.reuse, R173 ;  /* 0x000000ad08aa7221 */ /* 0x048fe20000010000 */
[----:B------:R-:W-:Y:S01]  /*115a0*/  F2FP.F16.F32.PACK_AB R169, R8, R169 ;  /* 0x000000a908a9723e */ /* 0x000fe200000000ff */
[----:B------:R-:W-:Y:S02]  /*115b0*/  FADD.FTZ R8, R197, R4 ;  /* 0x00000004c5087221 */ /* 0x000fe40000010000 */
[----:B----4-:R-:W-:Y:S01]  /*115c0*/  FADD.FTZ R173, R171, R170 ;  /* 0x000000aaabad7221 */ /* 0x010fe20000010000 */
[----:B------:R-:W-:-:S03]  /*115d0*/  F2FP.F16.F32.PACK_AB R170, R197, R196 ;  /* 0x000000c4c5aa723e */ /* 0x000fc600000000ff */
[C---:B0-----:R-:W-:Y:S01]  /*115e0*/  FADD.FTZ R4, R176.reuse, R173 ;  /* 0x000000adb0047221 */ /* 0x041fe20000010000 */
[----:B------:R-:W-:Y:S01]  /*115f0*/  F2FP.F16.F32.PACK_AB R171, R176, R171 ;  /* 0x000000abb0ab723e */ /* 0x000fe200000000ff */
[----:B------:R-:W-:Y:S06]  /*11600*/  @!P2 BRA `(.L_x_3000) ;  /* 0x000000000004a947 */ /* 0x000fec0003800000 */
[----:B------:R-:W-:Y:S01]  /*11610*/  BPT.TRAP 0x1 ;  /* 0x000000040000795c */ /* 0x000fe20000300000 */
.L_x_3000:
[----:B------:R0:W3:Y:S01]  /*11620*/  SYNCS.PHASECHK.TRANS64.TRYWAIT P1, [R3+URZ+0x22850], R20 ;  /* 0x02285014030075a7 */ /* 0x0000e2000802017f */
[----:B------:R-:W-:Y:S05]  /*11630*/  @!P2 BRA `(.L_x_3001) ;  /* 0x000000000004a947 */ /* 0x000fea0003800000 */
[----:B------:R-:W-:Y:S01]  /*11640*/  BPT.TRAP 0x1 ;  /* 0x000000040000795c */ /* 0x000fe20000300000 */
.L_x_3001:
[----:B------:R-:W-:Y:S01]  /*11650*/  IMAD.MOV.U32 R173, RZ, RZ, 0xc00 ;  /* 0x00000c00ffad7424 */ /* 0x000fe200078e00ff */
[----:B------:R-:W-:Y:S03]  /*11660*/  BSSY B0, `(.L_x_3002) ;  /* 0x0000005000007945 */ /* 0x000fe60003800000 */
[----:B------:R-:W-:Y:S01]  /*11670*/  IMAD R174, R2, R173, UR49 ;  /* 0x0000003102ae7e24 */ /* 0x000fe2000f8e02ad */
[----:B---3--:R-:W-:Y:S06]  /*11680*/  @P1 BRA `(.L_x_3003) ;  /* 0x0000000000081947 */ /* 0x008fec0003800000 */
[----:B------:R-:W3:Y:S02]  /*11690*/  SYNCS.PHASECHK.TRANS64.TRYWAIT P1, [R3+URZ+0x22850], R20 ;  /* 0x02285014030075a7 */ /* 0x000ee4000802017f */
[----:B---3--:R-:W-:Y:S05]  /*116a0*/  @!P1 BRA `(.L_x_3004) ;  /* 0x000000f400ec9947 */ /* 0x008fea0003800000 */
.L_x_3003:
[----:B------:R-:W-:Y:S05]  /*116b0*/  BSYNC B0 ;  /* 0x0000000000007941 */ /* 0x000fea0003800000 */
.L_x_3002:
[----:B------:R-:W4:Y:S01]  /*116c0*/  S2R R175, SR_TID.X ;  /* 0x0000000000af7919 */ /* 0x000f220000002100 */
[----:B------:R-:W-:Y:S05]  /*116d0*/  WARPSYNC.ALL ;  /* 0x0000000000007948 */ /* 0x000fea0003800000 */
[----:B------:R-:W-:Y:S02]  /*116e0*/  IMAD.MOV.U32 R172, RZ, RZ, R174 ;  /* 0x000000ffffac7224 */ /* 0x000fe400078e00ae */
[----:B------:R-:W-:-:S03]  /*116f0*/  IMAD.MOV.U32 R173, RZ, RZ, 0x40000040 ;  /* 0x40000040ffad7424 */ /* 0x000fc600078e00ff */
[----:B------:R-:W-:Y:S01]  /*11700*/  R2UR UR6, R172 ;  /* 0x00000000ac0672ca */ /* 0x000fe200000e0000 */
[----:B------:R-:W-:Y:S01]  /*11710*/  VIADD R172, R174, 0x80 ;  /* 0x00000080aeac7836 */ /* 0x000fe20000000000 */
[----:B------:R-:W-:Y:S01]  /*11720*/  R2UR UR7, R173 ;  /* 0x00000000ad0772ca */ /* 0x000fe200000e0000 */
[----:B------:R-:W-:Y:S01]  /*11730*/  IMAD.MOV.U32 R173, RZ, RZ, 0x40000040 ;  /* 0x40000040ffad7424 */ /* 0x000fe200078e00ff */
[----:B----4-:R-:W-:-:S05]  /*11740*/  SHF.R.U32.HI R175, RZ, 0x7, R175 ;  /* 0x00000007ffaf7819 */ /* 0x010fca00000116af */
[----:B01-3--:R-:W-:Y:S02]  /*11750*/  VIADD R20, R175, 0x8 ;  /* 0x00000008af147836 */ /* 0x00bfe40000000000 */
[----:B------:R-:W-:-:S03]  /*11760*/  IMAD.U32 R175, RZ, RZ, UR50 ;  /* 0x00000032ffaf7e24 */ /* 0x000fc6000f8e00ff */
[----:B------:R0:W-:Y:S02]  /*11770*/  BAR.SYNC.DEFER_BLOCKING R20, 0x100 ;  /* 0x000400140000751d */ /* 0x0001e40000010000 */
[----:B------:R-:W-:-:S04]  /*11780*/  ISETP.NE.AND P1, PT, R175, 0x3, PT ;  /* 0x00000003af00780c */ /* 0x000fc80003f25270 */
        /* <DEDUP_REMOVED lines=17> */
[----:B------:R-:W-:Y:S02]  /*118a0*/  R2UR UR6, R152 ;  /* 0x00000000980672ca */ /* 0x000fe400000e0000 */
[----:B------:R-:W-:Y:S01]  /*118b0*/  R2UR UR7, R153 ;  /* 0x00000000990772ca */ /* 0x000fe200000e0000 */
[----:B------:R-:W-:Y:S01]  /*118c0*/  IMAD.MOV.U32 R153, RZ, RZ, 0x40000040 ;  /* 0x40000040ff997424 */ /* 0x000fe200078e00ff */
[----:B------:R-:W-:Y:S01]  /*118d0*/  IADD3 R152, R174, 0x200, RZ ;  /* 0x00000200ae987810 */ /* 0x000fe20007ffe0ff */
[----:B------:R-:W-:Y:S02]  /*118e0*/  WARPGROUP.DEPBAR.LE gsb0, 0x0 ;  /* 0x00008000000079c5 */ /* 0x000fe40000010000 */
[----:B------:R-:W-:-:S15]  /*118f0*/  WARPGROUP.ARRIVE ;  /* 0x00000000000079c5 */ /* 0x000fde0000000000 */
[----:B------:R-:W-:-:S05]  /*11900*/  NOP ;  /* 0x0000000000007918 */ /* 0x000fca0000000000 */
        /* <DEDUP_REMOVED lines=18> */
.L_x_3005:
[----:B------:R-:W-:Y:S02]  /*11a30*/  VIADD R3, R3, 0x22860 ;  /* 0x0002286003037836 */ /* 0x000fe40000000000 */
[----:B------:R-:W-:Y:S02]  /*11a40*/  IMAD.U32 R20, RZ, RZ, UR47 ;  /* 0x0000002fff147e24 */ /* 0x000fe4000f8e00ff */
[----:B------:R-:W-:Y:S02]  /*11a50*/  IMAD.MOV.U32 R201, RZ, RZ, R5 ;  /* 0x000000ffffc97224 */ /* 0x000fe400078e0005 */
[----:B------:R-:W-:Y:S01]  /*11a60*/  IMAD.MOV.U32 R200, RZ, RZ, R0 ;  /* 0x000000ffffc87224 */ /* 0x000fe200078e0000 */
[----:B------:R-:W-:-:S04]  /*11a70*/  PRMT R3, R20, 0x654, R3 ;  /* 0x0000065414037816 */ /* 0x000fc80000000003 */
[----:B------:R0:W-:Y:S01]  /*11a80*/  SYNCS.ARRIVE.TRANS64.RED.A1T0 RZ, [R3+URZ], RZ ;  /* 0x000000ff03ff79a7 */ /* 0x0001e2000810043f */
[----:B------:R-:W-:Y:S05]  /*11a90*/  @P0 BRA `(.L_x_3006) ;  /* 0xffffffe0001c0947 */ /* 0x000fea000383ffff */
[----:B0-----:R-:W-:-:S07]  /*11aa0*/  IMAD.MOV.U32 R3, RZ, RZ, R21 ;  /* 0x000000ffff037224 */ /* 0x001fce00078e0015 */
.L_x_2994:
[----:B------:R-:W-:-:S13]  /*11ab0*/  ISETP.GE.AND P0, PT, R3, R229, PT ;  /* 0x000000e50300720c */ /* 0x000fda0003f06270 */
[----:B------:R-:W-:Y:S05]  /*11ac0*/  @!P0 BRA `(.L_x_3007) ;  /* 0x00000030008c8947 */ /* 0x000fea0003800000 */
[----:B------:R-:W-:Y:S02]  /*11ad0*/  IMAD.MOV.U32 R202, RZ, RZ, R5 ;  /* 0x000000ffffca7224 */ /* 0x000fe400078e0005 */
[----:B------:R-:W-:-:S07]  /*11ae0*/  IMAD.MOV.U32 R203, RZ, RZ, R0 ;  /* 0x000000ffffcb7224 */ /* 0x000fce00078e0000 */
.L_x_3027:
[----:B------:R-:W-:Y:S01]  /*11af0*/  IMAD.U32 R0, RZ, RZ, UR50 ;  /* 0x00000032ff007e24 */ /* 0x000fe2000f8e00ff */
[----:B------:R-:W-:Y:S05]  /*11b00*/  YIELD ;  /* 0x0000000000007946 */ /* 0x000fea0003800000 */
[----:B------:R-:W-:Y:S01]  /*11b10*/  ISETP.NE.AND P1, PT, R0, 0x3, PT ;  /* 0x000000030000780c */ /* 0x000fe20003f25270 */
[----:B------:R-:W-:-:S05]  /*11b20*/  VIADD R2, R2, 0x1 ;  /* 0x0000000102027836 */ /* 0x000fca0000000000 */
[----:B------:R-:W-:-:S04]  /*11b30*/  ISETP.NE.AND P0, PT, R2, 0x2, PT ;  /* 0x000000020200780c */ /* 0x000fc80003f05270 */
[----:B------:R-:W-:Y:S02]  /*11b40*/  SEL R5, RZ, 0x1, P0 ;  /* 0x00000001ff057807 */ /* 0x000fe40000000000 */
[----:B------:R-:W-:Y:S02]  /*11b50*/  SEL R2, R2, RZ, P0 ;  /* 0x000000ff02027207 */ /* 0x000fe40000000000 */
[----:B------:R-:W-:Y:S01]  /*11b60*/  LOP3.LUT R206, R206, R5, RZ, 0x3c, !PT ;  /* 0x00000005cece7212 */ /* 0x000fe200078e3cff */
[----:B0-----:R-:W-:Y:S06]  /*11b70*/  @!P1 BRA `(.L_x_3008) ;  /* 0x0000000000049947 */ /* 0x001fec0003800000 */
[----:B------:R-:W-:Y:S01]  /*11b80*/  BPT.TRAP 0x1 ;  /* 0x000000040000795c */ /* 0x000fe20000300000 */
.L_x_3008:
[----:B------:R-:W-:Y:S01]  /*11b90*/  IMAD R20, R2, 0x8, R23 ;  /* 0x0000000802147824 */ /* 0x000fe200078e0217 */
[----:B------:R-:W-:-:S04]  /*11ba0*/  SHF.L.U32 R21, R206, 0x1f, RZ ;  /* 0x0000001fce157819 */ /* 0x000fc800000006ff */
[----:B------:R0:W1:Y:S01]  /*11bb0*/  SYNCS.PHASECHK.TRANS64.TRYWAIT P0, [R20+URZ+0x22830], R21 ;  /* 0x02283015140075a7 */ /* 0x000062000800017f */
[----:B------:R-:W-:Y:S05]  /*11bc0*/  @!P1 BRA `(.L_x_3009) ;  /* 0x0000000000049947 */ /* 0x000fea0003800000 */
[----:B------:R-:W-:Y:S01]  /*11bd0*/  BPT.TRAP 0x1 ;  /* 0x000000040000795c */ /* 0x000fe20000300000 */
.L_x_3009:
[----:B------:R-:W-:Y:S02]  /*11be0*/  IMAD R156, R2, 0x300, R224 ;  /* 0x00000300029c7824 */ /* 0x000fe400078e02e0 */
[----:B------:R-:W-:Y:S01]  /*11bf0*/  IMAD.MOV.U32 R157, RZ, RZ, 0x40000040 ;  /* 0x40000040ff9d7424 */ /* 0x000fe200078e00ff */
[----:B-1----:R-:W-:Y:S06]  /*11c00*/  @P0 BRA `(.L_x_3010) ;  /* 0x0000000000080947 */ /* 0x002fec0003800000 */
[----:B------:R-:W1:Y:S02]  /*11c10*/  SYNCS.PHASECHK.TRANS64.TRYWAIT P0, [R20+URZ+0x22830], R21 ;  /* 0x02283015140075a7 */ /* 0x000e64000800017f */
[----:B-1----:R-:W-:Y:S05]  /*11c20*/  @!P0 BRA `(.L_x_3011) ;  /* 0x000000f000a08947 */ /* 0x002fea0003800000 */
.L_x_3010:
        /* <DEDUP_REMOVED lines=43> */
.L_x_3012:
[----:B------:R-:W3:Y:S01]  /*11ee0*/  LDC R0, c[0x0][0x448] ;  /* 0x00011200ff007b82 */ /* 0x000ee20000000800 */
[----:B------:R-:W-:Y:S01]  /*11ef0*/  IMAD.IADD R222, R226, 0x1, R218 ;  /* 0x00000001e2de7824 */ /* 0x000fe200078e02da */
[----:B------:R-:W-:Y:S01]  /*11f00*/  ULOP3.LUT UR4, URZ, UR40, URZ, 0x33, !UPT ;  /* 0x000000283f047292 */ /* 0x000fe2000f8e333f */
[----:B---3--:R-:W-:-:S13]  /*11f10*/  ISETP.NE.AND P0, PT, R0, 0x1, PT ;  /* 0x000000010000780c */ /* 0x008fda0003f05270 */
[----:B------:R-:W3:Y:S08]  /*11f20*/  @P0 LDC R5, c[0x0][0x44c] ;  /* 0x00011300ff050b82 */ /* 0x000ef00000000800 */
[----:B------:R-:W4:Y:S01]  /*11f30*/  @P0 LDC R0, c[0x0][0x450] ;  /* 0x00011400ff000b82 */ /* 0x000f220000000800 */
[----:B---3--:R-:W-:-:S05]  /*11f40*/  @P0 IMAD.HI.U32 R5, R222, R5, RZ ;  /* 0x00000005de050227 */ /* 0x008fca00078e00ff */
[----:B----4-:R-:W-:Y:S01]  /*11f50*/  @P0 SHF.R.U32.HI R222, RZ, R0, R5 ;  /* 0x00000000ffde0219 */ /* 0x010fe20000011605 */
[----:B------:R-:W-:Y:S01]  /*11f60*/  VIADD R0, R20, 0x22840 ;  /* 0x0002284014007836 */ /* 0x000fe20000000000 */
[----:B------:R-:W-:Y:S01]  /*11f70*/  ISETP.GE.AND P0, PT, R227, 0x1, PT ;  /* 0x00000001e300780c */ /* 0x000fe20003f06270 */
[----:B------:R-:W-:Y:S02]  /*11f80*/  IMAD.U32 R5, RZ, RZ, UR47 ;  /* 0x0000002fff057e24 */ /* 0x000fe4000f8e00ff */
[----:B------:R-:W3:Y:S03]  /*11f90*/  SHFL.IDX PT, R223, R222, RZ, 0x1c1f ;  /* 0x001c1fffdedf7589 */ /* 0x000ee600000e0000 */
[----:B------:R-:W-:-:S04]  /*11fa0*/  PRMT R0, R5, 0x654, R0 ;  /* 0x0000065405007816 */ /* 0x000fc80000000000 */
[----:B------:R4:W-:Y:S02]  /*11fb0*/  SYNCS.ARRIVE.TRANS64.RED.A1T0 RZ, [R0+URZ], RZ ;  /* 0x000000ff00ff79a7 */ /* 0x0009e4000810043f */
[----:B----4-:R-:W-:-:S04]  /*11fc0*/  IMAD R0, R3, -0x60, RZ ;  /* 0xffffffa003007824 */ /* 0x010fc800078e02ff */
[----:B------:R-:W-:-:S04]  /*11fd0*/  VIADD R5, R0, 0x1 ;  /* 0x0000000100057836 */ /* 0x000fc80000000000 */
[----:B------:R-:W-:-:S05]  /*11fe0*/  IMAD R5, R210, -0x2, R5 ;  /* 0xfffffffed2057824 */ /* 0x000fca00078e0205 */
[----:B------:R-:W-:-:S05]  /*11ff0*/  IADD3 R220, -R207, R5, R208 ;  /* 0x00000005cfdc7210 */ /* 0x000fca0007ffe1d0 */
[C---:B------:R-:W-:Y:S02]  /*12000*/  VIADD R221, R220.reuse, UR45 ;  /* 0x0000002ddcdd7c36 */ /* 0x040fe40008000000 */
[----:B------:R-:W-:Y:S02]  /*12010*/  VIADD R220, R220, UR4 ;  /* 0x00000004dcdc7c36 */ /* 0x000fe40008000000 */
[C---:B---3--:R-:W-:Y:S02]  /*12020*/  IMAD.IADD R219, R223.reuse, 0x1, R221 ;  /* 0x00000001dfdb7824 */ /* 0x048fe400078e02dd */
        /* <DEDUP_REMOVED lines=14> */
.L_x_3015:
[----:B------:R-:W-:-:S05]  /*12110*/  IMAD.U32 R225, RZ, RZ, UR38 ;  /* 0x00000026ffe17e24 */ /* 0x000fca000f8e00ff */
[----:B------:R-:W-:-:S13]  /*12120*/  ISETP.NE.AND P0, PT, R225, 0x1, PT ;  /* 0x00000001e100780c */ /* 0x000fda0003f05270 */
[----:B------:R-:W3:Y:S02]  /*12130*/  @P0 LDC.64 R200, c[0x0][0x9e8] ;  /* 0x00027a00ffc80b82 */ /* 0x000ee40000000a00 */
[----:B---3--:R-:W-:-:S05]  /*12140*/  @P0 IMAD.HI.U32 R200, R223, R200, RZ ;  /* 0x000000c8dfc80227 */ /* 0x008fca00078e00ff */
[----:B------:R-:W-:-:S07]  /*12150*/  @P0 SHF.R.U32.HI R223, RZ, R201, R200 ;  /* 0x000000c9ffdf0219 */ /* 0x000fce00000116c8 */
.L_x_3016:
[----:B------:R-:W-:Y:S05]  /*12160*/  BSYNC B0 ;  /* 0x0000000000007941 */ /* 0x000fea0003800000 */
.L_x_3014:
[----:B------:R-:W-:-:S04]  /*12170*/  IMAD R200, R210, -0x2, R0 ;  /* 0xfffffffed2c87824 */ /* 0x000fc800078e0200 */
[----:B------:R-:W-:-:S05]  /*12180*/  IMAD R200, R223, R225, R200 ;  /* 0x000000e1dfc87224 */ /* 0x000fca00078e02c8 */
[----:B------:R-:W-:Y:S02]  /*12190*/  VIMNMX R5, R5, R200, !PT ;  /* 0x000000c805057248 */ /* 0x000fe40007fe0100 */
[----:B------:R-:W-:-:S07]  /*121a0*/  VIADDMNMX R219, R200, R225, R219, PT ;  /* 0x000000e1c8db7246 */ /* 0x000fce00038001db */
.L_x_3013:
[----:B------:R-:W-:Y:S02]  /*121b0*/  ISETP.GE.AND P0, PT, R0, 0x1, PT ;  /* 0x000000010000780c */ /* 0x000fe40003f06270 */
[----:B------:R-:W-:Y:S02]  /*121c0*/  LOP3.LUT R22, R22, 0xfffdffff, RZ, 0xc0, !PT ;  /* 0xfffdffff16167812 */ /* 0x000fe400078ec0ff */
[----:B------:R-:W-:-:S09]  /*121d0*/  ISETP.GE.AND P2, PT, R0, 0x9, PT ;  /* 0x000000090000780c */ /* 0x000fd20003f46270 */
[----:B------:R-:W-:Y:S02]  /*121e0*/  @P0 LOP3.LUT R22, R22, 0x20000, RZ, 0xfc, !PT ;  /* 0x0002000016160812 */ /* 0x000fe400078efcff */
[----:B------:R-:W-:Y:S02]  /*121f0*/  ISETP.GT.AND P0, PT, R5, RZ, !P0 ;  /* 0x000000ff0500720c */ /* 0x000fe40004704270 */
[----:B------:R-:W-:Y:S02]  /*12200*/  LOP3.LUT R22, R22, 0xfffffffd, RZ, 0xc0, !PT ;  /* 0xfffffffd16167812 */ /* 0x000fe400078ec0ff */
[----:B------:R-:W-:Y:S02]  /*12210*/  ISETP.LT.OR P1, PT, R219, 0x1, P0 ;  /* 0x00000001db00780c */ /* 0x000fe40000721670 */
[----:B------:R-:W-:Y:S02]  /*12220*/  ISETP.GE.AND P0, PT, R0, 0x2, PT ;  /* 0x000000020000780c */ /* 0x000fe40003f06270 */
[----:B------:R-:W-:-:S02]  /*12230*/  FSEL R152, R152, -INF , !P1 ;  /* 0xff80000098987808 */ /* 0x000fc40004800000 */
[----:B------:R-:W-:Y:S02]  /*12240*/  ISETP.GT.AND P1, PT, R5, 0x1, !P0 ;  /* 0x000000010500780c */ /* 0x000fe40004724270 */
[----:B------:R-:W-:Y:S02]  /*12250*/  @P2 LOP3.LUT R22, R22, 0x2, RZ, 0xfc, !PT ;  /* 0x0000000216162812 */ /* 0x000fe400078efcff */
[----:B------:R-:W-:Y:S02]  /*12260*/  ISETP.LT.OR P1, PT, R219, 0x2, P1 ;  /* 0x00000002db00780c */ /* 0x000fe40000f21670 */
[----:B------:R-:W-:Y:S02]  /*12270*/  LOP3.LUT R22, R22, 0xfffffffb, RZ, 0xc0, !PT ;  /* 0xfffffffb16167812 */ /* 0x000fe400078ec0ff */
[----:B------:R-:W-:Y:S02]  /*12280*/  FSEL R153, R153, -INF , !P1 ;  /* 0xff80000099997808 */ /* 0x000fe40004800000 */
[----:B------:R-:W-:-:S02]  /*12290*/  ISETP.GT.AND P1, PT, R5, 0x8, !P2 ;  /* 0x000000080500780c */ /* 0x000fc40005724270 */
[----:B------:R-:W-:Y:S02]  /*122a0*/  ISETP.GE.AND P2, PT, R0, 0xa, PT ;  /* 0x0000000a0000780c */ /* 0x000fe40003f46270 */
[----:B------:R-:W-:-:S04]  /*122b0*/  ISETP.LT.OR P1, PT, R219, 0x9, P1 ;  /* 0x00000009db00780c */ /* 0x000fc80000f21670 */
[----:B------:R-:W-:Y:S02]  /*122c0*/  FSEL R156, R156, -INF , !P1 ;  /* 0xff8000009c9c7808 */ /* 0x000fe40004800000 */
        /* <DEDUP_REMOVED lines=115> */
[----:B------:R-:W-:Y:S01]  /*12a00*/  ISETP.GE.AND P6, PT, R227, 0x1, PT ;  /* 0x00000001e300780c */ /* 0x000fe20003fc6270 */
[--C-:B---3--:R-:W-:Y:S02]  /*12a10*/  IMAD.IADD R221, R221, 0x1, R5.reuse ;  /* 0x00000001dddd7824 */ /* 0x108fe400078e0205 */
        /* <DEDUP_REMOVED lines=14> */
.L_x_3019:
[----:B------:R-:W-:-:S05]  /*12b00*/  IMAD.U32 R219, RZ, RZ, UR38 ;  /* 0x00000026ffdb7e24 */ /* 0x000fca000f8e00ff */
[----:B------:R-:W-:-:S13]  /*12b10*/  ISETP.NE.AND P6, PT, R219, 0x1, PT ;  /* 0x00000001db00780c */ /* 0x000fda0003fc5270 */
[----:B------:R-:W3:Y:S02]  /*12b20*/  @P6 LDC.64 R160, c[0x0][0x9e8] ;  /* 0x00027a00ffa06b82 */ /* 0x000ee40000000a00 */
[----:B---3--:R-:W-:-:S05]  /*12b30*/  @P6 IMAD.HI.U32 R160, R5, R160, RZ ;  /* 0x000000a005a06227 */ /* 0x008fca00078e00ff */
[----:B------:R-:W-:-:S07]  /*12b40*/  @P6 SHF.R.U32.HI R5, RZ, R161, R160 ;  /* 0x000000a1ff056219 */ /* 0x000fce00000116a0 */
.L_x_3020:
[----:B------:R-:W-:Y:S05]  /*12b50*/  BSYNC B0 ;  /* 0x0000000000007941 */ /* 0x000fea0003800000 */
.L_x_3018:
[----:B------:R-:W-:-:S04]  /*12b60*/  IMAD R0, R210, -0x2, R0 ;  /* 0xfffffffed2007824 */ /* 0x000fc800078e0200 */
[----:B------:R-:W-:-:S05]  /*12b70*/  IMAD R0, R5, R219, R0 ;  /* 0x000000db05007224 */ /* 0x000fca00078e0200 */
[----:B------:R-:W-:Y:S02]  /*12b80*/  VIMNMX R220, R220, R0, !PT ;  /* 0x00000000dcdc7248 */ /* 0x000fe40007fe0100 */
[----:B------:R-:W-:-:S07]  /*12b90*/  VIADDMNMX R221, R0, R219, R221, PT ;  /* 0x000000db00dd7246 */ /* 0x000fce00038001dd */
.L_x_3017:
        /* <DEDUP_REMOVED lines=62> */
[----:B------:R-:W3:Y:S01]  /*12f80*/  SHFL.BFLY PT, R5, R0, 0x2, 0x1f ;  /* 0x0c401f0000057f89 */ /* 0x000ee200000e0000 */
[----:B------:R-:W-:-:S02]  /*12f90*/  LOP3.LUT P6, RZ, R22, 0x40, RZ, 0xc0, !PT ;  /* 0x0000004016ff7812 */ /* 0x000fc400078cc0ff */
[C---:B------:R-:W-:Y:S02]  /*12fa0*/  ISETP.GT.AND P0, PT, R220.reuse, 0x28, !P0 ;  /* 0x00000028dc00780c */ /* 0x040fe40004704270 */
[----:B------:R-:W-:Y:S02]  /*12fb0*/  ISETP.GT.AND P1, PT, R220, 0x48, !P1 ;  /* 0x00000048dc00780c */ /* 0x000fe40004f24270 */
[C---:B------:R-:W-:Y:S02]  /*12fc0*/  ISETP.LT.OR P0, PT, R221.reuse, 0x29, P0 ;  /* 0x00000029dd00780c */ /* 0x040fe40000701670 */
[----:B------:R-:W-:Y:S02]  /*12fd0*/  ISETP.LT.OR P1, PT, R221, 0x49, P1 ;  /* 0x00000049dd00780c */ /* 0x000fe40000f21670 */
[----:B------:R-:W-:Y:S02]  /*12fe0*/  FSEL R174, R174, -INF , !P0 ;  /* 0xff800000aeae7808 */ /* 0x000fe40004000000 */
[----:B------:R-:W-:-:S02]  /*12ff0*/  LOP3.LUT P0, RZ, R22, 0x1000, RZ, 0xc0, !PT ;  /* 0x0000100016ff7812 */ /* 0x000fc4000780c0ff */
[----:B------:R-:W-:Y:S02]  /*13000*/  FSEL R190, R190, -INF , !P1 ;  /* 0xff800000bebe7808 */ /* 0x000fe40004800000 */
[----:B------:R-:W-:Y:S02]  /*13010*/  ISETP.GT.AND P0, PT, R220, 0x29, !P0 ;  /* 0x00000029dc00780c */ /* 0x000fe40004704270 */
[----:B------:R-:W-:Y:S02]  /*13020*/  LOP3.LUT P1, RZ, R22, 0x20000, RZ, 0xc0, !PT ;  /* 0x0002000016ff7812 */ /* 0x000fe4000782c0ff */
[----:B------:R-:W-:Y:S02]  /*13030*/  ISETP.LT.OR P0, PT, R221, 0x2a, P0 ;  /* 0x0000002add00780c */ /* 0x000fe40000701670 */
[----:B------:R-:W-:Y:S02]  /*13040*/  ISETP.GT.AND P2, PT, R220, 0x49, !P2 ;  /* 0x00000049dc00780c */ /* 0x000fe40005744270 */
[----:B------:R-:W-:-:S02]  /*13050*/  FSEL R175, R175, -INF , !P0 ;  /* 0xff800000afaf7808 */ /* 0x000fc40004000000 */
[----:B------:R-:W-:Y:S02]  /*13060*/  LOP3.LUT P0, RZ, R22, 0x800, RZ, 0xc0, !PT ;  /* 0x0000080016ff7812 */ /* 0x000fe4000780c0ff */
[----:B---3--:R-:W-:Y:S02]  /*13070*/  FMNMX.FTZ R0, R0, R5, !PT ;  /* 0x0000000500007209 */ /* 0x008fe40007810000 */
[C---:B------:R-:W-:Y:S02]  /*13080*/  ISETP.GT.AND P0, PT, R220.reuse, 0x30, !P0 ;  /* 0x00000030dc00780c */ /* 0x040fe40004704270 */
[C---:B------:R-:W-:Y:S01]  /*13090*/  ISETP.LT.OR P2, PT, R221.reuse, 0x4a, P2 ;  /* 0x0000004add00780c */ /* 0x040fe20001741670 */
[----:B------:R-:W3:Y:S01]  /*130a0*/  SHFL.BFLY PT, R5, R0, 0x1, 0x1f ;  /* 0x0c201f0000057f89 */ /* 0x000ee200000e0000 */
[----:B------:R-:W-:Y:S02]  /*130b0*/  ISETP.LT.OR P0, PT, R221, 0x31, P0 ;  /* 0x00000031dd00780c */ /* 0x000fe40000701670 */
[----:B------:R-:W-:-:S02]  /*130c0*/  ISETP.GT.AND P3, PT, R220, 0x50, !P3 ;  /* 0x00000050dc00780c */ /* 0x000fc40005f64270 */
[----:B------:R-:W-:Y:S02]  /*130d0*/  FSEL R178, R178, -INF , !P0 ;  /* 0xff800000b2b27808 */ /* 0x000fe40004000000 */
[----:B------:R-:W-:Y:S02]  /*130e0*/  LOP3.LUT P0, RZ, R22, 0x400, RZ, 0xc0, !PT ;  /* 0x0000040016ff7812 */ /* 0x000fe4000780c0ff */
[----:B------:R-:W-:Y:S02]  /*130f0*/  FSEL R191, R191, -INF , !P2 ;  /* 0xff800000bfbf7808 */ /* 0x000fe40005000000 */
[----:B------:R-:W-:Y:S02]  /*13100*/  ISETP.GT.AND P0, PT, R220, 0x31, !P0 ;  /* 0x00000031dc00780c */ /* 0x000fe40004704270 */
[C---:B------:R-:W-:Y:S02]  /*13110*/  ISETP.LT.OR P3, PT, R221.reuse, 0x51, P3 ;  /* 0x00000051dd00780c */ /* 0x040fe40001f61670 */
[----:B------:R-:W-:-:S02]  /*13120*/  ISETP.LT.OR P0, PT, R221, 0x32, P0 ;  /* 0x00000032dd00780c */ /* 0x000fc40000701670 */
[----:B------:R-:W-:Y:S02]  /*13130*/  ISETP.GT.AND P4, PT, R220, 0x51, !P4 ;  /* 0x00000051dc00780c */ /* 0x000fe40006784270 */
[----:B------:R-:W-:Y:S02]  /*13140*/  FSEL R179, R179, -INF , !P0 ;  /* 0xff800000b3b37808 */ /* 0x000fe40004000000 */
[----:B------:R-:W-:Y:S02]  /*13150*/  LOP3.LUT P0, RZ, R22, 0x200, RZ, 0xc0, !PT ;  /* 0x0000020016ff7812 */ /* 0x000fe4000780c0ff */
[----:B------:R-:W-:Y:S02]  /*13160*/  FSEL R194, R194, -INF , !P3 ;  /* 0xff800000c2c27808 */ /* 0x000fe40005800000 */
[----:B------:R-:W-:Y:S02]  /*13170*/  ISETP.GT.AND P0, PT, R220, 0x38, !P0 ;  /* 0x00000038dc00780c */ /* 0x000fe40004704270 */
[----:B---3--:R-:W-:-:S02]  /*13180*/  FMNMX.FTZ R0, R0, R5, !PT ;  /* 0x0000000500007209 */ /* 0x008fc40007810000 */
[C---:B------:R-:W-:Y:S02]  /*13190*/  ISETP.LT.OR P0, PT, R221.reuse, 0x39, P0 ;  /* 0x00000039dd00780c */ /* 0x040fe40000701670 */
[----:B------:R-:W-:Y:S01]  /*131a0*/  ISETP.GT.AND P5, PT, R220, 0x58, !P5 ;  /* 0x00000058dc00780c */ /* 0x000fe20006fa4270 */
[----:B------:R-:W-:Y:S01]  /*131b0*/  FMUL.FTZ R5, R0, UR48 ;  /* 0x0000003000057c20 */ /* 0x000fe20008410000 */
[----:B------:R-:W-:Y:S02]  /*131c0*/  FSEL R182, R182, -INF , !P0 ;  /* 0xff800000b6b67808 */ /* 0x000fe40004000000 */
[----:B------:R-:W-:Y:S02]  /*131d0*/  LOP3.LUT P0, RZ, R22, 0x100, RZ, 0xc0, !PT ;  /* 0x0000010016ff7812 */ /* 0x000fe4000780c0ff */
[----:B------:R-:W-:Y:S02]  /*131e0*/  ISETP.LT.OR P4, PT, R221, 0x52, P4 ;  /* 0x00000052dd00780c */ /* 0x000fe40002781670 */
[----:B------:R-:W-:-:S02]  /*131f0*/  ISETP.GT.AND P0, PT, R220, 0x39, !P0 ;  /* 0x00000039dc00780c */ /* 0x000fc40004704270 */
[C---:B------:R-:W-:Y:S02]  /*13200*/  ISETP.LT.OR P5, PT, R221.reuse, 0x59, P5 ;  /* 0x00000059dd00780c */ /* 0x040fe40002fa1670 */
[----:B------:R-:W-:Y:S02]  /*13210*/  ISETP.LT.OR P0, PT, R221, 0x3a, P0 ;  /* 0x0000003add00780c */ /* 0x000fe40000701670 */
[----:B------:R-:W-:Y:S02]  /*13220*/  FSEL R195, R195, -INF , !P4 ;  /* 0xff800000c3c37808 */ /* 0x000fe40006000000 */
[----:B------:R-:W-:Y:S02]  /*13230*/  FSEL R183, R183, -INF , !P0 ;  /* 0xff800000b7b77808 */ /* 0x000fe40004000000 */
[----:B------:R-:W-:Y:S02]  /*13240*/  LOP3.LUT P0, RZ, R22, 0x80, RZ, 0xc0, !PT ;  /* 0x0000008016ff7812 */ /* 0x000fe4000780c0ff */
[----:B------:R-:W-:-:S02]  /*13250*/  FSEL R198, R198, -INF , !P5 ;  /* 0xff800000c6c67808 */ /* 0x000fc40006800000 */
[----:B------:R-:W-:-:S04]  /*13260*/  ISETP.GT.AND P0, PT, R220, 0x40, !P0 ;  /* 0x00000040dc00780c */ /* 0x000fc80004704270 */
[----:B------:R-:W-:-:S04]  /*13270*/  ISETP.LT.OR P0, PT, R221, 0x41, P0 ;  /* 0x00000041dd00780c */ /* 0x000fc80000701670 */
[----:B------:R-:W-:Y:S02]  /*13280*/  FSEL R186, R186, -INF , !P0 ;  /* 0xff800000baba7808 */ /* 0x000fe40004000000 */
[----:B------:R-:W-:Y:S02]  /*13290*/  ISETP.GT.AND P0, PT, R220, 0x41, !P6 ;  /* 0x00000041dc00780c */ /* 0x000fe40007704270 */
[----:B------:R-:W-:Y:S02]  /*132a0*/  LOP3.LUT P6, RZ, R22, 0x1, RZ, 0xc0, !PT ;  /* 0x0000000116ff7812 */ /* 0x000fe400078cc0ff */
[----:B------:R-:W-:-:S04]  /*132b0*/  ISETP.LT.OR P0, PT, R221, 0x42, P0 ;  /* 0x00000042dd00780c */ /* 0x000fc80000701670 */
[----:B------:R-:W-:Y:S02]  /*132c0*/  FSEL R187, R187, -INF , !P0 ;  /* 0xff800000bbbb7808 */ /* 0x000fe40004000000 */
[----:B------:R-:W-:-:S04]  /*132d0*/  FSETP.NEU.FTZ.AND P0, PT, R0, -INF , PT ;  /* 0xff8000000000780b */ /* 0x000fc80003f1d000 */
[----:B------:R-:W-:Y:S02]  /*132e0*/  FSEL R160, R0, RZ, P0 ;  /* 0x000000ff00a07208 */ /* 0x000fe40000000000 */
[----:B------:R-:W-:Y:S02]  /*132f0*/  FSEL R5, R5, RZ, P0 ;  /* 0x000000ff05057208 */ /* 0x000fe40000000000 */
[----:B------:R-:W-:Y:S01]  /*13300*/  ISETP.GT.AND P0, PT, R220, RZ, !P1 ;  /* 0x000000ffdc00720c */ /* 0x000fe20004f04270 */
[----:B------:R-:W-:Y:S02]  /*13310*/  FADD.FTZ R160, -R160, R203 ;  /* 0x000000cba0a07221 */ /* 0x000fe40000010100 */
[--C-:B------:R-:W-:Y:S01]  /*13320*/  FFMA.FTZ R152, R152, UR48, -R5.reuse ;  /* 0x0000003098987c23 */ /* 0x100fe20008010805 */
[----:B------:R-:W-:Y:S01]  /*13330*/  ISETP.LT.OR P0, PT, R221, 0x1, P0 ;  /* 0x00000001dd00780c */ /* 0x000fe20000701670 */
[--C-:B------:R-:W-:Y:S01]  /*13340*/  FFMA.FTZ R153, R153, UR48, -R5.reuse ;  /* 0x0000003099997c23 */ /* 0x100fe20008010805 */
[--C-:B------:R-:W-:Y:S01]  /*13350*/  FFMA.FTZ R156, R156, UR48, -R5.reuse ;  /* 0x000000309c9c7c23 */ /* 0x100fe20008010805 */
[--C-:B------:R-:W-:Y:S01]  /*13360*/  FFMA.FTZ R157, R157, UR48, -R5.reuse ;  /* 0x000000309d9d7c23 */ /* 0x100fe20008010805 */
[----:B------:R-:W-:Y:S01]  /*13370*/  FSEL R154, R154, -INF , !P0 ;  /* 0xff8000009a9a7808 */ /* 0x000fe20004000000 */
        /* <DEDUP_REMOVED lines=20> */
[----:B------:R-:W-:Y:S01]  /*134c0*/  FMNMX.FTZ R5, R154, R202, !PT ;  /* 0x000000ca9a057209 */ /* 0x000fe20007810000 */
[----:B------:R-:W-:Y:S01]  /*134d0*/  FMUL.FTZ R160, R160, UR48 ;  /* 0x00000030a0a07c20 */ /* 0x000fe20008410000 */
[----:B------:R-:W-:Y:S01]  /*134e0*/  MUFU.EX2 R152, R152 ;  /* 0x0000009800987308 */ /* 0x000fe20000000800 */
[----:B------:R-:W-:-:S02]  /*134f0*/  ISETP.GT.AND P0, PT, R220, 0x59, !P6 ;  /* 0x00000059dc00780c */ /* 0x000fc40007704270 */
[----:B------:R-:W-:Y:S02]  /*13500*/  FMNMX.FTZ R5, R155, R5, !PT ;  /* 0x000000059b057209 */ /* 0x000fe40007810000 */
[----:B------:R-:W-:Y:S02]  /*13510*/  ISETP.LT.OR P0, PT, R221, 0x5a, P0 ;  /* 0x0000005add00780c */ /* 0x000fe40000701670 */
[----:B------:R-:W-:Y:S01]  /*13520*/  FMNMX.FTZ R5, R158, R5, !PT ;  /* 0x000000059e057209 */ /* 0x000fe20007810000 */
[----:B------:R-:W3:Y:S01]  /*13530*/  MUFU.EX2 R161, R160 ;  /* 0x000000a000a17308 */ /* 0x000ee20000000800 */
[----:B------:R-:W-:Y:S02]  /*13540*/  FSEL R199, R199, -INF , !P0 ;  /* 0xff800000c7c77808 */ /* 0x000fe40004000000 */
[----:B------:R-:W-:Y:S02]  /*13550*/  FMNMX.FTZ R5, R159, R5, !PT ;  /* 0x000000059f057209 */ /* 0x000fe40007810000 */
[----:B------:R-:W-:-:S02]  /*13560*/  ISETP.NE.AND P6, PT, R223, 0x3, PT ;  /* 0x00000003df00780c */ /* 0x000fc40003fc5270 */
[----:B------:R-:W-:Y:S01]  /*13570*/  FMNMX.FTZ R5, R162, R5, !PT ;  /* 0x00000005a2057209 */ /* 0x000fe20007810000 */
[----:B------:R-:W4:Y:S03]  /*13580*/  MUFU.EX2 R153, R153 ;  /* 0x0000009900997308 */ /* 0x000f260000000800 */
[----:B------:R-:W-:-:S04]  /*13590*/  FMNMX.FTZ R5, R163, R5, !PT ;  /* 0x00000005a3057209 */ /* 0x000fc80007810000 */
[----:B------:R-:W-:Y:S01]  /*135a0*/  FMNMX.FTZ R5, R166, R5, !PT ;  /* 0x00000005a6057209 */ /* 0x000fe20007810000 */
[----:B------:R-:W5:Y:S01]  /*135b0*/  MUFU.EX2 R156, R156 ;  /* 0x0000009c009c7308 */ /* 0x000f620000000800 */
[----:B---3--:R-:W-:Y:S01]  /*135c0*/  FFMA.FTZ R8, R161, R8, R152 ;  /* 0x00000008a1087223 */ /* 0x008fe20000010098 */
[----:B------:R-:W-:Y:S01]  /*135d0*/  FMUL.FTZ R24, R24, R161 ;  /* 0x000000a118187220 */ /* 0x000fe20000410000 */
        /* <DEDUP_REMOVED lines=8> */
[----:B------:R-:W-:Y:S01]  /*13660*/  FMUL.FTZ R32, R32, R161 ;  /* 0x000000a120207220 */ /* 0x000fe20000410000 */
[----:B------:R-:W-:Y:S01]  /*13670*/  FMNMX.FTZ R5, R171, R5, !PT ;  /* 0x00000005ab057209 */ /* 0x000fe20007810000 */
[-C--:B------:R-:W-:Y:S01]  /*13680*/  FMUL.FTZ R33, R33, R161.reuse ;  /* 0x000000a121217220 */ /* 0x080fe20000410000 */
[-C--:B------:R-:W-:Y:S01]  /*13690*/  FMUL.FTZ R36, R36, R161.reuse ;  /* 0x000000a124247220 */ /* 0x080fe20000410000 */
[----:B------:R-:W-:Y:S01]  /*136a0*/  FMUL.FTZ R37, R37, R161 ;  /* 0x000000a125257220 */ /* 0x000fe20000410000 */
[----:B------:R-:W-:Y:S01]  /*136b0*/  FMNMX.FTZ R5, R174, R5, !PT ;  /* 0x00000005ae057209 */ /* 0x000fe20007810000 */
[----:B------:R-:W4:Y:S01]  /*136c0*/  MUFU.EX2 R200, R200 ;  /* 0x000000c800c87308 */ /* 0x000f220000000800 */
[----:B-----5:R-:W-:Y:S01]  /*136d0*/  FADD.FTZ R8, R156, R8 ;  /* 0x000000089c087221 */ /* 0x020fe20000010000 */
[----:B------:R-:W-:Y:S01]  /*136e0*/  FMUL.FTZ R40, R40, R161 ;  /* 0x000000a128287220 */ /* 0x000fe20000410000 */
[----:B------:R-:W-:Y:S01]  /*136f0*/  FMNMX.FTZ R5, R175, R5, !PT ;  /* 0x00000005af057209 */ /* 0x000fe20007810000 */
[-C--:B------:R-:W-:Y:S01]  /*13700*/  FMUL.FTZ R41, R41, R161.reuse ;  /* 0x000000a129297220 */ /* 0x080fe20000410000 */
[-C--:B------:R-:W-:Y:S01]  /*13710*/  FMUL.FTZ R44, R44, R161.reuse ;  /* 0x000000a12c2c7220 */ /* 0x080fe20000410000 */
[----:B------:R-:W-:Y:S01]  /*13720*/  FMUL.FTZ R45, R45, R161 ;  /* 0x000000a12d2d7220 */ /* 0x000fe20000410000 */
[----:B------:R-:W-:Y:S01]  /*13730*/  FMNMX.FTZ R5, R178, R5, !PT ;  /* 0x00000005b2057209 */ /* 0x000fe20007810000 */
[----:B------:R-:W5:Y:S01]  /*13740*/  MUFU.EX2 R201, R201 ;  /* 0x000000c900c97308 */ /* 0x000f620000000800 */
[----:B---3--:R-:W-:Y:S01]  /*13750*/  FADD.FTZ R8, R157, R8 ;  /* 0x000000089d087221 */ /* 0x008fe20000010000 */
[----:B------:R-:W-:Y:S01]  /*13760*/  FMUL.FTZ R48, R48, R161 ;  /* 0x000000a130307220 */ /* 0x000fe20000410000 */
[----:B------:R-:W-:Y:S01]  /*13770*/  FMNMX.FTZ R5, R179, R5, !PT ;  /* 0x00000005b3057209 */ /* 0x000fe20007810000 */
[-C--:B------:R-:W-:Y:S01]  /*13780*/  FMUL.FTZ R49, R49, R161.reuse ;  /* 0x000000a131317220 */ /* 0x080fe20000410000 */
[-C--:B------:R-:W-:Y:S01]  /*13790*/  FMUL.FTZ R52, R52, R161.reuse ;  /* 0x000000a134347220 */ /* 0x080fe20000410000 */
[----:B------:R-:W-:Y:S01]  /*137a0*/  FMUL.FTZ R53, R53, R161 ;  /* 0x000000a135357220 */ /* 0x000fe20000410000 */
[----:B------:R-:W-:Y:S01]  /*137b0*/  FMNMX.FTZ R5, R182, R5, !PT ;  /* 0x00000005b6057209 */ /* 0x000fe20007810000 */
[----:B------:R-:W3:Y:S01]  /*137c0*/  MUFU.EX2 R164, R164 ;  /* 0x000000a400a47308 */ /* 0x000ee20000000800 */
[----:B----4-:R-:W-:Y:S01]  /*137d0*/  FADD.FTZ R8, R200, R8 ;  /* 0x00000008c8087221 */ /* 0x010fe20000010000 */
        /* <DEDUP_REMOVED lines=36> */
[-C--:B------:R-:W-:Y:S01]  /*13a20*/  FMUL.FTZ R93, R93, R161.reuse ;  /* 0x000000a15d5d7220 */ /* 0x080fe20000410000 */
[-C--:B------:R-:W-:Y:S01]  /*13a30*/  FMUL.FTZ R96, R96, R161.reuse ;  /* 0x000000a160607220 */ /* 0x080fe20000410000 */
[----:B------:R-:W5:Y:S01]  /*13a40*/  SHFL.BFLY PT, R153, R5, 0x2, 0x1f ;  /* 0x0c401f0005997f89 */ /* 0x000f6200000e0000 */
        /* <DEDUP_REMOVED lines=22> */
[----:B------:R-:W-:Y:S01]  /*13bb0*/  FMUL.FTZ R128, R128, R161 ;  /* 0x000000a180807220 */ /* 0x000fe20000410000 */
[----:B-----5:R-:W-:Y:S01]  /*13bc0*/  FMNMX.FTZ R5, R5, R153, !PT ;  /* 0x0000009905057209 */ /* 0x020fe20007810000 */
[----:B------:R-:W-:Y:S01]  /*13bd0*/  MUFU.EX2 R168, R184 ;  /* 0x000000b800a87308 */ /* 0x000fe20000000800 */
[----:B---3--:R-:W-:Y:S01]  /*13be0*/  FADD.FTZ R8, R176, R8 ;  /* 0x00000008b0087221 */ /* 0x008fe20000010000 */
[-C--:B------:R-:W-:Y:S01]  /*13bf0*/  FMUL.FTZ R129, R129, R161.reuse ;  /* 0x000000a181817220 */ /* 0x080fe20000410000 */
[-C--:B------:R-:W-:Y:S01]  /*13c00*/  FMUL.FTZ R132, R132, R161.reuse ;  /* 0x000000a184847220 */ /* 0x080fe20000410000 */
[----:B------:R-:W0:Y:S01]  /*13c10*/  SHFL.BFLY PT, R153, R5, 0x1, 0x1f ;  /* 0x0c201f0005997f89 */ /* 0x000e2200000e0000 */
        /* <DEDUP_REMOVED lines=10> */
[----:B------:R-:W-:Y:S01]  /*13cc0*/  FMUL.FTZ R149, R149, R161 ;  /* 0x000000a195957220 */ /* 0x000fe20000410000 */
[----:B------:R-:W4:Y:S08]  /*13cd0*/  MUFU.EX2 R181, R181 ;  /* 0x000000b500b57308 */ /* 0x000f300000000800 */
[----:B------:R-:W5:Y:S01]  /*13ce0*/  MUFU.EX2 R185, R185 ;  /* 0x000000b900b97308 */ /* 0x000f620000000800 */
[----:B---3--:R-:W-:Y:S01]  /*13cf0*/  FADD.FTZ R8, R180, R8 ;  /* 0x00000008b4087221 */ /* 0x008fe20000010000 */
[----:B0-----:R-:W-:-:S04]  /*13d00*/  FMNMX.FTZ R5, R5, R153, !PT ;  /* 0x0000009905057209 */ /* 0x001fc80007810000 */
[C---:B------:R-:W-:Y:S01]  /*13d10*/  FSETP.NEU.FTZ.AND P0, PT, R5.reuse, -INF , PT ;  /* 0xff8000000500780b */ /* 0x040fe20003f1d000 */
[----:B------:R-:W-:Y:S01]  /*13d20*/  FMUL.FTZ R184, R5, UR48 ;  /* 0x0000003005b87c20 */ /* 0x000fe20008410000 */
[----:B------:R-:W0:Y:S01]  /*13d30*/  MUFU.EX2 R188, R188 ;  /* 0x000000bc00bc7308 */ /* 0x000e220000000800 */
[----:B----4-:R-:W-:Y:S01]  /*13d40*/  FADD.FTZ R8, R181, R8 ;  /* 0x00000008b5087221 */ /* 0x010fe20000010000 */
[----:B------:R-:W-:Y:S02]  /*13d50*/  FSEL R169, R5, RZ, P0 ;  /* 0x000000ff05a97208 */ /* 0x000fe40000000000 */
[----:B------:R-:W-:Y:S01]  /*13d60*/  FSEL R184, R184, RZ, P0 ;  /* 0x000000ffb8b87208 */ /* 0x000fe20000000000 */
[----:B------:R-:W-:Y:S02]  /*13d70*/  FADD.FTZ R8, R168, R8 ;  /* 0x00000008a8087221 */ /* 0x000fe40000010000 */
[----:B------:R-:W-:Y:S01]  /*13d80*/  FADD.FTZ R169, -R169, R202 ;  /* 0x000000caa9a97221 */ /* 0x000fe20000010100 */
[----:B------:R-:W3:Y:S01]  /*13d90*/  MUFU.EX2 R189, R189 ;  /* 0x000000bd00bd7308 */ /* 0x000ee20000000800 */
[--C-:B------:R-:W-:Y:S01]  /*13da0*/  FFMA.FTZ R222, R154, UR48, -R184.reuse ;  /* 0x000000309ade7c23 */ /* 0x100fe200080108b8 */
[--C-:B------:R-:W-:Y:S01]  /*13db0*/  FFMA.FTZ R221, R158, UR48, -R184.reuse ;  /* 0x000000309edd7c23 */ /* 0x100fe200080108b8 */
[----:B------:R-:W-:Y:S01]  /*13dc0*/  FMUL.FTZ R169, R169, UR48 ;  /* 0x00000030a9a97c20 */ /* 0x000fe20008410000 */
[--C-:B------:R-:W-:Y:S01]  /*13dd0*/  FFMA.FTZ R155, R155, UR48, -R184.reuse ;  /* 0x000000309b9b7c23 */ /* 0x100fe200080108b8 */
[----:B------:R-:W-:Y:S01]  /*13de0*/  F2FP.F16.F32.PACK_AB R158, R165, R164 ;  /* 0x000000a4a59e723e */ /* 0x000fe200000000ff */
[--C-:B------:R-:W-:Y:S01]  /*13df0*/  FFMA.FTZ R159, R159, UR48, -R184.reuse ;  /* 0x000000309f9f7c23 */ /* 0x100fe200080108b8 */
[----:B------:R-:W-:Y:S01]  /*13e00*/  F2FP.F16.F32.PACK_AB R164, R177, R176 ;  /* 0x000000b0b1a4723e */ /* 0x000fe200000000ff */
[----:B------:R-:W-:Y:S01]  /*13e10*/  MUFU.EX2 R222, R222 ;  /* 0x000000de00de7308 */ /* 0x000fe20000000800 */
[--C-:B------:R-:W-:Y:S01]  /*13e20*/  FFMA.FTZ R220, R162, UR48, -R184.reuse ;  /* 0x00000030a2dc7c23 */ /* 0x100fe200080108b8 */
[----:B------:R-:W-:Y:S01]  /*13e30*/  FFMA.FTZ R163, R163, UR48, -R184 ;  /* 0x00000030a3a37c23 */ /* 0x000fe200080108b8 */
[----:B-----5:R-:W-:Y:S01]  /*13e40*/  FADD.FTZ R8, R185, R8 ;  /* 0x00000008b9087221 */ /* 0x020fe20000010000 */
[----:B------:R-:W-:Y:S01]  /*13e50*/  F2FP.F16.F32.PACK_AB R154, R157, R156 ;  /* 0x0000009c9d9a723e */ /* 0x000fe200000000ff */
[--C-:B------:R-:W-:Y:S01]  /*13e60*/  FFMA.FTZ R219, R166, UR48, -R184.reuse ;  /* 0x00000030a6db7c23 */ /* 0x100fe200080108b8 */
[----:B------:R-:W-:Y:S01]  /*13e70*/  FFMA.FTZ R153, R174, UR48, -R184 ;  /* 0x00000030ae997c23 */ /* 0x000fe200080108b8 */
[----:B0-----:R-:W-:Y:S01]  /*13e80*/  FADD.FTZ R8, R188, R8 ;  /* 0x00000008bc087221 */ /* 0x001fe20000010000 */
[----:B------:R-:W0:Y:S01]  /*13e90*/  MUFU.EX2 R176, R169 ;  /* 0x000000a900b07308 */ /* 0x000e220000000800 */
[--C-:B------:R-:W-:Y:S01]  /*13ea0*/  FFMA.FTZ R167, R167, UR48, -R184.reuse ;  /* 0x00000030a7a77c23 */ /* 0x100fe200080108b8 */
[----:B------:R-:W-:Y:S01]  /*13eb0*/  FFMA.FTZ R203, R170, UR48, -R184 ;  /* 0x00000030aacb7c23 */ /* 0x000fe200080108b8 */
[----:B---3--:R-:W-:Y:S01]  /*13ec0*/  FADD.FTZ R165, R189, R8 ;  /* 0x00000008bda57221 */ /* 0x008fe20000010000 */
        /* <DEDUP_REMOVED lines=11> */
[----:B------:R-:W-:Y:S01]  /*13f80*/  FFMA.FTZ R194, R194, UR48, -R184 ;  /* 0x00000030c2c27c23 */ /* 0x000fe200080108b8 */
[----:B------:R-:W4:Y:S01]  /*13f90*/  MUFU.EX2 R221, R221 ;  /* 0x000000dd00dd7308 */ /* 0x000f220000000800 */
[----:B0-----:R-:W-:Y:S01]  /*13fa0*/  FFMA.FTZ R4, R176, R4, R222 ;  /* 0x00000004b0047223 */ /* 0x001fe200000100de */
[--C-:B------:R-:W-:Y:S01]  /*13fb0*/  FFMA.FTZ R195, R195, UR48, -R184.reuse ;  /* 0x00000030c3c37c23 */ /* 0x100fe200080108b8 */
[----:B------:R-:W-:Y:S01]  /*13fc0*/  F2FP.F16.F32.PACK_AB R162, R173, R172 ;  /* 0x000000acada2723e */ /* 0x000fe200000000ff */
[--C-:B------:R-:W-:Y:S01]  /*13fd0*/  FFMA.FTZ R198, R198, UR48, -R184.reuse ;  /* 0x00000030c6c67c23 */ /* 0x100fe200080108b8 */
[----:B------:R-:W-:Y:S01]  /*13fe0*/  FFMA.FTZ R184, R199, UR48, -R184 ;  /* 0x00000030c7b87c23 */ /* 0x000fe200080108b8 */
[----:B------:R-:W-:Y:S01]  /*13ff0*/  F2FP.F16.F32.PACK_AB R156, R201, R200 ;  /* 0x000000c8c99c723e */ /* 0x000fe200000000ff */
[----:B------:R-:W-:Y:S01]  /*14000*/  FMUL.FTZ R26, R26, R176 ;  /* 0x000000b01a1a7220 */ /* 0x000fe20000410000 */
[----:B------:R-:W0:Y:S01]  /*14010*/  MUFU.EX2 R192, R192 ;  /* 0x000000c000c07308 */ /* 0x000e220000000800 */
[----:B---3--:R-:W-:Y:S01]  /*14020*/  FADD.FTZ R4, R155, R4 ;  /* 0x000000049b047221 */ /* 0x008fe20000010000 */
[----:B------:R-:W-:Y:S01]  /*14030*/  F2FP.F16.F32.PACK_AB R166, R181, R180 ;  /* 0x000000b4b5a6723e */ /* 0x000fe200000000ff */
[----:B------:R-:W-:Y:S01]  /*14040*/  FMUL.FTZ R27, R27, R176 ;  /* 0x000000b01b1b7220 */ /* 0x000fe20000410000 */
[----:B------:R-:W-:Y:S01]  /*14050*/  F2FP.F16.F32.PACK_AB R168, R185, R168 ;  /* 0x000000a8b9a8723e */ /* 0x000fe200000000ff */
[----:B------:R-:W-:Y:S01]  /*14060*/  FMUL.FTZ R30, R30, R176 ;  /* 0x000000b01e1e7220 */ /* 0x000fe20000410000 */
[----:B------:R-:W-:Y:S01]  /*14070*/  F2FP.F16.F32.PACK_AB R170, R189, R188 ;  /* 0x000000bcbdaa723e */ /* 0x000fe200000000ff */
        /* <DEDUP_REMOVED lines=56> */
[----:B------:R-:W-:Y:S01]  /*14400*/  FMUL.FTZ R111, R111, R176 ;  /* 0x000000b06f6f7220 */ /* 0x000fe20000410000 */
        /* <DEDUP_REMOVED lines=28> */
[----:B------:R-:W-:-:S04]  /*145d0*/  FMUL.FTZ R151, R151, R176 ;  /* 0x000000b097977220 */ /* 0x000fc80000410000 */
[----:B------:R-:W0:Y:S01]  /*145e0*/  MUFU.EX2 R175, R175 ;  /* 0x000000af00af7308 */ /* 0x000e220000000800 */
[----:B---3--:R-:W-:-:S07]  /*145f0*/  FADD.FTZ R4, R171, R4 ;  /* 0x00000004ab047221 */ /* 0x008fce0000010000 */
[----:B------:R-:W3:Y:S01]  /*14600*/  MUFU.EX2 R178, R178 ;  /* 0x000000b200b27308 */ /* 0x000ee20000000800 */
[----:B----4-:R-:W-:-:S07]  /*14610*/  FADD.FTZ R4, R165, R4 ;  /* 0x00000004a5047221 */ /* 0x010fce0000010000 */
[----:B------:R-:W4:Y:S01]  /*14620*/  MUFU.EX2 R179, R179 ;  /* 0x000000b300b37308 */ /* 0x000f220000000800 */
[C---:B0-----:R-:W-:Y:S01]  /*14630*/  FADD.FTZ R153, R175.reuse, R4 ;  /* 0x00000004af997221 */ /* 0x041fe20000010000 */
[----:B------:R-:W-:-:S06]  /*14640*/  F2FP.F16.F32.PACK_AB R163, R175, R165 ;  /* 0x000000a5afa3723e */ /* 0x000fcc00000000ff */
[----:B------:R-:W0:Y:S01]  /*14650*/  MUFU.EX2 R182, R182 ;  /* 0x000000b600b67308 */ /* 0x000e220000000800 */
[----:B---3--:R-:W-:-:S07]  /*14660*/  FADD.FTZ R4, R178, R153 ;  /* 0x00000099b2047221 */ /* 0x008fce0000010000 */
[----:B------:R-:W3:Y:S01]  /*14670*/  MUFU.EX2 R183, R183 ;  /* 0x000000b700b77308 */ /* 0x000ee20000000800 */
[C---:B----4-:R-:W-:Y:S01]  /*14680*/  FADD.FTZ R153, R179.reuse, R4 ;  /* 0x00000004b3997221 */ /* 0x050fe20000010000 */
[----:B------:R-:W-:-:S06]  /*14690*/  F2FP.F16.F32.PACK_AB R165, R179, R178 ;  /* 0x000000b2b3a5723e */ /* 0x000fcc00000000ff */
[----:B------:R-:W4:Y:S01]  /*146a0*/  MUFU.EX2 R169, R186 ;  /* 0x000000ba00a97308 */ /* 0x000f220000000800 */
[----:B0-----:R-:W-:Y:S01]  /*146b0*/  FADD.FTZ R4, R182, R153 ;  /* 0x00000099b6047221 */ /* 0x001fe20000010000 */
[----:B------:R-:W-:Y:S02]  /*146c0*/  F2FP.F16.F32.PACK_AB R153, R155, R222 ;  /* 0x000000de9b99723e */ /* 0x000fe400000000ff */
[----:B------:R-:W-:Y:S02]  /*146d0*/  F2FP.F16.F32.PACK_AB R155, R159, R221 ;  /* 0x000000dd9f9b723e */ /* 0x000fe400000000ff */
[----:B------:R-:W-:Y:S02]  /*146e0*/  F2FP.F16.F32.PACK_AB R159, R167, R219 ;  /* 0x000000dba79f723e */ /* 0x000fe400000000ff */
[----:B------:R-:W0:Y:S01]  /*146f0*/  MUFU.EX2 R187, R187 ;  /* 0x000000bb00bb7308 */ /* 0x000e220000000800 */
[C---:B---3--:R-:W-:Y:S01]  /*14700*/  FADD.FTZ R4, R183.reuse, R4 ;  /* 0x00000004b7047221 */ /* 0x048fe20000010000 */
[----:B------:R-:W-:-:S06]  /*14710*/  F2FP.F16.F32.PACK_AB R167, R183, R182 ;  /* 0x000000b6b7a7723e */ /* 0x000fcc00000000ff */
[----:B------:R-:W3:Y:S01]  /*14720*/  MUFU.EX2 R190, R190 ;  /* 0x000000be00be7308 */ /* 0x000ee20000000800 */
[----:B----4-:R-:W-:-:S07]  /*14730*/  FADD.FTZ R4, R169, R4 ;  /* 0x00000004a9047221 */ /* 0x010fce0000010000 */
[----:B------:R-:W4:Y:S01]  /*14740*/  MUFU.EX2 R191, R191 ;  /* 0x000000bf00bf7308 */ /* 0x000f220000000800 */
[C---:B0-----:R-:W-:Y:S01]  /*14750*/  FADD.FTZ R161, R187.reuse, R4 ;  /* 0x00000004bba17221 */ /* 0x041fe20000010000 */
[----:B------:R-:W-:-:S06]  /*14760*/  F2FP.F16.F32.PACK_AB R169, R187, R169 ;  /* 0x000000a9bba9723e */ /* 0x000fcc00000000ff */
[----:B------:R-:W0:Y:S01]  /*14770*/  MUFU.EX2 R173, R194 ;  /* 0x000000c200ad7308 */ /* 0x000e220000000800 */
[----:B---3--:R-:W-:Y:S01]  /*14780*/  FADD.FTZ R4, R190, R161 ;  /* 0x000000a1be047221 */ /* 0x008fe20000010000 */
[----:B------:R-:W-:-:S06]  /*14790*/  F2FP.F16.F32.PACK_AB R161, R171, R203 ;  /* 0x000000cbaba1723e */ /* 0x000fcc00000000ff */
[----:B------:R-:W3:Y:S01]  /*147a0*/  MUFU.EX2 R195, R195 ;  /* 0x000000c300c37308 */ /* 0x000ee20000000800 */
[----:B----4-:R-:W-:-:S07]  /*147b0*/  FADD.FTZ R4, R191, R4 ;  /* 0x00000004bf047221 */ /* 0x010fce0000010000 */
[----:B------:R-:W4:Y:S01]  /*147c0*/  MUFU.EX2 R198, R198 ;  /* 0x000000c600c67308 */ /* 0x000f220000000800 */
[----:B0-----:R-:W-:-:S07]  /*147d0*/  FADD.FTZ R4, R173, R4 ;  /* 0x00000004ad047221 */ /* 0x001fce0000010000 */
[----:B------:R-:W0:Y:S01]  /*147e0*/  MUFU.EX2 R184, R184 ;  /* 0x000000b800b87308 */ /* 0x000e220000000800 */
[C---:B---3--:R-:W-:Y:S01]  /*147f0*/  FADD.FTZ R171, R195.reuse, R4 ;  /* 0x00000004c3ab7221 */ /* 0x048fe20000010000 */
[----:B------:R-:W-:-:S03]  /*14800*/  F2FP.F16.F32.PACK_AB R173, R195, R173 ;  /* 0x000000adc3ad723e */ /* 0x000fc600000000ff */
[----:B----4-:R-:W-:Y:S01]  /*14810*/  FADD.FTZ R175, R198, R171 ;  /* 0x000000abc6af7221 */ /* 0x010fe20000010000 */
[----:B------:R-:W-:-:S03]  /*14820*/  F2FP.F16.F32.PACK_AB R171, R191, R190 ;  /* 0x000000bebfab723e */ /* 0x000fc600000000ff */
[C---:B0-----:R-:W-:Y:S01]  /*14830*/  FADD.FTZ R4, R184.reuse, R175 ;  /* 0x000000afb8047221 */ /* 0x041fe20000010000 */
[----:B------:R-:W-:Y:S01]  /*14840*/  F2FP.F16.F32.PACK_AB R175, R184, R198 ;  /* 0x000000c6b8af723e */ /* 0x000fe200000000ff */
[----:B------:R-:W-:Y:S06]  /*14850*/  @!P6 BRA `(.L_x_3021) ;  /* 0x000000000004e947 */ /* 0x000fec0003800000 */
[----:B------:R-:W-:Y:S01]  /*14860*/  BPT.TRAP 0x1 ;  /* 0x000000040000795c */ /* 0x000fe20000300000 */
.L_x_3021:
[----:B------:R0:W3:Y:S01]  /*14870*/  SYNCS.PHASECHK.TRANS64.TRYWAIT P0, [R20+URZ+0x22850], R21 ;  /* 0x02285015140075a7 */ /* 0x0000e2000800017f */
[----:B------:R-:W-:Y:S05]  /*14880*/  @!P6 BRA `(.L_x_3022) ;  /* 0x000000000004e947 */ /* 0x000fea0003800000 */
[----:B------:R-:W-:Y:S01]  /*14890*/  BPT.TRAP 0x1 ;  /* 0x000000040000795c */ /* 0x000fe20000300000 */
.L_x_3022:
[----:B------:R-:W-:Y:S01]  /*148a0*/  IMAD.MOV.U32 R177, RZ, RZ, 0xc00 ;  /* 0x00000c00ffb17424 */ /* 0x000fe200078e00ff */
[----:B------:R-:W-:Y:S03]  /*148b0*/  BSSY B0, `(.L_x_3023) ;  /* 0x0000005000007945 */ /* 0x000fe60003800000 */
[----:B------:R-:W-:Y:S01]  /*148c0*/  IMAD R176, R2, R177, UR49 ;  /* 0x0000003102b07e24 */ /* 0x000fe2000f8e02b1 */
[----:B---3--:R-:W-:Y:S06]  /*148d0*/  @P0 BRA `(.L_x_3024) ;  /* 0x0000000000080947 */ /* 0x008fec0003800000 */
[----:B------:R-:W3:Y:S02]  /*148e0*/  SYNCS.PHASECHK.TRANS64.TRYWAIT P0, [R20+URZ+0x22850], R21 ;  /* 0x02285015140075a7 */ /* 0x000ee4000800017f */
[----:B---3--:R-:W-:Y:S05]  /*148f0*/  @!P0 BRA `(.L_x_3025) ;  /* 0x000000c400808947 */ /* 0x008fea0003800000 */
.L_x_3024:
[----:B------:R-:W-:Y:S05]  /*14900*/  BSYNC B0 ;  /* 0x0000000000007941 */ /* 0x000fea0003800000 */
.L_x_3023:
[----:B------:R-:W4:Y:S01]  /*14910*/  S2R R178, SR_TID.X ;  /* 0x0000000000b27919 */ /* 0x000f220000002100 */
[----:B------:R-:W-:Y:S05]  /*14920*/  WARPSYNC.ALL ;  /* 0x0000000000007948 */ /* 0x000fea0003800000 */
[----:B------:R-:W-:Y:S01]  /*14930*/  IMAD.MOV.U32 R177, RZ, RZ, 0x40000040 ;  /* 0x40000040ffb17424 */ /* 0x000fe200078e00ff */
[----:B------:R-:W-:-:S04]  /*14940*/  R2UR UR6, R176 ;  /* 0x00000000b00672ca */ /* 0x000fc800000e0000 */
[----:B------:R-:W-:Y:S02]  /*14950*/  R2UR UR7, R177 ;  /* 0x00000000b10772ca */ /* 0x000fe400000e0000 */
[----:B----4-:R-:W-:-:S05]  /*14960*/  SHF.R.U32.HI R178, RZ, 0x7, R178 ;  /* 0x00000007ffb27819 */ /* 0x010fca00000116b2 */
[----:B01-3--:R-:W-:Y:S02]  /*14970*/  VIADD R21, R178, 0x8 ;  /* 0x00000008b2157836 */ /* 0x00bfe40000000000 */
[----:B------:R-:W-:-:S03]  /*14980*/  IMAD.U32 R178, RZ, RZ, UR50 ;  /* 0x00000032ffb27e24 */ /* 0x000fc6000f8e00ff */
[----:B------:R0:W-:Y:S02]  /*14990*/  BAR.SYNC.DEFER_BLOCKING R21, 0x100 ;  /* 0x000400150000751d */ /* 0x0001e40000010000 */
[----:B------:R-:W-:-:S04]  /*149a0*/  ISETP.NE.AND P0, PT, R178, 0x3, PT ;  /* 0x00000003b200780c */ /* 0x000fc80003f05270 */
        /* <DEDUP_REMOVED lines=44> */
.L_x_3026:
[C---:B------:R-:W-:Y:S01]  /*14c70*/  ISETP.GT.AND P0, PT, R3.reuse, R229, PT ;  /* 0x000000e50300720c */ /* 0x040fe20003f04270 */
[----:B------:R-:W-:Y:S02]  /*14c80*/  VIADD R20, R20, 0x22860 ;  /* 0x0002286014147836 */ /* 0x000fe40000000000 */
[----:B------:R-:W-:Y:S02]  /*14c90*/  IMAD.U32 R21, RZ, RZ, UR47 ;  /* 0x0000002fff157e24 */ /* 0x000fe4000f8e00ff */
[----:B------:R-:W-:Y:S02]  /*14ca0*/  VIADD R3, R3, 0xffffffff ;  /* 0xffffffff03037836 */ /* 0x000fe40000000000 */
[----:B------:R-:W-:Y:S01]  /*14cb0*/  IMAD.MOV.U32 R202, RZ, RZ, R5 ;  /* 0x000000ffffca7224 */ /* 0x000fe200078e0005 */
[----:B------:R-:W-:Y:S01]  /*14cc0*/  PRMT R20, R21, 0x654, R20 ;  /* 0x0000065415147816 */ /* 0x000fe20000000014 */
[----:B------:R-:W-:-:S03]  /*14cd0*/  IMAD.MOV.U32 R203, RZ, RZ, R0 ;  /* 0x000000ffffcb7224 */ /* 0x000fc600078e0000 */
[----:B------:R0:W-:Y:S01]  /*14ce0*/  SYNCS.ARRIVE.TRANS64.RED.A1T0 RZ, [R20+URZ], RZ ;  /* 0x000000ff14ff79a7 */ /* 0x0001e2000810043f */
[----:B------:R-:W-:Y:S05]  /*14cf0*/  @P0 BRA `(.L_x_3027) ;  /* 0xffffffcc007c0947 */ /* 0x000fea000383ffff */
.L_x_3007:
[----:B------:R-:W3:Y:S01]  /*14d00*/  LDL.LU R152, [R1+0x10] ;  /* 0x0000100001987983 */ /* 0x000ee20000300800 */
[----:B------:R-:W-:Y:S05]  /*14d10*/  WARPSYNC.ALL ;  /* 0x0000000000007948 */ /* 0x000fea0003800000 */
[----:B------:R-:W1:Y:S01]  /*14d20*/  SHFL.BFLY PT, R3, R8, 0x2, 0x1f ;  /* 0x0c401f0008037f89 */ /* 0x000e6200000e0000 */
[----:B------:R-:W-:Y:S01]  /*14d30*/  VIADD R2, R2, 0x1 ;  /* 0x0000000102027836 */ /* 0x000fe20000000000 */
[----:B------:R2:W-:Y:S08]  /*14d40*/  BAR.ARV R9, 0x100 ;  /* 0x000400090000751d */ /* 0x0005f00000002000 */
[----:B------:R-:W-:Y:S06]  /*14d50*/  BAR.ARV 0x8, 0x180 ;  /* 0x0206000000007b1d */ /* 0x000fec0000002000 */
[----:B------:R-:W-:Y:S01]  /*14d60*/  ISETP.NE.AND P1, PT, R2, 0x2, PT ;  /* 0x000000020200780c */ /* 0x000fe20003f25270 */
[----:B0-----:R-:W-:Y:S01]  /*14d70*/  IMAD.U32 R20, RZ, RZ, UR48 ;  /* 0x00000030ff147e24 */ /* 0x001fe2000f8e00ff */
[----:B------:R-:W0:Y:S01]  /*14d80*/  SHFL.BFLY PT, R7, R4, 0x2, 0x1f ;  /* 0x0c401f0004077f89 */ /* 0x000e2200000e0000 */
[----:B------:R-:W-:Y:S01]  /*14d90*/  IMAD.U32 R21, RZ, RZ, UR48 ;  /* 0x00000030ff157e24 */ /* 0x000fe2000f8e00ff */
[----:B------:R-:W-:Y:S01]  /*14da0*/  SEL R11, RZ, 0x1, P1 ;  /* 0x00000001ff0b7807 */ /* 0x000fe20000800000 */
[----:B-1----:R-:W-:Y:S01]  /*14db0*/  FADD.FTZ R3, R3, R8 ;  /* 0x0000000803037221 */ /* 0x002fe20000010000 */
[----:B------:R-:W-:-:S02]  /*14dc0*/  PLOP3.LUT P0, PT, PT, PT, PT, 0x8, 0x0 ;  /* 0x000000000000781c */ /* 0x000fc40003f0e170 */
[----:B------:R-:W-:Y:S02]  /*14dd0*/  LOP3.LUT R206, R206, R11, RZ, 0x3c, !PT ;  /* 0x0000000bcece7212 */ /* 0x000fe400078e3cff */
[----:B------:R-:W1:Y:S01]  /*14de0*/  SHFL.BFLY PT, R6, R3, 0x1, 0x1f ;  /* 0x0c201f0003067f89 */ /* 0x000e6200000e0000 */
[----:B------:R-:W-:Y:S01]  /*14df0*/  SEL R2, R2, RZ, P1 ;  /* 0x000000ff02027207 */ /* 0x000fe20000800000 */
[----:B0-----:R-:W-:-:S05]  /*14e00*/  FADD.FTZ R7, R7, R4 ;  /* 0x0000000407077221 */ /* 0x001fca0000010000 */
[----:B------:R-:W0:Y:S01]  /*14e10*/  SHFL.BFLY PT, R10, R7, 0x1, 0x1f ;  /* 0x0c201f00070a7f89 */ /* 0x000e2200000e0000 */
[----:B-1----:R-:W-:Y:S01]  /*14e20*/  FADD.FTZ R8, R3, R6 ;  /* 0x0000000603087221 */ /* 0x002fe20000010000 */
[----:B------:R-:W-:Y:S01]  /*14e30*/  IMAD.MOV.U32 R6, RZ, RZ, RZ ;  /* 0x000000ffff067224 */ /* 0x000fe200078e00ff */
[----:B------:R-:W-:-:S03]  /*14e40*/  MOV R3, RZ ;  /* 0x000000ff00037202 */ /* 0x000fc60000000f00 */
[----:B------:R-:W-:-:S13]  /*14e50*/  FSETP.NE.FTZ.AND P2, PT, R8, RZ, PT ;  /* 0x000000ff0800720b */ /* 0x000fda0003f55000 */
[----:B------:R-:W1:Y:S01]  /*14e60*/  @P2 MUFU.RCP R6, R8 ;  /* 0x0000000800062308 */ /* 0x000e620000001000 */
[----:B------:R-:W-:Y:S01]  /*14e70*/  @P2 FMUL.FTZ R20, R20, 0.69314718246459960938 ;  /* 0x3f31721814142820 */ /* 0x000fe20000410000 */
[----:B0-----:R-:W-:Y:S01]  /*14e80*/  FADD.FTZ R10, R7, R10 ;  /* 0x0000000a070a7221 */ /* 0x001fe20000010000 */
[----:B------:R-:W-:-:S04]  /*14e90*/  IMAD.MOV.U32 R7, RZ, RZ, -0x800000 ;  /* 0xff800000ff077424 */ /* 0x000fc800078e00ff */
[----:B------:R-:W-:Y:S01]  /*14ea0*/  FSETP.NE.FTZ.AND P3, PT, R10, RZ, PT ;  /* 0x000000ff0a00720b */ /* 0x000fe20003f75000 */
[----:B------:R-:W0:Y:S01]  /*14eb0*/  @P2 MUFU.LG2 R23, R8 ;  /* 0x0000000800172308 */ /* 0x000e220000000c00 */
[-C--:B-1----:R-:W-:Y:S01]  /*14ec0*/  FMUL.FTZ R178, R120, R6.reuse ;  /* 0x0000000678b27220 */ /* 0x082fe20000410000 */
[-C--:B------:R-:W-:Y:S01]  /*14ed0*/  FMUL.FTZ R156, R32, R6.reuse ;  /* 0x00000006209c7220 */ /* 0x080fe20000410000 */
[----:B------:R-:W-:-:S09]  /*14ee0*/  FMUL.FTZ R24, R24, R6 ;  /* 0x0000000618187220 */ /* 0x000fd20000410000 */
[----:B------:R-:W1:Y:S01]  /*14ef0*/  @P3 MUFU.LG2 R120, R10 ;  /* 0x0000000a00783308 */ /* 0x000e620000000c00 */
[----:B------:R-:W-:Y:S01]  /*14f00*/  @P3 FMUL.FTZ R21, R21, 0.69314718246459960938 ;  /* 0x3f31721815153820 */ /* 0x000fe20000410000 */
[-C--:B------:R-:W-:Y:S01]  /*14f10*/  FMUL.FTZ R25, R25, R6.reuse ;  /* 0x0000000619197220 */ /* 0x080fe20000410000 */
[-C--:B------:R-:W-:Y:S01]  /*14f20*/  FMUL.FTZ R155, R28, R6.reuse ;  /* 0x000000061c9b7220 */ /* 0x080fe20000410000 */
[-C--:B------:R-:W-:Y:S01]  /*14f30*/  FMUL.FTZ R29, R29, R6.reuse ;  /* 0x000000061d1d7220 */ /* 0x080fe20000410000 */
[----:B0-----:R-:W-:Y:S01]  /*14f40*/  @P2 FMUL.FTZ R23, R23, 0.69314718246459960938 ;  /* 0x3f31721817172820 */ /* 0x001fe20000410000 */
[-C--:B------:R-:W-:Y:S01]  /*14f50*/  FMUL.FTZ R33, R33, R6.reuse ;  /* 0x0000000621217220 */ /* 0x080fe20000410000 */
[-C--:B------:R-:W-:Y:S01]  /*14f60*/  FMUL.FTZ R157, R36, R6.reuse ;  /* 0x00000006249d7220 */ /* 0x080fe20000410000 */
[----:B------:R-:W0:Y:S01]  /*14f70*/  @P3 MUFU.RCP R3, R10 ;  /* 0x0000000a00033308 */ /* 0x000e220000001000 */
        /* <DEDUP_REMOVED lines=61> */
[----:B------:R-:W-:Y:S01]  /*15350*/  FMUL.FTZ R35, R71, R3 ;  /* 0x0000000347237220 */ /* 0x000fe20000410000 */
[----:B------:R-:W-:-:S02]  /*15360*/  IMAD.MOV.U32 R6, RZ, RZ, -0x800000 ;  /* 0xff800000ff067424 */ /* 0x000fc400078e00ff */
[-C--:B------:R-:W-:Y:S01]  /*15370*/  FMUL.FTZ R26, R26, R3.reuse ;  /* 0x000000031a1a7220 */ /* 0x080fe20000410000 */
        /* <DEDUP_REMOVED lines=62> */
.L_x_2911:
[----:B------:R-:W-:Y:S05]  /*15760*/  WARPSYNC.ALL ;  /* 0x0000000000007948 */ /* 0x000fea0003800000 */
[----:B------:R-:W1:Y:S08]  /*15770*/  S2UR UR47, SR_CgaCtaId ;  /* 0x00000000002f79c3 */ /* 0x000e700000008800 */
[----:B------:R-:W-:Y:S06]  /*15780*/  BAR.SYNC.DEFER_BLOCKING 0x5, 0x180 ;  /* 0x0146000000007b1d */ /* 0x000fec0000010000 */
[----:B------:R-:W-:Y:S01]  /*15790*/  UMOV UR4, 0x400 ;  /* 0x0000040000047882 */ /* 0x000fe20000000000 */
[----:B------:R-:W-:Y:S01]  /*157a0*/  BSSY B0, `(.L_x_3028) ;  /* 0x00002f8000007945 */ /* 0x000fe20003800000 */
[----:B-1----:R-:W-:-:S06]  /*157b0*/  ULEA UR4, UR47, UR4, 0x18 ;  /* 0x000000042f047291 */ /* 0x002fcc000f8ec03f */
[----:B------:R-:W-:-:S05]  /*157c0*/  IMAD.U32 R23, RZ, RZ, UR4 ;  /* 0x00000004ff177e24 */ /* 0x000fca000f8e00ff */
[----:B------:R1:W2:Y:S01]  /*157d0*/  LDS.128 R120, [R23+0x228d0] ;  /* 0x0228d00017787984 */ /* 0x0002a20000000c00 */
[----:B------:R-:W-:Y:S06]  /*157e0*/  BAR.ARV 0x4, 0x180 ;  /* 0x0106000000007b1d */ /* 0x000fec0000002000 */
[----:B------:R-:W-:Y:S05]  /*157f0*/  @P0 BRA `(.L_x_3029) ;  /* 0x0000002000340947 */ /* 0x000fea0003800000 */
[----:B------:R-:W0:Y:S04]  /*15800*/  LDL R5, [R1+0x30] ;  /* 0x0000300001057983 */ /* 0x000e280000100800 */
[----:B------:R-:W3:Y:S01]  /*15810*/  LDL R184, [R1+0xc] ;  /* 0x00000c0001b87983 */ /* 0x000ee20000100800 */
[----:B------:R-:W4:Y:S01]  /*15820*/  S2R R0, SR_SWINHI ;  /* 0x0000000000007919 */ /* 0x000f220000002f00 */
[----:B------:R-:W-:Y:S05]  /*15830*/  WARPSYNC.ALL ;  /* 0x0000000000007948 */ /* 0x000fea0003800000 */
[----:B------:R-:W-:Y:S01]  /*15840*/  F2FP.F16.F32.PACK_AB R24, R25, R24 ;  /* 0x000000181918723e */ /* 0x000fe200000000ff */
[----:B------:R-:W-:Y:S01]  /*15850*/  ULDC.64 UR4, c[0x0][0xc00] ;  /* 0x0003000000047ab9 */ /* 0x000fe20000000a00 */
[----:B------:R-:W3:Y:S01]  /*15860*/  LDL R176, [R1+0x8] ;  /* 0x0000080001b07983 */ /* 0x000ee20000100800 */
[----:B------:R-:W-:-:S02]  /*15870*/  MOV R20, R23 ;  /* 0x0000001700147202 */ /* 0x000fc40000000f00 */
[----:B----4-:R-:W-:Y:S02]  /*15880*/  MOV R21, R0 ;  /* 0x0000000000157202 */ /* 0x010fe40000000f00 */
        /* <DEDUP_REMOVED lines=28> */
[----:B0-----:R-:W-:-:S03]  /*15a50*/  IMAD.WIDE R152, R5, 0x2, R20 ;  /* 0x0000000205987825 */ /* 0x001fc600078e0214 */
[C---:B------:R-:W-:Y:S02]  /*15a60*/  IADD3 R183, P2, R152.reuse, 0x40, RZ ;  /* 0x0000004098b77810 */ /* 0x040fe40007f5e0ff */
[----:B------:R-:W-:Y:S02]  /*15a70*/  IADD3 R185, P3, R152, 0x60, RZ ;  /* 0x0000006098b97810 */ /* 0x000fe40007f7e0ff */
[----:B------:R-:W-:Y:S02]  /*15a80*/  LOP3.LUT R46, R183, 0x380, RZ, 0xc0, !PT ;  /* 0x00000380b72e7812 */ /* 0x000fe400078ec0ff */
[----:B------:R-:W-:Y:S02]  /*15a90*/  LOP3.LUT R102, R185, 0x380, RZ, 0xc0, !PT ;  /* 0x00000380b9667812 */ /* 0x000fe400078ec0ff */
[----:B------:R-:W-:Y:S02]  /*15aa0*/  SHF.R.U64 R46, R46, 0x3, RZ ;  /* 0x000000032e2e7819 */ /* 0x000fe400000012ff */
[----:B------:R-:W-:-:S02]  /*15ab0*/  IADD3 R110, P5, R152, 0x4020, RZ ;  /* 0x00004020986e7810 */ /* 0x000fc40007fbe0ff */
[----:B------:R-:W-:Y:S02]  /*15ac0*/  SHF.R.U64 R102, R102, 0x3, RZ ;  /* 0x0000000366667819 */ /* 0x000fe400000012ff */
[C---:B------:R-:W-:Y:S02]  /*15ad0*/  IADD3 R181, P1, R152.reuse, 0x20, RZ ;  /* 0x0000002098b57810 */ /* 0x040fe40007f3e0ff */
[----:B------:R-:W-:Y:S02]  /*15ae0*/  IADD3 R114, P0, R152, 0x4040, RZ ;  /* 0x0000404098727810 */ /* 0x000fe40007f1e0ff */
[----:B------:R-:W-:Y:S02]  /*15af0*/  LOP3.LUT R46, R46, R183, RZ, 0x3c, !PT ;  /* 0x000000b72e2e7212 */ /* 0x000fe400078e3cff */
[----:B------:R-:W-:Y:S02]  /*15b00*/  IADD3 R106, P4, R152, 0x4000, RZ ;  /* 0x00004000986a7810 */ /* 0x000fe40007f9e0ff */
[----:B------:R-:W-:-:S02]  /*15b10*/  LOP3.LUT R102, R102, R185, RZ, 0x3c, !PT ;  /* 0x000000b966667212 */ /* 0x000fc400078e3cff */
[----:B------:R-:W-:Y:S02]  /*15b20*/  LOP3.LUT R183, R110, 0x380, RZ, 0xc0, !PT ;  /* 0x000003806eb77812 */ /* 0x000fe400078ec0ff */
[----:B------:R-:W-:Y:S02]  /*15b30*/  LOP3.LUT R42, R181, 0x380, RZ, 0xc0, !PT ;  /* 0x00000380b52a7812 */ /* 0x000fe400078ec0ff */
[----:B------:R-:W-:Y:S01]  /*15b40*/  LOP3.LUT R185, R114, 0x380, RZ, 0xc0, !PT ;  /* 0x0000038072b97812 */ /* 0x000fe200078ec0ff */
[--C-:B------:R-:W-:Y:S01]  /*15b50*/  IMAD.X R103, RZ, RZ, R153.reuse, P3 ;  /* 0x000000ffff677224 */ /* 0x100fe200018e0699 */
[----:B------:R-:W-:Y:S01]  /*15b60*/  SHF.R.U64 R183, R183, 0x3, RZ ;  /* 0x00000003b7b77819 */ /* 0x000fe200000012ff */
[----:B------:R-:W-:Y:S01]  /*15b70*/  IMAD.X R107, RZ, RZ, R153, P4 ;  /* 0x000000ffff6b7224 */ /* 0x000fe200020e0699 */
[----:B------:R-:W-:Y:S02]  /*15b80*/  IADD3 R130, P3, R152, 0x8020, RZ ;  /* 0x0000802098827810 */ /* 0x000fe40007f7e0ff */
[----:B------:R-:W-:-:S02]  /*15b90*/  SHF.R.U64 R42, R42, 0x3, RZ ;  /* 0x000000032a2a7819 */ /* 0x000fc400000012ff */
[----:B------:R-:W-:Y:S01]  /*15ba0*/  SHF.R.U64 R185, R185, 0x3, RZ ;  /* 0x00000003b9b97819 */ /* 0x000fe200000012ff */
[--C-:B------:R-:W-:Y:S01]  /*15bb0*/  IMAD.X R43, RZ, RZ, R153.reuse, P1 ;  /* 0x000000ffff2b7224 */ /* 0x100fe200008e0699 */
[C---:B------:R-:W-:Y:S01]  /*15bc0*/  IADD3 R134, P4, R152.reuse, 0x8040, RZ ;  /* 0x0000804098867810 */ /* 0x040fe20007f9e0ff */
[----:B------:R-:W-:Y:S01]  /*15bd0*/  IMAD.X R47, RZ, RZ, R153, P2 ;  /* 0x000000ffff2f7224 */ /* 0x000fe200010e0699 */
[C---:B------:R-:W-:Y:S02]  /*15be0*/  LOP3.LUT R39, R152.reuse, 0x380, RZ, 0xc0, !PT ;  /* 0x0000038098277812 */ /* 0x040fe400078ec0ff */
[C---:B------:R-:W-:Y:S02]  /*15bf0*/  IADD3 R118, P1, R152.reuse, 0x4060, RZ ;  /* 0x0000406098767810 */ /* 0x040fe40007f3e0ff */
[----:B------:R-:W-:Y:S02]  /*15c00*/  LOP3.LUT R110, R183, R110, RZ, 0x3c, !PT ;  /* 0x0000006eb76e7212 */ /* 0x000fe400078e3cff */
[----:B------:R-:W-:-:S02]  /*15c10*/  IADD3 R38, P2, R152, 0x8000, RZ ;  /* 0x0000800098267810 */ /* 0x000fc40007f5e0ff */
[----:B------:R-:W-:Y:S02]  /*15c20*/  LOP3.LUT R42, R42, R181, RZ, 0x3c, !PT ;  /* 0x000000b52a2a7212 */ /* 0x000fe400078e3cff */
[----:B------:R-:W-:Y:S02]  /*15c30*/  LOP3.LUT R114, R185, R114, RZ, 0x3c, !PT ;  /* 0x00000072b9727212 */ /* 0x000fe400078e3cff */
[----:B------:R-:W-:Y:S02]  /*15c40*/  LOP3.LUT R183, R130, 0x380, RZ, 0xc0, !PT ;  /* 0x0000038082b77812 */ /* 0x000fe400078ec0ff */
[----:B------:R-:W-:Y:S02]  /*15c50*/  LOP3.LUT R181, R106, 0x380, RZ, 0xc0, !PT ;  /* 0x000003806ab57812 */ /* 0x000fe400078ec0ff */
[----:B------:R-:W-:Y:S01]  /*15c60*/  LOP3.LUT R185, R134, 0x380, RZ, 0xc0, !PT ;  /* 0x0000038086b97812 */ /* 0x000fe200078ec0ff */
[--C-:B------:R-:W-:Y:S01]  /*15c70*/  IMAD.X R119, RZ, RZ, R153.reuse, P1 ;  /* 0x000000ffff777224 */ /* 0x100fe200008e0699 */
[----:B------:R-:W-:Y:S01]  /*15c80*/  SHF.R.U64 R39, R39, 0x3, RZ ;  /* 0x0000000327277819 */ /* 0x000fe200000012ff */
[--C-:B------:R-:W-:Y:S01]  /*15c90*/  IMAD.X R111, RZ, RZ, R153.reuse, P5 ;  /* 0x000000ffff6f7224 */ /* 0x100fe200028e0699 */
[----:B------:R-:W-:Y:S01]  /*15ca0*/  SHF.R.U64 R183, R183, 0x3, RZ ;  /* 0x00000003b7b77819 */ /* 0x000fe200000012ff */
[--C-:B------:R-:W-:Y:S01]  /*15cb0*/  IMAD.X R115, RZ, RZ, R153.reuse, P0 ;  /* 0x000000ffff737224 */ /* 0x100fe200000e0699 */
[----:B-----5:R-:W-:Y:S01]  /*15cc0*/  IADD3 R30, P1, R152, 0xc020, RZ ;  /* 0x0000c020981e7810 */ /* 0x020fe20007f3e0ff */
[--C-:B------:R-:W-:Y:S01]  /*15cd0*/  IMAD.X R127, RZ, RZ, R153.reuse, P2 ;  /* 0x000000ffff7f7224 */ /* 0x100fe200010e0699 */
[----:B------:R-:W-:Y:S01]  /*15ce0*/  SHF.R.U64 R181, R181, 0x3, RZ ;  /* 0x00000003b5b57819 */ /* 0x000fe200000012ff */
[----:B------:R-:W-:Y:S01]  /*15cf0*/  IMAD.X R131, RZ, RZ, R153, P3 ;  /* 0x000000ffff837224 */ /* 0x000fe200018e0699 */
[----:B------:R-:W-:-:S02]  /*15d00*/  SHF.R.U64 R185, R185, 0x3, RZ ;  /* 0x00000003b9b97819 */ /* 0x000fc400000012ff */
[C---:B--2---:R-:W-:Y:S02]  /*15d10*/  IADD3 R120, P5, R152.reuse, 0x8060, RZ ;  /* 0x0000806098787810 */ /* 0x044fe40007fbe0ff */
[C---:B------:R-:W-:Y:S02]  /*15d20*/  IADD3 R0, P0, R152.reuse, 0xc000, RZ ;  /* 0x0000c00098007810 */ /* 0x040fe40007f1e0ff */
[C---:B------:R-:W-:Y:S02]  /*15d30*/  IADD3 R34, P2, R152.reuse, 0xc040, RZ ;  /* 0x0000c04098227810 */ /* 0x040fe40007f5e0ff */
[----:B------:R-:W-:Y:S02]  /*15d40*/  IADD3 R5, P3, R152, 0xc060, RZ ;  /* 0x0000c06098057810 */ /* 0x000fe40007f7e0ff */
[----:B------:R-:W-:Y:S02]  /*15d50*/  LOP3.LUT R152, R39, R152, RZ, 0x3c, !PT ;  /* 0x0000009827987212 */ /* 0x000fe400078e3cff */
[----:B------:R-:W-:-:S02]  /*15d60*/  LOP3.LUT R130, R183, R130, RZ, 0x3c, !PT ;  /* 0x00000082b7827212 */ /* 0x000fc400078e3cff */
[----:B------:R-:W-:Y:S02]  /*15d70*/  LOP3.LUT R187, R118, 0x380, RZ, 0xc0, !PT ;  /* 0x0000038076bb7812 */ /* 0x000fe400078ec0ff */
[----:B------:R-:W-:Y:S02]  /*15d80*/  LOP3.LUT R106, R181, R106, RZ, 0x3c, !PT ;  /* 0x0000006ab56a7212 */ /* 0x000fe400078e3cff */
[----:B------:R-:W-:Y:S02]  /*15d90*/  LOP3.LUT R134, R185, R134, RZ, 0x3c, !PT ;  /* 0x00000086b9867212 */ /* 0x000fe400078e3cff */
        /* <DEDUP_REMOVED lines=8> */
[----:B------:R-:W-:Y:S01]  /*15e20*/  MOV R42, R42 ;  /* 0x0000002a002a7202 */ /* 0x000fe20000000f00 */
[----:B------:R0:W-:Y:S01]  /*15e30*/  STSM.16.M88.4 [R152], R24 ;  /* 0x0000001898007844 */ /* 0x0001e20000000200 */
[----:B------:R-:W-:-:S02]  /*15e40*/  MOV R46, R46 ;  /* 0x0000002e002e7202 */ /* 0x000fc40000000f00 */
[----:B------:R-:W-:Y:S02]  /*15e50*/  LOP3.LUT R118, R187, R118, RZ, 0x3c, !PT ;  /* 0x00000076bb767212 */ /* 0x000fe400078e3cff */
[----:B------:R-:W-:Y:S02]  /*15e60*/  LOP3.LUT R146, R183, R30, RZ, 0x3c, !PT ;  /* 0x0000001eb7927212 */ /* 0x000fe400078e3cff */
[----:B------:R-:W-:Y:S01]  /*15e70*/  MOV R102, R102 ;  /* 0x0000006600667202 */ /* 0x000fe20000000f00 */
[----:B------:R2:W-:Y:S01]  /*15e80*/  STSM.16.M88.4 [R42], R8 ;  /* 0x000000082a007844 */ /* 0x0005e20000000200 */
[----:B------:R-:W-:Y:S02]  /*15e90*/  LOP3.LUT R126, R181, R38, RZ, 0x3c, !PT ;  /* 0x00000026b57e7212 */ /* 0x000fe400078e3cff */
[----:B------:R-:W-:Y:S02]  /*15ea0*/  LOP3.LUT R150, R185, R34, RZ, 0x3c, !PT ;  /* 0x00000022b9967212 */ /* 0x000fe400078e3cff */
[----:B------:R-:W-:-:S02]  /*15eb0*/  MOV R106, R106 ;  /* 0x0000006a006a7202 */ /* 0x000fc40000000f00 */
[----:B------:R-:W-:Y:S02]  /*15ec0*/  F2FP.F16.F32.PACK_AB R30, R61, R163 ;  /* 0x000000a33d1e723e */ /* 0x000fe400000000ff */
[----:B0-----:R-:W-:Y:S02]  /*15ed0*/  F2FP.F16.F32.PACK_AB R24, R49, R160 ;  /* 0x000000a03118723e */ /* 0x001fe400000000ff */
[----:B------:R-:W-:Y:S02]  /*15ee0*/  F2FP.F16.F32.PACK_AB R25, R51, R50 ;  /* 0x000000323319723e */ /* 0x000fe400000000ff */
[----:B------:R-:W-:Y:S02]  /*15ef0*/  F2FP.F16.F32.PACK_AB R26, R53, R161 ;  /* 0x000000a1351a723e */ /* 0x000fe400000000ff */
[----:B------:R-:W-:Y:S01]  /*15f00*/  F2FP.F16.F32.PACK_AB R27, R55, R54 ;  /* 0x00000036371b723e */ /* 0x000fe200000000ff */
[----:B------:R0:W-:Y:S01]  /*15f10*/  STSM.16.M88.4 [R46], R12 ;  /* 0x0000000c2e007844 */ /* 0x0001e20000000200 */
[----:B------:R-:W-:-:S02]  /*15f20*/  LOP3.LUT R38, R5, 0x380, RZ, 0xc0, !PT ;  /* 0x0000038005267812 */ /* 0x000fc400078ec0ff */
[----:B------:R-:W-:Y:S02]  /*15f30*/  MOV R110, R110 ;  /* 0x0000006e006e7202 */ /* 0x000fe40000000f00 */
[----:B------:R-:W-:Y:S02]  /*15f40*/  F2FP.F16.F32.PACK_AB R34, R69, R164 ;  /* 0x000000a44522723e */ /* 0x000fe400000000ff */
[----:B------:R-:W-:Y:S02]  /*15f50*/  MOV R114, R114 ;  /* 0x0000007200727202 */ /* 0x000fe40000000f00 */
[----:B--2---:R-:W-:Y:S02]  /*15f60*/  F2FP.F16.F32.PACK_AB R8, R73, R165 ;  /* 0x000000a54908723e */ /* 0x004fe400000000ff */
[----:B------:R-:W-:Y:S02]  /*15f70*/  F2FP.F16.F32.PACK_AB R9, R75, R74 ;  /* 0x0000004a4b09723e */ /* 0x000fe400000000ff */
[----:B------:R-:W-:-:S02]  /*15f80*/  F2FP.F16.F32.PACK_AB R10, R77, R166 ;  /* 0x000000a64d0a723e */ /* 0x000fc400000000ff */
[----:B------:R-:W-:Y:S01]  /*15f90*/  F2FP.F16.F32.PACK_AB R11, R79, R78 ;  /* 0x0000004e4f0b723e */ /* 0x000fe200000000ff */
[----:B------:R-:W-:Y:S01]  /*15fa0*/  STSM.16.M88.4 [R102], R24 ;  /* 0x0000001866007844 */ /* 0x000fe20000000200 */
[----:B------:R-:W-:Y:S02]  /*15fb0*/  MOV R118, R118 ;  /* 0x0000007600767202 */ /* 0x000fe40000000f00 */
[----:B0-----:R-:W-:Y:S02]  /*15fc0*/  F2FP.F16.F32.PACK_AB R12, R81, R167 ;  /* 0x000000a7510c723e */ /* 0x001fe400000000ff */
[----:B------:R-:W-:Y:S02]  /*15fd0*/  F2FP.F16.F32.PACK_AB R13, R83, R82 ;  /* 0x00000052530d723e */ /* 0x000fe400000000ff */
[----:B------:R-:W-:Y:S02]  /*15fe0*/  F2FP.F16.F32.PACK_AB R14, R85, R168 ;  /* 0x000000a8550e723e */ /* 0x000fe400000000ff */
[----:B------:R-:W-:Y:S01]  /*15ff0*/  F2FP.F16.F32.PACK_AB R15, R87, R86 ;  /* 0x00000056570f723e */ /* 0x000fe200000000ff */
[----:B------:R-:W-:Y:S01]  /*16000*/  STSM.16.M88.4 [R106], R28 ;  /* 0x0000001c6a007844 */ /* 0x000fe20000000200 */
[----:B------:R-:W-:-:S03]  /*16010*/  SHF.R.U64 R38, R38, 0x3, RZ ;  /* 0x0000000326267819 */ /* 0x000fc600000012ff */
[----:B------:R-:W-:Y:S01]  /*16020*/  STSM.16.M88.4 [R110], R32 ;  /* 0x000000206e007844 */ /* 0x000fe20000000200 */
[----:B------:R-:W-:-:S03]  /*16030*/  LOP3.LUT R38, R38, R5, RZ, 0x3c, !PT ;  /* 0x0000000526267212 */ /* 0x000fc600078e3cff */
[----:B------:R-:W-:Y:S01]  /*16040*/  STSM.16.M88.4 [R114], R8 ;  /* 0x0000000872007844 */ /* 0x000fe20000000200 */
[----:B------:R-:W-:-:S03]  /*16050*/  IMAD.X R143, RZ, RZ, R153, P0 ;  /* 0x000000ffff8f7224 */ /* 0x000fc600000e0699 */
[----:B------:R0:W-:Y:S01]  /*16060*/  STSM.16.M88.4 [R118], R12 ;  /* 0x0000000c76007844 */ /* 0x0001e20000000200 */
[----:B------:R-:W-:Y:S01]  /*16070*/  ISETP.NE.U32.AND P0, PT, RZ, UR4, PT ;  /* 0x00000004ff007c0c */ /* 0x000fe2000bf05070 */
[----:B------:R-:W-:Y:S01]  /*16080*/  IMAD.X R151, RZ, RZ, R153, P2 ;  /* 0x000000ffff977224 */ /* 0x000fe200010e0699 */
[----:B------:R-:W-:Y:S02]  /*16090*/  LOP3.LUT R187, R120, 0x380, RZ, 0xc0, !PT ;  /* 0x0000038078bb7812 */ /* 0x000fe400078ec0ff */
[----:B------:R-:W-:Y:S01]  /*160a0*/  ISETP.NE.AND.EX P0, PT, RZ, UR5, PT, P0 ;  /* 0x00000005ff007c0c */ /* 0x000fe2000bf05300 */
[----:B------:R-:W-:Y:S01]  /*160b0*/  ULDC.64 UR4, c[0x0][0xc08] ;  /* 0x0003020000047ab9 */ /* 0x000fe20000000a00 */
[----:B0-----:R-:W-:Y:S02]  /*160c0*/  F2FP.F16.F32.PACK_AB R12, R4, R178 ;  /* 0x000000b2040c723e */ /* 0x001fe400000000ff */
[----:B------:R-:W3:Y:S01]  /*160d0*/  LDC.64 R4, c[0x0][0xc00] ;  /* 0x00030000ff047b82 */ /* 0x000ee20000000a00 */
[----:B------:R-:W-:-:S02]  /*160e0*/  ISETP.NE.U32.AND P2, PT, RZ, UR4, PT ;  /* 0x00000004ff007c0c */ /* 0x000fc4000bf45070 */
[----:B------:R-:W-:Y:S01]  /*160f0*/  LOP3.LUT R181, R0, 0x380, RZ, 0xc0, !PT ;  /* 0x0000038000b57812 */ /* 0x000fe200078ec0ff */
[--C-:B------:R-:W-:Y:S01]  /*16100*/  IMAD.X R39, RZ, RZ, R153.reuse, P3 ;  /* 0x000000ffff277224 */ /* 0x100fe200018e0699 */
[----:B------:R-:W-:Y:S01]  /*16110*/  SHF.R.U64 R187, R187, 0x3, RZ ;  /* 0x00000003bbbb7819 */ /* 0x000fe200000012ff */
[--C-:B------:R-:W-:Y:S01]  /*16120*/  IMAD.X R135, RZ, RZ, R153.reuse, P4 ;  /* 0x000000ffff877224 */ /* 0x100fe200020e0699 */
[----:B------:R-:W-:Y:S01]  /*16130*/  ISETP.NE.AND.EX P2, PT, RZ, UR5, PT, P2 ;  /* 0x00000005ff007c0c */ /* 0x000fe2000bf45320 */
[----:B------:R-:W-:Y:S01]  /*16140*/  IMAD.X R139, RZ, RZ, R153, P5 ;  /* 0x000000ffff8b7224 */ /* 0x000fe200028e0699 */
[----:B------:R-:W-:Y:S02]  /*16150*/  SHF.R.U64 R181, R181, 0x3, RZ ;  /* 0x00000003b5b57819 */ /* 0x000fe400000012ff */
[----:B------:R-:W-:Y:S02]  /*16160*/  LOP3.LUT R138, R187, R120, RZ, 0x3c, !PT ;  /* 0x00000078bb8a7212 */ /* 0x000fe400078e3cff */
[----:B------:R-:W-:-:S02]  /*16170*/  MOV R126, R126 ;  /* 0x0000007e007e7202 */ /* 0x000fc40000000f00 */
[----:B------:R-:W-:Y:S02]  /*16180*/  F2FP.F16.F32.PACK_AB R24, R89, R169 ;  /* 0x000000a95918723e */ /* 0x000fe400000000ff */
[----:B------:R-:W-:Y:S02]  /*16190*/  F2FP.F16.F32.PACK_AB R25, R91, R90 ;  /* 0x0000005a5b19723e */ /* 0x000fe400000000ff */
[----:B------:R-:W-:Y:S02]  /*161a0*/  F2FP.F16.F32.PACK_AB R26, R93, R170 ;  /* 0x000000aa5d1a723e */ /* 0x000fe400000000ff */
[----:B------:R-:W-:Y:S01]  /*161b0*/  F2FP.F16.F32.PACK_AB R27, R95, R94 ;  /* 0x0000005e5f1b723e */ /* 0x000fe200000000ff */
[----:B------:R-:W-:Y:S01]  /*161c0*/  IMAD.X R147, RZ, RZ, R153, P1 ;  /* 0x000000ffff937224 */ /* 0x000fe200008e0699 */
[----:B------:R-:W-:Y:S02]  /*161d0*/  MOV R130, R130 ;  /* 0x0000008200827202 */ /* 0x000fe40000000f00 */
[----:B------:R-:W-:-:S02]  /*161e0*/  MOV R41, R38 ;  /* 0x0000002600297202 */ /* 0x000fc40000000f00 */
[----:B------:R-:W-:Y:S02]  /*161f0*/  LOP3.LUT R142, R181, R0, RZ, 0x3c, !PT ;  /* 0x00000000b58e7212 */ /* 0x000fe400078e3cff */
[----:B------:R-:W-:Y:S02]  /*16200*/  MOV R134, R134 ;  /* 0x0000008600867202 */ /* 0x000fe40000000f00 */
[----:B------:R-:W-:Y:S02]  /*16210*/  F2FP.F16.F32.PACK_AB R38, R109, R174 ;  /* 0x000000ae6d26723e */ /* 0x000fe400000000ff */
[----:B------:R-:W-:Y:S02]  /*16220*/  F2FP.F16.F32.PACK_AB R39, R56, R52 ;  /* 0x000000343827723e */ /* 0x000fe400000000ff */
[----:B------:R-:W-:Y:S02]  /*16230*/  MOV R0, R138 ;  /* 0x0000008a00007202 */ /* 0x000fe40000000f00 */
[----:B------:R-:W-:-:S02]  /*16240*/  F2FP.F16.F32.PACK_AB R8, R113, R175 ;  /* 0x000000af7108723e */ /* 0x000fc400000000ff */
[----:B------:R-:W-:Y:S02]  /*16250*/  F2FP.F16.F32.PACK_AB R9, R63, R60 ;  /* 0x0000003c3f09723e */ /* 0x000fe400000000ff */
[----:B------:R-:W-:Y:S02]  /*16260*/  F2FP.F16.F32.PACK_AB R10, R117, R177 ;  /* 0x000000b1750a723e */ /* 0x000fe400000000ff */
[----:B------:R-:W-:Y:S01]  /*16270*/  F2FP.F16.F32.PACK_AB R11, R71, R68 ;  /* 0x00000044470b723e */ /* 0x000fe200000000ff */
[----:B------:R0:W-:Y:S01]  /*16280*/  STSM.16.M88.4 [R126], R24 ;  /* 0x000000187e007844 */ /* 0x0001e20000000200 */
[----:B------:R-:W-:Y:S02]  /*16290*/  MOV R142, R142 ;  /* 0x0000008e008e7202 */ /* 0x000fe40000000f00 */
[----:B------:R-:W-:Y:S01]  /*162a0*/  F2FP.F16.F32.PACK_AB R13, R76, R72 ;  /* 0x000000484c0d723e */ /* 0x000fe200000000ff */
[----:B------:R-:W-:Y:S01]  /*162b0*/  STSM.16.M88.4 [R130], R64 ;  /* 0x0000004082007844 */ /* 0x000fe20000000200 */
[----:B------:R-:W-:-:S02]  /*162c0*/  F2FP.F16.F32.PACK_AB R14, R125, R179 ;  /* 0x000000b37d0e723e */ /* 0x000fc400000000ff */
[----:B------:R-:W-:Y:S01]  /*162d0*/  F2FP.F16.F32.PACK_AB R15, R84, R80 ;  /* 0x00000050540f723e */ /* 0x000fe200000000ff */
[----:B------:R-:W-:Y:S01]  /*162e0*/  STSM.16.M88.4 [R134], R36 ;  /* 0x0000002486007844 */ /* 0x000fe20000000200 */
[----:B------:R-:W-:Y:S02]  /*162f0*/  MOV R146, R146 ;  /* 0x0000009200927202 */ /* 0x000fe40000000f00 */
[----:B------:R-:W-:Y:S01]  /*16300*/  F2FP.F16.F32.PACK_AB R181, R92, R88 ;  /* 0x000000585cb5723e */ /* 0x000fe200000000ff */
[----:B------:R3:W-:Y:S01]  /*16310*/  STSM.16.M88.4 [R0], R8 ;  /* 0x0000000800007844 */ /* 0x0007e20000000200 */
[----:B------:R-:W-:Y:S02]  /*16320*/  F2FP.F16.F32.PACK_AB R183, R100, R96 ;  /* 0x0000006064b7723e */ /* 0x000fe400000000ff */
[----:B------:R-:W-:Y:S02]  /*16330*/  MOV R150, R150 ;  /* 0x0000009600967202 */ /* 0x000fe40000000f00 */
[----:B------:R-:W-:-:S02]  /*16340*/  F2FP.F16.F32.PACK_AB R138, R141, R140 ;  /* 0x0000008c8d8a723e */ /* 0x000fc400000000ff */
[----:B------:R-:W-:Y:S02]  /*16350*/  F2FP.F16.F32.PACK_AB R139, R116, R112 ;  /* 0x00000070748b723e */ /* 0x000fe400000000ff */
[----:B0-----:R-:W-:Y:S02]  /*16360*/  F2FP.F16.F32.PACK_AB R24, R145, R144 ;  /* 0x000000909118723e */ /* 0x001fe400000000ff */
[----:B------:R-:W-:Y:S02]  /*16370*/  F2FP.F16.F32.PACK_AB R25, R128, R124 ;  /* 0x0000007c8019723e */ /* 0x000fe400000000ff */
[----:B------:R-:W-:Y:S02]  /*16380*/  F2FP.F16.F32.PACK_AB R26, R149, R148 ;  /* 0x00000094951a723e */ /* 0x000fe400000000ff */
[----:B------:R-:W-:Y:S01]  /*16390*/  F2FP.F16.F32.PACK_AB R27, R3, R154 ;  /* 0x0000009a031b723e */ /* 0x000fe200000000ff */
[----:B---3--:R-:W-:Y:S01]  /*163a0*/  IMAD.WIDE R8, R184, 0x4, R4 ;  /* 0x00000004b8087825 */ /* 0x008fe200078e0204 */
[----:B------:R0:W-:Y:S01]  /*163b0*/  STSM.16.M88.4 [R142], R12 ;  /* 0x0000000c8e007844 */ /* 0x0001e20000000200 */
[----:B------:R-:W2:Y:S03]  /*163c0*/  @P2 LDC.64 R4, c[0x0][0xc08] ;  /* 0x00030200ff042b82 */ /* 0x000ea60000000a00 */
[----:B------:R3:W-:Y:S04]  /*163d0*/  STSM.16.M88.4 [R146], R180 ;  /* 0x000000b492007844 */ /* 0x0007e80000000200 */
[----:B------:R3:W-:Y:S01]  /*163e0*/  STSM.16.M88.4 [R150], R136 ;  /* 0x0000008896007844 */ /* 0x0007e20000000200 */
[----:B------:R-:W-:Y:S01]  /*163f0*/  ULDC UR4, c[0x0][0xa88] ;  /* 0x0002a20000047ab9 */ /* 0x000fe20000000800 */
[----:B------:R-:W-:Y:S01]  /*16400*/  IMAD.MOV.U32 R76, RZ, RZ, RZ ;  /* 0x000000ffff4c7224 */ /* 0x000fe200078e00ff */
[----:B------:R-:W4:Y:S01]  /*16410*/  LDC R3, c[0x0][0xbe8] ;  /* 0x0002fa00ff037b82 */ /* 0x000f220000000800 */
[----:B------:R3:W-:Y:S07]  /*16420*/  STSM.16.M88.4 [R41], R24 ;  /* 0x0000001829007844 */ /* 0x0007ee0000000200 */
[----:B------:R-:W-:Y:S01]  /*16430*/  BAR.SYNC.DEFER_BLOCKING 0x1, 0x100 ;  /* 0x0044000000007b1d */ /* 0x000fe20000010000 */
[----:B------:R-:W-:-:S02]  /*16440*/  IMAD.U32 R10, RZ, RZ, UR4 ;  /* 0x00000004ff0a7e24 */ /* 0x000fc4000f8e00ff */
[----:B--2---:R-:W-:-:S03]  /*16450*/  @P2 IMAD.WIDE R4, R184, 0x4, R4 ;  /* 0x00000004b8042825 */ /* 0x004fc600078e0204 */
[----:B------:R3:W5:Y:S04]  /*16460*/  @P0 LDG.E R76, desc[UR52][R8.64] ;  /* 0x00000034084c0981 */ /* 0x000768000c1e1900 */
[----:B------:R3:W5:Y:S01]  /*16470*/  @P2 LDG.E R10, desc[UR52][R4.64] ;  /* 0x00000034040a2981 */ /* 0x000762000c1e1900 */
[----:B----4-:R-:W-:-:S13]  /*16480*/  ISETP.NE.AND P1, PT, R3, 0x1, PT ;  /* 0x000000010300780c */ /* 0x010fda0003f25270 */
[----:B0-----:R-:W0:Y:S08]  /*16490*/  @P1 LDC R12, c[0x0][0xbec] ;  /* 0x0002fb00ff0c1b82 */ /* 0x001e300000000800 */
[----:B------:R-:W2:Y:S01]  /*164a0*/  @P1 LDC R13, c[0x0][0xbf0] ;  /* 0x0002fc00ff0d1b82 */ /* 0x000ea20000000800 */
[----:B------:R-:W-:Y:S01]  /*164b0*/  SHF.R.S32.HI R78, RZ, 0x1f, R176 ;  /* 0x0000001fff4e7819 */ /* 0x000fe200000114b0 */
[----:B---3--:R-:W-:Y:S06]  /*164c0*/  @P2 BRA `(.L_x_3030) ;  /* 0x0000000000102947 */ /* 0x008fec0003800000 */
[----:B------:R-:W-:Y:S05]  /*164d0*/  @!P0 BRA `(.L_x_3030) ;  /* 0x00000000000c8947 */ /* 0x000fea0003800000 */
[----:B------:R-:W3:Y:S04]  /*164e0*/  LDG.E R5, desc[UR52][R8.64] ;  /* 0x0000003408057981 */ /* 0x000ee8000c1e1900 */
[----:B-----5:R-:W3:Y:S02]  /*164f0*/  LDG.E R10, desc[UR52][R8.64+0x4] ;  /* 0x00000434080a7981 */ /* 0x020ee4000c1e1900 */
[----:B---3--:R-:W-:-:S07]  /*16500*/  IMAD.IADD R10, R10, 0x1, -R5 ;  /* 0x000000010a0a7824 */ /* 0x008fce00078e0a05 */
.L_x_3030:
[----:B------:R-:W3:Y:S01]  /*16510*/  S2R R24, SR_TID.X ;  /* 0x0000000000187919 */ /* 0x000ee20000002100 */
[----:B------:R-:W-:Y:S01]  /*16520*/  ULDC.64 UR4, c[0x0][0xb90] ;  /* 0x0002e40000047ab9 */ /* 0x000fe20000000a00 */
[----:B------:R-:W-:Y:S01]  /*16530*/  IMAD.IADD R15, R226, 0x1, R218 ;  /* 0x00000001e20f7824 */ /* 0x000fe200078e02da */
[----:B-----5:R-:W-:Y:S01]  /*16540*/  SHF.R.S32.HI R77, RZ, 0x1f, R76 ;  /* 0x0000001fff4d7819 */ /* 0x020fe2000001144c */
[----:B------:R-:W-:Y:S01]  /*16550*/  IMAD R0, R78, UR4, RZ ;  /* 0x000000044e007c24 */ /* 0x000fe2000f8e02ff */
[----:B------:R-:W-:Y:S01]  /*16560*/  SHF.R.S32.HI R80, RZ, 0x1f, R184 ;  /* 0x0000001fff507819 */ /* 0x000fe200000114b8 */
[----:B------:R-:W-:Y:S01]  /*16570*/  IMAD.MOV.U32 R9, RZ, RZ, R15 ;  /* 0x000000ffff097224 */ /* 0x000fe200078e000f */
[----:B------:R-:W-:Y:S01]  /*16580*/  SEL R81, R184, RZ, !P0 ;  /* 0x000000ffb8517207 */ /* 0x000fe20004000000 */
[----:B------:R-:W-:Y:S01]  /*16590*/  IMAD R11, R176, UR5, R0 ;  /* 0x00000005b00b7c24 */ /* 0x000fe2000f8e0200 */
[----:B------:R-:W-:Y:S01]  /*165a0*/  SEL R80, R80, RZ, !P0 ;  /* 0x000000ff50507207 */ /* 0x000fe20004000000 */
[----:B0-----:R-:W-:Y:S01]  /*165b0*/  @P1 IMAD.HI.U32 R0, R15, R12, RZ ;  /* 0x0000000c0f001227 */ /* 0x001fe200078e00ff */
[----:B------:R-:W0:Y:S03]  /*165c0*/  @P1 LDC R85, c[0x0][0xbec] ;  /* 0x0002fb00ff551b82 */ /* 0x000e260000000800 */
[----:B------:R-:W-:Y:S01]  /*165d0*/  IMAD.WIDE.U32 R4, R176, UR4, R76 ;  /* 0x00000004b0047c25 */ /* 0x000fe2000f8e004c */
[----:B--2---:R-:W-:Y:S01]  /*165e0*/  @P1 SHF.R.U32.HI R9, RZ, R13, R0 ;  /* 0x0000000dff091219 */ /* 0x004fe20000011600 */
[----:B------:R-:W-:-:S02]  /*165f0*/  ULDC.64 UR4, c[0x0][0xb98] ;  /* 0x0002e60000047ab9 */ /* 0x000fc40000000a00 */
[----:B------:R-:W-:Y:S01]  /*16600*/  IMAD.IADD R5, R5, 0x1, R11 ;  /* 0x0000000105057824 */ /* 0x000fe200078e020b */
[----:B------:R-:W2:Y:S01]  /*16610*/  @P1 LDC R87, c[0x0][0xbf0] ;  /* 0x0002fc00ff571b82 */ /* 0x000ea20000000800 */
[----:B------:R-:W-:Y:S02]  /*16620*/  IMAD.MOV R0, RZ, RZ, -R9 ;  /* 0x000000ffff007224 */ /* 0x000fe400078e0a09 */
[----:B------:R-:W-:-:S04]  /*16630*/  IMAD.WIDE.U32 R4, R81, UR4, R4 ;  /* 0x0000000451047c25 */ /* 0x000fc8000f8e0004 */
[----:B------:R-:W-:Y:S01]  /*16640*/  IMAD R11, R3, R0, R15 ;  /* 0x00000000030b7224 */ /* 0x000fe200078e020f */
[----:B------:R-:W-:Y:S01]  /*16650*/  SHF.R.S32.HI R15, RZ, 0x1f, R9 ;  /* 0x0000001fff0f7819 */ /* 0x000fe20000011409 */
[----:B------:R-:W-:Y:S01]  /*16660*/  IMAD R83, R10, R3, RZ ;  /* 0x000000030a537224 */ /* 0x000fe200078e02ff */
[----:B------:R-:W-:Y:S01]  /*16670*/  IADD3 R4, P2, R9, R4, RZ ;  /* 0x0000000409047210 */ /* 0x000fe20007f5e0ff */
[----:B---3--:R-:W-:-:S05]  /*16680*/  VIADD R24, R24, 0xffffff80 ;  /* 0xffffff8018187836 */ /* 0x008fca0000000000 */
[----:B------:R-:W-:-:S04]  /*16690*/  SHF.R.S32.HI R8, RZ, 0x1f, R24 ;  /* 0x0000001fff087819 */ /* 0x000fc80000011418 */
[CC--:B------:R-:W-:Y:S02]  /*166a0*/  LEA.HI R12, R8.reuse, R24.reuse, RZ, 0x7 ;  /* 0x00000018080c7211 */ /* 0x0c0fe400078f38ff */
[----:B------:R-:W-:Y:S02]  /*166b0*/  LEA.HI R79, R8, R24, RZ, 0x3 ;  /* 0x00000018084f7211 */ /* 0x000fe400078f18ff */
[----:B------:R-:W-:Y:S02]  /*166c0*/  LOP3.LUT R8, R12, 0xffffff80, RZ, 0xc0, !PT ;  /* 0xffffff800c087812 */ /* 0x000fe400078ec0ff */
[----:B------:R-:W-:Y:S02]  /*166d0*/  LOP3.LUT R82, R79, 0xfffffff8, RZ, 0xc0, !PT ;  /* 0xfffffff84f527812 */ /* 0x000fe400078ec0ff */
[----:B------:R-:W-:Y:S01]  /*166e0*/  SHF.R.S32.HI R79, RZ, 0x3, R79 ;  /* 0x00000003ff4f7819 */ /* 0x000fe2000001144f */
[----:B------:R-:W-:Y:S02]  /*166f0*/  IMAD.IADD R14, R24, 0x1, -R8 ;  /* 0x00000001180e7824 */ /* 0x000fe400078e0a08 */
[----:B------:R-:W-:-:S02]  /*16700*/  IMAD R8, R80, UR4, RZ ;  /* 0x0000000450087c24 */ /* 0x000fc4000f8e02ff */
[----:B------:R-:W-:Y:S01]  /*16710*/  IMAD.IADD R82, R24, 0x1, -R82 ;  /* 0x0000000118527824 */ /* 0x000fe200078e0a52 */
[----:B------:R-:W-:Y:S01]  /*16720*/  SHF.R.S32.HI R25, RZ, 0x1f, R14 ;  /* 0x0000001fff197819 */ /* 0x000fe2000001140e */
[----:B------:R-:W-:Y:S01]  /*16730*/  IMAD R8, R81, UR5, R8 ;  /* 0x0000000551087c24 */ /* 0x000fe2000f8e0208 */
[----:B------:R-:W-:Y:S01]  /*16740*/  ULDC.64 UR4, c[0x0][0xb88] ;  /* 0x0002e20000047ab9 */ /* 0x000fe20000000a00 */
[----:B------:R-:W-:Y:S01]  /*16750*/  IMAD.SHL.U32 R0, R82, 0x8, RZ ;  /* 0x0000000852007824 */ /* 0x000fe200078e00ff */
[----:B------:R-:W-:Y:S02]  /*16760*/  LEA.HI R24, R25, R14, RZ, 0x2 ;  /* 0x0000000e19187211 */ /* 0x000fe400078f10ff */
[----:B------:R-:W-:Y:S01]  /*16770*/  IADD3.X R5, R15, R5, R8, P2, !PT ;  /* 0x000000050f057210 */ /* 0x000fe200017fe408 */
[----:B------:R-:W-:Y:S01]  /*16780*/  IMAD R13, R79, 0x40, R0 ;  /* 0x000000404f0d7824 */ /* 0x000fe200078e0200 */
[----:B------:R-:W-:Y:S02]  /*16790*/  SHF.R.S32.HI R8, RZ, 0x1f, R11 ;  /* 0x0000001fff087819 */ /* 0x000fe4000001140b */
[----:B------:R-:W-:Y:S01]  /*167a0*/  SHF.R.S32.HI R26, RZ, 0x2, R24 ;  /* 0x00000002ff1a7819 */ /* 0x000fe20000011418 */
[----:B------:R-:W-:Y:S01]  /*167b0*/  IMAD.WIDE.U32 R4, R11, UR4, R4 ;  /* 0x000000040b047c25 */ /* 0x000fe2000f8e0004 */
[----:B------:R-:W-:-:S02]  /*167c0*/  SHF.R.S32.HI R27, RZ, 0x1f, R24 ;  /* 0x0000001fff1b7819 */ /* 0x000fc40000011418 */
[----:B------:R-:W-:Y:S01]  /*167d0*/  LOP3.LUT P0, RZ, R14, 0x3, RZ, 0xc0, !PT ;  /* 0x000000030eff7812 */ /* 0x000fe2000780c0ff */
[----:B------:R-:W-:Y:S01]  /*167e0*/  IMAD R8, R8, UR4, RZ ;  /* 0x0000000408087c24 */ /* 0x000fe2000f8e02ff */
[----:B------:R-:W-:Y:S01]  /*167f0*/  LEA.HI R27, R27, R26, RZ, 0x3 ;  /* 0x0000001a1b1b7211 */ /* 0x000fe200078f18ff */
[----:B------:R-:W-:Y:S01]  /*16800*/  IMAD.WIDE R20, R13, 0x2, R20 ;  /* 0x000000020d147825 */ /* 0x000fe200078e0214 */
[----:B------:R-:W-:Y:S02]  /*16810*/  SHF.R.S32.HI R13, RZ, 0x7, R12 ;  /* 0x00000007ff0d7819 */ /* 0x000fe4000001140c */
[----:B------:R-:W-:Y:S01]  /*16820*/  LEA.HI R14, R25, R14, RZ, 0x5 ;  /* 0x0000000e190e7211 */ /* 0x000fe200078f28ff */
[----:B------:R-:W-:Y:S01]  /*16830*/  IMAD R9, R11, UR5, R8 ;  /* 0x000000050b097c24 */ /* 0x000fe2000f8e0208 */
[----:B------:R-:W-:Y:S01]  /*16840*/  ULDC.64 UR4, c[0x0][0xb50] ;  /* 0x0002d40000047ab9 */ /* 0x000fe20000000a00 */
[----:B------:R-:W-:Y:S02]  /*16850*/  IADD3 R73, P5, R20, 0x1000, RZ ;  /* 0x0000100014497810 */ /* 0x000fe40007fbe0ff */
[----:B------:R-:W-:Y:S01]  /*16860*/  IMAD.IADD R5, R5, 0x1, R9 ;  /* 0x0000000105057824 */ /* 0x000fe200078e0209 */
[----:B------:R-:W-:-:S02]  /*16870*/  LEA R8, P2, R4, UR4, 0x2 ;  /* 0x0000000404087c11 */ /* 0x000fc4000f8410ff */
[----:B------:R-:W-:Y:S02]  /*16880*/  IADD3 R69, P4, R20, 0x2000, RZ ;  /* 0x0000200014457810 */ /* 0x000fe40007f9e0ff */
[----:B------:R-:W-:Y:S01]  /*16890*/  LEA.HI.X R11, R4, UR5, R5, 0x2, P2 ;  /* 0x00000005040b7c11 */ /* 0x000fe200090f1405 */
[----:B------:R-:W-:Y:S01]  /*168a0*/  ULDC.64 UR4, c[0x0][0xaa0] ;  /* 0x0002a80000047ab9 */ /* 0x000fe20000000a00 */
[C---:B------:R-:W-:Y:S02]  /*168b0*/  IADD3 R65, P2, R20.reuse, 0x3000, RZ ;  /* 0x0000300014417810 */ /* 0x040fe40007f5e0ff */
[----:B------:R-:W-:Y:S01]  /*168c0*/  IADD3 R61, P3, R20, 0x4000, RZ ;  /* 0x00004000143d7810 */ /* 0x000fe20007f7e0ff */
[----:B------:R-:W-:Y:S01]  /*168d0*/  SHFL.IDX PT, R15, R11, RZ, 0x1c1f ;  /* 0x001c1fff0b0f7589 */ /* 0x000fe200000e0000 */
[----:B------:R-:W-:Y:S02]  /*168e0*/  LOP3.LUT R64, R65, 0x380, RZ, 0xc0, !PT ;  /* 0x0000038041407812 */ /* 0x000fe400078ec0ff */
[----:B------:R-:W-:-:S02]  /*168f0*/  LOP3.LUT R72, R73, 0x380, RZ, 0xc0, !PT ;  /* 0x0000038049487812 */ /* 0x000fc400078ec0ff */
[----:B------:R-:W-:Y:S02]  /*16900*/  SHF.R.U64 R64, R64, 0x3, RZ ;  /* 0x0000000340407819 */ /* 0x000fe400000012ff */
[----:B------:R-:W-:Y:S02]  /*16910*/  LOP3.LUT R68, R69, 0x380, RZ, 0xc0, !PT ;  /* 0x0000038045447812 */ /* 0x000fe400078ec0ff */
[----:B------:R-:W-:Y:S02]  /*16920*/  LOP3.LUT R60, R61, 0x380, RZ, 0xc0, !PT ;  /* 0x000003803d3c7812 */ /* 0x000fe400078ec0ff */
[----:B------:R-:W-:Y:S01]  /*16930*/  LOP3.LUT R64, R64, R65, RZ, 0x3c, !PT ;  /* 0x0000004140407212 */ /* 0x000fe200078e3cff */
[----:B------:R-:W-:Y:S01]  /*16940*/  IMAD.X R65, RZ, RZ, R21, P2 ;  /* 0x000000ffff417224 */ /* 0x000fe200010e0615 */
[----:B------:R-:W-:Y:S02]  /*16950*/  IADD3 R49, P2, R20, 0x7000, RZ ;  /* 0x0000700014317810 */ /* 0x000fe40007f5e0ff */
[----:B------:R-:W-:-:S02]  /*16960*/  SHF.R.U64 R72, R72, 0x3, RZ ;  /* 0x0000000348487819 */ /* 0x000fc400000012ff */
[----:B------:R-:W-:Y:S02]  /*16970*/  SHF.R.U64 R68, R68, 0x3, RZ ;  /* 0x0000000344447819 */ /* 0x000fe400000012ff */
[----:B------:R-:W-:Y:S02]  /*16980*/  SHF.R.U64 R60, R60, 0x3, RZ ;  /* 0x000000033c3c7819 */ /* 0x000fe400000012ff */
[----:B------:R-:W-:Y:S02]  /*16990*/  LOP3.LUT R48, R49, 0x380, RZ, 0xc0, !PT ;  /* 0x0000038031307812 */ /* 0x000fe400078ec0ff */
[----:B------:R-:W-:Y:S01]  /*169a0*/  LOP3.LUT R72, R72, R73, RZ, 0x3c, !PT ;  /* 0x0000004948487212 */ /* 0x000fe200078e3cff */
[--C-:B------:R-:W-:Y:S01]  /*169b0*/  IMAD.X R73, RZ, RZ, R21.reuse, P5 ;  /* 0x000000ffff497224 */ /* 0x100fe200028e0615 */
[----:B------:R-:W-:Y:S01]  /*169c0*/  LOP3.LUT R68, R68, R69, RZ, 0x3c, !PT ;  /* 0x0000004544447212 */ /* 0x000fe200078e3cff */
[--C-:B------:R-:W-:Y:S01]  /*169d0*/  IMAD.X R69, RZ, RZ, R21.reuse, P4 ;  /* 0x000000ffff457224 */ /* 0x100fe200020e0615 */
[----:B------:R-:W-:Y:S01]  /*169e0*/  LOP3.LUT R60, R60, R61, RZ, 0x3c, !PT ;  /* 0x0000003d3c3c7212 */ /* 0x000fe200078e3cff */
[----:B------:R-:W-:Y:S01]  /*169f0*/  IMAD.X R61, RZ, RZ, R21, P3 ;  /* 0x000000ffff3d7224 */ /* 0x000fe200018e0615 */
[----:B------:R-:W-:-:S02]  /*16a00*/  LOP3.LUT R27, R27, 0xfffffff8, RZ, 0xc0, !PT ;  /* 0xfffffff81b1b7812 */ /* 0x000fc400078ec0ff */
[----:B------:R-:W-:Y:S02]  /*16a10*/  LEA.HI R12, R12, R13, RZ, 0x1 ;  /* 0x0000000d0c0c7211 */ /* 0x000fe400078f08ff */
[----:B------:R-:W-:Y:S01]  /*16a20*/  IADD3 R57, P5, R20, 0x5000, RZ ;  /* 0x0000500014397810 */ /* 0x000fe20007fbe0ff */
[----:B------:R-:W-:Y:S01]  /*16a30*/  IMAD.IADD R27, R26, 0x1, -R27 ;  /* 0x000000011a1b7824 */ /* 0x000fe200078e0a1b */
[C---:B------:R-:W-:Y:S01]  /*16a40*/  IADD3 R53, P4, R20.reuse, 0x6000, RZ ;  /* 0x0000600014357810 */ /* 0x040fe20007f9e0ff */
[----:B------:R-:W-:Y:S01]  /*16a50*/  SHFL.IDX PT, R26, R8, 0x1, 0x1c1f ;  /* 0x003c1f00081a7f89 */ /* 0x000fe200000e0000 */
[----:B------:R-:W-:Y:S02]  /*16a60*/  IADD3 R45, P3, R20, 0x8000, RZ ;  /* 0x00008000142d7810 */ /* 0x000fe40007f7e0ff */
[----:B------:R-:W-:Y:S02]  /*16a70*/  SHF.R.U64 R48, R48, 0x3, RZ ;  /* 0x0000000330307819 */ /* 0x000fe400000012ff */
[----:B------:R-:W-:-:S02]  /*16a80*/  LOP3.LUT R12, R12, 0x3fffffe, RZ, 0xc0, !PT ;  /* 0x03fffffe0c0c7812 */ /* 0x000fc400078ec0ff */
[----:B------:R-:W-:Y:S02]  /*16a90*/  SHF.R.S32.HI R14, RZ, 0x5, R14 ;  /* 0x00000005ff0e7819 */ /* 0x000fe4000001140e */
[----:B------:R-:W-:Y:S01]  /*16aa0*/  LOP3.LUT R56, R57, 0x380, RZ, 0xc0, !PT ;  /* 0x0000038039387812 */ /* 0x000fe200078ec0ff */
[----:B------:R-:W-:Y:S01]  /*16ab0*/  IMAD.IADD R12, R13, 0x1, -R12 ;  /* 0x000000010d0c7824 */ /* 0x000fe200078e0a0c */
[----:B------:R-:W-:Y:S01]  /*16ac0*/  LOP3.LUT R52, R53, 0x380, RZ, 0xc0, !PT ;  /* 0x0000038035347812 */ /* 0x000fe200078ec0ff */
[----:B------:R-:W-:Y:S01]  /*16ad0*/  IMAD R27, R14, 0x10, R27 ;  /* 0x000000100e1b7824 */ /* 0x000fe200078e021b */
[----:B------:R-:W-:Y:S01]  /*16ae0*/  LOP3.LUT R44, R45, 0x380, RZ, 0xc0, !PT ;  /* 0x000003802d2c7812 */ /* 0x000fe200078ec0ff */
[----:B------:R-:W3:Y:S01]  /*16af0*/  SHFL.IDX PT, R14, R8, RZ, 0x1c1f ;  /* 0x001c1fff080e7589 */ /* 0x000ee200000e0000 */
[----:B------:R-:W-:Y:S01]  /*16b00*/  LOP3.LUT R48, R48, R49, RZ, 0x3c, !PT ;  /* 0x0000003130307212 */ /* 0x000fe200078e3cff */
[----:B------:R-:W-:Y:S01]  /*16b10*/  IMAD.X R49, RZ, RZ, R21, P2 ;  /* 0x000000ffff317224 */ /* 0x000fe200010e0615 */
[----:B------:R-:W-:Y:S01]  /*16b20*/  IADD3 R33, P2, R20, 0xb000, RZ ;  /* 0x0000b00014217810 */ /* 0x000fe20007f5e0ff */
[----:B------:R-:W-:Y:S01]  /*16b30*/  IMAD R9, R12, 0x40, R27 ;  /* 0x000000400c097824 */ /* 0x000fe200078e021b */
[----:B------:R-:W-:Y:S01]  /*16b40*/  SHF.R.U64 R56, R56, 0x3, RZ ;  /* 0x0000000338387819 */ /* 0x000fe200000012ff */
[----:B------:R-:W4:Y:S01]  /*16b50*/  SHFL.IDX PT, R27, R11, 0x1, 0x1c1f ;  /* 0x003c1f000b1b7f89 */ /* 0x000f2200000e0000 */
[----:B------:R-:W-:Y:S01]  /*16b60*/  SHF.R.U64 R52, R52, 0x3, RZ ;  /* 0x0000000334347819 */ /* 0x000fe200000012ff */
[----:B------:R-:W-:Y:S01]  /*16b70*/  IMAD.IADD R4, R9, 0x1, R218 ;  /* 0x0000000109047824 */ /* 0x000fe200078e02da */
[----:B------:R-:W-:-:S02]  /*16b80*/  SHF.R.U64 R44, R44, 0x3, RZ ;  /* 0x000000032c2c7819 */ /* 0x000fc400000012ff */
[----:B------:R-:W-:Y:S02]  /*16b90*/  LOP3.LUT R32, R33, 0x380, RZ, 0xc0, !PT ;  /* 0x0000038021207812 */ /* 0x000fe400078ec0ff */
        /* <DEDUP_REMOVED lines=8> */
[----:B------:R-:W-:Y:S02]  /*16c20*/  IADD3 R29, P3, R20, 0xc000, RZ ;  /* 0x0000c000141d7810 */ /* 0x000fe40007f7e0ff */
[----:B------:R-:W-:Y:S02]  /*16c30*/  SHF.R.U64 R32, R32, 0x3, RZ ;  /* 0x0000000320207819 */ /* 0x000fe400000012ff */
[----:B------:R-:W-:Y:S02]  /*16c40*/  LOP3.LUT R40, R41, 0x380, RZ, 0xc0, !PT ;  /* 0x0000038029287812 */ /* 0x000fe400078ec0ff */
[----:B------:R-:W-:Y:S02]  /*16c50*/  LOP3.LUT R36, R37, 0x380, RZ, 0xc0, !PT ;  /* 0x0000038025247812 */ /* 0x000fe400078ec0ff */
[----:B------:R-:W-:Y:S02]  /*16c60*/  LOP3.LUT R28, R29, 0x380, RZ, 0xc0, !PT ;  /* 0x000003801d1c7812 */ /* 0x000fe400078ec0ff */
[----:B------:R-:W-:Y:S01]  /*16c70*/  LOP3.LUT R32, R32, R33, RZ, 0x3c, !PT ;  /* 0x0000002120207212 */ /* 0x000fe200078e3cff */
[----:B------:R-:W-:Y:S01]  /*16c80*/  IMAD.X R33, RZ, RZ, R21, P2 ;  /* 0x000000ffff217224 */ /* 0x000fe200010e0615 */
[C---:B------:R-:W-:Y:S01]  /*16c90*/  ISETP.GE.OR P2, PT, R4.reuse, R83, P0 ;  /* 0x000000530400720c */ /* 0x040fe20000746670 */
[----:B------:R-:W-:Y:S01]  /*16ca0*/  VIADD R4, R4, 0x8 ;  /* 0x0000000804047836 */ /* 0x000fe20000000000 */
[----:B------:R-:W-:-:S02]  /*16cb0*/  SHF.R.U64 R40, R40, 0x3, RZ ;  /* 0x0000000328287819 */ /* 0x000fc400000012ff */
[----:B------:R-:W-:Y:S02]  /*16cc0*/  SHF.R.U64 R36, R36, 0x3, RZ ;  /* 0x0000000324247819 */ /* 0x000fe400000012ff */
[----:B------:R-:W-:Y:S02]  /*16cd0*/  SHF.R.U64 R28, R28, 0x3, RZ ;  /* 0x000000031c1c7819 */ /* 0x000fe400000012ff */
[----:B------:R-:W-:Y:S01]  /*16ce0*/  LOP3.LUT R40, R40, R41, RZ, 0x3c, !PT ;  /* 0x0000002928287212 */ /* 0x000fe200078e3cff */
[--C-:B------:R-:W-:Y:S01]  /*16cf0*/  IMAD.X R41, RZ, RZ, R21.reuse, P5 ;  /* 0x000000ffff297224 */ /* 0x100fe200028e0615 */
[----:B------:R-:W-:Y:S01]  /*16d00*/  LOP3.LUT R36, R36, R37, RZ, 0x3c, !PT ;  /* 0x0000002524247212 */ /* 0x000fe200078e3cff */
[--C-:B------:R-:W-:Y:S01]  /*16d10*/  IMAD.X R37, RZ, RZ, R21.reuse, P4 ;  /* 0x000000ffff257224 */ /* 0x100fe200020e0615 */
[----:B------:R-:W-:Y:S01]  /*16d20*/  LOP3.LUT R28, R28, R29, RZ, 0x3c, !PT ;  /* 0x0000001d1c1c7212 */ /* 0x000fe200078e3cff */
[----:B------:R-:W-:Y:S01]  /*16d30*/  IMAD.X R29, RZ, RZ, R21, P3 ;  /* 0x000000ffff1d7224 */ /* 0x000fe200018e0615 */
[----:B------:R-:W-:Y:S01]  /*16d40*/  ISETP.GE.OR P0, PT, R4, R83, P0 ;  /* 0x000000530400720c */ /* 0x000fe20000706670 */
[----:B---3--:R-:W-:Y:S01]  /*16d50*/  @!P2 ST.E desc[UR52][R14.64], R7 ;  /* 0x000000070e00a985 */ /* 0x008fe2000c101934 */
[----:B------:R-:W-:-:S02]  /*16d60*/  IADD3 R25, P5, R20, 0xd000, RZ ;  /* 0x0000d00014197810 */ /* 0x000fc40007fbe0ff */
[C---:B------:R-:W-:Y:S02]  /*16d70*/  IADD3 R13, P4, R20.reuse, 0xe000, RZ ;  /* 0x0000e000140d7810 */ /* 0x040fe40007f9e0ff */
[C---:B------:R-:W-:Y:S02]  /*16d80*/  LOP3.LUT R5, R20.reuse, 0x380, RZ, 0xc0, !PT ;  /* 0x0000038014057812 */ /* 0x040fe400078ec0ff */
[----:B------:R-:W-:Y:S02]  /*16d90*/  IADD3 R9, P3, R20, 0xf000, RZ ;  /* 0x0000f00014097810 */ /* 0x000fe40007f7e0ff */
[----:B------:R-:W-:Y:S02]  /*16da0*/  LOP3.LUT R24, R25, 0x380, RZ, 0xc0, !PT ;  /* 0x0000038019187812 */ /* 0x000fe400078ec0ff */
[----:B------:R-:W-:Y:S01]  /*16db0*/  LOP3.LUT R12, R13, 0x380, RZ, 0xc0, !PT ;  /* 0x000003800d0c7812 */ /* 0x000fe200078ec0ff */
[----:B----4-:R3:W-:Y:S01]  /*16dc0*/  @!P0 ST.E desc[UR52][R26.64], R6 ;  /* 0x000000061a008985 */ /* 0x0107e2000c101934 */
[----:B------:R-:W-:-:S02]  /*16dd0*/  SHF.R.U64 R5, R5, 0x3, RZ ;  /* 0x0000000305057819 */ /* 0x000fc400000012ff */
[----:B------:R-:W-:Y:S01]  /*16de0*/  LOP3.LUT R4, R9, 0x380, RZ, 0xc0, !PT ;  /* 0x0000038009047812 */ /* 0x000fe200078ec0ff */
[----:B------:R-:W5:Y:S01]  /*16df0*/  LD.E.128 R72, desc[UR52][R72.64] ;  /* 0x0000003448487980 */ /* 0x000f62000c101d00 */
[----:B------:R-:W-:Y:S02]  /*16e00*/  SHF.R.U64 R24, R24, 0x3, RZ ;  /* 0x0000000318187819 */ /* 0x000fe400000012ff */
[----:B------:R-:W-:Y:S01]  /*16e10*/  SHF.R.U64 R12, R12, 0x3, RZ ;  /* 0x000000030c0c7819 */ /* 0x000fe200000012ff */
[----:B------:R-:W5:Y:S01]  /*16e20*/  LD.E.128 R68, desc[UR52][R68.64] ;  /* 0x0000003444447980 */ /* 0x000f62000c101d00 */
[----:B------:R-:W-:Y:S01]  /*16e30*/  LOP3.LUT R20, R5, R20, RZ, 0x3c, !PT ;  /* 0x0000001405147212 */ /* 0x000fe200078e3cff */
[--C-:B------:R-:W-:Y:S01]  /*16e40*/  IMAD.X R5, RZ, RZ, R21.reuse, P3 ;  /* 0x000000ffff057224 */ /* 0x100fe200018e0615 */
[----:B------:R-:W-:Y:S01]  /*16e50*/  SHF.R.U64 R4, R4, 0x3, RZ ;  /* 0x0000000304047819 */ /* 0x000fe200000012ff */
[----:B------:R-:W5:Y:S01]  /*16e60*/  LD.E.128 R64, desc[UR52][R64.64] ;  /* 0x0000003440407980 */ /* 0x000f62000c101d00 */
[----:B------:R-:W-:Y:S01]  /*16e70*/  LOP3.LUT R24, R24, R25, RZ, 0x3c, !PT ;  /* 0x0000001918187212 */ /* 0x000fe200078e3cff */
[--C-:B------:R-:W-:Y:S01]  /*16e80*/  IMAD.X R25, RZ, RZ, R21.reuse, P5 ;  /* 0x000000ffff197224 */ /* 0x100fe200028e0615 */
[----:B------:R-:W-:Y:S01]  /*16e90*/  LOP3.LUT R12, R12, R13, RZ, 0x3c, !PT ;  /* 0x0000000d0c0c7212 */ /* 0x000fe200078e3cff */
[----:B------:R-:W-:Y:S01]  /*16ea0*/  IMAD.X R13, RZ, RZ, R21, P4 ;  /* 0x000000ffff0d7224 */ /* 0x000fe200020e0615 */
[----:B------:R-:W-:Y:S01]  /*16eb0*/  LOP3.LUT R4, R4, R9, RZ, 0x3c, !PT ;  /* 0x0000000904047212 */ /* 0x000fe200078e3cff */
[----:B------:R-:W5:Y:S04]  /*16ec0*/  LD.E.128 R60, desc[UR52][R60.64] ;  /* 0x000000343c3c7980 */ /* 0x000f68000c101d00 */
[----:B------:R4:W5:Y:S04]  /*16ed0*/  LD.E.128 R8, desc[UR52][R20.64] ;  /* 0x0000003414087980 */ /* 0x000968000c101d00 */
[----:B------:R-:W5:Y:S04]  /*16ee0*/  LD.E.128 R56, desc[UR52][R56.64] ;  /* 0x0000003438387980 */ /* 0x000f68000c101d00 */
[----:B------:R-:W5:Y:S01]  /*16ef0*/  LD.E.128 R52, desc[UR52][R52.64] ;  /* 0x0000003434347980 */ /* 0x000f62000c101d00 */
[----:B----4-:R-:W-:-:S03]  /*16f00*/  IMAD R21, R77, UR4, RZ ;  /* 0x000000044d157c24 */ /* 0x010fc6000f8e02ff */
[----:B------:R-:W5:Y:S01]  /*16f10*/  LD.E.128 R48, desc[UR52][R48.64] ;  /* 0x0000003430307980 */ /* 0x000f62000c101d00 */
[C---:B------:R-:W-:Y:S02]  /*16f20*/  IMAD R77, R76.reuse, UR5, R21 ;  /* 0x000000054c4d7c24 */ /* 0x040fe4000f8e0215 */
[----:B------:R-:W-:Y:S01]  /*16f30*/  IMAD.WIDE.U32 R20, R76, UR4, RZ ;  /* 0x000000044c147c25 */ /* 0x000fe2000f8e00ff */
[----:B------:R-:W-:Y:S01]  /*16f40*/  ULDC.64 UR4, c[0x0][0xae8] ;  /* 0x0002ba0000047ab9 */ /* 0x000fe20000000a00 */
[----:B------:R-:W5:Y:S02]  /*16f50*/  LD.E.128 R44, desc[UR52][R44.64] ;  /* 0x000000342c2c7980 */ /* 0x000f64000c101d00 */
[----:B------:R-:W-:Y:S02]  /*16f60*/  IMAD.IADD R21, R21, 0x1, R77 ;  /* 0x0000000115157824 */ /* 0x000fe400078e024d */
[----:B------:R-:W-:Y:S01]  /*16f70*/  IMAD R77, R82, 0x20, R79 ;  /* 0x00000020524d7824 */ /* 0x000fe200078e024f */
[----:B------:R-:W5:Y:S01]  /*16f80*/  LD.E.128 R40, desc[UR52][R40.64] ;  /* 0x0000003428287980 */ /* 0x000f62000c101d00 */
[----:B------:R-:W-:-:S02]  /*16f90*/  IMAD R78, R78, UR4, RZ ;  /* 0x000000044e4e7c24 */ /* 0x000fc4000f8e02ff */
[----:B------:R-:W-:Y:S01]  /*16fa0*/  IMAD.IADD R82, R218, 0x1, R77 ;  /* 0x00000001da527824 */ /* 0x000fe200078e024d */
[----:B------:R-:W5:Y:S01]  /*16fb0*/  LD.E.128 R36, desc[UR52][R36.64] ;  /* 0x0000003424247980 */ /* 0x000f62000c101d00 */
[C---:B------:R-:W-:Y:S02]  /*16fc0*/  IMAD R77, R176.reuse, UR5, R78 ;  /* 0x00000005b04d7c24 */ /* 0x040fe4000f8e024e */
[----:B------:R-:W-:Y:S01]  /*16fd0*/  IMAD.WIDE.U32 R20, R176, UR4, R20 ;  /* 0x00000004b0147c25 */ /* 0x000fe2000f8e0014 */
[----:B------:R-:W-:Y:S01]  /*16fe0*/  ULDC.64 UR4, c[0x0][0xaf0] ;  /* 0x0002bc0000047ab9 */ /* 0x000fe20000000a00 */
[----:B------:R-:W5:Y:S02]  /*16ff0*/  LD.E.128 R32, desc[UR52][R32.64] ;  /* 0x0000003420207980 */ /* 0x000f64000c101d00 */
[----:B0-----:R-:W-:Y:S01]  /*17000*/  @P1 IMAD.HI.U32 R76, R82, R85, RZ ;  /* 0x00000055524c1227 */ /* 0x001fe200078e00ff */
[----:B------:R-:W-:Y:S01]  /*17010*/  IADD3 R21, R21, R77, RZ ;  /* 0x0000004d15157210 */ /* 0x000fe20007ffe0ff */
[----:B------:R-:W5:Y:S02]  /*17020*/  LD.E.128 R28, desc[UR52][R28.64] ;  /* 0x000000341c1c7980 */ /* 0x000f64000c101d00 */
[----:B------:R-:W-:Y:S01]  /*17030*/  IMAD.MOV.U32 R77, RZ, RZ, R82 ;  /* 0x000000ffff4d7224 */ /* 0x000fe200078e0052 */
[----:B--2---:R-:W-:Y:S01]  /*17040*/  @P1 SHF.R.U32.HI R77, RZ, R87, R76 ;  /* 0x00000057ff4d1219 */ /* 0x004fe2000001164c */
[----:B------:R-:W-:Y:S01]  /*17050*/  IMAD R80, R80, UR4, RZ ;  /* 0x0000000450507c24 */ /* 0x000fe2000f8e02ff */
[----:B---3--:R-:W5:Y:S02]  /*17060*/  LD.E.128 R24, desc[UR52][R24.64] ;  /* 0x0000003418187980 */ /* 0x008f64000c101d00 */
[--C-:B------:R-:W-:Y:S01]  /*17070*/  SHF.R.S32.HI R76, RZ, 0x1f, R77.reuse ;  /* 0x0000001fff4c7819 */ /* 0x100fe2000001144d */
[----:B------:R-:W-:Y:S01]  /*17080*/  IMAD.MOV R78, RZ, RZ, -R77 ;  /* 0x000000ffff4e7224 */ /* 0x000fe200078e0a4d */
[----:B------:R-:W5:Y:S01]  /*17090*/  LD.E.128 R12, desc[UR52][R12.64] ;  /* 0x000000340c0c7980 */ /* 0x000f62000c101d00 */
[----:B------:R-:W-:-:S02]  /*170a0*/  IMAD R85, R81, UR5, R80 ;  /* 0x0000000551557c24 */ /* 0x000fc4000f8e0250 */
[----:B------:R-:W-:Y:S01]  /*170b0*/  IMAD.WIDE.U32 R20, R81, UR4, R20 ;  /* 0x0000000451147c25 */ /* 0x000fe2000f8e0014 */
[----:B------:R-:W-:Y:S01]  /*170c0*/  ULDC.64 UR4, c[0x0][0xae0] ;  /* 0x0002b80000047ab9 */ /* 0x000fe20000000a00 */
[----:B------:R-:W5:Y:S02]  /*170d0*/  LD.E.128 R4, desc[UR52][R4.64] ;  /* 0x0000003404047980 */ /* 0x000f64000c101d00 */
[----:B------:R-:W-:Y:S02]  /*170e0*/  IMAD R76, R76, UR4, RZ ;  /* 0x000000044c4c7c24 */ /* 0x000fe4000f8e02ff */
[----:B------:R-:W-:Y:S01]  /*170f0*/  IMAD R3, R3, R78, R82 ;  /* 0x0000004e03037224 */ /* 0x000fe200078e0252 */
[----:B------:R-:W-:Y:S01]  /*17100*/  @!PT LDS RZ, [RZ] ;  /* 0x00000000fffff984 */ /* 0x000fe20000000800 */
[----:B------:R-:W-:Y:S01]  /*17110*/  @!PT LDS RZ, [RZ] ;  /* 0x00000000fffff984 */ /* 0x000fe20000000800 */
[----:B------:R-:W-:Y:S01]  /*17120*/  @!PT LDS RZ, [RZ] ;  /* 0x00000000fffff984 */ /* 0x000fe20000000800 */
[----:B------:R-:W-:Y:S01]  /*17130*/  @!PT LDS RZ, [RZ] ;  /* 0x00000000fffff984 */ /* 0x000fe20000000800 */
[----:B------:R0:W-:Y:S06]  /*17140*/  MEMBAR.ALL.CTA ;  /* 0x0000000000007992 */ /* 0x0001ec0000008000 */
[----:B0-----:R-:W0:Y:S01]  /*17150*/  FENCE.VIEW.ASYNC.S ;  /* 0x00000000000073c6 */ /* 0x001e220000000000 */
[----:B------:R-:W-:-:S02]  /*17160*/  IMAD.IADD R21, R21, 0x1, R85 ;  /* 0x0000000115157824 */ /* 0x000fc400078e0255 */
        /* <DEDUP_REMOVED lines=8> */
[----:B------:R-:W-:Y:S01]  /*171f0*/  ULDC.64 UR4, c[0x0][0xa80] ;  /* 0x0002a00000047ab9 */ /* 0x000fe20000000a00 */
[----:B------:R-:W-:Y:S01]  /*17200*/  IMAD.IADD R218, R79, 0x1, R218 ;  /* 0x000000014fda7824 */ /* 0x000fe200078e02da */
[----:B------:R-:W-:Y:S01]  /*17210*/  LEA R82, P2, R20, UR4, 0x1 ;  /* 0x0000000414527c11 */ /* 0x000fe2000f8408ff */
[----:B------:R-:W-:Y:S02]  /*17220*/  IMAD.IADD R21, R21, 0x1, R77 ;  /* 0x0000000115157824 */ /* 0x000fe400078e024d */
[----:B------:R-:W-:-:S03]  /*17230*/  VIADD R3, R23, 0x22820 ;  /* 0x0002282017037836 */ /* 0x000fc60000000000 */
[----:B------:R-:W-:Y:S02]  /*17240*/  LEA.HI.X R84, R20, UR5, R21, 0x1, P2 ;  /* 0x0000000514547c11 */ /* 0x000fe400090f0c15 */
[C---:B------:R-:W-:Y:S02]  /*17250*/  ISETP.GE.AND P2, PT, R218.reuse, R83, PT ;  /* 0x00000053da00720c */ /* 0x040fe40003f46270 */
[----:B------:R-:W-:Y:S01]  /*17260*/  PRMT R3, RZ, 0x654, R3 ;  /* 0x00000654ff037816 */ /* 0x000fe20000000003 */
[C---:B------:R-:W-:Y:S02]  /*17270*/  VIADD R76, R218.reuse, 0x20 ;  /* 0x00000020da4c7836 */ /* 0x040fe40000000000 */
[----:B------:R-:W-:Y:S01]  /*17280*/  VIADD R78, R218, 0x40 ;  /* 0x00000040da4e7836 */ /* 0x000fe20000000000 */
[----:B0-----:R0:W-:Y:S01]  /*17290*/  SYNCS.ARRIVE.TRANS64.RED.A1T0 RZ, [R3+URZ], RZ ;  /* 0x000000ff03ff79a7 */ /* 0x0011e2000810043f */
[C---:B------:R-:W-:Y:S02]  /*172a0*/  VIADD R86, R0.reuse, 0xc0 ;  /* 0x000000c000567836 */ /* 0x040fe40000000000 */
[----:B------:R-:W-:-:S02]  /*172b0*/  VIADD R88, R0, 0x40 ;  /* 0x0000004000587836 */ /* 0x000fc40000000000 */
[----:B------:R-:W-:Y:S01]  /*172c0*/  VIADD R90, R0, 0x80 ;  /* 0x00000080005a7836 */ /* 0x000fe20000000000 */
[----:B------:R2:W3:Y:S01]  /*172d0*/  SHFL.IDX PT, R81, R82, RZ, 0x181f ;  /* 0x00181fff52517589 */ /* 0x0004e200000e0000 */
[----:B------:R-:W-:Y:S03]  /*172e0*/  BSSY B1, `(.L_x_3031) ;  /* 0x000001a000017945 */ /* 0x000fe60003800000 */
[----:B0-----:R2:W0:Y:S01]  /*172f0*/  SHFL.IDX PT, R3, R84, RZ, 0x181f ;  /* 0x00181fff54037589 */ /* 0x00142200000e0000 */
[-C--:B------:R-:W-:Y:S02]  /*17300*/  ISETP.GE.AND P1, PT, R76, R83.reuse, PT ;  /* 0x000000534c00720c */ /* 0x080fe40003f26270 */
[----:B------:R-:W-:Y:S02]  /*17310*/  ISETP.GE.AND P0, PT, R78, R83, PT ;  /* 0x000000534e00720c */ /* 0x000fe40003f06270 */
[----:B------:R-:W-:-:S02]  /*17320*/  SHF.R.S32.HI R87, RZ, 0x1f, R0 ;  /* 0x0000001fff577819 */ /* 0x000fc40000011400 */
[----:B------:R-:W-:Y:S02]  /*17330*/  SHF.R.S32.HI R85, RZ, 0x1f, R86 ;  /* 0x0000001fff557819 */ /* 0x000fe40000011456 */
[----:B------:R-:W-:Y:S02]  /*17340*/  SHF.R.S32.HI R89, RZ, 0x1f, R88 ;  /* 0x0000001fff597819 */ /* 0x000fe40000011458 */
[----:B------:R-:W-:Y:S01]  /*17350*/  SHF.R.S32.HI R91, RZ, 0x1f, R90 ;  /* 0x0000001fff5b7819 */ /* 0x000fe2000001145a */
[----:B--2---:R-:W-:Y:S06]  /*17360*/  @P2 BRA `(.L_x_3032) ;  /* 0x0000000000442947 */ /* 0x004fec0003800000 */
[----:B------:R-:W-:Y:S02]  /*17370*/  ULDC UR4, c[0x0][0xac8] ;  /* 0x0002b20000047ab9 */ /* 0x000fe40000000800 */
[----:B------:R-:W-:Y:S02]  /*17380*/  ISETP.GE.AND P2, PT, R0, UR4, PT ;  /* 0x0000000400007c0c */ /* 0x000fe4000bf46270 */
[----:B------:R-:W-:Y:S02]  /*17390*/  ISETP.GE.AND P3, PT, R88, UR4, PT ;  /* 0x0000000458007c0c */ /* 0x000fe4000bf66270 */
[----:B------:R-:W-:-:S09]  /*173a0*/  ISETP.GE.AND P4, PT, R90, UR4, PT ;  /* 0x000000045a007c0c */ /* 0x000fd2000bf86270 */
[----:B---3--:R-:W-:-:S04]  /*173b0*/  @!P2 LEA R20, P5, R0, R81, 0x1 ;  /* 0x000000510014a211 */ /* 0x008fc800078a08ff */
[----:B0-----:R-:W-:Y:S02]  /*173c0*/  @!P2 LEA.HI.X R21, R0, R3, R87, 0x1, P5 ;  /* 0x000000030015a211 */ /* 0x001fe400028f0c57 */
        /* <DEDUP_REMOVED lines=11> */
.L_x_3032:
[----:B------:R-:W-:Y:S05]  /*17480*/  BSYNC B1 ;  /* 0x0000000000017941 */ /* 0x000fea0003800000 */
.L_x_3031:
[----:B0-----:R0:W4:Y:S01]  /*17490*/  SHFL.IDX PT, R3, R84, 0x1, 0x181f ;  /* 0x00381f0054037f89 */ /* 0x00112200000e0000 */
[----:B------:R-:W-:Y:S03]  /*174a0*/  BSSY B1, `(.L_x_3033) ;  /* 0x0000014000017945 */ /* 0x000fe60003800000 */
[----:B--2--5:R0:W2:Y:S01]  /*174b0*/  SHFL.IDX PT, R29, R82, 0x1, 0x181f ;  /* 0x00381f00521d7f89 */ /* 0x0240a200000e0000 */
[----:B------:R-:W-:Y:S05]  /*174c0*/  @P1 BRA `(.L_x_3034) ;  /* 0x0000000000441947 */ /* 0x000fea0003800000 */
[----:B------:R-:W-:Y:S02]  /*174d0*/  ULDC UR4, c[0x0][0xac8] ;  /* 0x0002b20000047ab9 */ /* 0x000fe40000000800 */
[----:B------:R-:W-:Y:S02]  /*174e0*/  ISETP.GE.AND P4, PT, R0, UR4, PT ;  /* 0x0000000400007c0c */ /* 0x000fe4000bf86270 */
[----:B------:R-:W-:Y:S02]  /*174f0*/  ISETP.GE.AND P3, PT, R88, UR4, PT ;  /* 0x0000000458007c0c */ /* 0x000fe4000bf66270 */
[----:B------:R-:W-:Y:S02]  /*17500*/  ISETP.GE.AND P2, PT, R90, UR4, PT ;  /* 0x000000045a007c0c */ /* 0x000fe4000bf46270 */
[----:B------:R-:W-:-:S07]  /*17510*/  ISETP.GE.AND P1, PT, R86, UR4, PT ;  /* 0x0000000456007c0c */ /* 0x000fce000bf26270 */
[----:B--2---:R-:W-:-:S04]  /*17520*/  @!P4 LEA R8, P5, R0, R29, 0x1 ;  /* 0x0000001d0008c211 */ /* 0x004fc800078a08ff */
        /* <DEDUP_REMOVED lines=11> */
.L_x_3034:
[----:B------:R-:W-:Y:S05]  /*175e0*/  BSYNC B1 ;  /* 0x0000000000017941 */ /* 0x000fea0003800000 */
.L_x_3033:
[----:B----4-:R4:W0:Y:S01]  /*175f0*/  SHFL.IDX PT, R3, R84, 0x2, 0x181f ;  /* 0x00581f0054037f89 */ /* 0x01082200000e0000 */
[----:B------:R-:W-:Y:S03]  /*17600*/  BSSY B1, `(.L_x_3035) ;  /* 0x0000014000017945 */ /* 0x000fe60003800000 */
[----:B--2---:R4:W2:Y:S01]  /*17610*/  SHFL.IDX PT, R25, R82, 0x2, 0x181f ;  /* 0x00581f0052197f89 */ /* 0x0048a200000e0000 */
[----:B------:R-:W-:Y:S05]  /*17620*/  @P0 BRA `(.L_x_3036) ;  /* 0x0000000000440947 */ /* 0x000fea0003800000 */
[----:B------:R-:W-:Y:S02]  /*17630*/  ULDC UR4, c[0x0][0xac8] ;  /* 0x0002b20000047ab9 */ /* 0x000fe40000000800 */
[----:B------:R-:W-:Y:S02]  /*17640*/  ISETP.GE.AND P3, PT, R0, UR4, PT ;  /* 0x0000000400007c0c */ /* 0x000fe4000bf66270 */
[----:B------:R-:W-:Y:S02]  /*17650*/  ISETP.GE.AND P2, PT, R88, UR4, PT ;  /* 0x0000000458007c0c */ /* 0x000fe4000bf46270 */
[----:B------:R-:W-:Y:S02]  /*17660*/  ISETP.GE.AND P1, PT, R90, UR4, PT ;  /* 0x000000045a007c0c */ /* 0x000fe4000bf26270 */
[----:B------:R-:W-:-:S07]  /*17670*/  ISETP.GE.AND P0, PT, R86, UR4, PT ;  /* 0x0000000456007c0c */ /* 0x000fce000bf06270 */
[-C--:B--2---:R-:W-:Y:S02]  /*17680*/  @!P3 LEA R8, P5, R0, R25.reuse, 0x1 ;  /* 0x000000190008b211 */ /* 0x084fe400078a08ff */
[----:B------:R-:W-:Y:S02]  /*17690*/  @!P2 LEA R10, P4, R88, R25, 0x1 ;  /* 0x00000019580aa211 */ /* 0x000fe400078808ff */
[----:B0-----:R-:W-:Y:S02]  /*176a0*/  @!P3 LEA.HI.X R9, R0, R3, R87, 0x1, P5 ;  /* 0x000000030009b211 */ /* 0x001fe400028f0c57 */
        /* <DEDUP_REMOVED lines=9> */
.L_x_3036:
[----:B------:R-:W-:Y:S05]  /*17740*/  BSYNC B1 ;  /* 0x0000000000017941 */ /* 0x000fea0003800000 */
.L_x_3035:
[----:B0-----:R-:W-:Y:S01]  /*17750*/  VIADD R8, R218, 0x60 ;  /* 0x00000060da087836 */ /* 0x001fe20000000000 */
[----:B------:R0:W0:Y:S04]  /*17760*/  SHFL.IDX PT, R3, R84, 0x3, 0x181f ;  /* 0x00781f0054037f89 */ /* 0x00002800000e0000 */
        /* <DEDUP_REMOVED lines=22> */
.L_x_3029:
[----:B------:R-:W3:Y:S01]  /*178d0*/  LDL R9, [R1+0xc] ;  /* 0x00000c0001097983 */ /* 0x000ee20000100800 */
[----:B------:R-:W-:Y:S01]  /*178e0*/  ULDC.64 UR4, c[0x0][0xc00] ;  /* 0x0003000000047ab9 */ /* 0x000fe20000000a00 */
[----:B------:R-:W3:Y:S01]  /*178f0*/  LDC.64 R4, c[0x0][0xc00] ;  /* 0x00030000ff047b82 */ /* 0x000ee20000000a00 */
[----:B------:R-:W-:Y:S01]  /*17900*/  ISETP.NE.U32.AND P0, PT, RZ, UR4, PT ;  /* 0x00000004ff007c0c */ /* 0x000fe2000bf05070 */
[----:B------:R-:W-:-:S03]  /*17910*/  IMAD.MOV.U32 R0, RZ, RZ, RZ ;  /* 0x000000ffff007224 */ /* 0x000fc600078e00ff */
[----:B------:R-:W-:Y:S01]  /*17920*/  ISETP.NE.AND.EX P0, PT, RZ, UR5, PT, P0 ;  /* 0x00000005ff007c0c */ /* 0x000fe2000bf05300 */
[----:B------:R-:W-:Y:S02]  /*17930*/  ULDC.64 UR4, c[0x0][0xc08] ;  /* 0x0003020000047ab9 */ /* 0x000fe40000000a00 */
[----:B------:R-:W-:Y:S01]  /*17940*/  ISETP.NE.U32.AND P1, PT, RZ, UR4, PT ;  /* 0x00000004ff007c0c */ /* 0x000fe2000bf25070 */
[----:B------:R-:W4:Y:S03]  /*17950*/  LDC R25, c[0x0][0xbe8] ;  /* 0x0002fa00ff197b82 */ /* 0x000f260000000800 */
[----:B------:R-:W-:-:S13]  /*17960*/  ISETP.NE.AND.EX P1, PT, RZ, UR5, PT, P1 ;  /* 0x00000005ff007c0c */ /* 0x000fda000bf25310 */
[----:B------:R-:W0:Y:S01]  /*17970*/  @P1 LDC.64 R6, c[0x0][0xc08] ;  /* 0x00030200ff061b82 */ /* 0x000e220000000a00 */
[----:B------:R-:W-:Y:S02]  /*17980*/  ULDC UR4, c[0x0][0xa88] ;  /* 0x0002a20000047ab9 */ /* 0x000fe40000000800 */
[----:B------:R-:W-:Y:S01]  /*17990*/  IMAD.U32 R8, RZ, RZ, UR4 ;  /* 0x00000004ff087e24 */ /* 0x000fe2000f8e00ff */
[----:B------:R-:W1:Y:S01]  /*179a0*/  S2R R28, SR_TID.X ;  /* 0x00000000001c7919 */ /* 0x000e620000002100 */
[----:B---3--:R-:W-:-:S04]  /*179b0*/  IMAD.WIDE R4, R9, 0x4, R4 ;  /* 0x0000000409047825 */ /* 0x008fc800078e0204 */
[----:B0-----:R-:W-:Y:S01]  /*179c0*/  @P1 IMAD.WIDE R6, R9, 0x4, R6 ;  /* 0x0000000409061825 */ /* 0x001fe200078e0206 */
[----:B------:R0:W5:Y:S04]  /*179d0*/  @P0 LDG.E R0, desc[UR52][R4.64] ;  /* 0x0000003404000981 */ /* 0x000168000c1e1900 */
[----:B------:R0:W5:Y:S01]  /*179e0*/  @P1 LDG.E R8, desc[UR52][R6.64] ;  /* 0x0000003406081981 */ /* 0x000162000c1e1900 */
[----:B----4-:R-:W-:Y:S01]  /*179f0*/  ISETP.NE.AND P2, PT, R25, 0x1, PT ;  /* 0x000000011900780c */ /* 0x010fe20003f45270 */
[----:B-1----:R-:W-:-:S05]  /*17a00*/  VIADD R28, R28, 0xffffff80 ;  /* 0xffffff801c1c7836 */ /* 0x002fca0000000000 */
[----:B------:R-:W-:Y:S02]  /*17a10*/  SHF.R.S32.HI R3, RZ, 0x1f, R28 ;  /* 0x0000001fff037819 */ /* 0x000fe4000001141c */
[----:B------:R-:W-:Y:S02]  /*17a20*/  ISETP.GE.AND P3, PT, R28, 0x80, PT ;  /* 0x000000801c00780c */ /* 0x000fe40003f66270 */
[----:B------:R-:W-:-:S03]  /*17a30*/  LEA.HI R20, R3, R28, RZ, 0x3 ;  /* 0x0000001c03147211 */ /* 0x000fc600078f18ff */
[----:B------:R-:W1:Y:S01]  /*17a40*/  @P2 LDC R27, c[0x0][0xbec] ;  /* 0x0002fb00ff1b2b82 */ /* 0x000e620000000800 */
[----:B0-----:R-:W-:Y:S07]  /*17a50*/  @P1 BRA `(.L_x_3038) ;  /* 0x0000000000101947 */ /* 0x001fee0003800000 */
[----:B------:R-:W-:Y:S05]  /*17a60*/  @!P0 BRA `(.L_x_3038) ;  /* 0x00000000000c8947 */ /* 0x000fea0003800000 */
[----:B------:R-:W3:Y:S04]  /*17a70*/  LDG.E R3, desc[UR52][R4.64] ;  /* 0x0000003404037981 */ /* 0x000ee8000c1e1900 */
[----:B-----5:R-:W3:Y:S02]  /*17a80*/  LDG.E R8, desc[UR52][R4.64+0x4] ;  /* 0x0000043404087981 */ /* 0x020ee4000c1e1900 */
[----:B---3--:R-:W-:-:S07]  /*17a90*/  IMAD.IADD R8, R8, 0x1, -R3 ;  /* 0x0000000108087824 */ /* 0x008fce00078e0a03 */
.L_x_3038:
[----:B------:R-:W3:Y:S01]  /*17aa0*/  LDL R26, [R1+0x8] ;  /* 0x00000800011a7983 */ /* 0x000ee20000100800 */
[----:B------:R-:W-:Y:S01]  /*17ab0*/  SHF.R.S32.HI R3, RZ, 0x1f, R9 ;  /* 0x0000001fff037819 */ /* 0x000fe20000011409 */
[----:B------:R-:W-:Y:S01]  /*17ac0*/  BSSY B1, `(.L_x_3039) ;  /* 0x000002e000017945 */ /* 0x000fe20003800000 */
[----:B------:R-:W-:Y:S02]  /*17ad0*/  LOP3.LUT R24, R20, 0xfffffff8, RZ, 0xc0, !PT ;  /* 0xfffffff814187812 */ /* 0x000fe400078ec0ff */
[----:B------:R-:W-:Y:S02]  /*17ae0*/  SEL R13, R9, RZ, !P0 ;  /* 0x000000ff090d7207 */ /* 0x000fe40004000000 */
[----:B------:R-:W-:Y:S02]  /*17af0*/  SEL R14, R3, RZ, !P0 ;  /* 0x000000ff030e7207 */ /* 0x000fe40004000000 */
[----:B-----5:R-:W-:Y:S02]  /*17b00*/  SHF.R.S32.HI R11, RZ, 0x1f, R0 ;  /* 0x0000001fff0b7819 */ /* 0x020fe40000011400 */
[----:B---3--:R-:W-:Y:S01]  /*17b10*/  SHF.R.S32.HI R12, RZ, 0x1f, R26 ;  /* 0x0000001fff0c7819 */ /* 0x008fe2000001141a */
[----:B------:R-:W-:Y:S06]  /*17b20*/  @P3 BRA `(.L_x_3040) ;  /* 0x00000000009c3947 */ /* 0x000fec0003800000 */
[----:B------:R-:W0:Y:S01]  /*17b30*/  S2R R5, SR_TID.X ;  /* 0x0000000000057919 */ /* 0x000e220000002100 */
[----:B------:R-:W3:Y:S02]  /*17b40*/  LDC R9, c[0x0][0xbe8] ;  /* 0x0002fa00ff097b82 */ /* 0x000ee40000000800 */
[----:B---3--:R-:W-:Y:S01]  /*17b50*/  IMAD R3, R8, R9, RZ ;  /* 0x0000000908037224 */ /* 0x008fe200078e02ff */
[----:B0-----:R-:W-:-:S04]  /*17b60*/  IADD3 R10, R218, -0x80, R5 ;  /* 0xffffff80da0a7810 */ /* 0x001fc80007ffe005 */
        /* <DEDUP_REMOVED lines=13> */
[----:B------:R-:W3:Y:S01]  /*17c40*/  @P0 LDC R21, c[0x0][0xbf0] ;  /* 0x0002fc00ff150b82 */ /* 0x000ee20000000800 */
[----:B------:R-:W-:-:S04]  /*17c50*/  IMAD.WIDE.U32 R4, R13, UR4, R4 ;  /* 0x000000040d047c25 */ /* 0x000fc8000f8e0004 */
[----:B0-----:R-:W-:-:S05]  /*17c60*/  @P0 IMAD.HI.U32 R6, R10, R15, RZ ;  /* 0x0000000f0a060227 */ /* 0x001fca00078e00ff */
[----:B---3--:R-:W-:Y:S01]  /*17c70*/  @P0 SHF.R.U32.HI R3, RZ, R21, R6 ;  /* 0x00000015ff030219 */ /* 0x008fe20000011606 */
[----:B------:R-:W-:-:S03]  /*17c80*/  IMAD R6, R14, UR4, RZ ;  /* 0x000000040e067c24 */ /* 0x000fc6000f8e02ff */
[----:B------:R-:W-:Y:S01]  /*17c90*/  IADD3 R4, P0, R3, R4, RZ ;  /* 0x0000000403047210 */ /* 0x000fe20007f1e0ff */
[--C-:B------:R-:W-:Y:S02]  /*17ca0*/  IMAD.MOV R7, RZ, RZ, -R3.reuse ;  /* 0x000000ffff077224 */ /* 0x100fe400078e0a03 */
        /* <DEDUP_REMOVED lines=12> */
[----:B------:R-:W-:Y:S01]  /*17d70*/  LEA.HI.X R7, R4, UR5, R3, 0x2, P0 ;  /* 0x0000000504077c11 */ /* 0x000fe200080f1403 */
[----:B------:R-:W-:-:S05]  /*17d80*/  IMAD.MOV.U32 R3, RZ, RZ, -0x800000 ;  /* 0xff800000ff037424 */ /* 0x000fca00078e00ff */
[----:B------:R0:W-:Y:S02]  /*17d90*/  STG.E desc[UR52][R6.64], R3 ;  /* 0x0000000306007986 */ /* 0x0001e4000c101934 */
.L_x_3040:
[----:B------:R-:W-:Y:S05]  /*17da0*/  BSYNC B1 ;  /* 0x0000000000017941 */ /* 0x000fea0003800000 */
.L_x_3039:
[----:B------:R-:W3:Y:S01]  /*17db0*/  @P2 LDC R9, c[0x0][0xbf0] ;  /* 0x0002fc00ff092b82 */ /* 0x000ee20000000800 */
[----:B------:R-:W-:Y:S01]  /*17dc0*/  ULDC.64 UR4, c[0x0][0xaa0] ;  /* 0x0002a80000047ab9 */ /* 0x000fe20000000a00 */
[----:B------:R-:W-:Y:S01]  /*17dd0*/  SHF.R.S32.HI R29, RZ, 0x3, R20 ;  /* 0x00000003ff1d7819 */ /* 0x000fe20000011414 */
[----:B0-----:R-:W-:Y:S02]  /*17de0*/  IMAD R3, R11, UR4, RZ ;  /* 0x000000040b037c24 */ /* 0x001fe4000f8e02ff */
[----:B------:R-:W-:Y:S02]  /*17df0*/  IMAD.IADD R24, R28, 0x1, -R24 ;  /* 0x000000011c187824 */ /* 0x000fe400078e0a18 */
[C---:B------:R-:W-:Y:S02]  /*17e00*/  IMAD R3, R0.reuse, UR5, R3 ;  /* 0x0000000500037c24 */ /* 0x040fe4000f8e0203 */
[----:B------:R-:W-:Y:S01]  /*17e10*/  IMAD.WIDE.U32 R4, R0, UR4, RZ ;  /* 0x0000000400047c25 */ /* 0x000fe2000f8e00ff */
[----:B------:R-:W-:-:S03]  /*17e20*/  ULDC.64 UR4, c[0x0][0xae8] ;  /* 0x0002ba0000047ab9 */ /* 0x000fc60000000a00 */
[----:B------:R-:W-:Y:S02]  /*17e30*/  IMAD R7, R24, 0x20, R29 ;  /* 0x0000002018077824 */ /* 0x000fe400078e021d */
[----:B------:R-:W-:Y:S02]  /*17e40*/  IMAD R0, R12, UR4, RZ ;  /* 0x000000040c007c24 */ /* 0x000fe4000f8e02ff */
[----:B------:R-:W-:Y:S02]  /*17e50*/  IMAD.IADD R10, R218, 0x1, R7 ;  /* 0x00000001da0a7824 */ /* 0x000fe400078e0207 */
[----:B------:R-:W-:Y:S02]  /*17e60*/  IMAD R7, R26, UR5, R0 ;  /* 0x000000051a077c24 */ /* 0x000fe4000f8e0200 */
[----:B------:R-:W-:Y:S02]  /*17e70*/  IMAD.IADD R5, R5, 0x1, R3 ;  /* 0x0000000105057824 */ /* 0x000fe400078e0203 */
[----:B-1----:R-:W-:-:S04]  /*17e80*/  @P2 IMAD.HI.U32 R0, R10, R27, RZ ;  /* 0x0000001b0a002227 */ /* 0x002fc800078e00ff */
[----:B------:R-:W-:Y:S01]  /*17e90*/  IMAD.WIDE.U32 R4, R26, UR4, R4 ;  /* 0x000000041a047c25 */ /* 0x000fe2000f8e0004 */
[----:B------:R-:W-:-:S03]  /*17ea0*/  ULDC.64 UR4, c[0x0][0xaf0] ;  /* 0x0002bc0000047ab9 */ /* 0x000fc60000000a00 */
[----:B------:R-:W-:Y:S01]  /*17eb0*/  IMAD.MOV.U32 R3, RZ, RZ, R10 ;  /* 0x000000ffff037224 */ /* 0x000fe200078e000a */
[----:B---3--:R-:W-:Y:S01]  /*17ec0*/  @P2 SHF.R.U32.HI R3, RZ, R9, R0 ;  /* 0x00000009ff032219 */ /* 0x008fe20000011600 */
[----:B------:R-:W-:Y:S02]  /*17ed0*/  IMAD.IADD R5, R5, 0x1, R7 ;  /* 0x0000000105057824 */ /* 0x000fe400078e0207 */
[----:B------:R-:W-:Y:S01]  /*17ee0*/  IMAD R6, R14, UR4, RZ ;  /* 0x000000040e067c24 */ /* 0x000fe2000f8e02ff */
[--C-:B------:R-:W-:Y:S01]  /*17ef0*/  SHF.R.S32.HI R0, RZ, 0x1f, R3.reuse ;  /* 0x0000001fff007819 */ /* 0x100fe20000011403 */
[----:B------:R-:W-:Y:S02]  /*17f00*/  IMAD.MOV R7, RZ, RZ, -R3 ;  /* 0x000000ffff077224 */ /* 0x000fe400078e0a03 */
[C---:B------:R-:W-:Y:S02]  /*17f10*/  IMAD R9, R13.reuse, UR5, R6 ;  /* 0x000000050d097c24 */ /* 0x040fe4000f8e0206 */
[----:B------:R-:W-:Y:S01]  /*17f20*/  IMAD.WIDE.U32 R4, R13, UR4, R4 ;  /* 0x000000040d047c25 */ /* 0x000fe2000f8e0004 */
[----:B------:R-:W-:-:S03]  /*17f30*/  ULDC.64 UR4, c[0x0][0xae0] ;  /* 0x0002b80000047ab9 */ /* 0x000fc60000000a00 */
[----:B------:R-:W-:Y:S02]  /*17f40*/  IMAD R7, R25, R7, R10 ;  /* 0x0000000719077224 */ /* 0x000fe400078e020a */
[----:B------:R-:W-:Y:S02]  /*17f50*/  IMAD R6, R0, UR4, RZ ;  /* 0x0000000400067c24 */ /* 0x000fe4000f8e02ff */
[----:B------:R-:W-:Y:S01]  /*17f60*/  IMAD.IADD R5, R5, 0x1, R9 ;  /* 0x0000000105057824 */ /* 0x000fe200078e0209 */
        /* <DEDUP_REMOVED lines=22> */
[----:B------:R0:W1:Y:S04]  /*180d0*/  SHFL.IDX PT, R0, R4, RZ, 0x181f ;  /* 0x00181fff04007589 */ /* 0x00006800000e0000 */
[----:B------:R0:W3:Y:S02]  /*180e0*/  SHFL.IDX PT, R14, R3, RZ, 0x181f ;  /* 0x00181fff030e7589 */ /* 0x0000e400000e0000 */
.L_x_3245:
[----:B------:R-:W-:Y:S01]  /*180f0*/  IMAD R8, R8, R25, RZ ;  /* 0x0000001908087224 */ /* 0x000fe200078e02ff */
[----:B------:R-:W-:Y:S01]  /*18100*/  BSSY B1, `(.L_x_3042) ;  /* 0x0000015000017945 */ /* 0x000fe20003800000 */
[----:B------:R-:W-:-:S05]  /*18110*/  IMAD.IADD R7, R29, 0x1, R218 ;  /* 0x000000011d077824 */ /* 0x000fca00078e02da */
[----:B------:R-:W-:-:S13]  /*18120*/  ISETP.GE.AND P0, PT, R7, R8, PT ;  /* 0x000000080700720c */ /* 0x000fda0003f06270 */
        /* <DEDUP_REMOVED lines=8> */
[----:B-1----:R-:W-:Y:S02]  /*181b0*/  @!P3 LEA.HI.X R13, R9, R0, R20, 0x1, P5 ;  /* 0x00000000090db211 */ /* 0x002fe400028f0c14 */
        /* <DEDUP_REMOVED lines=9> */
.L_x_3043:
[----:B------:R-:W-:Y:S05]  /*18250*/  BSYNC B1 ;  /* 0x0000000000017941 */ /* 0x000fea0003800000 */
.L_x_3042:
[----:B------:R-:W-:-:S03]  /*18260*/  UMOV UR4, 0xffffffff ;  /* 0xffffffff00047882 */ /* 0x000fc60000000000 */
[----:B------:R-:W-:Y:S05]  /*18270*/  BRA.DIV UR4, `(.L_x_3044) ;  /* 0x0000008e04687947 */ /* 0x000fea000b800000 */
[----:B-1----:R1:W0:Y:S04]  /*18280*/  SHFL.IDX PT, R0, R4, 0x1, 0x181f ;  /* 0x00381f0004007f89 */ /* 0x00222800000e0000 */
[----:B---34-:R1:W3:Y:S02]  /*18290*/  SHFL.IDX PT, R14, R3, 0x1, 0x181f ;  /* 0x00381f00030e7f89 */ /* 0x0182e400000e0000 */
.L_x_3249:
        /* <DEDUP_REMOVED lines=21> */
.L_x_3046:
[----:B------:R-:W-:Y:S05]  /*183f0*/  BSYNC B1 ;  /* 0x0000000000017941 */ /* 0x000fea0003800000 */
.L_x_3045:
[----:B------:R-:W-:-:S03]  /*18400*/  UMOV UR4, 0xffffffff ;  /* 0xffffffff00047882 */ /* 0x000fc60000000000 */
[----:B------:R-:W-:Y:S05]  /*18410*/  BRA.DIV UR4, `(.L_x_3047) ;  /* 0x0000008e04487947 */ /* 0x000fea000b800000 */
[----:B0-----:R0:W0:Y:S04]  /*18420*/  SHFL.IDX PT, R0, R4, 0x2, 0x181f ;  /* 0x00581f0004007f89 */ /* 0x00102800000e0000 */
[----:B---34-:R3:W4:Y:S02]  /*18430*/  SHFL.IDX PT, R14, R3, 0x2, 0x181f ;  /* 0x00581f00030e7f89 */ /* 0x01872400000e0000 */
.L_x_3253:
        /* <DEDUP_REMOVED lines=21> */
.L_x_3049:
[----:B------:R-:W-:Y:S05]  /*18590*/  BSYNC B1 ;  /* 0x0000000000017941 */ /* 0x000fea0003800000 */
.L_x_3048:
[----:B------:R-:W-:-:S03]  /*185a0*/  UMOV UR4, 0xffffffff ;  /* 0xffffffff00047882 */ /* 0x000fc60000000000 */
[----:B------:R-:W-:Y:S05]  /*185b0*/  BRA.DIV UR4, `(.L_x_3050) ;  /* 0x0000008e04287947 */ /* 0x000fea000b800000 */
[----:B0-----:R0:W0:Y:S04]  /*185c0*/  SHFL.IDX PT, R0, R4, 0x3, 0x181f ;  /* 0x00781f0004007f89 */ /* 0x00102800000e0000 */
[----:B----4-:R4:W0:Y:S02]  /*185d0*/  SHFL.IDX PT, R14, R3, 0x3, 0x181f ;  /* 0x00781f00030e7f89 */ /* 0x01082400000e0000 */
.L_x_3257:
[----:B-1-34-:R-:W-:-:S05]  /*185e0*/  VIADD R3, R7, 0x60 ;  /* 0x0000006007037836 */ /* 0x01afca0000000000 */
        /* <DEDUP_REMOVED lines=19> */
.L_x_3037:
[----:B------:R-:W-:Y:S05]  /*18720*/  BSYNC B0 ;  /* 0x0000000000007941 */ /* 0x000fea0003800000 */
.L_x_3028:
[----:B------:R-:W-:Y:S02]  /*18730*/  ULDC UR4, c[0x0][0xc3c] ;  /* 0x00030f0000047ab9 */ /* 0x000fe40000000800 */
[----:B--2---:R-:W-:-:S13]  /*18740*/  ISETP.GE.AND P0, PT, R123, UR4, PT ;  /* 0x000000047b007c0c */ /* 0x004fda000bf06270 */
[----:B------:R-:W-:Y:S05]  /*18750*/  @!P0 BRA `(.L_x_3051) ;  /* 0xfffffe88000c8947 */ /* 0x000fea000383ffff */
[----:B------:R-:W-:Y:S05]  /*18760*/  BRA `(.L_x_2831) ;  /* 0x0000007000b07947 */ /* 0x000fea0003800000 */
.L_x_2829:
        /* <DEDUP_REMOVED lines=16> */
.L_x_3052:
        /* <DEDUP_REMOVED lines=41> */
.L_x_3058:
        /* <DEDUP_REMOVED lines=12> */
.L_x_3057:
[----:B------:R-:W-:Y:S05]  /*18bc0*/  BSYNC B0 ;  /* 0x0000000000007941 */ /* 0x000fea0003800000 */
.L_x_3056:
        /* <DEDUP_REMOVED lines=17> */
[----:B------:R-:W-:-:S05]  /*18ce0*/  IMAD.IADD R6, R3, 0x1, R6 ;  /* 0x0000000103067824 */ /* 0x000fca00078e0206 */
[----:B------:R-:W-:-:S13]  /*18cf0*/  ISETP.GT.AND P6, PT, R6, UR6, PT ;  /* 0x0000000606007c0c */ /* 0x000fda000bfc4270 */
[----:B------:R-:W-:Y:S05]  /*18d00*/  @!P6 BRA `(.L_x_3058) ;  /* 0xfffffffc007ce947 */ /* 0x000fea000383ffff */
.L_x_3054:
        /* <DEDUP_REMOVED lines=20> */
.L_x_3059:
[----:B---3--:R-:W-:Y:S01]  /*18e50*/  IMAD R16, R16, UR5, R13 ;  /* 0x0000000510107c24 */ /* 0x008fe2000f8e020d */
[----:B------:R-:W-:Y:S01]  /*18e60*/  IABS R2, R6 ;  /* 0x0000000600027213 */ /* 0x000fe20000000000 */
[----:B01----:R-:W-:-:S03]  /*18e70*/  IMAD.MOV R11, RZ, RZ, -R3 ;  /* 0x000000ffff0b7224 */ /* 0x003fc600078e0a03 */
[----:B--2---:R-:W-:Y:S01]  /*18e80*/  IADD3 R9, -R16, UR6, RZ ;  /* 0x0000000610097c10 */ /* 0x004fe2000fffe1ff */
        /* <DEDUP_REMOVED lines=22> */
[----:B------:R-:W-:Y:S02]  /*18ff0*/  IMAD R6, R6, R2, R9 ;  /* 0x0000000206067224 */ /* 0x000fe400078e0209 */
[----:B------:R-:W-:Y:S01]  /*19000*/  IMAD.MOV.U32 R2, RZ, RZ, RZ ;  /* 0x000000ffff027224 */ /* 0x000fe200078e00ff */
[----:B------:R-:W-:Y:S02]  /*19010*/  VIADDMNMX R15, R8, UR5, R7, PT ;  /* 0x00000005080f7c46 */ /* 0x000fe4000b800107 */
[----:B------:R-:W-:-:S02]  /*19020*/  IABS R11, R6 ;  /* 0x00000006000b7213 */ /* 0x000fc40000000000 */
[----:B------:R-:W-:Y:S01]  /*19030*/  IABS R8, R15 ;  /* 0x0000000f00087213 */ /* 0x000fe20000000000 */
[----:B------:R-:W-:-:S03]  /*19040*/  IMAD.MOV R18, RZ, RZ, -R15 ;  /* 0x000000ffff127224 */ /* 0x000fc600078e0a0f */
[----:B------:R-:W0:Y:S08]  /*19050*/  I2F.RP R7, R8 ;  /* 0x0000000800077306 */ /* 0x000e300000209400 */
[----:B0-----:R-:W0:Y:S02]  /*19060*/  MUFU.RCP R7, R7 ;  /* 0x0000000700077308 */ /* 0x001e240000001000 */
[----:B0-----:R-:W-:-:S06]  /*19070*/  VIADD R3, R7, 0xffffffe ;  /* 0x0ffffffe07037836 */ /* 0x001fcc0000000000 */
[----:B------:R-:W0:Y:S02]  /*19080*/  F2I.FTZ.U32.TRUNC.NTZ R3, R3 ;  /* 0x0000000300037305 */ /* 0x000e24000021f000 */
[----:B0-----:R-:W-:-:S04]  /*19090*/  IMAD.MOV R10, RZ, RZ, -R3 ;  /* 0x000000ffff0a7224 */ /* 0x001fc800078e0a03 */
[----:B------:R-:W-:Y:S01]  /*190a0*/  IMAD.MOV.U32 R9, RZ, RZ, R10 ;  /* 0x000000ffff097224 */ /* 0x000fe200078e000a */
[----:B------:R-:W-:-:S03]  /*190b0*/  IABS R10, R15 ;  /* 0x0000000f000a7213 */ /* 0x000fc60000000000 */
        /* <DEDUP_REMOVED lines=20> */
.L_x_3055:
[----:B------:R-:W-:Y:S02]  /*19200*/  IMAD.MOV.U32 R17, RZ, RZ, RZ ;  /* 0x000000ffff117224 */ /* 0x000fe400078e00ff */
[----:B------:R-:W-:Y:S02]  /*19210*/  IMAD.U32 R16, RZ, RZ, UR6 ;  /* 0x00000006ff107e24 */ /* 0x000fe4000f8e00ff */
[----:B------:R-:W-:-:S07]  /*19220*/  IMAD.MOV.U32 R18, RZ, RZ, RZ ;  /* 0x000000ffff127224 */ /* 0x000fce00078e00ff */
.L_x_3060:
[----:B------:R-:W-:-:S13]  /*19230*/  ISETP.NE.AND P0, PT, R5, RZ, PT ;  /* 0x000000ff0500720c */ /* 0x000fda0003f05270 */
[----:B------:R-:W0:Y:S01]  /*19240*/  @!P0 S2R R3, SR_CgaCtaId ;  /* 0x0000000000038919 */ /* 0x000e220000008800 */
[----:B------:R-:W-:-:S04]  /*19250*/  @!P0 MOV R2, 0x400 ;  /* 0x0000040000028802 */ /* 0x000fc80000000f00 */
[----:B0-----:R-:W-:-:S05]  /*19260*/  @!P0 LEA R2, R3, R2, 0x18 ;  /* 0x0000000203028211 */ /* 0x001fca00078ec0ff */
[----:B------:R0:W-:Y:S01]  /*19270*/  @!P0 STS.128 [R2+0x228d0], R16 ;  /* 0x0228d01002008388 */ /* 0x0001e20000000c00 */
[----:B------:R-:W-:Y:S06]  /*19280*/  BAR.ARV 0x5, 0x180 ;  /* 0x0146000000007b1d */ /* 0x000fec0000002000 */
.L_x_3053:
[----:B------:R2:W-:Y:S01]  /*19290*/  STL [R1+0x24], RZ ;  /* 0x000024ff01007387 */ /* 0x0005e20000100800 */
[----:B------:R-:W-:Y:S01]  /*192a0*/  ULDC UR4, c[0x0][0xc3c] ;  /* 0x00030f0000047ab9 */ /* 0x000fe20000000800 */
[----:B------:R-:W-:Y:S01]  /*192b0*/  IMAD.MOV.U32 R26, RZ, RZ, 0x1 ;  /* 0x00000001ff1a7424 */ /* 0x000fe200078e00ff */
[----:B-1----:R-:W-:Y:S01]  /*192c0*/  ISETP.GE.AND P0, PT, R19, UR4, PT ;  /* 0x0000000413007c0c */ /* 0x002fe2000bf06270 */
[----:B------:R-:W-:-:S12]  /*192d0*/  IMAD.MOV.U32 R25, RZ, RZ, RZ ;  /* 0x000000ffff197224 */ /* 0x000fd800078e00ff */
[----:B--2---:R-:W-:Y:S05]  /*192e0*/  @P0 BRA `(.L_x_3061) ;  /* 0x0000006000f40947 */ /* 0x004fea0003800000 */
[----:B------:R-:W1:Y:S01]  /*192f0*/  S2UR UR5, SR_CgaCtaId ;  /* 0x00000000000579c3 */ /* 0x000e620000008800 */
[C---:B0-----:R-:W-:Y:S01]  /*19300*/  IMAD.SHL.U32 R2, R0.reuse, 0x8, RZ ;  /* 0x0000000800027824 */ /* 0x041fe200078e00ff */
[----:B------:R-:W-:Y:S01]  /*19310*/  LOP3.LUT R4, R0, 0x7f, RZ, 0xc0, !PT ;  /* 0x0000007f00047812 */ /* 0x000fe200078ec0ff */
[----:B------:R-:W-:Y:S01]  /*19320*/  UMOV UR4, 0x400 ;  /* 0x0000040000047882 */ /* 0x000fe20000000000 */
[----:B------:R0:W-:Y:S01]  /*19330*/  STL [R1+0x24], RZ ;  /* 0x000024ff01007387 */ /* 0x0001e20000100800 */
[----:B------:R-:W-:Y:S01]  /*19340*/  BSSY B8, `(.L_x_3061) ;  /* 0x0000637000087945 */ /* 0x000fe20003800000 */
[----:B------:R-:W-:Y:S01]  /*19350*/  LOP3.LUT R3, R2, 0x1f8, RZ, 0xc0, !PT ;  /* 0x000001f802037812 */ /* 0x000fe200078ec0ff */
[----:B------:R-:W-:Y:S01]  /*19360*/  IMAD.SHL.U32 R30, R4, 0x8, RZ ;  /* 0x00000008041e7824 */ /* 0x000fe200078e00ff */
[----:B------:R-:W-:Y:S01]  /*19370*/  LOP3.LUT R2, R2, 0x38, RZ, 0xc0, !PT ;  /* 0x0000003802027812 */ /* 0x000fe200078ec0ff */
[----:B------:R-:W-:Y:S01]  /*19380*/  IMAD.MOV.U32 R27, RZ, RZ, 0x1 ;  /* 0x00000001ff1b7424 */ /* 0x000fe200078e00ff */
[----:B------:R-:W-:Y:S01]  /*19390*/  LOP3.LUT R3, R3, 0x38, R0, 0x78, !PT ;  /* 0x0000003803037812 */ /* 0x000fe200078e7800 */
[----:B------:R-:W-:Y:S01]  /*193a0*/  IMAD.SHL.U32 R0, R0, 0x10, RZ ;  /* 0x0000001000007824 */ /* 0x000fe200078e00ff */
[----:B------:R-:W-:Y:S01]  /*193b0*/  CS2R R24, SRZ ;  /* 0x0000000000187805 */ /* 0x000fe2000001ff00 */
[----:B------:R-:W-:Y:S01]  /*193c0*/  IMAD.MOV.U32 R26, RZ, RZ, 0x1 ;  /* 0x00000001ff1a7424 */ /* 0x000fe200078e00ff */
[----:B------:R-:W-:Y:S01]  /*193d0*/  LOP3.LUT R30, R3, 0x200, R30, 0xf8, !PT ;  /* 0x00000200031e7812 */ /* 0x000fe200078ef81e */
[----:B------:R-:W-:Y:S01]  /*193e0*/  ULDC.64 UR40, c[0x0][0x198] ;  /* 0x0000660000287ab9 */ /* 0x000fe20000000a00 */
[----:B------:R-:W-:Y:S01]  /*193f0*/  SHF.R.U32.HI R3, RZ, 0x3, R4 ;  /* 0x00000003ff037819 */ /* 0x000fe20000011604 */
[----:B------:R-:W-:Y:S01]  /*19400*/  ULOP3.LUT UR38, UR36, 0x2, URZ, 0xfc, !UPT ;  /* 0x0000000224267892 */ /* 0x000fe2000f8efc3f */
[----:B------:R-:W-:-:S02]  /*19410*/  ULDC UR37, c[0x0][0xc] ;  /* 0x0000030000257ab9 */ /* 0x000fc40000000800 */
[----:B------:R-:W-:Y:S02]  /*19420*/  LOP3.LUT R3, R3, 0x70, R0, 0xf8, !PT ;  /* 0x0000007003037812 */ /* 0x000fe400078ef800 */
[C---:B------:R-:W-:Y:S01]  /*19430*/  LOP3.LUT R0, R2.reuse, 0x40, RZ, 0xfc, !PT ;  /* 0x0000004002007812 */ /* 0x040fe200078efcff */
[----:B-1----:R-:W-:Y:S01]  /*19440*/  ULEA UR4, UR5, UR4, 0x18 ;  /* 0x0000000405047291 */ /* 0x002fe2000f8ec03f */
[C---:B------:R-:W-:Y:S02]  /*19450*/  LOP3.LUT R3, R2.reuse, 0x80, RZ, 0xfc, !PT ;  /* 0x0000008002037812 */ /* 0x040fe400078efcff */
[----:B------:R-:W-:-:S03]  /*19460*/  LOP3.LUT R2, R2, 0xc0, RZ, 0xfc, !PT ;  /* 0x000000c002027812 */ /* 0x000fc600078efcff */
[----:B------:R-:W-:-:S04]  /*19470*/  IMAD.U32 R23, RZ, RZ, UR4 ;  /* 0x00000004ff177e24 */ /* 0x000fc8000f8e00ff */
[----:B------:R-:W-:-:S05]  /*19480*/  IMAD R0, R30, 0x2, R23 ;  /* 0x000000021e007824 */ /* 0x000fca00078e0217 */
[----:B------:R0:W-:Y:S02]  /*19490*/  STL [R1+0x8], R0 ;  /* 0x0000080001007387 */ /* 0x0001e40000100800 */
.L_x_3176:
[----:B------:R-:W-:Y:S05]  /*194a0*/  YIELD ;  /* 0x0000000000007946 */ /* 0x000fea0003800000 */
[----:B------:R-:W-:Y:S01]  /*194b0*/  ULDC.64 UR4, c[0x0][0xa28] ;  /* 0x00028a0000047ab9 */ /* 0x000fe20000000a00 */
[----:B------:R-:W-:Y:S01]  /*194c0*/  IMAD.MOV.U32 R31, RZ, RZ, RZ ;  /* 0x000000ffff1f7224 */ /* 0x000fe200078e00ff */
[----:B------:R-:W-:Y:S01]  /*194d0*/  ISETP.NE.U32.AND P0, PT, RZ, UR4, PT ;  /* 0x00000004ff007c0c */ /* 0x000fe2000bf05070 */
[----:B0123--:R-:W1:Y:S01]  /*194e0*/  LDC.64 R4, c[0x0][0xa00] ;  /* 0x00028000ff047b82 */ /* 0x00fe620000000a00 */
[----:B------:R-:W-:Y:S01]  /*194f0*/  IMAD.MOV.U32 R8, RZ, RZ, RZ ;  /* 0x000000ffff087224 */ /* 0x000fe200078e00ff */
[----:B------:R-:W-:Y:S01]  /*19500*/  ULDC.64 UR6, c[0x0][0xa10] ;  /* 0x0002840000067ab9 */ /* 0x000fe20000000a00 */
[----:B------:R-:W-:Y:S01]  /*19510*/  ISETP.NE.AND.EX P0, PT, RZ, UR5, PT, P0 ;  /* 0x00000005ff007c0c */ /* 0x000fe2000bf05300 */
[----:B------:R-:W-:-:S12]  /*19520*/  ULDC.64 UR4, c[0x0][0xa18] ;  /* 0x0002860000047ab9 */ /* 0x000fd80000000a00 */
[----:B------:R-:W2:Y:S02]  /*19530*/  @P0 LDC.64 R2, c[0x0][0xa28] ;  /* 0x00028a00ff020b82 */ /* 0x000ea40000000a00 */
[----:B--2---:R-:W-:-:S05]  /*19540*/  @P0 IMAD.WIDE R2, R19, 0x4, R2 ;  /* 0x0000000413020825 */ /* 0x004fca00078e0202 */
[----:B------:R2:W5:Y:S01]  /*19550*/  @P0 LDG.E R31, desc[UR52][R2.64] ;  /* 0x00000034021f0981 */ /* 0x000562000c1e1900 */
[----:B------:R-:W-:Y:S01]  /*19560*/  ISETP.NE.U32.AND P0, PT, RZ, UR4, PT ;  /* 0x00000004ff007c0c */ /* 0x000fe2000bf05070 */
[----:B-1----:R-:W-:Y:S01]  /*19570*/  IMAD.WIDE R4, R19, 0x4, R4 ;  /* 0x0000000413047825 */ /* 0x002fe200078e0204 */
[----:B------:R-:W-:Y:S02]  /*19580*/  ISETP.NE.U32.AND P1, PT, RZ, UR6, PT ;  /* 0x00000006ff007c0c */ /* 0x000fe4000bf25070 */
[----:B------:R-:W-:Y:S01]  /*19590*/  ISETP.NE.AND.EX P2, PT, RZ, UR5, PT, P0 ;  /* 0x00000005ff007c0c */ /* 0x000fe2000bf45300 */
[----:B------:R-:W-:Y:S01]  /*195a0*/  ULDC.64 UR4, c[0x0][0xa00] ;  /* 0x0002800000047ab9 */ /* 0x000fe20000000a00 */
[----:B------:R-:W-:Y:S01]  /*195b0*/  ISETP.NE.AND.EX P1, PT, RZ, UR7, PT, P1 ;  /* 0x00000007ff007c0c */ /* 0x000fe2000bf25310 */
[----:B0-----:R-:W-:Y:S01]  /*195c0*/  IMAD.MOV.U32 R0, RZ, RZ, RZ ;  /* 0x000000ffff007224 */ /* 0x001fe200078e00ff */
[----:B------:R-:W-:Y:S01]  /*195d0*/  ISETP.NE.U32.AND P0, PT, RZ, UR4, PT ;  /* 0x00000004ff007c0c */ /* 0x000fe2000bf05070 */
[----:B--2---:R-:W0:Y:S03]  /*195e0*/  LDC.64 R2, c[0x0][0xa10] ;  /* 0x00028400ff027b82 */ /* 0x004e260000000a00 */
[----:B------:R-:W-:-:S05]  /*195f0*/  ISETP.NE.AND.EX P0, PT, RZ, UR5, PT, P0 ;  /* 0x00000005ff007c0c */ /* 0x000fca000bf05300 */
[----:B------:R-:W1:Y:S08]  /*19600*/  @P2 LDC.64 R6, c[0x0][0xa18] ;  /* 0x00028600ff062b82 */ /* 0x000e700000000a00 */
[----:B------:R-:W2:Y:S01]  /*19610*/  @P0 LDG.E R8, desc[UR52][R4.64] ;  /* 0x0000003404080981 */ /* 0x000ea2000c1e1900 */
[----:B------:R-:W-:Y:S01]  /*19620*/  ULDC UR4, c[0x0][0x288] ;  /* 0x0000a20000047ab9 */ /* 0x000fe20000000800 */
[----:B0-----:R-:W-:-:S05]  /*19630*/  IMAD.WIDE R2, R19, 0x4, R2 ;  /* 0x0000000413027825 */ /* 0x001fca00078e0202 */
[----:B------:R-:W5:Y:S01]  /*19640*/  @P1 LDG.E R0, desc[UR52][R2.64] ;  /* 0x0000003402001981 */ /* 0x000f62000c1e1900 */
[----:B-1----:R-:W-:-:S03]  /*19650*/  @P2 IMAD.WIDE R6, R19, 0x4, R6 ;  /* 0x0000000413062825 */ /* 0x002fc600078e0206 */
[----:B--2---:R0:W-:Y:S02]  /*19660*/  STL [R1+0xc], R8 ;  /* 0x00000c0801007387 */ /* 0x0041e40000100800 */
[----:B0-----:R-:W-:Y:S01]  /*19670*/  IMAD.U32 R8, RZ, RZ, UR4 ;  /* 0x00000004ff087e24 */ /* 0x001fe2000f8e00ff */
[----:B------:R-:W-:-:S05]  /*19680*/  ULDC.64 UR4, c[0x0][0x418] ;  /* 0x0001060000047ab9 */ /* 0x000fca0000000a00 */
        /* <DEDUP_REMOVED lines=11> */
[----:B------:R-:W-:Y:S01]  /*19740*/  IMAD.MOV.U32 R12, RZ, RZ, R8 ;  /* 0x000000ffff0c7224 */ /* 0x000fe200078e0008 */
[----:B------:R-:W-:Y:S06]  /*19750*/  @P2 BRA `(.L_x_3062) ;  /* 0x0000000000142947 */ /* 0x000fec0003800000 */
[----:B------:R-:W-:Y:S05]  /*19760*/  @!P0 BRA `(.L_x_3062) ;  /* 0x0000000000108947 */ /* 0x000fea0003800000 */
[----:B0-----:R-:W2:Y:S04]  /*19770*/  LDG.E R8, desc[UR52][R4.64] ;  /* 0x0000003404087981 */ /* 0x001ea8000c1e1900 */
[----:B------:R-:W2:Y:S02]  /*19780*/  LDG.E R7, desc[UR52][R4.64+0x4] ;  /* 0x0000043404077981 */ /* 0x000ea4000c1e1900 */
[----:B--2---:R-:W-:-:S05]  /*19790*/  IMAD.IADD R12, R7, 0x1, -R8 ;  /* 0x00000001070c7824 */ /* 0x004fca00078e0a08 */
[----:B------:R1:W-:Y:S02]  /*197a0*/  STL [R1+0x4], R12 ;  /* 0x0000040c01007387 */ /* 0x0003e40000100800 */
.L_x_3062:
[----:B------:R-:W-:Y:S02]  /*197b0*/  ULDC.64 UR4, c[0x0][0xa20] ;  /* 0x0002880000047ab9 */ /* 0x000fe40000000a00 */
[----:B------:R-:W-:-:S04]  /*197c0*/  ISETP.NE.U32.AND P0, PT, RZ, UR4, PT ;  /* 0x00000004ff007c0c */ /* 0x000fc8000bf05070 */
[----:B------:R-:W-:-:S13]  /*197d0*/  ISETP.NE.AND.EX P0, PT, RZ, UR5, PT, P0 ;  /* 0x00000005ff007c0c */ /* 0x000fda000bf05300 */
[----:B------:R-:W-:Y:S05]  /*197e0*/  @!P0 BRA `(.L_x_3063) ;  /* 0x0000000000108947 */ /* 0x000fea0003800000 */
[----:B------:R-:W2:Y:S02]  /*197f0*/  LDC.64 R4, c[0x0][0xa20] ;  /* 0x00028800ff047b82 */ /* 0x000ea40000000a00 */
[----:B--2---:R-:W-:-:S05]  /*19800*/  IMAD.WIDE R4, R19, 0x4, R4 ;  /* 0x0000000413047825 */ /* 0x004fca00078e0204 */
[----:B------:R2:W5:Y:S01]  /*19810*/  LDG.E R10, desc[UR52][R4.64] ;  /* 0x00000034040a7981 */ /* 0x000562000c1e1900 */
[----:B------:R-:W-:Y:S05]  /*19820*/  BRA `(.L_x_3064) ;  /* 0x0000000000247947 */ /* 0x000fea0003800000 */
.L_x_3063:
[----:B------:R-:W-:Y:S02]  /*19830*/  ULDC.64 UR4, c[0x0][0xa08] ;  /* 0x0002820000047ab9 */ /* 0x000fe40000000a00 */
[----:B------:R-:W-:-:S04]  /*19840*/  ISETP.NE.U32.AND P0, PT, RZ, UR4, PT ;  /* 0x00000004ff007c0c */ /* 0x000fc8000bf05070 */
[----:B------:R-:W-:-:S13]  /*19850*/  ISETP.NE.AND.EX P0, PT, RZ, UR5, PT, P0 ;  /* 0x00000005ff007c0c */ /* 0x000fda000bf05300 */
[----:B------:R-:W-:Y:S05]  /*19860*/  @!P0 BRA `(.L_x_3064) ;  /* 0x0000000000148947 */ /* 0x000fea0003800000 */
[----:B------:R-:W2:Y:S02]  /*19870*/  LDC.64 R4, c[0x0][0xa08] ;  /* 0x00028200ff047b82 */ /* 0x000ea40000000a00 */
[----:B--2---:R-:W-:-:S05]  /*19880*/  IMAD.WIDE R4, R19, 0x4, R4 ;  /* 0x0000000413047825 */ /* 0x004fca00078e0204 */
[----:B------:R-:W2:Y:S04]  /*19890*/  LDG.E R10, desc[UR52][R4.64] ;  /* 0x00000034040a7981 */ /* 0x000ea8000c1e1900 */
[----:B------:R-:W2:Y:S02]  /*198a0*/  LDG.E R7, desc[UR52][R4.64+0x4] ;  /* 0x0000043404077981 */ /* 0x000ea4000c1e1900 */
[----:B--2---:R-:W-:-:S07]  /*198b0*/  IMAD.IADD R10, R7, 0x1, -R10 ;  /* 0x00000001070a7824 */ /* 0x004fce00078e0a0a */
.L_x_3064:
[----:B--2---:R-:W2:Y:S01]  /*198c0*/  @P1 LDG.E R5, desc[UR52][R2.64] ;  /* 0x0000003402051981 */ /* 0x004ea2000c1e1900 */
[----:B------:R-:W3:Y:S03]  /*198d0*/  LDC R7, c[0x0][0x448] ;  /* 0x00011200ff077b82 */ /* 0x000ee60000000800 */
[----:B------:R4:W2:Y:S01]  /*198e0*/  @P1 LDG.E R4, desc[UR52][R2.64+0x4] ;  /* 0x0000043402041981 */ /* 0x0008a2000c1e1900 */
[----:B------:R-:W-:Y:S02]  /*198f0*/  IMAD.SHL.U32 R35, R17, 0x80, RZ ;  /* 0x0000008011237824 */ /* 0x000fe400078e00ff */
[----:B-----5:R-:W-:Y:S02]  /*19900*/  IMAD.IADD R10, R10, 0x1, -R31 ;  /* 0x000000010a0a7824 */ /* 0x020fe400078e0a1f */
[----:B----4-:R-:W4:Y:S01]  /*19910*/  LDC.64 R2, c[0x0][0x9e0] ;  /* 0x00027800ff027b82 */ /* 0x010f220000000a00 */
[----:B---3--:R-:W-:-:S13]  /*19920*/  ISETP.NE.AND P2, PT, R7, 0x1, PT ;  /* 0x000000010700780c */ /* 0x008fda0003f45270 */
[----:B------:R-:W3:Y:S01]  /*19930*/  @P2 LDC R7, c[0x0][0x44c] ;  /* 0x00011300ff072b82 */ /* 0x000ee20000000800 */
[----:B----4-:R-:W-:-:S07]  /*19940*/  ISETP.GE.AND P3, PT, R3, 0x1, PT ;  /* 0x000000010300780c */ /* 0x010fce0003f66270 */
[----:B0-----:R-:W0:Y:S01]  /*19950*/  @P2 LDC R8, c[0x0][0x450] ;  /* 0x00011400ff082b82 */ /* 0x001e220000000800 */
[----:B--2---:R-:W-:Y:S02]  /*19960*/  @P1 IMAD.IADD R6, R4, 0x1, -R5 ;  /* 0x0000000104061824 */ /* 0x004fe400078e0a05 */
[----:B------:R-:W-:Y:S02]  /*19970*/  VIADD R4, R35, 0x7f ;  /* 0x0000007f23047836 */ /* 0x000fe40000000000 */
[----:B------:R-:W-:Y:S02]  /*19980*/  IMAD.IADD R17, R10, 0x1, R6 ;  /* 0x000000010a117824 */ /* 0x000fe400078e0206 */
[----:B---3--:R-:W-:-:S03]  /*19990*/  @P2 IMAD.HI.U32 R5, R4, R7, RZ ;  /* 0x0000000704052227 */ /* 0x008fc600078e00ff */
[C---:B------:R-:W-:Y:S02]  /*199a0*/  IADD3 R7, R17.reuse, 0x1, -R12 ;  /* 0x0000000111077810 */ /* 0x040fe40007ffe80c */
[----:B0-----:R-:W-:Y:S01]  /*199b0*/  @P2 SHF.R.U32.HI R4, RZ, R8, R5 ;  /* 0x00000008ff042219 */ /* 0x001fe20000011605 */
[----:B------:R-:W-:-:S04]  /*199c0*/  VIADD R5, R17, 0x5f ;  /* 0x0000005f11057836 */ /* 0x000fc80000000000 */
[----:B------:R-:W-:-:S04]  /*199d0*/  IMAD.HI R5, R5, 0x2aaaaaab, RZ ;  /* 0x2aaaaaab05057827 */ /* 0x000fc800078e02ff */
[----:B------:R-:W-:Y:S01]  /*199e0*/  IMAD.IADD R11, R7, 0x1, R4 ;  /* 0x00000001070b7824 */ /* 0x000fe200078e0204 */
[----:B------:R-:W-:-:S03]  /*199f0*/  SHF.R.U32.HI R4, RZ, 0x1f, R5 ;  /* 0x0000001fff047819 */ /* 0x000fc60000011605 */
[----:B------:R-:W-:Y:S01]  /*19a00*/  IMAD.IADD R2, R11, 0x1, R2 ;  /* 0x000000010b027824 */ /* 0x000fe200078e0202 */
[----:B------:R-:W-:Y:S01]  /*19a10*/  LEA.HI.SX32 R9, R5, R4, 0x1c ;  /* 0x0000000405097211 */ /* 0x000fe200078fe2ff */
[----:B------:R-:W-:Y:S06]  /*19a20*/  @!P3 BRA `(.L_x_3065) ;  /* 0x000000000048b947 */ /* 0x000fec0003800000 */
[C---:B------:R-:W-:Y:S01]  /*19a30*/  ISETP.GT.AND P0, PT, R11.reuse, RZ, PT ;  /* 0x000000ff0b00720c */ /* 0x040fe20003f04270 */
[----:B------:R-:W-:Y:S01]  /*19a40*/  BSSY B0, `(.L_x_3066) ;  /* 0x000000e000007945 */ /* 0x000fe20003800000 */
[----:B------:R-:W-:-:S11]  /*19a50*/  VIADD R8, R11, 0xffffffff ;  /* 0xffffffff0b087836 */ /* 0x000fd60000000000 */
[----:B------:R-:W-:Y:S05]  /*19a60*/  @P0 BRA `(.L_x_3067) ;  /* 0x00000000001c0947 */ /* 0x000fea0003800000 */
[----:B------:R-:W-:Y:S02]  /*19a70*/  ISETP.NE.AND P0, PT, R3, 0x1, PT ;  /* 0x000000010300780c */ /* 0x000fe40003f05270 */
[----:B------:R-:W-:-:S11]  /*19a80*/  IADD3 R11, -R11, RZ, RZ ;  /* 0x000000ff0b0b7210 */ /* 0x000fd60007ffe1ff */
[----:B------:R-:W0:Y:S02]  /*19a90*/  @P0 LDC.64 R4, c[0x0][0x9e8] ;  /* 0x00027a00ff040b82 */ /* 0x000e240000000a00 */
[----:B0-----:R-:W-:-:S05]  /*19aa0*/  @P0 IMAD.HI.U32 R4, R11, R4, RZ ;  /* 0x000000040b040227 */ /* 0x001fca00078e00ff */
[----:B------:R-:W-:-:S04]  /*19ab0*/  @P0 SHF.R.U32.HI R11, RZ, R5, R4 ;  /* 0x00000005ff0b0219 */ /* 0x000fc80000011604 */
[----:B------:R-:W-:Y:S01]  /*19ac0*/  LOP3.LUT R8, RZ, R11, RZ, 0x33, !PT ;  /* 0x0000000bff087212 */ /* 0x000fe200078e33ff */
[----:B------:R-:W-:Y:S06]  /*19ad0*/  BRA `(.L_x_3068) ;  /* 0x0000000000107947 */ /* 0x000fec0003800000 */
.L_x_3067:
[----:B------:R-:W-:-:S13]  /*19ae0*/  ISETP.NE.AND P0, PT, R3, 0x1, PT ;  /* 0x000000010300780c */ /* 0x000fda0003f05270 */
[----:B------:R-:W0:Y:S02]  /*19af0*/  @P0 LDC.64 R4, c[0x0][0x9e8] ;  /* 0x00027a00ff040b82 */ /* 0x000e240000000a00 */
[----:B0-----:R-:W-:-:S05]  /*19b00*/  @P0 IMAD.HI.U32 R4, R8, R4, RZ ;  /* 0x0000000408040227 */ /* 0x001fca00078e00ff */
[----:B------:R-:W-:-:S07]  /*19b10*/  @P0 SHF.R.U32.HI R8, RZ, R5, R4 ;  /* 0x00000005ff080219 */ /* 0x000fce0000011604 */
.L_x_3068:
[----:B------:R-:W-:Y:S05]  /*19b20*/  BSYNC B0 ;  /* 0x0000000000007941 */ /* 0x000fea0003800000 */
.L_x_3066:
[----:B------:R-:W-:-:S05]  /*19b30*/  IMAD R5, R8, R3, R3 ;  /* 0x0000000308057224 */ /* 0x000fca00078e0203 */
[----:B------:R-:W-:-:S07]  /*19b40*/  VIMNMX R2, R2, R5, PT ;  /* 0x0000000502027248 */ /* 0x000fce0003fe0100 */
.L_x_3065:
[----:B------:R-:W0:Y:S01]  /*19b50*/  @P2 LDC R4, c[0x0][0x44c] ;  /* 0x00011300ff042b82 */ /* 0x000e220000000800 */
[----:B------:R-:W-:Y:S01]  /*19b60*/  IMAD.MOV.U32 R5, RZ, RZ, R35 ;  /* 0x000000ffff057224 */ /* 0x000fe200078e0023 */
[----:B------:R-:W-:Y:S01]  /*19b70*/  ULDC UR4, c[0x0][0x9dc] ;  /* 0x0002770000047ab9 */ /* 0x000fe20000000800 */
[----:B------:R-:W-:-:S05]  /*19b80*/  IMAD.IADD R8, R17, 0x1, -R12 ;  /* 0x0000000111087824 */ /* 0x000fca00078e0a0c */
[----:B------:R-:W2:Y:S01]  /*19b90*/  @P2 LDC R11, c[0x0][0x450] ;  /* 0x00011400ff0b2b82 */ /* 0x000ea20000000800 */
[----:B0-----:R-:W-:-:S05]  /*19ba0*/  @P2 IMAD.HI.U32 R4, R35, R4, RZ ;  /* 0x0000000423042227 */ /* 0x001fca00078e00ff */
[----:B--2---:R-:W-:-:S05]  /*19bb0*/  @P2 SHF.R.U32.HI R5, RZ, R11, R4 ;  /* 0x0000000bff052219 */ /* 0x004fca0000011604 */
[----:B-1----:R-:W-:-:S04]  /*19bc0*/  IMAD.IADD R12, R8, 0x1, R5 ;  /* 0x00000001080c7824 */ /* 0x002fc800078e0205 */
        /* <DEDUP_REMOVED lines=12> */
.L_x_3071:
[----:B------:R-:W-:-:S13]  /*19c90*/  ISETP.NE.AND P0, PT, R3, 0x1, PT ;  /* 0x000000010300780c */ /* 0x000fda0003f05270 */
[----:B------:R-:W0:Y:S02]  /*19ca0*/  @P0 LDC.64 R4, c[0x0][0x9e8] ;  /* 0x00027a00ff040b82 */ /* 0x000e240000000a00 */
[----:B0-----:R-:W-:-:S05]  /*19cb0*/  @P0 IMAD.HI.U32 R4, R12, R4, RZ ;  /* 0x000000040c040227 */ /* 0x001fca00078e00ff */
[----:B------:R-:W-:-:S07]  /*19cc0*/  @P0 SHF.R.U32.HI R12, RZ, R5, R4 ;  /* 0x00000005ff0c0219 */ /* 0x000fce0000011604 */
.L_x_3072:
[----:B------:R-:W-:Y:S05]  /*19cd0*/  BSYNC B0 ;  /* 0x0000000000007941 */ /* 0x000fea0003800000 */
.L_x_3070:
[----:B------:R-:W-:-:S05]  /*19ce0*/  IMAD R12, R12, R3, RZ ;  /* 0x000000030c0c7224 */ /* 0x000fca00078e02ff */
[----:B------:R-:W-:-:S07]  /*19cf0*/  VIMNMX R11, R11, R12, !PT ;  /* 0x0000000c0b0b7248 */ /* 0x000fce0007fe0100 */
.L_x_3069:
[----:B------:R-:W-:Y:S01]  /*19d00*/  VIADD R2, R2, 0x5f ;  /* 0x0000005f02027836 */ /* 0x000fe20000000000 */
[----:B------:R-:W-:Y:S01]  /*19d10*/  BSSY B0, `(.L_x_3073) ;  /* 0x0000138000007945 */ /* 0x000fe20003800000 */
        /* <DEDUP_REMOVED lines=14> */
[----:B------:R-:W-:-:S07]  /*19e00*/  SHF.R.U32.HI R4, RZ, 0x6, R3 ;  /* 0x00000006ff047819 */ /* 0x000fce0000011603 */
[----:B------:R-:W-:Y:S02]  /*19e10*/  @P0 VIADD R5, R6, 0x5f ;  /* 0x0000005f06050836 */ /* 0x000fe40000000000 */
[----:B------:R-:W-:Y:S02]  /*19e20*/  IMAD.MOV.U32 R6, RZ, RZ, R4 ;  /* 0x000000ffff067224 */ /* 0x000fe400078e0004 */
[----:B------:R-:W-:-:S05]  /*19e30*/  @P0 IMAD.HI R5, R5, 0x2aaaaaab, RZ ;  /* 0x2aaaaaab05050827 */ /* 0x000fca00078e02ff */
[----:B------:R-:W-:-:S04]  /*19e40*/  @P0 SHF.R.U32.HI R2, RZ, 0x1f, R5 ;  /* 0x0000001fff020819 */ /* 0x000fc80000011605 */
        /* <DEDUP_REMOVED lines=11> */
.L_x_3260:
[----:B-1----:R-:W-:Y:S02]  /*19f00*/  ISETP.NE.AND P0, PT, R14, RZ, PT ;  /* 0x000000ff0e00720c */ /* 0x002fe40003f05270 */
[----:B------:R-:W-:-:S11]  /*19f10*/  PLOP3.LUT P6, PT, PT, PT, PT, 0x8, 0x0 ;  /* 0x000000000000781c */ /* 0x000fd60003fce170 */
[----:B------:R-:W-:Y:S05]  /*19f20*/  @P0 BRA `(.L_x_3076) ;  /* 0x00000000000c0947 */ /* 0x000fea0003800000 */
[----:B------:R-:W-:-:S03]  /*19f30*/  UMOV UR4, 0xffffffff ;  /* 0xffffffff00047882 */ /* 0x000fc60000000000 */
[----:B------:R-:W-:Y:S05]  /*19f40*/  BRA.DIV UR4, `(.L_x_3077) ;  /* 0x0000007604407947 */ /* 0x000fea000b800000 */
[----:B------:R-:W-:-:S13]  /*19f50*/  ELECT P6, URZ, PT ;  /* 0x00000000003f782f */ /* 0x000fda00038c0000 */
.L_x_3076:
        /* <DEDUP_REMOVED lines=9> */
.L_x_3263:
[----:B------:R-:W-:Y:S05]  /*19ff0*/  BSYNC B1 ;  /* 0x0000000000017941 */ /* 0x000fea0003800000 */
.L_x_3078:
[----:B------:R-:W-:Y:S04]  /*1a000*/  BSSY B1, `(.L_x_3080) ;  /* 0x000007b000017945 */ /* 0x000fe80003800000 */
[----:B------:R-:W-:Y:S05]  /*1a010*/  @!P6 BRA `(.L_x_3081) ;  /* 0x0000000400e4e947 */ /* 0x000fea0003800000 */
[----:B------:R-:W-:Y:S01]  /*1a020*/  IMAD R12, R24, 0x8, R23 ;  /* 0x00000008180c7824 */ /* 0x000fe200078e0217 */
[----:B0-----:R-:W-:Y:S01]  /*1a030*/  SHF.L.U32 R2, R27, 0x1f, RZ ;  /* 0x0000001f1b027819 */ /* 0x001fe200000006ff */
[----:B------:R-:W0:Y:S01]  /*1a040*/  S2R R3, SR_TID.X ;  /* 0x0000000000037919 */ /* 0x000e220000002100 */
[----:B------:R-:W-:Y:S02]  /*1a050*/  BSSY B2, `(.L_x_3082) ;  /* 0x0000005000027945 */ /* 0x000fe40003800000 */
[----:B------:R-:W1:Y:S01]  /*1a060*/  SYNCS.PHASECHK.TRANS64.TRYWAIT P0, [R12+URZ+0x228a0], R2 ;  /* 0x0228a0020c0075a7 */ /* 0x000e62000800017f */
[----:B0-----:R-:W-:-:S04]  /*1a070*/  LOP3.LUT R3, R3, 0x7f, RZ, 0xc0, !PT ;  /* 0x0000007f03037812 */ /* 0x001fc800078ec0ff */
[----:B------:R-:W-:Y:S01]  /*1a080*/  ISETP.NE.AND P1, PT, R3, RZ, PT ;  /* 0x000000ff0300720c */ /* 0x000fe20003f25270 */
[----:B-1----:R-:W-:-:S12]  /*1a090*/  @!P0 BRA `(.L_x_3083) ;  /* 0x0000007400208947 */ /* 0x002fd80003800000 */
.L_x_3264:
[----:B------:R-:W-:Y:S05]  /*1a0a0*/  BSYNC B2 ;  /* 0x0000000000027941 */ /* 0x000fea0003800000 */
.L_x_3082:
        /* <DEDUP_REMOVED lines=9> */
.L_x_3085:
[----:B------:R-:W-:Y:S05]  /*1a140*/  BSYNC B2 ;  /* 0x0000000000027941 */ /* 0x000fea0003800000 */
.L_x_3084:
        /* <DEDUP_REMOVED lines=12> */
.L_x_3086:
        /* <DEDUP_REMOVED lines=13> */
.L_x_3265:
[----:B------:R-:W-:Y:S05]  /*1a2e0*/  BSYNC B2 ;  /* 0x0000000000027941 */ /* 0x000fea0003800000 */
.L_x_3087:
        /* <DEDUP_REMOVED lines=11> */
.L_x_3090:
[----:B------:R-:W-:Y:S05]  /*1a3a0*/  BSYNC B2 ;  /* 0x0000000000027941 */ /* 0x000fea0003800000 */
.L_x_3089:
[----:B------:R-:W-:Y:S01]  /*1a3b0*/  R2UR UR6, R2 ;  /* 0x00000000020672ca */ /* 0x000fe200000e0000 */
[----:B------:R-:W-:Y:S01]  /*1a3c0*/  UIADD3 UR4, UP0, UR40, 0x670, URZ ;  /* 0x0000067028047890 */ /* 0x000fe2000ff1e03f */
[----:B------:R-:W-:Y:S01]  /*1a3d0*/  R2UR UR7, R3 ;  /* 0x00000000030772ca */ /* 0x000fe200000e0000 */
[----:B------:R-:W-:Y:S01]  /*1a3e0*/  VIADD R12, R12, 0x228b0 ;  /* 0x000228b00c0c7836 */ /* 0x000fe20000000000 */
[----:B------:R-:W-:Y:S01]  /*1a3f0*/  R2UR UR10, R11 ;  /* 0x000000000b0a72ca */ /* 0x000fe200000e0000 */
[----:B------:R-:W-:Y:S01]  /*1a400*/  IMAD R11, R24, 0xc000, R23 ;  /* 0x0000c000180b7824 */ /* 0x000fe200078e0217 */
[----:B------:R-:W-:Y:S01]  /*1a410*/  PLOP3.LUT P0, PT, PT, PT, PT, 0x80, 0x0 ;  /* 0x000000000000781c */ /* 0x000fe20003f0f070 */
[----:B------:R-:W-:Y:S02]  /*1a420*/  UIADD3.X UR5, URZ, UR41, URZ, UP0, !UPT ;  /* 0x000000293f057290 */ /* 0x000fe400087fe43f */
[----:B------:R-:W-:-:S10]  /*1a430*/  VIADD R13, R11, 0x400 ;  /* 0x000004000b0d7836 */ /* 0x000fd40000000000 */
.L_x_3091:
        /* <DEDUP_REMOVED lines=15> */
.L_x_3092:
        /* <DEDUP_REMOVED lines=15> */
.L_x_3093:
        /* <DEDUP_REMOVED lines=15> */
.L_x_3094:
        /* <DEDUP_REMOVED lines=10> */
.L_x_3081:
[----:B------:R-:W-:Y:S05]  /*1a7b0*/  BSYNC B1 ;  /* 0x0000000000017941 */ /* 0x000fea0003800000 */
.L_x_3080:
[----:B------:R-:W-:Y:S01]  /*1a7c0*/  VIADD R11, R6, 0xfffffffe ;  /* 0xfffffffe060b7836 */ /* 0x000fe20000000000 */
[----:B------:R-:W-:Y:S01]  /*1a7d0*/  PLOP3.LUT P0, PT, PT, PT, PT, 0x8, 0x0 ;  /* 0x000000000000781c */ /* 0x000fe20003f0e170 */
[----:B------:R-:W-:-:S03]  /*1a7e0*/  VIADD R24, R24, 0x1 ;  /* 0x0000000118187836 */ /* 0x000fc60000000000 */
[----:B------:R-:W-:Y:S02]  /*1a7f0*/  ISETP.GE.AND P2, PT, R11, R4, PT ;  /* 0x000000040b00720c */ /* 0x000fe40003f46270 */
[----:B------:R-:W-:-:S04]  /*1a800*/  ISETP.NE.AND P1, PT, R24, 0x2, PT ;  /* 0x000000021800780c */ /* 0x000fc80003f25270 */
[----:B0-----:R-:W-:Y:S02]  /*1a810*/  SEL R2, RZ, 0x1, P1 ;  /* 0x00000001ff027807 */ /* 0x001fe40000800000 */
[----:B------:R-:W-:Y:S02]  /*1a820*/  SEL R24, R24, RZ, P1 ;  /* 0x000000ff18187207 */ /* 0x000fe40000800000 */
[----:B------:R-:W-:-:S03]  /*1a830*/  LOP3.LUT R27, R27, R2, RZ, 0x3c, !PT ;  /* 0x000000021b1b7212 */ /* 0x000fc600078e3cff */
[----:B------:R-:W-:Y:S05]  /*1a840*/  @!P2 BRA `(.L_x_3074) ;  /* 0x000000080010a947 */ /* 0x000fea0003800000 */
.L_x_3110:
[----:B------:R-:W-:Y:S05]  /*1a850*/  YIELD ;  /* 0x0000000000007946 */ /* 0x000fea0003800000 */
[----:B------:R-:W-:Y:S04]  /*1a860*/  BSSY B1, `(.L_x_3095) ;  /* 0x000007a000017945 */ /* 0x000fe80003800000 */
[----:B------:R-:W-:Y:S05]  /*1a870*/  @!P6 BRA `(.L_x_3096) ;  /* 0x0000000400e0e947 */ /* 0x000fea0003800000 */
[----:B------:R-:W-:Y:S01]  /*1a880*/  IMAD R10, R24, 0x8, R23 ;  /* 0x00000008180a7824 */ /* 0x000fe200078e0217 */
[----:B------:R-:W-:Y:S01]  /*1a890*/  SHF.L.U32 R2, R27, 0x1f, RZ ;  /* 0x0000001f1b027819 */ /* 0x000fe200000006ff */
[----:B------:R-:W0:Y:S01]  /*1a8a0*/  S2R R3, SR_TID.X ;  /* 0x0000000000037919 */ /* 0x000e220000002100 */
[----:B------:R-:W-:Y:S02]  /*1a8b0*/  BSSY B2, `(.L_x_3097) ;  /* 0x0000005000027945 */ /* 0x000fe40003800000 */
[----:B------:R-:W1:Y:S01]  /*1a8c0*/  SYNCS.PHASECHK.TRANS64.TRYWAIT P1, [R10+URZ+0x228a0], R2 ;  /* 0x0228a0020a0075a7 */ /* 0x000e62000802017f */
[----:B0-----:R-:W-:-:S04]  /*1a8d0*/  LOP3.LUT R3, R3, 0x7f, RZ, 0xc0, !PT ;  /* 0x0000007f03037812 */ /* 0x001fc800078ec0ff */
[----:B------:R-:W-:Y:S01]  /*1a8e0*/  ISETP.NE.AND P2, PT, R3, RZ, PT ;  /* 0x000000ff0300720c */ /* 0x000fe20003f45270 */
[----:B-1----:R-:W-:-:S12]  /*1a8f0*/  @!P1 BRA `(.L_x_3098) ;  /* 0x0000006c00309947 */ /* 0x002fd80003800000 */
.L_x_3266:
[----:B------:R-:W-:Y:S05]  /*1a900*/  BSYNC B2 ;  /* 0x0000000000027941 */ /* 0x000fea0003800000 */
.L_x_3097:
        /* <DEDUP_REMOVED lines=9> */
.L_x_3100:
[----:B------:R-:W-:Y:S05]  /*1a9a0*/  BSYNC B2 ;  /* 0x0000000000027941 */ /* 0x000fea0003800000 */
.L_x_3099:
        /* <DEDUP_REMOVED lines=11> */
.L_x_3101:
        /* <DEDUP_REMOVED lines=13> */
.L_x_3267:
[----:B------:R-:W-:Y:S05]  /*1ab30*/  BSYNC B2 ;  /* 0x0000000000027941 */ /* 0x000fea0003800000 */
.L_x_3102:
        /* <DEDUP_REMOVED lines=11> */
.L_x_3105:
[----:B------:R-:W-:Y:S05]  /*1abf0*/  BSYNC B2 ;  /* 0x0000000000027941 */ /* 0x000fea0003800000 */
.L_x_3104:
        /* <DEDUP_REMOVED lines=9> */
.L_x_3106:
        /* <DEDUP_REMOVED lines=15> */
.L_x_3107:
        /* <DEDUP_REMOVED lines=15> */
.L_x_3108:
        /* <DEDUP_REMOVED lines=15> */
.L_x_3109:
        /* <DEDUP_REMOVED lines=10> */
.L_x_3096:
[----:B------:R-:W-:Y:S05]  /*1b000*/  BSYNC B1 ;  /* 0x0000000000017941 */ /* 0x000fea0003800000 */
.L_x_3095:
        /* <DEDUP_REMOVED lines=8> */
.L_x_3074:
[----:B------:R-:W-:Y:S05]  /*1b090*/  BSYNC B0 ;  /* 0x0000000000007941 */ /* 0x000fea0003800000 */
.L_x_3073:
[----:B------:R-:W0:Y:S01]  /*1b0a0*/  LDC R0, c[0x0][0x448] ;  /* 0x00011200ff007b82 */ /* 0x000e220000000800 */
[----:B------:R-:W-:Y:S07]  /*1b0b0*/  @!P0 WARPSYNC.ALL ;  /* 0x0000000000008948 */ /* 0x000fee0003800000 */
[----:B------:R-:W1:Y:S08]  /*1b0c0*/  LDC.64 R2, c[0x0][0x9e0] ;  /* 0x00027800ff027b82 */ /* 0x000e700000000a00 */
[----:B------:R-:W-:Y:S01]  /*1b0d0*/  @!P0 BAR.SYNC.DEFER_BLOCKING 0xc, 0x180 ;  /* 0x0306000000008b1d */ /* 0x000fe20000010000 */
[----:B0-----:R-:W-:Y:S01]  /*1b0e0*/  ISETP.NE.AND P1, PT, R0, 0x1, PT ;  /* 0x000000010000780c */ /* 0x001fe20003f25270 */
[----:B------:R-:W-:Y:S01]  /*1b0f0*/  VIADD R0, R35, 0x7f ;  /* 0x0000007f23007836 */ /* 0x000fe20000000000 */
[----:B-1----:R-:W-:-:S11]  /*1b100*/  ISETP.GE.AND P2, PT, R3, 0x1, PT ;  /* 0x000000010300780c */ /* 0x002fd60003f46270 */
[----:B------:R-:W0:Y:S08]  /*1b110*/  @P1 LDC R5, c[0x0][0x44c] ;  /* 0x00011300ff051b82 */ /* 0x000e300000000800 */
[----:B------:R-:W1:Y:S01]  /*1b120*/  @P1 LDC R4, c[0x0][0x450] ;  /* 0x00011400ff041b82 */ /* 0x000e620000000800 */
[----:B0-----:R-:W-:-:S05]  /*1b130*/  @P1 IMAD.HI.U32 R5, R0, R5, RZ ;  /* 0x0000000500051227 */ /* 0x001fca00078e00ff */
[----:B-1----:R-:W-:-:S05]  /*1b140*/  @P1 SHF.R.U32.HI R0, RZ, R4, R5 ;  /* 0x00000004ff001219 */ /* 0x002fca0000011605 */
        /* <DEDUP_REMOVED lines=14> */
.L_x_3113:
[----:B------:R-:W-:-:S13]  /*1b230*/  ISETP.NE.AND P0, PT, R3, 0x1, PT ;  /* 0x000000010300780c */ /* 0x000fda0003f05270 */
[----:B------:R-:W0:Y:S02]  /*1b240*/  @P0 LDC.64 R4, c[0x0][0x9e8] ;  /* 0x00027a00ff040b82 */ /* 0x000e240000000a00 */
[----:B0-----:R-:W-:-:S05]  /*1b250*/  @P0 IMAD.HI.U32 R4, R0, R4, RZ ;  /* 0x0000000400040227 */ /* 0x001fca00078e00ff */
[----:B------:R-:W-:-:S07]  /*1b260*/  @P0 SHF.R.U32.HI R0, RZ, R5, R4 ;  /* 0x00000005ff000219 */ /* 0x000fce0000011604 */
.L_x_3114:
[----:B------:R-:W-:Y:S05]  /*1b270*/  BSYNC B0 ;  /* 0x0000000000007941 */ /* 0x000fea0003800000 */
.L_x_3112:
[----:B------:R-:W-:-:S05]  /*1b280*/  IMAD R5, R0, R3, R3 ;  /* 0x0000000300057224 */ /* 0x000fca00078e0203 */
[----:B------:R-:W-:-:S07]  /*1b290*/  VIMNMX R2, R2, R5, PT ;  /* 0x0000000502027248 */ /* 0x000fce0003fe0100 */
.L_x_3111:
[----:B------:R-:W0:Y:S01]  /*1b2a0*/  @P1 LDC R0, c[0x0][0x44c] ;  /* 0x00011300ff001b82 */ /* 0x000e220000000800 */
[----:B------:R-:W-:Y:S01]  /*1b2b0*/  VIADD R2, R2, 0x5f ;  /* 0x0000005f02027836 */ /* 0x000fe20000000000 */
[----:B------:R-:W-:Y:S01]  /*1b2c0*/  ULDC UR4, c[0x0][0x9dc] ;  /* 0x0002770000047ab9 */ /* 0x000fe20000000800 */
[----:B------:R-:W-:Y:S02]  /*1b2d0*/  IMAD.MOV.U32 R7, RZ, RZ, R35 ;  /* 0x000000ffff077224 */ /* 0x000fe400078e0023 */
[----:B------:R-:W-:-:S03]  /*1b2e0*/  IMAD.HI R2, R2, 0x2aaaaaab, RZ ;  /* 0x2aaaaaab02027827 */ /* 0x000fc600078e02ff */
[----:B------:R-:W1:Y:S01]  /*1b2f0*/  @P1 LDC R5, c[0x0][0x450] ;  /* 0x00011400ff051b82 */ /* 0x000e620000000800 */
[----:B0-----:R-:W-:-:S05]  /*1b300*/  @P1 IMAD.HI.U32 R0, R35, R0, RZ ;  /* 0x0000000023001227 */ /* 0x001fca00078e00ff */
[----:B-1----:R-:W-:Y:S02]  /*1b310*/  @P1 SHF.R.U32.HI R7, RZ, R5, R0 ;  /* 0x00000005ff071219 */ /* 0x002fe40000011600 */
[----:B------:R-:W-:-:S03]  /*1b320*/  SHF.R.U32.HI R5, RZ, 0x1f, R2 ;  /* 0x0000001fff057819 */ /* 0x000fc60000011602 */
[----:B------:R-:W-:Y:S01]  /*1b330*/  IMAD.IADD R8, R8, 0x1, R7 ;  /* 0x0000000108087824 */ /* 0x000fe200078e0207 */
[----:B------:R-:W-:-:S03]  /*1b340*/  LEA.HI.SX32 R2, R2, R5, 0x1c ;  /* 0x0000000502027211 */ /* 0x000fc600078fe2ff */
[----:B------:R-:W-:Y:S01]  /*1b350*/  VIADD R0, R8, -UR4 ;  /* 0x8000000408007c36 */ /* 0x000fe20008000000 */
[----:B------:R-:W-:-:S05]  /*1b360*/  VIMNMX R33, R9, R2, PT ;  /* 0x0000000209217248 */ /* 0x000fca0003fe0100 */
        /* <DEDUP_REMOVED lines=12> */
.L_x_3117:
[----:B------:R-:W-:-:S13]  /*1b430*/  ISETP.NE.AND P0, PT, R3, 0x1, PT ;  /* 0x000000010300780c */ /* 0x000fda0003f05270 */
[----:B------:R-:W1:Y:S02]  /*1b440*/  @P0 LDC.64 R4, c[0x0][0x9e8] ;  /* 0x00027a00ff040b82 */ /* 0x000e640000000a00 */
[----:B-1----:R-:W-:-:S05]  /*1b450*/  @P0 IMAD.HI.U32 R4, R8, R4, RZ ;  /* 0x0000000408040227 */ /* 0x002fca00078e00ff */
[----:B------:R-:W-:-:S07]  /*1b460*/  @P0 SHF.R.U32.HI R8, RZ, R5, R4 ;  /* 0x00000005ff080219 */ /* 0x000fce0000011604 */
.L_x_3118:
[----:B------:R-:W-:Y:S05]  /*1b470*/  BSYNC B0 ;  /* 0x0000000000007941 */ /* 0x000fea0003800000 */
.L_x_3116:
[----:B------:R-:W-:-:S05]  /*1b480*/  IMAD R3, R8, R3, RZ ;  /* 0x0000000308037224 */ /* 0x000fca00078e02ff */
[----:B------:R-:W-:-:S07]  /*1b490*/  VIMNMX R0, R0, R3, !PT ;  /* 0x0000000300007248 */ /* 0x000fce0007fe0100 */
.L_x_3115:
        /* <DEDUP_REMOVED lines=24> */
.L_x_3120:
        /* <DEDUP_REMOVED lines=9> */
[----:B------:R-:W-:Y:S01]  /*1b6b0*/  MOV R13, RZ ;  /* 0x000000ff000d7202 */ /* 0x000fe20000000f00 */
[----:B------:R-:W1:Y:S01]  /*1b6c0*/  LDC.64 R2, c[0x4][R2] ;  /* 0x0100000002027b82 */ /* 0x000e620000000a00 */
        /* <DEDUP_REMOVED lines=8> */
[----:B01----:R-:W-:Y:S05]  /*1b750*/  CALL.ABS.NOINC R2 ;  /* 0x0000000002007343 */ /* 0x003fea0003c00000 */
.L_x_3123:
[----:B------:R-:W-:Y:S05]  /*1b760*/  BSYNC B6 ;  /* 0x0000000000067941 */ /* 0x000fea0003800000 */
.L_x_3122:
        /* <DEDUP_REMOVED lines=20> */
.L_x_3126:
        /* <DEDUP_REMOVED lines=15> */
.L_x_3125:
[----:B------:R-:W-:Y:S05]  /*1b9a0*/  BSYNC B6 ;  /* 0x0000000000067941 */ /* 0x000fea0003800000 */
.L_x_3124:
[----:B------:R-:W-:Y:S01]  /*1b9b0*/  ULDC.64 UR4, c[0x0][0x9f8] ;  /* 0x00027e0000047ab9 */ /* 0x000fe20000000a00 */
[----:B------:R-:W-:Y:S01]  /*1b9c0*/  IMAD.MOV.U32 R29, RZ, RZ, R19 ;  /* 0x000000ffff1d7224 */ /* 0x000fe200078e0013 */
[----:B------:R-:W-:Y:S01]  /*1b9d0*/  ISETP.NE.U32.AND P0, PT, RZ, UR4, PT ;  /* 0x00000004ff007c0c */ /* 0x000fe2000bf05070 */
[----:B------:R-:W1:Y:S01]  /*1b9e0*/  S2R R20, SR_TID.X ;  /* 0x0000000000147919 */ /* 0x000e620000002100 */
[----:B------:R-:W2:Y:S01]  /*1b9f0*/  LDC R10, c[0x0][0x430] ;  /* 0x00010c00ff0a7b82 */ /* 0x000ea20000000800 */
[----:B------:R-:W-:Y:S01]  /*1ba00*/  VIADD R0, R33, 0xffffffff ;  /* 0xffffffff21007836 */ /* 0x000fe20000000000 */
[----:B------:R-:W-:Y:S01]  /*1ba10*/  ISETP.NE.AND.EX P0, PT, RZ, UR5, PT, P0 ;  /* 0x00000005ff007c0c */ /* 0x000fe2000bf05300 */
[----:B------:R-:W-:Y:S01]  /*1ba20*/  IMAD.MOV.U32 R37, RZ, RZ, RZ ;  /* 0x000000ffff257224 */ /* 0x000fe200078e00ff */
[----:B------:R-:W-:Y:S01]  /*1ba30*/  LOP3.LUT R22, R22, 0xffffffdf, RZ, 0xc0, !PT ;  /* 0xffffffdf16167812 */ /* 0x000fe200078ec0ff */
[----:B------:R-:W-:-:S10]  /*1ba40*/  ULDC UR4, c[0x0][0x320] ;  /* 0x0000c80000047ab9 */ /* 0x000fd40000000800 */
[----:B------:R-:W3:Y:S01]  /*1ba50*/  @P0 LDC.64 R2, c[0x0][0x9f8] ;  /* 0x00027e00ff020b82 */ /* 0x000ee20000000a00 */
[----:B-1----:R-:W-:Y:S01]  /*1ba60*/  LOP3.LUT R20, R20, 0x7f, RZ, 0xc0, !PT ;  /* 0x0000007f14147812 */ /* 0x002fe200078ec0ff */
[----:B---3--:R-:W-:-:S05]  /*1ba70*/  @P0 IMAD.WIDE R2, R19, 0x4, R2 ;  /* 0x0000000413020825 */ /* 0x008fca00078e0202 */
[----:B------:R1:W3:Y:S01]  /*1ba80*/  @P0 LDG.E R29, desc[UR52][R2.64] ;  /* 0x00000034021d0981 */ /* 0x0002e2000c1e1900 */
[----:B------:R-:W-:Y:S02]  /*1ba90*/  SHF.R.U32.HI R21, RZ, 0x3, R20 ;  /* 0x00000003ff157819 */ /* 0x000fe40000011614 */
[----:B--2---:R-:W-:Y:S01]  /*1baa0*/  ISETP.NE.AND P1, PT, R10, 0x1, PT ;  /* 0x000000010a00780c */ /* 0x004fe20003f25270 */
[----:B------:R-:W2:-:S12]  /*1bab0*/  S2R R20, SR_TID.X ;  /* 0x0000000000147919 */ /* 0x000e980000002100 */
[----:B------:R-:W4:Y:S08]  /*1bac0*/  @P1 LDC R5, c[0x0][0x434] ;  /* 0x00010d00ff051b82 */ /* 0x000f300000000800 */
[----:B------:R-:W0:Y:S01]  /*1bad0*/  @P1 LDC R7, c[0x0][0x438] ;  /* 0x00010e00ff071b82 */ /* 0x000e220000000800 */
[----:B--2---:R-:W-:-:S05]  /*1bae0*/  IMAD.SHL.U32 R20, R20, 0x10, RZ ;  /* 0x0000001014147824 */ /* 0x004fca00078e00ff */
[----:B------:R-:W-:-:S05]  /*1baf0*/  LOP3.LUT R20, R21, 0x70, R20, 0xf8, !PT ;  /* 0x0000007015147812 */ /* 0x000fca00078ef814 */
[----:B------:R-:W-:-:S05]  /*1bb00*/  IMAD R8, R0, 0x60, R20 ;  /* 0x0000006000087824 */ /* 0x000fca00078e0214 */
[C---:B------:R-:W-:Y:S01]  /*1bb10*/  ISETP.GE.AND P0, PT, R8.reuse, R17, PT ;  /* 0x000000110800720c */ /* 0x040fe20003f06270 */
[----:B------:R-:W-:-:S03]  /*1bb20*/  IMAD.IADD R8, R8, 0x1, R31 ;  /* 0x0000000108087824 */ /* 0x000fc600078e021f */
[----:B------:R-:W-:Y:S01]  /*1bb30*/  ISETP.GT.U32.OR P0, PT, R20, 0x5f, P0 ;  /* 0x0000005f1400780c */ /* 0x000fe20000704470 */
[----:B----4-:R-:W-:-:S04]  /*1bb40*/  @P1 IMAD.HI.U32 R4, R8, R5, RZ ;  /* 0x0000000508041227 */ /* 0x010fc800078e00ff */
[----:B------:R-:W-:Y:S01]  /*1bb50*/  IMAD.MOV.U32 R9, RZ, RZ, R8 ;  /* 0x000000ffff097224 */ /* 0x000fe200078e0008 */
[----:B0-----:R-:W-:-:S07]  /*1bb60*/  @P1 SHF.R.U32.HI R9, RZ, R7, R4 ;  /* 0x00000007ff091219 */ /* 0x001fce0000011604 */
[----:B-1----:R-:W0:Y:S01]  /*1bb70*/  @!P0 LDC.64 R2, c[0x0][0x428] ;  /* 0x00010a00ff028b82 */ /* 0x002e220000000a00 */
[--C-:B------:R-:W-:Y:S01]  /*1bb80*/  @!P0 SHF.R.S32.HI R7, RZ, 0x1f, R9.reuse ;  /* 0x0000001fff078819 */ /* 0x100fe20000011409 */
[----:B------:R-:W-:-:S06]  /*1bb90*/  @!P0 IMAD.MOV.U32 R6, RZ, RZ, R9 ;  /* 0x000000ffff068224 */ /* 0x000fcc00078e0009 */
[----:B------:R-:W1:Y:S01]  /*1bba0*/  @!P0 LDC.64 R4, c[0x0][0x418] ;  /* 0x00010600ff048b82 */ /* 0x000e620000000a00 */
[----:B------:R-:W-:Y:S01]  /*1bbb0*/  UMOV UR5, 0xffffffff ;  /* 0xffffffff00057882 */ /* 0x000fe20000000000 */
[----:B---3--:R-:W-:Y:S01]  /*1bbc0*/  SHF.R.S32.HI R34, RZ, 0x1f, R29 ;  /* 0x0000001fff227819 */ /* 0x008fe2000001141d */
[----:B0-----:R-:W-:-:S04]  /*1bbd0*/  @!P0 IMAD.WIDE.U32 R6, R29, R2, R6 ;  /* 0x000000021d068225 */ /* 0x001fc800078e0006 */
[----:B------:R-:W-:Y:S01]  /*1bbe0*/  @!P0 IMAD R2, R34, R2, RZ ;  /* 0x0000000222028224 */ /* 0x000fe200078e02ff */
[----:B-1----:R-:W-:-:S03]  /*1bbf0*/  @!P0 LEA R4, P1, R6, R4, 0x2 ;  /* 0x0000000406048211 */ /* 0x002fc600078210ff */
[----:B------:R-:W-:-:S04]  /*1bc00*/  @!P0 IMAD R3, R29, R3, R2 ;  /* 0x000000031d038224 */ /* 0x000fc800078e0202 */
[----:B------:R-:W-:-:S05]  /*1bc10*/  @!P0 IMAD.IADD R3, R7, 0x1, R3 ;  /* 0x0000000107038824 */ /* 0x000fca00078e0203 */
[----:B------:R-:W-:-:S05]  /*1bc20*/  @!P0 LEA.HI.X R5, R6, R5, R3, 0x2, P1 ;  /* 0x0000000506058211 */ /* 0x000fca00008f1403 */
[----:B------:R0:W5:Y:S01]  /*1bc30*/  @!P0 LDG.E R37, desc[UR52][R4.64] ;  /* 0x0000003404258981 */ /* 0x000162000c1e1900 */
[----:B------:R-:W-:Y:S01]  /*1bc40*/  ISETP.GT.U32.AND P0, PT, R20, 0x5f, PT ;  /* 0x0000005f1400780c */ /* 0x000fe20003f04070 */
[----:B------:R-:W-:Y:S01]  /*1bc50*/  IMAD.U32 R2, RZ, RZ, UR38 ;  /* 0x00000026ff027e24 */ /* 0x000fe2000f8e00ff */
[----:B------:R-:W1:Y:S01]  /*1bc60*/  S2R R20, SR_TID.X ;  /* 0x0000000000147919 */ /* 0x000e620000002100 */
[----:B------:R-:W-:-:S03]  /*1bc70*/  IMAD.MOV R3, RZ, RZ, -R9 ;  /* 0x000000ffff037224 */ /* 0x000fc600078e0a09 */
[----:B------:R-:W-:Y:S01]  /*1bc80*/  ISETP.NE.AND P2, PT, R2, 0x3, PT ;  /* 0x000000030200780c */ /* 0x000fe20003f45270 */
[----:B------:R-:W-:-:S06]  /*1bc90*/  IMAD R3, R10, R3, R8 ;  /* 0x000000030a037224 */ /* 0x000fcc00078e0208 */
[----:B------:R-:W-:Y:S01]  /*1bca0*/  @P0 LOP3.LUT R22, R22, 0x20, RZ, 0xfc, !PT ;  /* 0x0000002016160812 */ /* 0x000fe200078efcff */
[----:B------:R0:W-:Y:S03]  /*1bcb0*/  STL [R1], R3 ;  /* 0x0000000301007387 */ /* 0x0001e60000100800 */
[----:B------:R-:W-:-:S04]  /*1bcc0*/  LOP3.LUT R22, R22, 0xffffffbf, RZ, 0xc0, !PT ;  /* 0xffffffbf16167812 */ /* 0x000fc800078ec0ff */
[----:B------:R-:W-:-:S04]  /*1bcd0*/  @P2 LOP3.LUT R22, R22, 0x40, RZ, 0xfc, !PT ;  /* 0x0000004016162812 */ /* 0x000fc800078efcff */
[----:B------:R-:W-:Y:S01]  /*1bce0*/  LOP3.LUT R22, R22, 0xfffffff7, RZ, 0xc0, !PT ;  /* 0xfffffff716167812 */ /* 0x000fe200078ec0ff */
[----:B-1----:R-:W-:-:S05]  /*1bcf0*/  IMAD.SHL.U32 R20, R20, 0x8, RZ ;  /* 0x0000000814147824 */ /* 0x002fca00078e00ff */
[----:B------:R-:W-:-:S04]  /*1bd00*/  LOP3.LUT R20, R20, 0x38, RZ, 0xc0, !PT ;  /* 0x0000003814147812 */ /* 0x000fc800078ec0ff */
[C---:B------:R-:W-:Y:S02]  /*1bd10*/  LOP3.LUT R13, R20.reuse, 0x40, RZ, 0xfc, !PT ;  /* 0x00000040140d7812 */ /* 0x040fe400078efcff */
[----:B------:R-:W-:Y:S02]  /*1bd20*/  LOP3.LUT R12, R20, 0x80, RZ, 0xfc, !PT ;  /* 0x00000080140c7812 */ /* 0x000fe400078efcff */
[----:B------:R-:W-:Y:S02]  /*1bd30*/  ISETP.GE.AND P4, PT, R13, UR4, PT ;  /* 0x000000040d007c0c */ /* 0x000fe4000bf86270 */
[----:B------:R-:W-:Y:S02]  /*1bd40*/  ISETP.GE.AND P3, PT, R12, UR4, PT ;  /* 0x000000040c007c0c */ /* 0x000fe4000bf66270 */
[C---:B------:R-:W-:Y:S02]  /*1bd50*/  ISETP.GE.AND P0, PT, R20.reuse, UR4, PT ;  /* 0x0000000414007c0c */ /* 0x040fe4000bf06270 */
[----:B------:R-:W-:-:S04]  /*1bd60*/  LOP3.LUT R11, R20, 0xc0, RZ, 0xfc, !PT ;  /* 0x000000c0140b7812 */ /* 0x000fc800078efcff */
[----:B------:R-:W-:-:S03]  /*1bd70*/  ISETP.GE.AND P1, PT, R11, UR4, PT ;  /* 0x000000040b007c0c */ /* 0x000fc6000bf26270 */
[----:B------:R-:W-:-:S04]  /*1bd80*/  @P4 LOP3.LUT R22, R22, 0x8, RZ, 0xfc, !PT ;  /* 0x0000000816164812 */ /* 0x000fc800078efcff */
[----:B------:R-:W-:-:S04]  /*1bd90*/  LOP3.LUT R22, R22, 0xffffffef, RZ, 0xc0, !PT ;  /* 0xffffffef16167812 */ /* 0x000fc800078ec0ff */
[----:B------:R-:W-:-:S04]  /*1bda0*/  LOP3.LUT R22, R22, 0xfffffffb, RZ, 0xc0, !PT ;  /* 0xfffffffb16167812 */ /* 0x000fc800078ec0ff */
[----:B------:R-:W-:-:S04]  /*1bdb0*/  @P3 LOP3.LUT R22, R22, 0x4, RZ, 0xfc, !PT ;  /* 0x0000000416163812 */ /* 0x000fc800078efcff */
[----:B------:R-:W-:-:S04]  /*1bdc0*/  @P0 LOP3.LUT R22, R22, 0x10, RZ, 0xfc, !PT ;  /* 0x0000001016160812 */ /* 0x000fc800078efcff */
[----:B------:R-:W-:-:S04]  /*1bdd0*/  LOP3.LUT R22, R22, 0xfffffffd, RZ, 0xc0, !PT ;  /* 0xfffffffd16167812 */ /* 0x000fc800078ec0ff */
[----:B------:R-:W-:Y:S01]  /*1bde0*/  @P1 LOP3.LUT R22, R22, 0x2, RZ, 0xfc, !PT ;  /* 0x0000000216161812 */ /* 0x000fe200078efcff */
[----:B0-----:R-:W-:Y:S06]  /*1bdf0*/  BRA.DIV UR5, `(.L_x_3127) ;  /* 0x0000005a05187947 */ /* 0x001fec000b800000 */
.L_x_3270:
[----:B------:R-:W-:Y:S02]  /*1be00*/  SHF.R.S32.HI R28, RZ, 0x1f, R18 ;  /* 0x0000001fff1c7819 */ /* 0x000fe40000011412 */
[----:B------:R-:W-:Y:S01]  /*1be10*/  SEL R6, RZ, 0x1, P0 ;  /* 0x00000001ff067807 */ /* 0x000fe20000000000 */
[----:B------:R-:W-:Y:S06]  /*1be20*/  @!P2 BRA `(.L_x_3128) ;  /* 0x000000000004a947 */ /* 0x000fec0003800000 */
[----:B------:R-:W-:Y:S01]  /*1be30*/  BPT.TRAP 0x1 ;  /* 0x000000040000795c */ /* 0x000fe20000300000 */
.L_x_3128:
[----:B------:R-:W-:Y:S01]  /*1be40*/  IMAD R33, R0, -0x60, R17 ;  /* 0xffffffa000217824 */ /* 0x000fe200078e0211 */
[----:B------:R-:W-:Y:S01]  /*1be50*/  SHF.L.U32 R0, R26, 0x1f, RZ ;  /* 0x0000001f1a007819 */ /* 0x000fe200000006ff */
[----:B------:R-:W-:Y:S01]  /*1be60*/  IMAD R17, R25, 0x8, R23 ;  /* 0x0000000819117824 */ /* 0x000fe200078e0217 */
[----:B------:R-:W-:Y:S03]  /*1be70*/  BSSY B0, `(.L_x_3129) ;  /* 0x0000003000007945 */ /* 0x000fe60003800000 */
[----:B------:R-:W0:Y:S02]  /*1be80*/  SYNCS.PHASECHK.TRANS64.TRYWAIT P0, [R17+URZ+0x22840], R0 ;  /* 0x02284000110075a7 */ /* 0x000e24000800017f */
[----:B0-----:R-:W-:Y:S05]  /*1be90*/  @!P0 BRA `(.L_x_3130) ;  /* 0x0000005800248947 */ /* 0x001fea0003800000 */
.L_x_3271:
[----:B------:R-:W-:Y:S05]  /*1bea0*/  BSYNC B0 ;  /* 0x0000000000007941 */ /* 0x000fea0003800000 */
.L_x_3129:
[----:B------:R-:W0:Y:S01]  /*1beb0*/  LDL R2, [R1] ;  /* 0x0000000001027983 */ /* 0x000e220000100800 */
[----:B------:R-:W-:Y:S01]  /*1bec0*/  ULDC.64 UR4, c[0x0][0x300] ;  /* 0x0000c00000047ab9 */ /* 0x000fe20000000a00 */
[----:B-----5:R-:W-:Y:S01]  /*1bed0*/  SHF.R.S32.HI R4, RZ, 0x1f, R37 ;  /* 0x0000001fff047819 */ /* 0x020fe20000011425 */
[----:B------:R-:W1:Y:S01]  /*1bee0*/  S2R R8, SR_TID.X ;  /* 0x0000000000087919 */ /* 0x000e620000002100 */
[----:B------:R-:W-:Y:S01]  /*1bef0*/  LOP3.LUT R22, R22, 0xfffffffe, RZ, 0xc0, !PT ;  /* 0xfffffffe16167812 */ /* 0x000fe200078ec0ff */
[----:B-1----:R-:W-:-:S05]  /*1bf00*/  IMAD.SHL.U32 R8, R8, 0x8, RZ ;  /* 0x0000000808087824 */ /* 0x002fca00078e00ff */
[----:B------:R-:W-:Y:S02]  /*1bf10*/  LOP3.LUT R8, R8, 0x38, RZ, 0xc0, !PT ;  /* 0x0000003808087812 */ /* 0x000fe400078ec0ff */
[----:B0-----:R-:W-:-:S05]  /*1bf20*/  SHF.R.S32.HI R0, RZ, 0x1f, R2 ;  /* 0x0000001fff007819 */ /* 0x001fca0000011402 */
[----:B------:R0:W-:Y:S04]  /*1bf30*/  STL [R1+0x28], R0 ;  /* 0x0000280001007387 */ /* 0x0001e80000100800 */
[----:B------:R1:W-:Y:S01]  /*1bf40*/  STL [R1+0x2c], R4 ;  /* 0x00002c0401007387 */ /* 0x0003e20000100800 */
[----:B0-----:R-:W-:-:S04]  /*1bf50*/  IMAD R0, R0, UR4, RZ ;  /* 0x0000000400007c24 */ /* 0x001fc8000f8e02ff */
[C---:B------:R-:W-:Y:S02]  /*1bf60*/  IMAD R0, R2.reuse, UR5, R0 ;  /* 0x0000000502007c24 */ /* 0x040fe4000f8e0200 */
[----:B------:R-:W-:Y:S01]  /*1bf70*/  IMAD.WIDE.U32 R2, R2, UR4, RZ ;  /* 0x0000000402027c25 */ /* 0x000fe2000f8e00ff */
        /* <DEDUP_REMOVED lines=12> */
[----:B0-----:R-:W-:-:S04]  /*1c040*/  LOP3.LUT R4, R4, 0x7f, RZ, 0xc0, !PT ;  /* 0x0000007f04047812 */ /* 0x001fc800078ec0ff */
        /* <DEDUP_REMOVED lines=64> */
.L_x_3285:
        /* <DEDUP_REMOVED lines=10> */
.L_x_3132:
        /* <DEDUP_REMOVED lines=11> */
.L_x_3133:
[----:B0-----:R0:W5:Y:S01]  /*1c5a0*/  LDL.LU R3, [R1+0xc] ;  /* 0x00000c0001037983 */ /* 0x0011620000300800 */
[C---:B------:R-:W-:Y:S01]  /*1c5b0*/  LOP3.LUT P2, RZ, R22.reuse, 0x8, RZ, 0xc0, !PT ;  /* 0x0000000816ff7812 */ /* 0x040fe2000784c0ff */
[----:B------:R0:W-:Y:S01]  /*1c5c0*/  SYNCS.ARRIVE.TRANS64.A1T0 RZ, [R17+URZ+0x22830], RZ ;  /* 0x022830ff11ff79a7 */ /* 0x0001e2000810003f */
[----:B------:R-:W-:-:S13]  /*1c5d0*/  LOP3.LUT P1, RZ, R22, 0x4, RZ, 0xc0, !PT ;  /* 0x0000000416ff7812 */ /* 0x000fda000782c0ff */
[----:B------:R-:W-:Y:S05]  /*1c5e0*/  WARPSYNC.ALL ;  /* 0x0000000000007948 */ /* 0x000fea0003800000 */
[----:B------:R-:W-:Y:S01]  /*1c5f0*/  BAR.SYNC.DEFER_BLOCKING 0x8, 0x180 ;  /* 0x0206000000007b1d */ /* 0x000fe20000010000 */
[----:B------:R-:W-:Y:S02]  /*1c600*/  LOP3.LUT P0, RZ, R22, 0x2, RZ, 0xc0, !PT ;  /* 0x0000000216ff7812 */ /* 0x000fe4000780c0ff */
[----:B------:R-:W-:Y:S02]  /*1c610*/  SEL R0, RZ, 0x2, P2 ;  /* 0x00000002ff007807 */ /* 0x000fe40001000000 */
[----:B------:R-:W-:Y:S01]  /*1c620*/  SEL R2, RZ, 0x4, P1 ;  /* 0x00000004ff027807 */ /* 0x000fe20000800000 */
[----:B------:R-:W-:Y:S01]  /*1c630*/  ULDC.64 UR4, c[0x0][0xa00] ;  /* 0x0002800000047ab9 */ /* 0x000fe20000000a00 */
[----:B------:R-:W-:Y:S01]  /*1c640*/  SEL R36, RZ, 0x8, P0 ;  /* 0x00000008ff247807 */ /* 0x000fe20000000000 */
[----:B------:R-:W-:Y:S01]  /*1c650*/  BSSY B6, `(.L_x_3134) ;  /* 0x0000025000067945 */ /* 0x000fe20003800000 */
[----:B------:R-:W-:-:S02]  /*1c660*/  IADD3 R0, R2, R0, R6 ;  /* 0x0000000002007210 */ /* 0x000fc40007ffe006 */
[----:B------:R-:W-:-:S03]  /*1c670*/  ISETP.NE.U32.AND P0, PT, RZ, UR4, PT ;  /* 0x00000004ff007c0c */ /* 0x000fc6000bf05070 */
[----:B------:R-:W-:Y:S01]  /*1c680*/  IMAD.IADD R36, R0, 0x1, R36 ;  /* 0x0000000100247824 */ /* 0x000fe200078e0224 */
[----:B------:R-:W-:Y:S01]  /*1c690*/  ISETP.NE.AND.EX P0, PT, RZ, UR5, PT, P0 ;  /* 0x00000005ff007c0c */ /* 0x000fe2000bf05300 */
[----:B------:R-:W-:Y:S01]  /*1c6a0*/  VIADD R0, R23, 0x18400 ;  /* 0x0001840017007836 */ /* 0x000fe20000000000 */
[----:B------:R-:W-:Y:S02]  /*1c6b0*/  ULDC.64 UR4, c[0x0][0x298] ;  /* 0x0000a60000047ab9 */ /* 0x000fe40000000a00 */
[----:B------:R-:W-:Y:S02]  /*1c6c0*/  SEL R2, R19, RZ, !P0 ;  /* 0x000000ff13027207 */ /* 0x000fe40004000000 */
[----:B------:R-:W-:Y:S02]  /*1c6d0*/  LOP3.LUT P1, RZ, R0, 0x3ff, RZ, 0xc0, !PT ;  /* 0x000003ff00ff7812 */ /* 0x000fe4000782c0ff */
[----:B------:R-:W-:-:S04]  /*1c6e0*/  SHF.R.S32.HI R0, RZ, 0x1f, R19 ;  /* 0x0000001fff007819 */ /* 0x000fc80000011413 */
[----:B------:R-:W-:-:S05]  /*1c6f0*/  SEL R0, R0, RZ, !P0 ;  /* 0x000000ff00007207 */ /* 0x000fca0004000000 */
[----:B------:R1:W-:Y:S04]  /*1c700*/  STL [R1+0x30], R0 ;  /* 0x0000300001007387 */ /* 0x0003e80000100800 */
[----:B------:R2:W-:Y:S01]  /*1c710*/  STL [R1+0x14], R2 ;  /* 0x0000140201007387 */ /* 0x0005e20000100800 */
[----:B-1---5:R-:W-:-:S05]  /*1c720*/  SHF.R.S32.HI R0, RZ, 0x1f, R3 ;  /* 0x0000001fff007819 */ /* 0x022fca0000011403 */
[----:B------:R-:W-:-:S04]  /*1c730*/  IMAD R0, R0, UR4, RZ ;  /* 0x0000000400007c24 */ /* 0x000fc8000f8e02ff */
[C---:B------:R-:W-:Y:S02]  /*1c740*/  IMAD R0, R3.reuse, UR5, R0 ;  /* 0x0000000503007c24 */ /* 0x040fe4000f8e0200 */
[----:B--2---:R-:W-:-:S04]  /*1c750*/  IMAD.WIDE.U32 R2, R3, UR4, RZ ;  /* 0x0000000403027c25 */ /* 0x004fc8000f8e00ff */
[----:B------:R-:W-:Y:S01]  /*1c760*/  IMAD.IADD R0, R3, 0x1, R0 ;  /* 0x0000000103007824 */ /* 0x000fe200078e0200 */
[----:B------:R1:W-:Y:S04]  /*1c770*/  STL.64 [R1+0x18], R2 ;  /* 0x0000180201007387 */ /* 0x0003e80000100a00 */
[----:B------:R1:W-:Y:S01]  /*1c780*/  STL [R1+0xc], R0 ;  /* 0x00000c0001007387 */ /* 0x0003e20000100800 */
[----:B------:R-:W-:Y:S05]  /*1c790*/  @!P1 BRA `(.L_x_3135) ;  /* 0x0000000000409947 */ /* 0x000fea0003800000 */
[----:B-1----:R-:W-:Y:S01]  /*1c7a0*/  MOV R2, 0x0 ;  /* 0x0000000000027802 */ /* 0x002fe20000000f00 */
[----:B------:R-:W-:Y:S01]  /*1c7b0*/  ULDC.64 UR4, c[0x4][0x98] ;  /* 0x0100260000047ab9 */ /* 0x000fe20000000a00 */
[----:B------:R-:W-:Y:S01]  /*1c7c0*/  ULDC.64 UR6, c[0x4][0xa0] ;  /* 0x0100280000067ab9 */ /* 0x000fe20000000a00 */
[----:B------:R-:W-:Y:S01]  /*1c7d0*/  ULDC.64 UR8, c[0x4][0x20] ;  /* 0x0100080000087ab9 */ /* 0x000fe20000000a00 */
[----:B------:R-:W-:Y:S01]  /*1c7e0*/  IMAD.U32 R4, RZ, RZ, UR4 ;  /* 0x00000004ff047e24 */ /* 0x000fe2000f8e00ff */
[----:B------:R-:W-:Y:S01]  /*1c7f0*/  MOV R8, 0x70 ;  /* 0x0000007000087802 */ /* 0x000fe20000000f00 */
[----:B------:R-:W1:Y:S01]  /*1c800*/  LDC.64 R2, c[0x4][R2] ;  /* 0x0100000002027b82 */ /* 0x000e620000000a00 */
        /* <DEDUP_REMOVED lines=8> */
[----:B01----:R-:W-:Y:S05]  /*1c890*/  CALL.ABS.NOINC R2 ;  /* 0x0000000002007343 */ /* 0x003fea0003c00000 */
.L_x_3135:
[----:B------:R-:W-:Y:S05]  /*1c8a0*/  BSYNC B6 ;  /* 0x0000000000067941 */ /* 0x000fea0003800000 */
.L_x_3134:
[----:B-1----:R-:W2:Y:S01]  /*1c8b0*/  LDL.LU R0, [R1+0xc] ;  /* 0x00000c0001007983 */ /* 0x002ea20000300800 */
[----:B------:R-:W-:Y:S01]  /*1c8c0*/  ULDC.64 UR4, c[0x0][0x2d8] ;  /* 0x0000b60000047ab9 */ /* 0x000fe20000000a00 */
[----:B------:R-:W1:Y:S02]  /*1c8d0*/  LDC R7, c[0x0][0x448] ;  /* 0x00011200ff077b82 */ /* 0x000e640000000800 */
[----:B------:R-:W2:Y:S04]  /*1c8e0*/  LDL.LU.64 R2, [R1+0x18] ;  /* 0x0000180001027983 */ /* 0x000ea80000300a00 */
[----:B------:R-:W3:Y:S04]  /*1c8f0*/  LDL.LU R20, [R1+0x30] ;  /* 0x0000300001147983 */ /* 0x000ee80000300800 */
[----:B------:R-:W4:Y:S04]  /*1c900*/  LDL.LU R21, [R1+0x14] ;  /* 0x0000140001157983 */ /* 0x000f280000300800 */
[----:B------:R0:W5:Y:S01]  /*1c910*/  LDL R8, [R1+0x8] ;  /* 0x0000080001087983 */ /* 0x0001620000100800 */
[----:B-1----:R-:W-:-:S13]  /*1c920*/  ISETP.NE.AND P0, PT, R7, 0x1, PT ;  /* 0x000000010700780c */ /* 0x002fda0003f05270 */
[----:B------:R-:W1:Y:S01]  /*1c930*/  @P0 LDC R6, c[0x0][0x44c] ;  /* 0x00011300ff060b82 */ /* 0x000e620000000800 */
[----:B--2---:R-:W-:Y:S02]  /*1c940*/  IMAD.MOV.U32 R3, RZ, RZ, R0 ;  /* 0x000000ffff037224 */ /* 0x004fe400078e0000 */
[----:B------:R-:W-:Y:S02]  /*1c950*/  IMAD R0, R28, UR4, RZ ;  /* 0x000000041c007c24 */ /* 0x000fe4000f8e02ff */
[----:B------:R-:W-:-:S04]  /*1c960*/  IMAD.WIDE.U32 R2, R18, UR4, R2 ;  /* 0x0000000412027c25 */ /* 0x000fc8000f8e0002 */
[----:B------:R-:W-:Y:S01]  /*1c970*/  IMAD R0, R18, UR5, R0 ;  /* 0x0000000512007c24 */ /* 0x000fe2000f8e0200 */
[----:B------:R-:W-:-:S03]  /*1c980*/  ULDC.64 UR4, c[0x0][0x2e0] ;  /* 0x0000b80000047ab9 */ /* 0x000fc60000000a00 */
[----:B------:R-:W-:Y:S02]  /*1c990*/  IMAD.IADD R3, R3, 0x1, R0 ;  /* 0x0000000103037824 */ /* 0x000fe400078e0200 */
[----:B---3--:R-:W-:Y:S02]  /*1c9a0*/  IMAD R0, R20, UR4, RZ ;  /* 0x0000000414007c24 */ /* 0x008fe4000f8e02ff */
[----:B------:R-:W2:Y:S01]  /*1c9b0*/  S2R R20, SR_TID.X ;  /* 0x0000000000147919 */ /* 0x000ea20000002100 */
[----:B----4-:R-:W-:-:S04]  /*1c9c0*/  IMAD.WIDE.U32 R2, R21, UR4, R2 ;  /* 0x0000000415027c25 */ /* 0x010fc8000f8e0002 */
[----:B------:R-:W-:Y:S01]  /*1c9d0*/  IMAD R0, R21, UR5, R0 ;  /* 0x0000000515007c24 */ /* 0x000fe2000f8e0200 */
[----:B------:R-:W3:Y:S01]  /*1c9e0*/  S2R R9, SR_TID.X ;  /* 0x0000000000097919 */ /* 0x000ee20000002100 */
[----:B------:R-:W-:Y:S02]  /*1c9f0*/  ULDC.64 UR4, c[0x0][0x2d0] ;  /* 0x0000b40000047ab9 */ /* 0x000fe40000000a00 */
[----:B------:R-:W-:Y:S02]  /*1ca00*/  IMAD.IADD R3, R3, 0x1, R0 ;  /* 0x0000000103037824 */ /* 0x000fe400078e0200 */
[----:B------:R-:W4:Y:S01]  /*1ca10*/  @P0 LDC R0, c[0x0][0x450] ;  /* 0x00011400ff000b82 */ /* 0x000f220000000800 */
[----:B--2---:R-:W-:-:S04]  /*1ca20*/  LOP3.LUT R20, R20, 0x7f, RZ, 0xc0, !PT ;  /* 0x0000007f14147812 */ /* 0x004fc800078ec0ff */
[----:B------:R-:W-:Y:S02]  /*1ca30*/  SHF.R.U32.HI R21, RZ, 0x3, R20 ;  /* 0x00000003ff157819 */ /* 0x000fe40000011614 */
[----:B------:R-:W2:Y:S02]  /*1ca40*/  S2R R20, SR_TID.X ;  /* 0x0000000000147919 */ /* 0x000ea40000002100 */
[----:B--2---:R-:W-:-:S05]  /*1ca50*/  IMAD.SHL.U32 R20, R20, 0x10, RZ ;  /* 0x0000001014147824 */ /* 0x004fca00078e00ff */
[----:B------:R-:W-:-:S05]  /*1ca60*/  LOP3.LUT R20, R21, 0x70, R20, 0xf8, !PT ;  /* 0x0000007015147812 */ /* 0x000fca00078ef814 */
[----:B------:R-:W-:Y:S02]  /*1ca70*/  IMAD.IADD R5, R20, 0x1, R35 ;  /* 0x0000000114057824 */ /* 0x000fe400078e0223 */
[----:B------:R0:W5:Y:S02]  /*1ca80*/  LDL R20, [R1+0x4] ;  /* 0x0000040001147983 */ /* 0x0001640000100800 */
[----:B-1----:R-:W-:-:S04]  /*1ca90*/  @P0 IMAD.HI.U32 R6, R5, R6, RZ ;  /* 0x0000000605060227 */ /* 0x002fc800078e00ff */
[----:B------:R-:W-:Y:S01]  /*1caa0*/  IMAD.MOV.U32 R4, RZ, RZ, R5 ;  /* 0x000000ffff047224 */ /* 0x000fe200078e0005 */
[----:B----4-:R-:W-:Y:S01]  /*1cab0*/  @P0 SHF.R.U32.HI R4, RZ, R0, R6 ;  /* 0x00000000ff040219 */ /* 0x010fe20000011606 */
[----:B------:R-:W1:Y:S04]  /*1cac0*/  S2R R21, SR_TID.X ;  /* 0x0000000000157919 */ /* 0x000e680000002100 */
        /* <DEDUP_REMOVED lines=13> */
[----:B---3--:R-:W-:Y:S01]  /*1cba0*/  IMAD.SHL.U32 R9, R9, 0x8, RZ ;  /* 0x0000000809097824 */ /* 0x008fe200078e00ff */
[C---:B------:R-:W-:Y:S01]  /*1cbb0*/  LEA R0, P0, R2.reuse, UR4, 0x1 ;  /* 0x0000000402007c11 */ /* 0x040fe2000f8008ff */
[----:B------:R-:W-:Y:S01]  /*1cbc0*/  IMAD.IADD R4, R3, 0x1, R4 ;  /* 0x0000000103047824 */ /* 0x000fe200078e0204 */
[----:B------:R-:W-:Y:S02]  /*1cbd0*/  ULDC UR4, c[0x0][0x2b8] ;  /* 0x0000ae0000047ab9 */ /* 0x000fe40000000800 */
[----:B------:R-:W-:Y:S02]  /*1cbe0*/  LOP3.LUT R9, R9, 0x38, RZ, 0xc0, !PT ;  /* 0x0000003809097812 */ /* 0x000fe400078ec0ff */
[----:B------:R-:W-:Y:S01]  /*1cbf0*/  LEA.HI.X R4, R2, UR5, R4, 0x1, P0 ;  /* 0x0000000502047c11 */ /* 0x000fe200080f0c04 */
[----:B------:R-:W-:Y:S01]  /*1cc00*/  UMOV UR5, 0xffffffff ;  /* 0xffffffff00057882 */ /* 0x000fe20000000000 */
[----:B-1----:R-:W-:-:S02]  /*1cc10*/  LOP3.LUT R21, R21, 0x7f, RZ, 0xc0, !PT ;  /* 0x0000007f15157812 */ /* 0x002fc400078ec0ff */
[----:B------:R-:W-:Y:S02]  /*1cc20*/  ISETP.GE.AND P1, PT, R9, UR4, PT ;  /* 0x0000000409007c0c */ /* 0x000fe4000bf26270 */
[----:B------:R-:W-:Y:S01]  /*1cc30*/  SHF.R.U32.HI R10, RZ, 0x3, R21 ;  /* 0x00000003ff0a7819 */ /* 0x000fe20000011615 */
[----:B0-----:R-:W-:Y:S10]  /*1cc40*/  BRA.DIV UR5, `(.L_x_3136) ;  /* 0x0000005205cc7947 */ /* 0x001ff4000b800000 */
[----:B------:R-:W0:Y:S01]  /*1cc50*/  SHFL.IDX PT, R3, R0, RZ, 0x181f ;  /* 0x00181fff00037589 */ /* 0x000e2200000e0000 */
[----:B-----5:R-:W-:Y:S02]  /*1cc60*/  IMAD R5, R20, R7, RZ ;  /* 0x0000000714057224 */ /* 0x020fe400078e02ff */
[----:B------:R-:W-:Y:S01]  /*1cc70*/  IMAD.IADD R35, R10, 0x1, R35 ;  /* 0x000000010a237824 */ /* 0x000fe200078e0223 */
[----:B------:R-:W1:Y:S03]  /*1cc80*/  SHFL.IDX PT, R2, R4, RZ, 0x181f ;  /* 0x00181fff04027589 */ /* 0x000e6600000e0000 */
[C---:B------:R-:W-:Y:S01]  /*1cc90*/  VIADD R6, R35.reuse, 0x10 ;  /* 0x0000001023067836 */ /* 0x040fe20000000000 */
[----:B------:R-:W-:-:S13]  /*1cca0*/  ISETP.GE.AND P0, PT, R35, R5, PT ;  /* 0x000000052300720c */ /* 0x000fda0003f06270 */
        /* <DEDUP_REMOVED lines=60> */
[----:B------:R-:W2:Y:S04]  /*1d070*/  SHFL.IDX PT, R4, R4, 0x7, 0x181f ;  /* 0x00f81f0004047f89 */ /* 0x000ea800000e0000 */
[----:B------:R-:W3:Y:S01]  /*1d080*/  SHFL.IDX PT, R0, R0, 0x7, 0x181f ;  /* 0x00f81f0000007f89 */ /* 0x000ee200000e0000 */
[----:B0-----:R-:W-:-:S05]  /*1d090*/  @!P0 LEA R3, P2, R9, R3, 0x1 ;  /* 0x0000000309038211 */ /* 0x001fca00078408ff */
[----:B-1----:R-:W-:-:S05]  /*1d0a0*/  @!P0 IMAD.X R2, RZ, RZ, R2, P2 ;  /* 0x000000ffff028224 */ /* 0x002fca00010e0602 */
[----:B------:R-:W-:-:S04]  /*1d0b0*/  @!P0 LOP3.LUT R3, R3, R2, RZ, 0x3c, !PT ;  /* 0x0000000203038212 */ /* 0x000fc800078e3cff */
[----:B------:R-:W-:-:S04]  /*1d0c0*/  @!P0 LOP3.LUT R2, R3, R2, RZ, 0x3c, !PT ;  /* 0x0000000203028212 */ /* 0x000fc800078e3cff */
[----:B------:R-:W-:-:S05]  /*1d0d0*/  @!P0 LOP3.LUT R3, R3, R2, RZ, 0x3c, !PT ;  /* 0x0000000203038212 */ /* 0x000fca00078e3cff */
[----:B--23--:R1:W-:Y:S02]  /*1d0e0*/  @!P0 LDGSTS.E.BYPASS.LTC128B.128 [R8+0x1b400], desc[UR52][R2.64], !P1 ;  /* 0x1b40000002088fae */ /* 0x00c3e4000c901d74 */
.L_x_3302:
[----:B------:R-:W-:-:S05]  /*1d0f0*/  VIADD R35, R35, 0x70 ;  /* 0x0000007023237836 */ /* 0x000fca0000000000 */
[----:B------:R-:W-:-:S13]  /*1d100*/  ISETP.GE.AND P0, PT, R35, R5, PT ;  /* 0x000000052300720c */ /* 0x000fda0003f06270 */
[----:B01----:R-:W-:-:S05]  /*1d110*/  @!P0 LEA R2, P2, R9, R0, 0x1 ;  /* 0x0000000009028211 */ /* 0x003fca00078408ff */
[----:B------:R-:W-:-:S05]  /*1d120*/  @!P0 IMAD.X R3, RZ, RZ, R4, P2 ;  /* 0x000000ffff038224 */ /* 0x000fca00010e0604 */
[----:B------:R-:W-:Y:S01]  /*1d130*/  @!PT LDS RZ, [RZ] ;  /* 0x00000000fffff984 */ /* 0x000fe20000000800 */
[----:B------:R-:W-:Y:S01]  /*1d140*/  @!PT LDS RZ, [RZ] ;  /* 0x00000000fffff984 */ /* 0x000fe20000000800 */
[----:B------:R-:W-:Y:S01]  /*1d150*/  @!PT LDS RZ, [RZ] ;  /* 0x00000000fffff984 */ /* 0x000fe20000000800 */
[----:B------:R0:W-:Y:S01]  /*1d160*/  @!P0 LDGSTS.E.BYPASS.LTC128B.128 [R8+0x1bc00], desc[UR52][R2.64], !P1 ;  /* 0x1bc0000002088fae */ /* 0x0001e2000c901d74 */
[----:B------:R-:W-:Y:S01]  /*1d170*/  PLOP3.LUT P0, PT, PT, PT, PT, 0x80, 0x0 ;  /* 0x000000000000781c */ /* 0x000fe20003f0f070 */
[----:B------:R-:W-:-:S12]  /*1d180*/  NOP ;  /* 0x0000000000007918 */ /* 0x000fd80000000000 */
.L_x_3137:
        /* <DEDUP_REMOVED lines=18> */
.L_x_3303:
[----:B------:R-:W-:Y:S05]  /*1d2b0*/  BSYNC B0 ;  /* 0x0000000000007941 */ /* 0x000fea0003800000 */
.L_x_3138:
[----:B------:R-:W-:-:S05]  /*1d2c0*/  IMAD.U32 R2, RZ, RZ, UR38 ;  /* 0x00000026ff027e24 */ /* 0x000fca000f8e00ff */
[----:B------:R-:W-:-:S13]  /*1d2d0*/  ISETP.NE.AND P0, PT, R2, 0x3, PT ;  /* 0x000000030200780c */ /* 0x000fda0003f05270 */
[----:B------:R-:W-:Y:S05]  /*1d2e0*/  @!P0 BRA `(.L_x_3140) ;  /* 0x0000000000048947 */ /* 0x000fea0003800000 */
[----:B------:R-:W-:Y:S01]  /*1d2f0*/  BPT.TRAP 0x1 ;  /* 0x000000040000795c */ /* 0x000fe20000300000 */
.L_x_3140:
[----:B0-----:R-:W-:Y:S01]  /*1d300*/  SHF.L.U32 R0, R26, 0x1f, RZ ;  /* 0x0000001f1a007819 */ /* 0x001fe200000006ff */
[----:B------:R-:W-:Y:S03]  /*1d310*/  BSSY B0, `(.L_x_3141) ;  /* 0x0000003000007945 */ /* 0x000fe60003800000 */
[----:B------:R-:W0:Y:S02]  /*1d320*/  SYNCS.PHASECHK.TRANS64.TRYWAIT P0, [R17+URZ+0x22860], R0 ;  /* 0x02286000110075a7 */ /* 0x000e24000800017f */
[----:B0-----:R-:W-:Y:S05]  /*1d330*/  @!P0 BRA `(.L_x_3142) ;  /* 0x0000005400c88947 */ /* 0x001fea0003800000 */
.L_x_3304:
[----:B------:R-:W-:Y:S05]  /*1d340*/  BSYNC B0 ;  /* 0x0000000000007941 */ /* 0x000fea0003800000 */
.L_x_3141:
[----:B------:R-:W0:Y:S01]  /*1d350*/  LDL.LU R3, [R1+0x28] ;  /* 0x0000280001037983 */ /* 0x000e220000300800 */
[----:B------:R-:W-:-:S03]  /*1d360*/  ULDC.64 UR4, c[0x0][0x328] ;  /* 0x0000ca0000047ab9 */ /* 0x000fc60000000a00 */
[----:B------:R-:W2:Y:S04]  /*1d370*/  LDL.LU R2, [R1] ;  /* 0x0000000001027983 */ /* 0x000ea80000300800 */
[----:B------:R-:W3:Y:S01]  /*1d380*/  LDL.LU R4, [R1+0x2c] ;  /* 0x00002c0001047983 */ /* 0x000ee20000300800 */
[----:B0-----:R-:W-:-:S04]  /*1d390*/  IMAD R0, R3, UR4, RZ ;  /* 0x0000000403007c24 */ /* 0x001fc8000f8e02ff */
[C---:B--2---:R-:W-:Y:S02]  /*1d3a0*/  IMAD R5, R2.reuse, UR5, R0 ;  /* 0x0000000502057c24 */ /* 0x044fe4000f8e0200 */
[----:B------:R-:W-:Y:S01]  /*1d3b0*/  IMAD.WIDE.U32 R2, R2, UR4, RZ ;  /* 0x0000000402027c25 */ /* 0x000fe2000f8e00ff */
        /* <DEDUP_REMOVED lines=18> */
[----:B------:R-:W-:Y:S01]  /*1d4e0*/  LOP3.LUT R7, R36, 0x1, RZ, 0xc0, !PT ;  /* 0x0000000124077812 */ /* 0x000fe200078ec0ff */
[----:B------:R-:W-:Y:S01]  /*1d4f0*/  IMAD R4, R4, 0x2, R23 ;  /* 0x0000000204047824 */ /* 0x000fe200078e0217 */
[C---:B------:R-:W-:Y:S01]  /*1d500*/  LOP3.LUT P2, RZ, R36.reuse, 0x2, RZ, 0xc0, !PT ;  /* 0x0000000224ff7812 */ /* 0x040fe2000784c0ff */
[----:B------:R-:W1:Y:S01]  /*1d510*/  SHFL.IDX PT, R14, R5, RZ, 0x181f ;  /* 0x00181fff050e7589 */ /* 0x000e6200000e0000 */
[----:B------:R-:W-:Y:S02]  /*1d520*/  ISETP.NE.U32.AND P3, PT, R7, 0x1, PT ;  /* 0x000000010700780c */ /* 0x000fe40003f65070 */
[----:B------:R-:W-:Y:S01]  /*1d530*/  LOP3.LUT P1, RZ, R36, 0x4, RZ, 0xc0, !PT ;  /* 0x0000000424ff7812 */ /* 0x000fe2000782c0ff */
[----:B------:R-:W2:Y:S03]  /*1d540*/  SHFL.IDX PT, R3, R6, RZ, 0x181f ;  /* 0x00181fff06037589 */ /* 0x000ea600000e0000 */
[----:B------:R-:W-:Y:S01]  /*1d550*/  ISETP.LT.OR P4, PT, R33, 0x1, !P1 ;  /* 0x000000012100780c */ /* 0x000fe20004f81670 */
        /* <DEDUP_REMOVED lines=14> */
[----:B0-----:R-:W-:-:S03]  /*1d640*/  IADD3 R8, P4, R14, R0, RZ ;  /* 0x000000000e087210 */ /* 0x001fc60007f9e0ff */
[----:B------:R-:W-:Y:S04]  /*1d650*/  SHFL.IDX PT, R14, R5, 0x2, 0x181f ;  /* 0x00581f00050e7f89 */ /* 0x000fe800000e0000 */
[----:B-1----:R-:W0:Y:S02]  /*1d660*/  SHFL.IDX PT, R3, R6, 0x1, 0x181f ;  /* 0x00381f0006037f89 */ /* 0x002e2400000e0000 */
        /* <DEDUP_REMOVED lines=46> */
.L_x_3318:
        /* <DEDUP_REMOVED lines=15> */
.L_x_3144:
        /* <DEDUP_REMOVED lines=11> */
.L_x_3145:
[----:B------:R-:W2:Y:S01]  /*1daf0*/  LDL.LU R2, [R1+0x20] ;  /* 0x0000200001027983 */ /* 0x000ea20000300800 */
[----:B------:R0:W-:Y:S01]  /*1db00*/  SYNCS.ARRIVE.TRANS64.A1T0 RZ, [R17+URZ+0x22850], RZ ;  /* 0x022850ff11ff79a7 */ /* 0x0001e2000810003f */
[----:B------:R-:W-:Y:S01]  /*1db10*/  BSSY B0, `(.L_x_3146) ;  /* 0x00000e0000007945 */ /* 0x000fe20003800000 */
[----:B--2---:R-:W-:-:S05]  /*1db20*/  VIADD R10, R2, 0xfffffffe ;  /* 0xfffffffe020a7836 */ /* 0x004fca0000000000 */
[----:B------:R-:W-:-:S13]  /*1db30*/  ISETP.GE.AND P0, PT, R10, R32, PT ;  /* 0x000000200a00720c */ /* 0x000fda0003f06270 */
[----:B0-----:R-:W-:Y:S05]  /*1db40*/  @!P0 BRA `(.L_x_3147) ;  /* 0x0000000c00708947 */ /* 0x001fea0003800000 */
.L_x_3160:
[----:B0-----:R-:W0:Y:S01]  /*1db50*/  S2R R2, SR_TID.X ;  /* 0x0000000000027919 */ /* 0x001e220000002100 */
[----:B------:R-:W1:Y:S01]  /*1db60*/  LDC R6, c[0x0][0x430] ;  /* 0x00010c00ff067b82 */ /* 0x000e620000000800 */
[----:B------:R-:W-:Y:S01]  /*1db70*/  IMAD R7, R10, 0x60, R31 ;  /* 0x000000600a077824 */ /* 0x000fe200078e021f */
[----:B--23--:R-:W2:Y:S01]  /*1db80*/  S2R R4, SR_TID.X ;  /* 0x0000000000047919 */ /* 0x00cea20000002100 */
[----:B------:R-:W-:Y:S02]  /*1db90*/  IMAD.U32 R12, RZ, RZ, UR38 ;  /* 0x00000026ff0c7e24 */ /* 0x000fe4000f8e00ff */
[----:B------:R-:W-:Y:S01]  /*1dba0*/  VIADD R25, R25, 0x1 ;  /* 0x0000000119197836 */ /* 0x000fe20000000000 */
[----:B-1----:R-:W-:Y:S02]  /*1dbb0*/  ISETP.NE.AND P0, PT, R6, 0x1, PT ;  /* 0x000000010600780c */ /* 0x002fe40003f05270 */
[----:B0-----:R-:W-:Y:S01]  /*1dbc0*/  LOP3.LUT R2, R2, 0x7f, RZ, 0xc0, !PT ;  /* 0x0000007f02027812 */ /* 0x001fe200078ec0ff */
[----:B--2---:R-:W-:-:S03]  /*1dbd0*/  IMAD.SHL.U32 R4, R4, 0x10, RZ ;  /* 0x0000001004047824 */ /* 0x004fc600078e00ff */
[----:B------:R-:W-:-:S07]  /*1dbe0*/  SHF.R.U32.HI R2, RZ, 0x3, R2 ;  /* 0x00000003ff027819 */ /* 0x000fce0000011602 */
[----:B------:R-:W0:Y:S01]  /*1dbf0*/  @P0 LDC R3, c[0x0][0x438] ;  /* 0x00010e00ff030b82 */ /* 0x000e220000000800 */
[----:B------:R-:W-:-:S04]  /*1dc00*/  LOP3.LUT R4, R2, 0x70, R4, 0xf8, !PT ;  /* 0x0000007002047812 */ /* 0x000fc800078ef804 */
[----:B------:R-:W-:-:S03]  /*1dc10*/  ISETP.GT.U32.AND P1, PT, R4, 0x5f, PT ;  /* 0x0000005f0400780c */ /* 0x000fc60003f24070 */
[----:B------:R-:W1:Y:S01]  /*1dc20*/  @P0 LDC R2, c[0x0][0x434] ;  /* 0x00010d00ff020b82 */ /* 0x000e620000000800 */
[----:B------:R-:W-:-:S04]  /*1dc30*/  IMAD.IADD R7, R4, 0x1, R7 ;  /* 0x0000000104077824 */ /* 0x000fc800078e0207 */
[----:B------:R-:W-:-:S05]  /*1dc40*/  IMAD.MOV.U32 R11, RZ, RZ, R7 ;  /* 0x000000ffff0b7224 */ /* 0x000fca00078e0007 */
[----:B------:R-:W2:Y:S08]  /*1dc50*/  @!P1 LDC.64 R4, c[0x0][0x428] ;  /* 0x00010a00ff049b82 */ /* 0x000eb00000000a00 */
[----:B------:R-:W3:Y:S01]  /*1dc60*/  @!P1 LDC.64 R8, c[0x0][0x418] ;  /* 0x00010600ff089b82 */ /* 0x000ee20000000a00 */
[----:B-1----:R-:W-:-:S05]  /*1dc70*/  @P0 IMAD.HI.U32 R2, R7, R2, RZ ;  /* 0x0000000207020227 */ /* 0x002fca00078e00ff */
[----:B0-----:R-:W-:-:S04]  /*1dc80*/  @P0 SHF.R.U32.HI R11, RZ, R3, R2 ;  /* 0x00000003ff0b0219 */ /* 0x001fc80000011602 */
[--C-:B------:R-:W-:Y:S01]  /*1dc90*/  @!P1 SHF.R.S32.HI R3, RZ, 0x1f, R11.reuse ;  /* 0x0000001fff039819 */ /* 0x100fe2000001140b */
[----:B------:R-:W-:-:S04]  /*1dca0*/  @!P1 IMAD.MOV.U32 R2, RZ, RZ, R11 ;  /* 0x000000ffff029224 */ /* 0x000fc800078e000b */
[----:B--2---:R-:W-:-:S04]  /*1dcb0*/  @!P1 IMAD.WIDE.U32 R2, R29, R4, R2 ;  /* 0x000000041d029225 */ /* 0x004fc800078e0002 */
[----:B------:R-:W-:Y:S01]  /*1dcc0*/  @!P1 IMAD R4, R34, R4, RZ ;  /* 0x0000000422049224 */ /* 0x000fe200078e02ff */
[----:B---3--:R-:W-:-:S03]  /*1dcd0*/  @!P1 LEA R8, P0, R2, R8, 0x2 ;  /* 0x0000000802089211 */ /* 0x008fc600078010ff */
[----:B------:R-:W-:-:S04]  /*1dce0*/  @!P1 IMAD R5, R29, R5, R4 ;  /* 0x000000051d059224 */ /* 0x000fc800078e0204 */
[----:B------:R-:W-:Y:S02]  /*1dcf0*/  @!P1 IMAD.IADD R3, R5, 0x1, R3 ;  /* 0x0000000105039824 */ /* 0x000fe400078e0203 */
[----:B------:R-:W-:-:S03]  /*1dd00*/  IMAD.MOV.U32 R5, RZ, RZ, RZ ;  /* 0x000000ffff057224 */ /* 0x000fc600078e00ff */
[----:B------:R-:W-:Y:S01]  /*1dd10*/  @!P1 LEA.HI.X R9, R2, R9, R3, 0x2, P0 ;  /* 0x0000000902099211 */ /* 0x000fe200000f1403 */
[----:B------:R-:W-:Y:S01]  /*1dd20*/  IMAD.MOV R2, RZ, RZ, -R11 ;  /* 0x000000ffff027224 */ /* 0x000fe200078e0a0b */
[----:B------:R-:W-:-:S03]  /*1dd30*/  ISETP.NE.AND P0, PT, R25, 0x2, PT ;  /* 0x000000021900780c */ /* 0x000fc60003f05270 */
[----:B------:R0:W5:Y:S01]  /*1dd40*/  @!P1 LDG.E R5, desc[UR52][R8.64] ;  /* 0x0000003408059981 */ /* 0x000162000c1e1900 */
[----:B------:R-:W-:Y:S01]  /*1dd50*/  ISETP.NE.AND P1, PT, R12, 0x3, PT ;  /* 0x000000030c00780c */ /* 0x000fe20003f25270 */
[----:B------:R-:W-:Y:S05]  /*1dd60*/  YIELD ;  /* 0x0000000000007946 */ /* 0x000fea0003800000 */
[----:B------:R-:W-:Y:S01]  /*1dd70*/  SEL R3, RZ, 0x1, P0 ;  /* 0x00000001ff037807 */ /* 0x000fe20000000000 */
[----:B------:R-:W-:Y:S01]  /*1dd80*/  IMAD R6, R6, R2, R7 ;  /* 0x0000000206067224 */ /* 0x000fe200078e0207 */
[----:B------:R-:W-:Y:S02]  /*1dd90*/  SEL R25, R25, RZ, P0 ;  /* 0x000000ff19197207 */ /* 0x000fe40000000000 */
[----:B------:R-:W-:Y:S01]  /*1dda0*/  LOP3.LUT R26, R26, R3, RZ, 0x3c, !PT ;  /* 0x000000031a1a7212 */ /* 0x000fe200078e3cff */
[----:B------:R-:W-:-:S02]  /*1ddb0*/  IMAD.MOV.U32 R3, RZ, RZ, R10 ;  /* 0x000000ffff037224 */ /* 0x000fc400078e000a */
[----:B------:R-:W-:-:S03]  /*1ddc0*/  VIADD R10, R10, 0xffffffff ;  /* 0xffffffff0a0a7836 */ /* 0x000fc60000000000 */
[----:B------:R-:W-:Y:S01]  /*1ddd0*/  ISETP.GT.AND P2, PT, R3, R32, PT ;  /* 0x000000200300720c */ /* 0x000fe20003f44270 */
[----:B0-----:R-:W-:-:S12]  /*1dde0*/  @!P1 BRA `(.L_x_3148) ;  /* 0x0000000000049947 */ /* 0x001fd80003800000 */
[----:B------:R-:W-:Y:S01]  /*1ddf0*/  BPT.TRAP 0x1 ;  /* 0x000000040000795c */ /* 0x000fe20000300000 */
.L_x_3148:
[----:B------:R-:W-:Y:S01]  /*1de00*/  IMAD R4, R25, 0x8, R23 ;  /* 0x0000000819047824 */ /* 0x000fe200078e0217 */
[----:B------:R-:W-:Y:S01]  /*1de10*/  SHF.L.U32 R21, R26, 0x1f, RZ ;  /* 0x0000001f1a157819 */ /* 0x000fe200000006ff */
[----:B------:R-:W-:Y:S01]  /*1de20*/  BSSY B1, `(.L_x_3149) ;  /* 0x0000004000017945 */ /* 0x000fe20003800000 */
[----:B------:R-:W-:Y:S02]  /*1de30*/  SHF.R.S32.HI R17, RZ, 0x1f, R6 ;  /* 0x0000001fff117819 */ /* 0x000fe40000011406 */
[----:B------:R-:W0:Y:S02]  /*1de40*/  SYNCS.PHASECHK.TRANS64.TRYWAIT P0, [R4+URZ+0x22840], R21 ;  /* 0x02284015040075a7 */ /* 0x000e24000800017f */
[----:B0-----:R-:W-:Y:S05]  /*1de50*/  @!P0 BRA `(.L_x_3150) ;  /* 0x00000054005c8947 */ /* 0x001fea0003800000 */
.L_x_3319:
[----:B------:R-:W-:Y:S05]  /*1de60*/  BSYNC B1 ;  /* 0x0000000000017941 */ /* 0x000fea0003800000 */
.L_x_3149:
        /* <DEDUP_REMOVED lines=11> */
[----:B------:R-:W-:-:S04]  /*1df20*/  ULDC.64 UR4, c[0x0][0x308] ;  /* 0x0000c20000047ab9 */ /* 0x000fc80000000a00 */
[----:B------:R-:W-:Y:S01]  /*1df30*/  IADD3 R3, R3, R7, RZ ;  /* 0x0000000703037210 */ /* 0x000fe20007ffe0ff */
[----:B------:R-:W-:-:S04]  /*1df40*/  IMAD R7, R28, UR4, RZ ;  /* 0x000000041c077c24 */ /* 0x000fc8000f8e02ff */
[C---:B------:R-:W-:Y:S02]  /*1df50*/  IMAD R7, R18.reuse, UR5, R7 ;  /* 0x0000000512077c24 */ /* 0x040fe4000f8e0207 */
[----:B------:R-:W-:Y:S01]  /*1df60*/  IMAD.WIDE.U32 R2, R18, UR4, R2 ;  /* 0x0000000412027c25 */ /* 0x000fe2000f8e0002 */
[----:B------:R-:W-:-:S03]  /*1df70*/  ULDC.64 UR4, c[0x0][0x2e8] ;  /* 0x0000ba0000047ab9 */ /* 0x000fc60000000a00 */
[----:B------:R-:W-:Y:S01]  /*1df80*/  IMAD.IADD R7, R7, 0x1, R3 ;  /* 0x0000000107077824 */ /* 0x000fe200078e0203 */
[----:B------:R-:W-:Y:S01]  /*1df90*/  LEA R8, P0, R2, UR4, 0x1 ;  /* 0x0000000402087c11 */ /* 0x000fe2000f8008ff */
[----:B------:R-:W-:-:S03]  /*1dfa0*/  UMOV UR4, 0xffffffff ;  /* 0xffffffff00047882 */ /* 0x000fc60000000000 */
[----:B------:R-:W-:Y:S01]  /*1dfb0*/  LEA.HI.X R9, R2, UR5, R7, 0x1, P0 ;  /* 0x0000000502097c11 */ /* 0x000fe200080f0c07 */
[----:B------:R-:W-:Y:S01]  /*1dfc0*/  IMAD R7, R25, 0x1800, R30 ;  /* 0x0000180019077824 */ /* 0x000fe200078e021e */
[----:B------:R-:W-:Y:S07]  /*1dfd0*/  BRA.DIV UR4, `(.L_x_3151) ;  /* 0x0000005604107947 */ /* 0x000fee000b800000 */
        /* <DEDUP_REMOVED lines=29> */
.L_x_3333:
        /* <DEDUP_REMOVED lines=8> */
.L_x_3152:
        /* <DEDUP_REMOVED lines=11> */
.L_x_3153:
[----:B------:R2:W-:Y:S01]  /*1e2e0*/  SYNCS.ARRIVE.TRANS64.A1T0 RZ, [R4+URZ+0x22830], RZ ;  /* 0x022830ff04ff79a7 */ /* 0x0005e2000810003f */
[----:B------:R-:W-:Y:S05]  /*1e2f0*/  @!P3 BRA `(.L_x_3154) ;  /* 0x000000000004b947 */ /* 0x000fea0003800000 */
[----:B------:R-:W-:Y:S01]  /*1e300*/  BPT.TRAP 0x1 ;  /* 0x000000040000795c */ /* 0x000fe20000300000 */
.L_x_3154:
[----:B------:R-:W3:Y:S01]  /*1e310*/  SYNCS.PHASECHK.TRANS64.TRYWAIT P0, [R4+URZ+0x22860], R21 ;  /* 0x02286015040075a7 */ /* 0x000ee2000800017f */
[----:B------:R-:W-:Y:S04]  /*1e320*/  BSSY B1, `(.L_x_3155) ;  /* 0x0000002000017945 */ /* 0x000fe80003800000 */
[----:B---3--:R-:W-:Y:S05]  /*1e330*/  @!P0 BRA `(.L_x_3156) ;  /* 0x0000005400dc8947 */ /* 0x008fea0003800000 */
.L_x_3334:
[----:B------:R-:W-:Y:S05]  /*1e340*/  BSYNC B1 ;  /* 0x0000000000017941 */ /* 0x000fea0003800000 */
.L_x_3155:
        /* <DEDUP_REMOVED lines=68> */
.L_x_3348:
        /* <DEDUP_REMOVED lines=11> */
.L_x_3158:
        /* <DEDUP_REMOVED lines=11> */
.L_x_3159:
[----:B------:R0:W-:Y:S01]  /*1e8f0*/  SYNCS.ARRIVE.TRANS64.A1T0 RZ, [R4+URZ+0x22850], RZ ;  /* 0x022850ff04ff79a7 */ /* 0x0001e2000810003f */
[----:B------:R-:W-:Y:S05]  /*1e900*/  @P2 BRA `(.L_x_3160) ;  /* 0xfffffff000902947 */ /* 0x000fea000383ffff */
.L_x_3147:
[----:B------:R-:W-:Y:S05]  /*1e910*/  BSYNC B0 ;  /* 0x0000000000007941 */ /* 0x000fea0003800000 */
.L_x_3146:
[----:B------:R-:W1:Y:S01]  /*1e920*/  S2R R2, SR_TID.X ;  /* 0x0000000000027919 */ /* 0x000e620000002100 */
[----:B------:R-:W-:Y:S01]  /*1e930*/  VIADD R25, R25, 0x1 ;  /* 0x0000000119197836 */ /* 0x000fe20000000000 */
[----:B------:R-:W-:Y:S04]  /*1e940*/  BSSY B0, `(.L_x_3161) ;  /* 0x0000012000007945 */ /* 0x000fe80003800000 */
[----:B------:R-:W-:-:S04]  /*1e950*/  ISETP.NE.AND P0, PT, R25, 0x2, PT ;  /* 0x000000021900780c */ /* 0x000fc80003f05270 */
[----:B------:R-:W-:Y:S02]  /*1e960*/  SEL R5, RZ, 0x1, P0 ;  /* 0x00000001ff057807 */ /* 0x000fe40000000000 */
        /* <DEDUP_REMOVED lines=15> */
.L_x_3162:
[----:B------:R-:W-:Y:S05]  /*1ea60*/  BSYNC B0 ;  /* 0x0000000000007941 */ /* 0x000fea0003800000 */
.L_x_3161:
[----:B------:R-:W-:Y:S02]  /*1ea70*/  LOP3.LUT R26, R26, R5, RZ, 0x3c, !PT ;  /* 0x000000051a1a7212 */ /* 0x000fe400078e3cff */
[----:B------:R-:W-:-:S07]  /*1ea80*/  SEL R25, R25, RZ, P0 ;  /* 0x000000ff19197207 */ /* 0x000fce0000000000 */
.L_x_3121:
[----:B------:R-:W-:Y:S05]  /*1ea90*/  BSYNC B7 ;  /* 0x0000000000077941 */ /* 0x000fea0003800000 */
.L_x_3119:
[----:B------:R-:W-:-:S13]  /*1eaa0*/  LOP3.LUT P0, RZ, R22, 0x80, RZ, 0xc0, !PT ;  /* 0x0000008016ff7812 */ /* 0x000fda000780c0ff */
[----:B------:R-:W-:Y:S05]  /*1eab0*/  @!P0 BRA `(.L_x_3163) ;  /* 0x0000000000248947 */ /* 0x000fea0003800000 */
[----:B------:R-:W-:Y:S05]  /*1eac0*/  WARPSYNC.ALL ;  /* 0x0000000000007948 */ /* 0x000fea0003800000 */
[----:B------:R-:W1:Y:S08]  /*1ead0*/  S2UR UR5, SR_CgaCtaId ;  /* 0x00000000000579c3 */ /* 0x000e700000008800 */
[----:B------:R-:W-:Y:S06]  /*1eae0*/  BAR.SYNC.DEFER_BLOCKING 0x5, 0x180 ;  /* 0x0146000000007b1d */ /* 0x000fec0000010000 */
[----:B------:R-:W-:-:S02]  /*1eaf0*/  UMOV UR4, 0x400 ;  /* 0x0000040000047882 */ /* 0x000fc40000000000 */
[----:B-1----:R-:W-:-:S06]  /*1eb00*/  ULEA UR4, UR5, UR4, 0x18 ;  /* 0x0000000405047291 */ /* 0x002fcc000f8ec03f */
[----:B------:R-:W-:-:S05]  /*1eb10*/  IMAD.U32 R23, RZ, RZ, UR4 ;  /* 0x00000004ff177e24 */ /* 0x000fca000f8e00ff */
[----:B------:R1:W4:Y:S01]  /*1eb20*/  LDS.128 R16, [R23+0x228d0] ;  /* 0x0228d00017107984 */ /* 0x0003220000000c00 */
[----:B------:R-:W-:Y:S06]  /*1eb30*/  BAR.ARV 0x4, 0x180 ;  /* 0x0106000000007b1d */ /* 0x000fec0000002000 */
[----:B------:R-:W-:Y:S05]  /*1eb40*/  BRA `(.L_x_3164) ;  /* 0x0000000800cc7947 */ /* 0x000fea0003800000 */
.L_x_3163:
        /* <DEDUP_REMOVED lines=8> */
[----:B------:R-:W1:Y:S02]  /*1ebd0*/  @!P1 LDC.64 R2, c[0x0][0xc80] ;  /* 0x00032000ff029b82 */ /* 0x000e640000000a00 */
[----:B-1----:R-:W-:-:S06]  /*1ebe0*/  @!P1 IMAD.WIDE R2, R5, 0x4, R2 ;  /* 0x0000000405029825 */ /* 0x002fcc00078e0202 */
[----:B------:R-:W4:Y:S01]  /*1ebf0*/  @!P1 LDG.E R2, desc[UR52][R2.64] ;  /* 0x0000003402029981 */ /* 0x000f22000c1e1900 */
[----:B------:R-:W-:Y:S01]  /*1ec00*/  IMAD.MOV.U32 R5, RZ, RZ, RZ ;  /* 0x000000ffff057224 */ /* 0x000fe200078e00ff */
[C---:B------:R-:W-:Y:S02]  /*1ec10*/  ISETP.GE.U32.AND P2, PT, R8.reuse, 0x2, PT ;  /* 0x000000020800780c */ /* 0x040fe40003f46070 */
[C---:B------:R-:W-:Y:S01]  /*1ec20*/  ISETP.GE.U32.AND P3, PT, R8.reuse, 0x4, PT ;  /* 0x000000040800780c */ /* 0x040fe20003f66070 */
[----:B------:R-:W-:Y:S01]  /*1ec30*/  SHFL.IDX PT, R0, R16, RZ, 0x1f ;  /* 0x00001fff10007589 */ /* 0x000fe200000e0000 */
[C---:B------:R-:W-:Y:S02]  /*1ec40*/  ISETP.GE.U32.AND P4, PT, R8.reuse, 0x8, PT ;  /* 0x000000080800780c */ /* 0x040fe40003f86070 */
[C---:B------:R-:W-:Y:S01]  /*1ec50*/  ISETP.GE.U32.AND P5, PT, R8.reuse, 0x10, PT ;  /* 0x000000100800780c */ /* 0x040fe20003fa6070 */
[----:B0-23--:R-:W-:Y:S01]  /*1ec60*/  SHFL.IDX PT, R4, R16, 0x1, 0x1f ;  /* 0x00201f0010047f89 */ /* 0x00dfe200000e0000 */
        /* <DEDUP_REMOVED lines=18> */
.L_x_3358:
[----:B------:R-:W-:Y:S02]  /*1ed90*/  ULDC UR4, c[0x0][0xc38] ;  /* 0x00030e0000047ab9 */ /* 0x000fe40000000800 */
[----:B------:R-:W-:-:S04]  /*1eda0*/  IMAD.U32 R7, RZ, RZ, UR4 ;  /* 0x00000004ff077e24 */ /* 0x000fc8000f8e00ff */
[----:B-1----:R-:W-:-:S04]  /*1edb0*/  IMAD R14, R14, R7, RZ ;  /* 0x000000070e0e7224 */ /* 0x002fc800078e02ff */
[----:B------:R-:W-:-:S05]  /*1edc0*/  IMAD.IADD R9, R4, 0x1, R14 ;  /* 0x0000000104097824 */ /* 0x000fca00078e020e */
[----:B------:R-:W-:-:S13]  /*1edd0*/  ISETP.GT.AND P6, PT, R9, R0, PT ;  /* 0x000000000900720c */ /* 0x000fda0003fc4270 */
[----:B------:R-:W-:Y:S05]  /*1ede0*/  @P6 BRA `(.L_x_3166) ;  /* 0x00000000009c6947 */ /* 0x000fea0003800000 */
.L_x_3171:
        /* <DEDUP_REMOVED lines=14> */
.L_x_3169:
[----:B------:R-:W-:Y:S05]  /*1eed0*/  BSYNC B0 ;  /* 0x0000000000007941 */ /* 0x000fea0003800000 */
.L_x_3168:
        /* <DEDUP_REMOVED lines=18> */
.L_x_3366:
[----:B------:R-:W-:Y:S02]  /*1f000*/  ULDC UR4, c[0x0][0xc38] ;  /* 0x00030e0000047ab9 */ /* 0x000fe40000000800 */
[----:B------:R-:W-:-:S04]  /*1f010*/  IMAD.U32 R7, RZ, RZ, UR4 ;  /* 0x00000004ff077e24 */ /* 0x000fc8000f8e00ff */
[----:B-1----:R-:W-:-:S04]  /*1f020*/  IMAD R14, R14, R7, RZ ;  /* 0x000000070e0e7224 */ /* 0x002fc800078e02ff */
[----:B------:R-:W-:-:S05]  /*1f030*/  IMAD.IADD R9, R14, 0x1, R9 ;  /* 0x000000010e097824 */ /* 0x000fca00078e0209 */
[----:B------:R-:W-:-:S13]  /*1f040*/  ISETP.GT.AND P6, PT, R9, R0, PT ;  /* 0x000000000900720c */ /* 0x000fda0003fc4270 */
[----:B------:R-:W-:Y:S05]  /*1f050*/  @!P6 BRA `(.L_x_3171) ;  /* 0xfffffffc0064e947 */ /* 0x000fea000383ffff */
.L_x_3166:
        /* <DEDUP_REMOVED lines=8> */
.L_x_3370:
[----:B------:R-:W-:Y:S01]  /*1f0e0*/  ISETP.NE.AND P0, PT, R3, RZ, PT ;  /* 0x000000ff0300720c */ /* 0x000fe20003f05270 */
[----:B------:R-:W-:-:S12]  /*1f0f0*/  IMAD.MOV.U32 R14, RZ, RZ, RZ ;  /* 0x000000ffff0e7224 */ /* 0x000fd800078e00ff */
[----:B------:R-:W-:Y:S05]  /*1f100*/  @!P0 BRA `(.L_x_3173) ;  /* 0x0000000000108947 */ /* 0x000fea0003800000 */
[----:B------:R-:W-:Y:S01]  /*1f110*/  UMOV UR4, 0xffffffff ;  /* 0xffffffff00047882 */ /* 0x000fe20000000000 */
[----:B------:R-:W-:Y:S02]  /*1f120*/  VIADD R12, R4, 0xffffffff ;  /* 0xffffffff040c7836 */ /* 0x000fe40000000000 */
[----:B------:R-:W-:Y:S05]  /*1f130*/  BRA.DIV UR4, `(.L_x_3174) ;  /* 0x0000005a04607947 */ /* 0x000fea000b800000 */
[----:B------:R3:W4:Y:S02]  /*1f140*/  SHFL.IDX PT, R14, R2, R12, 0x1f ;  /* 0x00001f0c020e7589 */ /* 0x00072400000e0000 */
.L_x_3173:
[----:B0--3--:R-:W0:Y:S01]  /*1f150*/  LDC.64 R2, c[0x0][0xc90] ;  /* 0x00032400ff027b82 */ /* 0x009e220000000a00 */
[----:B------:R-:W-:-:S04]  /*1f160*/  IMAD.IADD R19, R4, 0x1, R19 ;  /* 0x0000000104137824 */ /* 0x000fc800078e0213 */
[----:B0-----:R-:W-:-:S05]  /*1f170*/  IMAD.WIDE R2, R19, 0x4, R2 ;  /* 0x0000000413027825 */ /* 0x001fca00078e0202 */
[----:B------:R0:W1:Y:S01]  /*1f180*/  LDG.E R6, desc[UR52][R2.64] ;  /* 0x0000003402067981 */ /* 0x000062000c1e1900 */
[----:B----4-:R-:W-:Y:S02]  /*1f190*/  IMAD R16, R14, R7, R16 ;  /* 0x000000070e107224 */ /* 0x010fe400078e0210 */
[----:B0-----:R-:W-:Y:S02]  /*1f1a0*/  IMAD.MOV.U32 R2, RZ, RZ, RZ ;  /* 0x000000ffff027224 */ /* 0x001fe400078e00ff */
[----:B-12---:R-:W-:-:S05]  /*1f1b0*/  IMAD R4, R5, R6, RZ ;  /* 0x0000000605047224 */ /* 0x006fca00078e02ff */
        /* <DEDUP_REMOVED lines=36> */
[----:B0-----:R-:W-:-:S05]  /*1f400*/  IADD3 R2, RZ, -R3, RZ ;  /* 0x80000003ff027210 */ /* 0x001fca0007ffe0ff */
        /* <DEDUP_REMOVED lines=22> */
.L_x_3167:
[----:B------:R-:W-:Y:S01]  /*1f570*/  UMOV UR4, URZ ;  /* 0x0000003f00047c82 */ /* 0x000fe20008000000 */
[----:B------:R-:W-:Y:S01]  /*1f580*/  UMOV UR5, URZ ;  /* 0x0000003f00057c82 */ /* 0x000fe20008000000 */
[----:B------:R-:W-:Y:S01]  /*1f590*/  ULDC UR6, c[0x0][0xc3c] ;  /* 0x00030f0000067ab9 */ /* 0x000fe20000000800 */
[----:B------:R-:W-:Y:S02]  /*1f5a0*/  IMAD.MOV.U32 R16, RZ, RZ, R0 ;  /* 0x000000ffff107224 */ /* 0x000fe400078e0000 */
[----:B------:R-:W-:Y:S02]  /*1f5b0*/  IMAD.U32 R17, RZ, RZ, UR4 ;  /* 0x00000004ff117e24 */ /* 0x000fe4000f8e00ff */
[----:B------:R-:W-:Y:S02]  /*1f5c0*/  IMAD.U32 R18, RZ, RZ, UR5 ;  /* 0x00000005ff127e24 */ /* 0x000fe4000f8e00ff */
[----:B------:R-:W-:-:S07]  /*1f5d0*/  IMAD.U32 R19, RZ, RZ, UR6 ;  /* 0x00000006ff137e24 */ /* 0x000fce000f8e00ff */
.L_x_3175:
        /* <DEDUP_REMOVED lines=10> */
.L_x_3164:
[----:B------:R-:W-:Y:S02]  /*1f680*/  ULDC UR4, c[0x0][0xc3c] ;  /* 0x00030f0000047ab9 */ /* 0x000fe40000000800 */
[----:B----4-:R-:W-:-:S13]  /*1f690*/  ISETP.GE.AND P0, PT, R19, UR4, PT ;  /* 0x0000000413007c0c */ /* 0x010fda000bf06270 */
[----:B------:R-:W-:Y:S05]  /*1f6a0*/  @!P0 BRA `(.L_x_3176) ;  /* 0xffffff9c007c8947 */ /* 0x000fea000383ffff */
[----:B------:R-:W-:Y:S05]  /*1f6b0*/  BSYNC B8 ;  /* 0x0000000000087941 */ /* 0x000fea0003800000 */
.L_x_3061:
[----:B------:R-:W4:Y:S01]  /*1f6c0*/  LDL.LU R0, [R1+0x24] ;  /* 0x0000240001007983 */ /* 0x000f220000300800 */
[----:B------:R-:W-:Y:S01]  /*1f6d0*/  BSSY B0, `(.L_x_3177) ;  /* 0x000000b000007945 */ /* 0x000fe20003800000 */
[----:B------:R-:W2:Y:S01]  /*1f6e0*/  S2R R5, SR_CgaCtaId ;  /* 0x0000000000057919 */ /* 0x000ea20000008800 */
[----:B----4-:R-:W-:-:S05]  /*1f6f0*/  VIADD R0, R0, 0x1 ;  /* 0x0000000100007836 */ /* 0x010fca0000000000 */
[----:B0-----:R-:W-:-:S04]  /*1f700*/  LEA.HI R2, R0, R0, RZ, 0x1 ;  /* 0x0000000000027211 */ /* 0x001fc800078f08ff */
[----:B------:R-:W-:Y:S02]  /*1f710*/  LOP3.LUT R3, R2, 0xfffffffe, RZ, 0xc0, !PT ;  /* 0xfffffffe02037812 */ /* 0x000fe400078ec0ff */
[----:B------:R-:W-:-:S03]  /*1f720*/  MOV R2, 0x400 ;  /* 0x0000040000027802 */ /* 0x000fc60000000f00 */
[----:B------:R-:W-:Y:S01]  /*1f730*/  IMAD.IADD R0, R0, 0x1, -R3 ;  /* 0x0000000100007824 */ /* 0x000fe200078e0a03 */
[----:B--23--:R-:W-:-:S04]  /*1f740*/  LEA R4, R5, R2, 0x18 ;  /* 0x0000000205047211 */ /* 0x00cfc800078ec0ff */
[----:B------:R-:W-:-:S04]  /*1f750*/  SHF.L.U32 R0, R0, 0x1f, RZ ;  /* 0x0000001f00007819 */ /* 0x000fc800000006ff */
[----:B------:R-:W0:Y:S02]  /*1f760*/  SYNCS.PHASECHK.TRANS64.TRYWAIT P0, [R4+URZ+0x22820], R0 ;  /* 0x02282000040075a7 */ /* 0x000e24000800017f */
[----:B0-----:R-:W-:Y:S05]  /*1f770*/  @!P0 BRA `(.L_x_3178) ;  /* 0x0000005000f48947 */ /* 0x001fea0003800000 */
.L_x_3373:
[----:B------:R-:W-:Y:S05]  /*1f780*/  BSYNC B0 ;  /* 0x0000000000007941 */ /* 0x000fea0003800000 */
.L_x_3177:
[----:B------:R-:W-:-:S03]  /*1f790*/  UMOV UR4, 0xffffffff ;  /* 0xffffffff00047882 */ /* 0x000fc60000000000 */
[----:B------:R-:W-:Y:S05]  /*1f7a0*/  BRA.DIV UR4, `(.L_x_3179) ;  /* 0x0000005204fc7947 */ /* 0x000fea000b800000 */
[----:B0-----:R-:W0:Y:S02]  /*1f7b0*/  S2R R0, SR_TID.X ;  /* 0x0000000000007919 */ /* 0x001e240000002100 */
[----:B0-----:R-:W-:-:S04]  /*1f7c0*/  SHF.R.U32.HI R0, RZ, 0x5, R0 ;  /* 0x00000005ff007819 */ /* 0x001fc80000011600 */
[----:B------:R-:W-:-:S05]  /*1f7d0*/  LOP3.LUT R0, R0, 0x3, RZ, 0xc0, !PT ;  /* 0x0000000300007812 */ /* 0x000fca00078ec0ff */
[----:B------:R0:W2:Y:S02]  /*1f7e0*/  SHFL.IDX PT, R14, R0, RZ, 0x1f ;  /* 0x00001fff000e7589 */ /* 0x0000a400000e0000 */
.L_x_3376:
[----:B--2---:R-:W-:-:S13]  /*1f7f0*/  ISETP.NE.AND P0, PT, R14, RZ, PT ;  /* 0x000000ff0e00720c */ /* 0x004fda0003f05270 */
[----:B------:R-:W-:Y:S05]  /*1f800*/  @P0 BRA `(.L_x_2831) ;  /* 0x0000000000880947 */ /* 0x000fea0003800000 */
[----:B------:R-:W-:-:S03]  /*1f810*/  UMOV UR4, 0xffffffff ;  /* 0xffffffff00047882 */ /* 0x000fc60000000000 */
[----:B------:R-:W-:Y:S05]  /*1f820*/  BRA.DIV UR4, `(.L_x_3180) ;  /* 0x0000005604107947 */ /* 0x000fea000b800000 */
[----:B------:R-:W-:-:S13]  /*1f830*/  ELECT P6, URZ, PT ;  /* 0x00000000003f782f */ /* 0x000fda00038c0000 */
.L_x_3379:
[----:B------:R-:W-:Y:S05]  /*1f840*/  @!P6 BRA `(.L_x_2831) ;  /* 0x000000000078e947 */ /* 0x000fea0003800000 */
[----:B------:R-:W-:-:S06]  /*1f850*/  ULOP3.LUT UR4, UR36, 0x2, URZ, 0xfc, !UPT ;  /* 0x0000000224047892 */ /* 0x000fcc000f8efc3f */
[----:B0-----:R-:W-:-:S05]  /*1f860*/  IMAD.U32 R0, RZ, RZ, UR4 ;  /* 0x00000004ff007e24 */ /* 0x001fca000f8e00ff */
[----:B------:R-:W-:-:S13]  /*1f870*/  ISETP.NE.AND P0, PT, R0, 0x3, PT ;  /* 0x000000030000780c */ /* 0x000fda0003f05270 */
[----:B------:R-:W-:Y:S05]  /*1f880*/  @!P0 BRA `(.L_x_3181) ;  /* 0x0000000000048947 */ /* 0x000fea0003800000 */
[----:B------:R-:W-:Y:S01]  /*1f890*/  BPT.TRAP 0x1 ;  /* 0x000000040000795c */ /* 0x000fe20000300000 */
.L_x_3181:
[C---:B------:R-:W-:Y:S01]  /*1f8a0*/  IMAD R5, R25.reuse, 0x8, R4 ;  /* 0x0000000819057824 */ /* 0x040fe200078e0204 */
[----:B------:R-:W-:Y:S01]  /*1f8b0*/  SHF.L.U32 R0, R26, 0x1f, RZ ;  /* 0x0000001f1a007819 */ /* 0x000fe200000006ff */
[----:B------:R-:W-:-:S03]  /*1f8c0*/  VIADD R25, R25, 0x1 ;  /* 0x0000000119197836 */ /* 0x000fc60000000000 */
[----:B------:R-:W0:Y:S02]  /*1f8d0*/  SYNCS.PHASECHK.TRANS64.TRYWAIT P1, [R5+URZ+0x22840], R0 ;  /* 0x02284000050075a7 */ /* 0x000e24000802017f */
[----:B------:R-:W-:-:S04]  /*1f8e0*/  ISETP.NE.AND P2, PT, R25, 0x2, PT ;  /* 0x000000021900780c */ /* 0x000fc80003f45270 */
[----:B------:R-:W-:Y:S01]  /*1f8f0*/  SEL R3, RZ, 0x1, P2 ;  /* 0x00000001ff037807 */ /* 0x000fe20001000000 */
[----:B0-----:R-:W-:Y:S08]  /*1f900*/  @!P1 BRA `(.L_x_3182) ;  /* 0x0000005000f89947 */ /* 0x001ff00003800000 */
.L_x_3380:
[----:B------:R-:W-:Y:S02]  /*1f910*/  SEL R25, R25, RZ, P2 ;  /* 0x000000ff19197207 */ /* 0x000fe40001000000 */
[----:B------:R-:W-:Y:S01]  /*1f920*/  LOP3.LUT R2, R26, R3, RZ, 0x3c, !PT ;  /* 0x000000031a027212 */ /* 0x000fe200078e3cff */
[----:B------:R-:W-:Y:S06]  /*1f930*/  @!P0 BRA `(.L_x_3183) ;  /* 0x0000000000048947 */ /* 0x000fec0003800000 */
[----:B------:R-:W-:Y:S01]  /*1f940*/  BPT.TRAP 0x1 ;  /* 0x000000040000795c */ /* 0x000fe20000300000 */
.L_x_3183:
[----:B------:R-:W-:Y:S01]  /*1f950*/  IMAD R25, R25, 0x8, R4 ;  /* 0x0000000819197824 */ /* 0x000fe200078e0204 */
[----:B------:R-:W-:-:S04]  /*1f960*/  SHF.L.U32 R2, R2, 0x1f, RZ ;  /* 0x0000001f02027819 */ /* 0x000fc800000006ff */
[----:B------:R-:W2:Y:S02]  /*1f970*/  SYNCS.PHASECHK.TRANS64.TRYWAIT P1, [R25+URZ+0x22840], R2 ;  /* 0x02284002190075a7 */ /* 0x000ea4000802017f */
[----:B--2---:R-:W-:Y:S05]  /*1f980*/  @!P1 BRA `(.L_x_3184) ;  /* 0x0000005000ec9947 */ /* 0x004fea0003800000 */
.L_x_3381:
[----:B------:R-:W-:Y:S05]  /*1f990*/  @!P0 BRA `(.L_x_3185) ;  /* 0x0000000000048947 */ /* 0x000fea0003800000 */
[----:B------:R-:W-:Y:S01]  /*1f9a0*/  BPT.TRAP 0x1 ;  /* 0x000000040000795c */ /* 0x000fe20000300000 */
.L_x_3185:
[----:B------:R-:W3:Y:S02]  /*1f9b0*/  SYNCS.PHASECHK.TRANS64.TRYWAIT P1, [R5+URZ+0x22860], R0 ;  /* 0x02286000050075a7 */ /* 0x000ee4000802017f */
[----:B---3--:R-:W-:Y:S05]  /*1f9c0*/  @!P1 BRA `(.L_x_3186) ;  /* 0x0000005000f09947 */ /* 0x008fea0003800000 */
.L_x_3382:
[----:B------:R-:W-:Y:S05]  /*1f9d0*/  @!P0 BRA `(.L_x_3187) ;  /* 0x0000000000048947 */ /* 0x000fea0003800000 */
[----:B------:R-:W-:Y:S01]  /*1f9e0*/  BPT.TRAP 0x1 ;  /* 0x000000040000795c */ /* 0x000fe20000300000 */
.L_x_3187:
[----:B----4-:R4:W0:Y:S02]  /*1f9f0*/  SYNCS.PHASECHK.TRANS64.TRYWAIT P0, [R25+URZ+0x22860], R2 ;  /* 0x02286002190075a7 */ /* 0x010824000800017f */
[----:B0-----:R-:W-:Y:S05]  /*1fa00*/  @!P0 NANOSLEEP.SYNCS 0x989680 ;  /* 0x009896800000895d */ /* 0x001fea0003900000 */
[----:B------:R-:W0:Y:S02]  /*1fa10*/  @!P0 SYNCS.PHASECHK.TRANS64 P0, [R25+URZ+0x22860], R2 ;  /* 0x02286002190085a7 */ /* 0x000e24000800007f */
[----:B0-----:R-:W-:Y:S05]  /*1fa20*/  @!P0 BRA `(.L_x_3187) ;  /* 0xfffffffc00f08947 */ /* 0x001fea000383ffff */
.L_x_2831:
[----:B------:R-:W-:Y:S05]  /*1fa30*/  BSYNC B9 ;  /* 0x0000000000097941 */ /* 0x000fea0003800000 */
.L_x_2828:
[----:B------:R-:W-:Y:S05]  /*1fa40*/  EXIT ;  /* 0x000000000000794d */ /* 0x000fea0003800000 */
.L_x_2857:
[----:B0-----:R0:W1:Y:S02]  /*1fa50*/  SYNCS.PHASECHK.TRANS64.TRYWAIT P4, [R89+URZ+0x22890], R102 ;  /* 0x02289066590075a7 */ /* 0x001064000808017f */
[----:B-1----:R-:W-:Y:S05]  /*1fa60*/  @!P4 NANOSLEEP.SYNCS 0x989680 ;  /* 0x009896800000c95d */ /* 0x002fea0003900000 */
[----:B------:R-:W1:Y:S02]  /*1fa70*/  @!P4 SYNCS.PHASECHK.TRANS64 P4, [R89+URZ+0x22890], R102 ;  /* 0x022890665900c5a7 */ /* 0x000e64000808007f */
[----:B-1----:R-:W-:Y:S05]  /*1fa80*/  @!P4 BRA `(.L_x_2857) ;  /* 0xfffffffc00f0c947 */ /* 0x002fea000383ffff */
[----:B------:R-:W-:Y:S05]  /*1fa90*/  BRA `(.L_x_3188) ;  /* 0xfffffe3400147947 */ /* 0x000fea000383ffff */
.L_x_2858:
        /* <DEDUP_REMOVED lines=8> */
.L_x_3190:
[----:B------:R-:W-:Y:S05]  /*1fb20*/  BSYNC B1 ;  /* 0x0000000000017941 */ /* 0x000fea0003800000 */
.L_x_3189:
        /* <DEDUP_REMOVED lines=8> */
.L_x_3191:
[----:B------:R-:W-:Y:S01]  /*1fbb0*/  IMAD.MOV.U32 R35, RZ, RZ, R14 ;  /* 0x000000ffff237224 */ /* 0x000fe200078e000e */
[----:B------:R-:W-:Y:S06]  /*1fbc0*/  BRA `(.L_x_3192) ;  /* 0xfffffe3000dc7947 */ /* 0x000fec000383ffff */
.L_x_2867:
        /* <DEDUP_REMOVED lines=8> */
.L_x_3194:
[----:B------:R-:W-:Y:S05]  /*1fc50*/  BSYNC B1 ;  /* 0x0000000000017941 */ /* 0x000fea0003800000 */
.L_x_3193:
        /* <DEDUP_REMOVED lines=8> */
.L_x_3195:
[----:B------:R-:W-:Y:S01]  /*1fce0*/  IMAD.MOV.U32 R93, RZ, RZ, R14 ;  /* 0x000000ffff5d7224 */ /* 0x000fe200078e000e */
[----:B------:R-:W-:Y:S06]  /*1fcf0*/  BRA `(.L_x_3196) ;  /* 0xfffffe3800407947 */ /* 0x000fec000383ffff */
.L_x_2877:
[----:B-1----:R1:W2:Y:S02]  /*1fd00*/  SYNCS.PHASECHK.TRANS64.TRYWAIT P3, [R89+URZ+0x22890], R102 ;  /* 0x02289066590075a7 */ /* 0x0022a4000806017f */
[----:B--2---:R-:W-:Y:S05]  /*1fd10*/  @!P3 NANOSLEEP.SYNCS 0x989680 ;  /* 0x009896800000b95d */ /* 0x004fea0003900000 */
[----:B------:R-:W2:Y:S02]  /*1fd20*/  @!P3 SYNCS.PHASECHK.TRANS64 P3, [R89+URZ+0x22890], R102 ;  /* 0x022890665900b5a7 */ /* 0x000ea4000806007f */
[----:B--2---:R-:W-:Y:S05]  /*1fd30*/  @!P3 BRA `(.L_x_2877) ;  /* 0xfffffffc00f0b947 */ /* 0x004fea000383ffff */
[----:B------:R-:W-:Y:S05]  /*1fd40*/  BRA `(.L_x_3197) ;  /* 0xfffffe4000f87947 */ /* 0x000fea000383ffff */
.L_x_2878:
        /* <DEDUP_REMOVED lines=8> */
.L_x_3199:
[----:B------:R-:W-:Y:S05]  /*1fdd0*/  BSYNC B1 ;  /* 0x0000000000017941 */ /* 0x000fea0003800000 */
.L_x_3198:
        /* <DEDUP_REMOVED lines=8> */
.L_x_3200:
[----:B------:R-:W-:Y:S05]  /*1fe60*/  BRA `(.L_x_3201) ;  /* 0xfffffe4000c87947 */ /* 0x000fea000383ffff */
.L_x_2883:
        /* <DEDUP_REMOVED lines=8> */
.L_x_3203:
[----:B------:R-:W-:Y:S05]  /*1fef0*/  BSYNC B1 ;  /* 0x0000000000017941 */ /* 0x000fea0003800000 */
.L_x_3202:
        /* <DEDUP_REMOVED lines=8> */
.L_x_3204:
[----:B------:R-:W-:Y:S01]  /*1ff80*/  IMAD.MOV.U32 R36, RZ, RZ, R14 ;  /* 0x000000ffff247224 */ /* 0x000fe200078e000e */
[----:B------:R-:W-:Y:S06]  /*1ff90*/  BRA `(.L_x_3205) ;  /* 0xfffffe48005c7947 */ /* 0x000fec000383ffff */
.L_x_2888:
[----:B0-----:R0:W1:Y:S02]  /*1ffa0*/  SYNCS.PHASECHK.TRANS64.TRYWAIT P1, [R89+URZ+0x22890], R102 ;  /* 0x02289066590075a7 */ /* 0x001064000802017f */
[----:B-1----:R-:W-:Y:S05]  /*1ffb0*/  @!P1 NANOSLEEP.SYNCS 0x989680 ;  /* 0x009896800000995d */ /* 0x002fea0003900000 */
[----:B------:R-:W1:Y:S02]  /*1ffc0*/  @!P1 SYNCS.PHASECHK.TRANS64 P1, [R89+URZ+0x22890], R102 ;  /* 0x02289066590095a7 */ /* 0x000e64000802007f */
[----:B-1----:R-:W-:Y:S05]  /*1ffd0*/  @!P1 BRA `(.L_x_2888) ;  /* 0xfffffffc00f09947 */ /* 0x002fea000383ffff */
[----:B------:R-:W-:Y:S05]  /*1ffe0*/  BRA `(.L_x_3206) ;  /* 0xfffffe5000447947 */ /* 0x000fea000383ffff */
.L_x_2889:
[----:B------:R-:W-:Y:S01]  /*1fff0*/  BSSY B1, `(.L_x_3207) ;  /* 0x0000008000017945 */ /* 0x000fe20003800000 */
[----:B------:R-:W-:Y:S01]  /*20000*/  MOV R13, R34 ;  /* 0x00000022000d7202 */ /* 0x000fe20000000f00 */
[----:B------:R-:W-:Y:S02]  /*20010*/  IMAD.MOV.U32 R12, RZ, RZ, RZ ;  /* 0x000000ffff0c7224 */ /* 0x000fe400078e00ff */
[----:B------:R-:W-:Y:S02]  /*20020*/  IMAD.MOV.U32 R11, RZ, RZ, 0x1c1f ;  /* 0x00001c1fff0b7424 */ /* 0x000fe400078e00ff */
[----:B------:R-:W-:-:S07]  /*20030*/  IMAD.MOV.U32 R15, RZ, RZ, -0x1 ;  /* 0xffffffffff0f7424 */ /* 0x000fce00078e00ff */
[----:B0-----:R-:W-:Y:S05]  /*20040*/  WARPSYNC.COLLECTIVE R15, `(.L_x_3208) ;  /* 0x000000000f087348 */ /* 0x001fea0003c00000 */
[----:B------:R1:W2:Y:S02]  /*20050*/  SHFL.IDX P6, R14, R13, R12, R11 ;  /* 0x0000000c0d0e7389 */ /* 0x0002a400000c000b */
[----:B012---:R-:W-:Y:S01]  /*20060*/  ENDCOLLECTIVE ;  /* 0x000000000000791b */ /* 0x007fe20003800000 */
.L_x_3208:
[----:B------:R-:W-:Y:S05]  /*20070*/  BSYNC B1 ;  /* 0x0000000000017941 */ /* 0x000fea0003800000 */
.L_x_3207:
        /* <DEDUP_REMOVED lines=8> */
.L_x_3209:
[----:B------:R-:W-:Y:S05]  /*20100*/  BRA `(.L_x_3210) ;  /* 0xfffffe50006c7947 */ /* 0x000fea000383ffff */
.L_x_2892:
        /* <DEDUP_REMOVED lines=8> */
.L_x_3212:
[----:B------:R-:W-:Y:S05]  /*20190*/  BSYNC B1 ;  /* 0x0000000000017941 */ /* 0x000fea0003800000 */
.L_x_3211:
        /* <DEDUP_REMOVED lines=8> */
.L_x_3213:
[----:B------:R-:W-:Y:S05]  /*20220*/  BRA `(.L_x_3214) ;  /* 0xfffffe50006c7947 */ /* 0x000fea000383ffff */
.L_x_2896:
[----:B------:R0:W0:Y:S02]  /*20230*/  SYNCS.PHASECHK.TRANS64.TRYWAIT P2, [R89+URZ+0x228b0], R102 ;  /* 0x0228b066590075a7 */ /* 0x000024000804017f */
[----:B0-----:R-:W-:Y:S05]  /*20240*/  @!P2 NANOSLEEP.SYNCS 0x989680 ;  /* 0x009896800000a95d */ /* 0x001fea0003900000 */
[----:B------:R-:W0:Y:S02]  /*20250*/  @!P2 SYNCS.PHASECHK.TRANS64 P2, [R89+URZ+0x228b0], R102 ;  /* 0x0228b0665900a5a7 */ /* 0x000e24000804007f */
[----:B0-----:R-:W-:Y:S05]  /*20260*/  @!P2 BRA `(.L_x_2896) ;  /* 0xfffffffc00f0a947 */ /* 0x001fea000383ffff */
[----:B------:R-:W-:Y:S05]  /*20270*/  BRA `(.L_x_3215) ;  /* 0xfffffe5000e47947 */ /* 0x000fea000383ffff */
.L_x_2912:
[----:B------:R-:W-:Y:S01]  /*20280*/  BSSY B0, `(.L_x_3216) ;  /* 0x0000007000007945 */ /* 0x000fe20003800000 */
[----:B------:R-:W-:Y:S02]  /*20290*/  IMAD.MOV.U32 R12, RZ, RZ, RZ ;  /* 0x000000ffff0c7224 */ /* 0x000fe400078e00ff */
[----:B------:R-:W-:Y:S02]  /*202a0*/  IMAD.MOV.U32 R11, RZ, RZ, 0x1f ;  /* 0x0000001fff0b7424 */ /* 0x000fe400078e00ff */
[----:B------:R-:W-:-:S07]  /*202b0*/  IMAD.MOV.U32 R15, RZ, RZ, -0x1 ;  /* 0xffffffffff0f7424 */ /* 0x000fce00078e00ff */
[----:B-----5:R-:W-:Y:S05]  /*202c0*/  WARPSYNC.COLLECTIVE R15, `(.L_x_3217) ;  /* 0x000000000f087348 */ /* 0x020fea0003c00000 */
[----:B------:R0:W1:Y:S02]  /*202d0*/  SHFL.IDX P6, R14, R13, R12, R11 ;  /* 0x0000000c0d0e7389 */ /* 0x00006400000c000b */
[----:B01---5:R-:W-:Y:S01]  /*202e0*/  ENDCOLLECTIVE ;  /* 0x000000000000791b */ /* 0x023fe20003800000 */
.L_x_3217:
[----:B------:R-:W-:Y:S05]  /*202f0*/  BSYNC B0 ;  /* 0x0000000000007941 */ /* 0x000fea0003800000 */
.L_x_3216:
[----:B------:R-:W-:Y:S05]  /*20300*/  BRA `(.L_x_3218) ;  /* 0xfffffe64007c7947 */ /* 0x000fea000383ffff */
.L_x_2924:
[----:B------:R-:W-:Y:S01]  /*20310*/  BSSY B1, `(.L_x_3219) ;  /* 0x0000008000017945 */ /* 0x000fe20003800000 */
[----:B0-----:R-:W-:Y:S02]  /*20320*/  IMAD.MOV.U32 R13, RZ, RZ, R6 ;  /* 0x000000ffff0d7224 */ /* 0x001fe400078e0006 */
[----:B------:R-:W-:Y:S02]  /*20330*/  IMAD.MOV.U32 R12, RZ, RZ, RZ ;  /* 0x000000ffff0c7224 */ /* 0x000fe400078e00ff */
[----:B------:R-:W-:Y:S02]  /*20340*/  IMAD.MOV.U32 R11, RZ, RZ, 0x1c1f ;  /* 0x00001c1fff0b7424 */ /* 0x000fe400078e00ff */
[----:B------:R-:W-:-:S07]  /*20350*/  IMAD.MOV.U32 R15, RZ, RZ, -0x1 ;  /* 0xffffffffff0f7424 */ /* 0x000fce00078e00ff */
[----:B------:R-:W-:Y:S05]  /*20360*/  WARPSYNC.COLLECTIVE R15, `(.L_x_3220) ;  /* 0x000000000f087348 */ /* 0x000fea0003c00000 */
[----:B------:R0:W1:Y:S02]  /*20370*/  SHFL.IDX P6, R14, R13, R12, R11 ;  /* 0x0000000c0d0e7389 */ /* 0x00006400000c000b */
[----:B01----:R-:W-:Y:S01]  /*20380*/  ENDCOLLECTIVE ;  /* 0x000000000000791b */ /* 0x003fe20003800000 */
.L_x_3220:
[----:B------:R-:W-:Y:S05]  /*20390*/  BSYNC B1 ;  /* 0x0000000000017941 */ /* 0x000fea0003800000 */
.L_x_3219:
        /* <DEDUP_REMOVED lines=8> */
.L_x_3221:
[----:B------:R-:W-:Y:S02]  /*20420*/  IMAD.MOV.U32 R13, RZ, RZ, R8 ;  /* 0x000000ffff0d7224 */ /* 0x000fe400078e0008 */
[----:B------:R-:W-:-:S07]  /*20430*/  IMAD.MOV.U32 R0, RZ, RZ, R14 ;  /* 0x000000ffff007224 */ /* 0x000fce00078e000e */
[----:B------:R-:W-:Y:S05]  /*20440*/  WARPSYNC.COLLECTIVE R15, `(.L_x_3222) ;  /* 0x000000000f087348 */ /* 0x000fea0003c00000 */
[----:B------:R0:W1:Y:S02]  /*20450*/  SHFL.IDX P6, R14, R13, R12, R11 ;  /* 0x0000000c0d0e7389 */ /* 0x00006400000c000b */
[----:B01----:R-:W-:Y:S01]  /*20460*/  ENDCOLLECTIVE ;  /* 0x000000000000791b */ /* 0x003fe20003800000 */
.L_x_3222:
[----:B------:R-:W-:Y:S02]  /*20470*/  IMAD.MOV.U32 R13, RZ, RZ, R7 ;  /* 0x000000ffff0d7224 */ /* 0x000fe400078e0007 */
[----:B------:R-:W-:-:S07]  /*20480*/  IMAD.MOV.U32 R5, RZ, RZ, R14 ;  /* 0x000000ffff057224 */ /* 0x000fce00078e000e */
[----:B------:R-:W-:Y:S05]  /*20490*/  WARPSYNC.COLLECTIVE R15, `(.L_x_3223) ;  /* 0x000000000f087348 */ /* 0x000fea0003c00000 */
[----:B------:R0:W1:Y:S02]  /*204a0*/  SHFL.IDX P6, R14, R13, R12, R11 ;  /* 0x0000000c0d0e7389 */ /* 0x00006400000c000b */
[----:B01----:R-:W-:Y:S01]  /*204b0*/  ENDCOLLECTIVE ;  /* 0x000000000000791b */ /* 0x003fe20003800000 */
.L_x_3223:
[----:B------:R-:W-:Y:S05]  /*204c0*/  BRA `(.L_x_3224) ;  /* 0xfffffe6800f87947 */ /* 0x000fea000383ffff */
.L_x_2927:
[----:B------:R-:W-:Y:S01]  /*204d0*/  BSSY B1, `(.L_x_3225) ;  /* 0x0000008000017945 */ /* 0x000fe20003800000 */
[----:B------:R-:W-:Y:S02]  /*204e0*/  IMAD.MOV.U32 R13, RZ, RZ, R6 ;  /* 0x000000ffff0d7224 */ /* 0x000fe400078e0006 */
[----:B------:R-:W-:Y:S02]  /*204f0*/  IMAD.MOV.U32 R12, RZ, RZ, 0x1 ;  /* 0x00000001ff0c7424 */ /* 0x000fe400078e00ff */
[----:B------:R-:W-:Y:S02]  /*20500*/  IMAD.MOV.U32 R11, RZ, RZ, 0x1c1f ;  /* 0x00001c1fff0b7424 */ /* 0x000fe400078e00ff */
[----:B------:R-:W-:-:S07]  /*20510*/  IMAD.MOV.U32 R15, RZ, RZ, -0x1 ;  /* 0xffffffffff0f7424 */ /* 0x000fce00078e00ff */
[----:B-1----:R-:W-:Y:S05]  /*20520*/  WARPSYNC.COLLECTIVE R15, `(.L_x_3226) ;  /* 0x000000000f087348 */ /* 0x002fea0003c00000 */
[----:B------:R0:W2:Y:S02]  /*20530*/  SHFL.IDX P6, R14, R13, R12, R11 ;  /* 0x0000000c0d0e7389 */ /* 0x0000a400000c000b */
[----:B012---:R-:W-:Y:S01]  /*20540*/  ENDCOLLECTIVE ;  /* 0x000000000000791b */ /* 0x007fe20003800000 */
.L_x_3226:
[----:B------:R-:W-:Y:S05]  /*20550*/  BSYNC B1 ;  /* 0x0000000000017941 */ /* 0x000fea0003800000 */
.L_x_3225:
        /* <DEDUP_REMOVED lines=8> */
.L_x_3227:
[----:B------:R-:W-:Y:S02]  /*205e0*/  IMAD.MOV.U32 R13, RZ, RZ, R8 ;  /* 0x000000ffff0d7224 */ /* 0x000fe400078e0008 */
[----:B------:R-:W-:-:S07]  /*205f0*/  IMAD.MOV.U32 R0, RZ, RZ, R14 ;  /* 0x000000ffff007224 */ /* 0x000fce00078e000e */
[----:B------:R-:W-:Y:S05]  /*20600*/  WARPSYNC.COLLECTIVE R15, `(.L_x_3228) ;  /* 0x000000000f087348 */ /* 0x000fea0003c00000 */
[----:B------:R0:W1:Y:S02]  /*20610*/  SHFL.IDX P6, R14, R13, R12, R11 ;  /* 0x0000000c0d0e7389 */ /* 0x00006400000c000b */
[----:B01----:R-:W-:Y:S01]  /*20620*/  ENDCOLLECTIVE ;  /* 0x000000000000791b */ /* 0x003fe20003800000 */
.L_x_3228:
[----:B------:R-:W-:Y:S02]  /*20630*/  IMAD.MOV.U32 R13, RZ, RZ, R7 ;  /* 0x000000ffff0d7224 */ /* 0x000fe400078e0007 */
[----:B------:R-:W-:-:S07]  /*20640*/  IMAD.MOV.U32 R5, RZ, RZ, R14 ;  /* 0x000000ffff057224 */ /* 0x000fce00078e000e */
[----:B------:R-:W-:Y:S05]  /*20650*/  WARPSYNC.COLLECTIVE R15, `(.L_x_3229) ;  /* 0x000000000f087348 */ /* 0x000fea0003c00000 */
[----:B------:R0:W1:Y:S02]  /*20660*/  SHFL.IDX P6, R14, R13, R12, R11 ;  /* 0x0000000c0d0e7389 */ /* 0x00006400000c000b */
[----:B01----:R-:W-:Y:S01]  /*20670*/  ENDCOLLECTIVE ;  /* 0x000000000000791b */ /* 0x003fe20003800000 */
.L_x_3229:
[----:B------:R-:W-:Y:S05]  /*20680*/  BRA `(.L_x_3230) ;  /* 0xfffffe6c00507947 */ /* 0x000fea000383ffff */
.L_x_2931:
[----:B0-----:R0:W1:Y:S02]  /*20690*/  SYNCS.PHASECHK.TRANS64.TRYWAIT P0, [R23+URZ+0x22800], R36 ;  /* 0x02280024170075a7 */ /* 0x001064000800017f */
[----:B-1----:R-:W-:Y:S05]  /*206a0*/  @!P0 NANOSLEEP.SYNCS 0x989680 ;  /* 0x009896800000895d */ /* 0x002fea0003900000 */
[----:B------:R-:W1:Y:S02]  /*206b0*/  @!P0 SYNCS.PHASECHK.TRANS64 P0, [R23+URZ+0x22800], R36 ;  /* 0x02280024170085a7 */ /* 0x000e64000800007f */
[----:B-1----:R-:W-:Y:S05]  /*206c0*/  @!P0 BRA `(.L_x_2931) ;  /* 0xfffffffc00f08947 */ /* 0x002fea000383ffff */
[----:B------:R-:W-:Y:S05]  /*206d0*/  BRA `(.L_x_3231) ;  /* 0xfffffe7000547947 */ /* 0x000fea000383ffff */
.L_x_2939:
[----:B------:R-:W1:Y:S01]  /*206e0*/  LDC R37, c[0x0][0x3f4] ;  /* 0x0000fd00ff257b82 */ /* 0x000e620000000800 */
[----:B------:R-:W-:Y:S01]  /*206f0*/  BSSY B1, `(.L_x_3232) ;  /* 0x0000008000017945 */ /* 0x000fe20003800000 */
[----:B0-----:R-:W-:Y:S02]  /*20700*/  IMAD.MOV.U32 R13, RZ, RZ, R20 ;  /* 0x000000ffff0d7224 */ /* 0x001fe400078e0014 */
[----:B------:R-:W-:Y:S02]  /*20710*/  IMAD.MOV.U32 R12, RZ, RZ, RZ ;  /* 0x000000ffff0c7224 */ /* 0x000fe400078e00ff */
[----:B------:R-:W-:Y:S02]  /*20720*/  IMAD.MOV.U32 R11, RZ, RZ, 0x1c1f ;  /* 0x00001c1fff0b7424 */ /* 0x000fe400078e00ff */
[----:B------:R-:W-:-:S07]  /*20730*/  IMAD.MOV.U32 R15, RZ, RZ, -0x1 ;  /* 0xffffffffff0f7424 */ /* 0x000fce00078e00ff */
[----:B-1----:R-:W-:Y:S05]  /*20740*/  WARPSYNC.COLLECTIVE R15, `(.L_x_3233) ;  /* 0x000000000f087348 */ /* 0x002fea0003c00000 */
[----:B------:R0:W2:Y:S02]  /*20750*/  SHFL.IDX P6, R14, R13, R12, R11 ;  /* 0x0000000c0d0e7389 */ /* 0x0000a400000c000b */
[----:B012---:R-:W-:Y:S01]  /*20760*/  ENDCOLLECTIVE ;  /* 0x000000000000791b */ /* 0x007fe20003800000 */
.L_x_3233:
[----:B------:R-:W-:Y:S05]  /*20770*/  BSYNC B1 ;  /* 0x0000000000017941 */ /* 0x000fea0003800000 */
.L_x_3232:
[----:B------:R-:W-:Y:S01]  /*20780*/  IMAD.MOV.U32 R13, RZ, RZ, R10 ;  /* 0x000000ffff0d7224 */ /* 0x000fe200078e000a */
[----:B------:R-:W-:Y:S01]  /*20790*/  ISETP.GE.AND P0, PT, R16, R37, PT ;  /* 0x000000251000720c */ /* 0x000fe20003f06270 */
[----:B------:R-:W-:Y:S02]  /*207a0*/  IMAD.MOV.U32 R12, RZ, RZ, RZ ;  /* 0x000000ffff0c7224 */ /* 0x000fe400078e00ff */
[----:B------:R-:W-:Y:S02]  /*207b0*/  IMAD.MOV.U32 R11, RZ, RZ, 0x1c1f ;  /* 0x00001c1fff0b7424 */ /* 0x000fe400078e00ff */
[----:B------:R-:W-:Y:S02]  /*207c0*/  IMAD.MOV.U32 R15, RZ, RZ, -0x1 ;  /* 0xffffffffff0f7424 */ /* 0x000fe400078e00ff */
[----:B------:R-:W-:Y:S02]  /*207d0*/  IMAD.MOV.U32 R0, RZ, RZ, R14 ;  /* 0x000000ffff007224 */ /* 0x000fe400078e000e */
[----:B------:R-:W-:-:S07]  /*207e0*/  IMAD R27, R207, R8, RZ ;  /* 0x00000008cf1b7224 */ /* 0x000fce00078e02ff */
[----:B------:R-:W-:Y:S05]  /*207f0*/  WARPSYNC.COLLECTIVE R15, `(.L_x_3234) ;  /* 0x000000000f087348 */ /* 0x000fea0003c00000 */
[----:B------:R0:W1:Y:S02]  /*20800*/  SHFL.IDX P6, R14, R13, R12, R11 ;  /* 0x0000000c0d0e7389 */ /* 0x00006400000c000b */
[----:B01----:R-:W-:Y:S01]  /*20810*/  ENDCOLLECTIVE ;  /* 0x000000000000791b */ /* 0x003fe20003800000 */
.L_x_3234:
[----:B------:R-:W-:Y:S01]  /*20820*/  ISETP.GE.OR P1, PT, R36, R27, P0 ;  /* 0x0000001b2400720c */ /* 0x000fe20000726670 */
[----:B------:R-:W-:-:S12]  /*20830*/  IMAD.MOV.U32 R13, RZ, RZ, R25 ;  /* 0x000000ffff0d7224 */ /* 0x000fd800078e0019 */
[C---:B------:R-:W-:Y:S01]  /*20840*/  @!P1 IMAD.SHL.U32 R9, R16.reuse, 0x2, RZ ;  /* 0x0000000210099824 */ /* 0x040fe200078e00ff */
[----:B------:R-:W-:Y:S01]  /*20850*/  @!P1 SHF.L.U64.HI R21, R16, 0x1, R17 ;  /* 0x0000000110159819 */ /* 0x000fe20000010211 */
[----:B------:R-:W-:-:S07]  /*20860*/  IMAD.MOV.U32 R3, RZ, RZ, R14 ;  /* 0x000000ffff037224 */ /* 0x000fce00078e000e */
[----:B------:R-:W-:Y:S05]  /*20870*/  WARPSYNC.COLLECTIVE R15, `(.L_x_3235) ;  /* 0x000000000f087348 */ /* 0x000fea0003c00000 */
[----:B------:R0:W1:Y:S02]  /*20880*/  SHFL.IDX P6, R14, R13, R12, R11 ;  /* 0x0000000c0d0e7389 */ /* 0x00006400000c000b */
[----:B01----:R-:W-:Y:S01]  /*20890*/  ENDCOLLECTIVE ;  /* 0x000000000000791b */ /* 0x003fe20003800000 */
.L_x_3235:
[----:B------:R-:W-:-:S05]  /*208a0*/  @!P1 IADD3 R4, P2, R3, R9, RZ ;  /* 0x0000000903049210 */ /* 0x000fca0007f5e0ff */
[----:B------:R-:W-:-:S06]  /*208b0*/  @!P1 IMAD.X R5, R0, 0x1, R21, P2 ;  /* 0x0000000100059824 */ /* 0x000fcc00010e0615 */
[----:B------:R-:W5:Y:S01]  /*208c0*/  @!P1 LD.E.128 R4, desc[UR52][R4.64] ;  /* 0x0000003404049980 */ /* 0x000f62000c101d00 */
[----:B------:R-:W-:Y:S01]  /*208d0*/  MOV R13, R24 ;  /* 0x00000018000d7202 */ /* 0x000fe20000000f00 */
[----:B------:R-:W-:-:S07]  /*208e0*/  IMAD.MOV.U32 R8, RZ, RZ, R14 ;  /* 0x000000ffff087224 */ /* 0x000fce00078e000e */
[----:B-----5:R-:W-:Y:S05]  /*208f0*/  WARPSYNC.COLLECTIVE R15, `(.L_x_3236) ;  /* 0x000000000f087348 */ /* 0x020fea0003c00000 */
[----:B------:R0:W1:Y:S02]  /*20900*/  SHFL.IDX P6, R14, R13, R12, R11 ;  /* 0x0000000c0d0e7389 */ /* 0x00006400000c000b */
[----:B01---5:R-:W-:Y:S01]  /*20910*/  ENDCOLLECTIVE ;  /* 0x000000000000791b */ /* 0x023fe20003800000 */
.L_x_3236:
[----:B------:R-:W-:-:S05]  /*20920*/  @!P1 IADD3 R14, P2, R14, R9, RZ ;  /* 0x000000090e0e9210 */ /* 0x000fca0007f5e0ff */
[----:B------:R-:W-:-:S04]  /*20930*/  @!P1 IMAD.X R3, R8, 0x1, R21, P2 ;  /* 0x0000000108039824 */ /* 0x000fc800010e0615 */
[----:B------:R-:W-:-:S05]  /*20940*/  @!P1 IMAD.MOV.U32 R15, RZ, RZ, R3 ;  /* 0x000000ffff0f9224 */ /* 0x000fca00078e0003 */
[----:B------:R0:W5:Y:S01]  /*20950*/  @!P1 LD.E.128 R28, desc[UR52][R14.64] ;  /* 0x000000340e1c9980 */ /* 0x000162000c101d00 */
[----:B------:R-:W-:Y:S02]  /*20960*/  IMAD.MOV.U32 R13, RZ, RZ, R20 ;  /* 0x000000ffff0d7224 */ /* 0x000fe400078e0014 */
[----:B------:R-:W-:Y:S02]  /*20970*/  IMAD.MOV.U32 R12, RZ, RZ, 0x1 ;  /* 0x00000001ff0c7424 */ /* 0x000fe400078e00ff */
[----:B0-----:R-:W-:-:S07]  /*20980*/  IMAD.MOV.U32 R15, RZ, RZ, -0x1 ;  /* 0xffffffffff0f7424 */ /* 0x001fce00078e00ff */
[----:B-----5:R-:W-:Y:S05]  /*20990*/  WARPSYNC.COLLECTIVE R15, `(.L_x_3237) ;  /* 0x000000000f087348 */ /* 0x020fea0003c00000 */
[----:B------:R0:W1:Y:S02]  /*209a0*/  SHFL.IDX P6, R14, R13, R12, R11 ;  /* 0x0000000c0d0e7389 */ /* 0x00006400000c000b */
[----:B01---5:R-:W-:Y:S01]  /*209b0*/  ENDCOLLECTIVE ;  /* 0x000000000000791b */ /* 0x023fe20003800000 */
.L_x_3237:
[----:B------:R-:W-:Y:S01]  /*209c0*/  CS2R R42, SRZ ;  /* 0x00000000002a7805 */ /* 0x000fe2000001ff00 */
[----:B------:R-:W-:Y:S01]  /*209d0*/  IMAD.MOV.U32 R13, RZ, RZ, R10 ;  /* 0x000000ffff0d7224 */ /* 0x000fe200078e000a */
[----:B------:R-:W-:Y:S01]  /*209e0*/  CS2R R40, SRZ ;  /* 0x0000000000287805 */ /* 0x000fe2000001ff00 */
[----:B------:R-:W-:-:S04]  /*209f0*/  @!P1 IMAD.MOV.U32 R42, RZ, RZ, R4 ;  /* 0x000000ffff2a9224 */ /* 0x000fc800078e0004 */
[----:B------:R-:W-:-:S05]  /*20a00*/  IMAD.MOV.U32 R0, RZ, RZ, R42 ;  /* 0x000000ffff007224 */ /* 0x000fca00078e002a */
[----:B------:R-:W-:Y:S01]  /*20a10*/  PRMT R48, R48, 0x5410, R0 ;  /* 0x0000541030307816 */ /* 0x000fe20000000000 */
[----:B------:R-:W-:-:S07]  /*20a20*/  IMAD.MOV.U32 R0, RZ, RZ, R14 ;  /* 0x000000ffff007224 */ /* 0x000fce00078e000e */
[----:B------:R-:W-:Y:S05]  /*20a30*/  WARPSYNC.COLLECTIVE R15, `(.L_x_3238) ;  /* 0x000000000f087348 */ /* 0x000fea0003c00000 */
[----:B------:R0:W1:Y:S02]  /*20a40*/  SHFL.IDX P6, R14, R13, R12, R11 ;  /* 0x0000000c0d0e7389 */ /* 0x00006400000c000b */
[----:B01----:R-:W-:Y:S01]  /*20a50*/  ENDCOLLECTIVE ;  /* 0x000000000000791b */ /* 0x003fe20003800000 */
.L_x_3238:
[----:B------:R-:W-:-:S04]  /*20a60*/  @!P1 IMAD.MOV.U32 R43, RZ, RZ, R5 ;  /* 0x000000ffff2b9224 */ /* 0x000fc800078e0005 */
[----:B------:R-:W-:-:S05]  /*20a70*/  IMAD.MOV.U32 R3, RZ, RZ, R43 ;  /* 0x000000ffff037224 */ /* 0x000fca00078e002b */
[----:B------:R-:W-:Y:S01]  /*20a80*/  PRMT R44, R3, 0x7610, R44 ;  /* 0x00007610032c7816 */ /* 0x000fe2000000002c */
[----:B------:R-:W-:Y:S02]  /*20a90*/  IMAD.MOV.U32 R13, RZ, RZ, R25 ;  /* 0x000000ffff0d7224 */ /* 0x000fe400078e0019 */
[----:B------:R-:W-:-:S07]  /*20aa0*/  IMAD.MOV.U32 R3, RZ, RZ, R14 ;  /* 0x000000ffff037224 */ /* 0x000fce00078e000e */
[----:B------:R-:W-:Y:S05]  /*20ab0*/  WARPSYNC.COLLECTIVE R15, `(.L_x_3239) ;  /* 0x000000000f087348 */ /* 0x000fea0003c00000 */
[----:B------:R0:W1:Y:S02]  /*20ac0*/  SHFL.IDX P6, R14, R13, R12, R11 ;  /* 0x0000000c0d0e7389 */ /* 0x00006400000c000b */
[----:B01----:R-:W-:Y:S01]  /*20ad0*/  ENDCOLLECTIVE ;  /* 0x000000000000791b */ /* 0x003fe20003800000 */
.L_x_3239:
[----:B------:R-:W-:Y:S02]  /*20ae0*/  @!P1 IMAD.MOV.U32 R40, RZ, RZ, R6 ;  /* 0x000000ffff289224 */ /* 0x000fe400078e0006 */
[----:B------:R-:W-:Y:S01]  /*20af0*/  @!P1 IMAD.MOV.U32 R41, RZ, RZ, R7 ;  /* 0x000000ffff299224 */ /* 0x000fe200078e0007 */
[----:B------:R-:W-:Y:S01]  /*20b00*/  CS2R R6, SRZ ;  /* 0x0000000000067805 */ /* 0x000fe2000001ff00 */
[----:B------:R-:W-:Y:S01]  /*20b10*/  IMAD.MOV.U32 R10, RZ, RZ, R40 ;  /* 0x000000ffff0a7224 */ /* 0x000fe200078e0028 */
[----:B------:R-:W-:Y:S01]  /*20b20*/  CS2R R4, SRZ ;  /* 0x0000000000047805 */ /* 0x000fe2000001ff00 */
[----:B------:R-:W-:Y:S02]  /*20b30*/  IMAD.MOV.U32 R21, RZ, RZ, R41 ;  /* 0x000000ffff157224 */ /* 0x000fe400078e0029 */
[----:B------:R-:W-:Y:S02]  /*20b40*/  @!P1 IMAD.MOV.U32 R6, RZ, RZ, R28 ;  /* 0x000000ffff069224 */ /* 0x000fe400078e001c */
[----:B------:R-:W-:-:S02]  /*20b50*/  IMAD.MOV.U32 R13, RZ, RZ, R24 ;  /* 0x000000ffff0d7224 */ /* 0x000fc400078e0018 */
[----:B------:R-:W-:Y:S02]  /*20b60*/  @!P1 IMAD.MOV.U32 R7, RZ, RZ, R29 ;  /* 0x000000ffff079224 */ /* 0x000fe400078e001d */
[----:B------:R-:W-:Y:S02]  /*20b70*/  @!P1 IMAD.MOV.U32 R4, RZ, RZ, R30 ;  /* 0x000000ffff049224 */ /* 0x000fe400078e001e */
[----:B------:R-:W-:Y:S01]  /*20b80*/  @!P1 IMAD.MOV.U32 R5, RZ, RZ, R31 ;  /* 0x000000ffff059224 */ /* 0x000fe200078e001f */
[----:B------:R-:W-:Y:S01]  /*20b90*/  PRMT R9, R10, 0x5410, R21 ;  /* 0x000054100a097816 */ /* 0x000fe20000000015 */
[----:B------:R-:W-:Y:S02]  /*20ba0*/  IMAD.MOV.U32 R10, RZ, RZ, R6 ;  /* 0x000000ffff0a7224 */ /* 0x000fe400078e0006 */
[----:B------:R-:W-:-:S07]  /*20bb0*/  IMAD.MOV.U32 R8, RZ, RZ, R14 ;  /* 0x000000ffff087224 */ /* 0x000fce00078e000e */
[----:B------:R-:W-:Y:S05]  /*20bc0*/  WARPSYNC.COLLECTIVE R15, `(.L_x_3240) ;  /* 0x000000000f087348 */ /* 0x000fea0003c00000 */
[----:B------:R0:W1:Y:S02]  /*20bd0*/  SHFL.IDX P6, R14, R13, R12, R11 ;  /* 0x0000000c0d0e7389 */ /* 0x00006400000c000b */
[----:B01----:R-:W-:Y:S01]  /*20be0*/  ENDCOLLECTIVE ;  /* 0x000000000000791b */ /* 0x003fe20003800000 */
.L_x_3240:
[----:B------:R-:W-:Y:S02]  /*20bf0*/  PRMT R48, R10, 0x7610, R48 ;  /* 0x000076100a307816 */ /* 0x000fe40000000030 */
[----:B------:R-:W-:Y:S01]  /*20c00*/  CS2R R28, SRZ ;  /* 0x00000000001c7805 */ /* 0x000fe2000001ff00 */
[----:B------:R-:W-:Y:S02]  /*20c10*/  IMAD.MOV.U32 R11, RZ, RZ, R7 ;  /* 0x000000ffff0b7224 */ /* 0x000fe400078e0007 */
[----:B------:R-:W-:Y:S02]  /*20c20*/  IMAD.MOV.U32 R12, RZ, RZ, R4 ;  /* 0x000000ffff0c7224 */ /* 0x000fe400078e0004 */
[----:B------:R-:W-:Y:S01]  /*20c30*/  IMAD.MOV.U32 R13, RZ, RZ, R5 ;  /* 0x000000ffff0d7224 */ /* 0x000fe200078e0005 */
[----:B------:R-:W-:Y:S02]  /*20c40*/  PRMT R25, R11, 0x7610, R25 ;  /* 0x000076100b197816 */ /* 0x000fe40000000019 */
[----:B------:R-:W-:-:S02]  /*20c50*/  PRMT R53, R12, 0x7610, R53 ;  /* 0x000076100c357816 */ /* 0x000fc40000000035 */
[----:B------:R-:W-:Y:S01]  /*20c60*/  PRMT R24, R13, 0x7610, R24 ;  /* 0x000076100d187816 */ /* 0x000fe20000000018 */
[----:B------:R-:W-:Y:S06]  /*20c70*/  BRA `(.L_x_3241) ;  /* 0xfffffe7c00407947 */ /* 0x000fec000383ffff */
.L_x_2943:
[----:B-1----:R1:W2:Y:S02]  /*20c80*/  SYNCS.PHASECHK.TRANS64.TRYWAIT P1, [R23+URZ+0x22800], R10 ;  /* 0x0228000a170075a7 */ /* 0x0022a4000802017f */
[----:B--2---:R-:W-:Y:S05]  /*20c90*/  @!P1 NANOSLEEP.SYNCS 0x989680 ;  /* 0x009896800000995d */ /* 0x004fea0003900000 */
[----:B------:R-:W2:Y:S02]  /*20ca0*/  @!P1 SYNCS.PHASECHK.TRANS64 P1, [R23+URZ+0x22800], R10 ;  /* 0x0228000a170095a7 */ /* 0x000ea4000802007f */
[----:B--2---:R-:W-:Y:S05]  /*20cb0*/  @!P1 BRA `(.L_x_2943) ;  /* 0xfffffffc00f09947 */ /* 0x004fea000383ffff */
[----:B------:R-:W-:Y:S05]  /*20cc0*/  BRA `(.L_x_3242) ;  /* 0xfffffe7c00dc7947 */ /* 0x000fea000383ffff */
.L_x_2949:
[----:B--2---:R2:W3:Y:S02]  /*20cd0*/  SYNCS.PHASECHK.TRANS64.TRYWAIT P0, [R3+URZ+0x22830], R20 ;  /* 0x02283014030075a7 */ /* 0x0044e4000800017f */
[----:B---3--:R-:W-:Y:S05]  /*20ce0*/  @!P0 NANOSLEEP.SYNCS 0x989680 ;  /* 0x009896800000895d */ /* 0x008fea0003900000 */
[----:B------:R-:W3:Y:S02]  /*20cf0*/  @!P0 SYNCS.PHASECHK.TRANS64 P0, [R3+URZ+0x22830], R20 ;  /* 0x02283014030085a7 */ /* 0x000ee4000800007f */
[----:B---3--:R-:W-:Y:S05]  /*20d00*/  @!P0 BRA `(.L_x_2949) ;  /* 0xfffffffc00f08947 */ /* 0x008fea000383ffff */
[----:B------:R-:W-:Y:S05]  /*20d10*/  BRA `(.L_x_2948) ;  /* 0xfffffe8c006c7947 */ /* 0x000fea000383ffff */
.L_x_2963:
[----:B----4-:R4:W0:Y:S02]  /*20d20*/  SYNCS.PHASECHK.TRANS64.TRYWAIT P0, [R3+URZ+0x22850], R20 ;  /* 0x02285014030075a7 */ /* 0x010824000800017f */
[----:B0-----:R-:W-:Y:S05]  /*20d30*/  @!P0 NANOSLEEP.SYNCS 0x989680 ;  /* 0x009896800000895d */ /* 0x001fea0003900000 */
[----:B------:R-:W0:Y:S02]  /*20d40*/  @!P0 SYNCS.PHASECHK.TRANS64 P0, [R3+URZ+0x22850], R20 ;  /* 0x02285014030085a7 */ /* 0x000e24000800007f */
[----:B0-----:R-:W-:Y:S05]  /*20d50*/  @!P0 BRA `(.L_x_2963) ;  /* 0xfffffffc00f08947 */ /* 0x001fea000383ffff */
[----:B------:R-:W-:Y:S05]  /*20d60*/  BRA `(.L_x_2962) ;  /* 0xfffffeb0005c7947 */ /* 0x000fea000383ffff */
.L_x_2973:
[----:B-1----:R1:W2:Y:S02]  /*20d70*/  SYNCS.PHASECHK.TRANS64.TRYWAIT P0, [R20+URZ+0x22830], R21 ;  /* 0x02283015140075a7 */ /* 0x0022a4000800017f */
[----:B--2---:R-:W-:Y:S05]  /*20d80*/  @!P0 NANOSLEEP.SYNCS 0x989680 ;  /* 0x009896800000895d */ /* 0x004fea0003900000 */
[----:B------:R-:W2:Y:S02]  /*20d90*/  @!P0 SYNCS.PHASECHK.TRANS64 P0, [R20+URZ+0x22830], R21 ;  /* 0x02283015140085a7 */ /* 0x000ea4000800007f */
[----:B--2---:R-:W-:Y:S05]  /*20da0*/  @!P0 BRA `(.L_x_2973) ;  /* 0xfffffffc00f08947 */ /* 0x004fea000383ffff */
[----:B------:R-:W-:Y:S05]  /*20db0*/  BRA `(.L_x_2972) ;  /* 0xfffffeb800587947 */ /* 0x000fea000383ffff */
.L_x_2987:
[----:B-1----:R1:W3:Y:S02]  /*20dc0*/  SYNCS.PHASECHK.TRANS64.TRYWAIT P0, [R20+URZ+0x22850], R21 ;  /* 0x02285015140075a7 */ /* 0x0022e4000800017f */
[----:B---3--:R-:W-:Y:S05]  /*20dd0*/  @!P0 NANOSLEEP.SYNCS 0x989680 ;  /* 0x009896800000895d */ /* 0x008fea0003900000 */
[----:B------:R-:W3:Y:S02]  /*20de0*/  @!P0 SYNCS.PHASECHK.TRANS64 P0, [R20+URZ+0x22850], R21 ;  /* 0x02285015140085a7 */ /* 0x000ee4000800007f */
[----:B---3--:R-:W-:Y:S05]  /*20df0*/  @!P0 BRA `(.L_x_2987) ;  /* 0xfffffffc00f08947 */ /* 0x008fea000383ffff */
[----:B------:R-:W-:Y:S05]  /*20e00*/  BRA `(.L_x_2986) ;  /* 0xfffffee400847947 */ /* 0x000fea000383ffff */
.L_x_2998:
[----:B-1----:R1:W3:Y:S02]  /*20e10*/  SYNCS.PHASECHK.TRANS64.TRYWAIT P1, [R3+URZ+0x22830], R20 ;  /* 0x02283014030075a7 */ /* 0x0022e4000802017f */
[----:B---3--:R-:W-:Y:S05]  /*20e20*/  @!P1 NANOSLEEP.SYNCS 0x989680 ;  /* 0x009896800000995d */ /* 0x008fea0003900000 */
[----:B------:R-:W3:Y:S02]  /*20e30*/  @!P1 SYNCS.PHASECHK.TRANS64 P1, [R3+URZ+0x22830], R20 ;  /* 0x02283014030095a7 */ /* 0x000ee4000802007f */
[----:B---3--:R-:W-:Y:S05]  /*20e40*/  @!P1 BRA `(.L_x_2998) ;  /* 0xfffffffc00f09947 */ /* 0x008fea000383ffff */
[----:B------:R-:W-:Y:S05]  /*20e50*/  BRA `(.L_x_2997) ;  /* 0xfffffeec00887947 */ /* 0x000fea000383ffff */
.L_x_3004:
[----:B---3--:R3:W4:Y:S02]  /*20e60*/  SYNCS.PHASECHK.TRANS64.TRYWAIT P1, [R3+URZ+0x22850], R20 ;  /* 0x02285014030075a7 */ /* 0x008724000802017f */
[----:B----4-:R-:W-:Y:S05]  /*20e70*/  @!P1 NANOSLEEP.SYNCS 0x989680 ;  /* 0x009896800000995d */ /* 0x010fea0003900000 */
[----:B------:R-:W4:Y:S02]  /*20e80*/  @!P1 SYNCS.PHASECHK.TRANS64 P1, [R3+URZ+0x22850], R20 ;  /* 0x02285014030095a7 */ /* 0x000f24000802007f */
[----:B----4-:R-:W-:Y:S05]  /*20e90*/  @!P1 BRA `(.L_x_3004) ;  /* 0xfffffffc00f09947 */ /* 0x010fea000383ffff */
[----:B------:R-:W-:Y:S05]  /*20ea0*/  BRA `(.L_x_3003) ;  /* 0xffffff0800007947 */ /* 0x000fea000383ffff */
.L_x_3011:
[----:B-1----:R1:W3:Y:S02]  /*20eb0*/  SYNCS.PHASECHK.TRANS64.TRYWAIT P0, [R20+URZ+0x22830], R21 ;  /* 0x02283015140075a7 */ /* 0x0022e4000800017f */
[----:B---3--:R-:W-:Y:S05]  /*20ec0*/  @!P0 NANOSLEEP.SYNCS 0x989680 ;  /* 0x009896800000895d */ /* 0x008fea0003900000 */
[----:B------:R-:W3:Y:S02]  /*20ed0*/  @!P0 SYNCS.PHASECHK.TRANS64 P0, [R20+URZ+0x22830], R21 ;  /* 0x02283015140085a7 */ /* 0x000ee4000800007f */
[----:B---3--:R-:W-:Y:S05]  /*20ee0*/  @!P0 BRA `(.L_x_3011) ;  /* 0xfffffffc00f08947 */ /* 0x008fea000383ffff */
[----:B------:R-:W-:Y:S05]  /*20ef0*/  BRA `(.L_x_3010) ;  /* 0xffffff0c004c7947 */ /* 0x000fea000383ffff */
.L_x_3025:
[----:B---3--:R3:W4:Y:S02]  /*20f00*/  SYNCS.PHASECHK.TRANS64.TRYWAIT P0, [R20+URZ+0x22850], R21 ;  /* 0x02285015140075a7 */ /* 0x008724000800017f */
[----:B----4-:R-:W-:Y:S05]  /*20f10*/  @!P0 NANOSLEEP.SYNCS 0x989680 ;  /* 0x009896800000895d */ /* 0x010fea0003900000 */
[----:B------:R-:W4:Y:S02]  /*20f20*/  @!P0 SYNCS.PHASECHK.TRANS64 P0, [R20+URZ+0x22850], R21 ;  /* 0x02285015140085a7 */ /* 0x000f24000800007f */
[----:B----4-:R-:W-:Y:S05]  /*20f30*/  @!P0 BRA `(.L_x_3025) ;  /* 0xfffffffc00f08947 */ /* 0x010fea000383ffff */
[----:B------:R-:W-:Y:S05]  /*20f40*/  BRA `(.L_x_3024) ;  /* 0xffffff38006c7947 */ /* 0x000fea000383ffff */
.L_x_3041:
[----:B------:R-:W-:Y:S02]  /*20f50*/  IMAD.MOV.U32 R13, RZ, RZ, R4 ;  /* 0x000000ffff0d7224 */ /* 0x000fe400078e0004 */
[----:B------:R-:W-:Y:S02]  /*20f60*/  IMAD.MOV.U32 R12, RZ, RZ, RZ ;  /* 0x000000ffff0c7224 */ /* 0x000fe400078e00ff */
[----:B------:R-:W-:Y:S02]  /*20f70*/  IMAD.MOV.U32 R11, RZ, RZ, 0x181f ;  /* 0x0000181fff0b7424 */ /* 0x000fe400078e00ff */
[----:B------:R-:W-:-:S07]  /*20f80*/  IMAD.MOV.U32 R15, RZ, RZ, -0x1 ;  /* 0xffffffffff0f7424 */ /* 0x000fce00078e00ff */
[----:B--2---:R-:W-:Y:S05]  /*20f90*/  WARPSYNC.COLLECTIVE R15, `(.L_x_3243) ;  /* 0x000000000f087348 */ /* 0x004fea0003c00000 */
[----:B------:R0:W1:Y:S02]  /*20fa0*/  SHFL.IDX P6, R14, R13, R12, R11 ;  /* 0x0000000c0d0e7389 */ /* 0x00006400000c000b */
[----:B012---:R-:W-:Y:S01]  /*20fb0*/  ENDCOLLECTIVE ;  /* 0x000000000000791b */ /* 0x007fe20003800000 */
.L_x_3243:
[----:B------:R-:W-:Y:S02]  /*20fc0*/  IMAD.MOV.U32 R13, RZ, RZ, R3 ;  /* 0x000000ffff0d7224 */ /* 0x000fe400078e0003 */
[----:B------:R-:W-:-:S07]  /*20fd0*/  IMAD.MOV.U32 R0, RZ, RZ, R14 ;  /* 0x000000ffff007224 */ /* 0x000fce00078e000e */
[----:B------:R-:W-:Y:S05]  /*20fe0*/  WARPSYNC.COLLECTIVE R15, `(.L_x_3244) ;  /* 0x000000000f087348 */ /* 0x000fea0003c00000 */
[----:B------:R0:W1:Y:S02]  /*20ff0*/  SHFL.IDX P6, R14, R13, R12, R11 ;  /* 0x0000000c0d0e7389 */ /* 0x00006400000c000b */
[----:B01----:R-:W-:Y:S01]  /*21000*/  ENDCOLLECTIVE ;  /* 0x000000000000791b */ /* 0x003fe20003800000 */
.L_x_3244:
[----:B------:R-:W-:Y:S05]  /*21010*/  BRA `(.L_x_3245) ;  /* 0xffffff7000347947 */ /* 0x000fea000383ffff */
.L_x_3044:
        /* <DEDUP_REMOVED lines=8> */
.L_x_3247:
[----:B------:R-:W-:Y:S05]  /*210a0*/  BSYNC B1 ;  /* 0x0000000000017941 */ /* 0x000fea0003800000 */
.L_x_3246:
        /* <DEDUP_REMOVED lines=8> */
.L_x_3248:
[----:B------:R-:W-:Y:S05]  /*21130*/  BRA `(.L_x_3249) ;  /* 0xffffff7000587947 */ /* 0x000fea000383ffff */
.L_x_3047:
        /* <DEDUP_REMOVED lines=8> */
.L_x_3251:
[----:B------:R-:W-:Y:S05]  /*211c0*/  BSYNC B1 ;  /* 0x0000000000017941 */ /* 0x000fea0003800000 */
.L_x_3250:
        /* <DEDUP_REMOVED lines=8> */
.L_x_3252:
[----:B------:R-:W-:Y:S05]  /*21250*/  BRA `(.L_x_3253) ;  /* 0xffffff7000787947 */ /* 0x000fea000383ffff */
.L_x_3050:
        /* <DEDUP_REMOVED lines=8> */
.L_x_3255:
[----:B------:R-:W-:Y:S05]  /*212e0*/  BSYNC B1 ;  /* 0x0000000000017941 */ /* 0x000fea0003800000 */
.L_x_3254:
        /* <DEDUP_REMOVED lines=8> */
.L_x_3256:
[----:B------:R-:W-:Y:S05]  /*21370*/  BRA `(.L_x_3257) ;  /* 0xffffff7000987947 */ /* 0x000fea000383ffff */
.L_x_3075:
[----:B------:R-:W0:Y:S01]  /*21380*/  S2R R12, SR_TID.X ;  /* 0x00000000000c7919 */ /* 0x000e220000002100 */
[----:B------:R-:W-:Y:S01]  /*21390*/  BSSY B1, `(.L_x_3258) ;  /* 0x000000a000017945 */ /* 0x000fe20003800000 */
[----:B------:R-:W-:Y:S02]  /*213a0*/  IMAD.MOV.U32 R11, RZ, RZ, 0x1f ;  /* 0x0000001fff0b7424 */ /* 0x000fe400078e00ff */
[----:B------:R-:W-:Y:S01]  /*213b0*/  IMAD.MOV.U32 R15, RZ, RZ, -0x1 ;  /* 0xffffffffff0f7424 */ /* 0x000fe200078e00ff */
[----:B0-----:R-:W-:-:S04]  /*213c0*/  SHF.R.U32.HI R12, RZ, 0x5, R12 ;  /* 0x00000005ff0c7819 */ /* 0x001fc8000001160c */
[----:B------:R-:W-:-:S05]  /*213d0*/  LOP3.LUT R12, R12, 0x3, RZ, 0xc0, !PT ;  /* 0x000000030c0c7812 */ /* 0x000fca00078ec0ff */
[----:B------:R-:W-:Y:S02]  /*213e0*/  IMAD.MOV.U32 R13, RZ, RZ, R12 ;  /* 0x000000ffff0d7224 */ /* 0x000fe400078e000c */
[----:B------:R-:W-:-:S07]  /*213f0*/  IMAD.MOV.U32 R12, RZ, RZ, RZ ;  /* 0x000000ffff0c7224 */ /* 0x000fce00078e00ff */
[----:B------:R-:W-:Y:S05]  /*21400*/  WARPSYNC.COLLECTIVE R15, `(.L_x_3259) ;  /* 0x000000000f087348 */ /* 0x000fea0003c00000 */
[----:B------:R0:W1:Y:S02]  /*21410*/  SHFL.IDX P6, R14, R13, R12, R11 ;  /* 0x0000000c0d0e7389 */ /* 0x00006400000c000b */
[----:B01----:R-:W-:Y:S01]  /*21420*/  ENDCOLLECTIVE ;  /* 0x000000000000791b */ /* 0x003fe20003800000 */
.L_x_3259:
[----:B------:R-:W-:Y:S05]  /*21430*/  BSYNC B1 ;  /* 0x0000000000017941 */ /* 0x000fea0003800000 */
.L_x_3258:
[----:B------:R-:W-:Y:S05]  /*21440*/  BRA `(.L_x_3260) ;  /* 0xffffff8800ac7947 */ /* 0x000fea000383ffff */
.L_x_3077:
[----:B------:R-:W-:Y:S01]  /*21450*/  BSSY B1, `(.L_x_3261) ;  /* 0x0000006000017945 */ /* 0x000fe20003800000 */
[----:B------:R-:W-:-:S07]  /*21460*/  IMAD.MOV.U32 R15, RZ, RZ, -0x1 ;  /* 0xffffffffff0f7424 */ /* 0x000fce00078e00ff */
[----:B0-----:R-:W-:Y:S05]  /*21470*/  WARPSYNC.COLLECTIVE R15, `(.L_x_3262) ;  /* 0x000000000f0c7348 */ /* 0x001fea0003c00000 */
[----:B------:R-:W-:Y:S02]  /*21480*/  ELECT P6, UR62, PT ;  /* 0x00000000003e782f */ /* 0x000fe400038c0000 */
[----:B------:R-:W-:Y:S01]  /*21490*/  MOV R14, UR62 ;  /* 0x0000003e000e7c02 */ /* 0x000fe20008000f00 */
[----:B0-----:R-:W-:Y:S10]  /*214a0*/  ENDCOLLECTIVE ;  /* 0x000000000000791b */ /* 0x001ff40003800000 */
.L_x_3262:
[----:B------:R-:W-:Y:S05]  /*214b0*/  BSYNC B1 ;  /* 0x0000000000017941 */ /* 0x000fea0003800000 */
.L_x_3261:
[----:B------:R-:W-:Y:S05]  /*214c0*/  BRA `(.L_x_3076) ;  /* 0xffffff8800a47947 */ /* 0x000fea000383ffff */
.L_x_3079:
[----:B0-----:R0:W1:Y:S02]  /*214d0*/  SYNCS.PHASECHK.TRANS64.TRYWAIT P0, [R23+URZ+0x22820], R2 ;  /* 0x02282002170075a7 */ /* 0x001064000800017f */
[----:B-1----:R-:W-:Y:S05]  /*214e0*/  @!P0 NANOSLEEP.SYNCS 0x989680 ;  /* 0x009896800000895d */ /* 0x002fea0003900000 */
[----:B------:R-:W1:Y:S02]  /*214f0*/  @!P0 SYNCS.PHASECHK.TRANS64 P0, [R23+URZ+0x22820], R2 ;  /* 0x02282002170085a7 */ /* 0x000e64000800007f */
[----:B-1----:R-:W-:Y:S05]  /*21500*/  @!P0 BRA `(.L_x_3079) ;  /* 0xfffffffc00f08947 */ /* 0x002fea000383ffff */
[----:B------:R-:W-:Y:S05]  /*21510*/  BRA `(.L_x_3263) ;  /* 0xffffff8800b47947 */ /* 0x000fea000383ffff */
.L_x_3083:
[----:B0-----:R0:W1:Y:S02]  /*21520*/  SYNCS.PHASECHK.TRANS64.TRYWAIT P0, [R12+URZ+0x228a0], R2 ;  /* 0x0228a0020c0075a7 */ /* 0x001064000800017f */
[----:B-1----:R-:W-:Y:S05]  /*21530*/  @!P0 NANOSLEEP.SYNCS 0x989680 ;  /* 0x009896800000895d */ /* 0x002fea0003900000 */
[----:B------:R-:W1:Y:S02]  /*21540*/  @!P0 SYNCS.PHASECHK.TRANS64 P0, [R12+URZ+0x228a0], R2 ;  /* 0x0228a0020c0085a7 */ /* 0x000e64000800007f */
[----:B-1----:R-:W-:Y:S05]  /*21550*/  @!P0 BRA `(.L_x_3083) ;  /* 0xfffffffc00f08947 */ /* 0x002fea000383ffff */
[----:B------:R-:W-:Y:S05]  /*21560*/  BRA `(.L_x_3264) ;  /* 0xffffff8800cc7947 */ /* 0x000fea000383ffff */
.L_x_3088:
[----:B-1----:R1:W2:Y:S02]  /*21570*/  SYNCS.PHASECHK.TRANS64.TRYWAIT P0, [R12+URZ+0x228c0], R2 ;  /* 0x0228c0020c0075a7 */ /* 0x0022a4000800017f */
[----:B--2---:R-:W-:Y:S05]  /*21580*/  @!P0 NANOSLEEP.SYNCS 0x989680 ;  /* 0x009896800000895d */ /* 0x004fea0003900000 */
[----:B------:R-:W2:Y:S02]  /*21590*/  @!P0 SYNCS.PHASECHK.TRANS64 P0, [R12+URZ+0x228c0], R2 ;  /* 0x0228c0020c0085a7 */ /* 0x000ea4000800007f */
[----:B--2---:R-:W-:Y:S05]  /*215a0*/  @!P0 BRA `(.L_x_3088) ;  /* 0xfffffffc00f08947 */ /* 0x004fea000383ffff */
[----:B------:R-:W-:Y:S05]  /*215b0*/  BRA `(.L_x_3265) ;  /* 0xffffff8c00487947 */ /* 0x000fea000383ffff */
.L_x_3098:
[----:B0-----:R0:W1:Y:S02]  /*215c0*/  SYNCS.PHASECHK.TRANS64.TRYWAIT P1, [R10+URZ+0x228a0], R2 ;  /* 0x0228a0020a0075a7 */ /* 0x001064000802017f */
[----:B-1----:R-:W-:Y:S05]  /*215d0*/  @!P1 NANOSLEEP.SYNCS 0x989680 ;  /* 0x009896800000995d */ /* 0x002fea0003900000 */
[----:B------:R-:W1:Y:S02]  /*215e0*/  @!P1 SYNCS.PHASECHK.TRANS64 P1, [R10+URZ+0x228a0], R2 ;  /* 0x0228a0020a0095a7 */ /* 0x000e64000802007f */
[----:B-1----:R-:W-:Y:S05]  /*215f0*/  @!P1 BRA `(.L_x_3098) ;  /* 0xfffffffc00f09947 */ /* 0x002fea000383ffff */
[----:B------:R-:W-:Y:S05]  /*21600*/  BRA `(.L_x_3266) ;  /* 0xffffff9000bc7947 */ /* 0x000fea000383ffff */
.L_x_3103:
[----:B-1----:R1:W2:Y:S02]  /*21610*/  SYNCS.PHASECHK.TRANS64.TRYWAIT P1, [R10+URZ+0x228c0], R2 ;  /* 0x0228c0020a0075a7 */ /* 0x0022a4000802017f */
[----:B--2---:R-:W-:Y:S05]  /*21620*/  @!P1 NANOSLEEP.SYNCS 0x989680 ;  /* 0x009896800000995d */ /* 0x004fea0003900000 */
[----:B------:R-:W2:Y:S02]  /*21630*/  @!P1 SYNCS.PHASECHK.TRANS64 P1, [R10+URZ+0x228c0], R2 ;  /* 0x0228c0020a0095a7 */ /* 0x000ea4000802007f */
[----:B--2---:R-:W-:Y:S05]  /*21640*/  @!P1 BRA `(.L_x_3103) ;  /* 0xfffffffc00f09947 */ /* 0x004fea000383ffff */
[----:B------:R-:W-:Y:S05]  /*21650*/  BRA `(.L_x_3267) ;  /* 0xffffff9400347947 */ /* 0x000fea000383ffff */
.L_x_3127:
        /* <DEDUP_REMOVED lines=8> */
[----:B-----5:R-:W-:Y:S05]  /*216e0*/  WARPSYNC.COLLECTIVE R15, `(.L_x_3269) ;  /* 0x000000000f087348 */ /* 0x020fea0003c00000 */
[----:B------:R0:W1:Y:S02]  /*216f0*/  SHFL.IDX P6, R14, R13, R12, R11 ;  /* 0x0000000c0d0e7389 */ /* 0x00006400000c000b */
[----:B01---5:R-:W-:Y:S01]  /*21700*/  ENDCOLLECTIVE ;  /* 0x000000000000791b */ /* 0x023fe20003800000 */
.L_x_3269:
[----:B------:R-:W-:Y:S05]  /*21710*/  BSYNC B0 ;  /* 0x0000000000007941 */ /* 0x000fea0003800000 */
.L_x_3268:
[----:B------:R-:W-:Y:S05]  /*21720*/  BRA `(.L_x_3270) ;  /* 0xffffffa400b47947 */ /* 0x000fea000383ffff */
.L_x_3130:
[----:B0-----:R0:W1:Y:S02]  /*21730*/  SYNCS.PHASECHK.TRANS64.TRYWAIT P0, [R17+URZ+0x22840], R0 ;  /* 0x02284000110075a7 */ /* 0x001064000800017f */
[----:B-1----:R-:W-:Y:S05]  /*21740*/  @!P0 NANOSLEEP.SYNCS 0x989680 ;  /* 0x009896800000895d */ /* 0x002fea0003900000 */
[----:B------:R-:W1:Y:S02]  /*21750*/  @!P0 SYNCS.PHASECHK.TRANS64 P0, [R17+URZ+0x22840], R0 ;  /* 0x02284000110085a7 */ /* 0x000e64000800007f */
[----:B-1----:R-:W-:Y:S05]  /*21760*/  @!P0 BRA `(.L_x_3130) ;  /* 0xfffffffc00f08947 */ /* 0x002fea000383ffff */
[----:B------:R-:W-:Y:S05]  /*21770*/  BRA `(.L_x_3271) ;  /* 0xffffffa400c87947 */ /* 0x000fea000383ffff */
.L_x_3131:
        /* <DEDUP_REMOVED lines=8> */
.L_x_3273:
[----:B------:R-:W-:Y:S05]  /*21800*/  BSYNC B0 ;  /* 0x0000000000007941 */ /* 0x000fea0003800000 */
.L_x_3272:
        /* <DEDUP_REMOVED lines=9> */
.L_x_3274:
[----:B------:R-:W-:Y:S02]  /*218a0*/  IMAD.MOV.U32 R13, RZ, RZ, R4 ;  /* 0x000000ffff0d7224 */ /* 0x000fe400078e0004 */
[----:B------:R-:W-:Y:S02]  /*218b0*/  IMAD.MOV.U32 R12, RZ, RZ, 0x1 ;  /* 0x00000001ff0c7424 */ /* 0x000fe400078e00ff */
[----:B------:R-:W-:-:S07]  /*218c0*/  IMAD.MOV.U32 R3, RZ, RZ, R14 ;  /* 0x000000ffff037224 */ /* 0x000fce00078e000e */
[----:B------:R-:W-:Y:S05]  /*218d0*/  WARPSYNC.COLLECTIVE R15, `(.L_x_3275) ;  /* 0x000000000f087348 */ /* 0x000fea0003c00000 */
[----:B------:R0:W1:Y:S02]  /*218e0*/  SHFL.IDX P6, R14, R13, R12, R11 ;  /* 0x0000000c0d0e7389 */ /* 0x00006400000c000b */
[----:B01----:R-:W-:Y:S01]  /*218f0*/  ENDCOLLECTIVE ;  /* 0x000000000000791b */ /* 0x003fe20003800000 */
.L_x_3275:
        /* <DEDUP_REMOVED lines=15> */
.L_x_3276:
[----:B------:R-:W-:Y:S02]  /*219f0*/  @P0 IMAD R7, R5, 0x2, R23 ;  /* 0x0000000205070824 */ /* 0x000fe400078e0217 */
[----:B------:R-:W-:Y:S02]  /*21a00*/  IMAD.MOV.U32 R13, RZ, RZ, R4 ;  /* 0x000000ffff0d7224 */ /* 0x000fe400078e0004 */
[----:B------:R-:W-:Y:S02]  /*21a10*/  IMAD.MOV.U32 R12, RZ, RZ, 0x2 ;  /* 0x00000002ff0c7424 */ /* 0x000fe400078e00ff */
[----:B------:R-:W-:-:S07]  /*21a20*/  IMAD.MOV.U32 R3, RZ, RZ, R14 ;  /* 0x000000ffff037224 */ /* 0x000fce00078e000e */
[----:B------:R-:W-:Y:S05]  /*21a30*/  WARPSYNC.COLLECTIVE R15, `(.L_x_3277) ;  /* 0x000000000f087348 */ /* 0x000fea0003c00000 */
[----:B------:R0:W1:Y:S02]  /*21a40*/  SHFL.IDX P6, R14, R13, R12, R11 ;  /* 0x0000000c0d0e7389 */ /* 0x00006400000c000b */
[----:B01----:R-:W-:Y:S01]  /*21a50*/  ENDCOLLECTIVE ;  /* 0x000000000000791b */ /* 0x003fe20003800000 */
.L_x_3277:
        /* <DEDUP_REMOVED lines=15> */
.L_x_3278:
[----:B------:R-:W-:Y:S02]  /*21b50*/  @P0 IMAD R7, R5, 0x2, R23 ;  /* 0x0000000205070824 */ /* 0x000fe400078e0217 */
[----:B------:R-:W-:Y:S02]  /*21b60*/  IMAD.MOV.U32 R13, RZ, RZ, R4 ;  /* 0x000000ffff0d7224 */ /* 0x000fe400078e0004 */
[----:B------:R-:W-:Y:S02]  /*21b70*/  IMAD.MOV.U32 R12, RZ, RZ, 0x3 ;  /* 0x00000003ff0c7424 */ /* 0x000fe400078e00ff */
[----:B------:R-:W-:-:S07]  /*21b80*/  IMAD.MOV.U32 R3, RZ, RZ, R14 ;  /* 0x000000ffff037224 */ /* 0x000fce00078e000e */
[----:B------:R-:W-:Y:S05]  /*21b90*/  WARPSYNC.COLLECTIVE R15, `(.L_x_3279) ;  /* 0x000000000f087348 */ /* 0x000fea0003c00000 */
[----:B------:R0:W1:Y:S02]  /*21ba0*/  SHFL.IDX P6, R14, R13, R12, R11 ;  /* 0x0000000c0d0e7389 */ /* 0x00006400000c000b */
[----:B01----:R-:W-:Y:S01]  /*21bb0*/  ENDCOLLECTIVE ;  /* 0x000000000000791b */ /* 0x003fe20003800000 */
.L_x_3279:
        /* <DEDUP_REMOVED lines=15> */
.L_x_3280:
[----:B------:R-:W-:Y:S02]  /*21cb0*/  @P0 IMAD R7, R5, 0x2, R23 ;  /* 0x0000000205070824 */ /* 0x000fe400078e0217 */
[----:B------:R-:W-:Y:S02]  /*21cc0*/  IMAD.MOV.U32 R13, RZ, RZ, R4 ;  /* 0x000000ffff0d7224 */ /* 0x000fe400078e0004 */
[----:B------:R-:W-:Y:S02]  /*21cd0*/  IMAD.MOV.U32 R12, RZ, RZ, 0x4 ;  /* 0x00000004ff0c7424 */ /* 0x000fe400078e00ff */
[----:B------:R-:W-:-:S07]  /*21ce0*/  IMAD.MOV.U32 R3, RZ, RZ, R14 ;  /* 0x000000ffff037224 */ /* 0x000fce00078e000e */
[----:B------:R-:W-:Y:S05]  /*21cf0*/  WARPSYNC.COLLECTIVE R15, `(.L_x_3281) ;  /* 0x000000000f087348 */ /* 0x000fea0003c00000 */
[----:B------:R0:W1:Y:S02]  /*21d00*/  SHFL.IDX P6, R14, R13, R12, R11 ;  /* 0x0000000c0d0e7389 */ /* 0x00006400000c000b */
[----:B01----:R-:W-:Y:S01]  /*21d10*/  ENDCOLLECTIVE ;  /* 0x000000000000791b */ /* 0x003fe20003800000 */
.L_x_3281:
        /* <DEDUP_REMOVED lines=15> */
.L_x_3282:
[----:B------:R-:W-:Y:S02]  /*21e10*/  @P0 IMAD R7, R5, 0x2, R23 ;  /* 0x0000000205070824 */ /* 0x000fe400078e0217 */
[----:B------:R-:W-:Y:S02]  /*21e20*/  IMAD.MOV.U32 R13, RZ, RZ, R4 ;  /* 0x000000ffff0d7224 */ /* 0x000fe400078e0004 */
[----:B------:R-:W-:Y:S02]  /*21e30*/  IMAD.MOV.U32 R12, RZ, RZ, 0x5 ;  /* 0x00000005ff0c7424 */ /* 0x000fe400078e00ff */
[----:B------:R-:W-:-:S07]  /*21e40*/  IMAD.MOV.U32 R3, RZ, RZ, R14 ;  /* 0x000000ffff037224 */ /* 0x000fce00078e000e */
[----:B------:R-:W-:Y:S05]  /*21e50*/  WARPSYNC.COLLECTIVE R15, `(.L_x_3283) ;  /* 0x000000000f087348 */ /* 0x000fea0003c00000 */
[----:B------:R0:W1:Y:S02]  /*21e60*/  SHFL.IDX P6, R14, R13, R12, R11 ;  /* 0x0000000c0d0e7389 */ /* 0x00006400000c000b */
[----:B01----:R-:W-:Y:S01]  /*21e70*/  ENDCOLLECTIVE ;  /* 0x000000000000791b */ /* 0x003fe20003800000 */
.L_x_3283:
        /* <DEDUP_REMOVED lines=10> */
.L_x_3284:
[----:B------:R-:W-:Y:S01]  /*21f20*/  @!PT LDS RZ, [RZ] ;  /* 0x00000000fffff984 */ /* 0x000fe20000000800 */
[----:B------:R-:W-:Y:S01]  /*21f30*/  @!PT LDS RZ, [RZ] ;  /* 0x00000000fffff984 */ /* 0x000fe20000000800 */
[----:B------:R-:W-:Y:S01]  /*21f40*/  @!PT LDS RZ, [RZ] ;  /* 0x00000000fffff984 */ /* 0x000fe20000000800 */
[----:B------:R1:W-:Y:S01]  /*21f50*/  @P0 LDGSTS.E.BYPASS.LTC128B.128 [R7+0x1e400], desc[UR52][R2.64], !P2 ;  /* 0x1e40000002070fae */ /* 0x0003e2000d101d74 */
[----:B------:R-:W-:Y:S01]  /*21f60*/  IMAD.MOV.U32 R0, RZ, RZ, R14 ;  /* 0x000000ffff007224 */ /* 0x000fe200078e000e */
[----:B------:R-:W-:Y:S06]  /*21f70*/  BRA `(.L_x_3285) ;  /* 0xffffffa400347947 */ /* 0x000fec000383ffff */
.L_x_3136:
[----:B------:R-:W-:Y:S01]  /*21f80*/  IMAD.MOV.U32 R13, RZ, RZ, R4 ;  /* 0x000000ffff0d7224 */ /* 0x000fe200078e0004 */
[----:B------:R-:W-:Y:S01]  /*21f90*/  MOV R12, RZ ;  /* 0x000000ff000c7202 */ /* 0x000fe20000000f00 */
[----:B------:R-:W-:Y:S02]  /*21fa0*/  IMAD.MOV.U32 R11, RZ, RZ, 0x181f ;  /* 0x0000181fff0b7424 */ /* 0x000fe400078e00ff */
[----:B------:R-:W-:Y:S02]  /*21fb0*/  IMAD.MOV.U32 R15, RZ, RZ, -0x1 ;  /* 0xffffffffff0f7424 */ /* 0x000fe400078e00ff */
[----:B-----5:R-:W-:Y:S02]  /*21fc0*/  IMAD R5, R20, R7, RZ ;  /* 0x0000000714057224 */ /* 0x020fe400078e02ff */
[----:B------:R-:W-:-:S07]  /*21fd0*/  IMAD.IADD R35, R10, 0x1, R35 ;  /* 0x000000010a237824 */ /* 0x000fce00078e0223 */
[----:B------:R-:W-:Y:S05]  /*21fe0*/  WARPSYNC.COLLECTIVE R15, `(.L_x_3286) ;  /* 0x000000000f087348 */ /* 0x000fea0003c00000 */
[----:B------:R0:W1:Y:S02]  /*21ff0*/  SHFL.IDX P6, R14, R13, R12, R11 ;  /* 0x0000000c0d0e7389 */ /* 0x00006400000c000b */
[----:B01----:R-:W-:Y:S01]  /*22000*/  ENDCOLLECTIVE ;  /* 0x000000000000791b */ /* 0x003fe20003800000 */
.L_x_3286:
[C---:B------:R-:W-:Y:S01]  /*22010*/  VIADD R6, R35.reuse, 0x10 ;  /* 0x0000001023067836 */ /* 0x040fe20000000000 */
[----:B------:R-:W-:Y:S01]  /*22020*/  ISETP.GE.AND P0, PT, R35, R5, PT ;  /* 0x000000052300720c */ /* 0x000fe20003f06270 */
[----:B------:R-:W-:Y:S02]  /*22030*/  IMAD.MOV.U32 R13, RZ, RZ, R0 ;  /* 0x000000ffff0d7224 */ /* 0x000fe400078e0000 */
[----:B------:R-:W-:-:S10]  /*22040*/  IMAD.MOV.U32 R2, RZ, RZ, R14 ;  /* 0x000000ffff027224 */ /* 0x000fd400078e000e */
[----:B------:R-:W-:Y:S05]  /*22050*/  WARPSYNC.COLLECTIVE R15, `(.L_x_3287) ;  /* 0x000000000f087348 */ /* 0x000fea0003c00000 */
[----:B------:R0:W1:Y:S02]  /*22060*/  SHFL.IDX P6, R14, R13, R12, R11 ;  /* 0x0000000c0d0e7389 */ /* 0x00006400000c000b */
[----:B01----:R-:W-:Y:S01]  /*22070*/  ENDCOLLECTIVE ;  /* 0x000000000000791b */ /* 0x003fe20003800000 */
.L_x_3287:
[----:B------:R-:W-:Y:S02]  /*22080*/  IMAD.MOV.U32 R13, RZ, RZ, R4 ;  /* 0x000000ffff0d7224 */ /* 0x000fe400078e0004 */
[----:B------:R-:W-:Y:S02]  /*22090*/  IMAD.MOV.U32 R12, RZ, RZ, 0x1 ;  /* 0x00000001ff0c7424 */ /* 0x000fe400078e00ff */
[----:B------:R-:W-:-:S07]  /*220a0*/  IMAD.MOV.U32 R3, RZ, RZ, R14 ;  /* 0x000000ffff037224 */ /* 0x000fce00078e000e */
[----:B------:R-:W-:Y:S05]  /*220b0*/  WARPSYNC.COLLECTIVE R15, `(.L_x_3288) ;  /* 0x000000000f087348 */ /* 0x000fea0003c00000 */
[----:B------:R0:W1:Y:S02]  /*220c0*/  SHFL.IDX P6, R14, R13, R12, R11 ;  /* 0x0000000c0d0e7389 */ /* 0x00006400000c000b */
[----:B01----:R-:W-:Y:S01]  /*220d0*/  ENDCOLLECTIVE ;  /* 0x000000000000791b */ /* 0x003fe20003800000 */
.L_x_3288:
        /* <DEDUP_REMOVED lines=15> */
.L_x_3289:
[----:B------:R-:W-:Y:S02]  /*221d0*/  IMAD.MOV.U32 R13, RZ, RZ, R4 ;  /* 0x000000ffff0d7224 */ /* 0x000fe400078e0004 */
[----:B------:R-:W-:Y:S02]  /*221e0*/  IMAD.MOV.U32 R12, RZ, RZ, 0x2 ;  /* 0x00000002ff0c7424 */ /* 0x000fe400078e00ff */
[----:B------:R-:W-:-:S07]  /*221f0*/  IMAD.MOV.U32 R3, RZ, RZ, R14 ;  /* 0x000000ffff037224 */ /* 0x000fce00078e000e */
[----:B------:R-:W-:Y:S05]  /*22200*/  WARPSYNC.COLLECTIVE R15, `(.L_x_3290) ;  /* 0x000000000f087348 */ /* 0x000fea0003c00000 */
[----:B------:R0:W1:Y:S02]  /*22210*/  SHFL.IDX P6, R14, R13, R12, R11 ;  /* 0x0000000c0d0e7389 */ /* 0x00006400000c000b */
[----:B01----:R-:W-:Y:S01]  /*22220*/  ENDCOLLECTIVE ;  /* 0x000000000000791b */ /* 0x003fe20003800000 */
.L_x_3290:
        /* <DEDUP_REMOVED lines=16> */
.L_x_3291:
[----:B------:R-:W-:Y:S02]  /*22330*/  IMAD.MOV.U32 R13, RZ, RZ, R4 ;  /* 0x000000ffff0d7224 */ /* 0x000fe400078e0004 */
[----:B------:R-:W-:Y:S02]  /*22340*/  IMAD.MOV.U32 R12, RZ, RZ, 0x3 ;  /* 0x00000003ff0c7424 */ /* 0x000fe400078e00ff */
[----:B------:R-:W-:-:S07]  /*22350*/  IMAD.MOV.U32 R3, RZ, RZ, R14 ;  /* 0x000000ffff037224 */ /* 0x000fce00078e000e */
[----:B------:R-:W-:Y:S05]  /*22360*/  WARPSYNC.COLLECTIVE R15, `(.L_x_3292) ;  /* 0x000000000f087348 */ /* 0x000fea0003c00000 */
[----:B------:R0:W1:Y:S02]  /*22370*/  SHFL.IDX P6, R14, R13, R12, R11 ;  /* 0x0000000c0d0e7389 */ /* 0x00006400000c000b */
[----:B01----:R-:W-:Y:S01]  /*22380*/  ENDCOLLECTIVE ;  /* 0x000000000000791b */ /* 0x003fe20003800000 */
.L_x_3292:
        /* <DEDUP_REMOVED lines=16> */
.L_x_3293:
[----:B------:R-:W-:Y:S02]  /*22490*/  IMAD.MOV.U32 R13, RZ, RZ, R4 ;  /* 0x000000ffff0d7224 */ /* 0x000fe400078e0004 */
[----:B------:R-:W-:Y:S02]  /*224a0*/  IMAD.MOV.U32 R12, RZ, RZ, 0x4 ;  /* 0x00000004ff0c7424 */ /* 0x000fe400078e00ff */
[----:B------:R-:W-:-:S07]  /*224b0*/  IMAD.MOV.U32 R3, RZ, RZ, R14 ;  /* 0x000000ffff037224 */ /* 0x000fce00078e000e */
[----:B------:R-:W-:Y:S05]  /*224c0*/  WARPSYNC.COLLECTIVE R15, `(.L_x_3294) ;  /* 0x000000000f087348 */ /* 0x000fea0003c00000 */
[----:B------:R0:W1:Y:S02]  /*224d0*/  SHFL.IDX P6, R14, R13, R12, R11 ;  /* 0x0000000c0d0e7389 */ /* 0x00006400000c000b */
[----:B01----:R-:W-:Y:S01]  /*224e0*/  ENDCOLLECTIVE ;  /* 0x000000000000791b */ /* 0x003fe20003800000 */
.L_x_3294:
        /* <DEDUP_REMOVED lines=16> */
.L_x_3295:
[----:B------:R-:W-:Y:S02]  /*225f0*/  IMAD.MOV.U32 R13, RZ, RZ, R4 ;  /* 0x000000ffff0d7224 */ /* 0x000fe400078e0004 */
[----:B------:R-:W-:Y:S02]  /*22600*/  IMAD.MOV.U32 R12, RZ, RZ, 0x5 ;  /* 0x00000005ff0c7424 */ /* 0x000fe400078e00ff */
[----:B------:R-:W-:-:S07]  /*22610*/  IMAD.MOV.U32 R3, RZ, RZ, R14 ;  /* 0x000000ffff037224 */ /* 0x000fce00078e000e */
[----:B------:R-:W-:Y:S05]  /*22620*/  WARPSYNC.COLLECTIVE R15, `(.L_x_3296) ;  /* 0x000000000f087348 */ /* 0x000fea0003c00000 */
[----:B------:R0:W1:Y:S02]  /*22630*/  SHFL.IDX P6, R14, R13, R12, R11 ;  /* 0x0000000c0d0e7389 */ /* 0x00006400000c000b */
[----:B01----:R-:W-:Y:S01]  /*22640*/  ENDCOLLECTIVE ;  /* 0x000000000000791b */ /* 0x003fe20003800000 */
.L_x_3296:
        /* <DEDUP_REMOVED lines=16> */
.L_x_3297:
[----:B------:R-:W-:Y:S02]  /*22750*/  IMAD.MOV.U32 R13, RZ, RZ, R4 ;  /* 0x000000ffff0d7224 */ /* 0x000fe400078e0004 */
[----:B------:R-:W-:Y:S02]  /*22760*/  IMAD.MOV.U32 R12, RZ, RZ, 0x6 ;  /* 0x00000006ff0c7424 */ /* 0x000fe400078e00ff */
[----:B------:R-:W-:-:S07]  /*22770*/  IMAD.MOV.U32 R3, RZ, RZ, R14 ;  /* 0x000000ffff037224 */ /* 0x000fce00078e000e */
[----:B------:R-:W-:Y:S05]  /*22780*/  WARPSYNC.COLLECTIVE R15, `(.L_x_3298) ;  /* 0x000000000f087348 */ /* 0x000fea0003c00000 */
[----:B------:R0:W1:Y:S02]  /*22790*/  SHFL.IDX P6, R14, R13, R12, R11 ;  /* 0x0000000c0d0e7389 */ /* 0x00006400000c000b */
[----:B01----:R-:W-:Y:S01]  /*227a0*/  ENDCOLLECTIVE ;  /* 0x000000000000791b */ /* 0x003fe20003800000 */
.L_x_3298:
        /* <DEDUP_REMOVED lines=16> */
.L_x_3299:
[----:B------:R-:W-:Y:S02]  /*228b0*/  IMAD.MOV.U32 R13, RZ, RZ, R4 ;  /* 0x000000ffff0d7224 */ /* 0x000fe400078e0004 */
[----:B------:R-:W-:Y:S02]  /*228c0*/  IMAD.MOV.U32 R12, RZ, RZ, 0x7 ;  /* 0x00000007ff0c7424 */ /* 0x000fe400078e00ff */
[----:B------:R-:W-:-:S07]  /*228d0*/  IMAD.MOV.U32 R3, RZ, RZ, R14 ;  /* 0x000000ffff037224 */ /* 0x000fce00078e000e */
[----:B------:R-:W-:Y:S05]  /*228e0*/  WARPSYNC.COLLECTIVE R15, `(.L_x_3300) ;  /* 0x000000000f087348 */ /* 0x000fea0003c00000 */
[----:B------:R0:W1:Y:S02]  /*228f0*/  SHFL.IDX P6, R14, R13, R12, R11 ;  /* 0x0000000c0d0e7389 */ /* 0x00006400000c000b */
[----:B01----:R-:W-:Y:S01]  /*22900*/  ENDCOLLECTIVE ;  /* 0x000000000000791b */ /* 0x003fe20003800000 */
.L_x_3300:
        /* <DEDUP_REMOVED lines=10> */
.L_x_3301:
[----:B------:R-:W-:Y:S01]  /*229b0*/  @!PT LDS RZ, [RZ] ;  /* 0x00000000fffff984 */ /* 0x000fe20000000800 */
[----:B------:R-:W-:Y:S01]  /*229c0*/  @!PT LDS RZ, [RZ] ;  /* 0x00000000fffff984 */ /* 0x000fe20000000800 */
[----:B------:R-:W-:Y:S01]  /*229d0*/  @!PT LDS RZ, [RZ] ;  /* 0x00000000fffff984 */ /* 0x000fe20000000800 */
[----:B------:R0:W-:Y:S01]  /*229e0*/  @!P0 LDGSTS.E.BYPASS.LTC128B.128 [R8+0x1b400], desc[UR52][R2.64], !P1 ;  /* 0x1b40000002088fae */ /* 0x0001e2000c901d74 */
[----:B------:R-:W-:Y:S01]  /*229f0*/  IMAD.MOV.U32 R0, RZ, RZ, R14 ;  /* 0x000000ffff007224 */ /* 0x000fe200078e000e */
[----:B------:R-:W-:Y:S06]  /*22a00*/  BRA `(.L_x_3302) ;  /* 0xffffffa400b87947 */ /* 0x000fec000383ffff */
.L_x_3139:
[----:B0-----:R0:W1:Y:S02]  /*22a10*/  SYNCS.PHASECHK.TRANS64.TRYWAIT P0, [R23+URZ+0x22820], R0 ;  /* 0x02282000170075a7 */ /* 0x001064000800017f */
[----:B-1----:R-:W-:Y:S05]  /*22a20*/  @!P0 NANOSLEEP.SYNCS 0x989680 ;  /* 0x009896800000895d */ /* 0x002fea0003900000 */
[----:B------:R-:W1:Y:S02]  /*22a30*/  @!P0 SYNCS.PHASECHK.TRANS64 P0, [R23+URZ+0x22820], R0 ;  /* 0x02282000170085a7 */ /* 0x000e64000800007f */
[----:B-1----:R-:W-:Y:S05]  /*22a40*/  @!P0 BRA `(.L_x_3139) ;  /* 0xfffffffc00f08947 */ /* 0x002fea000383ffff */
[----:B------:R-:W-:Y:S05]  /*22a50*/  BRA `(.L_x_3303) ;  /* 0xffffffa800147947 */ /* 0x000fea000383ffff */
.L_x_3142:
[----:B0-----:R0:W1:Y:S02]  /*22a60*/  SYNCS.PHASECHK.TRANS64.TRYWAIT P0, [R17+URZ+0x22860], R0 ;  /* 0x02286000110075a7 */ /* 0x001064000800017f */
[----:B-1----:R-:W-:Y:S05]  /*22a70*/  @!P0 NANOSLEEP.SYNCS 0x989680 ;  /* 0x009896800000895d */ /* 0x002fea0003900000 */
[----:B------:R-:W1:Y:S02]  /*22a80*/  @!P0 SYNCS.PHASECHK.TRANS64 P0, [R17+URZ+0x22860], R0 ;  /* 0x02286000110085a7 */ /* 0x000e64000800007f */
[----:B-1----:R-:W-:Y:S05]  /*22a90*/  @!P0 BRA `(.L_x_3142) ;  /* 0xfffffffc00f08947 */ /* 0x002fea000383ffff */
[----:B------:R-:W-:Y:S05]  /*22aa0*/  BRA `(.L_x_3304) ;  /* 0xffffffa800247947 */ /* 0x000fea000383ffff */
.L_x_3143:
        /* <DEDUP_REMOVED lines=8> */
.L_x_3306:
[----:B------:R-:W-:Y:S05]  /*22b30*/  BSYNC B0 ;  /* 0x0000000000007941 */ /* 0x000fea0003800000 */
.L_x_3305:
[----:B------:R-:W0:Y:S01]  /*22b40*/  S2R R7, SR_TID.X ;  /* 0x0000000000077919 */ /* 0x000e220000002100 */
[----:B------:R-:W-:Y:S01]  /*22b50*/  IMAD.MOV.U32 R13, RZ, RZ, R5 ;  /* 0x000000ffff0d7224 */ /* 0x000fe200078e0005 */
[----:B------:R-:W-:Y:S01]  /*22b60*/  MOV R3, R14 ;  /* 0x0000000e00037202 */ /* 0x000fe20000000f00 */
[----:B------:R-:W-:Y:S01]  /*22b70*/  IMAD.MOV.U32 R12, RZ, RZ, RZ ;  /* 0x000000ffff0c7224 */ /* 0x000fe200078e00ff */
[C---:B------:R-:W-:Y:S01]  /*22b80*/  LOP3.LUT P2, RZ, R36.reuse, 0x2, RZ, 0xc0, !PT ;  /* 0x0000000224ff7812 */ /* 0x040fe2000784c0ff */
[----:B------:R-:W-:Y:S01]  /*22b90*/  IMAD.MOV.U32 R11, RZ, RZ, 0x181f ;  /* 0x0000181fff0b7424 */ /* 0x000fe200078e00ff */
[----:B------:R-:W-:Y:S01]  /*22ba0*/  LOP3.LUT P1, RZ, R36, 0x4, RZ, 0xc0, !PT ;  /* 0x0000000424ff7812 */ /* 0x000fe2000782c0ff */
[----:B------:R-:W-:Y:S02]  /*22bb0*/  IMAD.MOV.U32 R15, RZ, RZ, -0x1 ;  /* 0xffffffffff0f7424 */ /* 0x000fe400078e00ff */
[----:B------:R-:W-:Y:S01]  /*22bc0*/  IMAD R4, R4, 0x2, R23 ;  /* 0x0000000204047824 */ /* 0x000fe200078e0217 */
[----:B------:R-:W-:-:S13]  /*22bd0*/  ISETP.LT.OR P4, PT, R33, 0x1, !P1 ;  /* 0x000000012100780c */ /* 0x000fda0004f81670 */
[----:B0-----:R-:W-:Y:S05]  /*22be0*/  WARPSYNC.COLLECTIVE R15, `(.L_x_3307) ;  /* 0x000000000f087348 */ /* 0x001fea0003c00000 */
[----:B------:R1:W2:Y:S02]  /*22bf0*/  SHFL.IDX P6, R14, R13, R12, R11 ;  /* 0x0000000c0d0e7389 */ /* 0x0002a400000c000b */
[----:B012---:R-:W-:Y:S01]  /*22c00*/  ENDCOLLECTIVE ;  /* 0x000000000000791b */ /* 0x007fe20003800000 */
.L_x_3307:
[----:B------:R-:W-:Y:S02]  /*22c10*/  IMAD.MOV.U32 R13, RZ, RZ, R6 ;  /* 0x000000ffff0d7224 */ /* 0x000fe400078e0006 */
[----:B------:R-:W-:Y:S02]  /*22c20*/  IMAD.MOV.U32 R12, RZ, RZ, 0x1 ;  /* 0x00000001ff0c7424 */ /* 0x000fe400078e00ff */
[----:B------:R-:W-:-:S05]  /*22c30*/  IMAD.SHL.U32 R7, R7, 0x8, RZ ;  /* 0x0000000807077824 */ /* 0x000fca00078e00ff */
[----:B------:R-:W-:-:S05]  /*22c40*/  LOP3.LUT R7, R7, 0x38, RZ, 0xc0, !PT ;  /* 0x0000003807077812 */ /* 0x000fca00078ec0ff */
[----:B------:R-:W-:Y:S01]  /*22c50*/  IMAD.SHL.U32 R0, R7, 0x2, RZ ;  /* 0x0000000207007824 */ /* 0x000fe200078e00ff */
[----:B------:R-:W-:-:S04]  /*22c60*/  LOP3.LUT R7, R36, 0x1, RZ, 0xc0, !PT ;  /* 0x0000000124077812 */ /* 0x000fc800078ec0ff */
[----:B------:R-:W-:Y:S02]  /*22c70*/  IADD3 R2, P0, R14, R0, RZ ;  /* 0x000000000e027210 */ /* 0x000fe40007f1e0ff */
[----:B------:R-:W-:-:S13]  /*22c80*/  ISETP.NE.U32.AND P3, PT, R7, 0x1, PT ;  /* 0x000000010700780c */ /* 0x000fda0003f65070 */
[----:B------:R-:W-:Y:S05]  /*22c90*/  WARPSYNC.COLLECTIVE R15, `(.L_x_3308) ;  /* 0x000000000f087348 */ /* 0x000fea0003c00000 */
[----:B------:R0:W1:Y:S02]  /*22ca0*/  SHFL.IDX P6, R14, R13, R12, R11 ;  /* 0x0000000c0d0e7389 */ /* 0x00006400000c000b */
[----:B01----:R-:W-:Y:S01]  /*22cb0*/  ENDCOLLECTIVE ;  /* 0x000000000000791b */ /* 0x003fe20003800000 */
.L_x_3308:
        /* <DEDUP_REMOVED lines=17> */
.L_x_3309:
[----:B------:R-:W-:Y:S02]  /*22dd0*/  IMAD.MOV.U32 R13, RZ, RZ, R6 ;  /* 0x000000ffff0d7224 */ /* 0x000fe400078e0006 */
[----:B------:R-:W-:Y:S01]  /*22de0*/  IMAD.MOV.U32 R12, RZ, RZ, 0x2 ;  /* 0x00000002ff0c7424 */ /* 0x000fe200078e00ff */
[----:B------:R-:W-:-:S13]  /*22df0*/  IADD3 R2, P4, R14, R0, RZ ;  /* 0x000000000e027210 */ /* 0x000fda0007f9e0ff */
[----:B------:R-:W-:Y:S05]  /*22e00*/  WARPSYNC.COLLECTIVE R15, `(.L_x_3310) ;  /* 0x000000000f087348 */ /* 0x000fea0003c00000 */
[----:B------:R0:W1:Y:S02]  /*22e10*/  SHFL.IDX P6, R14, R13, R12, R11 ;  /* 0x0000000c0d0e7389 */ /* 0x00006400000c000b */
[----:B01----:R-:W-:Y:S01]  /*22e20*/  ENDCOLLECTIVE ;  /* 0x000000000000791b */ /* 0x003fe20003800000 */
.L_x_3310:
        /* <DEDUP_REMOVED lines=17> */
.L_x_3311:
[----:B------:R-:W-:Y:S02]  /*22f40*/  IMAD.MOV.U32 R13, RZ, RZ, R6 ;  /* 0x000000ffff0d7224 */ /* 0x000fe400078e0006 */
[----:B------:R-:W-:Y:S01]  /*22f50*/  IMAD.MOV.U32 R12, RZ, RZ, 0x3 ;  /* 0x00000003ff0c7424 */ /* 0x000fe200078e00ff */
[----:B------:R-:W-:-:S13]  /*22f60*/  IADD3 R2, P4, R14, R0, RZ ;  /* 0x000000000e027210 */ /* 0x000fda0007f9e0ff */
[----:B------:R-:W-:Y:S05]  /*22f70*/  WARPSYNC.COLLECTIVE R15, `(.L_x_3312) ;  /* 0x000000000f087348 */ /* 0x000fea0003c00000 */
[----:B------:R0:W1:Y:S02]  /*22f80*/  SHFL.IDX P6, R14, R13, R12, R11 ;  /* 0x0000000c0d0e7389 */ /* 0x00006400000c000b */
[----:B01----:R-:W-:Y:S01]  /*22f90*/  ENDCOLLECTIVE ;  /* 0x000000000000791b */ /* 0x003fe20003800000 */
.L_x_3312:
        /* <DEDUP_REMOVED lines=17> */
.L_x_3313:
[----:B------:R-:W-:Y:S02]  /*230b0*/  IMAD.MOV.U32 R13, RZ, RZ, R6 ;  /* 0x000000ffff0d7224 */ /* 0x000fe400078e0006 */
[----:B------:R-:W-:Y:S01]  /*230c0*/  IMAD.MOV.U32 R12, RZ, RZ, 0x4 ;  /* 0x00000004ff0c7424 */ /* 0x000fe200078e00ff */
[----:B------:R-:W-:-:S13]  /*230d0*/  IADD3 R2, P4, R14, R0, RZ ;  /* 0x000000000e027210 */ /* 0x000fda0007f9e0ff */
[----:B------:R-:W-:Y:S05]  /*230e0*/  WARPSYNC.COLLECTIVE R15, `(.L_x_3314) ;  /* 0x000000000f087348 */ /* 0x000fea0003c00000 */
[----:B------:R0:W1:Y:S02]  /*230f0*/  SHFL.IDX P6, R14, R13, R12, R11 ;  /* 0x0000000c0d0e7389 */ /* 0x00006400000c000b */
[----:B01----:R-:W-:Y:S01]  /*23100*/  ENDCOLLECTIVE ;  /* 0x000000000000791b */ /* 0x003fe20003800000 */
.L_x_3314:
        /* <DEDUP_REMOVED lines=17> */
.L_x_3315:
[----:B------:R-:W-:Y:S02]  /*23220*/  IMAD.MOV.U32 R13, RZ, RZ, R6 ;  /* 0x000000ffff0d7224 */ /* 0x000fe400078e0006 */
[----:B------:R-:W-:Y:S01]  /*23230*/  IMAD.MOV.U32 R12, RZ, RZ, 0x5 ;  /* 0x00000005ff0c7424 */ /* 0x000fe200078e00ff */
[----:B------:R-:W-:-:S13]  /*23240*/  IADD3 R2, P4, R14, R0, RZ ;  /* 0x000000000e027210 */ /* 0x000fda0007f9e0ff */
[----:B------:R-:W-:Y:S05]  /*23250*/  WARPSYNC.COLLECTIVE R15, `(.L_x_3316) ;  /* 0x000000000f087348 */ /* 0x000fea0003c00000 */
[----:B------:R0:W1:Y:S02]  /*23260*/  SHFL.IDX P6, R14, R13, R12, R11 ;  /* 0x0000000c0d0e7389 */ /* 0x00006400000c000b */
[----:B01----:R-:W-:Y:S01]  /*23270*/  ENDCOLLECTIVE ;  /* 0x000000000000791b */ /* 0x003fe20003800000 */
.L_x_3316:
        /* <DEDUP_REMOVED lines=12> */
.L_x_3317:
        /* <DEDUP_REMOVED lines=9> */
.L_x_3150:
[----:B0-----:R0:W1:Y:S02]  /*233d0*/  SYNCS.PHASECHK.TRANS64.TRYWAIT P0, [R4+URZ+0x22840], R21 ;  /* 0x02284015040075a7 */ /* 0x001064000800017f */
[----:B-1----:R-:W-:Y:S05]  /*233e0*/  @!P0 NANOSLEEP.SYNCS 0x989680 ;  /* 0x009896800000895d */ /* 0x002fea0003900000 */
[----:B------:R-:W1:Y:S02]  /*233f0*/  @!P0 SYNCS.PHASECHK.TRANS64 P0, [R4+URZ+0x22840], R21 ;  /* 0x02284015040085a7 */ /* 0x000e64000800007f */
[----:B-1----:R-:W-:Y:S05]  /*23400*/  @!P0 BRA `(.L_x_3150) ;  /* 0xfffffffc00f08947 */ /* 0x002fea000383ffff */
[----:B------:R-:W-:Y:S05]  /*23410*/  BRA `(.L_x_3319) ;  /* 0xffffffa800907947 */ /* 0x000fea000383ffff */
.L_x_3151:
        /* <DEDUP_REMOVED lines=8> */
.L_x_3321:
[----:B------:R-:W-:Y:S05]  /*234a0*/  BSYNC B1 ;  /* 0x0000000000017941 */ /* 0x000fea0003800000 */
.L_x_3320:
        /* <DEDUP_REMOVED lines=9> */
.L_x_3322:
[----:B------:R-:W-:Y:S02]  /*23540*/  IMAD.MOV.U32 R13, RZ, RZ, R9 ;  /* 0x000000ffff0d7224 */ /* 0x000fe400078e0009 */
[----:B------:R-:W-:Y:S02]  /*23550*/  IMAD.MOV.U32 R12, RZ, RZ, 0x1 ;  /* 0x00000001ff0c7424 */ /* 0x000fe400078e00ff */
[----:B------:R-:W-:-:S07]  /*23560*/  IMAD.MOV.U32 R2, RZ, RZ, R14 ;  /* 0x000000ffff027224 */ /* 0x000fce00078e000e */
[----:B------:R-:W-:Y:S05]  /*23570*/  WARPSYNC.COLLECTIVE R15, `(.L_x_3323) ;  /* 0x000000000f087348 */ /* 0x000fea0003c00000 */
[----:B------:R0:W1:Y:S02]  /*23580*/  SHFL.IDX P6, R14, R13, R12, R11 ;  /* 0x0000000c0d0e7389 */ /* 0x00006400000c000b */
[----:B01----:R-:W-:Y:S01]  /*23590*/  ENDCOLLECTIVE ;  /* 0x000000000000791b */ /* 0x003fe20003800000 */
.L_x_3323:
        /* <DEDUP_REMOVED lines=11> */
.L_x_3324:
[----:B------:R-:W-:Y:S02]  /*23650*/  IMAD.MOV.U32 R13, RZ, RZ, R9 ;  /* 0x000000ffff0d7224 */ /* 0x000fe400078e0009 */
[----:B------:R-:W-:Y:S02]  /*23660*/  IMAD.MOV.U32 R12, RZ, RZ, 0x2 ;  /* 0x00000002ff0c7424 */ /* 0x000fe400078e00ff */
[----:B------:R-:W-:-:S07]  /*23670*/  IMAD.MOV.U32 R2, RZ, RZ, R14 ;  /* 0x000000ffff027224 */ /* 0x000fce00078e000e */
[----:B------:R-:W-:Y:S05]  /*23680*/  WARPSYNC.COLLECTIVE R15, `(.L_x_3325) ;  /* 0x000000000f087348 */ /* 0x000fea0003c00000 */
[----:B------:R0:W1:Y:S02]  /*23690*/  SHFL.IDX P6, R14, R13, R12, R11 ;  /* 0x0000000c0d0e7389 */ /* 0x00006400000c000b */
[----:B01----:R-:W-:Y:S01]  /*236a0*/  ENDCOLLECTIVE ;  /* 0x000000000000791b */ /* 0x003fe20003800000 */
.L_x_3325:
        /* <DEDUP_REMOVED lines=11> */
.L_x_3326:
[----:B------:R-:W-:Y:S02]  /*23760*/  IMAD.MOV.U32 R13, RZ, RZ, R9 ;  /* 0x000000ffff0d7224 */ /* 0x000fe400078e0009 */
[----:B------:R-:W-:Y:S02]  /*23770*/  IMAD.MOV.U32 R12, RZ, RZ, 0x3 ;  /* 0x00000003ff0c7424 */ /* 0x000fe400078e00ff */
[----:B------:R-:W-:-:S07]  /*23780*/  IMAD.MOV.U32 R2, RZ, RZ, R14 ;  /* 0x000000ffff027224 */ /* 0x000fce00078e000e */
[----:B------:R-:W-:Y:S05]  /*23790*/  WARPSYNC.COLLECTIVE R15, `(.L_x_3327) ;  /* 0x000000000f087348 */ /* 0x000fea0003c00000 */
[----:B------:R0:W1:Y:S02]  /*237a0*/  SHFL.IDX P6, R14, R13, R12, R11 ;  /* 0x0000000c0d0e7389 */ /* 0x00006400000c000b */
[----:B01----:R-:W-:Y:S01]  /*237b0*/  ENDCOLLECTIVE ;  /* 0x000000000000791b */ /* 0x003fe20003800000 */
.L_x_3327:
        /* <DEDUP_REMOVED lines=11> */
.L_x_3328:
[----:B------:R-:W-:Y:S02]  /*23870*/  IMAD.MOV.U32 R13, RZ, RZ, R9 ;  /* 0x000000ffff0d7224 */ /* 0x000fe400078e0009 */
[----:B------:R-:W-:Y:S02]  /*23880*/  IMAD.MOV.U32 R12, RZ, RZ, 0x4 ;  /* 0x00000004ff0c7424 */ /* 0x000fe400078e00ff */
[----:B------:R-:W-:-:S07]  /*23890*/  IMAD.MOV.U32 R2, RZ, RZ, R14 ;  /* 0x000000ffff027224 */ /* 0x000fce00078e000e */
[----:B------:R-:W-:Y:S05]  /*238a0*/  WARPSYNC.COLLECTIVE R15, `(.L_x_3329) ;  /* 0x000000000f087348 */ /* 0x000fea0003c00000 */
[----:B------:R0:W1:Y:S02]  /*238b0*/  SHFL.IDX P6, R14, R13, R12, R11 ;  /* 0x0000000c0d0e7389 */ /* 0x00006400000c000b */
[----:B01----:R-:W-:Y:S01]  /*238c0*/  ENDCOLLECTIVE ;  /* 0x000000000000791b */ /* 0x003fe20003800000 */
.L_x_3329:
        /* <DEDUP_REMOVED lines=11> */
.L_x_3330:
[----:B------:R-:W-:Y:S02]  /*23980*/  IMAD.MOV.U32 R13, RZ, RZ, R9 ;  /* 0x000000ffff0d7224 */ /* 0x000fe400078e0009 */
[----:B------:R-:W-:Y:S02]  /*23990*/  IMAD.MOV.U32 R12, RZ, RZ, 0x5 ;  /* 0x00000005ff0c7424 */ /* 0x000fe400078e00ff */
[----:B------:R-:W-:-:S07]  /*239a0*/  IMAD.MOV.U32 R2, RZ, RZ, R14 ;  /* 0x000000ffff027224 */ /* 0x000fce00078e000e */
[----:B------:R-:W-:Y:S05]  /*239b0*/  WARPSYNC.COLLECTIVE R15, `(.L_x_3331) ;  /* 0x000000000f087348 */ /* 0x000fea0003c00000 */
[----:B------:R0:W1:Y:S02]  /*239c0*/  SHFL.IDX P6, R14, R13, R12, R11 ;  /* 0x0000000c0d0e7389 */ /* 0x00006400000c000b */
[----:B01----:R-:W-:Y:S01]  /*239d0*/  ENDCOLLECTIVE ;  /* 0x000000000000791b */ /* 0x003fe20003800000 */
.L_x_3331:
        /* <DEDUP_REMOVED lines=11> */
.L_x_3332:
[----:B------:R-:W-:Y:S01]  /*23a90*/  IMAD.MOV.U32 R2, RZ, RZ, R14 ;  /* 0x000000ffff027224 */ /* 0x000fe200078e000e */
[----:B------:R-:W-:Y:S06]  /*23aa0*/  BRA `(.L_x_3333) ;  /* 0xffffffa400c07947 */ /* 0x000fec000383ffff */
.L_x_3156:
[----:B---3--:R3:W4:Y:S02]  /*23ab0*/  SYNCS.PHASECHK.TRANS64.TRYWAIT P0, [R4+URZ+0x22860], R21 ;  /* 0x02286015040075a7 */ /* 0x008724000800017f */
[----:B----4-:R-:W-:Y:S05]  /*23ac0*/  @!P0 NANOSLEEP.SYNCS 0x989680 ;  /* 0x009896800000895d */ /* 0x010fea0003900000 */
[----:B------:R-:W4:Y:S02]  /*23ad0*/  @!P0 SYNCS.PHASECHK.TRANS64 P0, [R4+URZ+0x22860], R21 ;  /* 0x02286015040085a7 */ /* 0x000f24000800007f */
[----:B----4-:R-:W-:Y:S05]  /*23ae0*/  @!P0 BRA `(.L_x_3156) ;  /* 0xfffffffc00f08947 */ /* 0x010fea000383ffff */
[----:B------:R-:W-:Y:S05]  /*23af0*/  BRA `(.L_x_3334) ;  /* 0xffffffa800107947 */ /* 0x000fea000383ffff */
.L_x_3157:
        /* <DEDUP_REMOVED lines=8> */
.L_x_3336:
[----:B------:R-:W-:Y:S05]  /*23b80*/  BSYNC B1 ;  /* 0x0000000000017941 */ /* 0x000fea0003800000 */
.L_x_3335:
        /* <DEDUP_REMOVED lines=9> */
.L_x_3337:
[----:B------:R-:W-:Y:S02]  /*23c20*/  IMAD.MOV.U32 R13, RZ, RZ, R7 ;  /* 0x000000ffff0d7224 */ /* 0x000fe400078e0007 */
[----:B------:R-:W-:Y:S01]  /*23c30*/  IMAD.MOV.U32 R12, RZ, RZ, 0x1 ;  /* 0x00000001ff0c7424 */ /* 0x000fe200078e00ff */
[----:B------:R-:W-:-:S13]  /*23c40*/  IADD3 R2, P0, R14, R0, RZ ;  /* 0x000000000e027210 */ /* 0x000fda0007f1e0ff */
[----:B------:R-:W-:Y:S05]  /*23c50*/  WARPSYNC.COLLECTIVE R15, `(.L_x_3338) ;  /* 0x000000000f087348 */ /* 0x000fea0003c00000 */
[----:B------:R0:W1:Y:S02]  /*23c60*/  SHFL.IDX P6, R14, R13, R12, R11 ;  /* 0x0000000c0d0e7389 */ /* 0x00006400000c000b */
[----:B01----:R-:W-:Y:S01]  /*23c70*/  ENDCOLLECTIVE ;  /* 0x000000000000791b */ /* 0x003fe20003800000 */
.L_x_3338:
        /* <DEDUP_REMOVED lines=13> */
.L_x_3339:
[----:B------:R-:W-:Y:S02]  /*23d50*/  IMAD.MOV.U32 R13, RZ, RZ, R7 ;  /* 0x000000ffff0d7224 */ /* 0x000fe400078e0007 */
[----:B------:R-:W-:Y:S01]  /*23d60*/  IMAD.MOV.U32 R12, RZ, RZ, 0x2 ;  /* 0x00000002ff0c7424 */ /* 0x000fe200078e00ff */
[----:B------:R-:W-:-:S13]  /*23d70*/  IADD3 R2, P0, R14, R0, RZ ;  /* 0x000000000e027210 */ /* 0x000fda0007f1e0ff */
[----:B------:R-:W-:Y:S05]  /*23d80*/  WARPSYNC.COLLECTIVE R15, `(.L_x_3340) ;  /* 0x000000000f087348 */ /* 0x000fea0003c00000 */
[----:B------:R0:W1:Y:S02]  /*23d90*/  SHFL.IDX P6, R14, R13, R12, R11 ;  /* 0x0000000c0d0e7389 */ /* 0x00006400000c000b */
[----:B01----:R-:W-:Y:S01]  /*23da0*/  ENDCOLLECTIVE ;  /* 0x000000000000791b */ /* 0x003fe20003800000 */
.L_x_3340:
        /* <DEDUP_REMOVED lines=13> */
.L_x_3341:
[----:B------:R-:W-:Y:S02]  /*23e80*/  IMAD.MOV.U32 R13, RZ, RZ, R7 ;  /* 0x000000ffff0d7224 */ /* 0x000fe400078e0007 */
[----:B------:R-:W-:Y:S01]  /*23e90*/  IMAD.MOV.U32 R12, RZ, RZ, 0x3 ;  /* 0x00000003ff0c7424 */ /* 0x000fe200078e00ff */
[----:B------:R-:W-:-:S13]  /*23ea0*/  IADD3 R2, P0, R14, R0, RZ ;  /* 0x000000000e027210 */ /* 0x000fda0007f1e0ff */
[----:B------:R-:W-:Y:S05]  /*23eb0*/  WARPSYNC.COLLECTIVE R15, `(.L_x_3342) ;  /* 0x000000000f087348 */ /* 0x000fea0003c00000 */
[----:B------:R0:W1:Y:S02]  /*23ec0*/  SHFL.IDX P6, R14, R13, R12, R11 ;  /* 0x0000000c0d0e7389 */ /* 0x00006400000c000b */
[----:B01----:R-:W-:Y:S01]  /*23ed0*/  ENDCOLLECTIVE ;  /* 0x000000000000791b */ /* 0x003fe20003800000 */
.L_x_3342:
        /* <DEDUP_REMOVED lines=13> */
.L_x_3343:
[----:B------:R-:W-:Y:S02]  /*23fb0*/  IMAD.MOV.U32 R13, RZ, RZ, R7 ;  /* 0x000000ffff0d7224 */ /* 0x000fe400078e0007 */
[----:B------:R-:W-:Y:S01]  /*23fc0*/  IMAD.MOV.U32 R12, RZ, RZ, 0x4 ;  /* 0x00000004ff0c7424 */ /* 0x000fe200078e00ff */
[----:B------:R-:W-:-:S13]  /*23fd0*/  IADD3 R2, P0, R14, R0, RZ ;  /* 0x000000000e027210 */ /* 0x000fda0007f1e0ff */
[----:B------:R-:W-:Y:S05]  /*23fe0*/  WARPSYNC.COLLECTIVE R15, `(.L_x_3344) ;  /* 0x000000000f087348 */ /* 0x000fea0003c00000 */
[----:B------:R0:W1:Y:S02]  /*23ff0*/  SHFL.IDX P6, R14, R13, R12, R11 ;  /* 0x0000000c0d0e7389 */ /* 0x00006400000c000b */
[----:B01----:R-:W-:Y:S01]  /*24000*/  ENDCOLLECTIVE ;  /* 0x000000000000791b */ /* 0x003fe20003800000 */
.L_x_3344:
        /* <DEDUP_REMOVED lines=13> */
.L_x_3345:
[----:B------:R-:W-:Y:S02]  /*240e0*/  IMAD.MOV.U32 R13, RZ, RZ, R7 ;  /* 0x000000ffff0d7224 */ /* 0x000fe400078e0007 */
[----:B------:R-:W-:Y:S01]  /*240f0*/  IMAD.MOV.U32 R12, RZ, RZ, 0x5 ;  /* 0x00000005ff0c7424 */ /* 0x000fe200078e00ff */
[----:B------:R-:W-:-:S13]  /*24100*/  IADD3 R2, P0, R14, R0, RZ ;  /* 0x000000000e027210 */ /* 0x000fda0007f1e0ff */
[----:B------:R-:W-:Y:S05]  /*24110*/  WARPSYNC.COLLECTIVE R15, `(.L_x_3346) ;  /* 0x000000000f087348 */ /* 0x000fea0003c00000 */
[----:B------:R0:W1:Y:S02]  /*24120*/  SHFL.IDX P6, R14, R13, R12, R11 ;  /* 0x0000000c0d0e7389 */ /* 0x00006400000c000b */
[----:B01----:R-:W-:Y:S01]  /*24130*/  ENDCOLLECTIVE ;  /* 0x000000000000791b */ /* 0x003fe20003800000 */
.L_x_3346:
        /* <DEDUP_REMOVED lines=13> */
.L_x_3347:
[----:B------:R-:W-:Y:S05]  /*24210*/  BRA `(.L_x_3348) ;  /* 0xffffffa4005c7947 */ /* 0x000fea000383ffff */
.L_x_3165:
        /* <DEDUP_REMOVED lines=8> */
.L_x_3350:
[----:B------:R-:W-:Y:S05]  /*242a0*/  BSYNC B0 ;  /* 0x0000000000007941 */ /* 0x000fea0003800000 */
.L_x_3349:
        /* <DEDUP_REMOVED lines=9> */
.L_x_3351:
[----:B------:R-:W-:Y:S02]  /*24340*/  ULDC UR4, c[0x0][0xc3c] ;  /* 0x00030f0000047ab9 */ /* 0x000fe40000000800 */
[----:B------:R-:W-:-:S13]  /*24350*/  ISETP.GE.OR P1, PT, R5, UR4, !P0 ;  /* 0x0000000405007c0c */ /* 0x000fda000c726670 */
[----:B------:R-:W0:Y:S01]  /*24360*/  @!P1 LDC.64 R2, c[0x0][0xc80] ;  /* 0x00032000ff029b82 */ /* 0x000e220000000a00 */
[----:B------:R-:W-:Y:S01]  /*24370*/  IMAD.MOV.U32 R11, RZ, RZ, RZ ;  /* 0x000000ffff0b7224 */ /* 0x000fe200078e00ff */
[----:B------:R-:W-:Y:S01]  /*24380*/  MOV R4, R14 ;  /* 0x0000000e00047202 */ /* 0x000fe20000000f00 */
        /* <DEDUP_REMOVED lines=13> */
.L_x_3352:
[----:B------:R-:W-:Y:S01]  /*24460*/  IMAD.MOV.U32 R12, RZ, RZ, 0x2 ;  /* 0x00000002ff0c7424 */ /* 0x000fe200078e00ff */
[----:B------:R-:W-:-:S05]  /*24470*/  SEL R6, R14, RZ, P1 ;  /* 0x000000ff0e067207 */ /* 0x000fca0000800000 */
[----:B------:R-:W-:-:S04]  /*24480*/  IMAD.IADD R6, R5, 0x1, R6 ;  /* 0x0000000105067824 */ /* 0x000fc800078e0206 */
[----:B------:R-:W-:-:S07]  /*24490*/  IMAD.MOV.U32 R13, RZ, RZ, R6 ;  /* 0x000000ffff0d7224 */ /* 0x000fce00078e0006 */
[----:B------:R-:W-:Y:S05]  /*244a0*/  WARPSYNC.COLLECTIVE R15, `(.L_x_3353) ;  /* 0x000000000f087348 */ /* 0x000fea0003c00000 */
[----:B------:R0:W1:Y:S02]  /*244b0*/  SHFL.UP P6, R14, R13, R12, R11 ;  /* 0x0400000c0d0e7389 */ /* 0x00006400000c000b */
[----:B01----:R-:W-:Y:S01]  /*244c0*/  ENDCOLLECTIVE ;  /* 0x000000000000791b */ /* 0x003fe20003800000 */
.L_x_3353:
[----:B------:R-:W-:Y:S01]  /*244d0*/  IMAD.MOV.U32 R12, RZ, RZ, 0x4 ;  /* 0x00000004ff0c7424 */ /* 0x000fe200078e00ff */
[----:B------:R-:W-:-:S05]  /*244e0*/  SEL R7, R14, RZ, P2 ;  /* 0x000000ff0e077207 */ /* 0x000fca0001000000 */
[----:B------:R-:W-:-:S04]  /*244f0*/  IMAD.IADD R7, R6, 0x1, R7 ;  /* 0x0000000106077824 */ /* 0x000fc800078e0207 */
[----:B------:R-:W-:-:S07]  /*24500*/  IMAD.MOV.U32 R13, RZ, RZ, R7 ;  /* 0x000000ffff0d7224 */ /* 0x000fce00078e0007 */
[----:B------:R-:W-:Y:S05]  /*24510*/  WARPSYNC.COLLECTIVE R15, `(.L_x_3354) ;  /* 0x000000000f087348 */ /* 0x000fea0003c00000 */
[----:B------:R0:W1:Y:S02]  /*24520*/  SHFL.UP P6, R14, R13, R12, R11 ;  /* 0x0400000c0d0e7389 */ /* 0x00006400000c000b */
[----:B01----:R-:W-:Y:S01]  /*24530*/  ENDCOLLECTIVE ;  /* 0x000000000000791b */ /* 0x003fe20003800000 */
.L_x_3354:
[----:B------:R-:W-:Y:S01]  /*24540*/  IMAD.MOV.U32 R12, RZ, RZ, 0x8 ;  /* 0x00000008ff0c7424 */ /* 0x000fe200078e00ff */
[----:B------:R-:W-:-:S05]  /*24550*/  SEL R2, R14, RZ, P3 ;  /* 0x000000ff0e027207 */ /* 0x000fca0001800000 */
[----:B------:R-:W-:-:S04]  /*24560*/  IMAD.IADD R2, R7, 0x1, R2 ;  /* 0x0000000107027824 */ /* 0x000fc800078e0202 */
[----:B------:R-:W-:-:S07]  /*24570*/  IMAD.MOV.U32 R13, RZ, RZ, R2 ;  /* 0x000000ffff0d7224 */ /* 0x000fce00078e0002 */
[----:B------:R-:W-:Y:S05]  /*24580*/  WARPSYNC.COLLECTIVE R15, `(.L_x_3355) ;  /* 0x000000000f087348 */ /* 0x000fea0003c00000 */
[----:B------:R0:W1:Y:S02]  /*24590*/  SHFL.UP P6, R14, R13, R12, R11 ;  /* 0x0400000c0d0e7389 */ /* 0x00006400000c000b */
[----:B01----:R-:W-:Y:S01]  /*245a0*/  ENDCOLLECTIVE ;  /* 0x000000000000791b */ /* 0x003fe20003800000 */
.L_x_3355:
[----:B------:R-:W-:Y:S01]  /*245b0*/  IMAD.MOV.U32 R12, RZ, RZ, 0x10 ;  /* 0x00000010ff0c7424 */ /* 0x000fe200078e00ff */
[----:B------:R-:W-:-:S05]  /*245c0*/  SEL R3, R14, RZ, P4 ;  /* 0x000000ff0e037207 */ /* 0x000fca0002000000 */
[----:B------:R-:W-:-:S04]  /*245d0*/  IMAD.IADD R3, R2, 0x1, R3 ;  /* 0x0000000102037824 */ /* 0x000fc800078e0203 */
[----:B------:R-:W-:-:S07]  /*245e0*/  IMAD.MOV.U32 R13, RZ, RZ, R3 ;  /* 0x000000ffff0d7224 */ /* 0x000fce00078e0003 */
[----:B------:R-:W-:Y:S05]  /*245f0*/  WARPSYNC.COLLECTIVE R15, `(.L_x_3356) ;  /* 0x000000000f087348 */ /* 0x000fea0003c00000 */
[----:B------:R0:W1:Y:S02]  /*24600*/  SHFL.UP P6, R14, R13, R12, R11 ;  /* 0x0400000c0d0e7389 */ /* 0x00006400000c000b */
[----:B01----:R-:W-:Y:S01]  /*24610*/  ENDCOLLECTIVE ;  /* 0x000000000000791b */ /* 0x003fe20003800000 */
.L_x_3356:
        /* <DEDUP_REMOVED lines=8> */
.L_x_3357:
[----:B------:R-:W-:Y:S05]  /*246a0*/  BRA `(.L_x_3358) ;  /* 0xffffffa400b87947 */ /* 0x000fea000383ffff */
.L_x_3170:
[----:B------:R-:W-:Y:S01]  /*246b0*/  BSSY B0, `(.L_x_3359) ;  /* 0x0000008000007945 */ /* 0x000fe20003800000 */
[----:B-----5:R-:W-:Y:S02]  /*246c0*/  IMAD.MOV.U32 R13, RZ, RZ, R5 ;  /* 0x000000ffff0d7224 */ /* 0x020fe400078e0005 */
[----:B------:R-:W-:Y:S02]  /*246d0*/  IMAD.MOV.U32 R12, RZ, RZ, 0x1 ;  /* 0x00000001ff0c7424 */ /* 0x000fe400078e00ff */
[----:B------:R-:W-:Y:S02]  /*246e0*/  IMAD.MOV.U32 R11, RZ, RZ, RZ ;  /* 0x000000ffff0b7224 */ /* 0x000fe400078e00ff */
[----:B------:R-:W-:-:S07]  /*246f0*/  IMAD.MOV.U32 R15, RZ, RZ, -0x1 ;  /* 0xffffffffff0f7424 */ /* 0x000fce00078e00ff */
[----:B0-----:R-:W-:Y:S05]  /*24700*/  WARPSYNC.COLLECTIVE R15, `(.L_x_3360) ;  /* 0x000000000f087348 */ /* 0x001fea0003c00000 */
[----:B------:R1:W2:Y:S02]  /*24710*/  SHFL.UP P6, R14, R13, R12, R11 ;  /* 0x0400000c0d0e7389 */ /* 0x0002a400000c000b */
[----:B012---:R-:W-:Y:S01]  /*24720*/  ENDCOLLECTIVE ;  /* 0x000000000000791b */ /* 0x007fe20003800000 */
.L_x_3360:
[----:B------:R-:W-:Y:S05]  /*24730*/  BSYNC B0 ;  /* 0x0000000000007941 */ /* 0x000fea0003800000 */
.L_x_3359:
        /* <DEDUP_REMOVED lines=8> */
.L_x_3361:
[----:B------:R-:W-:Y:S01]  /*247c0*/  IMAD.MOV.U32 R12, RZ, RZ, 0x4 ;  /* 0x00000004ff0c7424 */ /* 0x000fe200078e00ff */
[----:B------:R-:W-:-:S05]  /*247d0*/  SEL R2, R14, RZ, P2 ;  /* 0x000000ff0e027207 */ /* 0x000fca0001000000 */
[----:B------:R-:W-:-:S04]  /*247e0*/  IMAD.IADD R2, R13, 0x1, R2 ;  /* 0x000000010d027824 */ /* 0x000fc800078e0202 */
[----:B------:R-:W-:-:S07]  /*247f0*/  IMAD.MOV.U32 R13, RZ, RZ, R2 ;  /* 0x000000ffff0d7224 */ /* 0x000fce00078e0002 */
[----:B------:R-:W-:Y:S05]  /*24800*/  WARPSYNC.COLLECTIVE R15, `(.L_x_3362) ;  /* 0x000000000f087348 */ /* 0x000fea0003c00000 */
[----:B------:R0:W1:Y:S02]  /*24810*/  SHFL.UP P6, R14, R13, R12, R11 ;  /* 0x0400000c0d0e7389 */ /* 0x00006400000c000b */
[----:B01----:R-:W-:Y:S01]  /*24820*/  ENDCOLLECTIVE ;  /* 0x000000000000791b */ /* 0x003fe20003800000 */
.L_x_3362:
[----:B------:R-:W-:Y:S01]  /*24830*/  IMAD.MOV.U32 R12, RZ, RZ, 0x8 ;  /* 0x00000008ff0c7424 */ /* 0x000fe200078e00ff */
[----:B------:R-:W-:-:S05]  /*24840*/  SEL R3, R14, RZ, P3 ;  /* 0x000000ff0e037207 */ /* 0x000fca0001800000 */
[----:B------:R-:W-:-:S04]  /*24850*/  IMAD.IADD R3, R2, 0x1, R3 ;  /* 0x0000000102037824 */ /* 0x000fc800078e0203 */
[----:B------:R-:W-:-:S07]  /*24860*/  IMAD.MOV.U32 R13, RZ, RZ, R3 ;  /* 0x000000ffff0d7224 */ /* 0x000fce00078e0003 */
[----:B------:R-:W-:Y:S05]  /*24870*/  WARPSYNC.COLLECTIVE R15, `(.L_x_3363) ;  /* 0x000000000f087348 */ /* 0x000fea0003c00000 */
[----:B------:R0:W1:Y:S02]  /*24880*/  SHFL.UP P6, R14, R13, R12, R11 ;  /* 0x0400000c0d0e7389 */ /* 0x00006400000c000b */
[----:B01----:R-:W-:Y:S01]  /*24890*/  ENDCOLLECTIVE ;  /* 0x000000000000791b */ /* 0x003fe20003800000 */
.L_x_3363:
[----:B------:R-:W-:Y:S01]  /*248a0*/  IMAD.MOV.U32 R12, RZ, RZ, 0x10 ;  /* 0x00000010ff0c7424 */ /* 0x000fe200078e00ff */
[----:B------:R-:W-:-:S05]  /*248b0*/  SEL R4, R14, RZ, P4 ;  /* 0x000000ff0e047207 */ /* 0x000fca0002000000 */
[----:B------:R-:W-:-:S04]  /*248c0*/  IMAD.IADD R4, R3, 0x1, R4 ;  /* 0x0000000103047824 */ /* 0x000fc800078e0204 */
[----:B------:R-:W-:-:S07]  /*248d0*/  IMAD.MOV.U32 R13, RZ, RZ, R4 ;  /* 0x000000ffff0d7224 */ /* 0x000fce00078e0004 */
[----:B------:R-:W-:Y:S05]  /*248e0*/  WARPSYNC.COLLECTIVE R15, `(.L_x_3364) ;  /* 0x000000000f087348 */ /* 0x000fea0003c00000 */
[----:B------:R0:W1:Y:S02]  /*248f0*/  SHFL.UP P6, R14, R13, R12, R11 ;  /* 0x0400000c0d0e7389 */ /* 0x00006400000c000b */
[----:B01----:R-:W-:Y:S01]  /*24900*/  ENDCOLLECTIVE ;  /* 0x000000000000791b */ /* 0x003fe20003800000 */
.L_x_3364:
        /* <DEDUP_REMOVED lines=8> */
.L_x_3365:
[----:B------:R-:W-:Y:S05]  /*24990*/  BRA `(.L_x_3366) ;  /* 0xffffffa400987947 */ /* 0x000fea000383ffff */
.L_x_3172:
[----:B------:R-:W-:Y:S01]  /*249a0*/  BSSY B0, `(.L_x_3367) ;  /* 0x0000006000007945 */ /* 0x000fe20003800000 */
[----:B------:R-:W-:Y:S01]  /*249b0*/  PLOP3.LUT P6, PT, P6, PT, PT, 0x8, 0x0 ;  /* 0x000000000000781c */ /* 0x000fe200037ce170 */
[----:B------:R-:W-:-:S12]  /*249c0*/  IMAD.MOV.U32 R15, RZ, RZ, -0x1 ;  /* 0xffffffffff0f7424 */ /* 0x000fd800078e00ff */
[----:B0-----:R-:W-:Y:S05]  /*249d0*/  WARPSYNC.COLLECTIVE R15, `(.L_x_3368) ;  /* 0x000000000f087348 */ /* 0x001fea0003c00000 */
[----:B------:R-:W-:Y:S01]  /*249e0*/  VOTE.ANY R14, PT, P6 ;  /* 0x00000000000e7806 */ /* 0x000fe200030e0100 */
[----:B0-----:R-:W-:Y:S06]  /*249f0*/  ENDCOLLECTIVE ;  /* 0x000000000000791b */ /* 0x001fec0003800000 */
.L_x_3368:
[----:B------:R-:W-:Y:S05]  /*24a00*/  BSYNC B0 ;  /* 0x0000000000007941 */ /* 0x000fea0003800000 */
.L_x_3367:
        /* <DEDUP_REMOVED lines=9> */
.L_x_3369:
[----:B------:R-:W-:Y:S01]  /*24aa0*/  IMAD.MOV.U32 R5, RZ, RZ, R14 ;  /* 0x000000ffff057224 */ /* 0x000fe200078e000e */
[----:B------:R-:W-:Y:S06]  /*24ab0*/  BRA `(.L_x_3370) ;  /* 0xffffffa400887947 */ /* 0x000fec000383ffff */
.L_x_3174:
[----:B------:R-:W-:Y:S01]  /*24ac0*/  BSSY B0, `(.L_x_3371) ;  /* 0x0000007000007945 */ /* 0x000fe20003800000 */
[----:B------:R-:W-:Y:S02]  /*24ad0*/  IMAD.MOV.U32 R13, RZ, RZ, R2 ;  /* 0x000000ffff0d7224 */ /* 0x000fe400078e0002 */
[----:B------:R-:W-:Y:S02]  /*24ae0*/  IMAD.MOV.U32 R11, RZ, RZ, 0x1f ;  /* 0x0000001fff0b7424 */ /* 0x000fe400078e00ff */
[----:B------:R-:W-:-:S07]  /*24af0*/  IMAD.MOV.U32 R15, RZ, RZ, -0x1 ;  /* 0xffffffffff0f7424 */ /* 0x000fce00078e00ff */
[----:B012---:R-:W-:Y:S05]  /*24b00*/  WARPSYNC.COLLECTIVE R15, `(.L_x_3372) ;  /* 0x000000000f087348 */ /* 0x007fea0003c00000 */
[----:B------:R3:W4:Y:S02]  /*24b10*/  SHFL.IDX P6, R14, R13, R12, R11 ;  /* 0x0000000c0d0e7389 */ /* 0x00072400000c000b */
[----:B01234-:R-:W-:Y:S01]  /*24b20*/  ENDCOLLECTIVE ;  /* 0x000000000000791b */ /* 0x01ffe20003800000 */
.L_x_3372:
[----:B------:R-:W-:Y:S05]  /*24b30*/  BSYNC B0 ;  /* 0x0000000000007941 */ /* 0x000fea0003800000 */
.L_x_3371:
[----:B------:R-:W-:Y:S05]  /*24b40*/  BRA `(.L_x_3173) ;  /* 0xffffffa400807947 */ /* 0x000fea000383ffff */
.L_x_3178:
[----:B0-----:R0:W2:Y:S02]  /*24b50*/  SYNCS.PHASECHK.TRANS64.TRYWAIT P0, [R4+URZ+0x22820], R0 ;  /* 0x02282000040075a7 */ /* 0x0010a4000800017f */
[----:B--2---:R-:W-:Y:S05]  /*24b60*/  @!P0 NANOSLEEP.SYNCS 0x989680 ;  /* 0x009896800000895d */ /* 0x004fea0003900000 */
[----:B------:R-:W2:Y:S02]  /*24b70*/  @!P0 SYNCS.PHASECHK.TRANS64 P0, [R4+URZ+0x22820], R0 ;  /* 0x02282000040085a7 */ /* 0x000ea4000800007f */
[----:B--2---:R-:W-:Y:S05]  /*24b80*/  @!P0 BRA `(.L_x_3178) ;  /* 0xfffffffc00f08947 */ /* 0x004fea000383ffff */
[----:B------:R-:W-:Y:S05]  /*24b90*/  BRA `(.L_x_3373) ;  /* 0xffffffa800f87947 */ /* 0x000fea000383ffff */
.L_x_3179:
[----:B------:R-:W2:Y:S01]  /*24ba0*/  S2R R2, SR_TID.X ;  /* 0x0000000000027919 */ /* 0x000ea20000002100 */
[----:B------:R-:W-:Y:S01]  /*24bb0*/  BSSY B0, `(.L_x_3374) ;  /* 0x000000a000007945 */ /* 0x000fe20003800000 */
[----:B------:R-:W-:Y:S02]  /*24bc0*/  IMAD.MOV.U32 R12, RZ, RZ, RZ ;  /* 0x000000ffff0c7224 */ /* 0x000fe400078e00ff */
[----:B------:R-:W-:Y:S02]  /*24bd0*/  IMAD.MOV.U32 R11, RZ, RZ, 0x1f ;  /* 0x0000001fff0b7424 */ /* 0x000fe400078e00ff */
[----:B------:R-:W-:Y:S01]  /*24be0*/  IMAD.MOV.U32 R15, RZ, RZ, -0x1 ;  /* 0xffffffffff0f7424 */ /* 0x000fe200078e00ff */
[----:B--2---:R-:W-:-:S04]  /*24bf0*/  SHF.R.U32.HI R2, RZ, 0x5, R2 ;  /* 0x00000005ff027819 */ /* 0x004fc80000011602 */
[----:B------:R-:W-:-:S05]  /*24c00*/  LOP3.LUT R2, R2, 0x3, RZ, 0xc0, !PT ;  /* 0x0000000302027812 */ /* 0x000fca00078ec0ff */
[----:B------:R-:W-:-:S07]  /*24c10*/  IMAD.MOV.U32 R13, RZ, RZ, R2 ;  /* 0x000000ffff0d7224 */ /* 0x000fce00078e0002 */
[----:B01----:R-:W-:Y:S05]  /*24c20*/  WARPSYNC.COLLECTIVE R15, `(.L_x_3375) ;  /* 0x000000000f087348 */ /* 0x003fea0003c00000 */
[----:B------:R2:W3:Y:S02]  /*24c30*/  SHFL.IDX P6, R14, R13, R12, R11 ;  /* 0x0000000c0d0e7389 */ /* 0x0004e400000c000b */
[----:B0123--:R-:W-:Y:S01]  /*24c40*/  ENDCOLLECTIVE ;  /* 0x000000000000791b */ /* 0x00ffe20003800000 */
.L_x_3375:
[----:B------:R-:W-:Y:S05]  /*24c50*/  BSYNC B0 ;  /* 0x0000000000007941 */ /* 0x000fea0003800000 */
.L_x_3374:
[----:B------:R-:W-:Y:S05]  /*24c60*/  BRA `(.L_x_3376) ;  /* 0xffffffa800e07947 */ /* 0x000fea000383ffff */
.L_x_3180:
[----:B------:R-:W-:Y:S01]  /*24c70*/  BSSY B0, `(.L_x_3377) ;  /* 0x0000006000007945 */ /* 0x000fe20003800000 */
[----:B------:R-:W-:-:S07]  /*24c80*/  IMAD.MOV.U32 R15, RZ, RZ, -0x1 ;  /* 0xffffffffff0f7424 */ /* 0x000fce00078e00ff */
[----:B01----:R-:W-:Y:S05]  /*24c90*/  WARPSYNC.COLLECTIVE R15, `(.L_x_3378) ;  /* 0x000000000f0c7348 */ /* 0x003fea0003c00000 */
[----:B------:R-:W-:Y:S02]  /*24ca0*/  ELECT P6, UR62, PT ;  /* 0x00000000003e782f */ /* 0x000fe400038c0000 */
[----:B------:R-:W-:Y:S01]  /*24cb0*/  MOV R14, UR62 ;  /* 0x0000003e000e7c02 */ /* 0x000fe20008000f00 */
[----:B01----:R-:W-:Y:S10]  /*24cc0*/  ENDCOLLECTIVE ;  /* 0x000000000000791b */ /* 0x003ff40003800000 */
.L_x_3378:
[----:B------:R-:W-:Y:S05]  /*24cd0*/  BSYNC B0 ;  /* 0x0000000000007941 */ /* 0x000fea0003800000 */
.L_x_3377:
[----:B------:R-:W-:Y:S05]  /*24ce0*/  BRA `(.L_x_3379) ;  /* 0xffffffa800d47947 */ /* 0x000fea000383ffff */
.L_x_3182:
[----:B0-----:R0:W2:Y:S02]  /*24cf0*/  SYNCS.PHASECHK.TRANS64.TRYWAIT P1, [R5+URZ+0x22840], R0 ;  /* 0x02284000050075a7 */ /* 0x0010a4000802017f */
[----:B--2---:R-:W-:Y:S05]  /*24d00*/  @!P1 NANOSLEEP.SYNCS 0x989680 ;  /* 0x009896800000995d */ /* 0x004fea0003900000 */
[----:B------:R-:W2:Y:S02]  /*24d10*/  @!P1 SYNCS.PHASECHK.TRANS64 P1, [R5+URZ+0x22840], R0 ;  /* 0x02284000050095a7 */ /* 0x000ea4000802007f */
[----:B--2---:R-:W-:Y:S05]  /*24d20*/  @!P1 BRA `(.L_x_3182) ;  /* 0xfffffffc00f09947 */ /* 0x004fea000383ffff */
[----:B------:R-:W-:Y:S05]  /*24d30*/  BRA `(.L_x_3380) ;  /* 0xffffffa800f47947 */ /* 0x000fea000383ffff */
.L_x_3184:
[----:B--2---:R2:W3:Y:S02]  /*24d40*/  SYNCS.PHASECHK.TRANS64.TRYWAIT P1, [R25+URZ+0x22840], R2 ;  /* 0x02284002190075a7 */ /* 0x0044e4000802017f */
[----:B---3--:R-:W-:Y:S05]  /*24d50*/  @!P1 NANOSLEEP.SYNCS 0x989680 ;  /* 0x009896800000995d */ /* 0x008fea0003900000 */
[----:B------:R-:W3:Y:S02]  /*24d60*/  @!P1 SYNCS.PHASECHK.TRANS64 P1, [R25+URZ+0x22840], R2 ;  /* 0x02284002190095a7 */ /* 0x000ee4000802007f */
[----:B---3--:R-:W-:Y:S05]  /*24d70*/  @!P1 BRA `(.L_x_3184) ;  /* 0xfffffffc00f09947 */ /* 0x008fea000383ffff */
[----:B------:R-:W-:Y:S05]  /*24d80*/  BRA `(.L_x_3381) ;  /* 0xffffffac00007947 */ /* 0x000fea000383ffff */
.L_x_3186:
[----:B---3--:R3:W4:Y:S02]  /*24d90*/  SYNCS.PHASECHK.TRANS64.TRYWAIT P1, [R5+URZ+0x22860], R0 ;  /* 0x02286000050075a7 */ /* 0x008724000802017f */
[----:B----4-:R-:W-:Y:S05]  /*24da0*/  @!P1 NANOSLEEP.SYNCS 0x989680 ;  /* 0x009896800000995d */ /* 0x010fea0003900000 */
[----:B------:R-:W4:Y:S02]  /*24db0*/  @!P1 SYNCS.PHASECHK.TRANS64 P1, [R5+URZ+0x22860], R0 ;  /* 0x02286000050095a7 */ /* 0x000f24000802007f */
[----:B----4-:R-:W-:Y:S05]  /*24dc0*/  @!P1 BRA `(.L_x_3186) ;  /* 0xfffffffc00f09947 */ /* 0x010fea000383ffff */
[----:B------:R-:W-:Y:S05]  /*24dd0*/  BRA `(.L_x_3382) ;  /* 0xffffffa800fc7947 */ /* 0x000fea000383ffff */
.L_x_3383:
        /* <DEDUP_REMOVED lines=10> */
.L_x_6458:


//--------------------- .text._ZN7cutlass13device_kernelIN5flash11enable_sm90INS1_16FlashAttnFwdSm90INS1_25CollectiveMainloopFwdSm90ILi2EN4cute5tupleIJNS5_1CILi1EEES8_S8_EEENS6_IJNS7_ILi128EEENS7_ILi96EEENS7_ILi64EEEEEELi256ENS_6half_tEfNS_4arch4Sm90ELb0ELb1ELb0ELb1ELb1ELb0ELb1ELb1ELb0ELb1ELb0ELb0EEENS1_21CollectiveEpilogueFwdINS6_IJSA_NS7_ILi256EEESB_EEES9_SE_SG_Li256ELb1ELb1ELb0ELb0EEENS1_36VarlenDynamicPersistentTileSchedulerILi128ELi96ELi256ELi128ELb0ELb1ELb1ELb1ELb0ELb1EEEEEEEEEvNT_6ParamsE --------------------------
	.section	.text._ZN7cutlass13device_kernelIN5flash11enable_sm90INS1_16FlashAttnFwdSm90INS1_25CollectiveMainloopFwdSm90ILi2EN4cute5tupleIJNS5_1CILi1EEES8_S8_EEENS6_IJNS7_ILi128EEENS7_ILi96EEENS7_ILi64EEEEEELi256ENS_6half_tEfNS_4arch4Sm90ELb0ELb1ELb0ELb1ELb1ELb0ELb1ELb1ELb0ELb1ELb0ELb0EEENS1_21CollectiveEpilogueFwdINS6_IJSA_NS7_ILi256EEESB_EEES9_SE_SG_Li256ELb1ELb1ELb0ELb0EEENS1_36VarlenDynamicPersistentTileSchedulerILi128ELi96ELi256ELi128ELb0ELb1ELb1ELb1ELb0ELb1EEEEEEEEEvNT_6ParamsE,"ax",@progbits
	.align	128
.text._ZN7cutlass13device_kernelIN5flash11enable_sm90INS1_16FlashAttnFwdSm90INS1_25CollectiveMainloopFwdSm90ILi2EN4cute5tupleIJNS5_1CILi1EEES8_S8_EEENS6_IJNS7_ILi128EEENS7_ILi96EEENS7_ILi64EEEEEELi256ENS_6half_tEfNS_4arch4Sm90ELb0ELb1ELb0ELb1ELb1ELb0ELb1ELb1ELb0ELb1ELb0ELb0EEENS1_21CollectiveEpilogueFwdINS6_IJSA_NS7_ILi256EEESB_EEES9_SE_SG_Li256ELb1ELb1ELb0ELb0EEENS1_36VarlenDynamicPersistentTileSchedulerILi128ELi96ELi256ELi128ELb0ELb1ELb1ELb1ELb0ELb1EEEEEEEEEvNT_6ParamsE:
        .type           _ZN7cutlass13device_kernelIN5flash11enable_sm90INS1_16FlashAttnFwdSm90INS1_25CollectiveMainloopFwdSm90ILi2EN4cute5tupleIJNS5_1CILi1EEES8_S8_EEENS6_IJNS7_ILi128EEENS7_ILi96EEENS7_ILi64EEEEEELi256ENS_6half_tEfNS_4arch4Sm90ELb0ELb1ELb0ELb1ELb1ELb0ELb1ELb1ELb0ELb1ELb0ELb0EEENS1_21CollectiveEpilogueFwdINS6_IJSA_NS7_ILi256EEESB_EEES9_SE_SG_Li256ELb1ELb1ELb0ELb0EEENS1_36VarlenDynamicPersistentTileSchedulerILi128ELi96ELi256ELi128ELb0ELb1ELb1ELb1ELb0ELb1EEEEEEEEEvNT_6ParamsE,@function
        .size           _ZN7cutlass13device_kernelIN5flash11enable_sm90INS1_16FlashAttnFwdSm90INS1_25CollectiveMainloopFwdSm90ILi2EN4cute5tupleIJNS5_1CILi1EEES8_S8_EEENS6_IJNS7_ILi128EEENS7_ILi96EEENS7_ILi64EEEEEELi256ENS_6half_tEfNS_4arch4Sm90ELb0ELb1ELb0ELb1ELb1ELb0ELb1ELb1ELb0ELb1ELb0ELb0EEENS1_21CollectiveEpilogueFwdINS6_IJSA_NS7_ILi256EEESB_EEES9_SE_SG_Li256ELb1ELb1ELb0ELb0EEENS1_36VarlenDynamicPersistentTileSchedulerILi128ELi96ELi256ELi128ELb0ELb1ELb1ELb1ELb0ELb1EEEEEEEEEvNT_6ParamsE,(.L_x_6459 - _ZN7cutlass13device_kernelIN5flash11enable_sm90INS1_16FlashAttnFwdSm90INS1_25CollectiveMainloopFwdSm90ILi2EN4cute5tupleIJNS5_1CILi1EEES8_S8_EEENS6_IJNS7_ILi128EEENS7_ILi96EEENS7_ILi64EEEEEELi256ENS_6half_tEfNS_4arch4Sm90ELb0ELb1ELb0ELb1ELb1ELb0ELb1ELb1ELb0ELb1ELb0ELb0EEENS1_21CollectiveEpilogueFwdINS6_IJSA_NS7_ILi256EEESB_EEES9_SE_SG_Li256ELb1ELb1ELb0ELb0EEENS1_36VarlenDynamicPersistentTileSchedulerILi128ELi96ELi256ELi128ELb0ELb1ELb1ELb1ELb0ELb1EEEEEEEEEvNT_6ParamsE)
        .other          _ZN7cutlass13device_kernelIN5flash11enable_sm90INS1_16FlashAttnFwdSm90INS1_25CollectiveMainloopFwdSm90ILi2EN4cute5tupleIJNS5_1CILi1EEES8_S8_EEENS6_IJNS7_ILi128EEENS7_ILi96EEENS7_ILi64EEEEEELi256ENS_6half_tEfNS_4arch4Sm90ELb0ELb1ELb0ELb1ELb1ELb0ELb1ELb1ELb0ELb1ELb0ELb0EEENS1_21CollectiveEpilogueFwdINS6_IJSA_NS7_ILi256EEESB_EEES9_SE_SG_Li256ELb1ELb1ELb0ELb0EEENS1_36VarlenDynamicPersistentTileSchedulerILi128ELi96ELi256ELi128ELb0ELb1ELb1ELb1ELb0ELb1EEEEEEEEEvNT_6ParamsE,@"STO_CUDA_ENTRY STV_DEFAULT"
_ZN7cutlass13device_kernelIN5flash11enable_sm90INS1_16FlashAttnFwdSm90INS1_25CollectiveMainloopFwdSm90ILi2EN4cute5tupleIJNS5_1CILi1EEES8_S8_EEENS6_IJNS7_ILi128EEENS7_ILi96EEENS7_ILi64EEEEEELi256ENS_6half_tEfNS_4arch4Sm90ELb0ELb1ELb0ELb1ELb1ELb0ELb1ELb1ELb0ELb1ELb0ELb0EEENS1_21CollectiveEpilogueFwdINS6_IJSA_NS7_ILi256EEESB_EEES9_SE_SG_Li256ELb1ELb1ELb0ELb0EEENS1_36VarlenDynamicPersistentTileSchedulerILi128ELi96ELi256ELi128ELb0ELb1ELb1ELb1ELb0ELb1EEEEEEEEEvNT_6ParamsE:
        /* <DEDUP_REMOVED lines=47> */
.L_x_3384:
        /* <DEDUP_REMOVED lines=22> */
.L_x_3385:
        /* <DEDUP_REMOVED lines=18> */
.L_x_3386:
        /* <DEDUP_REMOVED lines=22> */
.L_x_3387:
        /* <DEDUP_REMOVED lines=23> */
.L_x_3388:
        /* <DEDUP_REMOVED lines=16> */
.L_x_3390:
[----:B------:R-:W-:-:S08]  /*0940*/  NOP ;  /* 0x0000000000007918 */ /* 0x000fd00000000000 */
[----:B------:R-:W1:Y:S02]  /*0950*/  USETMAXREG.TRY_ALLOC.CTAPOOL UP0, 0xe8 ;  /* 0x000000e8000079c8 */ /* 0x000e640008000600 */
[----:B-1----:R-:W-:-:S13]  /*0960*/  PLOP3.LUT P0, PT, PT, PT, UP0, 0x80, 0x0 ;  /* 0x000000000000781c */ /* 0x002fda0003f0f008 */
[----:B------:R-:W-:Y:S05]  /*0970*/  @!P0 BRA `(.L_x_3390) ;  /* 0xfffffffc00f08947 */ /* 0x000fea000383ffff */
[----:B------:R-:W-:Y:S01]  /*0980*/  ISETP.NE.AND P0, PT, R28, 0x1, PT ;  /* 0x000000011c00780c */ /* 0x000fe20003f05270 */
[----:B------:R-:W1:Y:S08]  /*0990*/  S2UR UR13, SR_CgaCtaId ;  /* 0x00000000000d79c3 */ /* 0x000e700000008800 */
[----:B------:R-:W-:Y:S06]  /*09a0*/  BAR.ARV 0x8, 0x180 ;  /* 0x0206000000007b1d */ /* 0x000fec0000002000 */
[----:B------:R-:W-:Y:S01]  /*09b0*/  UMOV UR42, 0x400 ;  /* 0x00000400002a7882 */ /* 0x000fe20000000000 */
[----:B------:R-:W-:Y:S01]  /*09c0*/  ULDC UR4, c[0x0][0xd3c] ;  /* 0x00034f0000047ab9 */ /* 0x000fe20000000800 */
[----:B------:R-:W-:Y:S08]  /*09d0*/  @!P0 BAR.ARV 0x9, 0x100 ;  /* 0x0244000000008b1d */ /* 0x000ff00000002000 */
[----:B------:R-:W-:Y:S01]  /*09e0*/  BAR.SYNC.DEFER_BLOCKING 0x5, 0x180 ;  /* 0x0146000000007b1d */ /* 0x000fe20000010000 */
[----:B------:R-:W-:-:S02]  /*09f0*/  IADD3 R212, P1, R16, 0x1f0, RZ ;  /* 0x000001f010d47810 */ /* 0x000fc40007f3e0ff */
[----:B------:R-:W-:Y:S01]  /*0a00*/  IADD3 R214, P2, R16, 0x1fc, RZ ;  /* 0x000001fc10d67810 */ /* 0x000fe20007f5e0ff */
[----:B-1----:R-:W-:Y:S02]  /*0a10*/  ULEA UR42, UR13, UR42, 0x18 ;  /* 0x0000002a0d2a7291 */ /* 0x002fe4000f8ec03f */
[--C-:B------:R-:W-:Y:S01]  /*0a20*/  IMAD.X R211, RZ, RZ, R17.reuse, P1 ;  /* 0x000000ffffd37224 */ /* 0x100fe200008e0611 */
[----:B------:R-:W-:Y:S01]  /*0a30*/  STL.64 [R1+0x1f0], RZ ;  /* 0x0001f0ff01007387 */ /* 0x000fe20000100a00 */
[----:B------:R-:W-:-:S03]  /*0a40*/  IMAD.X R213, RZ, RZ, R17, P2 ;  /* 0x000000ffffd57224 */ /* 0x000fc600010e0611 */
[----:B------:R-:W-:Y:S04]  /*0a50*/  STL [R1+0x1f8], RZ ;  /* 0x0001f8ff01007387 */ /* 0x000fe80000100800 */
[----:B------:R-:W-:Y:S04]  /*0a60*/  STL [R1+0x1fc], RZ ;  /* 0x0001fcff01007387 */ /* 0x000fe80000100800 */
[----:B------:R-:W1:Y:S01]  /*0a70*/  LDS.128 R12, [UR42+0x324d0] ;  /* 0x0324d02aff0c7984 */ /* 0x000e620008000c00 */
[----:B------:R-:W-:Y:S06]  /*0a80*/  BAR.ARV 0x4, 0x180 ;  /* 0x0106000000007b1d */ /* 0x000fec0000002000 */
[----:B-1----:R-:W-:-:S13]  /*0a90*/  ISETP.GE.AND P0, PT, R15, UR4, PT ;  /* 0x000000040f007c0c */ /* 0x002fda000bf06270 */
[----:B------:R-:W-:Y:S05]  /*0aa0*/  @P0 EXIT ;  /* 0x000000000000094d */ /* 0x000fea0003800000 */
[----:B------:R-:W1:Y:S01]  /*0ab0*/  S2R R0, SR_TID.X ;  /* 0x0000000000007919 */ /* 0x000e620000002100 */
[----:B------:R-:W2:Y:S01]  /*0ac0*/  S2UR UR4, SR_SWINHI ;  /* 0x00000000000479c3 */ /* 0x000ea20000002f00 */
[----:B------:R-:W-:Y:S01]  /*0ad0*/  IMAD.MOV.U32 R197, RZ, RZ, 0x2 ;  /* 0x00000002ffc57424 */ /* 0x000fe200078e00ff */
[----:B------:R-:W-:Y:S01]  /*0ae0*/  R2UR UR12, R13 ;  /* 0x000000000d0c72ca */ /* 0x000fe200000e0000 */
[----:B------:R-:W-:Y:S01]  /*0af0*/  VIADD R207, R28, 0x8 ;  /* 0x000000081ccf7836 */ /* 0x000fe20000000000 */
[----:B------:R-:W-:Y:S02]  /*0b00*/  R2UR UR5, R15 ;  /* 0x000000000f0572ca */ /* 0x000fe400000e0000 */
[----:B------:R-:W-:Y:S02]  /*0b10*/  R2UR UR6, R14 ;  /* 0x000000000e0672ca */ /* 0x000fe400000e0000 */
[----:B------:R-:W-:Y:S01]  /*0b20*/  IADD3 R206, -R28, 0xb, RZ ;  /* 0x0000000b1cce7810 */ /* 0x000fe20007ffe1ff */
[----:B------:R-:W-:Y:S01]  /*0b30*/  UMOV UR58, UR42 ;  /* 0x0000002a003a7c82 */ /* 0x000fe20008000000 */
[----:B--2---:R-:W-:Y:S01]  /*0b40*/  UMOV UR59, UR4 ;  /* 0x00000004003b7c82 */ /* 0x004fe20008000000 */
[----:B-1----:R-:W-:-:S05]  /*0b50*/  VIADD R203, R0, 0xffffff80 ;  /* 0xffffff8000cb7836 */ /* 0x002fca0000000000 */
[----:B------:R-:W-:-:S04]  /*0b60*/  SHF.R.S32.HI R0, RZ, 0x1f, R203 ;  /* 0x0000001fff007819 */ /* 0x000fc800000114cb */
[CC--:B------:R-:W-:Y:S02]  /*0b70*/  LEA.HI R30, R0.reuse, R203.reuse, RZ, 0x7 ;  /* 0x000000cb001e7211 */ /* 0x0c0fe400078f38ff */
[-C--:B0-----:R-:W-:Y:S02]  /*0b80*/  LEA.HI R2, R0, R203.reuse, RZ, 0x4 ;  /* 0x000000cb00027211 */ /* 0x081fe400078f20ff */
[----:B------:R-:W-:Y:S02]  /*0b90*/  LOP3.LUT R210, R30, 0xffffff80, RZ, 0xc0, !PT ;  /* 0xffffff801ed27812 */ /* 0x000fe400078ec0ff */
[CC--:B------:R-:W-:Y:S02]  /*0ba0*/  LEA.HI R4, R0.reuse, R203.reuse, RZ, 0x5 ;  /* 0x000000cb00047211 */ /* 0x0c0fe400078f28ff */
[----:B------:R-:W-:Y:S01]  /*0bb0*/  SHF.R.S32.HI R7, RZ, 0x4, R2 ;  /* 0x00000004ff077819 */ /* 0x000fe20000011402 */
[----:B------:R-:W-:Y:S01]  /*0bc0*/  IMAD.IADD R210, R203, 0x1, -R210 ;  /* 0x00000001cbd27824 */ /* 0x000fe200078e0ad2 */
[----:B------:R-:W-:Y:S01]  /*0bd0*/  LEA.HI R8, R0, R203, RZ, 0x2 ;  /* 0x000000cb00087211 */ /* 0x000fe200078f10ff */
[----:B------:R-:W-:Y:S01]  /*0be0*/  IMAD.SHL.U32 R5, R4, 0x20, RZ ;  /* 0x0000002004057824 */ /* 0x000fe200078e00ff */
[----:B------:R-:W-:-:S02]  /*0bf0*/  LOP3.LUT R4, R2, 0x3fffff0, RZ, 0xc0, !PT ;  /* 0x03fffff002047812 */ /* 0x000fc400078ec0ff */
[----:B------:R-:W-:Y:S02]  /*0c00*/  SHF.R.S32.HI R3, RZ, 0x1f, R210 ;  /* 0x0000001fff037819 */ /* 0x000fe400000114d2 */
[----:B------:R-:W-:Y:S01]  /*0c10*/  LEA.HI R2, R2, R7, RZ, 0x1 ;  /* 0x0000000702027211 */ /* 0x000fe200078f08ff */
[----:B------:R-:W-:Y:S01]  /*0c20*/  IMAD.IADD R4, R203, 0x1, -R4 ;  /* 0x00000001cb047824 */ /* 0x000fe200078e0a04 */
[----:B------:R-:W-:Y:S02]  /*0c30*/  LEA.HI R29, R3, R210, RZ, 0x2 ;  /* 0x000000d2031d7211 */ /* 0x000fe400078f10ff */
[----:B------:R-:W-:Y:S02]  /*0c40*/  LOP3.LUT R9, R5, 0xfffffc00, RZ, 0xc0, !PT ;  /* 0xfffffc0005097812 */ /* 0x000fe400078ec0ff */
[----:B------:R-:W-:Y:S02]  /*0c50*/  LOP3.LUT R6, R2, 0x1ffffffe, RZ, 0xc0, !PT ;  /* 0x1ffffffe02067812 */ /* 0x000fe400078ec0ff */
[----:B------:R-:W-:Y:S01]  /*0c60*/  SHF.R.S32.HI R2, RZ, 0x2, R29 ;  /* 0x00000002ff027819 */ /* 0x000fe2000001141d */
[----:B------:R-:W-:Y:S01]  /*0c70*/  IMAD R9, R4, 0x40, R9 ;  /* 0x0000004004097824 */ /* 0x000fe200078e0209 */
[----:B------:R-:W-:Y:S01]  /*0c80*/  SHF.R.S32.HI R5, RZ, 0x1f, R29 ;  /* 0x0000001fff057819 */ /* 0x000fe2000001141d */
[----:B------:R-:W-:Y:S01]  /*0c90*/  IMAD.IADD R6, R7, 0x1, -R6 ;  /* 0x0000000107067824 */ /* 0x000fe200078e0a06 */
[----:B------:R-:W-:-:S02]  /*0ca0*/  LOP3.LUT R8, R8, 0xfffffffc, RZ, 0xc0, !PT ;  /* 0xfffffffc08087812 */ /* 0x000fc400078ec0ff */
[----:B------:R-:W-:Y:S01]  /*0cb0*/  LEA.HI R5, R5, R2, RZ, 0x3 ;  /* 0x0000000205057211 */ /* 0x000fe200078f18ff */
[----:B------:R-:W-:Y:S01]  /*0cc0*/  IMAD R6, R6, 0x8, R9 ;  /* 0x0000000806067824 */ /* 0x000fe200078e0209 */
[----:B------:R-:W-:Y:S01]  /*0cd0*/  LEA.HI R3, R3, R210, RZ, 0x5 ;  /* 0x000000d203037211 */ /* 0x000fe200078f28ff */
[----:B------:R-:W-:Y:S01]  /*0ce0*/  IMAD.IADD R8, R203, 0x1, -R8 ;  /* 0x00000001cb087824 */ /* 0x000fe200078e0a08 */
[----:B------:R-:W-:Y:S01]  /*0cf0*/  LOP3.LUT R5, R5, 0xfffffff8, RZ, 0xc0, !PT ;  /* 0xfffffff805057812 */ /* 0x000fe200078ec0ff */
[----:B------:R-:W-:Y:S01]  /*0d00*/  IMAD.WIDE R196, R6, R197, UR58 ;  /* 0x0000003a06c47e25 */ /* 0x000fe2000f8e02c5 */
[----:B------:R-:W-:Y:S02]  /*0d10*/  SHF.R.S32.HI R3, RZ, 0x5, R3 ;  /* 0x00000005ff037819 */ /* 0x000fe40000011403 */
[----:B------:R-:W-:Y:S01]  /*0d20*/  LEA.HI R4, R8, R8, RZ, 0x1 ;  /* 0x0000000808047211 */ /* 0x000fe200078f08ff */
[----:B------:R-:W-:Y:S01]  /*0d30*/  IMAD.IADD R2, R2, 0x1, -R5 ;  /* 0x0000000102027824 */ /* 0x000fe200078e0a05 */
[----:B------:R-:W-:-:S02]  /*0d40*/  IADD3 R9, P5, R196, 0x4000, RZ ;  /* 0x00004000c4097810 */ /* 0x000fc40007fbe0ff */
[----:B------:R-:W-:Y:S01]  /*0d50*/  LOP3.LUT R5, R4, 0x1ffffffe, RZ, 0xc0, !PT ;  /* 0x1ffffffe04057812 */ /* 0x000fe200078ec0ff */
[----:B------:R-:W-:Y:S01]  /*0d60*/  IMAD R31, R3, 0x10, R2 ;  /* 0x00000010031f7824 */ /* 0x000fe200078e0202 */
[C---:B------:R-:W-:Y:S02]  /*0d70*/  IADD3 R3, P3, R196.reuse, 0x20, RZ ;  /* 0x00000020c4037810 */ /* 0x040fe40007f7e0ff */
[----:B------:R-:W-:Y:S01]  /*0d80*/  IADD3 R13, P0, R196, 0x4040, RZ ;  /* 0x00004040c40d7810 */ /* 0x000fe20007f1e0ff */
[----:B------:R-:W-:Y:S01]  /*0d90*/  IMAD.IADD R33, R8, 0x1, -R5 ;  /* 0x0000000108217824 */ /* 0x000fe200078e0a05 */
[----:B------:R-:W-:Y:S02]  /*0da0*/  LOP3.LUT R2, R3, 0x380, RZ, 0xc0, !PT ;  /* 0x0000038003027812 */ /* 0x000fe400078ec0ff */
[----:B------:R-:W-:Y:S02]  /*0db0*/  LOP3.LUT R8, R9, 0x380, RZ, 0xc0, !PT ;  /* 0x0000038009087812 */ /* 0x000fe400078ec0ff */
[----:B------:R-:W-:-:S02]  /*0dc0*/  SHF.R.U64 R2, R2, 0x3, RZ ;  /* 0x0000000302027819 */ /* 0x000fc400000012ff */
[----:B------:R-:W-:Y:S02]  /*0dd0*/  IADD3 R7, P6, R196, 0x60, RZ ;  /* 0x00000060c4077810 */ /* 0x000fe40007fde0ff */
[----:B------:R-:W-:Y:S01]  /*0de0*/  LOP3.LUT R2, R2, R3, RZ, 0x3c, !PT ;  /* 0x0000000302027212 */ /* 0x000fe200078e3cff */
[----:B------:R-:W-:Y:S01]  /*0df0*/  IMAD.X R3, RZ, RZ, R197, P3 ;  /* 0x000000ffff037224 */ /* 0x000fe200018e06c5 */
[----:B------:R-:W-:Y:S02]  /*0e00*/  SHF.R.U64 R8, R8, 0x3, RZ ;  /* 0x0000000308087819 */ /* 0x000fe400000012ff */
[----:B------:R-:W-:Y:S02]  /*0e10*/  LOP3.LUT R12, R13, 0x380, RZ, 0xc0, !PT ;  /* 0x000003800d0c7812 */ /* 0x000fe400078ec0ff */
[----:B------:R-:W-:Y:S02]  /*0e20*/  SHF.R.S32.HI R217, RZ, 0x7, R30 ;  /* 0x00000007ffd97819 */ /* 0x000fe4000001141e */
[----:B------:R-:W-:-:S02]  /*0e30*/  LOP3.LUT R6, R7, 0x380, RZ, 0xc0, !PT ;  /* 0x0000038007067812 */ /* 0x000fc400078ec0ff */
[----:B------:R-:W-:Y:S01]  /*0e40*/  LOP3.LUT R8, R8, R9, RZ, 0x3c, !PT ;  /* 0x0000000908087212 */ /* 0x000fe200078e3cff */
[----:B------:R-:W-:Y:S01]  /*0e50*/  IMAD.X R9, RZ, RZ, R197, P5 ;  /* 0x000000ffff097224 */ /* 0x000fe200028e06c5 */
[----:B------:R-:W-:Y:S02]  /*0e60*/  MOV R2, R2 ;  /* 0x0000000200027202 */ /* 0x000fe40000000f00 */
[C---:B------:R-:W-:Y:S02]  /*0e70*/  IADD3 R5, P2, R196.reuse, 0x40, RZ ;  /* 0x00000040c4057810 */ /* 0x040fe40007f5e0ff */
[----:B------:R-:W-:Y:S01]  /*0e80*/  IADD3 R11, P1, R196, 0x4020, RZ ;  /* 0x00004020c40b7810 */ /* 0x000fe20007f3e0ff */
[----:B------:R0:W-:Y:S01]  /*0e90*/  STL [R1+0x454], R2 ;  /* 0x0004540201007387 */ /* 0x0001e20000100800 */
[----:B------:R-:W-:Y:S02]  /*0ea0*/  SHF.R.U64 R12, R12, 0x3, RZ ;  /* 0x000000030c0c7819 */ /* 0x000fe400000012ff */
[----:B------:R-:W-:-:S02]  /*0eb0*/  LEA.HI R30, R30, R217, RZ, 0x1 ;  /* 0x000000d91e1e7211 */ /* 0x000fc400078f08ff */
[----:B------:R-:W-:Y:S02]  /*0ec0*/  SHF.R.U64 R6, R6, 0x3, RZ ;  /* 0x0000000306067819 */ /* 0x000fe400000012ff */
[----:B------:R-:W-:Y:S02]  /*0ed0*/  LOP3.LUT R4, R5, 0x380, RZ, 0xc0, !PT ;  /* 0x0000038005047812 */ /* 0x000fe400078ec0ff */
[----:B------:R-:W-:Y:S02]  /*0ee0*/  LOP3.LUT R10, R11, 0x380, RZ, 0xc0, !PT ;  /* 0x000003800b0a7812 */ /* 0x000fe400078ec0ff */
[----:B------:R-:W-:Y:S01]  /*0ef0*/  LOP3.LUT R12, R12, R13, RZ, 0x3c, !PT ;  /* 0x0000000d0c0c7212 */ /* 0x000fe200078e3cff */
[----:B------:R-:W-:Y:S01]  /*0f00*/  IMAD.X R13, RZ, RZ, R197, P0 ;  /* 0x000000ffff0d7224 */ /* 0x000fe200000e06c5 */
[----:B0-----:R-:W-:Y:S02]  /*0f10*/  MOV R2, R8 ;  /* 0x0000000800027202 */ /* 0x001fe40000000f00 */
[----:B------:R-:W-:-:S02]  /*0f20*/  LOP3.LUT R30, R30, 0x3fffffe, RZ, 0xc0, !PT ;  /* 0x03fffffe1e1e7812 */ /* 0x000fc400078ec0ff */
[----:B------:R-:W-:Y:S01]  /*0f30*/  LOP3.LUT R6, R6, R7, RZ, 0x3c, !PT ;  /* 0x0000000706067212 */ /* 0x000fe200078e3cff */
[--C-:B------:R-:W-:Y:S01]  /*0f40*/  IMAD.X R7, RZ, RZ, R197.reuse, P6 ;  /* 0x000000ffff077224 */ /* 0x100fe200030e06c5 */
[----:B------:R-:W-:Y:S01]  /*0f50*/  SHF.R.U64 R4, R4, 0x3, RZ ;  /* 0x0000000304047819 */ /* 0x000fe200000012ff */
[----:B------:R0:W-:Y:S01]  /*0f60*/  STL [R1+0x448], R2 ;  /* 0x0004480201007387 */ /* 0x0001e20000100800 */
[----:B------:R-:W-:Y:S01]  /*0f70*/  SHF.R.U64 R10, R10, 0x3, RZ ;  /* 0x000000030a0a7819 */ /* 0x000fe200000012ff */
[----:B------:R-:W-:Y:S01]  /*0f80*/  IMAD.IADD R30, R217, 0x1, -R30 ;  /* 0x00000001d91e7824 */ /* 0x000fe200078e0a1e */
[----:B------:R-:W-:Y:S01]  /*0f90*/  LOP3.LUT R4, R4, R5, RZ, 0x3c, !PT ;  /* 0x0000000504047212 */ /* 0x000fe200078e3cff */
[--C-:B------:R-:W-:Y:S01]  /*0fa0*/  IMAD.X R5, RZ, RZ, R197.reuse, P2 ;  /* 0x000000ffff057224 */ /* 0x100fe200010e06c5 */
[----:B------:R-:W-:Y:S01]  /*0fb0*/  LOP3.LUT R10, R10, R11, RZ, 0x3c, !PT ;  /* 0x0000000b0a0a7212 */ /* 0x000fe200078e3cff */
[----:B------:R-:W-:Y:S01]  /*0fc0*/  IMAD.X R11, RZ, RZ, R197, P1 ;  /* 0x000000ffff0b7224 */ /* 0x000fe200008e06c5 */
[----:B------:R-:W-:Y:S01]  /*0fd0*/  MOV R3, R6 ;  /* 0x0000000600037202 */ /* 0x000fe20000000f00 */
[----:B------:R-:W-:Y:S01]  /*0fe0*/  IMAD R204, R30, 0x40, R31 ;  /* 0x000000401ecc7824 */ /* 0x000fe200078e021f */
[----:B------:R-:W-:-:S02]  /*0ff0*/  LEA.HI R0, R0, R203, RZ, 0x3 ;  /* 0x000000cb00007211 */ /* 0x000fc400078f18ff */
[----:B0-----:R-:W-:Y:S01]  /*1000*/  MOV R2, R12 ;  /* 0x0000000c00027202 */ /* 0x001fe20000000f00 */
[----:B------:R0:W-:Y:S01]  /*1010*/  STL [R1+0x44c], R3 ;  /* 0x00044c0301007387 */ /* 0x0001e20000100800 */
[----:B------:R-:W-:Y:S02]  /*1020*/  SHF.R.S32.HI R208, RZ, 0x3, R0 ;  /* 0x00000003ffd07819 */ /* 0x000fe40000011400 */
[----:B------:R-:W-:Y:S01]  /*1030*/  MOV R4, R4 ;  /* 0x0000000400047202 */ /* 0x000fe20000000f00 */
[----:B------:R1:W-:Y:S01]  /*1040*/  STL [R1+0x440], R2 ;  /* 0x0004400201007387 */ /* 0x0003e20000100800 */
[C---:B------:R-:W-:Y:S02]  /*1050*/  IADD3 R19, P2, R196.reuse, 0x8020, RZ ;  /* 0x00008020c4137810 */ /* 0x040fe40007f5e0ff */
[----:B------:R-:W-:Y:S01]  /*1060*/  IADD3 R27, P1, R196, 0xc060, RZ ;  /* 0x0000c060c41b7810 */ /* 0x000fe20007f3e0ff */
[----:B------:R2:W-:Y:S01]  /*1070*/  STL [R1+0x450], R4 ;  /* 0x0004500401007387 */ /* 0x0005e20000100800 */
[----:B------:R-:W-:-:S02]  /*1080*/  LOP3.LUT R18, R19, 0x380, RZ, 0xc0, !PT ;  /* 0x0000038013127812 */ /* 0x000fc400078ec0ff */
[----:B0-----:R-:W-:Y:S02]  /*1090*/  MOV R3, R10 ;  /* 0x0000000a00037202 */ /* 0x001fe40000000f00 */
[----:B------:R-:W-:Y:S02]  /*10a0*/  IADD3 R15, P4, R196, 0x4060, RZ ;  /* 0x00004060c40f7810 */ /* 0x000fe40007f9e0ff */
[----:B-1----:R-:W-:Y:S01]  /*10b0*/  LOP3.LUT R2, R0, 0xfffffff8, RZ, 0xc0, !PT ;  /* 0xfffffff800027812 */ /* 0x002fe200078ec0ff */
[----:B------:R-:W-:Y:S01]  /*10c0*/  IMAD R0, R33, 0x8, R204 ;  /* 0x0000000821007824 */ /* 0x000fe200078e02cc */
[----:B------:R2:W-:Y:S01]  /*10d0*/  STL [R1+0x444], R3 ;  /* 0x0004440301007387 */ /* 0x0005e20000100800 */
[C---:B------:R-:W-:Y:S02]  /*10e0*/  IADD3 R223, P3, R196.reuse, 0x8000, RZ ;  /* 0x00008000c4df7810 */ /* 0x040fe40007f7e0ff */
[C---:B------:R-:W-:Y:S01]  /*10f0*/  IADD3 R21, P6, R196.reuse, 0x8040, RZ ;  /* 0x00008040c4157810 */ /* 0x040fe20007fde0ff */
[----:B------:R2:W-:Y:S01]  /*1100*/  STL [R1+0x458], R0 ;  /* 0x0004580001007387 */ /* 0x0005e20000100800 */
[----:B------:R-:W-:Y:S01]  /*1110*/  IADD3 R25, P5, R196, 0x8060, RZ ;  /* 0x00008060c4197810 */ /* 0x000fe20007fbe0ff */
[----:B------:R-:W-:Y:S01]  /*1120*/  IMAD.IADD R209, R203, 0x1, -R2 ;  /* 0x00000001cbd17824 */ /* 0x000fe200078e0a02 */
[----:B------:R-:W-:-:S02]  /*1130*/  SHF.R.U64 R18, R18, 0x3, RZ ;  /* 0x0000000312127819 */ /* 0x000fc400000012ff */
[----:B------:R-:W-:Y:S01]  /*1140*/  LOP3.LUT R26, R27, 0x380, RZ, 0xc0, !PT ;  /* 0x000003801b1a7812 */ /* 0x000fe200078ec0ff */
[----:B------:R-:W-:Y:S01]  /*1150*/  IMAD.SHL.U32 R189, R209, 0x8, RZ ;  /* 0x00000008d1bd7824 */ /* 0x000fe200078e00ff */
[----:B------:R-:W-:Y:S01]  /*1160*/  LOP3.LUT R14, R15, 0x380, RZ, 0xc0, !PT ;  /* 0x000003800f0e7812 */ /* 0x000fe200078ec0ff */
[----:B------:R-:W-:Y:S01]  /*1170*/  IMAD R209, R209, 0x20, R208 ;  /* 0x00000020d1d17824 */ /* 0x000fe200078e02d0 */
[----:B------:R-:W-:Y:S01]  /*1180*/  LOP3.LUT R222, R223, 0x380, RZ, 0xc0, !PT ;  /* 0x00000380dfde7812 */ /* 0x000fe200078ec0ff */
[----:B------:R-:W-:Y:S01]  /*1190*/  VIADD R191, R189, 0x40 ;  /* 0x00000040bdbf7836 */ /* 0x000fe20000000000 */
[----:B------:R-:W-:Y:S01]  /*11a0*/  LOP3.LUT R20, R21, 0x380, RZ, 0xc0, !PT ;  /* 0x0000038015147812 */ /* 0x000fe200078ec0ff */
[----:B------:R-:W-:Y:S01]  /*11b0*/  VIADD R190, R189, 0x80 ;  /* 0x00000080bdbe7836 */ /* 0x000fe20000000000 */
[----:B------:R-:W-:Y:S01]  /*11c0*/  LOP3.LUT R24, R25, 0x380, RZ, 0xc0, !PT ;  /* 0x0000038019187812 */ /* 0x000fe200078ec0ff */
[----:B------:R-:W-:Y:S01]  /*11d0*/  VIADD R192, R189, 0xc0 ;  /* 0x000000c0bdc07836 */ /* 0x000fe20000000000 */
[----:B------:R-:W-:Y:S01]  /*11e0*/  LOP3.LUT R18, R18, R19, RZ, 0x3c, !PT ;  /* 0x0000001312127212 */ /* 0x000fe200078e3cff */
[----:B------:R-:W-:Y:S01]  /*11f0*/  IMAD.X R19, RZ, RZ, R197, P2 ;  /* 0x000000ffff137224 */ /* 0x000fe200010e06c5 */
[----:B------:R-:W-:-:S02]  /*1200*/  SHF.R.U64 R26, R26, 0x3, RZ ;  /* 0x000000031a1a7819 */ /* 0x000fc400000012ff */
[----:B------:R-:W-:Y:S02]  /*1210*/  SHF.R.U64 R14, R14, 0x3, RZ ;  /* 0x000000030e0e7819 */ /* 0x000fe400000012ff */
[----:B------:R-:W-:Y:S02]  /*1220*/  SHF.R.U64 R222, R222, 0x3, RZ ;  /* 0x00000003dede7819 */ /* 0x000fe400000012ff */
        /* <DEDUP_REMOVED lines=13> */
[----:B------:R-:W-:Y:S01]  /*1300*/  MOV R221, R18 ;  /* 0x0000001200dd7202 */ /* 0x000fe20000000f00 */
[----:B------:R-:W-:Y:S01]  /*1310*/  IMAD.IADD R29, R210, 0x1, -R29 ;  /* 0x00000001d21d7824 */ /* 0x000fe200078e0a1d */
[----:B------:R-:W-:-:S02]  /*1320*/  IADD3 R181, P0, R16, 0x50, RZ ;  /* 0x0000005010b57810 */ /* 0x000fc40007f1e0ff */
[C---:B------:R-:W-:Y:S01]  /*1330*/  IADD3 R18, P1, R16.reuse, 0x11c, RZ ;  /* 0x0000011c10127810 */ /* 0x040fe20007f3e0ff */
[----:B------:R-:W-:Y:S01]  /*1340*/  IMAD.SHL.U32 R205, R29, 0x2, RZ ;  /* 0x000000021dcd7824 */ /* 0x000fe200078e00ff */
[----:B------:R-:W-:Y:S01]  /*1350*/  IADD3 R216, P2, R16, 0x200, RZ ;  /* 0x0000020010d87810 */ /* 0x000fe20007f5e0ff */
[--C-:B------:R-:W-:Y:S01]  /*1360*/  IMAD.X R195, RZ, RZ, R17.reuse, P0 ;  /* 0x000000ffffc37224 */ /* 0x100fe200000e0611 */
[----:B------:R-:W-:Y:S01]  /*1370*/  MOV R229, R14 ;  /* 0x0000000e00e57202 */ /* 0x000fe20000000f00 */
[--C-:B------:R-:W-:Y:S01]  /*1380*/  IMAD.X R157, RZ, RZ, R17.reuse, P1 ;  /* 0x000000ffff9d7224 */ /* 0x100fe200008e0611 */
[----:B------:R-:W-:Y:S01]  /*1390*/  MOV R222, R222 ;  /* 0x000000de00de7202 */ /* 0x000fe20000000f00 */
[----:B------:R-:W-:Y:S01]  /*13a0*/  IMAD.X R215, RZ, RZ, R17, P2 ;  /* 0x000000ffffd77224 */ /* 0x000fe200010e0611 */
[----:B------:R-:W-:Y:S02]  /*13b0*/  MOV R220, R20 ;  /* 0x0000001400dc7202 */ /* 0x000fe40000000f00 */
[----:B------:R-:W-:-:S02]  /*13c0*/  MOV R219, R24 ;  /* 0x0000001800db7202 */ /* 0x000fc40000000f00 */
[----:B------:R-:W-:Y:S02]  /*13d0*/  MOV R218, R26 ;  /* 0x0000001a00da7202 */ /* 0x000fe40000000f00 */
[----:B------:R-:W-:Y:S02]  /*13e0*/  SHF.R.S32.HI R201, RZ, 0x1f, R189 ;  /* 0x0000001fffc97819 */ /* 0x000fe400000114bd */
[----:B------:R-:W-:Y:S02]  /*13f0*/  SHF.R.S32.HI R200, RZ, 0x1f, R191 ;  /* 0x0000001fffc87819 */ /* 0x000fe400000114bf */
[----:B------:R-:W-:Y:S02]  /*1400*/  SHF.R.S32.HI R199, RZ, 0x1f, R190 ;  /* 0x0000001fffc77819 */ /* 0x000fe400000114be */
[----:B--2---:R-:W-:-:S07]  /*1410*/  SHF.R.S32.HI R198, RZ, 0x1f, R192 ;  /* 0x0000001fffc67819 */ /* 0x004fce00000114c0 */
.L_x_3523:
[----:B------:R-:W-:Y:S01]  /*1420*/  ULDC.64 UR8, c[0x0][0xb20] ;  /* 0x0002c80000087ab9 */ /* 0x000fe20000000a00 */
[----:B------:R-:W-:Y:S01]  /*1430*/  ULDC UR7, c[0x0][0x424] ;  /* 0x0001090000077ab9 */ /* 0x000fe20000000800 */
        /* <DEDUP_REMOVED lines=11> */
[----:B012---:R-:W-:Y:S02]  /*14f0*/  IMAD.U32 R2, RZ, RZ, UR8 ;  /* 0x00000008ff027e24 */ /* 0x007fe4000f8e00ff */
[----:B------:R-:W-:Y:S01]  /*1500*/  IMAD.U32 R3, RZ, RZ, UR9 ;  /* 0x00000009ff037e24 */ /* 0x000fe2000f8e00ff */
[----:B------:R-:W-:-:S04]  /*1510*/  @UP1 UIMAD.WIDE UR8, UR5, 0x4, UR10 ;  /* 0x00000004050818a5 */ /* 0x000fc8000f8e020a */
[----:B------:R-:W2:Y:S02]  /*1520*/  @P0 LDG.E R2, desc[UR36][R2.64] ;  /* 0x0000002402020981 */ /* 0x000ea4000c1e1900 */
[----:B------:R-:W-:Y:S02]  /*1530*/  IMAD.U32 R4, RZ, RZ, UR8 ;  /* 0x00000008ff047e24 */ /* 0x000fe4000f8e00ff */
[----:B------:R-:W-:Y:S01]  /*1540*/  IMAD.U32 R5, RZ, RZ, UR9 ;  /* 0x00000009ff057e24 */ /* 0x000fe2000f8e00ff */
[----:B------:R-:W-:-:S04]  /*1550*/  ULDC.64 UR8, c[0x0][0x418] ;  /* 0x0001060000087ab9 */ /* 0x000fc80000000a00 */
[----:B---3--:R-:W3:Y:S01]  /*1560*/  @P2 LDG.E R4, desc[UR36][R4.64] ;  /* 0x0000002404042981 */ /* 0x008ee2000c1e1900 */
[----:B------:R-:W-:Y:S01]  /*1570*/  UISETP.NE.U32.AND UP0, UPT, UR8, URZ, UPT ;  /* 0x0000003f0800728c */ /* 0x000fe2000bf05070 */
[----:B------:R-:W-:Y:S01]  /*1580*/  UMOV UR4, URZ ;  /* 0x0000003f00047c82 */ /* 0x000fe20008000000 */
[----:B------:R-:W-:Y:S02]  /*1590*/  ULDC UR43, c[0x0][0x288] ;  /* 0x0000a200002b7ab9 */ /* 0x000fe40000000800 */
[----:B------:R-:W-:Y:S01]  /*15a0*/  UISETP.NE.AND.EX UP0, UPT, UR9, URZ, UPT, UP0 ;  /* 0x0000003f0900728c */ /* 0x000fe2000bf05300 */
[----:B------:R-:W-:Y:S02]  /*15b0*/  UMOV UR61, UR6 ;  /* 0x00000006003d7c82 */ /* 0x000fe40008000000 */
[----:B------:R-:W-:Y:S01]  /*15c0*/  ULDC.64 UR8, c[0x0][0xb18] ;  /* 0x0002c60000087ab9 */ /* 0x000fe20000000a00 */
[----:B------:R-:W-:Y:S01]  /*15d0*/  USEL UR7, UR7, 0x1, UP0 ;  /* 0x0000000107077887 */ /* 0x000fe20008000000 */
[----:B------:R-:W-:-:S03]  /*15e0*/  ISETP.NE.U32.AND P1, PT, RZ, UR8, PT ;  /* 0x00000008ff007c0c */ /* 0x000fc6000bf25070 */
[----:B------:R-:W-:Y:S01]  /*15f0*/  UIMAD UR44, UR7, UR44, URZ ;  /* 0x0000002c072c72a4 */ /* 0x000fe2000f8e023f */
[----:B------:R-:W-:Y:S02]  /*1600*/  ISETP.NE.AND.EX P1, PT, RZ, UR9, PT, P1 ;  /* 0x00000009ff007c0c */ /* 0x000fe4000bf25310 */
[----:B--2---:R-:W-:Y:S02]  /*1610*/  @P0 R2UR UR4, R2 ;  /* 0x00000000020402ca */ /* 0x004fe400000e0000 */
[----:B---3--:R-:W-:Y:S01]  /*1620*/  @P2 R2UR UR43, R4 ;  /* 0x00000000042b22ca */ /* 0x008fe200000e0000 */
[----:B----4-:R-:W-:-:S14]  /*1630*/  @P2 BRA `(.L_x_3391) ;  /* 0x0000000000342947 */ /* 0x010fdc0003800000 */
        /* <DEDUP_REMOVED lines=13> */
.L_x_3391:
[----:B------:R-:W-:Y:S01]  /*1710*/  IMAD.U32 R202, RZ, RZ, UR5 ;  /* 0x00000005ffca7e24 */ /* 0x000fe2000f8e00ff */
[----:B------:R-:W-:Y:S06]  /*1720*/  @!P1 BRA `(.L_x_3392) ;  /* 0x00000000001c9947 */ /* 0x000fec0003800000 */
[----:B------:R-:W-:Y:S02]  /*1730*/  ULDC.64 UR6, c[0x0][0xb18] ;  /* 0x0002c60000067ab9 */ /* 0x000fe40000000a00 */
[----:B------:R-:W-:-:S06]  /*1740*/  UIMAD.WIDE UR6, UR5, 0x4, UR6 ;  /* 0x00000004050678a5 */ /* 0x000fcc000f8e0206 */
[----:B------:R-:W-:Y:S02]  /*1750*/  IMAD.U32 R2, RZ, RZ, UR6 ;  /* 0x00000006ff027e24 */ /* 0x000fe4000f8e00ff */
[----:B------:R-:W-:-:S05]  /*1760*/  IMAD.U32 R3, RZ, RZ, UR7 ;  /* 0x00000007ff037e24 */ /* 0x000fca000f8e00ff */
[----:B------:R-:W2:Y:S02]  /*1770*/  LDG.E R2, desc[UR36][R2.64] ;  /* 0x0000002402027981 */ /* 0x000ea4000c1e1900 */
[----:B--2---:R-:W-:Y:S01]  /*1780*/  R2UR UR44, R2 ;  /* 0x00000000022c72ca */ /* 0x004fe200000e0000 */
[----:B------:R-:W-:-:S14]  /*1790*/  BRA `(.L_x_3393) ;  /* 0x0000000000347947 */ /* 0x000fdc0003800000 */
.L_x_3392:
        /* <DEDUP_REMOVED lines=13> */
.L_x_3393:
[----:B------:R-:W2:Y:S01]  /*1870*/  LDL R0, [R1+0x470] ;  /* 0x0004700001007983 */ /* 0x000ea20000100800 */
[----:B------:R-:W-:Y:S01]  /*1880*/  UIADD3 UR11, UP0, UR58, 0x32430, URZ ;  /* 0x000324303a0b7890 */ /* 0x000fe2000ff1e03f */
[----:B------:R-:W-:Y:S01]  /*1890*/  IMAD.U32 R15, RZ, RZ, UR13 ;  /* 0x0000000dff0f7e24 */ /* 0x000fe2000f8e00ff */
[----:B------:R-:W-:Y:S01]  /*18a0*/  UIADD3 UR9, UP1, UR58, 0x32440, URZ ;  /* 0x000324403a097890 */ /* 0x000fe2000ff3e03f */
[----:B------:R-:W-:Y:S01]  /*18b0*/  IMAD.MOV.U32 R5, RZ, RZ, 0x80 ;  /* 0x00000080ff057424 */ /* 0x000fe200078e00ff */
[----:B------:R-:W-:Y:S01]  /*18c0*/  UIADD3 UR7, UP2, UR58, 0x32450, URZ ;  /* 0x000324503a077890 */ /* 0x000fe2000ff5e03f */
[----:B------:R-:W-:Y:S01]  /*18d0*/  IMAD.MOV.U32 R13, RZ, RZ, 0x80 ;  /* 0x00000080ff0d7424 */ /* 0x000fe200078e00ff */
[----:B------:R-:W-:Y:S01]  /*18e0*/  UIADD3 UR5, UP3, UR58, 0x32460, URZ ;  /* 0x000324603a057890 */ /* 0x000fe2000ff7e03f */
[----:B------:R-:W-:Y:S01]  /*18f0*/  IMAD.MOV.U32 R14, RZ, RZ, 0x100 ;  /* 0x00000100ff0e7424 */ /* 0x000fe200078e00ff */
[----:B------:R-:W-:Y:S01]  /*1900*/  UIADD3.X UR13, URZ, UR59, URZ, UP0, !UPT ;  /* 0x0000003b3f0d7290 */ /* 0x000fe200087fe43f */
[----:B------:R-:W-:Y:S01]  /*1910*/  IMAD.U32 R2, RZ, RZ, UR11 ;  /* 0x0000000bff027e24 */ /* 0x000fe2000f8e00ff */
[----:B------:R-:W-:Y:S01]  /*1920*/  UIADD3.X UR8, URZ, UR59, URZ, UP2, !UPT ;  /* 0x0000003b3f087290 */ /* 0x000fe200097fe43f */
[----:B------:R-:W-:Y:S01]  /*1930*/  IMAD.U32 R8, RZ, RZ, UR7 ;  /* 0x00000007ff087e24 */ /* 0x000fe2000f8e00ff */
[----:B------:R-:W-:Y:S01]  /*1940*/  UIADD3.X UR10, URZ, UR59, URZ, UP1, !UPT ;  /* 0x0000003b3f0a7290 */ /* 0x000fe20008ffe43f */
[----:B------:R-:W-:Y:S01]  /*1950*/  IMAD.U32 R10, RZ, RZ, UR5 ;  /* 0x00000005ff0a7e24 */ /* 0x000fe2000f8e00ff */
[----:B------:R-:W-:Y:S01]  /*1960*/  UIADD3 UR44, -UR4, UR44, URZ ;  /* 0x0000002c042c7290 */ /* 0x000fe2000fffe13f */
[----:B------:R-:W-:Y:S01]  /*1970*/  IMAD.U32 R3, RZ, RZ, UR13 ;  /* 0x0000000dff037e24 */ /* 0x000fe2000f8e00ff */
[----:B------:R-:W-:Y:S01]  /*1980*/  USHF.L.U32 UR60, UR12, 0x7, URZ ;  /* 0x000000070c3c7899 */ /* 0x000fe2000800063f */
[----:B------:R-:W-:Y:S01]  /*1990*/  IMAD.U32 R9, RZ, RZ, UR8 ;  /* 0x00000008ff097e24 */ /* 0x000fe2000f8e00ff */
[----:B------:R-:W-:Y:S01]  /*19a0*/  ULDC UR4, c[0x0][0x448] ;  /* 0x0001120000047ab9 */ /* 0x000fe20000000800 */
[----:B------:R-:W-:Y:S01]  /*19b0*/  STL.64 [R1+0x30], R14 ;  /* 0x0000300e01007387 */ /* 0x000fe20000100a00 */
[----:B------:R-:W-:Y:S01]  /*19c0*/  UISETP.NE.AND UP4, UPT, UR4, 0x1, UPT ;  /* 0x000000010400788c */ /* 0x000fe2000bf85270 */
[C---:B------:R-:W-:Y:S01]  /*19d0*/  IADD3 R47, P0, R16.reuse, 0x410, RZ ;  /* 0x00000410102f7810 */ /* 0x040fe20007f1e0ff */
[----:B------:R-:W-:Y:S01]  /*19e0*/  UIADD3 UR8, UR60, 0x7f, URZ ;  /* 0x0000007f3c087890 */ /* 0x000fe2000fffe03f */
[----:B------:R-:W-:Y:S01]  /*19f0*/  STL.64 [R1+0x18], R2 ;  /* 0x0000180201007387 */ /* 0x000fe20000100a00 */
[----:B------:R-:W-:Y:S01]  /*1a00*/  ULDC UR4, c[0x0][0x20] ;  /* 0x0000080000047ab9 */ /* 0x000fe20000000800 */
[----:B------:R-:W-:Y:S01]  /*1a10*/  UIADD3 UR38, UR44, 0x1, -UR43 ;  /* 0x000000012c267890 */ /* 0x000fe2000fffe82b */
[----:B------:R-:W-:Y:S01]  /*1a20*/  VIADD R19, R181, -UR4 ;  /* 0x80000004b5137c36 */ /* 0x000fe20008000000 */
[----:B------:R-:W-:Y:S01]  /*1a30*/  ULDC.64 UR4, c[0x0][0xad8] ;  /* 0x0002b60000047ab9 */ /* 0x000fe20000000a00 */
[----:B------:R-:W-:Y:S01]  /*1a40*/  STL.128 [R1+0x410], RZ ;  /* 0x000410ff01007387 */ /* 0x000fe20000100c00 */
[----:B------:R-:W-:Y:S01]  /*1a50*/  UISETP.GE.AND UP0, UPT, UR5, 0x1, UPT ;  /* 0x000000010500788c */ /* 0x000fe2000bf06270 */
[----:B------:R-:W-:Y:S01]  /*1a60*/  IADD3 R45, P1, R16, 0x28, RZ ;  /* 0x00000028102d7810 */ /* 0x000fe20007f3e0ff */
[----:B------:R-:W-:Y:S01]  /*1a70*/  UP2UR UR39, UPR, URZ, 0x10 ;  /* 0x000000103f277883 */ /* 0x000fe20008000000 */
[----:B------:R-:W-:Y:S01]  /*1a80*/  STL.128 [R1+0x420], RZ ;  /* 0x000420ff01007387 */ /* 0x000fe20000100c00 */
[----:B------:R-:W-:Y:S01]  /*1a90*/  UP2UR UR41, UPR, URZ, 0x1 ;  /* 0x000000013f297883 */ /* 0x000fe20008000000 */
[--C-:B------:R-:W-:Y:S01]  /*1aa0*/  IMAD.X R48, RZ, RZ, R17.reuse, P0 ;  /* 0x000000ffff307224 */ /* 0x100fe200000e0611 */
[----:B------:R-:W-:Y:S01]  /*1ab0*/  PLOP3.LUT P2, PT, PT, PT, UP0, 0x40, 0x0 ;  /* 0x000000000000781c */ /* 0x000fe20003f4e808 */
[----:B------:R-:W-:Y:S01]  /*1ac0*/  STL.128 [R1+0x200], RZ ;  /* 0x000200ff01007387 */ /* 0x000fe20000100c00 */
[----:B------:R-:W-:-:S03]  /*1ad0*/  IMAD.X R46, RZ, RZ, R17, P1 ;  /* 0x000000ffff2e7224 */ /* 0x000fc600008e0611 */
        /* <DEDUP_REMOVED lines=33> */
[----:B--2---:R-:W-:-:S02]  /*1cf0*/  R2UR UR6, R0 ;  /* 0x00000000000672ca */ /* 0x004fc400000e0000 */
[----:B------:R-:W0:Y:S11]  /*1d00*/  LDC R0, c[0x0][0xa80] ;  /* 0x0002a000ff007b82 */ /* 0x000e360000000800 */
[----:B------:R-:W-:-:S02]  /*1d10*/  IMAD.U32 R12, RZ, RZ, UR6 ;  /* 0x00000006ff0c7e24 */ /* 0x000fc4000f8e00ff */
[----:B------:R-:W-:Y:S01]  /*1d20*/  IMAD.U32 R4, RZ, RZ, UR6 ;  /* 0x00000006ff047e24 */ /* 0x000fe2000f8e00ff */
[----:B------:R-:W-:Y:S02]  /*1d30*/  UIADD3.X UR6, URZ, UR59, URZ, UP3, !UPT ;  /* 0x0000003b3f067290 */ /* 0x000fe40009ffe43f */
[----:B------:R-:W-:Y:S04]  /*1d40*/  STL.128 [R1], R12 ;  /* 0x0000000c01007387 */ /* 0x000fe80000100c00 */
[----:B------:R1:W-:Y:S01]  /*1d50*/  STL.64 [R1+0x28], R4 ;  /* 0x0000280401007387 */ /* 0x0003e20000100a00 */
[----:B------:R-:W-:Y:S01]  /*1d60*/  IMAD.U32 R11, RZ, RZ, UR6 ;  /* 0x00000006ff0b7e24 */ /* 0x000fe2000f8e00ff */
[----:B------:R-:W-:Y:S02]  /*1d70*/  @UP4 ULDC UR6, c[0x0][0x44c] ;  /* 0x0001130000064ab9 */ /* 0x000fe40000000800 */
[----:B0-----:R0:W-:Y:S01]  /*1d80*/  STL [R1+0x430], R0 ;  /* 0x0004300001007387 */ /* 0x0011e20000100800 */
[----:B------:R-:W-:-:S03]  /*1d90*/  UIMAD.WIDE.U32 UR6, UR8, UR6, URZ ;  /* 0x00000006080672a5 */ /* 0x000fc6000f8e003f */
[----:B------:R2:W-:Y:S01]  /*1da0*/  STL.128 [R1+0x40], R8 ;  /* 0x0000400801007387 */ /* 0x0005e20000100c00 */
[----:B-1----:R-:W-:Y:S01]  /*1db0*/  IMAD.U32 R4, RZ, RZ, UR9 ;  /* 0x00000009ff047e24 */ /* 0x002fe2000f8e00ff */
[----:B------:R-:W-:Y:S01]  /*1dc0*/  @UP4 ULDC UR9, c[0x0][0x450] ;  /* 0x0001140000094ab9 */ /* 0x000fe20000000800 */
[----:B------:R-:W-:Y:S01]  /*1dd0*/  IMAD.U32 R5, RZ, RZ, UR10 ;  /* 0x0000000aff057e24 */ /* 0x000fe2000f8e00ff */
[----:B------:R-:W-:Y:S01]  /*1de0*/  @UP4 USHF.R.U32.HI UR8, URZ, UR9, UR7 ;  /* 0x000000093f084299 */ /* 0x000fe20008011607 */
[----:B0-----:R-:W-:-:S03]  /*1df0*/  IMAD.U32 R0, RZ, RZ, UR12 ;  /* 0x0000000cff007e24 */ /* 0x001fc6000f8e00ff */
[----:B------:R2:W-:Y:S01]  /*1e00*/  STL.64 [R1+0x20], R4 ;  /* 0x0000200401007387 */ /* 0x0005e20000100a00 */
[----:B------:R-:W-:-:S03]  /*1e10*/  UIADD3 UR6, UR38, UR8, URZ ;  /* 0x0000000826067290 */ /* 0x000fc6000fffe03f */
[----:B------:R2:W-:Y:S01]  /*1e20*/  STL [R19], R0 ;  /* 0x0000000013007387 */ /* 0x0005e20000100800 */
[----:B------:R-:W-:Y:S01]  /*1e30*/  UIADD3 UR4, UR6, UR4, URZ ;  /* 0x0000000406047290 */ /* 0x000fe2000fffe03f */
[----:B------:R-:W-:Y:S11]  /*1e40*/  @P2 BRA `(.L_x_3394) ;  /* 0x0000000000442947 */ /* 0x000ff60003800000 */
        /* <DEDUP_REMOVED lines=10> */
.L_x_3395:
[----:B------:R-:W-:-:S11]  /*1ef0*/  UISETP.NE.AND UP0, UPT, UR5, 0x1, UPT ;  /* 0x000000010500788c */ /* 0x000fd6000bf05270 */
[----:B------:R-:W-:Y:S02]  /*1f00*/  @UP0 ULDC.64 UR10, c[0x0][0xae0] ;  /* 0x0002b800000a0ab9 */ /* 0x000fe40000000a00 */
[----:B------:R-:W-:-:S04]  /*1f10*/  UIMAD.WIDE.U32 UR6, UR8, UR10, URZ ;  /* 0x0000000a080672a5 */ /* 0x000fc8000f8e003f */
[----:B------:R-:W-:-:S12]  /*1f20*/  @UP0 USHF.R.U32.HI UR8, URZ, UR11, UR7 ;  /* 0x0000000b3f080299 */ /* 0x000fd80008011607 */
.L_x_3396:
[----:B------:R-:W-:-:S04]  /*1f30*/  UIMAD UR8, UR8, UR5, UR5 ;  /* 0x00000005080872a4 */ /* 0x000fc8000f8e0205 */
[----:B------:R-:W-:-:S04]  /*1f40*/  UISETP.LT.AND UP0, UPT, UR4, UR8, UPT ;  /* 0x000000080400728c */ /* 0x000fc8000bf01270 */
[----:B------:R-:W-:-:S12]  /*1f50*/  USEL UR4, UR4, UR8, UP0 ;  /* 0x0000000804047287 */ /* 0x000fd80008000000 */
.L_x_3394:
        /* <DEDUP_REMOVED lines=34> */
.L_x_3398:
[----:B------:R-:W-:-:S11]  /*2180*/  UISETP.NE.AND UP0, UPT, UR5, 0x1, UPT ;  /* 0x000000010500788c */ /* 0x000fd6000bf05270 */
[----:B------:R-:W-:Y:S02]  /*2190*/  @UP0 ULDC.64 UR10, c[0x0][0xae0] ;  /* 0x0002b800000a0ab9 */ /* 0x000fe40000000a00 */
[----:B------:R-:W-:-:S04]  /*21a0*/  UIMAD.WIDE.U32 UR6, UR4, UR10, URZ ;  /* 0x0000000a040672a5 */ /* 0x000fc8000f8e003f */
[----:B------:R-:W-:-:S12]  /*21b0*/  @UP0 USHF.R.U32.HI UR4, URZ, UR11, UR7 ;  /* 0x0000000b3f040299 */ /* 0x000fd80008011607 */
.L_x_3399:
[----:B------:R-:W-:-:S04]  /*21c0*/  UIMAD UR4, UR4, UR5, URZ ;  /* 0x00000005040472a4 */ /* 0x000fc8000f8e023f */
[----:B------:R-:W-:-:S04]  /*21d0*/  UISETP.LT.AND UP0, UPT, UR8, UR4, UPT ;  /* 0x000000040800728c */ /* 0x000fc8000bf01270 */
[----:B------:R-:W-:-:S12]  /*21e0*/  USEL UR8, UR8, UR4, !UP0 ;  /* 0x0000000408087287 */ /* 0x000fd8000c000000 */
.L_x_3397:
        /* <DEDUP_REMOVED lines=9> */
[----:B--2---:R-:W0:Y:S01]  /*2280*/  SHFL.IDX PT, R0, R217, RZ, 0x1f ;  /* 0x00001fffd9007589 */ /* 0x004e2200000e0000 */
        /* <DEDUP_REMOVED lines=87> */
.L_x_3401:
[----:B------:R-:W1:Y:S01]  /*2800*/  S2R R20, SR_TID.X ;  /* 0x0000000000147919 */ /* 0x000e620000002100 */
[----:B------:R-:W2:Y:S01]  /*2810*/  LDC R0, c[0x0][0x20] ;  /* 0x00000800ff007b82 */ /* 0x000ea20000000800 */
[----:B0-----:R-:W-:Y:S01]  /*2820*/  IADD3 R8, P0, R16, 0x100, RZ ;  /* 0x0000010010087810 */ /* 0x001fe20007f1e0ff */
[----:B------:R-:W-:Y:S01]  /*2830*/  IMAD.U32 R11, RZ, RZ, UR43 ;  /* 0x0000002bff0b7e24 */ /* 0x000fe2000f8e00ff */
[----:B------:R-:W-:Y:S01]  /*2840*/  STL.64 [R1+0x110], R24 ;  /* 0x0001101801007387 */ /* 0x000fe20000100a00 */
[----:B------:R-:W-:Y:S02]  /*2850*/  IMAD.U32 R13, RZ, RZ, UR44 ;  /* 0x0000002cff0d7e24 */ /* 0x000fe4000f8e00ff */
[----:B------:R-:W-:Y:S01]  /*2860*/  IMAD.X R9, RZ, RZ, R17, P0 ;  /* 0x000000ffff097224 */ /* 0x000fe200000e0611 */
[----:B------:R-:W-:Y:S01]  /*2870*/  STL.64 [R1+0x100], R204 ;  /* 0x000100cc01007387 */ /* 0x000fe20000100a00 */
[----:B------:R-:W0:Y:S03]  /*2880*/  LDC R15, c[0x0][0xad4] ;  /* 0x0002b500ff0f7b82 */ /* 0x000e260000000800 */
[----:B------:R3:W-:Y:S04]  /*2890*/  STL.64 [R1+0x108], R8 ;  /* 0x0001080801007387 */ /* 0x0007e80000100a00 */
[----:B------:R4:W-:Y:S01]  /*28a0*/  STL.U8 [R1+0x118], RZ ;  /* 0x000118ff01007387 */ /* 0x0009e20000100000 */
[----:B------:R-:W5:Y:S08]  /*28b0*/  LDC.64 R6, c[0x0][0x448] ;  /* 0x00011200ff067b82 */ /* 0x000f700000000a00 */
[----:B------:R-:W3:Y:S01]  /*28c0*/  LDC.64 R4, c[0x0][0xad8] ;  /* 0x0002b600ff047b82 */ /* 0x000ee20000000a00 */
[----:B--2---:R-:W-:-:S05]  /*28d0*/  IMAD.IADD R194, R18, 0x1, -R0 ;  /* 0x0000000112c27824 */ /* 0x004fca00078e0a00 */
[----:B------:R4:W-:Y:S01]  /*28e0*/  STL [R194+0x4], R11 ;  /* 0x0000040bc2007387 */ /* 0x0009e20000100800 */
[----:B-1----:R-:W-:Y:S01]  /*28f0*/  VIADD R203, R20, 0xffffff80 ;  /* 0xffffff8014cb7836 */ /* 0x002fe20000000000 */
[----:B------:R-:W1:Y:S02]  /*2900*/  LDC.64 R2, c[0x0][0xae0] ;  /* 0x0002b800ff027b82 */ /* 0x000e640000000a00 */
[----:B------:R4:W-:Y:S04]  /*2910*/  STL [R194+0x8], R13 ;  /* 0x0000080dc2007387 */ /* 0x0009e80000100800 */
[----:B0-----:R4:W-:Y:S02]  /*2920*/  STL [R194+0xc], R15 ;  /* 0x00000c0fc2007387 */ /* 0x0019e40000100800 */
[----:B------:R-:W0:Y:S02]  /*2930*/  LDC R10, c[0x0][0x450] ;  /* 0x00011400ff0a7b82 */ /* 0x000e240000000800 */
[----:B-----5:R4:W-:Y:S04]  /*2940*/  STL [R194+0x24], R6 ;  /* 0x00002406c2007387 */ /* 0x0209e80000100800 */
[----:B------:R4:W-:Y:S04]  /*2950*/  STL [R194+0x14], RZ ;  /* 0x000014ffc2007387 */ /* 0x0009e80000100800 */
[----:B------:R4:W-:Y:S04]  /*2960*/  STL [R194], R203 ;  /* 0x000000cbc2007387 */ /* 0x0009e80000100800 */
[----:B------:R4:W-:Y:S04]  /*2970*/  STL [R194+0x28], R7 ;  /* 0x00002807c2007387 */ /* 0x0009e80000100800 */
[----:B---3--:R4:W-:Y:S04]  /*2980*/  STL [R194+0x10], R4 ;  /* 0x00001004c2007387 */ /* 0x0089e80000100800 */
[----:B------:R4:W-:Y:S04]  /*2990*/  STL [R194+0x18], R5 ;  /* 0x00001805c2007387 */ /* 0x0009e80000100800 */
[----:B-1----:R4:W-:Y:S04]  /*29a0*/  STL [R194+0x1c], R2 ;  /* 0x00001c02c2007387 */ /* 0x0029e80000100800 */
[----:B------:R4:W-:Y:S04]  /*29b0*/  STL [R194+0x20], R3 ;  /* 0x00002003c2007387 */ /* 0x0009e80000100800 */
[----:B0-----:R4:W-:Y:S04]  /*29c0*/  STL [R194+0x2c], R10 ;  /* 0x00002c0ac2007387 */ /* 0x0019e80000100800 */
        /* <DEDUP_REMOVED lines=9> */
.L_x_3622:
[----:B------:R-:W-:Y:S05]  /*2a60*/  BSYNC B0 ;  /* 0x0000000000007941 */ /* 0x000fea0003800000 */
.L_x_3402:
[----:B------:R-:W2:Y:S04]  /*2a70*/  LDL R34, [R1] ;  /* 0x0000000001227983 */ /* 0x000ea80000100800 */
[----:B------:R1:W5:Y:S01]  /*2a80*/  LDL.64 R24, [R1+0x1f0] ;  /* 0x0001f00001187983 */ /* 0x0003620000100a00 */
[----:B------:R-:W-:Y:S01]  /*2a90*/  IMAD.MOV.U32 R10, RZ, RZ, R26 ;  /* 0x000000ffff0a7224 */ /* 0x000fe200078e001a */
[C---:B------:R-:W-:Y:S01]  /*2aa0*/  IADD3 R26, P0, R16.reuse, 0x14c, RZ ;  /* 0x0000014c101a7810 */ /* 0x040fe20007f1e0ff */
[----:B------:R-:W-:Y:S01]  /*2ab0*/  IMAD.MOV.U32 R11, RZ, RZ, R39 ;  /* 0x000000ffff0b7224 */ /* 0x000fe200078e0027 */
[C---:B------:R-:W-:Y:S01]  /*2ac0*/  IADD3 R6, P2, R16.reuse, 0x400, RZ ;  /* 0x0000040010067810 */ /* 0x040fe20007f5e0ff */
[----:B0-----:R-:W-:Y:S01]  /*2ad0*/  IMAD.MOV.U32 R8, RZ, RZ, R212 ;  /* 0x000000ffff087224 */ /* 0x001fe200078e00d4 */
[----:B------:R-:W-:Y:S01]  /*2ae0*/  IADD3 R20, P1, R16, 0x108, RZ ;  /* 0x0000010810147810 */ /* 0x000fe20007f3e0ff */
[----:B------:R-:W-:-:S02]  /*2af0*/  IMAD.MOV.U32 R9, RZ, RZ, R211 ;  /* 0x000000ffff097224 */ /* 0x000fc400078e00d3 */
[----:B------:R-:W-:Y:S02]  /*2b00*/  IMAD.U32 R12, RZ, RZ, UR58 ;  /* 0x0000003aff0c7e24 */ /* 0x000fe4000f8e00ff */
[----:B------:R-:W-:Y:S01]  /*2b10*/  IMAD.U32 R13, RZ, RZ, UR59 ;  /* 0x0000003bff0d7e24 */ /* 0x000fe2000f8e00ff */
[----:B------:R0:W-:Y:S01]  /*2b20*/  STL.128 [R1+0x150], R8 ;  /* 0x0001500801007387 */ /* 0x0001e20000100c00 */
[----:B------:R-:W-:Y:S01]  /*2b30*/  IMAD.MOV.U32 R14, RZ, RZ, R214 ;  /* 0x000000ffff0e7224 */ /* 0x000fe200078e00d6 */
[----:B------:R-:W-:Y:S05]  /*2b40*/  WARPSYNC.ALL ;  /* 0x0000000000007948 */ /* 0x000fea0003800000 */
[----:B------:R-:W-:Y:S01]  /*2b50*/  IMAD.MOV.U32 R15, RZ, RZ, R213 ;  /* 0x000000ffff0f7224 */ /* 0x000fe200078e00d5 */
[----:B------:R-:W-:Y:S01]  /*2b60*/  BSSY B0, `(.L_x_3404) ;  /* 0x0000031000007945 */ /* 0x000fe20003800000 */
[----:B------:R-:W-:-:S03]  /*2b70*/  IMAD.X R21, RZ, RZ, R17, P2 ;  /* 0x000000ffff157224 */ /* 0x000fc600010e0611 */
[----:B------:R3:W-:Y:S01]  /*2b80*/  STL.128 [R1+0x180], R12 ;  /* 0x0001800c01007387 */ /* 0x0007e20000100c00 */
[----:B0-----:R-:W-:Y:S02]  /*2b90*/  IMAD.MOV.U32 R8, RZ, RZ, R29 ;  /* 0x000000ffff087224 */ /* 0x001fe400078e001d */
[----:B------:R-:W-:Y:S02]  /*2ba0*/  IMAD.MOV.U32 R9, RZ, RZ, R42 ;  /* 0x000000ffff097224 */ /* 0x000fe400078e002a */
[----:B------:R-:W-:Y:S02]  /*2bb0*/  IMAD.MOV.U32 R10, RZ, RZ, R30 ;  /* 0x000000ffff0a7224 */ /* 0x000fe400078e001e */
[----:B------:R-:W-:-:S05]  /*2bc0*/  IMAD.MOV.U32 R11, RZ, RZ, R43 ;  /* 0x000000ffff0b7224 */ /* 0x000fca00078e002b */
[----:B------:R0:W-:Y:S01]  /*2bd0*/  STL.128 [R1+0x170], R8 ;  /* 0x0001700801007387 */ /* 0x0001e20000100c00 */
[----:B---3--:R-:W-:Y:S02]  /*2be0*/  IMAD.X R13, RZ, RZ, R17, P1 ;  /* 0x000000ffff0d7224 */ /* 0x008fe400008e0611 */
[----:B0-----:R-:W-:Y:S02]  /*2bf0*/  IMAD.MOV.U32 R8, RZ, RZ, R45 ;  /* 0x000000ffff087224 */ /* 0x001fe400078e002d */
[----:B------:R-:W-:Y:S02]  /*2c00*/  IMAD.MOV.U32 R9, RZ, RZ, R46 ;  /* 0x000000ffff097224 */ /* 0x000fe400078e002e */
[----:B------:R-:W-:Y:S02]  /*2c10*/  IMAD.MOV.U32 R10, RZ, RZ, R27 ;  /* 0x000000ffff0a7224 */ /* 0x000fe400078e001b */
[----:B------:R-:W-:Y:S02]  /*2c20*/  IMAD.MOV.U32 R11, RZ, RZ, R40 ;  /* 0x000000ffff0b7224 */ /* 0x000fe400078e0028 */
[----:B------:R-:W-:-:S03]  /*2c30*/  IMAD.X R27, RZ, RZ, R17, P0 ;  /* 0x000000ffff1b7224 */ /* 0x000fc600000e0611 */
[----:B------:R0:W-:Y:S02]  /*2c40*/  STL.128 [R1+0x190], R8 ;  /* 0x0001900801007387 */ /* 0x0001e40000100c00 */
[----:B0-----:R-:W-:Y:S02]  /*2c50*/  IMAD.MOV.U32 R8, RZ, RZ, R31 ;  /* 0x000000ffff087224 */ /* 0x001fe400078e001f */
[----:B------:R-:W-:Y:S02]  /*2c60*/  IMAD.MOV.U32 R9, RZ, RZ, R44 ;  /* 0x000000ffff097224 */ /* 0x000fe400078e002c */
[----:B------:R-:W-:Y:S02]  /*2c70*/  IMAD.MOV.U32 R10, RZ, RZ, R32 ;  /* 0x000000ffff0a7224 */ /* 0x000fe400078e0020 */
[----:B------:R-:W-:-:S05]  /*2c80*/  IMAD.MOV.U32 R11, RZ, RZ, R33 ;  /* 0x000000ffff0b7224 */ /* 0x000fca00078e0021 */
[----:B------:R0:W-:Y:S02]  /*2c90*/  STL.128 [R1+0x1a0], R8 ;  /* 0x0001a00801007387 */ /* 0x0001e40000100c00 */
[----:B0-----:R-:W-:Y:S02]  /*2ca0*/  IMAD.MOV.U32 R10, RZ, RZ, R26 ;  /* 0x000000ffff0a7224 */ /* 0x001fe400078e001a */
[----:B------:R-:W-:Y:S02]  /*2cb0*/  IMAD.MOV.U32 R11, RZ, RZ, R27 ;  /* 0x000000ffff0b7224 */ /* 0x000fe400078e001b */
[----:B------:R-:W-:Y:S01]  /*2cc0*/  IMAD.MOV.U32 R8, RZ, RZ, R6 ;  /* 0x000000ffff087224 */ /* 0x000fe200078e0006 */
[----:B------:R1:W-:Y:S01]  /*2cd0*/  BAR.SYNC.DEFER_BLOCKING R207, 0x100 ;  /* 0x000400cf0000751d */ /* 0x0003e20000010000 */
[----:B------:R-:W-:Y:S01]  /*2ce0*/  IMAD.MOV.U32 R9, RZ, RZ, R21 ;  /* 0x000000ffff097224 */ /* 0x000fe200078e0015 */
[----:B------:R-:W-:-:S05]  /*2cf0*/  IADD3 R6, P0, R16, 0x118, RZ ;  /* 0x0000011810067810 */ /* 0x000fca0007f1e0ff */
[----:B------:R-:W-:Y:S01]  /*2d00*/  IMAD.X R21, RZ, RZ, R17, P0 ;  /* 0x000000ffff157224 */ /* 0x000fe200000e0611 */
[----:B------:R0:W-:Y:S02]  /*2d10*/  STL.128 [R1+0x1b0], R8 ;  /* 0x0001b00801007387 */ /* 0x0001e40000100c00 */
[----:B0-----:R-:W-:Y:S02]  /*2d20*/  IMAD.MOV.U32 R8, RZ, RZ, R47 ;  /* 0x000000ffff087224 */ /* 0x001fe400078e002f */
[----:B------:R-:W-:Y:S02]  /*2d30*/  IMAD.MOV.U32 R9, RZ, RZ, R48 ;  /* 0x000000ffff097224 */ /* 0x000fe400078e0030 */
[----:B------:R-:W-:Y:S02]  /*2d40*/  IMAD.MOV.U32 R10, RZ, RZ, R20 ;  /* 0x000000ffff0a7224 */ /* 0x000fe400078e0014 */
[----:B------:R-:W-:Y:S02]  /*2d50*/  IMAD.MOV.U32 R11, RZ, RZ, R13 ;  /* 0x000000ffff0b7224 */ /* 0x000fe400078e000d */
[----:B------:R-:W-:-:S03]  /*2d60*/  IMAD.MOV.U32 R20, RZ, RZ, R6 ;  /* 0x000000ffff147224 */ /* 0x000fc600078e0006 */
[----:B------:R0:W-:Y:S04]  /*2d70*/  STL.128 [R1+0x1c0], R8 ;  /* 0x0001c00801007387 */ /* 0x0001e80000100c00 */
[----:B------:R-:W-:Y:S01]  /*2d80*/  STL.128 [R1+0x160], R20 ;  /* 0x0001601401007387 */ /* 0x000fe20000100c00 */
[----:B0-----:R-:W-:Y:S02]  /*2d90*/  IMAD.MOV.U32 R10, RZ, RZ, R28 ;  /* 0x000000ffff0a7224 */ /* 0x001fe400078e001c */
[----:B------:R-:W-:Y:S02]  /*2da0*/  IMAD.MOV.U32 R11, RZ, RZ, R41 ;  /* 0x000000ffff0b7224 */ /* 0x000fe400078e0029 */
[----:B------:R-:W-:Y:S02]  /*2db0*/  IMAD.MOV.U32 R8, RZ, RZ, R216 ;  /* 0x000000ffff087224 */ /* 0x000fe400078e00d8 */
        /* <DEDUP_REMOVED lines=11> */
.L_x_3405:
[----:B------:R-:W-:Y:S05]  /*2e70*/  BSYNC B0 ;  /* 0x0000000000007941 */ /* 0x000fea0003800000 */
.L_x_3404:
        /* <DEDUP_REMOVED lines=8> */
.L_x_3407:
[----:B------:R-:W-:Y:S05]  /*2f00*/  BSYNC B0 ;  /* 0x0000000000007941 */ /* 0x000fea0003800000 */
.L_x_3406:
[----:B------:R-:W-:Y:S04]  /*2f10*/  BSSY B0, `(.L_x_3408) ;  /* 0x0000004000007945 */ /* 0x000fe80003800000 */
[----:B-1----:R-:W-:Y:S05]  /*2f20*/  @P0 BRA `(.L_x_3409) ;  /* 0x0000000000080947 */ /* 0x002fea0003800000 */
[----:B------:R-:W1:Y:S02]  /*2f30*/  SYNCS.PHASECHK.TRANS64.TRYWAIT P0, [R24+URZ], R25 ;  /* 0x00000019180075a7 */ /* 0x000e64000800017f */
[----:B-1----:R-:W-:Y:S05]  /*2f40*/  @!P0 BRA `(.L_x_3410) ;  /* 0x00000254006c8947 */ /* 0x002fea0003800000 */
.L_x_3409:
[----:B------:R-:W-:Y:S05]  /*2f50*/  BSYNC B0 ;  /* 0x0000000000007941 */ /* 0x000fea0003800000 */
.L_x_3408:
        /* <DEDUP_REMOVED lines=58> */
.L_x_3623:
[----:B------:R-:W-:Y:S05]  /*3300*/  BSYNC B0 ;  /* 0x0000000000007941 */ /* 0x000fea0003800000 */
.L_x_3411:
[----:B------:R-:W2:Y:S04]  /*3310*/  LDL R10, [R1+0x28] ;  /* 0x00002800010a7983 */ /* 0x000ea80000100800 */
[----:B0-----:R0:W5:Y:S01]  /*3320*/  LDL.64 R8, [R1+0x1f0] ;  /* 0x0001f00001087983 */ /* 0x0011620000100a00 */
[----:B------:R-:W-:Y:S01]  /*3330*/  BSSY B0, `(.L_x_3413) ;  /* 0x0000005000007945 */ /* 0x000fe20003800000 */
[----:B--2---:R-:W-:-:S04]  /*3340*/  LOP3.LUT R10, R10, 0x1, RZ, 0xfc, !PT ;  /* 0x000000010a0a7812 */ /* 0x004fc800078efcff */
[----:B------:R-:W-:-:S13]  /*3350*/  ISETP.NE.AND P1, PT, R10, 0x3, PT ;  /* 0x000000030a00780c */ /* 0x000fda0003f25270 */
[----:B0-----:R-:W-:Y:S05]  /*3360*/  @!P1 BRA `(.L_x_3414) ;  /* 0x0000000000049947 */ /* 0x001fea0003800000 */
[----:B------:R-:W-:Y:S01]  /*3370*/  BPT.TRAP 0x1 ;  /* 0x000000040000795c */ /* 0x000fe20000300000 */
.L_x_3414:
[----:B------:R-:W-:Y:S05]  /*3380*/  BSYNC B0 ;  /* 0x0000000000007941 */ /* 0x000fea0003800000 */
.L_x_3413:
        /* <DEDUP_REMOVED lines=8> */
.L_x_3416:
[----:B------:R-:W-:Y:S05]  /*3410*/  BSYNC B0 ;  /* 0x0000000000007941 */ /* 0x000fea0003800000 */
.L_x_3415:
[----:B------:R-:W-:Y:S04]  /*3420*/  BSSY B0, `(.L_x_3417) ;  /* 0x0000004000007945 */ /* 0x000fe80003800000 */
[----:B-1----:R-:W-:Y:S05]  /*3430*/  @P0 BRA `(.L_x_3418) ;  /* 0x0000000000080947 */ /* 0x002fea0003800000 */
[----:B------:R-:W1:Y:S02]  /*3440*/  SYNCS.PHASECHK.TRANS64.TRYWAIT P0, [R8+URZ], R9 ;  /* 0x00000009080075a7 */ /* 0x000e64000800017f */
[----:B-1----:R-:W-:Y:S05]  /*3450*/  @!P0 BRA `(.L_x_3419) ;  /* 0x0000025000548947 */ /* 0x002fea0003800000 */
.L_x_3418:
[----:B------:R-:W-:Y:S05]  /*3460*/  BSYNC B0 ;  /* 0x0000000000007941 */ /* 0x000fea0003800000 */
.L_x_3417:
        /* <DEDUP_REMOVED lines=204> */
.L_x_3421:
[----:B------:R-:W-:Y:S05]  /*4130*/  BSYNC B0 ;  /* 0x0000000000007941 */ /* 0x000fea0003800000 */
.L_x_3420:
        /* <DEDUP_REMOVED lines=50> */
[----:B------:R-:W-:Y:S05]  /*4460*/  BSSY B0, `(.L_x_3422) ;  /* 0x000002c000007945 */ /* 0x000fea0003800000 */
        /* <DEDUP_REMOVED lines=8> */
[C---:B------:R-:W-:Y:S01]  /*44f0*/  IMAD R11, R8.reuse, -0x2, R11 ;  /* 0xfffffffe080b7824 */ /* 0x040fe200078e020b */
[----:B------:R-:W-:Y:S01]  /*4500*/  LOP3.LUT R10, RZ, R75, RZ, 0x33, !PT ;  /* 0x0000004bff0a7212 */ /* 0x000fe200078e33ff */
        /* <DEDUP_REMOVED lines=20> */
.L_x_3427:
[----:B------:R-:W-:Y:S05]  /*4650*/  BSYNC B2 ;  /* 0x0000000000027941 */ /* 0x000fea0003800000 */
.L_x_3426:
[----:B------:R-:W-:Y:S01]  /*4660*/  LOP3.LUT R11, RZ, R11, RZ, 0x33, !PT ;  /* 0x0000000bff0b7212 */ /* 0x000fe200078e33ff */
[----:B------:R-:W-:Y:S06]  /*4670*/  BRA `(.L_x_3428) ;  /* 0x0000000000187947 */ /* 0x000fec0003800000 */
.L_x_3425:
[----:B------:R-:W-:-:S13]  /*4680*/  ISETP.NE.AND P0, PT, R78, 0x1, PT ;  /* 0x000000014e00780c */ /* 0x000fda0003f05270 */
[----:B------:R-:W-:Y:S05]  /*4690*/  @!P0 BRA `(.L_x_3428) ;  /* 0x0000000000108947 */ /* 0x000fea0003800000 */
[----:B------:R-:W2:Y:S04]  /*46a0*/  LDL R10, [R194+0x1c] ;  /* 0x00001c00c20a7983 */ /* 0x000ea80000100800 */
[----:B------:R-:W3:Y:S01]  /*46b0*/  LDL R74, [R194+0x20] ;  /* 0x00002000c24a7983 */ /* 0x000ee20000100800 */
[----:B--2---:R-:W-:-:S05]  /*46c0*/  IMAD.HI.U32 R11, R11, R10, RZ ;  /* 0x0000000a0b0b7227 */ /* 0x004fca00078e00ff */
[----:B---3--:R-:W-:-:S07]  /*46d0*/  SHF.R.U32.HI R11, RZ, R74, R11 ;  /* 0x0000004aff0b7219 */ /* 0x008fce000001160b */
.L_x_3428:
[----:B------:R-:W-:Y:S05]  /*46e0*/  BSYNC B1 ;  /* 0x0000000000017941 */ /* 0x000fea0003800000 */
.L_x_3424:
[----:B------:R-:W-:-:S05]  /*46f0*/  IMAD R11, R78, R11, R20 ;  /* 0x0000000b4e0b7224 */ /* 0x000fca00078e0214 */
[----:B------:R-:W-:Y:S02]  /*4700*/  VIMNMX R8, R8, R11, !PT ;  /* 0x0000000b08087248 */ /* 0x000fe40007fe0100 */
[----:B------:R-:W-:-:S07]  /*4710*/  VIADDMNMX R9, R11, R78, R9, PT ;  /* 0x0000004e0b097246 */ /* 0x000fce0003800109 */
.L_x_3423:
[----:B------:R-:W-:Y:S05]  /*4720*/  BSYNC B0 ;  /* 0x0000000000007941 */ /* 0x000fea0003800000 */
.L_x_3422:
        /* <DEDUP_REMOVED lines=14> */
[C---:B------:R-:W-:Y:S02]  /*4810*/  ISETP.LT.OR P2, PT, R9.reuse, 0x11, P2 ;  /* 0x000000110900780c */ /* 0x040fe40001741670 */
        /* <DEDUP_REMOVED lines=117> */
.L_x_3434:
[----:B------:R-:W-:Y:S05]  /*4f70*/  BSYNC B2 ;  /* 0x0000000000027941 */ /* 0x000fea0003800000 */
.L_x_3433:
[----:B------:R-:W-:Y:S01]  /*4f80*/  LOP3.LUT R87, RZ, R87, RZ, 0x33, !PT ;  /* 0x00000057ff577212 */ /* 0x000fe200078e33ff */
[----:B------:R-:W-:Y:S06]  /*4f90*/  BRA `(.L_x_3435) ;  /* 0x0000000000187947 */ /* 0x000fec0003800000 */
.L_x_3432:
[----:B------:R-:W-:-:S13]  /*4fa0*/  ISETP.NE.AND P6, PT, R78, 0x1, PT ;  /* 0x000000014e00780c */ /* 0x000fda0003fc5270 */
[----:B------:R-:W-:Y:S05]  /*4fb0*/  @!P6 BRA `(.L_x_3435) ;  /* 0x000000000010e947 */ /* 0x000fea0003800000 */
[----:B------:R-:W2:Y:S04]  /*4fc0*/  LDL R10, [R194+0x1c] ;  /* 0x00001c00c20a7983 */ /* 0x000ea80000100800 */
[----:B------:R-:W3:Y:S01]  /*4fd0*/  LDL R12, [R194+0x20] ;  /* 0x00002000c20c7983 */ /* 0x000ee20000100800 */
[----:B--2---:R-:W-:-:S05]  /*4fe0*/  IMAD.HI.U32 R87, R87, R10, RZ ;  /* 0x0000000a57577227 */ /* 0x004fca00078e00ff */
[----:B---3--:R-:W-:-:S07]  /*4ff0*/  SHF.R.U32.HI R87, RZ, R12, R87 ;  /* 0x0000000cff577219 */ /* 0x008fce0000011657 */
.L_x_3435:
[----:B------:R-:W-:Y:S05]  /*5000*/  BSYNC B1 ;  /* 0x0000000000017941 */ /* 0x000fea0003800000 */
.L_x_3431:
[----:B------:R-:W-:-:S05]  /*5010*/  IMAD R87, R78, R87, R20 ;  /* 0x000000574e577224 */ /* 0x000fca00078e0214 */
[----:B------:R-:W-:Y:S02]  /*5020*/  VIADDMNMX R9, R87, R78, R9, PT ;  /* 0x0000004e57097246 */ /* 0x000fe40003800109 */
[----:B------:R-:W-:-:S07]  /*5030*/  VIMNMX R8, R8, R87, !PT ;  /* 0x0000005708087248 */ /* 0x000fce0007fe0100 */
.L_x_3430:
[----:B------:R-:W-:Y:S05]  /*5040*/  BSYNC B0 ;  /* 0x0000000000007941 */ /* 0x000fea0003800000 */
.L_x_3429:
        /* <DEDUP_REMOVED lines=10> */
[----:B------:R-:W4:Y:S01]  /*50f0*/  LDL R154, [R1+0x2e8] ;  /* 0x0002e800019a7983 */ /* 0x000f220000100800 */
[----:B------:R-:W-:Y:S02]  /*5100*/  ISETP.GT.AND P0, PT, R8, 0x9, !P0 ;  /* 0x000000090800780c */ /* 0x000fe40004704270 */
[----:B------:R-:W-:Y:S01]  /*5110*/  ISETP.NE.AND P1, PT, R25, RZ, PT ;  /* 0x000000ff1900720c */ /* 0x000fe20003f25270 */
[----:B------:R-:W2:Y:S01]  /*5120*/  LDL R30, [R1+0x210] ;  /* 0x00021000011e7983 */ /* 0x000ea20000100800 */
[----:B------:R-:W-:Y:S02]  /*5130*/  ISETP.LT.OR P0, PT, R9, 0xa, P0 ;  /* 0x0000000a0900780c */ /* 0x000fe40000701670 */
[----:B------:R-:W-:Y:S01]  /*5140*/  ISETP.NE.AND P6, PT, R28, RZ, PT ;  /* 0x000000ff1c00720c */ /* 0x000fe20003fc5270 */
[----:B------:R-:W4:Y:S01]  /*5150*/  LDL R228, [R1+0x2fc] ;  /* 0x0002fc0001e47983 */ /* 0x000f220000100800 */
[----:B------:R-:W-:-:S02]  /*5160*/  FSEL R93, R31, -INF , !P0 ;  /* 0xff8000001f5d7808 */ /* 0x000fc40004000000 */
[----:B------:R-:W-:Y:S01]  /*5170*/  ISETP.NE.AND P0, PT, R21, RZ, PT ;  /* 0x000000ff1500720c */ /* 0x000fe20003f05270 */
[----:B------:R-:W3:Y:S01]  /*5180*/  LDL R28, [R1+0x214] ;  /* 0x00021400011c7983 */ /* 0x000ee20000100800 */
[----:B------:R-:W-:Y:S02]  /*5190*/  FMNMX.FTZ R10, R85, R83, !PT ;  /* 0x00000053550a7209 */ /* 0x000fe40007810000 */
[----:B------:R-:W-:Y:S01]  /*51a0*/  ISETP.GT.AND P0, PT, R8, 0x10, !P0 ;  /* 0x000000100800780c */ /* 0x000fe20004704270 */
[----:B------:R-:W4:Y:S01]  /*51b0*/  LDL R60, [R1+0x22c] ;  /* 0x00022c00013c7983 */ /* 0x000f220000100800 */
[----:B------:R-:W-:Y:S02]  /*51c0*/  FMNMX.FTZ R10, R79, R10, !PT ;  /* 0x0000000a4f0a7209 */ /* 0x000fe40007810000 */
[----:B------:R-:W-:Y:S01]  /*51d0*/  ISETP.LT.OR P0, PT, R9, 0x11, P0 ;  /* 0x000000110900780c */ /* 0x000fe20000701670 */
[----:B------:R-:W4:Y:S01]  /*51e0*/  LDL R64, [R1+0x234] ;  /* 0x0002340001407983 */ /* 0x000f220000100800 */
[----:B------:R-:W-:-:S02]  /*51f0*/  FMNMX.FTZ R10, R81, R10, !PT ;  /* 0x0000000a510a7209 */ /* 0x000fc40007810000 */
[----:B------:R-:W-:Y:S01]  /*5200*/  FSEL R13, R34, -INF , !P0 ;  /* 0xff800000220d7808 */ /* 0x000fe20004000000 */
[----:B------:R-:W4:Y:S01]  /*5210*/  LDL R68, [R1+0x23c] ;  /* 0x00023c0001447983 */ /* 0x000f220000100800 */
[----:B------:R-:W-:Y:S02]  /*5220*/  ISETP.GT.AND P0, PT, R8, 0x11, !P1 ;  /* 0x000000110800780c */ /* 0x000fe40004f04270 */
[----:B------:R-:W-:Y:S01]  /*5230*/  ISETP.NE.AND P1, PT, R82, RZ, PT ;  /* 0x000000ff5200720c */ /* 0x000fe20003f25270 */
[----:B------:R-:W4:Y:S01]  /*5240*/  LDL R34, [R1+0x218] ;  /* 0x0002180001227983 */ /* 0x000f220000100800 */
[----:B------:R-:W-:Y:S02]  /*5250*/  ISETP.LT.OR P0, PT, R9, 0x12, P0 ;  /* 0x000000120900780c */ /* 0x000fe40000701670 */
[----:B------:R-:W-:Y:S01]  /*5260*/  FMNMX.FTZ R10, R137, R10, !PT ;  /* 0x0000000a890a7209 */ /* 0x000fe20007810000 */
[----:B------:R-:W4:Y:S01]  /*5270*/  LDL R72, [R1+0x244] ;  /* 0x0002440001487983 */ /* 0x000f220000100800 */
[----:B------:R-:W-:-:S02]  /*5280*/  FSEL R14, R35, -INF , !P0 ;  /* 0xff800000230e7808 */ /* 0x000fc40004000000 */
[----:B------:R-:W-:Y:S01]  /*5290*/  ISETP.GT.AND P0, PT, R8, 0x18, !P6 ;  /* 0x000000180800780c */ /* 0x000fe20007704270 */
[----:B------:R-:W4:Y:S01]  /*52a0*/  LDL R35, [R1+0x310] ;  /* 0x0003100001237983 */ /* 0x000f220000100800 */
[----:B------:R-:W-:Y:S02]  /*52b0*/  FMNMX.FTZ R10, R33, R10, !PT ;  /* 0x0000000a210a7209 */ /* 0x000fe40007810000 */
[----:B------:R-:W-:Y:S01]  /*52c0*/  ISETP.LT.OR P0, PT, R9, 0x19, P0 ;  /* 0x000000190900780c */ /* 0x000fe20000701670 */
[----:B------:R-:W4:Y:S01]  /*52d0*/  LDL R76, [R1+0x24c] ;  /* 0x00024c00014c7983 */ /* 0x000f220000100800 */
[----:B------:R-:W-:Y:S02]  /*52e0*/  ISETP.NE.AND P6, PT, R11, RZ, PT ;  /* 0x000000ff0b00720c */ /* 0x000fe40003fc5270 */
[----:B------:R-:W-:Y:S01]  /*52f0*/  FSEL R15, R38, -INF , !P0 ;  /* 0xff800000260f7808 */ /* 0x000fe20004000000 */
[----:B------:R-:W4:Y:S01]  /*5300*/  LDL R78, [R1+0x250] ;  /* 0x00025000014e7983 */ /* 0x000f220000100800 */
[----:B------:R-:W-:-:S02]  /*5310*/  ISETP.NE.AND P0, PT, R29, RZ, PT ;  /* 0x000000ff1d00720c */ /* 0x000fc40003f05270 */
[----:B------:R-:W-:Y:S01]  /*5320*/  FMNMX.FTZ R10, R133, R10, !PT ;  /* 0x0000000a850a7209 */ /* 0x000fe20007810000 */
[----:B------:R-:W4:Y:S01]  /*5330*/  LDL R29, [R1+0x1f0] ;  /* 0x0001f000011d7983 */ /* 0x000f220000100800 */
[----:B------:R-:W-:Y:S02]  /*5340*/  ISETP.GT.AND P0, PT, R8, 0x19, !P0 ;  /* 0x000000190800780c */ /* 0x000fe40004704270 */
[----:B------:R-:W-:Y:S01]  /*5350*/  FMNMX.FTZ R10, R131, R10, !PT ;  /* 0x0000000a830a7209 */ /* 0x000fe20007810000 */
[----:B------:R-:W4:Y:S01]  /*5360*/  LDL R38, [R1+0x21c] ;  /* 0x00021c0001267983 */ /* 0x000f220000100800 */
[----:B------:R-:W-:Y:S02]  /*5370*/  ISETP.LT.OR P0, PT, R9, 0x1a, P0 ;  /* 0x0000001a0900780c */ /* 0x000fe40000701670 */
[----:B------:R-:W-:Y:S01]  /*5380*/  FMNMX.FTZ R10, R223, R10, !PT ;  /* 0x0000000adf0a7209 */ /* 0x000fe20007810000 */
[----:B------:R-:W4:Y:S01]  /*5390*/  LDL R82, [R1+0x258] ;  /* 0x0002580001527983 */ /* 0x000f220000100800 */
[----:B------:R-:W-:-:S02]  /*53a0*/  FSEL R161, R39, -INF , !P0 ;  /* 0xff80000027a17808 */ /* 0x000fc40004000000 */
[----:B------:R-:W-:Y:S01]  /*53b0*/  ISETP.NE.AND P0, PT, R32, RZ, PT ;  /* 0x000000ff2000720c */ /* 0x000fe20003f05270 */
[----:B------:R-:W4:Y:S01]  /*53c0*/  LDL R86, [R1+0x260] ;  /* 0x0002600001567983 */ /* 0x000f220000100800 */
        /* <DEDUP_REMOVED lines=9> */
[----:B------:R-:W-:Y:S02]  /*5460*/  ISETP.NE.AND P0, PT, R36, RZ, PT ;  /* 0x000000ff2400720c */ /* 0x000fe40003f05270 */
[----:B------:R-:W-:Y:S01]  /*5470*/  FMNMX.FTZ R12, R73, R12, !PT ;  /* 0x0000000c490c7209 */ /* 0x000fe20007810000 */
[----:B------:R-:W4:Y:S01]  /*5480*/  LDL R42, [R1+0x200] ;  /* 0x00020000012a7983 */ /* 0x000f220000100800 */
[----:B------:R-:W-:Y:S02]  /*5490*/  ISETP.GT.AND P0, PT, R8, 0x21, !P0 ;  /* 0x000000210800780c */ /* 0x000fe40004704270 */
[----:B------:R-:W-:Y:S01]  /*54a0*/  FMNMX.FTZ R12, R77, R12, !PT ;  /* 0x0000000c4d0c7209 */ /* 0x000fe20007810000 */
[----:B------:R-:W4:Y:S01]  /*54b0*/  LDL R92, [R1+0x26c] ;  /* 0x00026c00015c7983 */ /* 0x000f220000100800 */
[----:B------:R-:W-:-:S02]  /*54c0*/  ISETP.LT.OR P0, PT, R9, 0x22, P0 ;  /* 0x000000220900780c */ /* 0x000fc40000701670 */
[----:B------:R-:W-:Y:S01]  /*54d0*/  FMNMX.FTZ R12, R185, R12, !PT ;  /* 0x0000000cb90c7209 */ /* 0x000fe20007810000 */
[----:B------:R-:W4:Y:S01]  /*54e0*/  LDL R94, [R1+0x270] ;  /* 0x00027000015e7983 */ /* 0x000f220000100800 */
[----:B------:R-:W-:Y:S02]  /*54f0*/  FSEL R158, R43, -INF , !P0 ;  /* 0xff8000002b9e7808 */ /* 0x000fe40004000000 */
[----:B------:R-:W-:Y:S01]  /*5500*/  ISETP.NE.AND P0, PT, R40, RZ, PT ;  /* 0x000000ff2800720c */ /* 0x000fe20003f05270 */
[----:B------:R-:W4:Y:S01]  /*5510*/  LDL R96, [R1+0x274] ;  /* 0x0002740001607983 */ /* 0x000f220000100800 */
[----:B------:R-:W-:Y:S02]  /*5520*/  FMNMX.FTZ R12, R53, R12, !PT ;  /* 0x0000000c350c7209 */ /* 0x000fe40007810000 */
[----:B------:R-:W-:Y:S01]  /*5530*/  ISETP.GT.AND P0, PT, R8, 0x28, !P0 ;  /* 0x000000280800780c */ /* 0x000fe20004704270 */
[----:B------:R-:W4:Y:S01]  /*5540*/  LDL R40, [R1+0x220] ;  /* 0x0002200001287983 */ /* 0x000f220000100800 */
[----:B------:R-:W-:-:S02]  /*5550*/  FMNMX.FTZ R12, R49, R12, !PT ;  /* 0x0000000c310c7209 */ /* 0x000fc40007810000 */
[----:B------:R-:W-:Y:S01]  /*5560*/  ISETP.LT.OR P0, PT, R9, 0x29, P0 ;  /* 0x000000290900780c */ /* 0x000fe20000701670 */
[----:B------:R-:W4:Y:S01]  /*5570*/  LDL R98, [R1+0x278] ;  /* 0x0002780001627983 */ /* 0x000f220000100800 */
[----:B------:R-:W-:Y:S02]  /*5580*/  FMNMX.FTZ R12, R57, R12, !PT ;  /* 0x0000000c390c7209 */ /* 0x000fe40007810000 */
[----:B------:R-:W-:Y:S01]  /*5590*/  FSEL R165, R46, -INF , !P0 ;  /* 0xff8000002ea57808 */ /* 0x000fe20004000000 */
[----:B------:R-:W4:Y:S01]  /*55a0*/  LDL R100, [R1+0x27c] ;  /* 0x00027c0001647983 */ /* 0x000f220000100800 */
[----:B------:R-:W-:Y:S02]  /*55b0*/  ISETP.NE.AND P0, PT, R44, RZ, PT ;  /* 0x000000ff2c00720c */ /* 0x000fe40003f05270 */
[----:B------:R-:W-:Y:S01]  /*55c0*/  FMNMX.FTZ R12, R37, R12, !PT ;  /* 0x0000000c250c7209 */ /* 0x000fe20007810000 */
[----:B------:R-:W4:Y:S01]  /*55d0*/  LDL R44, [R1+0x204] ;  /* 0x00020400012c7983 */ /* 0x000f220000100800 */
[----:B------:R-:W-:-:S02]  /*55e0*/  ISETP.GT.AND P0, PT, R8, 0x29, !P0 ;  /* 0x000000290800780c */ /* 0x000fc40004704270 */
[----:B------:R-:W-:Y:S01]  /*55f0*/  FMNMX.FTZ R12, R61, R12, !PT ;  /* 0x0000000c3d0c7209 */ /* 0x000fe20007810000 */
[----:B------:R-:W4:Y:S01]  /*5600*/  LDL R46, [R1+0x208] ;  /* 0x00020800012e7983 */ /* 0x000f220000100800 */
[----:B------:R-:W-:Y:S02]  /*5610*/  ISETP.LT.OR P0, PT, R9, 0x2a, P0 ;  /* 0x0000002a0900780c */ /* 0x000fe40000701670 */
[----:B------:R-:W-:Y:S01]  /*5620*/  FMNMX.FTZ R12, R41, R12, !PT ;  /* 0x0000000c290c7209 */ /* 0x000fe20007810000 */
[----:B------:R-:W4:Y:S01]  /*5630*/  LDL R102, [R1+0x280] ;  /* 0x0002800001667983 */ /* 0x000f220000100800 */
[----:B------:R-:W-:Y:S02]  /*5640*/  FSEL R171, R47, -INF , !P0 ;  /* 0xff8000002fab7808 */ /* 0x000fe40004000000 */
[----:B------:R-:W-:Y:S01]  /*5650*/  ISETP.NE.AND P0, PT, R74, RZ, PT ;  /* 0x000000ff4a00720c */ /* 0x000fe20003f05270 */
[----:B------:R-:W4:Y:S01]  /*5660*/  LDL R104, [R1+0x284] ;  /* 0x0002840001687983 */ /* 0x000f220000100800 */
[----:B------:R-:W-:-:S02]  /*5670*/  FMNMX.FTZ R12, R65, R12, !PT ;  /* 0x0000000c410c7209 */ /* 0x000fc40007810000 */
[C---:B------:R-:W-:Y:S01]  /*5680*/  ISETP.GT.AND P0, PT, R8.reuse, 0x30, !P0 ;  /* 0x000000300800780c */ /* 0x040fe20004704270 */
[----:B------:R-:W4:Y:S01]  /*5690*/  LDL R74, [R1+0x248] ;  /* 0x00024800014a7983 */ /* 0x000f220000100800 */
[----:B------:R-:W-:Y:S02]  /*56a0*/  FMNMX.FTZ R12, R45, R12, !PT ;  /* 0x0000000c2d0c7209 */ /* 0x000fe40007810000 */
[----:B------:R-:W-:Y:S01]  /*56b0*/  ISETP.LT.OR P0, PT, R9, 0x31, P0 ;  /* 0x000000310900780c */ /* 0x000fe20000701670 */
[----:B------:R-:W4:Y:S01]  /*56c0*/  LDL R106, [R1+0x288] ;  /* 0x00028800016a7983 */ /* 0x000f220000100800 */
[----:B------:R-:W-:Y:S02]  /*56d0*/  ISETP.GT.AND P2, PT, R8, 0x49, !P2 ;  /* 0x000000490800780c */ /* 0x000fe40005744270 */
[----:B------:R-:W-:Y:S01]  /*56e0*/  FSEL R19, R50, -INF , !P0 ;  /* 0xff80000032137808 */ /* 0x000fe20004000000 */
[----:B------:R-:W4:Y:S01]  /*56f0*/  LDL R108, [R1+0x28c] ;  /* 0x00028c00016c7983 */ /* 0x000f220000100800 */
[----:B------:R-:W-:-:S02]  /*5700*/  ISETP.NE.AND P0, PT, R48, RZ, PT ;  /* 0x000000ff3000720c */ /* 0x000fc40003f05270 */
[C---:B------:R-:W-:Y:S01]  /*5710*/  ISETP.GT.AND P3, PT, R8.reuse, 0x50, !P3 ;  /* 0x000000500800780c */ /* 0x040fe20005f64270 */
[----:B------:R-:W4:Y:S01]  /*5720*/  LDL R48, [R1+0x224] ;  /* 0x0002240001307983 */ /* 0x000f220000100800 */
[C---:B------:R-:W-:Y:S02]  /*5730*/  ISETP.GT.AND P0, PT, R8.reuse, 0x31, !P0 ;  /* 0x000000310800780c */ /* 0x040fe40004704270 */
[C---:B------:R-:W-:Y:S01]  /*5740*/  ISETP.LT.OR P2, PT, R9.reuse, 0x4a, P2 ;  /* 0x0000004a0900780c */ /* 0x040fe20001741670 */
[----:B------:R-:W4:Y:S01]  /*5750*/  LDL R110, [R1+0x290] ;  /* 0x00029000016e7983 */ /* 0x000f220000100800 */
[----:B------:R-:W-:Y:S02]  /*5760*/  ISETP.LT.OR P0, PT, R9, 0x32, P0 ;  /* 0x000000320900780c */ /* 0x000fe40000701670 */
[----:B------:R-:W-:Y:S01]  /*5770*/  ISETP.GT.AND P4, PT, R8, 0x51, !P4 ;  /* 0x000000510800780c */ /* 0x000fe20006784270 */
[----:B------:R-:W4:Y:S01]  /*5780*/  LDL R112, [R1+0x294] ;  /* 0x0002940001707983 */ /* 0x000f220000100800 */
[----:B------:R-:W-:-:S02]  /*5790*/  FSEL R156, R51, -INF , !P0 ;  /* 0xff800000339c7808 */ /* 0x000fc40004000000 */
[----:B------:R-:W-:Y:S01]  /*57a0*/  ISETP.NE.AND P0, PT, R80, RZ, PT ;  /* 0x000000ff5000720c */ /* 0x000fe20003f05270 */
[----:B------:R-:W4:Y:S01]  /*57b0*/  LDL R114, [R1+0x298] ;  /* 0x0002980001727983 */ /* 0x000f220000100800 */
[----:B------:R-:W-:Y:S02]  /*57c0*/  ISETP.LT.OR P3, PT, R9, 0x51, P3 ;  /* 0x000000510900780c */ /* 0x000fe40001f61670 */
[C---:B------:R-:W-:Y:S01]  /*57d0*/  ISETP.GT.AND P0, PT, R8.reuse, 0x38, !P0 ;  /* 0x000000380800780c */ /* 0x040fe20004704270 */
[----:B------:R-:W4:Y:S01]  /*57e0*/  LDL R80, [R1+0x254] ;  /* 0x0002540001507983 */ /* 0x000f220000100800 */
[----:B------:R-:W-:Y:S02]  /*57f0*/  FSEL R173, R63, -INF , !P2 ;  /* 0xff8000003fad7808 */ /* 0x000fe40005000000 */
[----:B------:R-:W-:Y:S01]  /*5800*/  ISETP.LT.OR P0, PT, R9, 0x39, P0 ;  /* 0x000000390900780c */ /* 0x000fe20000701670 */
[----:B------:R-:W4:Y:S01]  /*5810*/  LDL R116, [R1+0x29c] ;  /* 0x00029c0001747983 */ /* 0x000f220000100800 */
[----:B------:R-:W-:-:S02]  /*5820*/  ISETP.GT.AND P5, PT, R8, 0x58, !P5 ;  /* 0x000000580800780c */ /* 0x000fc40006fa4270 */
[----:B------:R-:W-:Y:S01]  /*5830*/  FSEL R159, R54, -INF , !P0 ;  /* 0xff800000369f7808 */ /* 0x000fe20004000000 */
[----:B------:R-:W4:Y:S01]  /*5840*/  LDL R118, [R1+0x2a0] ;  /* 0x0002a00001767983 */ /* 0x000f220000100800 */
[----:B------:R-:W-:Y:S02]  /*5850*/  ISETP.NE.AND P0, PT, R52, RZ, PT ;  /* 0x000000ff3400720c */ /* 0x000fe40003f05270 */
[C---:B------:R-:W-:Y:S01]  /*5860*/  ISETP.LT.OR P4, PT, R9.reuse, 0x52, P4 ;  /* 0x000000520900780c */ /* 0x040fe20002781670 */
[----:B------:R-:W4:Y:S01]  /*5870*/  LDL R120, [R1+0x2a4] ;  /* 0x0002a40001787983 */ /* 0x000f220000100800 */
[----:B------:R-:W-:Y:S02]  /*5880*/  ISETP.GT.AND P0, PT, R8, 0x39, !P0 ;  /* 0x000000390800780c */ /* 0x000fe40004704270 */
[----:B------:R-:W-:Y:S01]  /*5890*/  FSEL R174, R66, -INF , !P3 ;  /* 0xff80000042ae7808 */ /* 0x000fe20005800000 */
[----:B------:R-:W4:Y:S01]  /*58a0*/  LDL R122, [R1+0x2a8] ;  /* 0x0002a800017a7983 */ /* 0x000f220000100800 */
[----:B------:R-:W-:-:S02]  /*58b0*/  ISETP.LT.OR P0, PT, R9, 0x3a, P0 ;  /* 0x0000003a0900780c */ /* 0x000fc40000701670 */
[----:B------:R-:W-:Y:S01]  /*58c0*/  ISETP.LT.OR P5, PT, R9, 0x59, P5 ;  /* 0x000000590900780c */ /* 0x000fe20002fa1670 */
[----:B------:R-:W4:Y:S01]  /*58d0*/  LDL R66, [R1+0x238] ;  /* 0x0002380001427983 */ /* 0x000f220000100800 */
[----:B------:R-:W-:Y:S02]  /*58e0*/  FSEL R170, R55, -INF , !P0 ;  /* 0xff80000037aa7808 */ /* 0x000fe40004000000 */
[----:B------:R-:W-:Y:S01]  /*58f0*/  ISETP.GT.AND P0, PT, R8, 0x40, !P1 ;  /* 0x000000400800780c */ /* 0x000fe20004f04270 */
[----:B------:R-:W4:Y:S01]  /*5900*/  LDL R124, [R1+0x2ac] ;  /* 0x0002ac00017c7983 */ /* 0x000f220000100800 */
[----:B------:R-:W-:Y:S02]  /*5910*/  ISETP.NE.AND P1, PT, R84, RZ, PT ;  /* 0x000000ff5400720c */ /* 0x000fe40003f25270 */
[----:B------:R-:W-:Y:S01]  /*5920*/  ISETP.LT.OR P0, PT, R9, 0x41, P0 ;  /* 0x000000410900780c */ /* 0x000fe20000701670 */
[----:B------:R-:W4:Y:S01]  /*5930*/  LDL R84, [R1+0x25c] ;  /* 0x00025c0001547983 */ /* 0x000f220000100800 */
[----:B------:R-:W-:-:S02]  /*5940*/  ISETP.GT.AND P1, PT, R8, 0x48, !P1 ;  /* 0x000000480800780c */ /* 0x000fc40004f24270 */
[----:B------:R-:W-:Y:S01]  /*5950*/  FSEL R20, R58, -INF , !P0 ;  /* 0xff8000003a147808 */ /* 0x000fe20004000000 */
[----:B------:R-:W4:Y:S01]  /*5960*/  LDL R126, [R1+0x2b0] ;  /* 0x0002b000017e7983 */ /* 0x000f220000100800 */
[----:B------:R-:W-:Y:S02]  /*5970*/  ISETP.GT.AND P0, PT, R8, RZ, !P6 ;  /* 0x000000ff0800720c */ /* 0x000fe40007704270 */
[----:B------:R-:W-:Y:S01]  /*5980*/  ISETP.NE.AND P6, PT, R24, RZ, PT ;  /* 0x000000ff1800720c */ /* 0x000fe20003fc5270 */
[----:B------:R-:W4:Y:S01]  /*5990*/  LDL R58, [R1+0x228] ;  /* 0x00022800013a7983 */ /* 0x000f220000100800 */
[----:B------:R-:W-:Y:S02]  /*59a0*/  ISETP.LT.OR P0, PT, R9, 0x1, P0 ;  /* 0x000000010900780c */ /* 0x000fe40000701670 */
[----:B------:R-:W-:Y:S01]  /*59b0*/  FMNMX.FTZ R24, R69, R12, !PT ;  /* 0x0000000c45187209 */ /* 0x000fe20007810000 */
[----:B------:R-:W4:Y:S01]  /*59c0*/  LDL R128, [R1+0x2b4] ;  /* 0x0002b40001807983 */ /* 0x000f220000100800 */
[----:B------:R-:W-:-:S02]  /*59d0*/  FSEL R121, R26, -INF , !P0 ;  /* 0xff8000001a797808 */ /* 0x000fc40004000000 */
[----:B------:R-:W-:Y:S01]  /*59e0*/  ISETP.NE.AND P0, PT, R56, RZ, PT ;  /* 0x000000ff3800720c */ /* 0x000fe20003f05270 */
[----:B------:R-:W0:Y:S01]  /*59f0*/  SHFL.BFLY PT, R25, R24, 0x2, 0x1f ;  /* 0x0c401f0018197f89 */ /* 0x000e2200000e0000 */
[----:B------:R-:W-:Y:S02]  /*5a00*/  FMNMX.FTZ R10, R121, R89, !PT ;  /* 0x00000059790a7209 */ /* 0x000fe40007810000 */
[----:B------:R-:W-:Y:S01]  /*5a10*/  ISETP.GT.AND P0, PT, R8, 0x41, !P0 ;  /* 0x000000410800780c */ /* 0x000fe20004704270 */
[----:B------:R-:W4:Y:S01]  /*5a20*/  LDL R130, [R1+0x2b8] ;  /* 0x0002b80001827983 */ /* 0x000f220000100800 */
[----:B------:R-:W-:Y:S02]  /*5a30*/  FMNMX.FTZ R10, R91, R10, !PT ;  /* 0x0000000a5b0a7209 */ /* 0x000fe40007810000 */
[----:B------:R-:W-:Y:S01]  /*5a40*/  ISETP.LT.OR P0, PT, R9, 0x42, P0 ;  /* 0x000000420900780c */ /* 0x000fe20000701670 */
[----:B------:R-:W4:Y:S01]  /*5a50*/  LDL R132, [R1+0x2bc] ;  /* 0x0002bc0001847983 */ /* 0x000f220000100800 */
[----:B------:R-:W-:-:S02]  /*5a60*/  FMNMX.FTZ R10, R93, R10, !PT ;  /* 0x0000000a5d0a7209 */ /* 0x000fc40007810000 */
[----:B------:R-:W-:Y:S01]  /*5a70*/  ISETP.LT.OR P1, PT, R9, 0x49, P1 ;  /* 0x000000490900780c */ /* 0x000fe20000f21670 */
[----:B------:R-:W4:Y:S01]  /*5a80*/  LDL R134, [R1+0x2c0] ;  /* 0x0002c00001867983 */ /* 0x000f220000100800 */
[----:B------:R-:W-:Y:S02]  /*5a90*/  FMNMX.FTZ R11, R13, R10, !PT ;  /* 0x0000000a0d0b7209 */ /* 0x000fe40007810000 */
[----:B------:R-:W-:Y:S01]  /*5aa0*/  FSEL R164, R59, -INF , !P0 ;  /* 0xff8000003ba47808 */ /* 0x000fe20004000000 */
[----:B------:R-:W4:Y:S01]  /*5ab0*/  LDL R136, [R1+0x2c4] ;  /* 0x0002c40001887983 */ /* 0x000f220000100800 */
[----:B------:R-:W-:Y:S02]  /*5ac0*/  FMNMX.FTZ R10, R14, R11, !PT ;  /* 0x0000000b0e0a7209 */ /* 0x000fe40007810000 */
[----:B------:R-:W-:Y:S01]  /*5ad0*/  FSEL R172, R62, -INF , !P1 ;  /* 0xff8000003eac7808 */ /* 0x000fe20004800000 */
[----:B------:R-:W4:Y:S01]  /*5ae0*/  LDL R138, [R1+0x2c8] ;  /* 0x0002c800018a7983 */ /* 0x000f220000100800 */
[----:B------:R-:W-:-:S02]  /*5af0*/  FMNMX.FTZ R10, R15, R10, !PT ;  /* 0x0000000a0f0a7209 */ /* 0x000fc40007810000 */
[----:B------:R-:W-:Y:S01]  /*5b00*/  ISETP.GT.AND P0, PT, R8, 0x59, !P6 ;  /* 0x000000590800780c */ /* 0x000fe20007704270 */
[----:B------:R-:W4:Y:S01]  /*5b10*/  LDL R62, [R1+0x230] ;  /* 0x00023000013e7983 */ /* 0x000f220000100800 */
[----:B------:R-:W-:Y:S02]  /*5b20*/  FMNMX.FTZ R10, R161, R10, !PT ;  /* 0x0000000aa10a7209 */ /* 0x000fe40007810000 */
[----:B------:R-:W-:Y:S01]  /*5b30*/  FSEL R175, R67, -INF , !P4 ;  /* 0xff80000043af7808 */ /* 0x000fe20006000000 */
[----:B------:R-:W4:Y:S01]  /*5b40*/  LDL R140, [R1+0x2cc] ;  /* 0x0002cc00018c7983 */ /* 0x000f220000100800 */
[----:B------:R-:W-:Y:S02]  /*5b50*/  FMNMX.FTZ R11, R21, R10, !PT ;  /* 0x0000000a150b7209 */ /* 0x000fe40007810000 */
[----:B------:R-:W-:Y:S01]  /*5b60*/  ISETP.LT.OR P0, PT, R9, 0x5a, P0 ;  /* 0x0000005a0900780c */ /* 0x000fe20000701670 */
[----:B------:R-:W4:Y:S01]  /*5b70*/  LDL R142, [R1+0x2d0] ;  /* 0x0002d000018e7983 */ /* 0x000f220000100800 */
[----:B------:R-:W-:-:S02]  /*5b80*/  FMNMX.FTZ R10, R158, R11, !PT ;  /* 0x0000000b9e0a7209 */ /* 0x000fc40007810000 */
[----:B------:R-:W-:Y:S01]  /*5b90*/  FSEL R176, R70, -INF , !P5 ;  /* 0xff80000046b07808 */ /* 0x000fe20006800000 */
[----:B------:R-:W4:Y:S01]  /*5ba0*/  LDL R144, [R1+0x2d4] ;  /* 0x0002d40001907983 */ /* 0x000f220000100800 */
[----:B------:R-:W-:Y:S02]  /*5bb0*/  FMNMX.FTZ R10, R165, R10, !PT ;  /* 0x0000000aa50a7209 */ /* 0x000fe40007810000 */
[----:B------:R-:W-:Y:S01]  /*5bc0*/  FSEL R177, R71, -INF , !P0 ;  /* 0xff80000047b17808 */ /* 0x000fe20004000000 */
[----:B------:R-:W4:Y:S01]  /*5bd0*/  LDL R70, [R1+0x240] ;  /* 0x0002400001467983 */ /* 0x000f220000100800 */
[----:B------:R-:W-:Y:S02]  /*5be0*/  FMNMX.FTZ R10, R171, R10, !PT ;  /* 0x0000000aab0a7209 */ /* 0x000fe40007810000 */
[----:B0-----:R-:W-:Y:S01]  /*5bf0*/  FMNMX.FTZ R12, R24, R25, !PT ;  /* 0x00000019180c7209 */ /* 0x001fe20007810000 */
[----:B------:R-:W4:Y:S01]  /*5c00*/  LDL R146, [R1+0x2d8] ;  /* 0x0002d80001927983 */ /* 0x000f220000100800 */
[----:B------:R-:W-:-:S03]  /*5c10*/  FMNMX.FTZ R11, R19, R10, !PT ;  /* 0x0000000a130b7209 */ /* 0x000fc60007810000 */
        /* <DEDUP_REMOVED lines=20> */
[----:B------:R-:W0:Y:S01]  /*5d60*/  SHFL.BFLY PT, R9, R12, 0x1, 0x1f ;  /* 0x0c201f000c097f89 */ /* 0x000e2200000e0000 */
[----:B------:R-:W-:-:S03]  /*5d70*/  FMNMX.FTZ R25, R177, R8, !PT ;  /* 0x00000008b1197209 */ /* 0x000fc60007810000 */
[----:B------:R-:W4:Y:S04]  /*5d80*/  LDL R67, [R1+0x350] ;  /* 0x0003500001437983 */ /* 0x000f280000100800 */
[----:B------:R-:W-:Y:S04]  /*5d90*/  STL.64 [R1+0x410], R24 ;  /* 0x0004101801007387 */ /* 0x000fe80000100a00 */
[----:B------:R-:W4:Y:S04]  /*5da0*/  LDL R31, [R1+0x414] ;  /* 0x00041400011f7983 */ /* 0x000f280000100800 */
[----:B------:R-:W4:Y:S04]  /*5db0*/  LDL R71, [R1+0x358] ;  /* 0x0003580001477983 */ /* 0x000f280000100800 */
[----:B------:R-:W4:Y:S01]  /*5dc0*/  LDL R87, [R1+0x378] ;  /* 0x0003780001577983 */ /* 0x000f220000100800 */
[----:B0-----:R-:W-:-:S03]  /*5dd0*/  FMNMX.FTZ R10, R12, R9, !PT ;  /* 0x000000090c0a7209 */ /* 0x001fc60007810000 */
[----:B--2---:R0:W-:Y:S04]  /*5de0*/  STL [R1+0x210], R30 ;  /* 0x0002101e01007387 */ /* 0x0041e80000100800 */
[----:B------:R-:W2:Y:S04]  /*5df0*/  LDL.64 R8, [R1+0x88] ;  /* 0x0000880001087983 */ /* 0x000ea80000100a00 */
[----:B------:R-:W-:Y:S04]  /*5e00*/  STL [R1+0x410], R10 ;  /* 0x0004100a01007387 */ /* 0x000fe80000100800 */
[----:B------:R-:W2:Y:S04]  /*5e10*/  LDL R26, [R1+0x410] ;  /* 0x00041000011a7983 */ /* 0x000ea80000100800 */
[----:B---3--:R1:W-:Y:S04]  /*5e20*/  STL [R1+0x214], R28 ;  /* 0x0002141c01007387 */ /* 0x0083e80000100800 */
[----:B0-----:R-:W3:Y:S04]  /*5e30*/  LDL R30, [R1+0x3c8] ;  /* 0x0003c800011e7983 */ /* 0x001ee80000100800 */
[----:B----4-:R0:W-:Y:S04]  /*5e40*/  STL [R1+0x218], R34 ;  /* 0x0002182201007387 */ /* 0x0101e80000100800 */
[----:B-1----:R-:W4:Y:S04]  /*5e50*/  LDL R28, [R1+0x3c4] ;  /* 0x0003c400011c7983 */ /* 0x002f280000100800 */
[----:B------:R-:W3:Y:S04]  /*5e60*/  LDL R95, [R1+0x37c] ;  /* 0x00037c00015f7983 */ /* 0x000ee80000100800 */
[----:B0-----:R-:W3:Y:S04]  /*5e70*/  LDL R34, [R1+0x3d0] ;  /* 0x0003d00001227983 */ /* 0x001ee80000100800 */
[----:B------:R-:W3:Y:S04]  /*5e80*/  LDL R97, [R1+0x380] ;  /* 0x0003800001617983 */ /* 0x000ee80000100800 */
[----:B------:R-:W3:Y:S04]  /*5e90*/  LDL R99, [R1+0x384] ;  /* 0x0003840001637983 */ /* 0x000ee80000100800 */
[----:B------:R0:W-:Y:S04]  /*5ea0*/  STL [R1+0x21c], R38 ;  /* 0x00021c2601007387 */ /* 0x0001e80000100800 */
[----:B------:R-:W3:Y:S04]  /*5eb0*/  LDL R101, [R1+0x388] ;  /* 0x0003880001657983 */ /* 0x000ee80000100800 */
[----:B------:R-:W3:Y:S04]  /*5ec0*/  LDL R103, [R1+0x38c] ;  /* 0x00038c0001677983 */ /* 0x000ee80000100800 */
[----:B0-----:R-:W3:Y:S04]  /*5ed0*/  LDL R38, [R1+0x3d8] ;  /* 0x0003d80001267983 */ /* 0x001ee80000100800 */
[----:B------:R0:W-:Y:S04]  /*5ee0*/  STL [R1+0x20c], R32 ;  /* 0x00020c2001007387 */ /* 0x0001e80000100800 */
[----:B------:R-:W3:Y:S04]  /*5ef0*/  LDL R105, [R1+0x390] ;  /* 0x0003900001697983 */ /* 0x000ee80000100800 */
[----:B------:R-:W-:Y:S04]  /*5f00*/  STL [R1+0x200], R42 ;  /* 0x0002002a01007387 */ /* 0x000fe80000100800 */
[----:B0-----:R-:W3:Y:S04]  /*5f10*/  LDL R32, [R1+0x3cc] ;  /* 0x0003cc0001207983 */ /* 0x001ee80000100800 */
[----:B------:R-:W3:Y:S04]  /*5f20*/  LDL R107, [R1+0x394] ;  /* 0x00039400016b7983 */ /* 0x000ee80000100800 */
[----:B------:R-:W3:Y:S04]  /*5f30*/  LDL R109, [R1+0x398] ;  /* 0x00039800016d7983 */ /* 0x000ee80000100800 */
[----:B------:R0:W-:Y:S04]  /*5f40*/  STL [R1+0x220], R40 ;  /* 0x0002202801007387 */ /* 0x0001e80000100800 */
[----:B------:R-:W3:Y:S04]  /*5f50*/  LDL R111, [R1+0x39c] ;  /* 0x00039c00016f7983 */ /* 0x000ee80000100800 */
[----:B------:R-:W3:Y:S04]  /*5f60*/  LDL R113, [R1+0x3a0] ;  /* 0x0003a00001717983 */ /* 0x000ee80000100800 */
[----:B------:R1:W-:Y:S04]  /*5f70*/  STL [R1+0x204], R44 ;  /* 0x0002042c01007387 */ /* 0x0003e80000100800 */
[----:B------:R1:W-:Y:S04]  /*5f80*/  STL [R1+0x208], R46 ;  /* 0x0002082e01007387 */ /* 0x0003e80000100800 */
[----:B------:R-:W3:Y:S04]  /*5f90*/  LDL R115, [R1+0x3a4] ;  /* 0x0003a40001737983 */ /* 0x000ee80000100800 */
[----:B------:R-:W3:Y:S04]  /*5fa0*/  LDL R117, [R1+0x3a8] ;  /* 0x0003a80001757983 */ /* 0x000ee80000100800 */
[----:B------:R-:W3:Y:S04]  /*5fb0*/  LDL R119, [R1+0x3ac] ;  /* 0x0003ac0001777983 */ /* 0x000ee80000100800 */
[----:B------:R-:W3:Y:S04]  /*5fc0*/  LDL R123, [R1+0x3b0] ;  /* 0x0003b000017b7983 */ /* 0x000ee80000100800 */
[----:B------:R-:W3:Y:S04]  /*5fd0*/  LDL R125, [R1+0x3b4] ;  /* 0x0003b400017d7983 */ /* 0x000ee80000100800 */
[----:B------:R1:W-:Y:S04]  /*5fe0*/  STL [R1+0x224], R48 ;  /* 0x0002243001007387 */ /* 0x0003e80000100800 */
[----:B------:R-:W3:Y:S04]  /*5ff0*/  LDL R127, [R1+0x3b8] ;  /* 0x0003b800017f7983 */ /* 0x000ee80000100800 */
[----:B------:R-:W3:Y:S04]  /*6000*/  LDL R129, [R1+0x3bc] ;  /* 0x0003bc0001817983 */ /* 0x000ee80000100800 */
[----:B------:R-:W3:Y:S04]  /*6010*/  LDL R139, [R1+0x3c0] ;  /* 0x0003c000018b7983 */ /* 0x000ee80000100800 */
[----:B0-----:R-:W3:Y:S04]  /*6020*/  LDL R40, [R1+0x3dc] ;  /* 0x0003dc0001287983 */ /* 0x001ee80000100800 */
        /* <DEDUP_REMOVED lines=10> */
[----:B------:R-:W0:Y:S02]  /*60d0*/  SHFL.BFLY PT, R10, R31, 0x2, 0x1f ;  /* 0x0c401f001f0a7f89 */ /* 0x000e2400000e0000 */
[----:B0-----:R-:W-:Y:S01]  /*60e0*/  FMNMX.FTZ R10, R10, R31, !PT ;  /* 0x0000001f0a0a7209 */ /* 0x001fe20007810000 */
[----:B--2---:R-:W-:-:S02]  /*60f0*/  IMAD R8, R29, 0xc00, R8 ;  /* 0x00000c001d087824 */ /* 0x004fc400078e0208 */
[----:B------:R-:W-:Y:S01]  /*6100*/  FMUL.FTZ R12, R11, R26 ;  /* 0x0000001a0b0c7220 */ /* 0x000fe20000410000 */
[----:B------:R-:W2:Y:S04]  /*6110*/  LDL R29, [R1+0x304] ;  /* 0x00030400011d7983 */ /* 0x000ea80000100800 */
[----:B------:R-:W0:Y:S01]  /*6120*/  SHFL.BFLY PT, R27, R10, 0x1, 0x1f ;  /* 0x0c201f000a1b7f89 */ /* 0x000e2200000e0000 */
[----:B------:R-:W-:-:S03]  /*6130*/  FSETP.NEU.FTZ.AND P0, PT, R26, -INF , PT ;  /* 0xff8000001a00780b */ /* 0x000fc60003f1d000 */
[----:B------:R-:W2:Y:S01]  /*6140*/  LDL R31, [R1+0x308] ;  /* 0x00030800011f7983 */ /* 0x000ea20000100800 */
[----:B0-----:R-:W-:-:S03]  /*6150*/  FMNMX.FTZ R10, R10, R27, !PT ;  /* 0x0000001b0a0a7209 */ /* 0x001fc60007810000 */
[----:B------:R-:W2:Y:S01]  /*6160*/  LDL R27, [R1+0x300] ;  /* 0x00030000011b7983 */ /* 0x000ea20000100800 */
[----:B------:R-:W-:-:S05]  /*6170*/  FSEL R36, R12, RZ, P0 ;  /* 0x000000ff0c247208 */ /* 0x000fca0000000000 */
        /* <DEDUP_REMOVED lines=41> */
[----:B------:R-:W2:Y:S01]  /*6410*/  LDL R85, [R1+0x374] ;  /* 0x0003740001557983 */ /* 0x000ea20000100800 */
[----:B------:R-:W-:Y:S01]  /*6420*/  MUFU.EX2 R26, R26 ;  /* 0x0000001a001a7308 */ /* 0x000fe20000000800 */
[----:B------:R-:W-:-:S07]  /*6430*/  FSETP.NEU.FTZ.AND P0, PT, R10, -INF , PT ;  /* 0xff8000000a00780b */ /* 0x000fce0003f1d000 */
[----:B------:R-:W0:Y:S08]  /*6440*/  MUFU.EX2 R25, R25 ;  /* 0x0000001900197308 */ /* 0x000e300000000800 */
[----:B------:R-:W1:Y:S01]  /*6450*/  MUFU.EX2 R24, R24 ;  /* 0x0000001800187308 */ /* 0x000e620000000800 */
[----:B------:R0:W-:Y:S04]  /*6460*/  STL [R1+0x2ec], R160 ;  /* 0x0002eca001007387 */ /* 0x0001e80000100800 */
[----:B----4-:R-:W-:Y:S03]  /*6470*/  STL [R1+0x3c4], R28 ;  /* 0x0003c41c01007387 */ /* 0x010fe60000100800 */
[----:B------:R-:W-:Y:S01]  /*6480*/  MUFU.EX2 R137, R137 ;  /* 0x0000008900897308 */ /* 0x000fe20000000800 */
[----:B---3--:R-:W-:Y:S07]  /*6490*/  STL [R1+0x3c8], R30 ;  /* 0x0003c81e01007387 */ /* 0x008fee0000100800 */
[----:B0-----:R-:W-:Y:S01]  /*64a0*/  MUFU.EX2 R160, R135 ;  /* 0x0000008700a07308 */ /* 0x001fe20000000800 */
[----:B------:R-:W-:Y:S04]  /*64b0*/  STL [R1+0x3d8], R38 ;  /* 0x0003d82601007387 */ /* 0x000fe80000100800 */
[----:B------:R0:W-:Y:S03]  /*64c0*/  STL [R1+0x2f0], R162 ;  /* 0x0002f0a201007387 */ /* 0x0001e60000100800 */
[----:B------:R-:W-:Y:S01]  /*64d0*/  MUFU.EX2 R133, R133 ;  /* 0x0000008500857308 */ /* 0x000fe20000000800 */
[----:B------:R3:W-:Y:S07]  /*64e0*/  STL [R1+0x3cc], R32 ;  /* 0x0003cc2001007387 */ /* 0x0007ee0000100800 */
[----:B0-----:R-:W-:Y:S01]  /*64f0*/  MUFU.EX2 R162, R131 ;  /* 0x0000008300a27308 */ /* 0x001fe20000000800 */
[----:B---3--:R-:W-:Y:S01]  /*6500*/  VIADD R32, R8, 0x80 ;  /* 0x0000008008207836 */ /* 0x008fe20000000000 */
[----:B------:R0:W-:Y:S04]  /*6510*/  STL [R1+0x2e4], R152 ;  /* 0x0002e49801007387 */ /* 0x0001e80000100800 */
[----:B------:R-:W-:Y:S01]  /*6520*/  R2UR UR10, R32 ;  /* 0x00000000200a72ca */ /* 0x000fe200000e0000 */
[----:B------:R3:W-:Y:S01]  /*6530*/  STL [R1+0x310], R35 ;  /* 0x0003102301007387 */ /* 0x0007e20000100800 */
[----:B------:R-:W-:-:S02]  /*6540*/  R2UR UR6, R8 ;  /* 0x00000000080672ca */ /* 0x000fc400000e0000 */
[----:B0-----:R-:W-:Y:S01]  /*6550*/  F2FP.F16.F32.PACK_AB R152, R25, R26 ;  /* 0x0000001a1998723e */ /* 0x001fe200000000ff */
[----:B------:R0:W-:Y:S01]  /*6560*/  STL [R1+0x3d0], R34 ;  /* 0x0003d02201007387 */ /* 0x0001e20000100800 */
[----:B------:R-:W-:Y:S01]  /*6570*/  R2UR UR7, R9 ;  /* 0x00000000090772ca */ /* 0x000fe200000e0000 */
[----:B---3--:R-:W-:Y:S02]  /*6580*/  IMAD.MOV.U32 R35, RZ, RZ, R9 ;  /* 0x000000ffff237224 */ /* 0x008fe400078e0009 */
[----:B------:R-:W-:Y:S01]  /*6590*/  STL [R1+0x2e8], R154 ;  /* 0x0002e89a01007387 */ /* 0x000fe20000100800 */
[----:B0-----:R-:W-:-:S03]  /*65a0*/  VIADD R34, R8, 0x100 ;  /* 0x0000010008227836 */ /* 0x001fc60000000000 */
[----:B------:R-:W-:Y:S01]  /*65b0*/  STL [R1+0x2fc], R228 ;  /* 0x0002fce401007387 */ /* 0x000fe20000100800 */
[----:B------:R-:W-:-:S03]  /*65c0*/  R2UR UR15, R35 ;  /* 0x00000000230f72ca */ /* 0x000fc600000e0000 */
        /* <DEDUP_REMOVED lines=17> */
[----:B--2---:R0:W-:Y:S02]  /*66e0*/  STL [R1+0x304], R29 ;  /* 0x0003041d01007387 */ /* 0x0041e40000100800 */
[----:B0-----:R-:W-:-:S02]  /*66f0*/  FADD.FTZ R29, R26, R25 ;  /* 0x000000191a1d7221 */ /* 0x001fc40000010000 */
[----:B------:R0:W-:Y:S02]  /*6700*/  STL [R1+0x300], R27 ;  /* 0x0003001b01007387 */ /* 0x0001e40000100800 */
[----:B0-----:R0:W2:Y:S02]  /*6710*/  MUFU.EX2 R27, R12 ;  /* 0x0000000c001b7308 */ /* 0x0010a40000000800 */
[----:B0-----:R-:W-:-:S05]  /*6720*/  FMUL.FTZ R12, R10, R11 ;  /* 0x0000000b0a0c7220 */ /* 0x001fca0000410000 */
[----:B------:R-:W-:-:S05]  /*6730*/  FSEL R12, R12, RZ, P0 ;  /* 0x000000ff0c0c7208 */ /* 0x000fca0000000000 */
[-CC-:B------:R-:W-:Y:S01]  /*6740*/  FFMA.FTZ R121, R121, R11.reuse, -R12.reuse ;  /* 0x0000000b79797223 */ /* 0x180fe2000001080c */
[-CC-:B------:R-:W-:Y:S01]  /*6750*/  FFMA.FTZ R89, R89, R11.reuse, -R12.reuse ;  /* 0x0000000b59597223 */ /* 0x180fe2000001080c */
[-CC-:B------:R-:W-:Y:S01]  /*6760*/  FFMA.FTZ R91, R91, R11.reuse, -R12.reuse ;  /* 0x0000000b5b5b7223 */ /* 0x180fe2000001080c */
[----:B-1----:R-:W-:Y:S02]  /*6770*/  FADD.FTZ R30, R24, R29 ;  /* 0x0000001d181e7221 */ /* 0x002fe40000010000 */
[----:B------:R-:W-:Y:S01]  /*6780*/  MUFU.EX2 R28, R89 ;  /* 0x00000059001c7308 */ /* 0x000fe20000000800 */
[----:B------:R-:W-:Y:S01]  /*6790*/  FFMA.FTZ R93, R93, R11, -R12 ;  /* 0x0000000b5d5d7223 */ /* 0x000fe2000001080c */
[----:B--2---:R-:W-:-:S06]  /*67a0*/  FADD.FTZ R38, R27, R30 ;  /* 0x0000001e1b267221 */ /* 0x004fcc0000010000 */
[----:B------:R-:W0:Y:S08]  /*67b0*/  MUFU.EX2 R121, R121 ;  /* 0x0000007900797308 */ /* 0x000e300000000800 */
[----:B------:R-:W1:Y:S01]  /*67c0*/  MUFU.EX2 R91, R91 ;  /* 0x0000005b005b7308 */ /* 0x000e620000000800 */
[----:B------:R-:W-:-:S07]  /*67d0*/  FADD.FTZ R29, R137, R38 ;  /* 0x00000026891d7221 */ /* 0x000fce0000010000 */
[----:B------:R-:W2:Y:S01]  /*67e0*/  MUFU.EX2 R30, R93 ;  /* 0x0000005d001e7308 */ /* 0x000ea20000000800 */
[----:B------:R-:W-:Y:S01]  /*67f0*/  FADD.FTZ R32, R160, R29 ;  /* 0x0000001da0207221 */ /* 0x000fe20000010000 */
[----:B0-----:R-:W-:Y:S01]  /*6800*/  FADD.FTZ R26, R121, R28 ;  /* 0x0000001c791a7221 */ /* 0x001fe20000010000 */
[----:B------:R0:W-:Y:S02]  /*6810*/  STL [R1+0x30c], R33 ;  /* 0x00030c2101007387 */ /* 0x0001e40000100800 */
[----:B------:R-:W-:Y:S02]  /*6820*/  FADD.FTZ R187, R133, R32 ;  /* 0x0000002085bb7221 */ /* 0x000fe40000010000 */
[----:B------:R3:W-:Y:S01]  /*6830*/  STL [R1+0x314], R37 ;  /* 0x0003142501007387 */ /* 0x0007e20000100800 */
[----:B-1----:R-:W-:-:S03]  /*6840*/  FADD.FTZ R25, R91, R26 ;  /* 0x0000001a5b197221 */ /* 0x002fc60000010000 */
[----:B------:R1:W-:Y:S01]  /*6850*/  STL [R1+0x3d4], R36 ;  /* 0x0003d42401007387 */ /* 0x0003e20000100800 */
[--C-:B0-----:R-:W-:Y:S01]  /*6860*/  IMAD.MOV.U32 R33, RZ, RZ, R9.reuse ;  /* 0x000000ffff217224 */ /* 0x101fe200078e0009 */
[----:B------:R-:W-:Y:S01]  /*6870*/  F2FP.F16.F32.PACK_AB R154, R27, R24 ;  /* 0x000000181b9a723e */ /* 0x000fe200000000ff */
[----:B---3--:R-:W-:Y:S01]  /*6880*/  IMAD.MOV.U32 R37, RZ, RZ, R9 ;  /* 0x000000ffff257224 */ /* 0x008fe200078e0009 */
[----:B------:R-:W-:Y:S01]  /*6890*/  F2FP.F16.F32.PACK_AB R153, R28, R121 ;  /* 0x000000791c99723e */ /* 0x000fe200000000ff */
[----:B-1----:R-:W-:Y:S01]  /*68a0*/  VIADD R36, R8, 0x180 ;  /* 0x0000018008247836 */ /* 0x002fe20000000000 */
[----:B--2---:R-:W-:Y:S01]  /*68b0*/  F2FP.F16.F32.PACK_AB R155, R30, R91 ;  /* 0x0000005b1e9b723e */ /* 0x004fe200000000ff */
[----:B------:R-:W-:Y:S01]  /*68c0*/  FADD.FTZ R187, R162, R187 ;  /* 0x000000bba2bb7221 */ /* 0x000fe20000010000 */
[----:B------:R-:W-:Y:S01]  /*68d0*/  STL [R1+0x268], R90 ;  /* 0x0002685a01007387 */ /* 0x000fe20000100800 */
[----:B------:R-:W-:Y:S01]  /*68e0*/  R2UR UR11, R33 ;  /* 0x00000000210b72ca */ /* 0x000fe200000e0000 */
[----:B------:R-:W-:Y:S01]  /*68f0*/  FADD.FTZ R228, R30, R25 ;  /* 0x000000191ee47221 */ /* 0x000fe20000010000 */
[----:B------:R-:W-:Y:S01]  /*6900*/  R2UR UR18, R36 ;  /* 0x00000000241272ca */ /* 0x000fe200000e0000 */
[----:B------:R-:W-:Y:S01]  /*6910*/  STL [R1+0x26c], R92 ;  /* 0x00026c5c01007387 */ /* 0x000fe20000100800 */
[----:B------:R-:W-:-:S02]  /*6920*/  R2UR UR19, R37 ;  /* 0x00000000251372ca */ /* 0x000fc400000e0000 */
[----:B------:R-:W-:Y:S01]  /*6930*/  F2FP.F16.F32.PACK_AB R160, R160, R137 ;  /* 0x00000089a0a0723e */ /* 0x000fe200000000ff */
        /* <DEDUP_REMOVED lines=88> */
[-CC-:B------:R-:W-:Y:S02]  /*6ec0*/  FFMA.FTZ R227, R161, R11.reuse, -R12.reuse ;  /* 0x0000000ba1e37223 */ /* 0x180fe4000001080c */
[----:B------:R2:W-:Y:S01]  /*6ed0*/  STL [R1+0x2f8], R226 ;  /* 0x0002f8e201007387 */ /* 0x0005e20000100800 */
[-CC-:B0-----:R-:W-:Y:S01]  /*6ee0*/  FFMA.FTZ R224, R14, R11.reuse, -R12.reuse ;  /* 0x0000000b0ee07223 */ /* 0x181fe2000001080c */
[----:B--2---:R-:W-:Y:S01]  /*6ef0*/  FFMA.FTZ R226, R15, R11, -R12 ;  /* 0x0000000b0fe27223 */ /* 0x004fe2000001080c */
[----:B------:R-:W-:Y:S08]  /*6f00*/  MUFU.EX2 R13, R13 ;  /* 0x0000000d000d7308 */ /* 0x000ff00000000800 */
[----:B------:R-:W0:Y:S08]  /*6f10*/  MUFU.EX2 R224, R224 ;  /* 0x000000e000e07308 */ /* 0x000e300000000800 */
[----:B------:R-:W-:Y:S08]  /*6f20*/  MUFU.EX2 R226, R226 ;  /* 0x000000e200e27308 */ /* 0x000ff00000000800 */
[----:B------:R-:W2:Y:S01]  /*6f30*/  MUFU.EX2 R227, R227 ;  /* 0x000000e300e37308 */ /* 0x000ea20000000800 */
[----:B0-----:R-:W-:-:S02]  /*6f40*/  F2FP.F16.F32.PACK_AB R161, R224, R13 ;  /* 0x0000000de0a1723e */ /* 0x001fc400000000ff */
[----:B--2---:R-:W-:Y:S01]  /*6f50*/  F2FP.F16.F32.PACK_AB R163, R227, R226 ;  /* 0x000000e2e3a3723e */ /* 0x004fe200000000ff */
[----:B------:R-:W-:Y:S01]  /*6f60*/  FFMA.FTZ R21, R21, R11, -R12 ;  /* 0x0000000b15157223 */ /* 0x000fe2000001080c */
[----:B------:R-:W-:-:S03]  /*6f70*/  FADD.FTZ R228, R13, R228 ;  /* 0x000000e40de47221 */ /* 0x000fc60000010000 */
[----:B------:R-:W-:Y:S08]  /*6f80*/  MUFU.EX2 R223, R223 ;  /* 0x000000df00df7308 */ /* 0x000ff00000000800 */
[----:B------:R-:W0:Y:S08]  /*6f90*/  MUFU.EX2 R13, R225 ;  /* 0x000000e1000d7308 */ /* 0x000e300000000800 */
[----:B------:R-:W-:Y:S08]  /*6fa0*/  MUFU.EX2 R15, R193 ;  /* 0x000000c1000f7308 */ /* 0x000ff00000000800 */
[----:B------:R-:W2:Y:S08]  /*6fb0*/  MUFU.EX2 R14, R188 ;  /* 0x000000bc000e7308 */ /* 0x000eb00000000800 */
[----:B------:R-:W-:Y:S01]  /*6fc0*/  MUFU.EX2 R21, R21 ;  /* 0x0000001500157308 */ /* 0x000fe20000000800 */
        /* <DEDUP_REMOVED lines=33> */
[----:B---3--:R-:W-:-:S06]  /*71e0*/  WARPGROUP.ARRIVE ;  /* 0x00000000000079c5 */ /* 0x008fcc0000000000 */
[----:B------:R-:W-:Y:S01]  /*71f0*/  HGMMA.64x256x16.F32 R24, R160, gdesc[UR8].tnspB, R24, gsb0 ;  /* 0x43e00008a0187df0 */ /* 0x000fe20008000818 */
[----:B0-----:R-:W-:Y:S02]  /*7200*/  F2FP.F16.F32.PACK_AB R152, R13, R223 ;  /* 0x000000df0d98723e */ /* 0x001fe400000000ff */
[----:B--2---:R-:W-:Y:S01]  /*7210*/  F2FP.F16.F32.PACK_AB R154, R14, R15 ;  /* 0x0000000f0e9a723e */ /* 0x004fe200000000ff */
[-CC-:B------:R-:W-:Y:S01]  /*7220*/  FFMA.FTZ R19, R19, R11.reuse, -R12.reuse ;  /* 0x0000000b13137223 */ /* 0x180fe2000001080c */
[-CC-:B------:R-:W-:Y:S01]  /*7230*/  FFMA.FTZ R156, R156, R11.reuse, -R12.reuse ;  /* 0x0000000b9c9c7223 */ /* 0x180fe2000001080c */
[----:B------:R-:W-:Y:S01]  /*7240*/  FFMA.FTZ R159, R159, R11, -R12 ;  /* 0x0000000b9f9f7223 */ /* 0x000fe2000001080c */
        /* <DEDUP_REMOVED lines=9> */
[-CC-:B------:R-:W-:Y:S01]  /*72e0*/  FFMA.FTZ R161, R165, R11.reuse, -R12.reuse ;  /* 0x0000000ba5a17223 */ /* 0x180fe2000001080c */
[----:B------:R-:W-:-:S04]  /*72f0*/  FFMA.FTZ R158, R171, R11, -R12 ;  /* 0x0000000bab9e7223 */ /* 0x000fc8000001080c */
        /* <DEDUP_REMOVED lines=39> */
[----:B------:R-:W-:-:S06]  /*7570*/  FFMA.FTZ R162, R170, R11, -R12 ;  /* 0x0000000baaa27223 */ /* 0x000fcc000001080c */
[----:B------:R-:W0:Y:S01]  /*7580*/  MUFU.EX2 R162, R162 ;  /* 0x000000a200a27308 */ /* 0x000e220000000800 */
[----:B------:R-:W-:-:S04]  /*7590*/  FADD.FTZ R228, R224, R228 ;  /* 0x000000e4e0e47221 */ /* 0x000fc80000010000 */
        /* <DEDUP_REMOVED lines=14> */
[----:B------:R-:W-:Y:S01]  /*7680*/  MUFU.EX2 R179, R179 ;  /* 0x000000b300b37308 */ /* 0x000fe20000000800 */
[----:B------:R-:W-:-:S07]  /*7690*/  FADD.FTZ R187, R223, R187 ;  /* 0x000000bbdfbb7221 */ /* 0x000fce0000010000 */
        /* <DEDUP_REMOVED lines=100> */
[----:B------:R-:W-:Y:S02]  /*7ce0*/  FADD.FTZ R13, R14, R15 ;  /* 0x0000000f0e0d7221 */ /* 0x000fe40000010000 */
[----:B------:R-:W2:Y:S01]  /*7cf0*/  LDL R15, [R1+0x28] ;  /* 0x00002800010f7983 */ /* 0x000ea20000100800 */
[----:B------:R-:W-:Y:S01]  /*7d00*/  FADD.FTZ R161, R161, R160 ;  /* 0x000000a0a1a17221 */ /* 0x000fe20000010000 */
[----:B------:R-:W-:-:S03]  /*7d10*/  FADD.FTZ R13, R186, R13 ;  /* 0x0000000dba0d7221 */ /* 0x000fc60000010000 */
[----:B------:R-:W-:Y:S01]  /*7d20*/  FADD.FTZ R158, R158, R161 ;  /* 0x000000a19e9e7221 */ /* 0x000fe20000010000 */
[----:B------:R-:W-:Y:S02]  /*7d30*/  FADD.FTZ R184, R184, R13 ;  /* 0x0000000db8b87221 */ /* 0x000fe40000010000 */
[----:B------:R3:W5:Y:S01]  /*7d40*/  LDL R13, [R1+0x1f0] ;  /* 0x0001f000010d7983 */ /* 0x0007620000100800 */
        /* <DEDUP_REMOVED lines=78> */
[----:B------:R-:W2:Y:S04]  /*8230*/  LDL R14, [R1+0x200] ;  /* 0x00020000010e7983 */ /* 0x000ea80000100800 */
[----:B0-----:R-:W2:Y:S04]  /*8240*/  LDL R86, [R1+0x204] ;  /* 0x0002040001567983 */ /* 0x001ea80000100800 */
[----:B-1----:R-:W2:Y:S04]  /*8250*/  LDL R88, [R1+0x208] ;  /* 0x0002080001587983 */ /* 0x002ea80000100800 */
[----:B------:R-:W2:Y:S04]  /*8260*/  LDL R90, [R1+0x20c] ;  /* 0x00020c00015a7983 */ /* 0x000ea80000100800 */
[----:B------:R-:W2:Y:S04]  /*8270*/  LDL R24, [R1+0x210] ;  /* 0x0002100001187983 */ /* 0x000ea80000100800 */
[----:B----4-:R-:W4:Y:S04]  /*8280*/  LDL R92, [R1+0x214] ;  /* 0x00021400015c7983 */ /* 0x010f280000100800 */
[----:B------:R-:W4:Y:S04]  /*8290*/  LDL R94, [R1+0x218] ;  /* 0x00021800015e7983 */ /* 0x000f280000100800 */
[----:B---3--:R-:W3:Y:S04]  /*82a0*/  LDL R96, [R1+0x21c] ;  /* 0x00021c0001607983 */ /* 0x008ee80000100800 */
[----:B------:R-:W3:Y:S04]  /*82b0*/  LDL R26, [R1+0x220] ;  /* 0x00022000011a7983 */ /* 0x000ee80000100800 */
[----:B------:R-:W3:Y:S04]  /*82c0*/  LDL R98, [R1+0x224] ;  /* 0x0002240001627983 */ /* 0x000ee80000100800 */
[----:B------:R-:W3:Y:S04]  /*82d0*/  LDL R100, [R1+0x228] ;  /* 0x0002280001647983 */ /* 0x000ee80000100800 */
[----:B------:R-:W3:Y:S04]  /*82e0*/  LDL R102, [R1+0x22c] ;  /* 0x00022c0001667983 */ /* 0x000ee80000100800 */
[----:B------:R-:W3:Y:S04]  /*82f0*/  LDL R28, [R1+0x230] ;  /* 0x00023000011c7983 */ /* 0x000ee80000100800 */
[----:B------:R-:W3:Y:S04]  /*8300*/  LDL R104, [R1+0x234] ;  /* 0x0002340001687983 */ /* 0x000ee80000100800 */
[----:B------:R-:W3:Y:S04]  /*8310*/  LDL R106, [R1+0x238] ;  /* 0x00023800016a7983 */ /* 0x000ee80000100800 */
[----:B--2---:R-:W2:Y:S04]  /*8320*/  LDL R108, [R1+0x23c] ;  /* 0x00023c00016c7983 */ /* 0x004ea80000100800 */
        /* <DEDUP_REMOVED lines=132> */
[----:B------:R-:W-:-:S03]  /*8b70*/  LOP3.LUT R15, R15, 0x1, RZ, 0xfc, !PT ;  /* 0x000000010f0f7812 */ /* 0x000fc600078efcff */
[----:B------:R0:W-:Y:S04]  /*8b80*/  STL [R1+0x68], R6 ;  /* 0x0000680601007387 */ /* 0x0001e80000100800 */
[----:B------:R0:W-:Y:S04]  /*8b90*/  STL [R1+0x68], R6 ;  /* 0x0000680601007387 */ /* 0x0001e80000100800 */
[----:B------:R0:W-:Y:S04]  /*8ba0*/  STL [R1+0x68], R6 ;  /* 0x0000680601007387 */ /* 0x0001e80000100800 */
[----:B------:R0:W-:Y:S04]  /*8bb0*/  STL [R1+0x414], R10 ;  /* 0x0004140a01007387 */ /* 0x0001e80000100800 */
[----:B------:R0:W-:Y:S04]  /*8bc0*/  STL.64 [R1+0x420], R8 ;  /* 0x0004200801007387 */ /* 0x0001e80000100a00 */
[----:B------:R0:W-:Y:S04]  /*8bd0*/  STL [R1+0x200], R14 ;  /* 0x0002000e01007387 */ /* 0x0001e80000100800 */
[----:B------:R0:W-:Y:S04]  /*8be0*/  STL [R1+0x204], R86 ;  /* 0x0002045601007387 */ /* 0x0001e80000100800 */
[----:B------:R0:W-:Y:S04]  /*8bf0*/  STL [R1+0x208], R88 ;  /* 0x0002085801007387 */ /* 0x0001e80000100800 */
[----:B------:R0:W-:Y:S04]  /*8c00*/  STL [R1+0x20c], R90 ;  /* 0x00020c5a01007387 */ /* 0x0001e80000100800 */
[----:B------:R0:W-:Y:S04]  /*8c10*/  STL [R1+0x210], R24 ;  /* 0x0002101801007387 */ /* 0x0001e80000100800 */
[----:B----4-:R0:W-:Y:S04]  /*8c20*/  STL [R1+0x214], R92 ;  /* 0x0002145c01007387 */ /* 0x0101e80000100800 */
[----:B------:R0:W-:Y:S04]  /*8c30*/  STL [R1+0x218], R94 ;  /* 0x0002185e01007387 */ /* 0x0001e80000100800 */
        /* <DEDUP_REMOVED lines=8> */
[----:B--2---:R0:W-:Y:S04]  /*8cc0*/  STL [R1+0x23c], R108 ;  /* 0x00023c6c01007387 */ /* 0x0041e80000100800 */
        /* <DEDUP_REMOVED lines=116> */
.L_x_3437:
[----:B------:R-:W-:Y:S05]  /*9410*/  BSYNC B0 ;  /* 0x0000000000007941 */ /* 0x000fea0003800000 */
.L_x_3436:
        /* <DEDUP_REMOVED lines=33> */
.L_x_3440:
[----:B------:R-:W-:-:S13]  /*9630*/  ISETP.NE.AND P0, PT, R5, 0x1, PT ;  /* 0x000000010500780c */ /* 0x000fda0003f05270 */
[----:B------:R-:W-:-:S05]  /*9640*/  @P0 IMAD.HI.U32 R2, R6, R2, RZ ;  /* 0x0000000206020227 */ /* 0x000fca00078e00ff */
[----:B------:R-:W-:-:S07]  /*9650*/  @P0 SHF.R.U32.HI R6, RZ, R3, R2 ;  /* 0x00000003ff060219 */ /* 0x000fce0000011602 */
.L_x_3441:
[----:B------:R-:W-:Y:S05]  /*9660*/  BSYNC B0 ;  /* 0x0000000000007941 */ /* 0x000fea0003800000 */
.L_x_3439:
[----:B------:R-:W-:-:S05]  /*9670*/  IMAD R5, R6, R5, R5 ;  /* 0x0000000506057224 */ /* 0x000fca00078e0205 */
[----:B------:R-:W-:-:S07]  /*9680*/  VIMNMX R4, R4, R5, PT ;  /* 0x0000000504047248 */ /* 0x000fce0003fe0100 */
.L_x_3438:
        /* <DEDUP_REMOVED lines=8> */
.L_x_3445:
[----:B------:R-:W-:Y:S01]  /*9710*/  VIADD R0, R16, 0x150 ;  /* 0x0000015010007836 */ /* 0x000fe20000000000 */
[----:B------:R-:W-:-:S07]  /*9720*/  MOV R225, 0x9740 ;  /* 0x0000974000e17802 */ /* 0x000fce0000000f00 */
[----:B------:R-:W-:Y:S05]  /*9730*/  CALL.REL.NOINC `($_ZN7cutlass13device_kernelIN5flash11enable_sm90INS1_16FlashAttnFwdSm90INS1_25CollectiveMainloopFwdSm90ILi2EN4cute5tupleIJNS5_1CILi1EEES8_S8_EEENS6_IJNS7_ILi128EEENS7_ILi96EEENS7_ILi64EEEEEELi256ENS_6half_tEfNS_4arch4Sm90ELb0ELb1ELb0ELb1ELb1ELb0ELb1ELb1ELb0ELb1ELb0ELb0EEENS1_21CollectiveEpilogueFwdINS6_IJSA_NS7_ILi256EEESB_EEES9_SE_SG_Li256ELb1ELb1ELb0ELb0EEENS1_36VarlenDynamicPersistentTileSchedulerILi128ELi96ELi256ELi128ELb0ELb1ELb1ELb1ELb0ELb1EEEEEEEEEvNT_6ParamsE$_ZZN5flash25CollectiveMainloopFwdSm90ILi2EN4cute5tupleIJNS1_1CILi1EEES4_S4_EEENS2_IJNS3_ILi128EEENS3_ILi96EEENS3_ILi64EEEEEELi256EN7cutlass6half_tEfNSA_4arch4Sm90ELb0ELb1ELb0ELb1ELb1ELb0ELb1ELb1ELb0ELb1ELb0ELb0EE3mmaINS_16FlashAttnFwdSm90ISE_NS_21CollectiveEpilogueFwdINS2_IJS6_NS3_ILi256EEES7_EEES5_SB_SD_Li256ELb1ELb1ELb0ELb0EEENS_36VarlenDynamicPersistentTileSchedulerILi128ELi96ELi256ELi128ELb0ELb1ELb1ELb1ELb0ELb1EEEE13SharedStorageENS1_6TensorINS1_11ArrayEngineIfLm128EEENS1_6LayoutINS2_IJNS2_IJNS3_ILi2EEEST_NS3_ILi32EEEEEES4_S4_EEENS2_IJNS2_IJS4_ST_NS3_ILi4EEEEEENS3_ILi0EEESZ_EEEEEEENS_7SoftmaxILi2ELi0EEEEEbRKNSE_6ParamsENSA_13PipelineAsyncILi2EEES19_RNSA_13PipelineStateILj2EEERT0_RT1_iRiRKNS_16SeqlenInfoQKNewKILb1ELb0EEENS2_IJiiiiEEERT_ENKUliT_T0_T1_E_clIZSF_ISO_S12_S14_EbS17_S19_S19_S1C_S1E_S1G_iS1H_S1L_S1M_S1O_EUlRS1P_iE1_NS3_ILb0EEENS3_ILb1EEEEEDaiS1P_S1Q_S1R_) ;  /* 0x0000023000947944 */ /* 0x000fea0003c00000 */
[C---:B------:R-:W-:Y:S01]  /*9740*/  ISETP.GT.AND P0, PT, R11.reuse, R188, PT ;  /* 0x000000bc0b00720c */ /* 0x040fe20003f04270 */
[----:B------:R-:W-:-:S12]  /*9750*/  VIADD R11, R11, 0xffffffff ;  /* 0xffffffff0b0b7836 */ /* 0x000fd80000000000 */
[----:B------:R-:W-:Y:S05]  /*9760*/  @P0 BRA `(.L_x_3445) ;  /* 0xfffffffc00e80947 */ /* 0x000fea000383ffff */
[----:B------:R-:W-:Y:S05]  /*9770*/  BSYNC B0 ;  /* 0x0000000000007941 */ /* 0x000fea0003800000 */
.L_x_3444:
[----:B------:R-:W-:Y:S02]  /*9780*/  ULDC UR4, c[0x0][0x20] ;  /* 0x0000080000047ab9 */ /* 0x000fe40000000800 */
[----:B------:R-:W-:-:S05]  /*9790*/  VIADD R2, R181, -UR4 ;  /* 0x80000004b5027c36 */ /* 0x000fca0008000000 */
[----:B------:R-:W2:Y:S02]  /*97a0*/  LDL R0, [R2] ;  /* 0x0000000002007983 */ /* 0x000ea40000100800 */
[----:B--2---:R-:W-:-:S07]  /*97b0*/  IMAD.SHL.U32 R0, R0, 0x80, RZ ;  /* 0x0000008000007824 */ /* 0x004fce00078e00ff */
.L_x_3443:
[----:B------:R-:W-:Y:S05]  /*97c0*/  BSYNC B1 ;  /* 0x0000000000017941 */ /* 0x000fea0003800000 */
.L_x_3442:
        /* <DEDUP_REMOVED lines=26> */
.L_x_3448:
[----:B------:R-:W-:Y:S02]  /*9970*/  ULDC UR4, c[0x0][0xadc] ;  /* 0x0002b70000047ab9 */ /* 0x000fe40000000800 */
[----:B------:R-:W-:-:S05]  /*9980*/  IMAD.U32 R5, RZ, RZ, UR4 ;  /* 0x00000004ff057e24 */ /* 0x000fca000f8e00ff */
[----:B------:R-:W-:-:S13]  /*9990*/  ISETP.NE.AND P0, PT, R5, 0x1, PT ;  /* 0x000000010500780c */ /* 0x000fda0003f05270 */
[----:B------:R-:W0:Y:S02]  /*99a0*/  @P0 LDC.64 R6, c[0x0][0xae0] ;  /* 0x0002b800ff060b82 */ /* 0x000e240000000a00 */
[----:B0-----:R-:W-:-:S05]  /*99b0*/  @P0 IMAD.HI.U32 R4, R0, R6, RZ ;  /* 0x0000000600040227 */ /* 0x001fca00078e00ff */
[----:B------:R-:W-:-:S07]  /*99c0*/  @P0 SHF.R.U32.HI R0, RZ, R7, R4 ;  /* 0x00000007ff000219 */ /* 0x000fce0000011604 */
.L_x_3449:
[----:B------:R-:W-:Y:S05]  /*99d0*/  BSYNC B0 ;  /* 0x0000000000007941 */ /* 0x000fea0003800000 */
.L_x_3447:
[----:B------:R-:W-:-:S05]  /*99e0*/  IMAD R3, R0, R5, RZ ;  /* 0x0000000500037224 */ /* 0x000fca00078e02ff */
[----:B------:R-:W-:-:S07]  /*99f0*/  VIMNMX R2, R2, R3, !PT ;  /* 0x0000000302027248 */ /* 0x000fce0007fe0100 */
.L_x_3446:
[----:B------:R-:W-:-:S04]  /*9a00*/  VIADD R2, R2, 0x5f ;  /* 0x0000005f02027836 */ /* 0x000fc80000000000 */
[----:B------:R-:W-:-:S05]  /*9a10*/  IMAD.HI R2, R2, 0x2aaaaaab, RZ ;  /* 0x2aaaaaab02027827 */ /* 0x000fca00078e02ff */
[----:B------:R-:W-:-:S04]  /*9a20*/  SHF.R.U32.HI R3, RZ, 0x1f, R2 ;  /* 0x0000001fff037819 */ /* 0x000fc80000011602 */
[----:B------:R-:W-:-:S04]  /*9a30*/  LEA.HI.SX32 R2, R2, R3, 0x1c ;  /* 0x0000000302027211 */ /* 0x000fc800078fe2ff */
[----:B------:R-:W-:-:S04]  /*9a40*/  VIMNMX R2, R2, UR40, !PT ;  /* 0x0000002802027c48 */ /* 0x000fc8000ffe0100 */
[----:B------:R-:W-:-:S13]  /*9a50*/  ISETP.GE.AND P0, PT, R11, R2, PT ;  /* 0x000000020b00720c */ /* 0x000fda0003f06270 */
[----:B------:R-:W-:Y:S05]  /*9a60*/  @!P0 BRA `(.L_x_3450) ;  /* 0x0000009800088947 */ /* 0x000fea0003800000 */
.L_x_3469:
        /* <DEDUP_REMOVED lines=20> */
.L_x_3452:
[----:B------:R-:W-:Y:S05]  /*9bb0*/  BSYNC B0 ;  /* 0x0000000000007941 */ /* 0x000fea0003800000 */
.L_x_3451:
        /* <DEDUP_REMOVED lines=9> */
.L_x_3454:
[----:B------:R-:W-:Y:S05]  /*9c50*/  BSYNC B0 ;  /* 0x0000000000007941 */ /* 0x000fea0003800000 */
.L_x_3453:
[----:B------:R-:W-:Y:S04]  /*9c60*/  BSSY B0, `(.L_x_3455) ;  /* 0x0000006000007945 */ /* 0x000fe80003800000 */
[----:B--2---:R-:W-:Y:S05]  /*9c70*/  @P0 BRA `(.L_x_3456) ;  /* 0x0000000000100947 */ /* 0x004fea0003800000 */
[----:B-----5:R-:W-:Y:S01]  /*9c80*/  IMAD R6, R6, 0x8, R3 ;  /* 0x0000000806067824 */ /* 0x020fe200078e0203 */
[----:B------:R-:W-:-:S04]  /*9c90*/  SHF.L.U32 R7, R7, 0x1f, RZ ;  /* 0x0000001f07077819 */ /* 0x000fc800000006ff */
[----:B------:R-:W0:Y:S02]  /*9ca0*/  SYNCS.PHASECHK.TRANS64.TRYWAIT P0, [R6+URZ], R7 ;  /* 0x00000007060075a7 */ /* 0x000e24000800017f */
[----:B0-----:R-:W-:Y:S05]  /*9cb0*/  @!P0 BRA `(.L_x_3457) ;  /* 0x000001e800508947 */ /* 0x001fea0003800000 */
.L_x_3456:
[----:B------:R-:W-:Y:S05]  /*9cc0*/  BSYNC B0 ;  /* 0x0000000000007941 */ /* 0x000fea0003800000 */
.L_x_3455:
[----:B------:R-:W2:Y:S04]  /*9cd0*/  LDL R3, [R1+0x1f0] ;  /* 0x0001f00001037983 */ /* 0x000ea80000100800 */
[----:B-1----:R-:W2:Y:S01]  /*9ce0*/  LDL.64 R4, [R1+0x80] ;  /* 0x0000800001047983 */ /* 0x002ea20000100a00 */
        /* <DEDUP_REMOVED lines=55> */
.L_x_3459:
[----:B------:R-:W-:Y:S05]  /*a060*/  BSYNC B0 ;  /* 0x0000000000007941 */ /* 0x000fea0003800000 */
.L_x_3458:
        /* <DEDUP_REMOVED lines=11> */
.L_x_3461:
[----:B------:R-:W-:Y:S05]  /*a120*/  BSYNC B0 ;  /* 0x0000000000007941 */ /* 0x000fea0003800000 */
.L_x_3460:
[----:B------:R-:W-:Y:S04]  /*a130*/  BSSY B0, `(.L_x_3462) ;  /* 0x0000007000007945 */ /* 0x000fe80003800000 */
[----:B------:R-:W-:Y:S05]  /*a140*/  @P0 BRA `(.L_x_3463) ;  /* 0x0000000000140947 */ /* 0x000fea0003800000 */
[----:B------:R-:W2:Y:S02]  /*a150*/  LD.E.64 R4, desc[UR36][R22.64+0x40] ;  /* 0x0000402416047980 */ /* 0x000ea4000c101b00 */
[----:B--2---:R-:W-:-:S05]  /*a160*/  MOV R5, R4 ;  /* 0x0000000400057202 */ /* 0x004fca0000000f00 */
[----:B------:R-:W-:-:S04]  /*a170*/  IMAD R20, R20, 0x8, R5 ;  /* 0x0000000814147824 */ /* 0x000fc800078e0205 */
[----:B------:R-:W0:Y:S02]  /*a180*/  SYNCS.PHASECHK.TRANS64.TRYWAIT P0, [R20+URZ], R21 ;  /* 0x00000015140075a7 */ /* 0x000e24000800017f */
[----:B0-----:R-:W-:Y:S05]  /*a190*/  @!P0 BRA `(.L_x_3464) ;  /* 0x000001e4002c8947 */ /* 0x001fea0003800000 */
.L_x_3463:
[----:B------:R-:W-:Y:S05]  /*a1a0*/  BSYNC B0 ;  /* 0x0000000000007941 */ /* 0x000fea0003800000 */
.L_x_3462:
        /* <DEDUP_REMOVED lines=204> */
.L_x_3466:
[----:B------:R-:W-:Y:S05]  /*ae70*/  BSYNC B0 ;  /* 0x0000000000007941 */ /* 0x000fea0003800000 */
.L_x_3465:
        /* <DEDUP_REMOVED lines=141> */
[-C--:B---3--:R-:W-:Y:S01]  /*b750*/  FMUL.FTZ R74, R10, R81.reuse ;  /* 0x000000510a4a7220 */ /* 0x088fe20000410000 */
[----:B------:R-:W-:Y:S01]  /*b760*/  FADD.FTZ R8, R4, -R10 ;  /* 0x8000000a04087221 */ /* 0x000fe20000010000 */
[-C--:B------:R-:W-:Y:S01]  /*b770*/  FFMA.FTZ R153, R26, R81.reuse, -R126 ;  /* 0x000000511a997223 */ /* 0x080fe2000001087e */
[----:B------:R0:W-:Y:S01]  /*b780*/  MUFU.EX2 R4, R12 ;  /* 0x0000000c00047308 */ /* 0x0001e20000000800 */
[-CC-:B------:R-:W-:Y:S01]  /*b790*/  FFMA.FTZ R152, R24, R81.reuse, -R74.reuse ;  /* 0x0000005118987223 */ /* 0x180fe2000001084a */
[-CC-:B------:R-:W-:Y:S01]  /*b7a0*/  FFMA.FTZ R73, R25, R81.reuse, -R74.reuse ;  /* 0x0000005119497223 */ /* 0x180fe2000001084a */
[----:B------:R-:W3:Y:S01]  /*b7b0*/  LD.E R24, desc[UR36][R22.64+0x3f4] ;  /* 0x0003f42416187980 */ /* 0x000ee2000c101900 */
[-C--:B------:R-:W-:Y:S01]  /*b7c0*/  FMUL.FTZ R5, R8, R81.reuse ;  /* 0x0000005108057220 */ /* 0x080fe20000410000 */
[-C--:B------:R-:W-:Y:S01]  /*b7d0*/  FFMA.FTZ R154, R28, R81.reuse, -R74 ;  /* 0x000000511c9a7223 */ /* 0x080fe2000001084a */
[-CC-:B------:R-:W-:Y:S01]  /*b7e0*/  FFMA.FTZ R155, R30, R81.reuse, -R126.reuse ;  /* 0x000000511e9b7223 */ /* 0x180fe2000001087e */
[----:B------:R-:W2:Y:S01]  /*b7f0*/  LD.E R25, desc[UR36][R22.64+0x3fc] ;  /* 0x0003fc2416197980 */ /* 0x000ea2000c101900 */
[-C--:B------:R-:W-:Y:S01]  /*b800*/  FFMA.FTZ R26, R27, R81.reuse, -R126 ;  /* 0x000000511b1a7223 */ /* 0x080fe2000001087e */
[----:B------:R-:W-:Y:S01]  /*b810*/  MUFU.EX2 R152, R152 ;  /* 0x0000009800987308 */ /* 0x000fe20000000800 */
[-C--:B------:R-:W-:Y:S01]  /*b820*/  FFMA.FTZ R75, R29, R81.reuse, -R74 ;  /* 0x000000511d4b7223 */ /* 0x080fe2000001084a */
[-C--:B------:R-:W-:Y:S01]  /*b830*/  FFMA.FTZ R177, R31, R81.reuse, -R126 ;  /* 0x000000511fb17223 */ /* 0x080fe2000001087e */
[-C--:B------:R-:W-:Y:S01]  /*b840*/  FFMA.FTZ R15, R32, R81.reuse, -R74 ;  /* 0x00000051200f7223 */ /* 0x080fe2000001084a */
[-C--:B------:R-:W-:Y:S01]  /*b850*/  FFMA.FTZ R170, R34, R81.reuse, -R126 ;  /* 0x0000005122aa7223 */ /* 0x080fe2000001087e */
[-C--:B------:R-:W-:Y:S01]  /*b860*/  FFMA.FTZ R163, R33, R81.reuse, -R74 ;  /* 0x0000005121a37223 */ /* 0x080fe2000001084a */
[-C--:B------:R-:W-:Y:S01]  /*b870*/  FFMA.FTZ R172, R35, R81.reuse, -R126 ;  /* 0x0000005123ac7223 */ /* 0x080fe2000001087e */
[-C--:B------:R-:W-:Y:S01]  /*b880*/  FFMA.FTZ R14, R36, R81.reuse, -R74 ;  /* 0x00000051240e7223 */ /* 0x080fe2000001084a */
[----:B------:R-:W4:Y:S08]  /*b890*/  MUFU.EX2 R5, R5 ;  /* 0x0000000500057308 */ /* 0x000f300000000800 */
[----:B------:R-:W1:Y:S08]  /*b8a0*/  MUFU.EX2 R153, R153 ;  /* 0x0000009900997308 */ /* 0x000e700000000800 */
[----:B------:R-:W1:Y:S01]  /*b8b0*/  MUFU.EX2 R73, R73 ;  /* 0x0000004900497308 */ /* 0x000e620000000800 */
[-CC-:B------:R-:W-:Y:S01]  /*b8c0*/  FFMA.FTZ R171, R38, R81.reuse, -R126.reuse ;  /* 0x0000005126ab7223 */ /* 0x180fe2000001087e */
[-C--:B------:R-:W-:Y:S01]  /*b8d0*/  FFMA.FTZ R173, R39, R81.reuse, -R126 ;  /* 0x0000005127ad7223 */ /* 0x080fe2000001087e */
[-CC-:B------:R-:W-:Y:S01]  /*b8e0*/  FFMA.FTZ R162, R37, R81.reuse, -R74.reuse ;  /* 0x0000005125a27223 */ /* 0x180fe2000001084a */
[-C--:B0-----:R-:W-:Y:S01]  /*b8f0*/  FFMA.FTZ R12, R40, R81.reuse, -R74 ;  /* 0x00000051280c7223 */ /* 0x081fe2000001084a */
[-C--:B------:R-:W-:Y:S01]  /*b900*/  FFMA.FTZ R176, R42, R81.reuse, -R126 ;  /* 0x000000512ab07223 */ /* 0x080fe2000001087e */
[-C--:B------:R-:W-:Y:S01]  /*b910*/  FFMA.FTZ R161, R41, R81.reuse, -R74 ;  /* 0x0000005129a17223 */ /* 0x080fe2000001084a */
[-C--:B------:R-:W-:Y:S01]  /*b920*/  FFMA.FTZ R183, R43, R81.reuse, -R126 ;  /* 0x000000512bb77223 */ /* 0x080fe2000001087e */
[----:B------:R-:W0:Y:S01]  /*b930*/  MUFU.EX2 R26, R26 ;  /* 0x0000001a001a7308 */ /* 0x000e220000000800 */
[-C--:B------:R-:W-:Y:S01]  /*b940*/  FFMA.FTZ R13, R44, R81.reuse, -R74 ;  /* 0x000000512c0d7223 */ /* 0x080fe2000001084a */
[-C--:B------:R-:W-:Y:S01]  /*b950*/  FFMA.FTZ R184, R46, R81.reuse, -R126 ;  /* 0x000000512eb87223 */ /* 0x080fe2000001087e */
[-C--:B------:R-:W-:Y:S01]  /*b960*/  FFMA.FTZ R160, R45, R81.reuse, -R74 ;  /* 0x000000512da07223 */ /* 0x080fe2000001084a */
[-C--:B------:R-:W-:Y:S01]  /*b970*/  FFMA.FTZ R185, R47, R81.reuse, -R126 ;  /* 0x000000512fb97223 */ /* 0x080fe2000001087e */
        /* <DEDUP_REMOVED lines=8> */
[-CC-:B------:R-:W-:Y:S01]  /*ba00*/  FFMA.FTZ R179, R55, R81.reuse, -R126.reuse ;  /* 0x0000005137b37223 */ /* 0x180fe2000001087e */
[-C--:B------:R-:W-:Y:S01]  /*ba10*/  FFMA.FTZ R165, R71, R81.reuse, -R126 ;  /* 0x0000005147a57223 */ /* 0x080fe2000001087e */
[----:B------:R-:W-:Y:S01]  /*ba20*/  FFMA.FTZ R7, R56, R81, -R74 ;  /* 0x0000005138077223 */ /* 0x000fe2000001084a */
[----:B------:R-:W0:Y:S01]  /*ba30*/  MUFU.EX2 R155, R155 ;  /* 0x0000009b009b7308 */ /* 0x000e220000000800 */
[----:B----4-:R-:W-:Y:S01]  /*ba40*/  FFMA.FTZ R188, R5, R77, R152 ;  /* 0x0000004d05bc7223 */ /* 0x010fe20000010098 */
[----:B-1----:R-:W-:Y:S01]  /*ba50*/  FFMA.FTZ R79, R4, R79, R153 ;  /* 0x0000004f044f7223 */ /* 0x002fe20000010099 */
[-C--:B------:R-:W-:Y:S01]  /*ba60*/  FFMA.FTZ R174, R58, R81.reuse, -R126 ;  /* 0x000000513aae7223 */ /* 0x080fe2000001087e */
[-C--:B------:R-:W-:Y:S01]  /*ba70*/  FFMA.FTZ R21, R57, R81.reuse, -R74 ;  /* 0x0000005139157223 */ /* 0x080fe2000001084a */
[-C--:B------:R-:W-:Y:S01]  /*ba80*/  FFMA.FTZ R175, R59, R81.reuse, -R126 ;  /* 0x000000513baf7223 */ /* 0x080fe2000001087e */
[-CC-:B------:R-:W-:Y:S01]  /*ba90*/  FFMA.FTZ R8, R60, R81.reuse, -R74.reuse ;  /* 0x000000513c087223 */ /* 0x180fe2000001084a */
[-CC-:B------:R-:W-:Y:S01]  /*baa0*/  FFMA.FTZ R156, R61, R81.reuse, -R74.reuse ;  /* 0x000000513d9c7223 */ /* 0x180fe2000001084a */
[----:B------:R-:W1:Y:S01]  /*bab0*/  MUFU.EX2 R75, R75 ;  /* 0x0000004b004b7308 */ /* 0x000e620000000800 */
[-CC-:B------:R-:W-:Y:S01]  /*bac0*/  FFMA.FTZ R3, R64, R81.reuse, -R74.reuse ;  /* 0x0000005140037223 */ /* 0x180fe2000001084a */
[-CC-:B------:R-:W-:Y:S01]  /*bad0*/  FFMA.FTZ R20, R65, R81.reuse, -R74.reuse ;  /* 0x0000005141147223 */ /* 0x180fe2000001084a */
[-CC-:B------:R-:W-:Y:S01]  /*bae0*/  FFMA.FTZ R6, R68, R81.reuse, -R74.reuse ;  /* 0x0000005144067223 */ /* 0x180fe2000001084a */
[-C--:B------:R-:W-:Y:S01]  /*baf0*/  FFMA.FTZ R19, R69, R81.reuse, -R74 ;  /* 0x0000005145137223 */ /* 0x080fe2000001084a */
[-CC-:B------:R-:W-:Y:S01]  /*bb00*/  FFMA.FTZ R168, R62, R81.reuse, -R126.reuse ;  /* 0x000000513ea87223 */ /* 0x180fe2000001087e */
[-CC-:B------:R-:W-:Y:S01]  /*bb10*/  FFMA.FTZ R169, R63, R81.reuse, -R126.reuse ;  /* 0x000000513fa97223 */ /* 0x180fe2000001087e */
[-C--:B------:R-:W-:Y:S01]  /*bb20*/  FFMA.FTZ R166, R66, R81.reuse, -R126 ;  /* 0x0000005142a67223 */ /* 0x080fe2000001087e */
[----:B------:R-:W4:Y:S01]  /*bb30*/  MUFU.EX2 R177, R177 ;  /* 0x000000b100b17308 */ /* 0x000f220000000800 */
[----:B------:R-:W-:Y:S01]  /*bb40*/  FADD.FTZ R39, R73, R188 ;  /* 0x000000bc49277221 */ /* 0x000fe20000010000 */
[----:B0-----:R-:W-:Y:S01]  /*bb50*/  FADD.FTZ R188, R26, R79 ;  /* 0x0000004f1abc7221 */ /* 0x001fe20000010000 */
[-CC-:B------:R-:W-:Y:S01]  /*bb60*/  FFMA.FTZ R167, R67, R81.reuse, -R126.reuse ;  /* 0x0000005143a77223 */ /* 0x180fe2000001087e */
[----:B------:R-:W-:Y:S01]  /*bb70*/  FFMA.FTZ R164, R70, R81, -R126 ;  /* 0x0000005146a47223 */ /* 0x000fe2000001087e */
[----:B------:R-:W2:Y:S03]  /*bb80*/  LD.E R28, desc[UR36][R22.64+0x200] ;  /* 0x00020024161c7980 */ /* 0x000ea6000c101900 */
[----:B------:R-:W0:Y:S01]  /*bb90*/  MUFU.EX2 R15, R15 ;  /* 0x0000000f000f7308 */ /* 0x000e220000000800 */
[----:B------:R-:W2:Y:S04]  /*bba0*/  LD.E R32, desc[UR36][R22.64+0x220] ;  /* 0x0002202416207980 */ /* 0x000ea8000c101900 */
[----:B------:R-:W2:Y:S03]  /*bbb0*/  LD.E R30, desc[UR36][R22.64+0x264] ;  /* 0x00026424161e7980 */ /* 0x000ea6000c101900 */
[----:B------:R-:W0:Y:S01]  /*bbc0*/  MUFU.EX2 R170, R170 ;  /* 0x000000aa00aa7308 */ /* 0x000e220000000800 */
[----:B------:R-:W-:Y:S01]  /*bbd0*/  FADD.FTZ R224, R154, R39 ;  /* 0x000000279ae07221 */ /* 0x000fe20000010000 */
[----:B------:R-:W-:Y:S01]  /*bbe0*/  FADD.FTZ R188, R155, R188 ;  /* 0x000000bc9bbc7221 */ /* 0x000fe20000010000 */
[----:B------:R-:W2:Y:S04]  /*bbf0*/  LD.E R36, desc[UR36][R22.64+0x204] ;  /* 0x0002042416247980 */ /* 0x000ea8000c101900 */
[----:B------:R-:W2:Y:S01]  /*bc00*/  LD.E R34, desc[UR36][R22.64+0x2b0] ;  /* 0x0002b02416227980 */ /* 0x000ea2000c101900 */
[----:B------:R-:W0:Y:S03]  /*bc10*/  MUFU.EX2 R163, R163 ;  /* 0x000000a300a37308 */ /* 0x000e260000000800 */
[----:B------:R-:W2:Y:S04]  /*bc20*/  LD.E R35, desc[UR36][R22.64+0x20c] ;  /* 0x00020c2416237980 */ /* 0x000ea8000c101900 */
[----:B------:R-:W2:Y:S01]  /*bc30*/  LD.E R33, desc[UR36][R22.64+0x218] ;  /* 0x0002182416217980 */ /* 0x000ea2000c101900 */
[----:B------:R-:W0:Y:S01]  /*bc40*/  MUFU.EX2 R172, R172 ;  /* 0x000000ac00ac7308 */ /* 0x000e220000000800 */
[----:B-1----:R-:W-:Y:S01]  /*bc50*/  FADD.FTZ R224, R75, R224 ;  /* 0x000000e04be07221 */ /* 0x002fe20000010000 */
[----:B----4-:R-:W-:Y:S01]  /*bc60*/  FADD.FTZ R39, R177, R188 ;  /* 0x000000bcb1277221 */ /* 0x010fe20000010000 */
[----:B------:R-:W4:Y:S04]  /*bc70*/  LD.E R44, desc[UR36][R22.64+0x210] ;  /* 0x00021024162c7980 */ /* 0x000f28000c101900 */
[----:B------:R-:W4:Y:S01]  /*bc80*/  LD.E R38, desc[UR36][R22.64+0x300] ;  /* 0x0003002416267980 */ /* 0x000f22000c101900 */
[----:B------:R-:W1:Y:S03]  /*bc90*/  MUFU.EX2 R14, R14 ;  /* 0x0000000e000e7308 */ /* 0x000e660000000800 */
[----:B------:R-:W4:Y:S04]  /*bca0*/  LD.E R31, desc[UR36][R22.64+0x21c] ;  /* 0x00021c24161f7980 */ /* 0x000f28000c101900 */
[----:B------:R-:W4:Y:S01]  /*bcb0*/  LD.E R37, desc[UR36][R22.64+0x208] ;  /* 0x0002082416257980 */ /* 0x000f22000c101900 */
[----:B------:R-:W1:Y:S01]  /*bcc0*/  MUFU.EX2 R171, R171 ;  /* 0x000000ab00ab7308 */ /* 0x000e620000000800 */
[----:B0-----:R-:W-:Y:S01]  /*bcd0*/  FADD.FTZ R224, R15, R224 ;  /* 0x000000e00fe07221 */ /* 0x001fe20000010000 */
[----:B------:R-:W-:Y:S01]  /*bce0*/  FADD.FTZ R39, R170, R39 ;  /* 0x00000027aa277221 */ /* 0x000fe20000010000 */
[----:B------:R-:W4:Y:S04]  /*bcf0*/  LD.E R40, desc[UR36][R22.64+0x214] ;  /* 0x0002142416287980 */ /* 0x000f28000c101900 */
[----:B------:R-:W4:Y:S01]  /*bd00*/  LD.E R42, desc[UR36][R22.64+0x3f0] ;  /* 0x0003f024162a7980 */ /* 0x000f22000c101900 */
[----:B------:R-:W0:Y:S03]  /*bd10*/  MUFU.EX2 R162, R162 ;  /* 0x000000a200a27308 */ /* 0x000e260000000800 */
[----:B------:R-:W4:Y:S04]  /*bd20*/  LD.E R27, desc[UR36][R22.64+0x228] ;  /* 0x00022824161b7980 */ /* 0x000f28000c101900 */
[----:B------:R-:W4:Y:S01]  /*bd30*/  LD.E R29, desc[UR36][R22.64+0x22c] ;  /* 0x00022c24161d7980 */ /* 0x000f22000c101900 */
[----:B------:R-:W0:Y:S01]  /*bd40*/  MUFU.EX2 R173, R173 ;  /* 0x000000ad00ad7308 */ /* 0x000e220000000800 */
[----:B------:R-:W-:Y:S01]  /*bd50*/  FADD.FTZ R41, R163, R224 ;  /* 0x000000e0a3297221 */ /* 0x000fe20000010000 */
[----:B------:R-:W-:Y:S01]  /*bd60*/  FADD.FTZ R188, R172, R39 ;  /* 0x00000027acbc7221 */ /* 0x000fe20000010000 */
[----:B------:R-:W4:Y:S04]  /*bd70*/  LD.E R56, desc[UR36][R22.64+0x244] ;  /* 0x0002442416387980 */ /* 0x000f28000c101900 */
[----:B------:R-:W4:Y:S01]  /*bd80*/  LD.E R43, desc[UR36][R22.64+0x2a8] ;  /* 0x0002a824162b7980 */ /* 0x000f22000c101900 */
[----:B------:R-:W0:Y:S08]  /*bd90*/  MUFU.EX2 R12, R12 ;  /* 0x0000000c000c7308 */ /* 0x000e300000000800 */
[----:B------:R-:W0:Y:S01]  /*bda0*/  MUFU.EX2 R176, R176 ;  /* 0x000000b000b07308 */ /* 0x000e220000000800 */
[----:B-1----:R-:W-:Y:S01]  /*bdb0*/  FADD.FTZ R41, R14, R41 ;  /* 0x000000290e297221 */ /* 0x002fe20000010000 */
[----:B------:R-:W-:Y:S01]  /*bdc0*/  FADD.FTZ R188, R171, R188 ;  /* 0x000000bcabbc7221 */ /* 0x000fe20000010000 */
[----:B------:R-:W4:Y:S04]  /*bdd0*/  LD.E R68, desc[UR36][R22.64+0x250] ;  /* 0x0002502416447980 */ /* 0x000f28000c101900 */
[----:B------:R-:W4:Y:S01]  /*bde0*/  LD.E R46, desc[UR36][R22.64+0x3e4] ;  /* 0x0003e424162e7980 */ /* 0x000f22000c101900 */
[----:B------:R-:W1:Y:S08]  /*bdf0*/  MUFU.EX2 R161, R161 ;  /* 0x000000a100a17308 */ /* 0x000e700000000800 */
[----:B------:R-:W1:Y:S01]  /*be00*/  MUFU.EX2 R183, R183 ;  /* 0x000000b700b77308 */ /* 0x000e620000000800 */
[----:B0-----:R-:W-:Y:S01]  /*be10*/  FADD.FTZ R41, R162, R41 ;  /* 0x00000029a2297221 */ /* 0x001fe20000010000 */
[----:B------:R-:W-:Y:S01]  /*be20*/  FADD.FTZ R39, R173, R188 ;  /* 0x000000bcad277221 */ /* 0x000fe20000010000 */
[----:B------:R-:W4:Y:S04]  /*be30*/  LD.E R74, desc[UR36][R22.64+0x254] ;  /* 0x00025424164a7980 */ /* 0x000f28000c101900 */
[----:B------:R-:W4:Y:S01]  /*be40*/  LD.E R47, desc[UR36][R22.64+0x278] ;  /* 0x00027824162f7980 */ /* 0x000f22000c101900 */
[----:B------:R-:W0:Y:S08]  /*be50*/  MUFU.EX2 R13, R13 ;  /* 0x0000000d000d7308 */ /* 0x000e300000000800 */
[----:B------:R-:W0:Y:S01]  /*be60*/  MUFU.EX2 R184, R184 ;  /* 0x000000b800b87308 */ /* 0x000e220000000800 */
[----:B------:R-:W-:Y:S01]  /*be70*/  FADD.FTZ R188, R12, R41 ;  /* 0x000000290cbc7221 */ /* 0x000fe20000010000 */
[----:B------:R-:W-:Y:S01]  /*be80*/  FADD.FTZ R224, R176, R39 ;  /* 0x00000027b0e07221 */ /* 0x000fe20000010000 */
[----:B------:R-:W4:Y:S04]  /*be90*/  LD.E R52, desc[UR36][R22.64+0x224] ;  /* 0x0002242416347980 */ /* 0x000f28000c101900 */
[----:B------:R-:W4:Y:S01]  /*bea0*/  LD.E R48, desc[UR36][R22.64+0x230] ;  /* 0x0002302416307980 */ /* 0x000f22000c101900 */
[----:B------:R-:W0:Y:S03]  /*beb0*/  MUFU.EX2 R160, R160 ;  /* 0x000000a000a07308 */ /* 0x000e260000000800 */
[----:B------:R-:W4:Y:S05]  /*bec0*/  LD.E R45, desc[UR36][R22.64+0x298] ;  /* 0x00029824162d7980 */ /* 0x000f2a000c101900 */
        /* <DEDUP_REMOVED lines=40> */
[----:B------:R-:W4:Y:S04]  /*c150*/  LD.E R59, desc[UR36][R22.64+0x268] ;  /* 0x00026824163b7980 */ /* 0x000f28000c101900 */
[----:B------:R-:W4:Y:S01]  /*c160*/  LD.E R65, desc[UR36][R22.64+0x248] ;  /* 0x0002482416417980 */ /* 0x000f22000c101900 */
[----:B------:R-:W0:Y:S01]  /*c170*/  MUFU.EX2 R175, R175 ;  /* 0x000000af00af7308 */ /* 0x000e220000000800 */
[----:B-1----:R-:W-:Y:S01]  /*c180*/  FADD.FTZ R188, R159, R188 ;  /* 0x000000bc9fbc7221 */ /* 0x002fe20000010000 */
[----:B------:R-:W-:Y:S01]  /*c190*/  FADD.FTZ R89, R179, R224 ;  /* 0x000000e0b3597221 */ /* 0x000fe20000010000 */
[----:B------:R-:W4:Y:S01]  /*c1a0*/  LD.E R67, desc[UR36][R22.64+0x23c] ;  /* 0x00023c2416437980 */ /* 0x000f22000c101900 */
[----:B---3--:R-:W-:-:S03]  /*c1b0*/  FMUL.FTZ R135, R5, R24 ;  /* 0x0000001805877220 */ /* 0x008fc60000410000 */
[----:B------:R-:W3:Y:S01]  /*c1c0*/  LD.E R63, desc[UR36][R22.64+0x258] ;  /* 0x00025824163f7980 */ /* 0x000ee2000c101900 */
[----:B------:R-:W1:Y:S01]  /*c1d0*/  MUFU.EX2 R8, R8 ;  /* 0x0000000800087308 */ /* 0x000e620000000800 */
[----:B--2---:R-:W-:Y:S02]  /*c1e0*/  FMUL.FTZ R143, R4, R25 ;  /* 0x00000019048f7220 */ /* 0x004fe40000410000 */
[----:B------:R-:W2:Y:S05]  /*c1f0*/  LD.E R61, desc[UR36][R22.64+0x25c] ;  /* 0x00025c24163d7980 */ /* 0x000eaa000c101900 */
[----:B------:R-:W1:Y:S01]  /*c200*/  MUFU.EX2 R168, R168 ;  /* 0x000000a800a87308 */ /* 0x000e620000000800 */
[----:B0-----:R-:W-:Y:S01]  /*c210*/  FADD.FTZ R188, R7, R188 ;  /* 0x000000bc07bc7221 */ /* 0x001fe20000010000 */
[----:B------:R-:W-:Y:S01]  /*c220*/  FADD.FTZ R224, R174, R89 ;  /* 0x00000059aee07221 */ /* 0x000fe20000010000 */
[----:B------:R-:W2:Y:S05]  /*c230*/  LD.E R79, desc[UR36][R22.64+0x2b8] ;  /* 0x0002b824164f7980 */ /* 0x000eaa000c101900 */
[----:B------:R-:W0:Y:S08]  /*c240*/  MUFU.EX2 R156, R156 ;  /* 0x0000009c009c7308 */ /* 0x000e300000000800 */
[----:B------:R-:W0:Y:S01]  /*c250*/  MUFU.EX2 R169, R169 ;  /* 0x000000a900a97308 */ /* 0x000e220000000800 */
[----:B------:R-:W-:Y:S01]  /*c260*/  FADD.FTZ R93, R21, R188 ;  /* 0x000000bc155d7221 */ /* 0x000fe20000010000 */
[----:B------:R-:W-:-:S06]  /*c270*/  FADD.FTZ R99, R175, R224 ;  /* 0x000000e0af637221 */ /* 0x000fcc0000010000 */
[----:B------:R-:W0:Y:S08]  /*c280*/  MUFU.EX2 R3, R3 ;  /* 0x0000000300037308 */ /* 0x000e300000000800 */
[----:B------:R-:W0:Y:S01]  /*c290*/  MUFU.EX2 R166, R166 ;  /* 0x000000a600a67308 */ /* 0x000e220000000800 */
[----:B-1----:R-:W-:Y:S01]  /*c2a0*/  FADD.FTZ R101, R8, R93 ;  /* 0x0000005d08657221 */ /* 0x002fe20000010000 */
[----:B------:R-:W-:-:S06]  /*c2b0*/  FADD.FTZ R188, R168, R99 ;  /* 0x00000063a8bc7221 */ /* 0x000fcc0000010000 */
[----:B------:R-:W1:Y:S08]  /*c2c0*/  MUFU.EX2 R20, R20 ;  /* 0x0000001400147308 */ /* 0x000e700000000800 */
[----:B------:R-:W1:Y:S01]  /*c2d0*/  MUFU.EX2 R167, R167 ;  /* 0x000000a700a77308 */ /* 0x000e620000000800 */
[----:B0-----:R-:W-:Y:S01]  /*c2e0*/  FADD.FTZ R224, R156, R101 ;  /* 0x000000659ce07221 */ /* 0x001fe20000010000 */
[----:B------:R-:W-:-:S06]  /*c2f0*/  FADD.FTZ R99, R169, R188 ;  /* 0x000000bca9637221 */ /* 0x000fcc0000010000 */
[----:B------:R-:W0:Y:S08]  /*c300*/  MUFU.EX2 R6, R6 ;  /* 0x0000000600067308 */ /* 0x000e300000000800 */
[----:B------:R-:W0:Y:S01]  /*c310*/  MUFU.EX2 R164, R164 ;  /* 0x000000a400a47308 */ /* 0x000e220000000800 */
[----:B------:R-:W-:Y:S01]  /*c320*/  FADD.FTZ R101, R3, R224 ;  /* 0x000000e003657221 */ /* 0x000fe20000010000 */
[----:B------:R-:W-:-:S06]  /*c330*/  FADD.FTZ R188, R166, R99 ;  /* 0x00000063a6bc7221 */ /* 0x000fcc0000010000 */
[----:B------:R-:W0:Y:S08]  /*c340*/  MUFU.EX2 R19, R19 ;  /* 0x0000001300137308 */ /* 0x000e300000000800 */
[----:B------:R-:W0:Y:S01]  /*c350*/  MUFU.EX2 R165, R165 ;  /* 0x000000a500a57308 */ /* 0x000e220000000800 */
[----:B-1----:R-:W-:Y:S01]  /*c360*/  FADD.FTZ R101, R20, R101 ;  /* 0x0000006514657221 */ /* 0x002fe20000010000 */
[----:B------:R-:W-:Y:S01]  /*c370*/  FADD.FTZ R103, R167, R188 ;  /* 0x000000bca7677221 */ /* 0x000fe20000010000 */
[----:B------:R-:W-:Y:S02]  /*c380*/  ST.E desc[UR36][R22.64+0x3f4], R135 ;  /* 0x0003f48716007985 */ /* 0x000fe4000c101924 */
[----:B0-----:R-:W-:Y:S01]  /*c390*/  FADD.FTZ R188, R6, R101 ;  /* 0x0000006506bc7221 */ /* 0x001fe20000010000 */
[----:B------:R-:W-:Y:S01]  /*c3a0*/  FADD.FTZ R224, R164, R103 ;  /* 0x00000067a4e07221 */ /* 0x000fe20000010000 */
[----:B------:R-:W-:Y:S02]  /*c3b0*/  ST.E desc[UR36][R22.64+0x3fc], R143 ;  /* 0x0003fc8f16007985 */ /* 0x000fe4000c101924 */
[----:B------:R-:W-:-:S02]  /*c3c0*/  FADD.FTZ R123, R19, R188 ;  /* 0x000000bc137b7221 */ /* 0x000fc40000010000 */
[----:B------:R-:W2:Y:S04]  /*c3d0*/  LD.E R39, desc[UR36][R22.64+0x29c] ;  /* 0x00029c2416277980 */ /* 0x000ea8000c101900 */
[----:B------:R-:W2:Y:S01]  /*c3e0*/  LD.E R41, desc[UR36][R22.64+0x2ac] ;  /* 0x0002ac2416297980 */ /* 0x000ea2000c101900 */
[----:B------:R-:W-:-:S03]  /*c3f0*/  FADD.FTZ R125, R165, R224 ;  /* 0x000000e0a57d7221 */ /* 0x000fc60000010000 */
[----:B------:R-:W-:Y:S04]  /*c400*/  ST.E desc[UR36][R22.64+0x420], R123 ;  /* 0x0004207b16007985 */ /* 0x000fe8000c101924 */
[----:B------:R0:W-:Y:S04]  /*c410*/  ST.E desc[UR36][R22.64+0x424], R125 ;  /* 0x0004247d16007985 */ /* 0x0001e8000c101924 */
        /* <DEDUP_REMOVED lines=13> */
[----:B------:R-:W2:Y:S01]  /*c4f0*/  LD.E R143, desc[UR36][R22.64+0x3cc] ;  /* 0x0003cc24168f7980 */ /* 0x000ea2000c101900 */
[C---:B------:R-:W-:Y:S01]  /*c500*/  FMUL.FTZ R223, R5.reuse, R28 ;  /* 0x0000001c05df7220 */ /* 0x040fe20000410000 */
[C---:B------:R-:W-:Y:S01]  /*c510*/  FMUL.FTZ R193, R5.reuse, R36 ;  /* 0x0000002405c17220 */ /* 0x040fe20000410000 */
[C---:B----4-:R-:W-:Y:S01]  /*c520*/  FMUL.FTZ R225, R5.reuse, R44 ;  /* 0x0000002c05e17220 */ /* 0x050fe20000410000 */
[----:B------:R-:W-:-:S02]  /*c530*/  FMUL.FTZ R227, R5, R40 ;  /* 0x0000002805e37220 */ /* 0x000fc40000410000 */
[----:B------:R0:W-:Y:S04]  /*c540*/  ST.E desc[UR36][R22.64+0x200], R223 ;  /* 0x000200df16007985 */ /* 0x0001e8000c101924 */
[----:B------:R1:W-:Y:S01]  /*c550*/  ST.E desc[UR36][R22.64+0x204], R193 ;  /* 0x000204c116007985 */ /* 0x0003e2000c101924 */
[----:B0-----:R-:W-:-:S03]  /*c560*/  FMUL.FTZ R223, R5, R32 ;  /* 0x0000002005df7220 */ /* 0x001fc60000410000 */
[----:B------:R0:W-:Y:S01]  /*c570*/  ST.E desc[UR36][R22.64+0x210], R225 ;  /* 0x000210e116007985 */ /* 0x0001e2000c101924 */
[----:B-1----:R-:W-:-:S03]  /*c580*/  FMUL.FTZ R193, R5, R56 ;  /* 0x0000003805c17220 */ /* 0x002fc60000410000 */
[----:B------:R1:W-:Y:S04]  /*c590*/  ST.E desc[UR36][R22.64+0x214], R227 ;  /* 0x000214e316007985 */ /* 0x0003e8000c101924 */
[----:B------:R4:W-:Y:S01]  /*c5a0*/  ST.E desc[UR36][R22.64+0x220], R223 ;  /* 0x000220df16007985 */ /* 0x0009e2000c101924 */
[C---:B0-----:R-:W-:Y:S01]  /*c5b0*/  FMUL.FTZ R225, R5.reuse, R68 ;  /* 0x0000004405e17220 */ /* 0x041fe20000410000 */
[C---:B-1----:R-:W-:Y:S01]  /*c5c0*/  FMUL.FTZ R227, R5.reuse, R74 ;  /* 0x0000004a05e37220 */ /* 0x042fe20000410000 */
[C---:B----4-:R-:W-:Y:S01]  /*c5d0*/  FMUL.FTZ R223, R5.reuse, R72 ;  /* 0x0000004805df7220 */ /* 0x050fe20000410000 */
[----:B------:R0:W-:Y:S04]  /*c5e0*/  ST.E desc[UR36][R22.64+0x244], R193 ;  /* 0x000244c116007985 */ /* 0x0001e8000c101924 */
[----:B------:R1:W-:Y:S04]  /*c5f0*/  ST.E desc[UR36][R22.64+0x250], R225 ;  /* 0x000250e116007985 */ /* 0x0003e8000c101924 */
[----:B------:R4:W-:Y:S04]  /*c600*/  ST.E desc[UR36][R22.64+0x254], R227 ;  /* 0x000254e316007985 */ /* 0x0009e8000c101924 */
[----:B------:R4:W-:Y:S01]  /*c610*/  ST.E desc[UR36][R22.64+0x260], R223 ;  /* 0x000260df16007985 */ /* 0x0009e2000c101924 */
[C---:B0-----:R-:W-:Y:S01]  /*c620*/  FMUL.FTZ R193, R5.reuse, R78 ;  /* 0x0000004e05c17220 */ /* 0x041fe20000410000 */
[C---:B-1----:R-:W-:Y:S01]  /*c630*/  FMUL.FTZ R225, R5.reuse, R92 ;  /* 0x0000005c05e17220 */ /* 0x042fe20000410000 */
[C---:B----4-:R-:W-:Y:S01]  /*c640*/  FMUL.FTZ R227, R5.reuse, R90 ;  /* 0x0000005a05e37220 */ /* 0x050fe20000410000 */
[----:B------:R-:W-:-:S02]  /*c650*/  FMUL.FTZ R223, R5, R88 ;  /* 0x0000005805df7220 */ /* 0x000fc40000410000 */
        /* <DEDUP_REMOVED lines=23> */
[----:B---3--:R-:W-:-:S02]  /*c7d0*/  FMUL.FTZ R227, R5, R138 ;  /* 0x0000008a05e37220 */ /* 0x008fc40000410000 */
        /* <DEDUP_REMOVED lines=35> */
[C---:B0-----:R-:W-:Y:S01]  /*ca10*/  FMUL.FTZ R193, R5.reuse, R66 ;  /* 0x0000004205c17220 */ /* 0x041fe20000410000 */
[C---:B-1----:R-:W-:Y:S01]  /*ca20*/  FMUL.FTZ R223, R5.reuse, R50 ;  /* 0x0000003205df7220 */ /* 0x042fe20000410000 */
[C---:B---3--:R-:W-:Y:S01]  /*ca30*/  FMUL.FTZ R225, R5.reuse, R62 ;  /* 0x0000003e05e17220 */ /* 0x048fe20000410000 */
[C---:B----4-:R-:W-:Y:S01]  /*ca40*/  FMUL.FTZ R227, R5.reuse, R58 ;  /* 0x0000003a05e37220 */ /* 0x050fe20000410000 */
        /* <DEDUP_REMOVED lines=52> */
[----:B------:R-:W-:Y:S04]  /*cd90*/  ST.E desc[UR36][R22.64+0x224], R52 ;  /* 0x0002243416007985 */ /* 0x000fe8000c101924 */
[----:B------:R-:W-:Y:S01]  /*cda0*/  ST.E desc[UR36][R22.64+0x230], R48 ;  /* 0x0002303016007985 */ /* 0x000fe2000c101924 */
        /* <DEDUP_REMOVED lines=116> */
[----:B------:R-:W4:Y:S04]  /*d4f0*/  LD.E R43, desc[UR36][R22.64+0x204] ;  /* 0x00020424162b7980 */ /* 0x000f28000c101900 */
[----:B------:R-:W4:Y:S04]  /*d500*/  LD.E R5, desc[UR36][R22.64+0x208] ;  /* 0x0002082416057980 */ /* 0x000f28000c101900 */
        /* <DEDUP_REMOVED lines=72> */
[----:B------:R0:W-:Y:S04]  /*d990*/  ST.E desc[UR36][R22.64+0x200], R41 ;  /* 0x0002002916007985 */ /* 0x0001e8000c101924 */
[----:B------:R1:W-:Y:S04]  /*d9a0*/  ST.E desc[UR36][R22.64+0x204], R43 ;  /* 0x0002042b16007985 */ /* 0x0003e8000c101924 */
        /* <DEDUP_REMOVED lines=50> */
[----:B------:R-:W4:Y:S04]  /*dcd0*/  LD.E R45, desc[UR36][R22.64+0x3f4] ;  /* 0x0003f424162d7980 */ /* 0x000f28000c101900 */
[----:B------:R-:W4:Y:S04]  /*dce0*/  LD.E R47, desc[UR36][R22.64+0x3f8] ;  /* 0x0003f824162f7980 */ /* 0x000f28000c101900 */
[----:B------:R-:W4:Y:S04]  /*dcf0*/  LD.E R49, desc[UR36][R22.64+0x3fc] ;  /* 0x0003fc2416317980 */ /* 0x000f28000c101900 */
[----:B------:R-:W-:Y:S04]  /*dd00*/  ST.E desc[UR36][R22.64+0x208], R5 ;  /* 0x0002080516007985 */ /* 0x000fe8000c101924 */
        /* <DEDUP_REMOVED lines=41> */
[----:B---3--:R-:W-:Y:S04]  /*dfa0*/  ST.E desc[UR36][R22.64+0x2b0], R123 ;  /* 0x0002b07b16007985 */ /* 0x008fe8000c101924 */
        /* <DEDUP_REMOVED lines=83> */
[----:B0-----:R-:W4:Y:S04]  /*e4e0*/  LD.E.64 R4, desc[UR36][R22.64+0x88] ;  /* 0x0000882416047980 */ /* 0x001f28000c101b00 */
[----:B-1----:R-:W4:Y:S01]  /*e4f0*/  LDL R24, [R1+0x68] ;  /* 0x0000680001187983 */ /* 0x002f220000100800 */
[----:B------:R-:W-:-:S02]  /*e500*/  F2FP.F16.F32.PACK_AB R152, R73, R152 ;  /* 0x000000984998723e */ /* 0x000fc400000000ff */
[----:B------:R-:W-:Y:S01]  /*e510*/  F2FP.F16.F32.PACK_AB R153, R26, R153 ;  /* 0x000000991a99723e */ /* 0x000fe200000000ff */
[----:B------:R-:W4:Y:S01]  /*e520*/  LD.E R25, desc[UR36][R22.64+0x204] ;  /* 0x0002042416197980 */ /* 0x000f22000c101900 */
[----:B------:R-:W-:-:S03]  /*e530*/  F2FP.F16.F32.PACK_AB R154, R75, R154 ;  /* 0x0000009a4b9a723e */ /* 0x000fc600000000ff */
        /* <DEDUP_REMOVED lines=131> */
[----:B------:R-:W-:Y:S01]  /*ed70*/  F2FP.F16.F32.PACK_AB R155, R177, R155 ;  /* 0x0000009bb19b723e */ /* 0x000fe200000000ff */
[----:B------:R-:W-:-:S03]  /*ed80*/  VOTEU.ANY UP0, P0 ;  /* 0x00000000003f7886 */ /* 0x000fc60000000100 */
[----:B--2---:R-:W-:-:S07]  /*ed90*/  WARPGROUP.ARRIVE ;  /* 0x00000000000079c5 */ /* 0x004fce0000000000 */
        /* <DEDUP_REMOVED lines=960> */
[----:B--2---:R0:W-:Y:S04]  /*129a0*/  ST.E desc[UR36][R22.64+0x200], R3 ;  /* 0x0002000316007985 */ /* 0x0041e8000c101924 */
        /* <DEDUP_REMOVED lines=132> */
.L_x_3468:
[----:B------:R-:W-:Y:S05]  /*131f0*/  BSYNC B0 ;  /* 0x0000000000007941 */ /* 0x000fea0003800000 */
.L_x_3467:
        /* <DEDUP_REMOVED lines=9> */
.L_x_3450:
[----:B------:R-:W-:-:S13]  /*13290*/  ISETP.GE.AND P0, PT, R11, UR40, PT ;  /* 0x000000280b007c0c */ /* 0x000fda000bf06270 */
[----:B------:R-:W-:Y:S05]  /*132a0*/  @!P0 BRA `(.L_x_3470) ;  /* 0x000000ac00208947 */ /* 0x000fea0003800000 */
[----:B------:R-:W-:-:S05]  /*132b0*/  IADD3 R20, P0, R16, 0x28, RZ ;  /* 0x0000002810147810 */ /* 0x000fca0007f1e0ff */
[----:B------:R-:W-:-:S08]  /*132c0*/  IMAD.X R21, RZ, RZ, R17, P0 ;  /* 0x000000ffff157224 */ /* 0x000fd000000e0611 */
.L_x_3503:
        /* <DEDUP_REMOVED lines=20> */
.L_x_3472:
[----:B------:R-:W-:Y:S05]  /*13410*/  BSYNC B0 ;  /* 0x0000000000007941 */ /* 0x000fea0003800000 */
.L_x_3471:
        /* <DEDUP_REMOVED lines=9> */
.L_x_3474:
[----:B------:R-:W-:Y:S05]  /*134b0*/  BSYNC B0 ;  /* 0x0000000000007941 */ /* 0x000fea0003800000 */
.L_x_3473:
[----:B------:R-:W-:Y:S04]  /*134c0*/  BSSY B0, `(.L_x_3475) ;  /* 0x0000006000007945 */ /* 0x000fe80003800000 */
[----:B--2---:R-:W-:Y:S05]  /*134d0*/  @P0 BRA `(.L_x_3476) ;  /* 0x0000000000100947 */ /* 0x004fea0003800000 */
[----:B-----5:R-:W-:Y:S01]  /*134e0*/  IMAD R6, R6, 0x8, R3 ;  /* 0x0000000806067824 */ /* 0x020fe200078e0203 */
[----:B------:R-:W-:-:S04]  /*134f0*/  SHF.L.U32 R7, R7, 0x1f, RZ ;  /* 0x0000001f07077819 */ /* 0x000fc800000006ff */
[----:B------:R-:W2:Y:S02]  /*13500*/  SYNCS.PHASECHK.TRANS64.TRYWAIT P0, [R6+URZ], R7 ;  /* 0x00000007060075a7 */ /* 0x000ea4000800017f */
[----:B--2---:R-:W-:Y:S05]  /*13510*/  @!P0 BRA `(.L_x_3477) ;  /* 0x0000015000608947 */ /* 0x004fea0003800000 */
.L_x_3476:
[----:B------:R-:W-:Y:S05]  /*13520*/  BSYNC B0 ;  /* 0x0000000000007941 */ /* 0x000fea0003800000 */
.L_x_3475:
        /* <DEDUP_REMOVED lines=57> */
.L_x_3479:
[----:B------:R-:W-:Y:S05]  /*138c0*/  BSYNC B0 ;  /* 0x0000000000007941 */ /* 0x000fea0003800000 */
.L_x_3478:
        /* <DEDUP_REMOVED lines=11> */
.L_x_3481:
[----:B------:R-:W-:Y:S05]  /*13980*/  BSYNC B0 ;  /* 0x0000000000007941 */ /* 0x000fea0003800000 */
.L_x_3480:
[----:B------:R-:W-:Y:S04]  /*13990*/  BSSY B0, `(.L_x_3482) ;  /* 0x0000007000007945 */ /* 0x000fe80003800000 */
[----:B------:R-:W-:Y:S05]  /*139a0*/  @P0 BRA `(.L_x_3483) ;  /* 0x0000000000140947 */ /* 0x000fea0003800000 */
[----:B------:R-:W2:Y:S02]  /*139b0*/  LD.E.64 R20, desc[UR36][R20.64+0x18] ;  /* 0x0000182414147980 */ /* 0x000ea4000c101b00 */
[----:B--2---:R-:W-:-:S05]  /*139c0*/  MOV R3, R20 ;  /* 0x0000001400037202 */ /* 0x004fca0000000f00 */
[----:B------:R-:W-:-:S04]  /*139d0*/  IMAD R14, R14, 0x8, R3 ;  /* 0x000000080e0e7824 */ /* 0x000fc800078e0203 */
[----:B------:R-:W0:Y:S02]  /*139e0*/  SYNCS.PHASECHK.TRANS64.TRYWAIT P0, [R14+URZ], R15 ;  /* 0x0000000f0e0075a7 */ /* 0x000e24000800017f */
[----:B0-----:R-:W-:Y:S05]  /*139f0*/  @!P0 BRA `(.L_x_3484) ;  /* 0x0000014c003c8947 */ /* 0x001fea0003800000 */
.L_x_3483:
[----:B------:R-:W-:Y:S05]  /*13a00*/  BSYNC B0 ;  /* 0x0000000000007941 */ /* 0x000fea0003800000 */
.L_x_3482:
        /* <DEDUP_REMOVED lines=204> */
.L_x_3486:
[----:B------:R-:W-:Y:S05]  /*146d0*/  BSYNC B0 ;  /* 0x0000000000007941 */ /* 0x000fea0003800000 */
.L_x_3485:
        /* <DEDUP_REMOVED lines=77> */
.L_x_3492:
[----:B------:R-:W-:Y:S05]  /*14bb0*/  BSYNC B2 ;  /* 0x0000000000027941 */ /* 0x000fea0003800000 */
.L_x_3491:
[----:B------:R-:W-:Y:S01]  /*14bc0*/  LOP3.LUT R5, RZ, R5, RZ, 0x33, !PT ;  /* 0x00000005ff057212 */ /* 0x000fe200078e33ff */
[----:B------:R-:W-:Y:S06]  /*14bd0*/  BRA `(.L_x_3493) ;  /* 0x0000000000187947 */ /* 0x000fec0003800000 */
.L_x_3490:
[----:B------:R-:W-:-:S13]  /*14be0*/  ISETP.NE.AND P0, PT, R74, 0x1, PT ;  /* 0x000000014a00780c */ /* 0x000fda0003f05270 */
[----:B------:R-:W-:Y:S05]  /*14bf0*/  @!P0 BRA `(.L_x_3493) ;  /* 0x0000000000108947 */ /* 0x000fea0003800000 */
[----:B------:R-:W2:Y:S04]  /*14c00*/  LDL R6, [R194+0x1c] ;  /* 0x00001c00c2067983 */ /* 0x000ea80000100800 */
[----:B------:R-:W3:Y:S01]  /*14c10*/  LDL R8, [R194+0x20] ;  /* 0x00002000c2087983 */ /* 0x000ee20000100800 */
[----:B--2---:R-:W-:-:S05]  /*14c20*/  IMAD.HI.U32 R5, R5, R6, RZ ;  /* 0x0000000605057227 */ /* 0x004fca00078e00ff */
[----:B---3--:R-:W-:-:S07]  /*14c30*/  SHF.R.U32.HI R5, RZ, R8, R5 ;  /* 0x00000008ff057219 */ /* 0x008fce0000011605 */
.L_x_3493:
[----:B------:R-:W-:Y:S05]  /*14c40*/  BSYNC B1 ;  /* 0x0000000000017941 */ /* 0x000fea0003800000 */
.L_x_3489:
[----:B------:R-:W-:-:S05]  /*14c50*/  IMAD R5, R74, R5, R12 ;  /* 0x000000054a057224 */ /* 0x000fca00078e020c */
[----:B------:R-:W-:Y:S02]  /*14c60*/  VIMNMX R4, R4, R5, !PT ;  /* 0x0000000504047248 */ /* 0x000fe40007fe0100 */
[----:B------:R-:W-:-:S07]  /*14c70*/  VIADDMNMX R3, R5, R74, R3, PT ;  /* 0x0000004a05037246 */ /* 0x000fce0003800103 */
.L_x_3488:
[----:B------:R-:W-:Y:S05]  /*14c80*/  BSYNC B0 ;  /* 0x0000000000007941 */ /* 0x000fea0003800000 */
.L_x_3487:
        /* <DEDUP_REMOVED lines=132> */
.L_x_3499:
[----:B------:R-:W-:Y:S05]  /*154d0*/  BSYNC B2 ;  /* 0x0000000000027941 */ /* 0x000fea0003800000 */
.L_x_3498:
[----:B------:R-:W-:Y:S01]  /*154e0*/  LOP3.LUT R75, RZ, R75, RZ, 0x33, !PT ;  /* 0x0000004bff4b7212 */ /* 0x000fe200078e33ff */
[----:B------:R-:W-:Y:S06]  /*154f0*/  BRA `(.L_x_3500) ;  /* 0x0000000000187947 */ /* 0x000fec0003800000 */
.L_x_3497:
[----:B------:R-:W-:-:S13]  /*15500*/  ISETP.NE.AND P6, PT, R74, 0x1, PT ;  /* 0x000000014a00780c */ /* 0x000fda0003fc5270 */
[----:B------:R-:W-:Y:S05]  /*15510*/  @!P6 BRA `(.L_x_3500) ;  /* 0x000000000010e947 */ /* 0x000fea0003800000 */
[----:B------:R-:W2:Y:S04]  /*15520*/  LDL R2, [R194+0x1c] ;  /* 0x00001c00c2027983 */ /* 0x000ea80000100800 */
[----:B------:R-:W3:Y:S01]  /*15530*/  LDL R4, [R194+0x20] ;  /* 0x00002000c2047983 */ /* 0x000ee20000100800 */
[----:B--2---:R-:W-:-:S05]  /*15540*/  IMAD.HI.U32 R75, R75, R2, RZ ;  /* 0x000000024b4b7227 */ /* 0x004fca00078e00ff */
[----:B---3--:R-:W-:-:S07]  /*15550*/  SHF.R.U32.HI R75, RZ, R4, R75 ;  /* 0x00000004ff4b7219 */ /* 0x008fce000001164b */
.L_x_3500:
[----:B------:R-:W-:Y:S05]  /*15560*/  BSYNC B1 ;  /* 0x0000000000017941 */ /* 0x000fea0003800000 */
.L_x_3496:
[----:B------:R-:W-:-:S05]  /*15570*/  IMAD R75, R74, R75, R12 ;  /* 0x0000004b4a4b7224 */ /* 0x000fca00078e020c */
[----:B------:R-:W-:Y:S02]  /*15580*/  VIADDMNMX R5, R75, R74, R5, PT ;  /* 0x0000004a4b057246 */ /* 0x000fe40003800105 */
[----:B------:R-:W-:-:S07]  /*15590*/  VIMNMX R6, R6, R75, !PT ;  /* 0x0000004b06067248 */ /* 0x000fce0007fe0100 */
.L_x_3495:
[----:B------:R-:W-:Y:S05]  /*155a0*/  BSYNC B0 ;  /* 0x0000000000007941 */ /* 0x000fea0003800000 */
.L_x_3494:
        /* <DEDUP_REMOVED lines=136> */
[----:B------:R-:W-:-:S03]  /*15e30*/  FMNMX.FTZ R7, R63, R10, !PT ;  /* 0x0000000a3f077209 */ /* 0x000fc60007810000 */
[----:B------:R-:W0:Y:S01]  /*15e40*/  SHFL.BFLY PT, R41, R4, 0x2, 0x1f ;  /* 0x0c401f0004297f89 */ /* 0x000e2200000e0000 */
[----:B------:R-:W-:-:S04]  /*15e50*/  FMNMX.FTZ R6, R66, R7, !PT ;  /* 0x0000000742067209 */ /* 0x000fc80007810000 */
[----:B------:R-:W-:-:S04]  /*15e60*/  FMNMX.FTZ R5, R67, R6, !PT ;  /* 0x0000000643057209 */ /* 0x000fc80007810000 */
[----:B------:R-:W-:-:S04]  /*15e70*/  FMNMX.FTZ R6, R70, R5, !PT ;  /* 0x0000000546067209 */ /* 0x000fc80007810000 */
[----:B------:R-:W-:Y:S02]  /*15e80*/  FMNMX.FTZ R5, R71, R6, !PT ;  /* 0x0000000647057209 */ /* 0x000fe40007810000 */
[----:B------:R-:W2:Y:S04]  /*15e90*/  LD.E.64 R6, desc[UR36][R24.64+0x10] ;  /* 0x0000102418067980 */ /* 0x000ea8000c101b00 */
[----:B------:R-:W-:Y:S04]  /*15ea0*/  ST.E.64 desc[UR36][R24.64], R4 ;  /* 0x0000000418007985 */ /* 0x000fe8000c101b24 */
[----:B------:R-:W4:Y:S01]  /*15eb0*/  LD.E R75, desc[UR36][R24.64+0x4] ;  /* 0x00000424184b7980 */ /* 0x000f22000c101900 */
[----:B0-----:R-:W-:-:S05]  /*15ec0*/  FMNMX.FTZ R41, R4, R41, !PT ;  /* 0x0000002904297209 */ /* 0x001fca0007810000 */
[----:B------:R-:W0:Y:S02]  /*15ed0*/  SHFL.BFLY PT, R12, R41, 0x1, 0x1f ;  /* 0x0c201f00290c7f89 */ /* 0x000e2400000e0000 */
[----:B0-----:R-:W-:-:S05]  /*15ee0*/  FMNMX.FTZ R41, R41, R12, !PT ;  /* 0x0000000c29297209 */ /* 0x001fca0007810000 */
[----:B------:R-:W-:Y:S04]  /*15ef0*/  ST.E desc[UR36][R24.64], R41 ;  /* 0x0000002918007985 */ /* 0x000fe8000c101924 */
[----:B------:R-:W3:Y:S04]  /*15f00*/  LD.E R79, desc[UR36][R24.64] ;  /* 0x00000024184f7980 */ /* 0x000ee8000c101900 */
[----:B----4-:R-:W0:Y:S02]  /*15f10*/  SHFL.BFLY PT, R4, R75, 0x2, 0x1f ;  /* 0x0c401f004b047f89 */ /* 0x010e2400000e0000 */
[----:B0-----:R-:W-:-:S05]  /*15f20*/  FMNMX.FTZ R4, R4, R75, !PT ;  /* 0x0000004b04047209 */ /* 0x001fca0007810000 */
[----:B------:R-:W0:Y:S01]  /*15f30*/  SHFL.BFLY PT, R5, R4, 0x1, 0x1f ;  /* 0x0c201f0004057f89 */ /* 0x000e2200000e0000 */
[----:B---3--:R-:W-:Y:S01]  /*15f40*/  FMUL.FTZ R10, R28, R79 ;  /* 0x0000004f1c0a7220 */ /* 0x008fe20000410000 */
[----:B------:R-:W-:-:S04]  /*15f50*/  FSETP.NEU.FTZ.AND P0, PT, R79, -INF , PT ;  /* 0xff8000004f00780b */ /* 0x000fc80003f1d000 */
[----:B------:R-:W-:-:S05]  /*15f60*/  FSEL R12, R10, RZ, P0 ;  /* 0x000000ff0a0c7208 */ /* 0x000fca0000000000 */
[-CC-:B------:R-:W-:Y:S01]  /*15f70*/  FFMA.FTZ R154, R29, R28.reuse, -R12.reuse ;  /* 0x0000001c1d9a7223 */ /* 0x180fe2000001080c */
[----:B0-----:R-:W-:Y:S02]  /*15f80*/  FMNMX.FTZ R29, R4, R5, !PT ;  /* 0x00000005041d7209 */ /* 0x001fe40007810000 */
[----:B------:R-:W-:Y:S02]  /*15f90*/  FSEL R5, R79, RZ, P0 ;  /* 0x000000ff4f057208 */ /* 0x000fe40000000000 */
[C---:B------:R-:W-:Y:S01]  /*15fa0*/  FSETP.NEU.FTZ.AND P0, PT, R29.reuse, -INF , PT ;  /* 0xff8000001d00780b */ /* 0x040fe20003f1d000 */
[-C--:B------:R-:W-:Y:S01]  /*15fb0*/  FMUL.FTZ R4, R29, R28.reuse ;  /* 0x0000001c1d047220 */ /* 0x080fe20000410000 */
[----:B------:R-:W-:-:S04]  /*15fc0*/  FFMA.FTZ R184, R33, R28, -R12 ;  /* 0x0000001c21b87223 */ /* 0x000fc8000001080c */
[----:B------:R-:W-:Y:S01]  /*15fd0*/  FSEL R33, R4, RZ, P0 ;  /* 0x000000ff04217208 */ /* 0x000fe20000000000 */
[----:B------:R-:W-:-:S04]  /*15fe0*/  FADD.FTZ R5, R2, -R5 ;  /* 0x8000000502057221 */ /* 0x000fc80000010000 */
[-CC-:B------:R-:W-:Y:S01]  /*15ff0*/  FFMA.FTZ R172, R8, R28.reuse, -R33.reuse ;  /* 0x0000001c08ac7223 */ /* 0x180fe20000010821 */
[----:B------:R-:W-:Y:S01]  /*16000*/  FSEL R8, R29, RZ, P0 ;  /* 0x000000ff1d087208 */ /* 0x000fe20000000000 */
[-C--:B------:R-:W-:Y:S01]  /*16010*/  FFMA.FTZ R43, R77, R28.reuse, -R12 ;  /* 0x0000001c4d2b7223 */ /* 0x080fe2000001080c */
[-C--:B------:R-:W-:Y:S01]  /*16020*/  FMUL.FTZ R2, R5, R28.reuse ;  /* 0x0000001c05027220 */ /* 0x080fe20000410000 */
[-CC-:B------:R-:W-:Y:S02]  /*16030*/  FFMA.FTZ R153, R26, R28.reuse, -R33.reuse ;  /* 0x0000001c1a997223 */ /* 0x180fe40000010821 */
[----:B------:R-:W-:Y:S01]  /*16040*/  FADD.FTZ R3, R3, -R8 ;  /* 0x8000000803037221 */ /* 0x000fe20000010000 */
[-CC-:B------:R-:W-:Y:S01]  /*16050*/  FFMA.FTZ R152, R73, R28.reuse, -R12.reuse ;  /* 0x0000001c49987223 */ /* 0x180fe2000001080c */
[-CC-:B------:R-:W-:Y:S02]  /*16060*/  FFMA.FTZ R5, R27, R28.reuse, -R33.reuse ;  /* 0x0000001c1b057223 */ /* 0x180fe40000010821 */
[----:B------:R-:W-:Y:S01]  /*16070*/  FMUL.FTZ R3, R28, R3 ;  /* 0x000000031c037220 */ /* 0x000fe20000410000 */
        /* <DEDUP_REMOVED lines=12> */
[----:B------:R-:W4:Y:S01]  /*16140*/  MUFU.EX2 R41, R41 ;  /* 0x0000002900297308 */ /* 0x000f220000000800 */
[----:B------:R-:W-:-:S07]  /*16150*/  FFMA.FTZ R175, R9, R28, -R12 ;  /* 0x0000001c09af7223 */ /* 0x000fce000001080c */
        /* <DEDUP_REMOVED lines=35> */
[----:B0-----:R-:W-:Y:S01]  /*16390*/  FADD.FTZ R8, R182, R3 ;  /* 0x00000003b6087221 */ /* 0x001fe20000010000 */
[----:B------:R-:W-:-:S06]  /*163a0*/  FFMA.FTZ R167, R48, R28, -R12 ;  /* 0x0000001c30a77223 */ /* 0x000fcc000001080c */
[----:B------:R-:W0:Y:S01]  /*163b0*/  MUFU.EX2 R175, R175 ;  /* 0x000000af00af7308 */ /* 0x000e220000000800 */
[----:B--2---:R-:W-:Y:S01]  /*163c0*/  FADD.FTZ R3, R177, R6 ;  /* 0x00000006b1037221 */ /* 0x004fe20000010000 */
[----:B------:R-:W-:-:S06]  /*163d0*/  FFMA.FTZ R163, R50, R28, -R33 ;  /* 0x0000001c32a37223 */ /* 0x000fcc0000010821 */
        /* <DEDUP_REMOVED lines=50> */
[----:B--2---:R-:W-:-:S06]  /*16700*/  FADD.FTZ R3, R162, R3 ;  /* 0x00000003a2037221 */ /* 0x004fcc0000010000 */
[----:B------:R-:W0:Y:S01]  /*16710*/  MUFU.EX2 R156, R156 ;  /* 0x0000009c009c7308 */ /* 0x000e220000000800 */
[-C--:B------:R-:W-:Y:S01]  /*16720*/  FFMA.FTZ R14, R65, R28.reuse, -R12 ;  /* 0x0000001c410e7223 */ /* 0x080fe2000001080c */
[----:B------:R-:W-:-:S06]  /*16730*/  FFMA.FTZ R9, R67, R28, -R33 ;  /* 0x0000001c43097223 */ /* 0x000fcc0000010821 */
[----:B------:R-:W2:Y:S01]  /*16740*/  MUFU.EX2 R15, R15 ;  /* 0x0000000f000f7308 */ /* 0x000ea20000000800 */
[----:B-1----:R-:W-:Y:S01]  /*16750*/  FADD.FTZ R7, R159, R30 ;  /* 0x0000001e9f077221 */ /* 0x002fe20000010000 */
[----:B---3--:R-:W-:-:S06]  /*16760*/  FADD.FTZ R30, R20, R3 ;  /* 0x00000003141e7221 */ /* 0x008fcc0000010000 */
[----:B------:R-:W1:Y:S01]  /*16770*/  MUFU.EX2 R158, R158 ;  /* 0x0000009e009e7308 */ /* 0x000e620000000800 */
[-C--:B------:R-:W-:Y:S01]  /*16780*/  FFMA.FTZ R10, R68, R28.reuse, -R12 ;  /* 0x0000001c440a7223 */ /* 0x080fe2000001080c */
[----:B------:R-:W-:-:S06]  /*16790*/  FFMA.FTZ R6, R70, R28, -R33 ;  /* 0x0000001c46067223 */ /* 0x000fcc0000010821 */
[----:B------:R-:W3:Y:S01]  /*167a0*/  MUFU.EX2 R19, R19 ;  /* 0x0000001300137308 */ /* 0x000ee20000000800 */
[----:B----4-:R-:W-:Y:S01]  /*167b0*/  FADD.FTZ R3, R160, R7 ;  /* 0x00000007a0037221 */ /* 0x010fe20000010000 */
[----:B------:R-:W-:-:S06]  /*167c0*/  FADD.FTZ R30, R21, R30 ;  /* 0x0000001e151e7221 */ /* 0x000fcc0000010000 */
[----:B------:R-:W4:Y:S01]  /*167d0*/  MUFU.EX2 R13, R13 ;  /* 0x0000000d000d7308 */ /* 0x000f220000000800 */
[-C--:B------:R-:W-:Y:S01]  /*167e0*/  FFMA.FTZ R12, R69, R28.reuse, -R12 ;  /* 0x0000001c450c7223 */ /* 0x080fe2000001080c */
[----:B------:R-:W-:-:S06]  /*167f0*/  FFMA.FTZ R7, R71, R28, -R33 ;  /* 0x0000001c47077223 */ /* 0x000fcc0000010821 */
[----:B------:R-:W4:Y:S01]  /*16800*/  MUFU.EX2 R8, R8 ;  /* 0x0000000800087308 */ /* 0x000f220000000800 */
[----:B0-----:R-:W-:Y:S01]  /*16810*/  FADD.FTZ R3, R156, R3 ;  /* 0x000000039c037221 */ /* 0x001fe20000010000 */
[----:B--2---:R-:W-:-:S06]  /*16820*/  FADD.FTZ R30, R15, R30 ;  /* 0x0000001e0f1e7221 */ /* 0x004fcc0000010000 */
        /* <DEDUP_REMOVED lines=15> */
[----:B------:R-:W-:Y:S01]  /*16920*/  ST.E desc[UR36][R24.64+0x4], R29 ;  /* 0x0000041d18007985 */ /* 0x000fe2000c101924 */
[----:B------:R-:W-:-:S05]  /*16930*/  FADD.FTZ R31, R7, R28 ;  /* 0x0000001c071f7221 */ /* 0x000fca0000010000 */
[----:B------:R0:W-:Y:S04]  /*16940*/  ST.E.64 desc[UR36][R24.64+0x10], R30 ;  /* 0x0000101e18007985 */ /* 0x0001e8000c101b24 */
[----:B------:R-:W2:Y:S04]  /*16950*/  LD.E R3, desc[UR36][R22.64+0x3f4] ;  /* 0x0003f42416037980 */ /* 0x000ea8000c101900 */
        /* <DEDUP_REMOVED lines=77> */
[----:B------:R0:W-:Y:S04]  /*16e30*/  ST.E desc[UR36][R22.64+0x3f4], R3 ;  /* 0x0003f40316007985 */ /* 0x0001e8000c101924 */
        /* <DEDUP_REMOVED lines=48> */
[----:B0-----:R-:W3:Y:S04]  /*17140*/  LD.E R3, desc[UR36][R22.64+0x3dc] ;  /* 0x0003dc2416037980 */ /* 0x001ee8000c101900 */
[----:B------:R-:W3:Y:S04]  /*17150*/  LD.E R29, desc[UR36][R22.64+0x3e8] ;  /* 0x0003e824161d7980 */ /* 0x000ee8000c101900 */
[----:B------:R-:W3:Y:S04]  /*17160*/  LD.E R27, desc[UR36][R22.64+0x3ec] ;  /* 0x0003ec24161b7980 */ /* 0x000ee8000c101900 */
[----:B------:R-:W3:Y:S01]  /*17170*/  LD.E R25, desc[UR36][R22.64+0x3f8] ;  /* 0x0003f82416197980 */ /* 0x000ee2000c101900 */
[C---:B----4-:R-:W-:Y:S01]  /*17180*/  FMUL.FTZ R47, R26.reuse, R47 ;  /* 0x0000002f1a2f7220 */ /* 0x050fe20000410000 */
[C---:B------:R-:W-:Y:S01]  /*17190*/  FMUL.FTZ R53, R26.reuse, R53 ;  /* 0x000000351a357220 */ /* 0x040fe20000410000 */
[C---:B------:R-:W-:Y:S01]  /*171a0*/  FMUL.FTZ R51, R26.reuse, R51 ;  /* 0x000000331a337220 */ /* 0x040fe20000410000 */
[----:B------:R-:W-:Y:S01]  /*171b0*/  FMUL.FTZ R49, R26, R49 ;  /* 0x000000311a317220 */ /* 0x000fe20000410000 */
[C---:B------:R-:W-:Y:S01]  /*171c0*/  FMUL.FTZ R140, R2.reuse, R140 ;  /* 0x0000008c028c7220 */ /* 0x040fe20000410000 */
[----:B------:R0:W-:Y:S01]  /*171d0*/  ST.E desc[UR36][R22.64+0x38c], R47 ;  /* 0x00038c2f16007985 */ /* 0x0001e2000c101924 */
[C---:B------:R-:W-:Y:S01]  /*171e0*/  FMUL.FTZ R138, R2.reuse, R138 ;  /* 0x0000008a028a7220 */ /* 0x040fe20000410000 */
[C---:B------:R-:W-:Y:S01]  /*171f0*/  FMUL.FTZ R136, R2.reuse, R136 ;  /* 0x0000008802887220 */ /* 0x040fe20000410000 */
[C---:B------:R-:W-:Y:S01]  /*17200*/  FMUL.FTZ R134, R2.reuse, R134 ;  /* 0x0000008602867220 */ /* 0x040fe20000410000 */
        /* <DEDUP_REMOVED lines=68> */
[C---:B--2---:R-:W-:Y:S01]  /*17650*/  FMUL.FTZ R141, R26.reuse, R141 ;  /* 0x0000008d1a8d7220 */ /* 0x044fe20000410000 */
[----:B------:R-:W-:Y:S01]  /*17660*/  ST.E desc[UR36][R22.64+0x3fc], R142 ;  /* 0x0003fc8e16007985 */ /* 0x000fe2000c101924 */
[C---:B---3--:R-:W-:Y:S01]  /*17670*/  FMUL.FTZ R139, R26.reuse, R139 ;  /* 0x0000008b1a8b7220 */ /* 0x048fe20000410000 */
        /* <DEDUP_REMOVED lines=172> */
[----:B------:R4:W-:Y:S01]  /*18140*/  ST.E desc[UR36][R22.64+0x3f8], R53 ;  /* 0x0003f83516007985 */ /* 0x0009e2000c101924 */
[----:B------:R1:W-:Y:S06]  /*18150*/  BAR.SYNC.DEFER_BLOCKING R207, 0x100 ;  /* 0x000400cf0000751d */ /* 0x0003ec0000010000 */
[----:B0-----:R-:W4:Y:S04]  /*18160*/  LDL R45, [R1+0x1f0] ;  /* 0x0001f000012d7983 */ /* 0x001f280000100800 */
[----:B------:R-:W2:Y:S04]  /*18170*/  LD.E R55, desc[UR36][R22.64+0x200] ;  /* 0x0002002416377980 */ /* 0x000ea8000c101900 */
[----:B------:R-:W4:Y:S04]  /*18180*/  LD.E R3, desc[UR36][R22.64+0x204] ;  /* 0x0002042416037980 */ /* 0x000f28000c101900 */
[----:B------:R-:W4:Y:S04]  /*18190*/  LD.E R25, desc[UR36][R22.64+0x208] ;  /* 0x0002082416197980 */ /* 0x000f28000c101900 */
        /* <DEDUP_REMOVED lines=72> */
[----:B--2---:R0:W-:Y:S04]  /*18620*/  ST.E desc[UR36][R22.64+0x200], R55 ;  /* 0x0002003716007985 */ /* 0x0041e8000c101924 */
        /* <DEDUP_REMOVED lines=50> */
[----:B----4-:R-:W4:Y:S04]  /*18950*/  LD.E R51, desc[UR36][R22.64+0x3f4] ;  /* 0x0003f42416337980 */ /* 0x010f28000c101900 */
[----:B------:R-:W4:Y:S04]  /*18960*/  LD.E R53, desc[UR36][R22.64+0x3f8] ;  /* 0x0003f82416357980 */ /* 0x000f28000c101900 */
[----:B0-----:R-:W4:Y:S04]  /*18970*/  LD.E R55, desc[UR36][R22.64+0x3fc] ;  /* 0x0003fc2416377980 */ /* 0x001f28000c101900 */
        /* <DEDUP_REMOVED lines=74> */
[----:B--2---:R2:W-:Y:S04]  /*18e20*/  ST.E desc[UR36][R22.64+0x32c], R46 ;  /* 0x00032c2e16007985 */ /* 0x0045e8000c101924 */
        /* <DEDUP_REMOVED lines=48> */
[----:B---3--:R3:W-:Y:S04]  /*19130*/  ST.E desc[UR36][R22.64+0x3f0], R49 ;  /* 0x0003f03116007985 */ /* 0x0087e8000c101924 */
[----:B----4-:R4:W-:Y:S04]  /*19140*/  ST.E desc[UR36][R22.64+0x3f4], R51 ;  /* 0x0003f43316007985 */ /* 0x0109e8000c101924 */
[----:B------:R4:W-:Y:S04]  /*19150*/  ST.E desc[UR36][R22.64+0x3f8], R53 ;  /* 0x0003f83516007985 */ /* 0x0009e8000c101924 */
[----:B------:R4:W-:Y:S04]  /*19160*/  ST.E desc[UR36][R22.64+0x3fc], R55 ;  /* 0x0003fc3716007985 */ /* 0x0009e8000c101924 */
[----:B0-----:R-:W4:Y:S04]  /*19170*/  LD.E.64 R2, desc[UR36][R22.64+0x88] ;  /* 0x0000882416027980 */ /* 0x001f28000c101b00 */
[----:B-1----:R-:W4:Y:S01]  /*19180*/  LDL R24, [R1+0x68] ;  /* 0x0000680001187983 */ /* 0x002f220000100800 */
[----:B------:R-:W-:-:S02]  /*19190*/  F2FP.F16.F32.PACK_AB R152, R152, R43 ;  /* 0x0000002b9898723e */ /* 0x000fc400000000ff */
[----:B------:R-:W-:Y:S01]  /*191a0*/  F2FP.F16.F32.PACK_AB R154, R154, R41 ;  /* 0x000000299a9a723e */ /* 0x000fe200000000ff */
        /* <DEDUP_REMOVED lines=20> */
[----:B--2---:R-:W2:Y:S04]  /*192f0*/  LD.E R46, desc[UR36][R22.64+0x258] ;  /* 0x00025824162e7980 */ /* 0x004ea8000c101900 */
[----:B------:R-:W2:Y:S04]  /*19300*/  LD.E R47, desc[UR36][R22.64+0x25c] ;  /* 0x00025c24162f7980 */ /* 0x000ea8000c101900 */
        /* <DEDUP_REMOVED lines=111> */
[----:B------:R-:W-:Y:S01]  /*19a00*/  F2FP.F16.F32.PACK_AB R155, R4, R155 ;  /* 0x0000009b049b723e */ /* 0x000fe200000000ff */
[----:B------:R-:W-:Y:S01]  /*19a10*/  VOTEU.ANY UP0, P0 ;  /* 0x00000000003f7886 */ /* 0x000fe20000000100 */
[----:B------:R-:W-:Y:S02]  /*19a20*/  VIADD R4, R2, 0x80 ;  /* 0x0000008002047836 */ /* 0x000fe40000000000 */
        /* <DEDUP_REMOVED lines=1094> */
.L_x_3502:
[----:B------:R-:W-:Y:S05]  /*1de90*/  BSYNC B0 ;  /* 0x0000000000007941 */ /* 0x000fea0003800000 */
.L_x_3501:
        /* <DEDUP_REMOVED lines=9> */
.L_x_3470:
        /* <DEDUP_REMOVED lines=213> */
[----:B------:R0:W-:Y:S01]  /*1ec80*/  STL.64 [R1+0x368], R12 ;  /* 0x0003680c01007387 */ /* 0x0001e20000100a00 */
        /* <DEDUP_REMOVED lines=60> */
[----:B-1----:R-:W-:Y:S01]  /*1f050*/  @!P2 LOP3.LUT R14, R19, 0x1, RZ, 0x3c, !PT ;  /* 0x00000001130ea812 */ /* 0x002fe200078e3cff */
        /* <DEDUP_REMOVED lines=34> */
.L_x_3400:
[----:B------:R-:W1:Y:S08]  /*1f280*/  S2UR UR13, SR_CgaCtaId ;  /* 0x00000000000d79c3 */ /* 0x000e700000008800 */
[----:B------:R-:W-:Y:S06]  /*1f290*/  BAR.SYNC.DEFER_BLOCKING 0x5, 0x180 ;  /* 0x0146000000007b1d */ /* 0x000fec0000010000 */
[----:B------:R-:W-:Y:S01]  /*1f2a0*/  UMOV UR42, 0x400 ;  /* 0x00000400002a7882 */ /* 0x000fe20000000000 */
[----:B------:R-:W-:Y:S01]  /*1f2b0*/  BSSY B0, `(.L_x_3504) ;  /* 0x00002b5000007945 */ /* 0x000fe20003800000 */
[----:B-1----:R-:W-:-:S09]  /*1f2c0*/  ULEA UR42, UR13, UR42, 0x18 ;  /* 0x0000002a0d2a7291 */ /* 0x002fd2000f8ec03f */
[----:B0-2---:R-:W0:Y:S02]  /*1f2d0*/  LDS.128 R4, [UR42+0x324d0] ;  /* 0x0324d02aff047984 */ /* 0x005e240008000c00 */
[----:B0-----:R-:W-:Y:S02]  /*1f2e0*/  R2UR UR12, R5 ;  /* 0x00000000050c72ca */ /* 0x001fe400000e0000 */
[----:B------:R-:W-:Y:S02]  /*1f2f0*/  R2UR UR6, R6 ;  /* 0x00000000060672ca */ /* 0x000fe400000e0000 */
[----:B------:R-:W-:Y:S01]  /*1f300*/  R2UR UR5, R7 ;  /* 0x00000000070572ca */ /* 0x000fe200000e0000 */
[----:B------:R-:W-:Y:S06]  /*1f310*/  BAR.ARV 0x4, 0x180 ;  /* 0x0106000000007b1d */ /* 0x000fec0000002000 */
[----:B------:R-:W-:Y:S08]  /*1f320*/  @P0 BRA `(.L_x_3505) ;  /* 0x0000001c00500947 */ /* 0x000ff00003800000 */
[----:B------:R-:W2:Y:S04]  /*1f330*/  LDL.128 R136, [R1+0x200] ;  /* 0x0002000001887983 */ /* 0x000ea80000100c00 */
[----:B------:R-:W3:Y:S04]  /*1f340*/  LDL.128 R128, [R1+0x220] ;  /* 0x0002200001807983 */ /* 0x000ee80000100c00 */
        /* <DEDUP_REMOVED lines=27> */
[----:B------:R-:W4:Y:S01]  /*1f500*/  LDL R144, [R1+0x440] ;  /* 0x0004400001907983 */ /* 0x000f220000100800 */
[----:B------:R-:W-:Y:S01]  /*1f510*/  R2UR UR4, R202 ;  /* 0x00000000ca0472ca */ /* 0x000fe200000e0000 */
[----:B------:R-:W-:-:S02]  /*1f520*/  ULDC.64 UR8, c[0x0][0xd00] ;  /* 0x0003400000087ab9 */ /* 0x000fc40000000a00 */
        /* <DEDUP_REMOVED lines=8> */
[----:B------:R-:W-:-:S02]  /*1f5b0*/  IADD3 R143, P0, R196, 0xc040, RZ ;  /* 0x0000c040c48f7810 */ /* 0x000fc40007f1e0ff */
[----:B------:R-:W-:Y:S02]  /*1f5c0*/  LOP3.LUT R3, R196, 0x380, RZ, 0xc0, !PT ;  /* 0x00000380c4037812 */ /* 0x000fe400078ec0ff */
[----:B------:R-:W-:Y:S02]  /*1f5d0*/  LOP3.LUT R2, R143, 0x380, RZ, 0xc0, !PT ;  /* 0x000003808f027812 */ /* 0x000fe400078ec0ff */
[----:B------:R-:W-:Y:S02]  /*1f5e0*/  SHF.R.U64 R3, R3, 0x3, RZ ;  /* 0x0000000303037819 */ /* 0x000fe400000012ff */
[----:B------:R-:W-:Y:S02]  /*1f5f0*/  SHF.R.U64 R2, R2, 0x3, RZ ;  /* 0x0000000302027819 */ /* 0x000fe400000012ff */
[----:B------:R-:W-:Y:S02]  /*1f600*/  IADD3 R141, P1, R196, 0xc020, RZ ;  /* 0x0000c020c48d7810 */ /* 0x000fe40007f3e0ff */
[----:B------:R-:W-:Y:S01]  /*1f610*/  LOP3.LUT R2, R2, R143, RZ, 0x3c, !PT ;  /* 0x0000008f02027212 */ /* 0x000fe200078e3cff */
[----:B------:R-:W-:Y:S01]  /*1f620*/  IMAD.MOV.U32 R143, RZ, RZ, R197 ;  /* 0x000000ffff8f7224 */ /* 0x000fe200078e00c5 */
[----:B------:R-:W-:-:S02]  /*1f630*/  IADD3 R19, P2, R196, 0xc000, RZ ;  /* 0x0000c000c4137810 */ /* 0x000fc40007f5e0ff */
[----:B------:R-:W-:Y:S02]  /*1f640*/  LOP3.LUT R142, R3, R196, RZ, 0x3c, !PT ;  /* 0x000000c4038e7212 */ /* 0x000fe400078e3cff */
[----:B------:R-:W-:Y:S02]  /*1f650*/  LOP3.LUT R140, R141, 0x380, RZ, 0xc0, !PT ;  /* 0x000003808d8c7812 */ /* 0x000fe400078ec0ff */
[----:B------:R-:W-:Y:S02]  /*1f660*/  LOP3.LUT R0, R19, 0x380, RZ, 0xc0, !PT ;  /* 0x0000038013007812 */ /* 0x000fe400078ec0ff */
[----:B------:R-:W-:Y:S02]  /*1f670*/  MOV R142, R142 ;  /* 0x0000008e008e7202 */ /* 0x000fe40000000f00 */
[----:B------:R-:W-:Y:S02]  /*1f680*/  SHF.R.U64 R140, R140, 0x3, RZ ;  /* 0x000000038c8c7819 */ /* 0x000fe400000012ff */
[----:B------:R-:W-:Y:S01]  /*1f690*/  SHF.R.U64 R0, R0, 0x3, RZ ;  /* 0x0000000300007819 */ /* 0x000fe200000012ff */
[--C-:B------:R-:W-:Y:S01]  /*1f6a0*/  IMAD.X R21, RZ, RZ, R197.reuse, P2 ;  /* 0x000000ffff157224 */ /* 0x100fe200010e06c5 */
[----:B------:R-:W-:Y:S01]  /*1f6b0*/  LOP3.LUT R140, R140, R141, RZ, 0x3c, !PT ;  /* 0x0000008d8c8c7212 */ /* 0x000fe200078e3cff */
[--C-:B------:R-:W-:Y:S01]  /*1f6c0*/  IMAD.X R141, RZ, RZ, R197.reuse, P1 ;  /* 0x000000ffff8d7224 */ /* 0x100fe200008e06c5 */
[----:B------:R-:W-:Y:S01]  /*1f6d0*/  LOP3.LUT R20, R0, R19, RZ, 0x3c, !PT ;  /* 0x0000001300147212 */ /* 0x000fe200078e3cff */
[----:B------:R-:W-:Y:S01]  /*1f6e0*/  UISETP.NE.U32.AND UP0, UPT, UR8, URZ, UPT ;  /* 0x0000003f0800728c */ /* 0x000fe2000bf05070 */
[----:B------:R-:W-:-:S02]  /*1f6f0*/  IMAD.X R3, RZ, RZ, R197, P0 ;  /* 0x000000ffff037224 */ /* 0x000fc400000e06c5 */
[----:B------:R-:W-:Y:S01]  /*1f700*/  MOV R0, R20 ;  /* 0x0000001400007202 */ /* 0x000fe20000000f00 */
[----:B------:R-:W-:Y:S01]  /*1f710*/  UISETP.NE.AND.EX UP0, UPT, UR9, URZ, UPT, UP0 ;  /* 0x0000003f0900728c */ /* 0x000fe2000bf05300 */
[----:B------:R-:W-:Y:S01]  /*1f720*/  MOV R140, R140 ;  /* 0x0000008c008c7202 */ /* 0x000fe20000000f00 */
[----:B------:R-:W0:Y:S01]  /*1f730*/  LDC R20, c[0x0][0xce8] ;  /* 0x00033a00ff147b82 */ /* 0x000e220000000800 */
[----:B------:R-:W-:Y:S01]  /*1f740*/  ULDC.64 UR8, c[0x0][0xd00] ;  /* 0x0003400000087ab9 */ /* 0x000fe20000000a00 */
[----:B------:R-:W-:Y:S01]  /*1f750*/  MOV R2, R2 ;  /* 0x0000000200027202 */ /* 0x000fe20000000f00 */
[----:B------:R-:W-:Y:S01]  /*1f760*/  UIMAD.WIDE UR8, UR4, 0x4, UR8 ;  /* 0x00000004040878a5 */ /* 0x000fe2000f8e0208 */
[----:B------:R-:W-:Y:S02]  /*1f770*/  PLOP3.LUT P1, PT, PT, PT, UP0, 0x80, 0x0 ;  /* 0x000000000000781c */ /* 0x000fe40003f2f008 */
[----:B--2---:R-:W-:Y:S02]  /*1f780*/  F2FP.F16.F32.PACK_AB R136, R137, R136 ;  /* 0x000000888988723e */ /* 0x004fe400000000ff */
[----:B------:R-:W-:-:S02]  /*1f790*/  F2FP.F16.F32.PACK_AB R137, R139, R138 ;  /* 0x0000008a8b89723e */ /* 0x000fc400000000ff */
[----:B---3--:R-:W-:Y:S02]  /*1f7a0*/  F2FP.F16.F32.PACK_AB R128, R129, R128 ;  /* 0x000000808180723e */ /* 0x008fe400000000ff */
[----:B------:R-:W-:Y:S02]  /*1f7b0*/  F2FP.F16.F32.PACK_AB R129, R131, R130 ;  /* 0x000000828381723e */ /* 0x000fe400000000ff */
[----:B----4-:R-:W-:Y:S02]  /*1f7c0*/  F2FP.F16.F32.PACK_AB R138, R133, R132 ;  /* 0x00000084858a723e */ /* 0x010fe400000000ff */
[----:B------:R-:W-:Y:S01]  /*1f7d0*/  F2FP.F16.F32.PACK_AB R139, R135, R134 ;  /* 0x00000086878b723e */ /* 0x000fe200000000ff */
[----:B------:R-:W-:Y:S01]  /*1f7e0*/  BAR.SYNC.DEFER_BLOCKING 0x1, 0x100 ;  /* 0x0044000000007b1d */ /* 0x000fe20000010000 */
        /* <DEDUP_REMOVED lines=13> */
[----:B------:R1:W-:Y:S01]  /*1f8c0*/  STSM.16.M88.4 [R142], R136 ;  /* 0x000000888e007844 */ /* 0x0003e20000000200 */
        /* <DEDUP_REMOVED lines=35> */
[----:B------:R-:W-:-:S03]  /*1fb00*/  F2FP.F16.F32.PACK_AB R50, R45, R44 ;  /* 0x0000002c2d32723e */ /* 0x000fc600000000ff */
[----:B------:R1:W-:Y:S01]  /*1fb10*/  STSM.16.M88.4 [R229], R80 ;  /* 0x00000050e5007844 */ /* 0x0003e20000000200 */
        /* <DEDUP_REMOVED lines=15> */
[----:B------:R-:W-:Y:S01]  /*1fc10*/  F2FP.F16.F32.PACK_AB R27, R15, R14 ;  /* 0x0000000e0f1b723e */ /* 0x000fe200000000ff */
[----:B------:R1:W-:Y:S01]  /*1fc20*/  STSM.16.M88.4 [R219], R48 ;  /* 0x00000030db007844 */ /* 0x0003e20000000200 */
[----:B------:R-:W-:-:S02]  /*1fc30*/  F2FP.F16.F32.PACK_AB R10, R5, R4 ;  /* 0x00000004050a723e */ /* 0x000fc400000000ff */
[----:B------:R-:W-:Y:S01]  /*1fc40*/  F2FP.F16.F32.PACK_AB R11, R7, R6 ;  /* 0x00000006070b723e */ /* 0x000fe200000000ff */
[----:B------:R1:W-:Y:S01]  /*1fc50*/  STSM.16.M88.4 [R0], R40 ;  /* 0x0000002800007844 */ /* 0x0003e20000000200 */
[----:B------:R-:W-:-:S03]  /*1fc60*/  IMAD.U32 R4, RZ, RZ, UR8 ;  /* 0x00000008ff047e24 */ /* 0x000fc6000f8e00ff */
[----:B------:R1:W-:Y:S01]  /*1fc70*/  STSM.16.M88.4 [R140], R32 ;  /* 0x000000208c007844 */ /* 0x0003e20000000200 */
[----:B------:R-:W-:Y:S01]  /*1fc80*/  IMAD.U32 R5, RZ, RZ, UR9 ;  /* 0x00000009ff057e24 */ /* 0x000fe2000f8e00ff */
[----:B------:R-:W-:Y:S02]  /*1fc90*/  ULDC.64 UR8, c[0x0][0xd08] ;  /* 0x0003420000087ab9 */ /* 0x000fe40000000a00 */
[----:B------:R1:W-:Y:S04]  /*1fca0*/  STSM.16.M88.4 [R2], R24 ;  /* 0x0000001802007844 */ /* 0x0003e80000000200 */
[----:B------:R1:W-:Y:S01]  /*1fcb0*/  STSM.16.M88.4 [R218], R8 ;  /* 0x00000008da007844 */ /* 0x0003e20000000200 */
[----:B------:R-:W-:Y:S01]  /*1fcc0*/  UISETP.NE.U32.AND UP1, UPT, UR8, URZ, UPT ;  /* 0x0000003f0800728c */ /* 0x000fe2000bf25070 */
[----:B------:R-:W-:Y:S03]  /*1fcd0*/  BAR.SYNC.DEFER_BLOCKING 0x1, 0x100 ;  /* 0x0044000000007b1d */ /* 0x000fe60000010000 */
[----:B------:R-:W-:-:S06]  /*1fce0*/  UISETP.NE.AND.EX UP1, UPT, UR9, URZ, UPT, UP1 ;  /* 0x0000003f0900728c */ /* 0x000fcc000bf25310 */
[----:B------:R-:W-:-:S05]  /*1fcf0*/  PLOP3.LUT P2, PT, PT, PT, UP1, 0x80, 0x0 ;  /* 0x000000000000781c */ /* 0x000fca0003f4f018 */
[----:B------:R-:W-:Y:S02]  /*1fd00*/  @UP1 ULDC.64 UR8, c[0x0][0xd08] ;  /* 0x0003420000081ab9 */ /* 0x000fe40000000a00 */
[----:B------:R-:W-:-:S03]  /*1fd10*/  @UP1 UIMAD.WIDE UR8, UR4, 0x4, UR8 ;  /* 0x00000004040818a5 */ /* 0x000fc6000f8e0208 */
[----:B------:R-:W-:Y:S02]  /*1fd20*/  ULDC UR4, c[0x0][0xb88] ;  /* 0x0002e20000047ab9 */ /* 0x000fe40000000800 */
[----:B------:R-:W-:Y:S02]  /*1fd30*/  IMAD.U32 R19, RZ, RZ, UR4 ;  /* 0x00000004ff137e24 */ /* 0x000fe4000f8e00ff */
[----:B------:R-:W-:Y:S01]  /*1fd40*/  IMAD.U32 R6, RZ, RZ, UR8 ;  /* 0x00000008ff067e24 */ /* 0x000fe2000f8e00ff */
[----:B------:R-:W2:Y:S01]  /*1fd50*/  @P1 LDG.E R3, desc[UR36][R4.64] ;  /* 0x0000002404031981 */ /* 0x000ea2000c1e1900 */
[----:B------:R-:W-:-:S05]  /*1fd60*/  IMAD.U32 R7, RZ, RZ, UR9 ;  /* 0x00000009ff077e24 */ /* 0x000fca000f8e00ff */
[----:B------:R1:W5:Y:S01]  /*1fd70*/  @P2 LDG.E R19, desc[UR36][R6.64] ;  /* 0x0000002406132981 */ /* 0x000362000c1e1900 */
[----:B------:R-:W-:Y:S01]  /*1fd80*/  UMOV UR4, URZ ;  /* 0x0000003f00047c82 */ /* 0x000fe20008000000 */
[----:B------:R-:W-:Y:S02]  /*1fd90*/  LOP3.LUT P0, RZ, R210, 0x3, RZ, 0xc0, !PT ;  /* 0x00000003d2ff7812 */ /* 0x000fe4000780c0ff */
[----:B--2---:R-:W-:Y:S01]  /*1fda0*/  @P1 R2UR UR4, R3 ;  /* 0x00000000030412ca */ /* 0x004fe200000e0000 */
[----:B01----:R-:W-:-:S14]  /*1fdb0*/  @P2 BRA `(.L_x_3506) ;  /* 0x0000000000102947 */ /* 0x003fdc0003800000 */
[----:B------:R-:W-:Y:S05]  /*1fdc0*/  @!P1 BRA `(.L_x_3506) ;  /* 0x00000000000c9947 */ /* 0x000fea0003800000 */
[----:B------:R-:W2:Y:S04]  /*1fdd0*/  LDG.E R0, desc[UR36][R4.64] ;  /* 0x0000002404007981 */ /* 0x000ea8000c1e1900 */
[----:B-----5:R-:W2:Y:S02]  /*1fde0*/  LDG.E R19, desc[UR36][R4.64+0x4] ;  /* 0x0000042404137981 */ /* 0x020ea4000c1e1900 */
[----:B--2---:R-:W-:-:S07]  /*1fdf0*/  IMAD.IADD R19, R19, 0x1, -R0 ;  /* 0x0000000113137824 */ /* 0x004fce00078e0a00 */
.L_x_3506:
[----:B------:R-:W2:Y:S01]  /*1fe00*/  LDL R0, [R1+0x458] ;  /* 0x0004580001007983 */ /* 0x000ea20000100800 */
[----:B-----5:R-:W-:Y:S01]  /*1fe10*/  IMAD R19, R19, R20, RZ ;  /* 0x0000001413137224 */ /* 0x020fe200078e02ff */
[----:B------:R-:W-:Y:S01]  /*1fe20*/  R2UR UR15, R202 ;  /* 0x00000000ca0f72ca */ /* 0x000fe200000e0000 */
[----:B------:R-:W-:Y:S01]  /*1fe30*/  VIADD R12, R204, UR60 ;  /* 0x0000003ccc0c7c36 */ /* 0x000fe20008000000 */
[----:B------:R-:W-:Y:S01]  /*1fe40*/  ISETP.NE.AND P1, PT, R20, 0x1, PT ;  /* 0x000000011400780c */ /* 0x000fe20003f25270 */
[----:B------:R-:W-:Y:S01]  /*1fe50*/  USHF.R.S32.HI UR18, URZ, 0x1f, UR61 ;  /* 0x0000001f3f127899 */ /* 0x000fe2000801143d */
[----:B------:R-:W-:Y:S02]  /*1fe60*/  ULDC.64 UR16, c[0x0][0xc90] ;  /* 0x0003240000107ab9 */ /* 0x000fe40000000a00 */
[----:B------:R-:W-:-:S09]  /*1fe70*/  ISETP.GE.OR P2, PT, R12, R19, P0 ;  /* 0x000000130c00720c */ /* 0x000fd20000746670 */
[----:B------:R-:W0:Y:S04]  /*1fe80*/  @P1 LDC R2, c[0x0][0xcec] ;  /* 0x00033b00ff021b82 */ /* 0x000e280000000800 */
[----:B------:R-:W3:Y:S01]  /*1fe90*/  @!P2 LDL R11, [R1+0x420] ;  /* 0x00042000010ba983 */ /* 0x000ee20000100800 */
[----:B------:R-:W-:Y:S02]  /*1fea0*/  USHF.R.S32.HI UR7, URZ, 0x1f, UR15 ;  /* 0x0000001f3f077899 */ /* 0x000fe4000801140f */
[----:B------:R-:W-:Y:S01]  /*1feb0*/  USHF.R.S32.HI UR11, URZ, 0x1f, UR4 ;  /* 0x0000001f3f0b7899 */ /* 0x000fe20008011404 */
[----:B------:R-:W1:Y:S01]  /*1fec0*/  @P1 LDC R3, c[0x0][0xcf0] ;  /* 0x00033c00ff031b82 */ /* 0x000e620000000800 */
[----:B------:R-:W-:Y:S01]  /*1fed0*/  UIMAD UR14, UR18, UR16, URZ ;  /* 0x00000010120e72a4 */ /* 0x000fe2000f8e023f */
[----:B------:R-:W-:Y:S01]  /*1fee0*/  UMOV UR10, UR4 ;  /* 0x00000004000a7c82 */ /* 0x000fe20008000000 */
[----:B------:R-:W-:-:S02]  /*1fef0*/  USEL UR20, UR7, URZ, !UP0 ;  /* 0x0000003f07147287 */ /* 0x000fc4000c000000 */
[----:B------:R-:W-:Y:S02]  /*1ff00*/  UIMAD.WIDE.U32 UR8, UR61, UR16, UR10 ;  /* 0x000000103d0872a5 */ /* 0x000fe4000f8e000a */
[----:B------:R-:W-:Y:S01]  /*1ff10*/  UIMAD UR14, UR61, UR17, UR14 ;  /* 0x000000113d0e72a4 */ /* 0x000fe2000f8e020e */
[----:B------:R-:W4:Y:S01]  /*1ff20*/  @P1 LDC R77, c[0x0][0xcf0] ;  /* 0x00033c00ff4d1b82 */ /* 0x000f220000000800 */
[----:B------:R-:W-:Y:S01]  /*1ff30*/  USEL UR19, UR15, URZ, !UP0 ;  /* 0x0000003f0f137287 */ /* 0x000fe2000c000000 */
[----:B------:R-:W-:Y:S01]  /*1ff40*/  ULDC.64 UR16, c[0x0][0xc98] ;  /* 0x0003260000107ab9 */ /* 0x000fe20000000a00 */
[----:B------:R-:W-:Y:S02]  /*1ff50*/  UIADD3 UR9, UR9, UR14, URZ ;  /* 0x0000000e09097290 */ /* 0x000fe4000fffe03f */
[----:B------:R-:W-:Y:S02]  /*1ff60*/  UIMAD UR7, UR20, UR16, URZ ;  /* 0x00000010140772a4 */ /* 0x000fe4000f8e023f */
[----:B------:R-:W-:-:S02]  /*1ff70*/  UIMAD.WIDE.U32 UR8, UR19, UR16, UR8 ;  /* 0x00000010130872a5 */ /* 0x000fc4000f8e0008 */
[----:B------:R-:W-:Y:S01]  /*1ff80*/  UIMAD UR7, UR19, UR17, UR7 ;  /* 0x00000011130772a4 */ /* 0x000fe2000f8e0207 */
[----:B------:R-:W-:-:S05]  /*1ff90*/  ULDC.64 UR14, c[0x0][0xc88] ;  /* 0x00032200000e7ab9 */ /* 0x000fca0000000a00 */
[----:B------:R-:W-:Y:S02]  /*1ffa0*/  IMAD.U32 R7, RZ, RZ, UR7 ;  /* 0x00000007ff077e24 */ /* 0x000fe4000f8e00ff */
[----:B--2---:R-:W-:-:S04]  /*1ffb0*/  VIADD R5, R0, UR60 ;  /* 0x0000003c00057c36 */ /* 0x004fc80008000000 */
[----:B0-----:R-:W-:-:S04]  /*1ffc0*/  @P1 IMAD.HI.U32 R2, R5, R2, RZ ;  /* 0x0000000205021227 */ /* 0x001fc800078e00ff */
[----:B------:R-:W-:Y:S01]  /*1ffd0*/  IMAD.MOV.U32 R0, RZ, RZ, R5 ;  /* 0x000000ffff007224 */ /* 0x000fe200078e0005 */
[----:B-1----:R-:W-:-:S04]  /*1ffe0*/  @P1 SHF.R.U32.HI R0, RZ, R3, R2 ;  /* 0x00000003ff001219 */ /* 0x002fc80000011602 */
[--C-:B------:R-:W-:Y:S01]  /*1fff0*/  SHF.R.S32.HI R4, RZ, 0x1f, R0.reuse ;  /* 0x0000001fff047819 */ /* 0x100fe20000011400 */
[----:B------:R-:W-:-:S04]  /*20000*/  IMAD.MOV R2, RZ, RZ, -R0 ;  /* 0x000000ffff027224 */ /* 0x000fc800078e0a00 */
[----:B------:R-:W-:Y:S01]  /*20010*/  IMAD R5, R20, R2, R5 ;  /* 0x0000000214057224 */ /* 0x000fe200078e0205 */
[----:B------:R-:W-:-:S04]  /*20020*/  IADD3 R2, P3, R0, UR8, RZ ;  /* 0x0000000800027c10 */ /* 0x000fc8000ff7e0ff */
[----:B------:R-:W-:-:S05]  /*20030*/  SHF.R.S32.HI R3, RZ, 0x1f, R5 ;  /* 0x0000001fff037819 */ /* 0x000fca0000011405 */
[----:B------:R-:W-:Y:S01]  /*20040*/  IMAD R0, R3, UR14, RZ ;  /* 0x0000000e03007c24 */ /* 0x000fe2000f8e02ff */
[----:B------:R-:W-:Y:S01]  /*20050*/  IADD3.X R3, R4, UR9, R7, P3, !PT ;  /* 0x0000000904037c10 */ /* 0x000fe20009ffe407 */
[----:B------:R-:W-:Y:S02]  /*20060*/  ULDC.64 UR8, c[0x0][0xc50] ;  /* 0x0003140000087ab9 */ /* 0x000fe40000000a00 */
[C---:B------:R-:W-:Y:S02]  /*20070*/  IMAD R7, R5.reuse, UR15, R0 ;  /* 0x0000000f05077c24 */ /* 0x040fe4000f8e0200 */
[----:B------:R-:W-:Y:S01]  /*20080*/  IMAD.WIDE.U32 R2, R5, UR14, R2 ;  /* 0x0000000e05027c25 */ /* 0x000fe2000f8e0002 */
[----:B------:R-:W-:-:S03]  /*20090*/  ULDC.64 UR14, c[0x0][0xba0] ;  /* 0x0002e800000e7ab9 */ /* 0x000fc60000000a00 */
[----:B------:R-:W-:Y:S01]  /*200a0*/  IMAD.IADD R3, R3, 0x1, R7 ;  /* 0x0000000103037824 */ /* 0x000fe200078e0207 */
[----:B------:R-:W-:Y:S01]  /*200b0*/  LEA R6, P3, R2, UR8, 0x2 ;  /* 0x0000000802067c11 */ /* 0x000fe2000f8610ff */
[----:B------:R-:W-:-:S03]  /*200c0*/  VIADD R0, R12, 0x8 ;  /* 0x000000080c007836 */ /* 0x000fc60000000000 */
[----:B------:R-:W-:Y:S01]  /*200d0*/  LEA.HI.X R10, R2, UR9, R3, 0x2, P3 ;  /* 0x00000009020a7c11 */ /* 0x000fe200098f1403 */
[----:B------:R-:W-:Y:S01]  /*200e0*/  SHFL.IDX PT, R8, R6, RZ, 0x1c1f ;  /* 0x001c1fff06087589 */ /* 0x000fe200000e0000 */
[----:B------:R-:W-:-:S03]  /*200f0*/  ISETP.GE.OR P0, PT, R0, R19, P0 ;  /* 0x000000130000720c */ /* 0x000fc60000706670 */
[----:B------:R-:W3:Y:S04]  /*20100*/  SHFL.IDX PT, R9, R10, RZ, 0x1c1f ;  /* 0x001c1fff0a097589 */ /* 0x000ee800000e0000 */
[----:B---3--:R0:W-:Y:S06]  /*20110*/  @!P2 ST.E desc[UR36][R8.64], R11 ;  /* 0x0000000b0800a985 */ /* 0x0081ec000c101924 */
[----:B------:R-:W2:Y:S01]  /*20120*/  @!P0 LDL R21, [R1+0x424] ;  /* 0x0004240001158983 */ /* 0x000ea20000100800 */
[----:B------:R-:W-:-:S02]  /*20130*/  IMAD R0, R208, 0x40, R189 ;  /* 0x00000040d0007824 */ /* 0x000fc400078e02bd */
[----:B------:R-:W-:Y:S01]  /*20140*/  IMAD.MOV.U32 R3, RZ, RZ, 0x2 ;  /* 0x00000002ff037424 */ /* 0x000fe200078e00ff */
[----:B------:R-:W-:Y:S03]  /*20150*/  SHFL.IDX PT, R54, R6, 0x1, 0x1c1f ;  /* 0x003c1f0006367f89 */ /* 0x000fe600000e0000 */
[----:B------:R-:W-:Y:S01]  /*20160*/  IMAD.WIDE R2, R0, R3, UR58 ;  /* 0x0000003a00027e25 */ /* 0x000fe2000f8e0203 */
[----:B------:R-:W2:Y:S02]  /*20170*/  SHFL.IDX PT, R55, R10, 0x1, 0x1c1f ;  /* 0x003c1f000a377f89 */ /* 0x000ea400000e0000 */
[C---:B------:R-:W-:Y:S02]  /*20180*/  IADD3 R25, P4, R2.reuse, 0x3000, RZ ;  /* 0x0000300002197810 */ /* 0x040fe40007f9e0ff */
[C---:B------:R-:W-:Y:S02]  /*20190*/  IADD3 R29, P5, R2.reuse, 0x4000, RZ ;  /* 0x00004000021d7810 */ /* 0x040fe40007fbe0ff */
[----:B------:R-:W-:-:S02]  /*201a0*/  IADD3 R33, P6, R2, 0x5000, RZ ;  /* 0x0000500002217810 */ /* 0x000fc40007fde0ff */
[----:B------:R-:W-:Y:S02]  /*201b0*/  LOP3.LUT R24, R25, 0x380, RZ, 0xc0, !PT ;  /* 0x0000038019187812 */ /* 0x000fe400078ec0ff */
[----:B------:R-:W-:Y:S02]  /*201c0*/  LOP3.LUT R28, R29, 0x380, RZ, 0xc0, !PT ;  /* 0x000003801d1c7812 */ /* 0x000fe400078ec0ff */
[----:B------:R-:W-:Y:S02]  /*201d0*/  LOP3.LUT R32, R33, 0x380, RZ, 0xc0, !PT ;  /* 0x0000038021207812 */ /* 0x000fe400078ec0ff */
[C---:B------:R-:W-:Y:S02]  /*201e0*/  IADD3 R7, P2, R2.reuse, 0x1000, RZ ;  /* 0x0000100002077810 */ /* 0x040fe40007f5e0ff */
[----:B------:R-:W-:Y:S02]  /*201f0*/  IADD3 R5, P3, R2, 0x2000, RZ ;  /* 0x0000200002057810 */ /* 0x000fe40007f7e0ff */
[----:B------:R-:W-:Y:S01]  /*20200*/  SHF.R.U64 R24, R24, 0x3, RZ ;  /* 0x0000000318187819 */ /* 0x000fe200000012ff */
[--C-:B0-----:R-:W-:Y:S01]  /*20210*/  IMAD.X R9, RZ, RZ, R3.reuse, P2 ;  /* 0x000000ffff097224 */ /* 0x101fe200010e0603 */
[----:B------:R-:W-:Y:S01]  /*20220*/  SHF.R.U64 R28, R28, 0x3, RZ ;  /* 0x000000031c1c7819 */ /* 0x000fe200000012ff */
[----:B------:R-:W-:Y:S01]  /*20230*/  IMAD.X R13, RZ, RZ, R3, P3 ;  /* 0x000000ffff0d7224 */ /* 0x000fe200018e0603 */
[----:B------:R-:W-:-:S02]  /*20240*/  SHF.R.U64 R32, R32, 0x3, RZ ;  /* 0x0000000320207819 */ /* 0x000fc400000012ff */
[----:B------:R-:W-:Y:S01]  /*20250*/  LOP3.LUT R24, R24, R25, RZ, 0x3c, !PT ;  /* 0x0000001918187212 */ /* 0x000fe200078e3cff */
[--C-:B------:R-:W-:Y:S01]  /*20260*/  IMAD.X R25, RZ, RZ, R3.reuse, P4 ;  /* 0x000000ffff197224 */ /* 0x100fe200020e0603 */
[----:B------:R-:W-:Y:S01]  /*20270*/  LOP3.LUT R28, R28, R29, RZ, 0x3c, !PT ;  /* 0x0000001d1c1c7212 */ /* 0x000fe200078e3cff */
[--C-:B------:R-:W-:Y:S01]  /*20280*/  IMAD.X R29, RZ, RZ, R3.reuse, P5 ;  /* 0x000000ffff1d7224 */ /* 0x100fe200028e0603 */
[----:B------:R-:W-:Y:S01]  /*20290*/  LOP3.LUT R32, R32, R33, RZ, 0x3c, !PT ;  /* 0x0000002120207212 */ /* 0x000fe200078e3cff */
[----:B------:R-:W-:Y:S01]  /*202a0*/  IMAD.X R33, RZ, RZ, R3, P6 ;  /* 0x000000ffff217224 */ /* 0x000fe200030e0603 */
[C---:B------:R-:W-:Y:S02]  /*202b0*/  IADD3 R37, P2, R2.reuse, 0x6000, RZ ;  /* 0x0000600002257810 */ /* 0x040fe40007f5e0ff */
[C---:B------:R-:W-:Y:S02]  /*202c0*/  IADD3 R41, P3, R2.reuse, 0x7000, RZ ;  /* 0x0000700002297810 */ /* 0x040fe40007f7e0ff */
[----:B------:R-:W-:-:S02]  /*202d0*/  IADD3 R45, P4, R2, 0x8000, RZ ;  /* 0x00008000022d7810 */ /* 0x000fc40007f9e0ff */
[C---:B------:R-:W-:Y:S02]  /*202e0*/  IADD3 R49, P5, R2.reuse, 0x9000, RZ ;  /* 0x0000900002317810 */ /* 0x040fe40007fbe0ff */
[----:B------:R-:W-:Y:S02]  /*202f0*/  IADD3 R53, P6, R2, 0xa000, RZ ;  /* 0x0000a00002357810 */ /* 0x000fe40007fde0ff */
[----:B------:R-:W-:Y:S02]  /*20300*/  LOP3.LUT R36, R37, 0x380, RZ, 0xc0, !PT ;  /* 0x0000038025247812 */ /* 0x000fe400078ec0ff */
        /* <DEDUP_REMOVED lines=11> */
[----:B------:R-:W-:Y:S02]  /*203c0*/  SHF.R.U64 R4, R4, 0x3, RZ ;  /* 0x0000000304047819 */ /* 0x000fe400000012ff */
        /* <DEDUP_REMOVED lines=11> */
[----:B------:R-:W-:-:S02]  /*20480*/  LOP3.LUT R8, R4, R7, RZ, 0x3c, !PT ;  /* 0x0000000704087212 */ /* 0x000fc400078e3cff */
[----:B------:R-:W-:Y:S02]  /*20490*/  LOP3.LUT R12, R0, R5, RZ, 0x3c, !PT ;  /* 0x00000005000c7212 */ /* 0x000fe400078e3cff */
[C---:B------:R-:W-:Y:S02]  /*204a0*/  IADD3 R57, P2, R2.reuse, 0xb000, RZ ;  /* 0x0000b00002397810 */ /* 0x040fe40007f5e0ff */
[C---:B------:R-:W-:Y:S02]  /*204b0*/  IADD3 R61, P3, R2.reuse, 0xc000, RZ ;  /* 0x0000c000023d7810 */ /* 0x040fe40007f7e0ff */
[C---:B------:R-:W-:Y:S02]  /*204c0*/  IADD3 R65, P4, R2.reuse, 0xd000, RZ ;  /* 0x0000d00002417810 */ /* 0x040fe40007f9e0ff */
[C---:B------:R-:W-:Y:S02]  /*204d0*/  IADD3 R69, P5, R2.reuse, 0xe000, RZ ;  /* 0x0000e00002457810 */ /* 0x040fe40007fbe0ff */
[----:B------:R-:W-:-:S02]  /*204e0*/  LOP3.LUT R7, R2, 0x380, RZ, 0xc0, !PT ;  /* 0x0000038002077812 */ /* 0x000fc400078ec0ff */
[----:B------:R-:W-:Y:S02]  /*204f0*/  IADD3 R5, P6, R2, 0xf000, RZ ;  /* 0x0000f00002057810 */ /* 0x000fe40007fde0ff */
[----:B------:R-:W-:Y:S02]  /*20500*/  LOP3.LUT R56, R57, 0x380, RZ, 0xc0, !PT ;  /* 0x0000038039387812 */ /* 0x000fe400078ec0ff */
[----:B------:R-:W-:Y:S01]  /*20510*/  LOP3.LUT R60, R61, 0x380, RZ, 0xc0, !PT ;  /* 0x000003803d3c7812 */ /* 0x000fe200078ec0ff */
[----:B------:R-:W-:Y:S01]  /*20520*/  IMAD.X R73, RZ, RZ, R3, P6 ;  /* 0x000000ffff497224 */ /* 0x000fe200030e0603 */
[----:B------:R-:W-:Y:S02]  /*20530*/  LOP3.LUT R64, R65, 0x380, RZ, 0xc0, !PT ;  /* 0x0000038041407812 */ /* 0x000fe400078ec0ff */
[----:B------:R-:W-:Y:S02]  /*20540*/  LOP3.LUT R68, R69, 0x380, RZ, 0xc0, !PT ;  /* 0x0000038045447812 */ /* 0x000fe400078ec0ff */
[----:B------:R-:W-:-:S02]  /*20550*/  SHF.R.U64 R7, R7, 0x3, RZ ;  /* 0x0000000307077819 */ /* 0x000fc400000012ff */
[----:B------:R-:W-:Y:S02]  /*20560*/  LOP3.LUT R0, R5, 0x380, RZ, 0xc0, !PT ;  /* 0x0000038005007812 */ /* 0x000fe400078ec0ff */
[----:B------:R-:W-:Y:S02]  /*20570*/  SHF.R.U64 R56, R56, 0x3, RZ ;  /* 0x0000000338387819 */ /* 0x000fe400000012ff */
[----:B------:R-:W-:Y:S02]  /*20580*/  SHF.R.U64 R60, R60, 0x3, RZ ;  /* 0x000000033c3c7819 */ /* 0x000fe400000012ff */
[----:B------:R-:W-:Y:S02]  /*20590*/  SHF.R.U64 R64, R64, 0x3, RZ ;  /* 0x0000000340407819 */ /* 0x000fe400000012ff */
[----:B------:R-:W-:Y:S02]  /*205a0*/  SHF.R.U64 R68, R68, 0x3, RZ ;  /* 0x0000000344447819 */ /* 0x000fe400000012ff */
[----:B------:R-:W-:-:S02]  /*205b0*/  LOP3.LUT R2, R7, R2, RZ, 0x3c, !PT ;  /* 0x0000000207027212 */ /* 0x000fc400078e3cff */
        /* <DEDUP_REMOVED lines=9> */
[----:B------:R-:W-:Y:S01]  /*20650*/  LOP3.LUT R72, R0, R5, RZ, 0x3c, !PT ;  /* 0x0000000500487212 */ /* 0x000fe200078e3cff */
[----:B------:R-:W-:-:S02]  /*20660*/  UIMAD UR7, UR11, UR14, URZ ;  /* 0x0000000e0b0772a4 */ /* 0x000fc4000f8e023f */
[----:B------:R-:W-:Y:S02]  /*20670*/  UIMAD.WIDE.U32 UR8, UR4, UR14, URZ ;  /* 0x0000000e040872a5 */ /* 0x000fe4000f8e003f */
[----:B------:R-:W-:Y:S01]  /*20680*/  UIMAD UR7, UR4, UR15, UR7 ;  /* 0x0000000f040772a4 */ /* 0x000fe2000f8e0207 */
[----:B------:R-:W-:-:S03]  /*20690*/  ULDC.64 UR10, c[0x0][0xbe8] ;  /* 0x0002fa00000a7ab9 */ /* 0x000fc60000000a00 */
[----:B------:R-:W-:Y:S02]  /*206a0*/  UIADD3 UR9, UR9, UR7, URZ ;  /* 0x0000000709097290 */ /* 0x000fe4000fffe03f */
[----:B------:R-:W-:Y:S01]  /*206b0*/  UIMAD UR4, UR18, UR10, URZ ;  /* 0x0000000a120472a4 */ /* 0x000fe2000f8e023f */
[----:B------:R-:W-:Y:S01]  /*206c0*/  VIADD R76, R209, UR60 ;  /* 0x0000003cd14c7c36 */ /* 0x000fe20008000000 */
[----:B------:R-:W-:Y:S02]  /*206d0*/  UIMAD.WIDE.U32 UR8, UR61, UR10, UR8 ;  /* 0x0000000a3d0872a5 */ /* 0x000fe4000f8e0008 */
[----:B------:R-:W-:-:S03]  /*206e0*/  UIMAD UR4, UR61, UR11, UR4 ;  /* 0x0000000b3d0472a4 */ /* 0x000fc6000f8e0204 */
[----:B------:R-:W-:Y:S01]  /*206f0*/  ULDC.64 UR10, c[0x0][0xbf0] ;  /* 0x0002fc00000a7ab9 */ /* 0x000fe20000000a00 */
[----:B------:R-:W-:Y:S02]  /*20700*/  UIADD3 UR9, UR9, UR4, URZ ;  /* 0x0000000409097290 */ /* 0x000fe4000fffe03f */
[----:B------:R-:W-:Y:S02]  /*20710*/  UIMAD UR4, UR20, UR10, URZ ;  /* 0x0000000a140472a4 */ /* 0x000fe4000f8e023f */
[----:B------:R-:W-:Y:S02]  /*20720*/  UIMAD.WIDE.U32 UR8, UR19, UR10, UR8 ;  /* 0x0000000a130872a5 */ /* 0x000fe4000f8e0008 */
[----:B------:R-:W-:-:S03]  /*20730*/  UIMAD UR4, UR19, UR11, UR4 ;  /* 0x0000000b130472a4 */ /* 0x000fc6000f8e0204 */
[----:B------:R-:W-:Y:S01]  /*20740*/  ULDC.64 UR10, c[0x0][0xbe0] ;  /* 0x0002f800000a7ab9 */ /* 0x000fe20000000a00 */
[----:B------:R-:W-:Y:S01]  /*20750*/  UIADD3 UR4, UR9, UR4, URZ ;  /* 0x0000000409047290 */ /* 0x000fe2000fffe03f */
[----:B------:R-:W-:-:S05]  /*20760*/  VIADD R82, R208, UR60 ;  /* 0x0000003cd0527c36 */ /* 0x000fca0008000000 */
[----:B------:R-:W-:Y:S01]  /*20770*/  ISETP.GE.AND P2, PT, R82, R19, PT ;  /* 0x000000135200720c */ /* 0x000fe20003f46270 */
[----:B------:R-:W-:Y:S01]  /*20780*/  BSSY B1, `(.L_x_3507) ;  /* 0x000004a000017945 */ /* 0x000fe20003800000 */
[----:B--2---:R0:W-:Y:S04]  /*20790*/  @!P0 ST.E desc[UR36][R54.64], R21 ;  /* 0x0000001536008985 */ /* 0x0041e8000c101924 */
[----:B------:R1:W5:Y:S04]  /*207a0*/  LD.E.128 R4, desc[UR36][R2.64] ;  /* 0x0000002402047980 */ /* 0x000368000c101d00 */
[----:B------:R-:W5:Y:S01]  /*207b0*/  LD.E.128 R8, desc[UR36][R8.64] ;  /* 0x0000002408087980 */ /* 0x000f62000c101d00 */
[----:B0-----:R-:W-:-:S03]  /*207c0*/  IMAD.MOV.U32 R21, RZ, RZ, R76 ;  /* 0x000000ffff157224 */ /* 0x001fc600078e004c */
[----:B------:R-:W5:Y:S01]  /*207d0*/  LD.E.128 R12, desc[UR36][R12.64] ;  /* 0x000000240c0c7980 */ /* 0x000f62000c101d00 */
[----:B-1----:R-:W0:Y:S01]  /*207e0*/  @P1 LDC R3, c[0x0][0xcec] ;  /* 0x00033b00ff031b82 */ /* 0x002e220000000800 */
[----:B------:R-:W-:Y:S02]  /*207f0*/  IMAD.U32 R2, RZ, RZ, UR8 ;  /* 0x00000008ff027e24 */ /* 0x000fe4000f8e00ff */
[----:B------:R-:W5:Y:S04]  /*20800*/  LD.E.128 R24, desc[UR36][R24.64] ;  /* 0x0000002418187980 */ /* 0x000f68000c101d00 */
[----:B------:R-:W5:Y:S04]  /*20810*/  LD.E.128 R28, desc[UR36][R28.64] ;  /* 0x000000241c1c7980 */ /* 0x000f68000c101d00 */
[----:B------:R-:W5:Y:S04]  /*20820*/  LD.E.128 R32, desc[UR36][R32.64] ;  /* 0x0000002420207980 */ /* 0x000f68000c101d00 */
[----:B------:R-:W5:Y:S04]  /*20830*/  LD.E.128 R36, desc[UR36][R36.64] ;  /* 0x0000002424247980 */ /* 0x000f68000c101d00 */
[----:B------:R-:W5:Y:S04]  /*20840*/  LD.E.128 R40, desc[UR36][R40.64] ;  /* 0x0000002428287980 */ /* 0x000f68000c101d00 */
[----:B------:R-:W5:Y:S01]  /*20850*/  LD.E.128 R44, desc[UR36][R44.64] ;  /* 0x000000242c2c7980 */ /* 0x000f62000c101d00 */
[----:B0-----:R-:W-:-:S03]  /*20860*/  @P1 IMAD.HI.U32 R0, R76, R3, RZ ;  /* 0x000000034c001227 */ /* 0x001fc600078e00ff */
[----:B------:R-:W5:Y:S02]  /*20870*/  LD.E.128 R48, desc[UR36][R48.64] ;  /* 0x0000002430307980 */ /* 0x000f64000c101d00 */
[----:B----4-:R-:W-:Y:S02]  /*20880*/  @P1 SHF.R.U32.HI R21, RZ, R77, R0 ;  /* 0x0000004dff151219 */ /* 0x010fe40000011600 */
[----:B------:R-:W5:Y:S02]  /*20890*/  LD.E.128 R52, desc[UR36][R52.64] ;  /* 0x0000002434347980 */ /* 0x000f64000c101d00 */
[--C-:B------:R-:W-:Y:S01]  /*208a0*/  SHF.R.S32.HI R0, RZ, 0x1f, R21.reuse ;  /* 0x0000001fff007819 */ /* 0x100fe20000011415 */
[----:B------:R-:W-:Y:S01]  /*208b0*/  IMAD.MOV R77, RZ, RZ, -R21 ;  /* 0x000000ffff4d7224 */ /* 0x000fe200078e0a15 */
[----:B------:R-:W5:Y:S01]  /*208c0*/  LD.E.128 R56, desc[UR36][R56.64] ;  /* 0x0000002438387980 */ /* 0x000f62000c101d00 */
[----:B------:R-:W-:Y:S01]  /*208d0*/  IMAD.U32 R3, RZ, RZ, UR9 ;  /* 0x00000009ff037e24 */ /* 0x000fe2000f8e00ff */
[----:B------:R-:W-:Y:S01]  /*208e0*/  ULDC.64 UR8, c[0x0][0xbd8] ;  /* 0x0002f60000087ab9 */ /* 0x000fe20000000a00 */
[----:B------:R-:W-:Y:S01]  /*208f0*/  IMAD R0, R0, UR10, RZ ;  /* 0x0000000a00007c24 */ /* 0x000fe2000f8e02ff */
[----:B------:R-:W5:Y:S01]  /*20900*/  LD.E.128 R60, desc[UR36][R60.64] ;  /* 0x000000243c3c7980 */ /* 0x000f62000c101d00 */
[----:B------:R-:W-:-:S02]  /*20910*/  IMAD R77, R20, R77, R76 ;  /* 0x0000004d144d7224 */ /* 0x000fc400078e024c */
[----:B------:R-:W-:Y:S01]  /*20920*/  IMAD.U32 R3, RZ, RZ, UR4 ;  /* 0x00000004ff037e24 */ /* 0x000fe2000f8e00ff */
[----:B------:R-:W5:Y:S01]  /*20930*/  LD.E.128 R64, desc[UR36][R64.64] ;  /* 0x0000002440407980 */ /* 0x000f62000c101d00 */
[C---:B------:R-:W-:Y:S01]  /*20940*/  IMAD R79, R21.reuse, UR11, R0 ;  /* 0x0000000b154f7c24 */ /* 0x040fe2000f8e0200 */
[----:B------:R-:W-:Y:S02]  /*20950*/  SHF.R.S32.HI R0, RZ, 0x1f, R77 ;  /* 0x0000001fff007819 */ /* 0x000fe4000001144d */
[----:B------:R-:W5:Y:S01]  /*20960*/  LD.E.128 R68, desc[UR36][R68.64] ;  /* 0x0000002444447980 */ /* 0x000f62000c101d00 */
[----:B------:R-:W-:-:S03]  /*20970*/  IMAD.WIDE.U32 R2, R21, UR10, R2 ;  /* 0x0000000a15027c25 */ /* 0x000fc6000f8e0002 */
[----:B------:R-:W5:Y:S01]  /*20980*/  LD.E.128 R72, desc[UR36][R72.64] ;  /* 0x0000002448487980 */ /* 0x000f62000c101d00 */
[----:B------:R-:W-:Y:S01]  /*20990*/  IMAD.IADD R3, R3, 0x1, R79 ;  /* 0x0000000103037824 */ /* 0x000fe200078e024f */
[----:B------:R-:W-:Y:S01]  /*209a0*/  UIADD3 UR4, UR42, 0x32420, URZ ;  /* 0x000324202a047890 */ /* 0x000fe2000fffe03f */
[----:B------:R-:W-:Y:S01]  /*209b0*/  IMAD R20, R0, UR8, RZ ;  /* 0x0000000800147c24 */ /* 0x000fe2000f8e02ff */
[----:B------:R-:W-:Y:S01]  /*209c0*/  @!PT LDS RZ, [RZ] ;  /* 0x00000000fffff984 */ /* 0x000fe20000000800 */
[----:B------:R-:W-:Y:S01]  /*209d0*/  @!PT LDS RZ, [RZ] ;  /* 0x00000000fffff984 */ /* 0x000fe20000000800 */
[----:B------:R-:W-:Y:S01]  /*209e0*/  @!PT LDS RZ, [RZ] ;  /* 0x00000000fffff984 */ /* 0x000fe20000000800 */
[----:B------:R-:W-:Y:S01]  /*209f0*/  @!PT LDS RZ, [RZ] ;  /* 0x00000000fffff984 */ /* 0x000fe20000000800 */
[----:B------:R0:W-:Y:S06]  /*20a00*/  MEMBAR.ALL.CTA ;  /* 0x0000000000007992 */ /* 0x0001ec0000008000 */
[----:B0-----:R-:W0:Y:S01]  /*20a10*/  FENCE.VIEW.ASYNC.S ;  /* 0x00000000000073c6 */ /* 0x001e220000000000 */
[----:B------:R-:W-:Y:S01]  /*20a20*/  IMAD.WIDE.U32 R2, R77, UR8, R2 ;  /* 0x000000084d027c25 */ /* 0x000fe2000f8e0002 */
[----:B------:R-:W-:-:S03]  /*20a30*/  UPRMT UR4, URZ, 0x654, UR4 ;  /* 0x000006543f047896 */ /* 0x000fc60008000004 */
[----:B------:R-:W-:Y:S01]  /*20a40*/  IMAD R21, R77, UR9, R20 ;  /* 0x000000094d157c24 */ /* 0x000fe2000f8e0214 */
[----:B------:R-:W-:Y:S01]  /*20a50*/  ULDC.64 UR8, c[0x0][0xb80] ;  /* 0x0002e00000087ab9 */ /* 0x000fe20000000a00 */
[----:B------:R-:W-:Y:S01]  /*20a60*/  VIADD R0, R82, 0x20 ;  /* 0x0000002052007836 */ /* 0x000fe20000000000 */
[----:B------:R-:W-:Y:S01]  /*20a70*/  LEA R80, P3, R2, UR8, 0x1 ;  /* 0x0000000802507c11 */ /* 0x000fe2000f8608ff */
[----:B------:R-:W-:-:S03]  /*20a80*/  IMAD.IADD R3, R3, 0x1, R21 ;  /* 0x0000000103037824 */ /* 0x000fc600078e0215 */
[-C--:B------:R-:W-:Y:S01]  /*20a90*/  ISETP.GE.AND P1, PT, R0, R19.reuse, PT ;  /* 0x000000130000720c */ /* 0x080fe20003f26270 */
[----:B------:R-:W-:Y:S01]  /*20aa0*/  VIADD R0, R82, 0x40 ;  /* 0x0000004052007836 */ /* 0x000fe20000000000 */
[----:B------:R-:W-:Y:S01]  /*20ab0*/  LEA.HI.X R81, R2, UR9, R3, 0x1, P3 ;  /* 0x0000000902517c11 */ /* 0x000fe200098f0c03 */
[----:B0-----:R0:W1:Y:S03]  /*20ac0*/  SHFL.IDX PT, R78, R80, RZ, 0x181f ;  /* 0x00181fff504e7589 */ /* 0x00106600000e0000 */
[----:B------:R-:W-:Y:S02]  /*20ad0*/  ISETP.GE.AND P0, PT, R0, R19, PT ;  /* 0x000000130000720c */ /* 0x000fe40003f06270 */
[----:B------:R0:W2:Y:S01]  /*20ae0*/  SHFL.IDX PT, R0, R81, RZ, 0x181f ;  /* 0x00181fff51007589 */ /* 0x0000a200000e0000 */
[----:B------:R-:W-:Y:S01]  /*20af0*/  SYNCS.ARRIVE.TRANS64.RED.A1T0 RZ, [UR4], RZ ;  /* 0x000000ffffff79a7 */ /* 0x000fe20008100404 */
[----:B------:R-:W-:Y:S09]  /*20b00*/  @P2 BRA `(.L_x_3508) ;  /* 0x0000000000442947 */ /* 0x000ff20003800000 */
        /* <DEDUP_REMOVED lines=17> */
.L_x_3508:
[----:B------:R-:W-:Y:S05]  /*20c20*/  BSYNC B1 ;  /* 0x0000000000017941 */ /* 0x000fea0003800000 */
.L_x_3507:
[----:B--2---:R2:W4:Y:S01]  /*20c30*/  SHFL.IDX PT, R0, R81, 0x1, 0x181f ;  /* 0x00381f0051007f89 */ /* 0x00452200000e0000 */
        /* <DEDUP_REMOVED lines=9> */
[----:B-----5:R-:W-:Y:S02]  /*20cd0*/  @!P3 LEA R4, P5, R191, R20, 0x1 ;  /* 0x00000014bf04b211 */ /* 0x020fe400078a08ff */
        /* <DEDUP_REMOVED lines=10> */
.L_x_3510:
[----:B------:R-:W-:Y:S05]  /*20d80*/  BSYNC B1 ;  /* 0x0000000000017941 */ /* 0x000fea0003800000 */
.L_x_3509:
[----:B----4-:R4:W0:Y:S01]  /*20d90*/  SHFL.IDX PT, R0, R81, 0x2, 0x181f ;  /* 0x00581f0051007f89 */ /* 0x01082200000e0000 */
        /* <DEDUP_REMOVED lines=20> */
.L_x_3512:
[----:B------:R-:W-:Y:S05]  /*20ee0*/  BSYNC B1 ;  /* 0x0000000000017941 */ /* 0x000fea0003800000 */
.L_x_3511:
[----:B0-----:R-:W-:Y:S01]  /*20ef0*/  VIADD R0, R82, 0x60 ;  /* 0x0000006052007836 */ /* 0x001fe20000000000 */
[----:B--2-4-:R-:W4:Y:S04]  /*20f00*/  SHFL.IDX PT, R81, R81, 0x3, 0x181f ;  /* 0x00781f0051517f89 */ /* 0x014f2800000e0000 */
        /* <DEDUP_REMOVED lines=9> */
[C---:B------:R-:W-:Y:S02]  /*20fa0*/  @!P5 LEA R6, P2, R190.reuse, R80, 0x1 ;  /* 0x00000050be06d211 */ /* 0x040fe400078408ff */
[-C--:B----4-:R-:W-:Y:S02]  /*20fb0*/  @!P3 LEA.HI.X R3, R189, R81.reuse, R201, 0x1, P0 ;  /* 0x00000051bd03b211 */ /* 0x090fe400000f0cc9 */
        /* <DEDUP_REMOVED lines=11> */
.L_x_3505:
[----:B------:R-:W-:Y:S01]  /*21070*/  R2UR UR4, R202 ;  /* 0x00000000ca0472ca */ /* 0x000fe200000e0000 */
[----:B------:R-:W-:Y:S01]  /*21080*/  ULDC.64 UR8, c[0x0][0xd00] ;  /* 0x0003400000087ab9 */ /* 0x000fe20000000a00 */
[----:B------:R-:W0:Y:S01]  /*21090*/  LDC R11, c[0x0][0xce8] ;  /* 0x00033a00ff0b7b82 */ /* 0x000e220000000800 */
[----:B------:R-:W-:-:S04]  /*210a0*/  UISETP.NE.U32.AND UP0, UPT, UR8, URZ, UPT ;  /* 0x0000003f0800728c */ /* 0x000fc8000bf05070 */
[----:B------:R-:W-:-:S03]  /*210b0*/  UISETP.NE.AND.EX UP0, UPT, UR9, URZ, UPT, UP0 ;  /* 0x0000003f0900728c */ /* 0x000fc6000bf05300 */
[----:B------:R-:W-:-:S03]  /*210c0*/  ULDC.64 UR8, c[0x0][0xd00] ;  /* 0x0003400000087ab9 */ /* 0x000fc60000000a00 */
[----:B------:R-:W-:Y:S01]  /*210d0*/  UIMAD.WIDE UR8, UR4, 0x4, UR8 ;  /* 0x00000004040878a5 */ /* 0x000fe2000f8e0208 */
[----:B------:R-:W-:-:S05]  /*210e0*/  PLOP3.LUT P2, PT, PT, PT, UP0, 0x80, 0x0 ;  /* 0x000000000000781c */ /* 0x000fca0003f4f008 */
[----:B------:R-:W-:Y:S02]  /*210f0*/  IMAD.U32 R2, RZ, RZ, UR8 ;  /* 0x00000008ff027e24 */ /* 0x000fe4000f8e00ff */
[----:B------:R-:W-:Y:S01]  /*21100*/  IMAD.U32 R3, RZ, RZ, UR9 ;  /* 0x00000009ff037e24 */ /* 0x000fe2000f8e00ff */
[----:B------:R-:W-:Y:S02]  /*21110*/  ULDC.64 UR8, c[0x0][0xd08] ;  /* 0x0003420000087ab9 */ /* 0x000fe40000000a00 */
[----:B------:R-:W-:-:S03]  /*21120*/  UISETP.NE.U32.AND UP1, UPT, UR8, URZ, UPT ;  /* 0x0000003f0800728c */ /* 0x000fc6000bf25070 */
[----:B------:R-:W2:Y:S01]  /*21130*/  @P2 LDG.E R6, desc[UR36][R2.64] ;  /* 0x0000002402062981 */ /* 0x000ea2000c1e1900 */
[----:B------:R-:W-:-:S06]  /*21140*/  UISETP.NE.AND.EX UP1, UPT, UR9, URZ, UPT, UP1 ;  /* 0x0000003f0900728c */ /* 0x000fcc000bf25310 */
[----:B------:R-:W-:-:S05]  /*21150*/  PLOP3.LUT P3, PT, PT, PT, UP1, 0x80, 0x0 ;  /* 0x000000000000781c */ /* 0x000fca0003f6f018 */
[----:B------:R-:W-:Y:S02]  /*21160*/  @UP1 ULDC.64 UR8, c[0x0][0xd08] ;  /* 0x0003420000081ab9 */ /* 0x000fe40000000a00 */
[----:B------:R-:W-:-:S03]  /*21170*/  @UP1 UIMAD.WIDE UR8, UR4, 0x4, UR8 ;  /* 0x00000004040818a5 */ /* 0x000fc6000f8e0208 */
[----:B------:R-:W-:Y:S02]  /*21180*/  ULDC UR4, c[0x0][0xb88] ;  /* 0x0002e20000047ab9 */ /* 0x000fe40000000800 */
[----:B------:R-:W-:Y:S02]  /*21190*/  IMAD.U32 R0, RZ, RZ, UR4 ;  /* 0x00000004ff007e24 */ /* 0x000fe4000f8e00ff */
        /* <DEDUP_REMOVED lines=14> */
.L_x_3514:
[----:B------:R-:W-:Y:S01]  /*21280*/  R2UR UR8, R202 ;  /* 0x00000000ca0872ca */ /* 0x000fe200000e0000 */
[----:B------:R-:W-:Y:S01]  /*21290*/  USHF.R.S32.HI UR10, URZ, 0x1f, UR4 ;  /* 0x0000001f3f0a7899 */ /* 0x000fe20008011404 */
[----:B------:R-:W-:Y:S11]  /*212a0*/  BSSY B1, `(.L_x_3515) ;  /* 0x000002e000017945 */ /* 0x000ff60003800000 */
[----:B------:R-:W-:-:S02]  /*212b0*/  USHF.R.S32.HI UR7, URZ, 0x1f, UR8 ;  /* 0x0000001f3f077899 */ /* 0x000fc40008011408 */
        /* <DEDUP_REMOVED lines=44> */
.L_x_3516:
[----:B------:R-:W-:Y:S05]  /*21580*/  BSYNC B1 ;  /* 0x0000000000017941 */ /* 0x000fea0003800000 */
.L_x_3515:
[----:B0-----:R-:W0:Y:S01]  /*21590*/  @P0 LDC R3, c[0x0][0xcf0] ;  /* 0x00033c00ff030b82 */ /* 0x001e220000000800 */
[----:B------:R-:W-:Y:S01]  /*215a0*/  ULDC.64 UR16, c[0x0][0xba0] ;  /* 0x0002e80000107ab9 */ /* 0x000fe20000000a00 */
[----:B------:R-:W-:Y:S01]  /*215b0*/  VIADD R6, R209, UR60 ;  /* 0x0000003cd1067c36 */ /* 0x000fe20008000000 */
[----:B------:R-:W-:Y:S01]  /*215c0*/  UIMAD UR7, UR10, UR16, URZ ;  /* 0x000000100a0772a4 */ /* 0x000fe2000f8e023f */
[----:B------:R-:W-:Y:S01]  /*215d0*/  BSSY B1, `(.L_x_3517) ;  /* 0x0000040000017945 */ /* 0x000fe20003800000 */
[----:B------:R-:W-:Y:S01]  /*215e0*/  UIMAD.WIDE.U32 UR8, UR4, UR16, URZ ;  /* 0x00000010040872a5 */ /* 0x000fe2000f8e003f */
[----:B------:R-:W-:Y:S01]  /*215f0*/  @P0 IMAD.HI.U32 R2, R6, R9, RZ ;  /* 0x0000000906020227 */ /* 0x000fe200078e00ff */
[----:B------:R-:W-:-:S03]  /*21600*/  UIMAD UR7, UR4, UR17, UR7 ;  /* 0x00000011040772a4 */ /* 0x000fc6000f8e0207 */
[----:B------:R-:W-:Y:S01]  /*21610*/  ULDC.64 UR16, c[0x0][0xbe8] ;  /* 0x0002fa0000107ab9 */ /* 0x000fe20000000a00 */
[----:B------:R-:W-:Y:S01]  /*21620*/  UIADD3 UR9, UR9, UR7, URZ ;  /* 0x0000000709097290 */ /* 0x000fe2000fffe03f */
[----:B------:R-:W-:Y:S01]  /*21630*/  IMAD.MOV.U32 R5, RZ, RZ, R6 ;  /* 0x000000ffff057224 */ /* 0x000fe200078e0006 */
[----:B------:R-:W-:Y:S02]  /*21640*/  UIMAD UR4, UR11, UR16, URZ ;  /* 0x000000100b0472a4 */ /* 0x000fe4000f8e023f */
[----:B------:R-:W-:Y:S02]  /*21650*/  UIMAD.WIDE.U32 UR8, UR61, UR16, UR8 ;  /* 0x000000103d0872a5 */ /* 0x000fe4000f8e0008 */
        /* <DEDUP_REMOVED lines=55> */
.L_x_3518:
[----:B------:R-:W-:Y:S05]  /*219d0*/  BSYNC B1 ;  /* 0x0000000000017941 */ /* 0x000fea0003800000 */
.L_x_3517:
        /* <DEDUP_REMOVED lines=21> */
.L_x_3520:
[----:B------:R-:W-:Y:S05]  /*21b30*/  BSYNC B1 ;  /* 0x0000000000017941 */ /* 0x000fea0003800000 */
.L_x_3519:
        /* <DEDUP_REMOVED lines=21> */
.L_x_3522:
[----:B------:R-:W-:Y:S05]  /*21c90*/  BSYNC B1 ;  /* 0x0000000000017941 */ /* 0x000fea0003800000 */
.L_x_3521:
[----:B0-----:R-:W-:Y:S01]  /*21ca0*/  VIADD R0, R6, 0x60 ;  /* 0x0000006006007836 */ /* 0x001fe20000000000 */
[----:B--2-4-:R-:W0:Y:S04]  /*21cb0*/  SHFL.IDX PT, R5, R5, 0x3, 0x181f ;  /* 0x00781f0005057f89 */ /* 0x014e2800000e0000 */
[----:B------:R-:W-:Y:S01]  /*21cc0*/  ISETP.GE.AND P0, PT, R0, R11, PT ;  /* 0x0000000b0000720c */ /* 0x000fe20003f06270 */
[----:B-1-3--:R1:W2:-:S12]  /*21cd0*/  SHFL.IDX PT, R2, R4, 0x3, 0x181f ;  /* 0x00781f0004027f89 */ /* 0x00a29800000e0000 */
[----:B-1----:R-:W-:Y:S05]  /*21ce0*/  @P0 BRA `(.L_x_3513) ;  /* 0x0000000000440947 */ /* 0x002fea0003800000 */
[----:B------:R-:W-:Y:S02]  /*21cf0*/  ULDC UR4, c[0x0][0xbc8] ;  /* 0x0002f20000047ab9 */ /* 0x000fe40000000800 */
[----:B------:R-:W-:Y:S02]  /*21d00*/  ISETP.GE.AND P3, PT, R189, UR4, PT ;  /* 0x00000004bd007c0c */ /* 0x000fe4000bf66270 */
[----:B------:R-:W-:Y:S02]  /*21d10*/  ISETP.GE.AND P2, PT, R191, UR4, PT ;  /* 0x00000004bf007c0c */ /* 0x000fe4000bf46270 */
[----:B------:R-:W-:Y:S02]  /*21d20*/  ISETP.GE.AND P1, PT, R190, UR4, PT ;  /* 0x00000004be007c0c */ /* 0x000fe4000bf26270 */
[----:B------:R-:W-:-:S07]  /*21d30*/  ISETP.GE.AND P0, PT, R192, UR4, PT ;  /* 0x00000004c0007c0c */ /* 0x000fce000bf06270 */
[-C--:B--2---:R-:W-:Y:S02]  /*21d40*/  @!P3 LEA R6, P6, R189, R2.reuse, 0x1 ;  /* 0x00000002bd06b211 */ /* 0x084fe400078c08ff */
[-C--:B------:R-:W-:Y:S02]  /*21d50*/  @!P2 LEA R8, P5, R191, R2.reuse, 0x1 ;  /* 0x00000002bf08a211 */ /* 0x080fe400078a08ff */
[-C--:B------:R-:W-:Y:S02]  /*21d60*/  @!P1 LEA R10, P4, R190, R2.reuse, 0x1 ;  /* 0x00000002be0a9211 */ /* 0x080fe400078808ff */
[-C--:B0-----:R-:W-:Y:S02]  /*21d70*/  @!P3 LEA.HI.X R7, R189, R5.reuse, R201, 0x1, P6 ;  /* 0x00000005bd07b211 */ /* 0x081fe400030f0cc9 */
        /* <DEDUP_REMOVED lines=8> */
.L_x_3513:
[----:B------:R-:W-:Y:S05]  /*21e00*/  BSYNC B0 ;  /* 0x0000000000007941 */ /* 0x000fea0003800000 */
.L_x_3504:
[----:B------:R-:W-:Y:S02]  /*21e10*/  ULDC UR4, c[0x0][0xd3c] ;  /* 0x00034f0000047ab9 */ /* 0x000fe40000000800 */
[----:B------:R-:W-:-:S06]  /*21e20*/  UISETP.GE.AND UP0, UPT, UR5, UR4, UPT ;  /* 0x000000040500728c */ /* 0x000fcc000bf06270 */
[----:B------:R-:W-:-:S13]  /*21e30*/  PLOP3.LUT P0, PT, PT, PT, UP0, 0x80, 0x0 ;  /* 0x000000000000781c */ /* 0x000fda0003f0f008 */
[----:B------:R-:W-:Y:S05]  /*21e40*/  @!P0 BRA `(.L_x_3523) ;  /* 0xfffffdf400748947 */ /* 0x000fea000383ffff */
[----:B------:R-:W-:Y:S05]  /*21e50*/  EXIT ;  /* 0x000000000000794d */ /* 0x000fea0003800000 */
.L_x_3389:
        /* <DEDUP_REMOVED lines=16> */
.L_x_3524:
        /* <DEDUP_REMOVED lines=40> */
.L_x_3530:
        /* <DEDUP_REMOVED lines=12> */
.L_x_3529:
[----:B------:R-:W-:Y:S05]  /*222a0*/  BSYNC B0 ;  /* 0x0000000000007941 */ /* 0x000fea0003800000 */
.L_x_3528:
        /* <DEDUP_REMOVED lines=20> */
.L_x_3526:
        /* <DEDUP_REMOVED lines=20> */
.L_x_3531:
[----:B-1----:R-:W-:Y:S02]  /*22530*/  IMAD.MOV R2, RZ, RZ, -R3 ;  /* 0x000000ffff027224 */ /* 0x002fe400078e0a03 */
[----:B---3--:R-:W-:Y:S02]  /*22540*/  IMAD R16, R16, UR5, R11 ;  /* 0x0000000510107c24 */ /* 0x008fe4000f8e020b */
[----:B------:R-:W-:Y:S01]  /*22550*/  IMAD.MOV.U32 R11, RZ, RZ, R2 ;  /* 0x000000ffff0b7224 */ /* 0x000fe200078e0002 */
[----:B------:R-:W-:Y:S02]  /*22560*/  IABS R2, R4 ;  /* 0x0000000400027213 */ /* 0x000fe40000000000 */
[----:B--2---:R-:W-:Y:S01]  /*22570*/  IADD3 R9, -R16, UR6, RZ ;  /* 0x0000000610097c10 */ /* 0x004fe2000fffe1ff */
[----:B------:R-:W-:Y:S02]  /*22580*/  IMAD R11, R11, R12, RZ ;  /* 0x0000000c0b0b7224 */ /* 0x000fe400078e02ff */
[----:B------:R-:W-:Y:S01]  /*22590*/  IMAD.MOV R8, RZ, RZ, -R2 ;  /* 0x000000ffff087224 */ /* 0x000fe200078e0a02 */
        /* <DEDUP_REMOVED lines=24> */
[-C--:B------:R-:W-:Y:S01]  /*22720*/  IABS R8, R13.reuse ;  /* 0x0000000d00087213 */ /* 0x080fe20000000000 */
[----:B------:R-:W-:Y:S01]  /*22730*/  IMAD.MOV R18, RZ, RZ, -R13 ;  /* 0x000000ffff127224 */ /* 0x000fe200078e0a0d */
[----:B0-----:R-:W-:Y:S02]  /*22740*/  IABS R10, R13 ;  /* 0x0000000d000a7213 */ /* 0x001fe40000000000 */
[----:B------:R-:W0:Y:S08]  /*22750*/  I2F.RP R6, R8 ;  /* 0x0000000800067306 */ /* 0x000e300000209400 */
[----:B0-----:R-:W0:Y:S02]  /*22760*/  MUFU.RCP R6, R6 ;  /* 0x0000000600067308 */ /* 0x001e240000001000 */
[----:B0-----:R-:W-:-:S06]  /*22770*/  VIADD R3, R6, 0xffffffe ;  /* 0x0ffffffe06037836 */ /* 0x001fcc0000000000 */
[----:B------:R-:W0:Y:S02]  /*22780*/  F2I.FTZ.U32.TRUNC.NTZ R3, R3 ;  /* 0x0000000300037305 */ /* 0x000e24000021f000 */
[----:B0-----:R-:W-:-:S04]  /*22790*/  IMAD.MOV R7, RZ, RZ, -R3 ;  /* 0x000000ffff077224 */ /* 0x001fc800078e0a03 */
        /* <DEDUP_REMOVED lines=20> */
.L_x_3527:
[----:B------:R-:W-:Y:S01]  /*228e0*/  ULDC UR4, c[0x0][0xd3c] ;  /* 0x00034f0000047ab9 */ /* 0x000fe20000000800 */
[----:B------:R-:W-:Y:S02]  /*228f0*/  IMAD.MOV.U32 R17, RZ, RZ, RZ ;  /* 0x000000ffff117224 */ /* 0x000fe400078e00ff */
[----:B------:R-:W-:Y:S02]  /*22900*/  IMAD.U32 R16, RZ, RZ, UR6 ;  /* 0x00000006ff107e24 */ /* 0x000fe4000f8e00ff */
[----:B------:R-:W-:Y:S02]  /*22910*/  IMAD.MOV.U32 R18, RZ, RZ, RZ ;  /* 0x000000ffff127224 */ /* 0x000fe400078e00ff */
[----:B------:R-:W-:-:S07]  /*22920*/  IMAD.U32 R19, RZ, RZ, UR4 ;  /* 0x00000004ff137e24 */ /* 0x000fce000f8e00ff */
.L_x_3532:
[----:B------:R-:W-:-:S13]  /*22930*/  ISETP.NE.AND P0, PT, R5, RZ, PT ;  /* 0x000000ff0500720c */ /* 0x000fda0003f05270 */
[----:B------:R-:W0:Y:S01]  /*22940*/  @!P0 S2R R3, SR_CgaCtaId ;  /* 0x0000000000038919 */ /* 0x000e220000008800 */
[----:B------:R-:W-:-:S04]  /*22950*/  @!P0 MOV R0, 0x400 ;  /* 0x0000040000008802 */ /* 0x000fc80000000f00 */
[----:B0-----:R-:W-:-:S05]  /*22960*/  @!P0 LEA R0, R3, R0, 0x18 ;  /* 0x0000000003008211 */ /* 0x001fca00078ec0ff */
[----:B------:R1:W-:Y:S01]  /*22970*/  @!P0 STS.128 [R0+0x324d0], R16 ;  /* 0x0324d01000008388 */ /* 0x0003e20000000c00 */
[----:B------:R-:W-:Y:S06]  /*22980*/  BAR.ARV 0x5, 0x180 ;  /* 0x0146000000007b1d */ /* 0x000fec0000002000 */
.L_x_3525:
        /* <DEDUP_REMOVED lines=14> */
[----:B-1----:R-:W-:Y:S02]  /*22a70*/  LOP3.LUT R3, R4, 0x7f, RZ, 0xc0, !PT ;  /* 0x0000007f04037812 */ /* 0x002fe400078ec0ff */
        /* <DEDUP_REMOVED lines=17> */
.L_x_3608:
        /* <DEDUP_REMOVED lines=21> */
[----:B------:R0:W5:Y:S01]  /*22ce0*/  @P2 LDG.E R35, desc[UR36][R2.64] ;  /* 0x0000002402232981 */ /* 0x000162000c1e1900 */
[----:B-1----:R-:W-:-:S05]  /*22cf0*/  @P1 IMAD.WIDE R4, R19, 0x4, R4 ;  /* 0x0000000413041825 */ /* 0x002fca00078e0204 */
[----:B--2---:R-:W2:Y:S01]  /*22d00*/  @P1 LDG.E R0, desc[UR36][R4.64] ;  /* 0x0000002404001981 */ /* 0x004ea2000c1e1900 */
        /* <DEDUP_REMOVED lines=8> */
[----:B---34-:R-:W-:Y:S05]  /*22d90*/  @P1 BRA `(.L_x_3534) ;  /* 0x0000000000201947 */ /* 0x018fea0003800000 */
        /* <DEDUP_REMOVED lines=8> */
.L_x_3534:
[----:B------:R-:W-:Y:S02]  /*22e20*/  ULDC.64 UR4, c[0x0][0xb18] ;  /* 0x0002c60000047ab9 */ /* 0x000fe40000000a00 */
[----:B------:R-:W-:-:S04]  /*22e30*/  ISETP.NE.U32.AND P0, PT, RZ, UR4, PT ;  /* 0x00000004ff007c0c */ /* 0x000fc8000bf05070 */
[----:B------:R-:W-:-:S13]  /*22e40*/  ISETP.NE.AND.EX P0, PT, RZ, UR5, PT, P0 ;  /* 0x00000005ff007c0c */ /* 0x000fda000bf05300 */
[----:B------:R-:W-:Y:S05]  /*22e50*/  @!P0 BRA `(.L_x_3535) ;  /* 0x0000000000108947 */ /* 0x000fea0003800000 */
[----:B0-----:R-:W0:Y:S02]  /*22e60*/  LDC.64 R2, c[0x0][0xb18] ;  /* 0x0002c600ff027b82 */ /* 0x001e240000000a00 */
[----:B0-----:R-:W-:-:S05]  /*22e70*/  IMAD.WIDE R2, R19, 0x4, R2 ;  /* 0x0000000413027825 */ /* 0x001fca00078e0202 */
[----:B------:R3:W5:Y:S01]  /*22e80*/  LDG.E R7, desc[UR36][R2.64] ;  /* 0x0000002402077981 */ /* 0x000762000c1e1900 */
[----:B------:R-:W-:Y:S05]  /*22e90*/  BRA `(.L_x_3536) ;  /* 0x0000000000247947 */ /* 0x000fea0003800000 */
.L_x_3535:
[----:B------:R-:W-:Y:S02]  /*22ea0*/  ULDC.64 UR4, c[0x0][0xb00] ;  /* 0x0002c00000047ab9 */ /* 0x000fe40000000a00 */
[----:B------:R-:W-:-:S04]  /*22eb0*/  ISETP.NE.U32.AND P0, PT, RZ, UR4, PT ;  /* 0x00000004ff007c0c */ /* 0x000fc8000bf05070 */
[----:B------:R-:W-:-:S13]  /*22ec0*/  ISETP.NE.AND.EX P0, PT, RZ, UR5, PT, P0 ;  /* 0x00000005ff007c0c */ /* 0x000fda000bf05300 */
[----:B------:R-:W-:Y:S05]  /*22ed0*/  @!P0 BRA `(.L_x_3536) ;  /* 0x0000000000148947 */ /* 0x000fea0003800000 */
[----:B0-----:R-:W0:Y:S02]  /*22ee0*/  LDC.64 R2, c[0x0][0xb00] ;  /* 0x0002c000ff027b82 */ /* 0x001e240000000a00 */
[----:B0-----:R-:W-:-:S05]  /*22ef0*/  IMAD.WIDE R2, R19, 0x4, R2 ;  /* 0x0000000413027825 */ /* 0x001fca00078e0202 */
[----:B------:R-:W3:Y:S04]  /*22f00*/  LDG.E R7, desc[UR36][R2.64] ;  /* 0x0000002402077981 */ /* 0x000ee8000c1e1900 */
[----:B-12---:R-:W3:Y:S02]  /*22f10*/  LDG.E R0, desc[UR36][R2.64+0x4] ;  /* 0x0000042402007981 */ /* 0x006ee4000c1e1900 */
[----:B---3--:R-:W-:-:S07]  /*22f20*/  IMAD.IADD R7, R0, 0x1, -R7 ;  /* 0x0000000100077824 */ /* 0x008fce00078e0a07 */
.L_x_3536:
[----:B------:R-:W4:Y:S01]  /*22f30*/  LDL R6, [R1+0x440] ;  /* 0x0004400001067983 */ /* 0x000f220000100800 */
[----:B012---:R-:W0:Y:S01]  /*22f40*/  LDC R0, c[0x0][0x448] ;  /* 0x00011200ff007b82 */ /* 0x007e220000000800 */
[----:B------:R-:W-:Y:S01]  /*22f50*/  IMAD.SHL.U32 R37, R17, 0x80, RZ ;  /* 0x0000008011257824 */ /* 0x000fe200078e00ff */
[----:B------:R-:W-:Y:S01]  /*22f60*/  LOP3.LUT R23, R23, 0xfffeffff, RZ, 0xc0, !PT ;  /* 0xfffeffff17177812 */ /* 0x000fe200078ec0ff */
[----:B-----5:R-:W-:-:S05]  /*22f70*/  IMAD.IADD R17, R7, 0x1, -R30 ;  /* 0x0000000107117824 */ /* 0x020fca00078e0a1e */
[----:B---3--:R-:W1:Y:S01]  /*22f80*/  LDC.64 R2, c[0x0][0xad8] ;  /* 0x0002b600ff027b82 */ /* 0x008e620000000a00 */
[----:B0-----:R-:W-:Y:S01]  /*22f90*/  ISETP.NE.AND P2, PT, R0, 0x1, PT ;  /* 0x000000010000780c */ /* 0x001fe20003f45270 */
[----:B------:R-:W-:Y:S01]  /*22fa0*/  VIADD R0, R37, 0x7f ;  /* 0x0000007f25007836 */ /* 0x000fe20000000000 */
[----:B-1----:R-:W-:-:S11]  /*22fb0*/  ISETP.GE.AND P1, PT, R3, 0x1, PT ;  /* 0x000000010300780c */ /* 0x002fd60003f26270 */
[----:B------:R-:W0:Y:S01]  /*22fc0*/  @P2 LDC R5, c[0x0][0x44c] ;  /* 0x00011300ff052b82 */ /* 0x000e220000000800 */
[----:B------:R-:W-:-:S07]  /*22fd0*/  @P2 LOP3.LUT R23, R23, 0x10000, RZ, 0xfc, !PT ;  /* 0x0001000017172812 */ /* 0x000fce00078efcff */
[----:B------:R-:W1:Y:S01]  /*22fe0*/  @P2 LDC R9, c[0x0][0x450] ;  /* 0x00011400ff092b82 */ /* 0x000e620000000800 */
[----:B0-----:R-:W-:-:S05]  /*22ff0*/  @P2 IMAD.HI.U32 R4, R0, R5, RZ ;  /* 0x0000000500042227 */ /* 0x001fca00078e00ff */
[----:B-1----:R-:W-:Y:S02]  /*23000*/  @P2 SHF.R.U32.HI R0, RZ, R9, R4 ;  /* 0x00000009ff002219 */ /* 0x002fe40000011604 */
[----:B----4-:R-:W-:-:S05]  /*23010*/  IADD3 R5, R17, 0x1, -R6 ;  /* 0x0000000111057810 */ /* 0x010fca0007ffe806 */
        /* <DEDUP_REMOVED lines=14> */
.L_x_3539:
[----:B------:R-:W-:-:S13]  /*23100*/  ISETP.NE.AND P0, PT, R3, 0x1, PT ;  /* 0x000000010300780c */ /* 0x000fda0003f05270 */
[----:B------:R-:W0:Y:S02]  /*23110*/  @P0 LDC.64 R4, c[0x0][0xae0] ;  /* 0x0002b800ff040b82 */ /* 0x000e240000000a00 */
[----:B0-----:R-:W-:-:S05]  /*23120*/  @P0 IMAD.HI.U32 R4, R0, R4, RZ ;  /* 0x0000000400040227 */ /* 0x001fca00078e00ff */
[----:B------:R-:W-:-:S07]  /*23130*/  @P0 SHF.R.U32.HI R0, RZ, R5, R4 ;  /* 0x00000005ff000219 */ /* 0x000fce0000011604 */
.L_x_3540:
[----:B------:R-:W-:Y:S05]  /*23140*/  BSYNC B0 ;  /* 0x0000000000007941 */ /* 0x000fea0003800000 */
.L_x_3538:
[----:B------:R-:W-:-:S05]  /*23150*/  IMAD R5, R0, R3, R3 ;  /* 0x0000000300057224 */ /* 0x000fca00078e0203 */
[----:B------:R-:W-:-:S07]  /*23160*/  VIMNMX R2, R2, R5, PT ;  /* 0x0000000502027248 */ /* 0x000fce0003fe0100 */
.L_x_3537:
        /* <DEDUP_REMOVED lines=29> */
.L_x_3543:
[----:B------:R-:W-:-:S13]  /*23340*/  ISETP.NE.AND P0, PT, R3, 0x1, PT ;  /* 0x000000010300780c */ /* 0x000fda0003f05270 */
[----:B------:R-:W1:Y:S02]  /*23350*/  @P0 LDC.64 R4, c[0x0][0xae0] ;  /* 0x0002b800ff040b82 */ /* 0x000e640000000a00 */
[----:B-1----:R-:W-:-:S05]  /*23360*/  @P0 IMAD.HI.U32 R4, R2, R4, RZ ;  /* 0x0000000402040227 */ /* 0x002fca00078e00ff */
[----:B------:R-:W-:-:S07]  /*23370*/  @P0 SHF.R.U32.HI R2, RZ, R5, R4 ;  /* 0x00000005ff020219 */ /* 0x000fce0000011604 */
.L_x_3544:
[----:B------:R-:W-:Y:S05]  /*23380*/  BSYNC B0 ;  /* 0x0000000000007941 */ /* 0x000fea0003800000 */
.L_x_3542:
[----:B------:R-:W-:-:S05]  /*23390*/  IMAD R3, R2, R3, RZ ;  /* 0x0000000302037224 */ /* 0x000fca00078e02ff */
[----:B------:R-:W-:-:S07]  /*233a0*/  VIMNMX R0, R0, R3, !PT ;  /* 0x0000000300007248 */ /* 0x000fce0007fe0100 */
.L_x_3541:
        /* <DEDUP_REMOVED lines=24> */
.L_x_3546:
        /* <DEDUP_REMOVED lines=20> */
.L_x_3549:
[----:B------:R-:W-:Y:S05]  /*23670*/  BSYNC B6 ;  /* 0x0000000000067941 */ /* 0x000fea0003800000 */
.L_x_3548:
        /* <DEDUP_REMOVED lines=20> */
.L_x_3552:
        /* <DEDUP_REMOVED lines=15> */
.L_x_3551:
[----:B------:R-:W-:Y:S05]  /*238b0*/  BSYNC B6 ;  /* 0x0000000000067941 */ /* 0x000fea0003800000 */
.L_x_3550:
[----:B------:R-:W1:Y:S01]  /*238c0*/  S2R R20, SR_TID.X ;  /* 0x0000000000147919 */ /* 0x000e620000002100 */
[----:B------:R-:W-:Y:S01]  /*238d0*/  ULDC.64 UR4, c[0x0][0xaf0] ;  /* 0x0002bc0000047ab9 */ /* 0x000fe20000000a00 */
[----:B------:R-:W-:Y:S01]  /*238e0*/  IMAD.MOV.U32 R28, RZ, RZ, R19 ;  /* 0x000000ffff1c7224 */ /* 0x000fe200078e0013 */
[----:B------:R-:W-:Y:S01]  /*238f0*/  ISETP.NE.U32.AND P0, PT, RZ, UR4, PT ;  /* 0x00000004ff007c0c */ /* 0x000fe2000bf05070 */
[----:B------:R-:W-:-:S03]  /*23900*/  ULDC UR4, c[0x0][0x320] ;  /* 0x0000c80000047ab9 */ /* 0x000fc60000000800 */
[----:B------:R-:W-:-:S13]  /*23910*/  ISETP.NE.AND.EX P0, PT, RZ, UR5, PT, P0 ;  /* 0x00000005ff007c0c */ /* 0x000fda000bf05300 */
[----:B------:R-:W2:Y:S01]  /*23920*/  @P0 LDC.64 R2, c[0x0][0xaf0] ;  /* 0x0002bc00ff020b82 */ /* 0x000ea20000000a00 */
[----:B-1----:R-:W-:Y:S01]  /*23930*/  IMAD.SHL.U32 R34, R20, 0x8, RZ ;  /* 0x0000000814227824 */ /* 0x002fe200078e00ff */
[----:B------:R-:W-:-:S06]  /*23940*/  LOP3.LUT R23, R23, 0xffffffef, RZ, 0xc0, !PT ;  /* 0xffffffef17177812 */ /* 0x000fcc00078ec0ff */
[----:B------:R-:W1:Y:S01]  /*23950*/  LDC R20, c[0x0][0x430] ;  /* 0x00010c00ff147b82 */ /* 0x000e620000000800 */
[----:B------:R-:W-:-:S04]  /*23960*/  LOP3.LUT R34, R34, 0x38, RZ, 0xc0, !PT ;  /* 0x0000003822227812 */ /* 0x000fc800078ec0ff */
[----:B------:R-:W-:Y:S01]  /*23970*/  LOP3.LUT R32, R34, 0x40, RZ, 0xfc, !PT ;  /* 0x0000004022207812 */ /* 0x000fe200078efcff */
[----:B--2---:R-:W-:-:S03]  /*23980*/  @P0 IMAD.WIDE R2, R19, 0x4, R2 ;  /* 0x0000000413020825 */ /* 0x004fc600078e0202 */
        /* <DEDUP_REMOVED lines=17> */
.L_x_3626:
[----:B------:R-:W1:Y:S01]  /*23aa0*/  S2R R2, SR_TID.X ;  /* 0x0000000000027919 */ /* 0x000e620000002100 */
[----:B------:R-:W-:Y:S01]  /*23ab0*/  ISETP.NE.AND P1, PT, R20, 0x1, PT ;  /* 0x000000011400780c */ /* 0x000fe20003f25270 */
[----:B------:R-:W-:Y:S01]  /*23ac0*/  IMAD.MOV.U32 R36, RZ, RZ, RZ ;  /* 0x000000ffff247224 */ /* 0x000fe200078e00ff */
[----:B-----5:R-:W-:Y:S01]  /*23ad0*/  SHF.R.S32.HI R32, RZ, 0x1f, R28 ;  /* 0x0000001fff207819 */ /* 0x020fe2000001141c */
[----:B------:R-:W2:Y:S01]  /*23ae0*/  S2R R3, SR_TID.X ;  /* 0x0000000000037919 */ /* 0x000ea20000002100 */
[----:B------:R-:W-:-:S09]  /*23af0*/  LOP3.LUT R23, R23, 0xffff7fff, RZ, 0xc0, !PT ;  /* 0xffff7fff17177812 */ /* 0x000fd200078ec0ff */
[----:B------:R-:W3:Y:S01]  /*23b00*/  @P1 LDC R5, c[0x0][0x434] ;  /* 0x00010d00ff051b82 */ /* 0x000ee20000000800 */
[----:B------:R-:W-:-:S07]  /*23b10*/  @P1 LOP3.LUT R23, R23, 0x8000, RZ, 0xfc, !PT ;  /* 0x0000800017171812 */ /* 0x000fce00078efcff */
[----:B------:R-:W4:Y:S01]  /*23b20*/  @P1 LDC R4, c[0x0][0x438] ;  /* 0x00010e00ff041b82 */ /* 0x000f220000000800 */
[----:B-1----:R-:W-:Y:S01]  /*23b30*/  LOP3.LUT R2, R2, 0x7f, RZ, 0xc0, !PT ;  /* 0x0000007f02027812 */ /* 0x002fe200078ec0ff */
[----:B--2---:R-:W-:-:S03]  /*23b40*/  IMAD.SHL.U32 R10, R3, 0x10, RZ ;  /* 0x00000010030a7824 */ /* 0x004fc600078e00ff */
[----:B------:R-:W-:-:S04]  /*23b50*/  SHF.R.U32.HI R2, RZ, 0x3, R2 ;  /* 0x00000003ff027819 */ /* 0x000fc80000011602 */
[----:B------:R-:W-:-:S05]  /*23b60*/  LOP3.LUT R10, R2, 0x70, R10, 0xf8, !PT ;  /* 0x00000070020a7812 */ /* 0x000fca00078ef80a */
[----:B------:R-:W-:-:S05]  /*23b70*/  IMAD R8, R0, 0x60, R10 ;  /* 0x0000006000087824 */ /* 0x000fca00078e020a */
[C---:B------:R-:W-:Y:S01]  /*23b80*/  ISETP.GE.AND P0, PT, R8.reuse, R17, PT ;  /* 0x000000110800720c */ /* 0x040fe20003f06270 */
[----:B------:R-:W-:-:S03]  /*23b90*/  IMAD.IADD R8, R8, 0x1, R30 ;  /* 0x0000000108087824 */ /* 0x000fc600078e021e */
[----:B------:R-:W-:Y:S01]  /*23ba0*/  ISETP.GT.U32.OR P0, PT, R10, 0x5f, P0 ;  /* 0x0000005f0a00780c */ /* 0x000fe20000704470 */
[----:B---3--:R-:W-:-:S04]  /*23bb0*/  @P1 IMAD.HI.U32 R5, R8, R5, RZ ;  /* 0x0000000508051227 */ /* 0x008fc800078e00ff */
[----:B------:R-:W-:Y:S01]  /*23bc0*/  IMAD.MOV.U32 R6, RZ, RZ, R8 ;  /* 0x000000ffff067224 */ /* 0x000fe200078e0008 */
[----:B----4-:R-:W-:-:S07]  /*23bd0*/  @P1 SHF.R.U32.HI R6, RZ, R4, R5 ;  /* 0x00000004ff061219 */ /* 0x010fce0000011605 */
[----:B------:R-:W1:Y:S01]  /*23be0*/  @!P0 LDC.64 R2, c[0x0][0x428] ;  /* 0x00010a00ff028b82 */ /* 0x000e620000000a00 */
[----:B------:R-:W-:-:S07]  /*23bf0*/  @!P0 SHF.R.S32.HI R7, RZ, 0x1f, R6 ;  /* 0x0000001fff078819 */ /* 0x000fce0000011406 */
[----:B------:R-:W2:Y:S01]  /*23c00*/  @!P0 LDC.64 R4, c[0x0][0x418] ;  /* 0x00010600ff048b82 */ /* 0x000ea20000000a00 */
[----:B-1----:R-:W-:-:S04]  /*23c10*/  @!P0 IMAD R9, R32, R2, RZ ;  /* 0x0000000220098224 */ /* 0x002fc800078e02ff */
[C---:B------:R-:W-:Y:S02]  /*23c20*/  @!P0 IMAD R9, R28.reuse, R3, R9 ;  /* 0x000000031c098224 */ /* 0x040fe400078e0209 */
[----:B------:R-:W-:-:S04]  /*23c30*/  @!P0 IMAD.WIDE.U32 R2, R28, R2, R6 ;  /* 0x000000021c028225 */ /* 0x000fc800078e0006 */
[----:B------:R-:W-:Y:S01]  /*23c40*/  @!P0 IMAD.IADD R9, R3, 0x1, R9 ;  /* 0x0000000103098824 */ /* 0x000fe200078e0209 */
[----:B--2---:R-:W-:Y:S01]  /*23c50*/  @!P0 LEA R4, P1, R2, R4, 0x2 ;  /* 0x0000000402048211 */ /* 0x004fe200078210ff */
[----:B------:R-:W-:-:S03]  /*23c60*/  IMAD.MOV R3, RZ, RZ, -R6 ;  /* 0x000000ffff037224 */ /* 0x000fc600078e0a06 */
[----:B------:R-:W-:Y:S01]  /*23c70*/  @!P0 LEA.HI.X R5, R2, R5, R9, 0x2, P1 ;  /* 0x0000000502058211 */ /* 0x000fe200008f1409 */
[----:B------:R-:W-:Y:S02]  /*23c80*/  IMAD R3, R20, R3, R8 ;  /* 0x0000000314037224 */ /* 0x000fe400078e0208 */
[----:B------:R-:W-:Y:S02]  /*23c90*/  IMAD.U32 R2, RZ, RZ, UR38 ;  /* 0x00000026ff027e24 */ /* 0x000fe4000f8e00ff */
[----:B------:R1:W5:Y:S01]  /*23ca0*/  @!P0 LDG.E R36, desc[UR36][R4.64] ;  /* 0x0000002404248981 */ /* 0x000362000c1e1900 */
[----:B------:R-:W-:Y:S02]  /*23cb0*/  ISETP.GT.U32.AND P1, PT, R10, 0x5f, PT ;  /* 0x0000005f0a00780c */ /* 0x000fe40003f24070 */
[----:B------:R-:W-:Y:S01]  /*23cc0*/  ISETP.NE.AND P0, PT, R2, 0x3, PT ;  /* 0x000000030200780c */ /* 0x000fe20003f05270 */
[----:B------:R2:W-:Y:S01]  /*23cd0*/  STL [R1+0x444], R3 ;  /* 0x0004440301007387 */ /* 0x0005e20000100800 */
[----:B------:R-:W-:-:S02]  /*23ce0*/  LOP3.LUT R23, R23, 0xfffffbff, RZ, 0xc0, !PT ;  /* 0xfffffbff17177812 */ /* 0x000fc400078ec0ff */
[----:B------:R-:W-:Y:S02]  /*23cf0*/  SHF.R.S32.HI R27, RZ, 0x1f, R18 ;  /* 0x0000001fff1b7819 */ /* 0x000fe40000011412 */
[----:B--2---:R-:W-:-:S07]  /*23d00*/  SEL R3, RZ, 0x1, P2 ;  /* 0x00000001ff037807 */ /* 0x004fce0001000000 */
[----:B------:R-:W-:Y:S01]  /*23d10*/  @P0 LOP3.LUT R23, R23, 0x400, RZ, 0xfc, !PT ;  /* 0x0000040017170812 */ /* 0x000fe200078efcff */
[----:B------:R1:W-:Y:S03]  /*23d20*/  STL [R1+0x46c], R3 ;  /* 0x00046c0301007387 */ /* 0x0003e60000100800 */
[----:B------:R-:W-:-:S04]  /*23d30*/  LOP3.LUT R23, R23, 0xffffffdf, RZ, 0xc0, !PT ;  /* 0xffffffdf17177812 */ /* 0x000fc800078ec0ff */
[----:B------:R-:W-:Y:S01]  /*23d40*/  @P1 LOP3.LUT R23, R23, 0x20, RZ, 0xfc, !PT ;  /* 0x0000002017171812 */ /* 0x000fe200078efcff */
[----:B------:R-:W-:Y:S06]  /*23d50*/  @!P0 BRA `(.L_x_3554) ;  /* 0x0000000000048947 */ /* 0x000fec0003800000 */
[----:B------:R-:W-:Y:S01]  /*23d60*/  BPT.TRAP 0x1 ;  /* 0x000000040000795c */ /* 0x000fe20000300000 */
.L_x_3554:
[----:B0-----:R-:W-:Y:S01]  /*23d70*/  IMAD R31, R0, -0x60, R17 ;  /* 0xffffffa0001f7824 */ /* 0x001fe200078e0211 */
[----:B------:R-:W-:Y:S01]  /*23d80*/  SHF.L.U32 R0, R26, 0x1f, RZ ;  /* 0x0000001f1a007819 */ /* 0x000fe200000006ff */
[----:B------:R-:W-:Y:S01]  /*23d90*/  IMAD R17, R24, 0x8, R22 ;  /* 0x0000000818117824 */ /* 0x000fe200078e0216 */
[----:B------:R-:W-:Y:S03]  /*23da0*/  BSSY B0, `(.L_x_3555) ;  /* 0x0000003000007945 */ /* 0x000fe60003800000 */
[----:B------:R-:W0:Y:S02]  /*23db0*/  SYNCS.PHASECHK.TRANS64.TRYWAIT P0, [R17+URZ+0x32440], R0 ;  /* 0x03244000110075a7 */ /* 0x000e24000800017f */
[----:B0-----:R-:W-:Y:S05]  /*23dc0*/  @!P0 BRA `(.L_x_3556) ;  /* 0x0000004800908947 */ /* 0x001fea0003800000 */
.L_x_3627:
[----:B------:R-:W-:Y:S05]  /*23dd0*/  BSYNC B0 ;  /* 0x0000000000007941 */ /* 0x000fea0003800000 */
.L_x_3555:
[----:B------:R-:W0:Y:S01]  /*23de0*/  LDL R2, [R1+0x444] ;  /* 0x0004440001027983 */ /* 0x000e220000100800 */
[----:B------:R-:W-:Y:S01]  /*23df0*/  ULDC.64 UR4, c[0x0][0x300] ;  /* 0x0000c00000047ab9 */ /* 0x000fe20000000a00 */
[----:B-1---5:R-:W-:Y:S02]  /*23e00*/  SHF.R.S32.HI R4, RZ, 0x1f, R36 ;  /* 0x0000001fff047819 */ /* 0x022fe40000011424 */
[----:B------:R-:W-:-:S03]  /*23e10*/  LOP3.LUT R23, R23, 0xfffffffd, RZ, 0xc0, !PT ;  /* 0xfffffffd17177812 */ /* 0x000fc600078ec0ff */
[----:B------:R-:W-:Y:S01]  /*23e20*/  STL [R1+0x464], R4 ;  /* 0x0004640401007387 */ /* 0x000fe20000100800 */
[----:B0-----:R-:W-:-:S05]  /*23e30*/  SHF.R.S32.HI R0, RZ, 0x1f, R2 ;  /* 0x0000001fff007819 */ /* 0x001fca0000011402 */
[----:B------:R0:W-:Y:S02]  /*23e40*/  STL [R1+0x460], R0 ;  /* 0x0004600001007387 */ /* 0x0001e40000100800 */
[----:B0-----:R-:W-:-:S04]  /*23e50*/  IMAD R0, R0, UR4, RZ ;  /* 0x0000000400007c24 */ /* 0x001fc8000f8e02ff */
[C---:B------:R-:W-:Y:S02]  /*23e60*/  IMAD R0, R2.reuse, UR5, R0 ;  /* 0x0000000502007c24 */ /* 0x040fe4000f8e0200 */
[----:B------:R-:W-:Y:S01]  /*23e70*/  IMAD.WIDE.U32 R2, R2, UR4, RZ ;  /* 0x0000000402027c25 */ /* 0x000fe2000f8e00ff */
[----:B------:R-:W-:-:S03]  /*23e80*/  ULDC.64 UR4, c[0x0][0x310] ;  /* 0x0000c40000047ab9 */ /* 0x000fc60000000a00 */
[----:B------:R-:W-:Y:S02]  /*23e90*/  IMAD.IADD R3, R3, 0x1, R0 ;  /* 0x0000000103037824 */ /* 0x000fe400078e0200 */
[----:B------:R-:W-:Y:S02]  /*23ea0*/  IMAD R0, R4, UR4, RZ ;  /* 0x0000000404007c24 */ /* 0x000fe4000f8e02ff */
[----:B------:R-:W0:Y:S01]  /*23eb0*/  S2R R4, SR_TID.X ;  /* 0x0000000000047919 */ /* 0x000e220000002100 */
        /* <DEDUP_REMOVED lines=76> */
.L_x_3641:
        /* <DEDUP_REMOVED lines=10> */
.L_x_3558:
        /* <DEDUP_REMOVED lines=10> */
.L_x_3559:
[----:B------:R-:W-:Y:S01]  /*244c0*/  VIADD R0, R22, 0x18400 ;  /* 0x0001840016007836 */ /* 0x000fe20000000000 */
[----:B------:R-:W-:Y:S01]  /*244d0*/  LOP3.LUT P1, RZ, R23, 0x40, RZ, 0xc0, !PT ;  /* 0x0000004017ff7812 */ /* 0x000fe2000782c0ff */
[----:B------:R1:W-:-:S12]  /*244e0*/  SYNCS.ARRIVE.TRANS64.A1T0 RZ, [R17+URZ+0x32430], RZ ;  /* 0x032430ff11ff79a7 */ /* 0x0003d8000810003f */
[----:B------:R-:W-:Y:S05]  /*244f0*/  WARPSYNC.ALL ;  /* 0x0000000000007948 */ /* 0x000fea0003800000 */
[----:B------:R-:W-:Y:S01]  /*24500*/  BAR.SYNC.DEFER_BLOCKING 0x8, 0x180 ;  /* 0x0206000000007b1d */ /* 0x000fe20000010000 */
[----:B------:R-:W-:Y:S02]  /*24510*/  LOP3.LUT P0, RZ, R0, 0x3ff, RZ, 0xc0, !PT ;  /* 0x000003ff00ff7812 */ /* 0x000fe4000780c0ff */
[----:B------:R-:W-:-:S03]  /*24520*/  SHF.R.S32.HI R0, RZ, 0x1f, R19 ;  /* 0x0000001fff007819 */ /* 0x000fc60000011413 */
[----:B------:R-:W-:Y:S01]  /*24530*/  BSSY B6, `(.L_x_3560) ;  /* 0x0000018000067945 */ /* 0x000fe20003800000 */
[----:B------:R-:W-:Y:S02]  /*24540*/  SEL R34, R0, RZ, !P1 ;  /* 0x000000ff00227207 */ /* 0x000fe40004800000 */
[----:B------:R-:W-:-:S03]  /*24550*/  SEL R0, R19, RZ, !P1 ;  /* 0x000000ff13007207 */ /* 0x000fc60004800000 */
[----:B------:R-:W-:Y:S04]  /*24560*/  STL [R1+0x458], R34 ;  /* 0x0004582201007387 */ /* 0x000fe80000100800 */
[----:B------:R2:W-:Y:S02]  /*24570*/  STL [R1+0x44c], R0 ;  /* 0x00044c0001007387 */ /* 0x0005e40000100800 */
[----:B--2---:R-:W-:-:S05]  /*24580*/  SHF.R.S32.HI R0, RZ, 0x1f, R35 ;  /* 0x0000001fff007819 */ /* 0x004fca0000011423 */
[----:B------:R2:W-:Y:S01]  /*24590*/  STL [R1+0x454], R0 ;  /* 0x0004540001007387 */ /* 0x0005e20000100800 */
        /* <DEDUP_REMOVED lines=16> */
[----:B012---:R-:W-:Y:S05]  /*246a0*/  CALL.ABS.NOINC R2 ;  /* 0x0000000002007343 */ /* 0x007fea0003c00000 */
.L_x_3561:
[----:B------:R-:W-:Y:S05]  /*246b0*/  BSYNC B6 ;  /* 0x0000000000067941 */ /* 0x000fea0003800000 */
.L_x_3560:
[----:B------:R-:W3:Y:S01]  /*246c0*/  LDL R20, [R1+0x454] ;  /* 0x0004540001147983 */ /* 0x000ee20000100800 */
[----:B------:R-:W-:Y:S01]  /*246d0*/  IMAD.MOV.U32 R21, RZ, RZ, R34 ;  /* 0x000000ffff157224 */ /* 0x000fe200078e0022 */
[----:B------:R-:W-:Y:S01]  /*246e0*/  ULDC.64 UR4, c[0x0][0x298] ;  /* 0x0000a60000047ab9 */ /* 0x000fe20000000a00 */
[----:B0-----:R-:W0:Y:S01]  /*246f0*/  LDC R5, c[0x0][0x448] ;  /* 0x00011200ff057b82 */ /* 0x001e220000000800 */
[----:B------:R-:W4:Y:S01]  /*24700*/  S2R R2, SR_TID.X ;  /* 0x0000000000027919 */ /* 0x000f220000002100 */
[----:B------:R-:W5:Y:S01]  /*24710*/  S2R R34, SR_TID.X ;  /* 0x0000000000227919 */ /* 0x000f620000002100 */
[----:B----4-:R-:W-:-:S04]  /*24720*/  LOP3.LUT R2, R2, 0x7f, RZ, 0xc0, !PT ;  /* 0x0000007f02027812 */ /* 0x010fc800078ec0ff */
[----:B--2---:R-:W-:Y:S02]  /*24730*/  SHF.R.U32.HI R0, RZ, 0x3, R2 ;  /* 0x00000003ff007819 */ /* 0x004fe40000011602 */
[----:B------:R-:W2:Y:S01]  /*24740*/  LDC R2, c[0x0][0x448] ;  /* 0x00011200ff027b82 */ /* 0x000ea20000000800 */
[----:B---3--:R-:W-:Y:S02]  /*24750*/  IMAD.MOV.U32 R4, RZ, RZ, R20 ;  /* 0x000000ffff047224 */ /* 0x008fe400078e0014 */
[----:B------:R-:W3:Y:S01]  /*24760*/  LDL R20, [R1+0x44c] ;  /* 0x00044c0001147983 */ /* 0x000ee20000100800 */
[----:B--2---:R-:W-:Y:S01]  /*24770*/  ISETP.NE.AND P6, PT, R2, 0x1, PT ;  /* 0x000000010200780c */ /* 0x004fe20003fc5270 */
[----:B-----5:R-:W-:Y:S02]  /*24780*/  IMAD.SHL.U32 R34, R34, 0x10, RZ ;  /* 0x0000001022227824 */ /* 0x020fe400078e00ff */
[----:B------:R-:W-:Y:S01]  /*24790*/  IMAD R4, R4, UR4, RZ ;  /* 0x0000000404047c24 */ /* 0x000fe2000f8e02ff */
[----:B------:R-:W2:Y:S02]  /*247a0*/  S2R R6, SR_TID.X ;  /* 0x0000000000067919 */ /* 0x000ea40000002100 */
[----:B------:R-:W-:Y:S01]  /*247b0*/  LOP3.LUT R34, R0, 0x70, R34, 0xf8, !PT ;  /* 0x0000007000227812 */ /* 0x000fe200078ef822 */
[----:B------:R-:W-:-:S04]  /*247c0*/  IMAD R4, R35, UR5, R4 ;  /* 0x0000000523047c24 */ /* 0x000fc8000f8e0204 */
[----:B------:R-:W-:Y:S02]  /*247d0*/  IMAD.IADD R34, R34, 0x1, R37 ;  /* 0x0000000122227824 */ /* 0x000fe400078e0225 */
[----:B------:R-:W4:Y:S02]  /*247e0*/  @P6 LDC R3, c[0x0][0x44c] ;  /* 0x00011300ff036b82 */ /* 0x000f240000000800 */
[----:B------:R-:W-:-:S06]  /*247f0*/  IMAD.MOV.U32 R0, RZ, RZ, R34 ;  /* 0x000000ffff007224 */ /* 0x000fcc00078e0022 */
[----:B------:R-:W5:Y:S01]  /*24800*/  @P6 LDC R2, c[0x0][0x450] ;  /* 0x00011400ff026b82 */ /* 0x000f620000000800 */
[----:B----4-:R-:W-:-:S05]  /*24810*/  @P6 IMAD.HI.U32 R3, R34, R3, RZ ;  /* 0x0000000322036227 */ /* 0x010fca00078e00ff */
[----:B-----5:R-:W-:Y:S01]  /*24820*/  @P6 SHF.R.U32.HI R0, RZ, R2, R3 ;  /* 0x00000002ff006219 */ /* 0x020fe20000011603 */
        /* <DEDUP_REMOVED lines=8> */
[----:B------:R-:W-:Y:S01]  /*248b0*/  IMAD R4, R21, UR4, RZ ;  /* 0x0000000415047c24 */ /* 0x000fe2000f8e02ff */
[----:B--2---:R-:W-:-:S04]  /*248c0*/  LOP3.LUT R21, R6, 0x7f, RZ, 0xc0, !PT ;  /* 0x0000007f06157812 */ /* 0x004fc800078ec0ff */
[----:B------:R-:W-:Y:S01]  /*248d0*/  SHF.R.U32.HI R21, RZ, 0x3, R21 ;  /* 0x00000003ff157819 */ /* 0x000fe20000011615 */
[C---:B---3--:R-:W-:Y:S02]  /*248e0*/  IMAD R4, R20.reuse, UR5, R4 ;  /* 0x0000000514047c24 */ /* 0x048fe4000f8e0204 */
[----:B------:R-:W-:Y:S01]  /*248f0*/  IMAD.WIDE.U32 R2, R20, UR4, R2 ;  /* 0x0000000414027c25 */ /* 0x000fe2000f8e0002 */
[----:B------:R-:W-:-:S03]  /*24900*/  ULDC.64 UR4, c[0x0][0x2d0] ;  /* 0x0000b40000047ab9 */ /* 0x000fc60000000a00 */
[----:B------:R-:W-:Y:S01]  /*24910*/  IMAD.IADD R3, R3, 0x1, R4 ;  /* 0x0000000103037824 */ /* 0x000fe200078e0204 */
[----:B------:R-:W-:Y:S01]  /*24920*/  SHF.R.S32.HI R4, RZ, 0x1f, R0 ;  /* 0x0000001fff047819 */ /* 0x000fe20000011400 */
[----:B------:R-:W-:Y:S02]  /*24930*/  IMAD.SHL.U32 R20, R6, 0x8, RZ ;  /* 0x0000000806147824 */ /* 0x000fe400078e00ff */
[----:B------:R-:W-:-:S03]  /*24940*/  IMAD.WIDE.U32 R2, R0, UR4, R2 ;  /* 0x0000000400027c25 */ /* 0x000fc6000f8e0002 */
[----:B------:R-:W-:Y:S01]  /*24950*/  LOP3.LUT R20, R20, 0x38, RZ, 0xc0, !PT ;  /* 0x0000003814147812 */ /* 0x000fe200078ec0ff */
[----:B------:R-:W-:-:S04]  /*24960*/  IMAD R4, R4, UR4, RZ ;  /* 0x0000000404047c24 */ /* 0x000fc8000f8e02ff */
[----:B------:R-:W-:Y:S01]  /*24970*/  IMAD R4, R0, UR5, R4 ;  /* 0x0000000500047c24 */ /* 0x000fe2000f8e0204 */
[----:B------:R-:W-:Y:S01]  /*24980*/  ULDC.64 UR4, c[0x0][0x2c8] ;  /* 0x0000b20000047ab9 */ /* 0x000fe20000000a00 */
[----:B------:R-:W-:Y:S02]  /*24990*/  IMAD.MOV R0, RZ, RZ, -R0 ;  /* 0x000000ffff007224 */ /* 0x000fe400078e0a00 */
[----:B------:R-:W-:Y:S02]  /*249a0*/  IMAD.IADD R3, R3, 0x1, R4 ;  /* 0x0000000103037824 */ /* 0x000fe400078e0204 */
[----:B0-----:R-:W-:-:S04]  /*249b0*/  IMAD R0, R5, R0, R34 ;  /* 0x0000000005007224 */ /* 0x001fc800078e0222 */
[----:B------:R-:W-:Y:S01]  /*249c0*/  IMAD.WIDE.U32 R2, R0, UR4, R2 ;  /* 0x0000000400027c25 */ /* 0x000fe2000f8e0002 */
[----:B------:R-:W-:-:S05]  /*249d0*/  SHF.R.S32.HI R4, RZ, 0x1f, R0 ;  /* 0x0000001fff047819 */ /* 0x000fca0000011400 */
[----:B------:R-:W-:-:S04]  /*249e0*/  IMAD R4, R4, UR4, RZ ;  /* 0x0000000404047c24 */ /* 0x000fc8000f8e02ff */
[----:B------:R-:W-:Y:S01]  /*249f0*/  IMAD R4, R0, UR5, R4 ;  /* 0x0000000500047c24 */ /* 0x000fe2000f8e0204 */
[----:B------:R-:W-:Y:S02]  /*24a00*/  ULDC.64 UR4, c[0x0][0x280] ;  /* 0x0000a00000047ab9 */ /* 0x000fe40000000a00 */
[----:B------:R-:W-:Y:S01]  /*24a10*/  LEA R0, P0, R2, UR4, 0x1 ;  /* 0x0000000402007c11 */ /* 0x000fe2000f8008ff */
[----:B------:R-:W-:Y:S01]  /*24a20*/  IMAD.IADD R4, R3, 0x1, R4 ;  /* 0x0000000103047824 */ /* 0x000fe200078e0204 */
[----:B------:R-:W-:-:S04]  /*24a30*/  ULDC UR4, c[0x0][0x2b8] ;  /* 0x0000ae0000047ab9 */ /* 0x000fc80000000800 */
[----:B------:R-:W-:Y:S01]  /*24a40*/  LEA.HI.X R4, R2, UR5, R4, 0x1, P0 ;  /* 0x0000000502047c11 */ /* 0x000fe200080f0c04 */
[----:B------:R-:W-:Y:S01]  /*24a50*/  UMOV UR5, 0xffffffff ;  /* 0xffffffff00057882 */ /* 0x000fe20000000000 */
[----:B------:R-:W-:Y:S02]  /*24a60*/  ISETP.GE.AND P0, PT, R20, UR4, PT ;  /* 0x0000000414007c0c */ /* 0x000fe4000bf06270 */
[----:B------:R-:W-:Y:S11]  /*24a70*/  BRA.DIV UR5, `(.L_x_3562) ;  /* 0x0000004605787947 */ /* 0x000ff6000b800000 */
[----:B------:R-:W2:Y:S01]  /*24a80*/  LDL.LU R2, [R1+0x440] ;  /* 0x0004400001027983 */ /* 0x000ea20000300800 */
[----:B------:R-:W-:Y:S01]  /*24a90*/  IMAD.IADD R37, R21, 0x1, R37 ;  /* 0x0000000115257824 */ /* 0x000fe200078e0225 */
[----:B------:R-:W-:Y:S02]  /*24aa0*/  LOP3.LUT R23, R23, 0xffffdfff, RZ, 0xc0, !PT ;  /* 0xffffdfff17177812 */ /* 0x000fe400078ec0ff */
[----:B------:R-:W0:Y:S01]  /*24ab0*/  SHFL.IDX PT, R3, R0, RZ, 0x181f ;  /* 0x00181fff00037589 */ /* 0x000e2200000e0000 */
[----:B------:R-:W-:-:S03]  /*24ac0*/  VIADD R6, R37, 0x10 ;  /* 0x0000001025067836 */ /* 0x000fc60000000000 */
[----:B------:R-:W-:Y:S04]  /*24ad0*/  SHFL.IDX PT, R12, R0, 0x1, 0x181f ;  /* 0x00381f00000c7f89 */ /* 0x000fe800000e0000 */
[----:B------:R-:W-:Y:S04]  /*24ae0*/  SHFL.IDX PT, R10, R0, 0x2, 0x181f ;  /* 0x00581f00000a7f89 */ /* 0x000fe800000e0000 */
[----:B------:R-:W-:Y:S01]  /*24af0*/  SHFL.IDX PT, R9, R0, 0x3, 0x181f ;  /* 0x00781f0000097f89 */ /* 0x000fe200000e0000 */
[----:B--2---:R-:W-:-:S03]  /*24b00*/  IMAD R5, R2, R5, RZ ;  /* 0x0000000502057224 */ /* 0x004fc600078e02ff */
[----:B------:R-:W2:Y:S02]  /*24b10*/  SHFL.IDX PT, R2, R4, RZ, 0x181f ;  /* 0x00181fff04027589 */ /* 0x000ea400000e0000 */
[CC--:B------:R-:W-:Y:S02]  /*24b20*/  ISETP.GE.AND P6, PT, R37.reuse, R5.reuse, PT ;  /* 0x000000052500720c */ /* 0x0c0fe40003fc6270 */
[----:B------:R-:W-:Y:S01]  /*24b30*/  ISETP.GE.AND P5, PT, R6, R5, PT ;  /* 0x000000050600720c */ /* 0x000fe20003fa6270 */
[----:B------:R-:W-:-:S05]  /*24b40*/  VIADD R6, R37, 0x20 ;  /* 0x0000002025067836 */ /* 0x000fca0000000000 */
[----:B------:R-:W-:-:S05]  /*24b50*/  ISETP.GE.AND P3, PT, R6, R5, PT ;  /* 0x000000050600720c */ /* 0x000fca0003f66270 */
[----:B0-----:R-:W-:Y:S02]  /*24b60*/  @!P6 LEA R3, P1, R20, R3, 0x1 ;  /* 0x000000031403e211 */ /* 0x001fe400078208ff */
[----:B------:R-:W-:-:S04]  /*24b70*/  @P6 LOP3.LUT R23, R23, 0x2000, RZ, 0xfc, !PT ;  /* 0x0000200017176812 */ /* 0x000fc800078efcff */
[----:B------:R-:W-:Y:S01]  /*24b80*/  LOP3.LUT R23, R23, 0xffffefff, RZ, 0xc0, !PT ;  /* 0xffffefff17177812 */ /* 0x000fe200078ec0ff */
[----:B--2---:R-:W-:Y:S01]  /*24b90*/  @!P6 IMAD.X R8, RZ, RZ, R2, P1 ;  /* 0x000000ffff08e224 */ /* 0x004fe200008e0602 */
[----:B------:R-:W-:Y:S01]  /*24ba0*/  @!P5 LEA R12, P1, R20, R12, 0x1 ;  /* 0x0000000c140cd211 */ /* 0x000fe200078208ff */
[----:B------:R-:W0:Y:S01]  /*24bb0*/  SHFL.IDX PT, R2, R4, 0x1, 0x181f ;  /* 0x00381f0004027f89 */ /* 0x000e2200000e0000 */
[----:B------:R-:W-:-:S04]  /*24bc0*/  @P5 LOP3.LUT R23, R23, 0x1000, RZ, 0xfc, !PT ;  /* 0x0000100017175812 */ /* 0x000fc800078efcff */
[----:B------:R-:W-:-:S04]  /*24bd0*/  LOP3.LUT R23, R23, 0xfffff7ff, RZ, 0xc0, !PT ;  /* 0xfffff7ff17177812 */ /* 0x000fc800078ec0ff */
[----:B------:R-:W-:-:S04]  /*24be0*/  @P3 LOP3.LUT R23, R23, 0x800, RZ, 0xfc, !PT ;  /* 0x0000080017173812 */ /* 0x000fc800078efcff */
[----:B------:R-:W-:Y:S01]  /*24bf0*/  LOP3.LUT R23, R23, 0xfffffdff, RZ, 0xc0, !PT ;  /* 0xfffffdff17177812 */ /* 0x000fe200078ec0ff */
[----:B0-----:R-:W-:Y:S01]  /*24c00*/  @!P5 IMAD.X R7, RZ, RZ, R2, P1 ;  /* 0x000000ffff07d224 */ /* 0x001fe200008e0602 */
[----:B------:R-:W-:Y:S01]  /*24c10*/  @!P3 LEA R10, P1, R20, R10, 0x1 ;  /* 0x0000000a140ab211 */ /* 0x000fe200078208ff */
[----:B------:R-:W0:Y:S04]  /*24c20*/  SHFL.IDX PT, R2, R4, 0x2, 0x181f ;  /* 0x00581f0004027f89 */ /* 0x000e2800000e0000 */
[----:B0-----:R-:W-:Y:S02]  /*24c30*/  @!P3 IMAD.X R6, RZ, RZ, R2, P1 ;  /* 0x000000ffff06b224 */ /* 0x001fe400008e0602 */
[----:B------:R-:W-:-:S05]  /*24c40*/  VIADD R2, R37, 0x30 ;  /* 0x0000003025027836 */ /* 0x000fca0000000000 */
[----:B------:R-:W-:Y:S01]  /*24c50*/  ISETP.GE.AND P2, PT, R2, R5, PT ;  /* 0x000000050200720c */ /* 0x000fe20003f46270 */
[----:B------:R-:W-:-:S05]  /*24c60*/  VIADD R2, R37, 0x40 ;  /* 0x0000004025027836 */ /* 0x000fca0000000000 */
[----:B------:R-:W-:Y:S02]  /*24c70*/  ISETP.GE.AND P4, PT, R2, R5, PT ;  /* 0x000000050200720c */ /* 0x000fe40003f86270 */
[----:B------:R-:W0:Y:S05]  /*24c80*/  SHFL.IDX PT, R2, R4, 0x3, 0x181f ;  /* 0x00781f0004027f89 */ /* 0x000e2a00000e0000 */
[----:B------:R-:W-:Y:S02]  /*24c90*/  @!P2 LEA R13, P1, R20, R9, 0x1 ;  /* 0x00000009140da211 */ /* 0x000fe400078208ff */
[----:B------:R-:W2:Y:S01]  /*24ca0*/  SHFL.IDX PT, R9, R0, 0x4, 0x181f ;  /* 0x00981f0000097f89 */ /* 0x000ea200000e0000 */
[----:B------:R-:W-:-:S04]  /*24cb0*/  @P2 LOP3.LUT R23, R23, 0x200, RZ, 0xfc, !PT ;  /* 0x0000020017172812 */ /* 0x000fc800078efcff */
[----:B------:R-:W-:-:S04]  /*24cc0*/  LOP3.LUT R23, R23, 0xfffffeff, RZ, 0xc0, !PT ;  /* 0xfffffeff17177812 */ /* 0x000fc800078ec0ff */
[----:B------:R-:W-:-:S04]  /*24cd0*/  @P4 LOP3.LUT R23, R23, 0x100, RZ, 0xfc, !PT ;  /* 0x0000010017174812 */ /* 0x000fc800078efcff */
[----:B------:R-:W-:Y:S01]  /*24ce0*/  LOP3.LUT R23, R23, 0xffffff7f, RZ, 0xc0, !PT ;  /* 0xffffff7f17177812 */ /* 0x000fe200078ec0ff */
[----:B0-----:R-:W-:Y:S02]  /*24cf0*/  @!P2 IMAD.X R11, RZ, RZ, R2, P1 ;  /* 0x000000ffff0ba224 */ /* 0x001fe400008e0602 */
[----:B------:R-:W0:Y:S01]  /*24d00*/  SHFL.IDX PT, R2, R4, 0x4, 0x181f ;  /* 0x00981f0004027f89 */ /* 0x000e2200000e0000 */
[----:B--2---:R-:W-:-:S03]  /*24d10*/  @!P4 LEA R15, P1, R20, R9, 0x1 ;  /* 0x00000009140fc211 */ /* 0x004fc600078208ff */
[----:B------:R-:W-:Y:S02]  /*24d20*/  SHFL.IDX PT, R9, R0, 0x6, 0x181f ;  /* 0x00d81f0000097f89 */ /* 0x000fe400000e0000 */
[----:B0-----:R-:W-:Y:S02]  /*24d30*/  @!P4 IMAD.X R14, RZ, RZ, R2, P1 ;  /* 0x000000ffff0ec224 */ /* 0x001fe400008e0602 */
[----:B------:R-:W-:Y:S02]  /*24d40*/  @!P6 IMAD.MOV.U32 R2, RZ, RZ, R3 ;  /* 0x000000ffff02e224 */ /* 0x000fe400078e0003 */
[----:B------:R-:W-:Y:S02]  /*24d50*/  @!P6 IMAD.MOV.U32 R3, RZ, RZ, R8 ;  /* 0x000000ffff03e224 */ /* 0x000fe400078e0008 */
[----:B------:R-:W-:Y:S04]  /*24d60*/  SHFL.IDX PT, R8, R4, 0x6, 0x181f ;  /* 0x00d81f0004087f89 */ /* 0x000fe800000e0000 */
[----:B------:R0:W-:Y:S02]  /*24d70*/  @!P6 LDGSTS.E.BYPASS.LTC128B.128 [R25+0x18400], desc[UR36][R2.64], !P0 ;  /* 0x184000000219efae */ /* 0x0001e4000c101d64 */
[----:B0-----:R-:W-:-:S02]  /*24d80*/  @!P5 IMAD.MOV.U32 R2, RZ, RZ, R12 ;  /* 0x000000ffff02d224 */ /* 0x001fc400078e000c */
[----:B------:R-:W-:Y:S02]  /*24d90*/  @!P5 IMAD.MOV.U32 R3, RZ, RZ, R7 ;  /* 0x000000ffff03d224 */ /* 0x000fe400078e0007 */
[----:B------:R-:W0:Y:S04]  /*24da0*/  SHFL.IDX PT, R7, R0, 0x5, 0x181f ;  /* 0x00b81f0000077f89 */ /* 0x000e2800000e0000 */
[----:B------:R2:W-:Y:S04]  /*24db0*/  @!P5 LDGSTS.E.BYPASS.LTC128B.128 [R25+0x18c00], desc[UR36][R2.64], !P0 ;  /* 0x18c000000219dfae */ /* 0x0005e8000c101d64 */
[----:B------:R-:W-:Y:S01]  /*24dc0*/  SHFL.IDX PT, R0, R0, 0x7, 0x181f ;  /* 0x00f81f0000007f89 */ /* 0x000fe200000e0000 */
[----:B--2---:R-:W-:-:S02]  /*24dd0*/  @!P3 IMAD.MOV.U32 R2, RZ, RZ, R10 ;  /* 0x000000ffff02b224 */ /* 0x004fc400078e000a */
[----:B------:R-:W-:Y:S02]  /*24de0*/  @!P3 IMAD.MOV.U32 R3, RZ, RZ, R6 ;  /* 0x000000ffff03b224 */ /* 0x000fe400078e0006 */
[----:B------:R-:W2:Y:S04]  /*24df0*/  SHFL.IDX PT, R6, R4, 0x5, 0x181f ;  /* 0x00b81f0004067f89 */ /* 0x000ea800000e0000 */
[----:B------:R3:W-:Y:S04]  /*24e00*/  @!P3 LDGSTS.E.BYPASS.LTC128B.128 [R25+0x19400], desc[UR36][R2.64], !P0 ;  /* 0x194000000219bfae */ /* 0x0007e8000c101d64 */
[----:B------:R-:W4:Y:S01]  /*24e10*/  SHFL.IDX PT, R4, R4, 0x7, 0x181f ;  /* 0x00f81f0004047f89 */ /* 0x000f2200000e0000 */
[----:B---3--:R-:W-:-:S02]  /*24e20*/  VIADD R2, R37, 0x50 ;  /* 0x0000005025027836 */ /* 0x008fc40000000000 */
[----:B------:R-:W-:-:S03]  /*24e30*/  @!P2 IMAD.MOV.U32 R3, RZ, RZ, R11 ;  /* 0x000000ffff03a224 */ /* 0x000fc600078e000b */
[----:B------:R-:W-:Y:S01]  /*24e40*/  ISETP.GE.AND P3, PT, R2, R5, PT ;  /* 0x000000050200720c */ /* 0x000fe20003f66270 */
[----:B------:R-:W-:-:S05]  /*24e50*/  @!P2 IMAD.MOV.U32 R2, RZ, RZ, R13 ;  /* 0x000000ffff02a224 */ /* 0x000fca00078e000d */
[----:B------:R3:W-:Y:S07]  /*24e60*/  @!P2 LDGSTS.E.BYPASS.LTC128B.128 [R25+0x19c00], desc[UR36][R2.64], !P0 ;  /* 0x19c000000219afae */ /* 0x0007ee000c101d64 */
[----:B0-----:R-:W-:Y:S02]  /*24e70*/  @!P3 LEA R7, P1, R20, R7, 0x1 ;  /* 0x000000071407b211 */ /* 0x001fe400078208ff */
[----:B------:R-:W-:Y:S01]  /*24e80*/  @P3 LOP3.LUT R23, R23, 0x80, RZ, 0xfc, !PT ;  /* 0x0000008017173812 */ /* 0x000fe200078efcff */
[----:B---3--:R-:W-:-:S03]  /*24e90*/  VIADD R2, R37, 0x60 ;  /* 0x0000006025027836 */ /* 0x008fc60000000000 */
[----:B------:R-:W-:Y:S01]  /*24ea0*/  LOP3.LUT R23, R23, 0xffffffbf, RZ, 0xc0, !PT ;  /* 0xffffffbf17177812 */ /* 0x000fe200078ec0ff */
[----:B------:R-:W-:Y:S02]  /*24eb0*/  @!P4 IMAD.MOV.U32 R3, RZ, RZ, R14 ;  /* 0x000000ffff03c224 */ /* 0x000fe400078e000e */
[----:B--2---:R-:W-:Y:S01]  /*24ec0*/  @!P3 IMAD.X R6, RZ, RZ, R6, P1 ;  /* 0x000000ffff06b224 */ /* 0x004fe200008e0606 */
[----:B------:R-:W-:Y:S01]  /*24ed0*/  ISETP.GE.AND P2, PT, R2, R5, PT ;  /* 0x000000050200720c */ /* 0x000fe20003f46270 */
[----:B------:R-:W-:-:S05]  /*24ee0*/  @!P4 IMAD.MOV.U32 R2, RZ, RZ, R15 ;  /* 0x000000ffff02c224 */ /* 0x000fca00078e000f */
[----:B------:R0:W-:Y:S07]  /*24ef0*/  @!P4 LDGSTS.E.BYPASS.LTC128B.128 [R25+0x1a400], desc[UR36][R2.64], !P0 ;  /* 0x1a4000000219cfae */ /* 0x0001ee000c101d64 */
[----:B------:R-:W-:Y:S02]  /*24f00*/  @!P2 LEA R9, P1, R20, R9, 0x1 ;  /* 0x000000091409a211 */ /* 0x000fe400078208ff */
[----:B------:R-:W-:Y:S01]  /*24f10*/  @P2 LOP3.LUT R23, R23, 0x40, RZ, 0xfc, !PT ;  /* 0x0000004017172812 */ /* 0x000fe200078efcff */
[----:B0-----:R-:W-:-:S02]  /*24f20*/  @!P3 IMAD.MOV.U32 R2, RZ, RZ, R7 ;  /* 0x000000ffff02b224 */ /* 0x001fc400078e0007 */
[----:B------:R-:W-:Y:S02]  /*24f30*/  @!P3 IMAD.MOV.U32 R3, RZ, RZ, R6 ;  /* 0x000000ffff03b224 */ /* 0x000fe400078e0006 */
[----:B------:R-:W-:-:S03]  /*24f40*/  @!P2 IMAD.X R8, RZ, RZ, R8, P1 ;  /* 0x000000ffff08a224 */ /* 0x000fc600008e0608 */
[----:B------:R0:W-:Y:S02]  /*24f50*/  @!P3 LDGSTS.E.BYPASS.LTC128B.128 [R25+0x1ac00], desc[UR36][R2.64], !P0 ;  /* 0x1ac000000219bfae */ /* 0x0001e4000c101d64 */
[----:B0-----:R-:W-:Y:S02]  /*24f60*/  @!P2 IMAD.MOV.U32 R2, RZ, RZ, R9 ;  /* 0x000000ffff02a224 */ /* 0x001fe400078e0009 */
[----:B------:R-:W-:-:S05]  /*24f70*/  @!P2 IMAD.MOV.U32 R3, RZ, RZ, R8 ;  /* 0x000000ffff03a224 */ /* 0x000fca00078e0008 */
[----:B----4-:R0:W-:Y:S02]  /*24f80*/  @!P2 LDGSTS.E.BYPASS.LTC128B.128 [R25+0x1b400], desc[UR36][R2.64], !P0 ;  /* 0x1b4000000219afae */ /* 0x0101e4000c101d64 */
.L_x_3658:
        /* <DEDUP_REMOVED lines=12> */
.L_x_3563:
        /* <DEDUP_REMOVED lines=28> */
.L_x_3565:
[----:B------:R-:W-:Y:S05]  /*25210*/  BSYNC B6 ;  /* 0x0000000000067941 */ /* 0x000fea0003800000 */
.L_x_3564:
[----:B------:R-:W2:Y:S01]  /*25220*/  LDL.LU R4, [R1+0x454] ;  /* 0x0004540001047983 */ /* 0x000ea20000300800 */
[----:B0-----:R-:W0:Y:S01]  /*25230*/  LDC R2, c[0x0][0x448] ;  /* 0x00011200ff027b82 */ /* 0x001e220000000800 */
[----:B------:R-:W-:Y:S02]  /*25240*/  ULDC.64 UR4, c[0x0][0x398] ;  /* 0x0000e60000047ab9 */ /* 0x000fe40000000a00 */
[----:B------:R-:W3:Y:S04]  /*25250*/  LDL.LU R21, [R1+0x458] ;  /* 0x0004580001157983 */ /* 0x000ee80000300800 */
[----:B------:R-:W4:Y:S01]  /*25260*/  LDL.LU R20, [R1+0x44c] ;  /* 0x00044c0001147983 */ /* 0x000f220000300800 */
[----:B0-----:R-:W-:-:S13]  /*25270*/  ISETP.NE.AND P6, PT, R2, 0x1, PT ;  /* 0x000000010200780c */ /* 0x001fda0003fc5270 */
[----:B------:R-:W0:Y:S08]  /*25280*/  @P6 LDC R3, c[0x0][0x44c] ;  /* 0x00011300ff036b82 */ /* 0x000e300000000800 */
[----:B------:R-:W5:Y:S01]  /*25290*/  @P6 LDC R2, c[0x0][0x450] ;  /* 0x00011400ff026b82 */ /* 0x000f620000000800 */
[----:B------:R-:W-:Y:S02]  /*252a0*/  IMAD.MOV.U32 R0, RZ, RZ, R34 ;  /* 0x000000ffff007224 */ /* 0x000fe400078e0022 */
[----:B0-----:R-:W-:-:S05]  /*252b0*/  @P6 IMAD.HI.U32 R3, R34, R3, RZ ;  /* 0x0000000322036227 */ /* 0x001fca00078e00ff */
[----:B-----5:R-:W-:Y:S01]  /*252c0*/  @P6 SHF.R.U32.HI R0, RZ, R2, R3 ;  /* 0x00000002ff006219 */ /* 0x020fe20000011603 */
        /* <DEDUP_REMOVED lines=15> */
[----:B----4-:R-:W-:Y:S01]  /*253c0*/  IMAD.WIDE.U32 R2, R20, UR4, R2 ;  /* 0x0000000414027c25 */ /* 0x010fe2000f8e0002 */
        /* <DEDUP_REMOVED lines=34> */
[----:B------:R-:W2:Y:S04]  /*255f0*/  SHFL.IDX PT, R2, R4, RZ, 0x181f ;  /* 0x00181fff04027589 */ /* 0x000ea800000e0000 */
[----:B------:R-:W-:Y:S04]  /*25600*/  SHFL.IDX PT, R5, R4, 0x1, 0x181f ;  /* 0x00381f0004057f89 */ /* 0x000fe800000e0000 */
[----:B------:R-:W-:Y:S02]  /*25610*/  SHFL.IDX PT, R14, R0, 0x7, 0x181f ;  /* 0x00f81f00000e7f89 */ /* 0x000fe400000e0000 */
[----:B0-----:R-:W-:-:S05]  /*25620*/  @!P6 LEA R3, P0, R6, R3, 0x1 ;  /* 0x000000030603e211 */ /* 0x001fca00078008ff */
[----:B--2---:R-:W-:-:S05]  /*25630*/  @!P6 IMAD.X R2, RZ, RZ, R2, P0 ;  /* 0x000000ffff02e224 */ /* 0x004fca00000e0602 */
        /* <DEDUP_REMOVED lines=12> */
[----:B0-----:R-:W-:-:S05]  /*25700*/  @!P5 LEA R2, P0, R6, R2, 0x1 ;  /* 0x000000020602d211 */ /* 0x001fca00078008ff */
[----:B------:R-:W-:Y:S02]  /*25710*/  @!P5 IMAD.X R3, RZ, RZ, R5, P0 ;  /* 0x000000ffff03d224 */ /* 0x000fe400000e0605 */
        /* <DEDUP_REMOVED lines=50> */
[----:B------:R0:W2:Y:S04]  /*25a40*/  SHFL.IDX PT, R5, R4, 0x7, 0x181f ;  /* 0x00f81f0004057f89 */ /* 0x0000a800000e0000 */
[----:B------:R0:W-:Y:S04]  /*25a50*/  @!P5 LDGSTS.E.BYPASS.LTC128B.128 [R25+0x25400], desc[UR36][R2.64], !P4 ;  /* 0x254000000219dfae */ /* 0x0001e8000e101d64 */
[----:B------:R0:W-:Y:S04]  /*25a60*/  @!P5 LDGSTS.E.BYPASS.LTC128B.128 [R25+0x29400], desc[UR36][R2.64+0x80], !P3 ;  /* 0x294000800219dfae */ /* 0x0001e8000d901d64 */
[----:B------:R0:W-:Y:S04]  /*25a70*/  @!P5 LDGSTS.E.BYPASS.LTC128B.128 [R25+0x2d400], desc[UR36][R2.64+0x100], !P2 ;  /* 0x2d4001000219dfae */ /* 0x0001e8000d101d64 */
[----:B------:R0:W-:Y:S02]  /*25a80*/  @!P5 LDGSTS.E.BYPASS.LTC128B.128 [R25+0x31400], desc[UR36][R2.64+0x180], !P1 ;  /* 0x314001800219dfae */ /* 0x0001e4000c901d64 */
.L_x_3676:
[----:B------:R-:W-:Y:S01]  /*25a90*/  LOP3.LUT P0, RZ, R23, 0x4000, RZ, 0xc0, !PT ;  /* 0x0000400017ff7812 */ /* 0x000fe2000780c0ff */
[----:B------:R-:W-:-:S12]  /*25aa0*/  BSSY B0, `(.L_x_3567) ;  /* 0x000000b000007945 */ /* 0x000fd80003800000 */
        /* <DEDUP_REMOVED lines=10> */
.L_x_3568:
[----:B------:R-:W-:Y:S05]  /*25b50*/  BSYNC B0 ;  /* 0x0000000000007941 */ /* 0x000fea0003800000 */
.L_x_3567:
[----:B------:R-:W-:Y:S01]  /*25b60*/  NOP ;  /* 0x0000000000007918 */ /* 0x000fe20000000000 */
[----:B------:R-:W-:-:S13]  /*25b70*/  PLOP3.LUT P0, PT, PT, PT, PT, 0x80, 0x0 ;  /* 0x000000000000781c */ /* 0x000fda0003f0f070 */
.L_x_3569:
[----:B------:R-:W-:Y:S02]  /*25b80*/  PLOP3.LUT P1, PT, P1, P0, PT, 0xa2, 0x0 ;  /* 0x000000000000781c */ /* 0x000fe40000f21472 */
[----:B------:R-:W-:-:S08]  /*25b90*/  @P0 R2UR P1, UR4, R22 ;  /* 0x00000000160402ca */ /* 0x000fd00000020000 */
[----:B------:R-:W-:-:S05]  /*25ba0*/  @P0 PLOP3.LUT P0, PT, P1, PT, PT, 0x80, 0x0 ;  /* 0x000000000000081c */ /* 0x000fca0000f0f070 */
[----:B------:R-:W-:Y:S01]  /*25bb0*/  @!P1 SYNCS.ARRIVE.TRANS64.RED.A0T1 RZ, [UR4+0x32410], RZ ;  /* 0x032410ffffff99a7 */ /* 0x000fe20008200404 */
[----:B------:R-:W-:Y:S07]  /*25bc0*/  @!P1 ARRIVES.LDGSTSBAR.64.TRANSCNT [UR4+0x32410] ;  /* 0x03241000ff0099b0 */ /* 0x000fee0008000a84 */
[----:B------:R-:W-:Y:S05]  /*25bd0*/  @P0 BRA.U.ANY `(.L_x_3569) ;  /* 0xfffffffd00e80947 */ /* 0x000fea000393ffff */
[----:B0--3--:R-:W3:Y:S02]  /*25be0*/  LDL.LU R2, [R1+0x468] ;  /* 0x0004680001027983 */ /* 0x009ee40000300800 */
        /* <DEDUP_REMOVED lines=9> */
[----:B------:R-:W3:Y:S03]  /*25c80*/  SYNCS.PHASECHK.TRANS64.TRYWAIT P0, [R22+URZ+0x32420], R3 ;  /* 0x03242003160075a7 */ /* 0x000ee6000800017f */
[----:B0--3--:R-:W-:Y:S05]  /*25c90*/  @!P0 BRA `(.L_x_3571) ;  /* 0x0000004800508947 */ /* 0x009fea0003800000 */
.L_x_3677:
[----:B------:R-:W-:Y:S05]  /*25ca0*/  BSYNC B0 ;  /* 0x0000000000007941 */ /* 0x000fea0003800000 */
.L_x_3570:
[----:B------:R-:W-:-:S13]  /*25cb0*/  LOP3.LUT P0, RZ, R23, 0x400, RZ, 0xc0, !PT ;  /* 0x0000040017ff7812 */ /* 0x000fda000780c0ff */
[----:B------:R-:W-:Y:S05]  /*25cc0*/  @!P0 BRA `(.L_x_3572) ;  /* 0x0000000000048947 */ /* 0x000fea0003800000 */
[----:B------:R-:W-:Y:S01]  /*25cd0*/  BPT.TRAP 0x1 ;  /* 0x000000040000795c */ /* 0x000fe20000300000 */
.L_x_3572:
[----:B------:R-:W-:Y:S01]  /*25ce0*/  SHF.L.U32 R0, R26, 0x1f, RZ ;  /* 0x0000001f1a007819 */ /* 0x000fe200000006ff */
[----:B------:R-:W-:Y:S03]  /*25cf0*/  BSSY B0, `(.L_x_3573) ;  /* 0x0000003000007945 */ /* 0x000fe60003800000 */
[----:B------:R-:W3:Y:S02]  /*25d00*/  SYNCS.PHASECHK.TRANS64.TRYWAIT P0, [R17+URZ+0x32460], R0 ;  /* 0x03246000110075a7 */ /* 0x000ee4000800017f */
[----:B---3--:R-:W-:Y:S05]  /*25d10*/  @!P0 BRA `(.L_x_3574) ;  /* 0x0000004800448947 */ /* 0x008fea0003800000 */
.L_x_3678:
[----:B------:R-:W-:Y:S05]  /*25d20*/  BSYNC B0 ;  /* 0x0000000000007941 */ /* 0x000fea0003800000 */
.L_x_3573:
[----:B0-----:R-:W3:Y:S01]  /*25d30*/  LDL.LU R3, [R1+0x460] ;  /* 0x0004600001037983 */ /* 0x001ee20000300800 */
[----:B------:R-:W-:-:S03]  /*25d40*/  ULDC.64 UR4, c[0x0][0x328] ;  /* 0x0000ca0000047ab9 */ /* 0x000fc60000000a00 */
[----:B------:R-:W2:Y:S04]  /*25d50*/  LDL.LU R2, [R1+0x444] ;  /* 0x0004440001027983 */ /* 0x000ea80000300800 */
[----:B------:R-:W4:Y:S04]  /*25d60*/  LDL.LU R6, [R1+0x464] ;  /* 0x0004640001067983 */ /* 0x000f280000300800 */
[----:B------:R-:W5:Y:S01]  /*25d70*/  LDL.LU R4, [R1+0x46c] ;  /* 0x00046c0001047983 */ /* 0x000f620000300800 */
[C---:B------:R-:W-:Y:S02]  /*25d80*/  LOP3.LUT P3, RZ, R23.reuse, 0x10, RZ, 0xc0, !PT ;  /* 0x0000001017ff7812 */ /* 0x040fe4000786c0ff */
[----:B------:R-:W-:-:S02]  /*25d90*/  LOP3.LUT P2, RZ, R23, 0x8, RZ, 0xc0, !PT ;  /* 0x0000000817ff7812 */ /* 0x000fc4000784c0ff */
[C---:B------:R-:W-:Y:S02]  /*25da0*/  LOP3.LUT P1, RZ, R23.reuse, 0x4, RZ, 0xc0, !PT ;  /* 0x0000000417ff7812 */ /* 0x040fe4000782c0ff */
[----:B------:R-:W-:Y:S02]  /*25db0*/  LOP3.LUT P4, RZ, R23, 0x1, RZ, 0xc0, !PT ;  /* 0x0000000117ff7812 */ /* 0x000fe4000788c0ff */
[----:B------:R-:W-:Y:S01]  /*25dc0*/  SEL R7, RZ, 0x8, P1 ;  /* 0x00000008ff077807 */ /* 0x000fe20000800000 */
[----:B---3--:R-:W-:-:S04]  /*25dd0*/  IMAD R0, R3, UR4, RZ ;  /* 0x0000000403007c24 */ /* 0x008fc8000f8e02ff */
[C---:B--2---:R-:W-:Y:S01]  /*25de0*/  IMAD R5, R2.reuse, UR5, R0 ;  /* 0x0000000502057c24 */ /* 0x044fe2000f8e0200 */
[----:B------:R-:W-:Y:S01]  /*25df0*/  SEL R0, RZ, 0x2, P3 ;  /* 0x00000002ff007807 */ /* 0x000fe20001800000 */
[----:B------:R-:W-:Y:S01]  /*25e00*/  IMAD.WIDE.U32 R2, R2, UR4, RZ ;  /* 0x0000000402027c25 */ /* 0x000fe2000f8e00ff */
[----:B------:R-:W-:-:S03]  /*25e10*/  ULDC.64 UR4, c[0x0][0x338] ;  /* 0x0000ce0000047ab9 */ /* 0x000fc60000000a00 */
[----:B------:R-:W-:Y:S02]  /*25e20*/  IMAD.IADD R3, R3, 0x1, R5 ;  /* 0x0000000103037824 */ /* 0x000fe400078e0205 */
[----:B----4-:R-:W-:Y:S02]  /*25e30*/  IMAD R5, R6, UR4, RZ ;  /* 0x0000000406057c24 */ /* 0x010fe4000f8e02ff */
        /* <DEDUP_REMOVED lines=13> */
[----:B-----5:R-:W-:Y:S01]  /*25f10*/  IADD3 R0, R3, R0, R4 ;  /* 0x0000000003007210 */ /* 0x020fe20007ffe004 */
        /* <DEDUP_REMOVED lines=73> */
.L_x_3692:
        /* <DEDUP_REMOVED lines=15> */
.L_x_3576:
        /* <DEDUP_REMOVED lines=10> */
.L_x_3577:
[----:B0-----:R-:W2:Y:S01]  /*26540*/  LDL.LU R2, [R1+0x45c] ;  /* 0x00045c0001027983 */ /* 0x001ea20000300800 */
[----:B------:R0:W-:Y:S01]  /*26550*/  SYNCS.ARRIVE.TRANS64.A1T0 RZ, [R17+URZ+0x32450], RZ ;  /* 0x032450ff11ff79a7 */ /* 0x0001e2000810003f */
[----:B------:R-:W-:Y:S01]  /*26560*/  BSSY B0, `(.L_x_3578) ;  /* 0x00000dd000007945 */ /* 0x000fe20003800000 */
[----:B--2---:R-:W-:-:S05]  /*26570*/  VIADD R10, R2, 0xfffffffe ;  /* 0xfffffffe020a7836 */ /* 0x004fca0000000000 */
[----:B------:R-:W-:-:S13]  /*26580*/  ISETP.GE.AND P0, PT, R10, R33, PT ;  /* 0x000000210a00720c */ /* 0x000fda0003f06270 */
[----:B0-----:R-:W-:Y:S05]  /*26590*/  @!P0 BRA `(.L_x_3579) ;  /* 0x0000000c00648947 */ /* 0x001fea0003800000 */
.L_x_3592:
        /* <DEDUP_REMOVED lines=15> */
[----:B---3--:R-:W3:Y:S01]  /*26690*/  @P0 LDC R7, c[0x0][0x438] ;  /* 0x00010e00ff070b82 */ /* 0x008ee20000000800 */
[----:B0-----:R-:W-:-:S05]  /*266a0*/  @P0 IMAD.HI.U32 R2, R8, R3, RZ ;  /* 0x0000000308020227 */ /* 0x001fca00078e00ff */
[----:B---3--:R-:W-:Y:S01]  /*266b0*/  @P0 SHF.R.U32.HI R9, RZ, R7, R2 ;  /* 0x00000007ff090219 */ /* 0x008fe20000011602 */
[----:B--2---:R-:W-:Y:S01]  /*266c0*/  @!P2 IMAD R2, R32, R4, RZ ;  /* 0x000000042002a224 */ /* 0x004fe200078e02ff */
[----:B----4-:R-:W0:Y:S02]  /*266d0*/  @!P2 LDC.64 R6, c[0x0][0x418] ;  /* 0x00010600ff06ab82 */ /* 0x010e240000000a00 */
        /* <DEDUP_REMOVED lines=9> */
[----:B------:R-:W-:Y:S01]  /*26770*/  @!P2 LEA.HI.X R7, R2, R7, R5, 0x2, P0 ;  /* 0x000000070207a211 */ /* 0x000fe200000f1405 */
[----:B------:R-:W-:Y:S01]  /*26780*/  IMAD.MOV R5, RZ, RZ, -R9 ;  /* 0x000000ffff057224 */ /* 0x000fe200078e0a09 */
[C---:B------:R-:W-:Y:S01]  /*26790*/  ISETP.NE.AND P0, PT, R24.reuse, 0x2, PT ;  /* 0x000000021800780c */ /* 0x040fe20003f05270 */
[----:B------:R-:W-:Y:S02]  /*267a0*/  IMAD.MOV.U32 R2, RZ, RZ, R10 ;  /* 0x000000ffff027224 */ /* 0x000fe400078e000a */
[----:B------:R-:W-:Y:S01]  /*267b0*/  IMAD R5, R5, UR4, R8 ;  /* 0x0000000405057c24 */ /* 0x000fe2000f8e0208 */
[----:B------:R-:W-:Y:S01]  /*267c0*/  SEL R3, RZ, 0x1, P0 ;  /* 0x00000001ff037807 */ /* 0x000fe20000000000 */
[----:B------:R0:W5:Y:S01]  /*267d0*/  @!P2 LDG.E R4, desc[UR36][R6.64] ;  /* 0x000000240604a981 */ /* 0x000162000c1e1900 */
[----:B------:R-:W-:Y:S01]  /*267e0*/  SEL R24, R24, RZ, P0 ;  /* 0x000000ff18187207 */ /* 0x000fe20000000000 */
[----:B------:R-:W-:Y:S01]  /*267f0*/  VIADD R10, R10, 0xffffffff ;  /* 0xffffffff0a0a7836 */ /* 0x000fe20000000000 */
[----:B------:R-:W-:-:S02]  /*26800*/  LOP3.LUT R26, R26, R3, RZ, 0x3c, !PT ;  /* 0x000000031a1a7212 */ /* 0x000fc400078e3cff */
[----:B------:R-:W-:Y:S01]  /*26810*/  ISETP.GT.AND P2, PT, R2, R33, PT ;  /* 0x000000210200720c */ /* 0x000fe20003f44270 */
[----:B------:R-:W-:-:S12]  /*26820*/  @!P1 BRA `(.L_x_3580) ;  /* 0x0000000000049947 */ /* 0x000fd80003800000 */
[----:B------:R-:W-:Y:S01]  /*26830*/  BPT.TRAP 0x1 ;  /* 0x000000040000795c */ /* 0x000fe20000300000 */
.L_x_3580:
[----:B0-----:R-:W-:Y:S01]  /*26840*/  IMAD R6, R24, 0x8, R22 ;  /* 0x0000000818067824 */ /* 0x001fe200078e0216 */
[----:B------:R-:W-:Y:S01]  /*26850*/  SHF.L.U32 R21, R26, 0x1f, RZ ;  /* 0x0000001f1a157819 */ /* 0x000fe200000006ff */
[----:B------:R-:W-:Y:S01]  /*26860*/  BSSY B1, `(.L_x_3581) ;  /* 0x0000004000017945 */ /* 0x000fe20003800000 */
[----:B-1----:R-:W-:Y:S02]  /*26870*/  SHF.R.S32.HI R17, RZ, 0x1f, R5 ;  /* 0x0000001fff117819 */ /* 0x002fe40000011405 */
[----:B------:R-:W0:Y:S02]  /*26880*/  SYNCS.PHASECHK.TRANS64.TRYWAIT P0, [R6+URZ+0x32440], R21 ;  /* 0x03244015060075a7 */ /* 0x000e24000800017f */
[----:B0-----:R-:W-:Y:S05]  /*26890*/  @!P0 BRA `(.L_x_3582) ;  /* 0x0000004400b88947 */ /* 0x001fea0003800000 */
.L_x_3693:
[----:B------:R-:W-:Y:S05]  /*268a0*/  BSYNC B1 ;  /* 0x0000000000017941 */ /* 0x000fea0003800000 */
.L_x_3581:
        /* <DEDUP_REMOVED lines=52> */
.L_x_3707:
        /* <DEDUP_REMOVED lines=8> */
.L_x_3584:
        /* <DEDUP_REMOVED lines=10> */
.L_x_3585:
[----:B------:R3:W-:Y:S01]  /*26d10*/  SYNCS.ARRIVE.TRANS64.A1T0 RZ, [R6+URZ+0x32430], RZ ;  /* 0x032430ff06ff79a7 */ /* 0x0007e2000810003f */
[----:B------:R-:W-:Y:S05]  /*26d20*/  @!P3 BRA `(.L_x_3586) ;  /* 0x000000000004b947 */ /* 0x000fea0003800000 */
[----:B------:R-:W-:Y:S01]  /*26d30*/  BPT.TRAP 0x1 ;  /* 0x000000040000795c */ /* 0x000fe20000300000 */
.L_x_3586:
[----:B------:R-:W4:Y:S01]  /*26d40*/  SYNCS.PHASECHK.TRANS64.TRYWAIT P0, [R6+URZ+0x32460], R21 ;  /* 0x03246015060075a7 */ /* 0x000f22000800017f */
[----:B------:R-:W-:Y:S04]  /*26d50*/  BSSY B1, `(.L_x_3587) ;  /* 0x0000002000017945 */ /* 0x000fe80003800000 */
[----:B----4-:R-:W-:Y:S05]  /*26d60*/  @!P0 BRA `(.L_x_3588) ;  /* 0x00000048003c8947 */ /* 0x010fea0003800000 */
.L_x_3708:
[----:B------:R-:W-:Y:S05]  /*26d70*/  BSYNC B1 ;  /* 0x0000000000017941 */ /* 0x000fea0003800000 */
.L_x_3587:
[----:B------:R-:W-:Y:S01]  /*26d80*/  ULDC.64 UR4, c[0x0][0x328] ;  /* 0x0000ca0000047ab9 */ /* 0x000fe20000000a00 */
[----:B------:R-:W-:Y:S01]  /*26d90*/  LOP3.LUT P5, RZ, R23, 0x1, RZ, 0xc0, !PT ;  /* 0x0000000117ff7812 */ /* 0x000fe200078ac0ff */
[----:B--2---:R-:W-:Y:S01]  /*26da0*/  IMAD R2, R17, UR4, RZ ;  /* 0x0000000411027c24 */ /* 0x004fe2000f8e02ff */
[C---:B------:R-:W-:Y:S01]  /*26db0*/  LOP3.LUT P4, RZ, R23.reuse, 0x10, RZ, 0xc0, !PT ;  /* 0x0000001017ff7812 */ /* 0x040fe2000788c0ff */
[----:B------:R-:W-:Y:S01]  /*26dc0*/  IMAD R8, R24, 0x6000, R29 ;  /* 0x0000600018087824 */ /* 0x000fe200078e021d */
[----:B------:R-:W-:Y:S01]  /*26dd0*/  LOP3.LUT P3, RZ, R23, 0x8, RZ, 0xc0, !PT ;  /* 0x0000000817ff7812 */ /* 0x000fe2000786c0ff */
[----:B-1----:R-:W-:Y:S01]  /*26de0*/  IMAD R7, R5, UR5, R2 ;  /* 0x0000000505077c24 */ /* 0x002fe2000f8e0202 */
        /* <DEDUP_REMOVED lines=20> */
[----:B------:R-:W2:Y:S04]  /*26f30*/  SHFL.IDX PT, R3, R9, RZ, 0x181f ;  /* 0x00181fff09037589 */ /* 0x000ea800000e0000 */
[----:B------:R-:W-:Y:S04]  /*26f40*/  SHFL.IDX PT, R5, R9, 0x1, 0x181f ;  /* 0x00381f0009057f89 */ /* 0x000fe800000e0000 */
[----:B------:R-:W-:Y:S01]  /*26f50*/  SHFL.IDX PT, R17, R9, 0x2, 0x181f ;  /* 0x00581f0009117f89 */ /* 0x000fe200000e0000 */
[----:B-1----:R-:W-:-:S03]  /*26f60*/  IADD3 R2, P0, R14, R0, RZ ;  /* 0x000000000e027210 */ /* 0x002fc60007f1e0ff */
[----:B------:R-:W1:Y:S02]  /*26f70*/  SHFL.IDX PT, R14, R7, 0x1, 0x181f ;  /* 0x00381f00070e7f89 */ /* 0x000e6400000e0000 */
[----:B--2---:R-:W-:-:S05]  /*26f80*/  IMAD.X R3, RZ, RZ, R3, P0 ;  /* 0x000000ffff037224 */ /* 0x004fca00000e0603 */
[----:B------:R-:W-:Y:S04]  /*26f90*/  LDGSTS.E.BYPASS.LTC128B.128 [R8+0x400], desc[UR36][R2.64], !P5 ;  /* 0x0040000002087fae */ /* 0x000fe8000e901d64 */
[----:B------:R-:W-:Y:S04]  /*26fa0*/  LDGSTS.E.BYPASS.LTC128B.128 [R8+0x3400], desc[UR36][R2.64+0x80], !P4 ;  /* 0x0340008002087fae */ /* 0x000fe8000e101d64 */
[----:B------:R-:W-:Y:S04]  /*26fb0*/  LDGSTS.E.BYPASS.LTC128B.128 [R8+0x6400], desc[UR36][R2.64+0x100], !P3 ;  /* 0x0640010002087fae */ /* 0x000fe8000d901d64 */
[----:B------:R2:W-:Y:S01]  /*26fc0*/  LDGSTS.E.BYPASS.LTC128B.128 [R8+0x9400], desc[UR36][R2.64+0x180], !P1 ;  /* 0x0940018002087fae */ /* 0x0005e2000c901d64 */
[----:B-1----:R-:W-:-:S03]  /*26fd0*/  IADD3 R4, P0, R14, R0, RZ ;  /* 0x000000000e047210 */ /* 0x002fc60007f1e0ff */
[----:B------:R-:W2:Y:S02]  /*26fe0*/  SHFL.IDX PT, R14, R7, 0x2, 0x181f ;  /* 0x00581f00070e7f89 */ /* 0x000ea400000e0000 */
[----:B------:R-:W-:-:S05]  /*26ff0*/  IMAD.X R5, RZ, RZ, R5, P0 ;  /* 0x000000ffff057224 */ /* 0x000fca00000e0605 */
[----:B------:R-:W-:Y:S04]  /*27000*/  LDGSTS.E.BYPASS.LTC128B.128 [R8+0xc00], desc[UR36][R4.64], !P5 ;  /* 0x00c0000004087fae */ /* 0x000fe8000e901d64 */
[----:B------:R-:W-:Y:S04]  /*27010*/  LDGSTS.E.BYPASS.LTC128B.128 [R8+0x3c00], desc[UR36][R4.64+0x80], !P4 ;  /* 0x03c0008004087fae */ /* 0x000fe8000e101d64 */
[----:B------:R-:W-:Y:S04]  /*27020*/  LDGSTS.E.BYPASS.LTC128B.128 [R8+0x6c00], desc[UR36][R4.64+0x100], !P3 ;  /* 0x06c0010004087fae */ /* 0x000fe8000d901d64 */
[----:B------:R1:W-:Y:S01]  /*27030*/  LDGSTS.E.BYPASS.LTC128B.128 [R8+0x9c00], desc[UR36][R4.64+0x180], !P1 ;  /* 0x09c0018004087fae */ /* 0x0003e2000c901d64 */
[----:B--2---:R-:W-:-:S03]  /*27040*/  IADD3 R2, P0, R14, R0, RZ ;  /* 0x000000000e027210 */ /* 0x004fc60007f1e0ff */
[----:B------:R-:W2:Y:S02]  /*27050*/  SHFL.IDX PT, R14, R7, 0x3, 0x181f ;  /* 0x00781f00070e7f89 */ /* 0x000ea400000e0000 */
[----:B------:R-:W-:Y:S02]  /*27060*/  IMAD.X R3, RZ, RZ, R17, P0 ;  /* 0x000000ffff037224 */ /* 0x000fe400000e0611 */
[----:B------:R-:W-:Y:S04]  /*27070*/  SHFL.IDX PT, R17, R9, 0x4, 0x181f ;  /* 0x00981f0009117f89 */ /* 0x000fe800000e0000 */
[----:B-1----:R-:W1:Y:S04]  /*27080*/  SHFL.IDX PT, R5, R9, 0x3, 0x181f ;  /* 0x00781f0009057f89 */ /* 0x002e6800000e0000 */
[----:B------:R-:W-:Y:S04]  /*27090*/  LDGSTS.E.BYPASS.LTC128B.128 [R8+0x1400], desc[UR36][R2.64], !P5 ;  /* 0x0140000002087fae */ /* 0x000fe8000e901d64 */
[----:B------:R-:W-:Y:S04]  /*270a0*/  LDGSTS.E.BYPASS.LTC128B.128 [R8+0x4400], desc[UR36][R2.64+0x80], !P4 ;  /* 0x0440008002087fae */ /* 0x000fe8000e101d64 */
[----:B------:R-:W-:Y:S01]  /*270b0*/  LDGSTS.E.BYPASS.LTC128B.128 [R8+0x7400], desc[UR36][R2.64+0x100], !P3 ;  /* 0x0740010002087fae */ /* 0x000fe2000d901d64 */
[----:B--2---:R-:W-:-:S03]  /*270c0*/  IADD3 R4, P0, R14, R0, RZ ;  /* 0x000000000e047210 */ /* 0x004fc60007f1e0ff */
[----:B------:R2:W-:Y:S04]  /*270d0*/  LDGSTS.E.BYPASS.LTC128B.128 [R8+0xa400], desc[UR36][R2.64+0x180], !P1 ;  /* 0x0a40018002087fae */ /* 0x0005e8000c901d64 */
[----:B------:R-:W2:Y:S01]  /*270e0*/  SHFL.IDX PT, R14, R7, 0x4, 0x181f ;  /* 0x00981f00070e7f89 */ /* 0x000ea200000e0000 */
[----:B-1----:R-:W-:-:S03]  /*270f0*/  IMAD.X R5, RZ, RZ, R5, P0 ;  /* 0x000000ffff057224 */ /* 0x002fc600000e0605 */
[----:B------:R-:W1:Y:S04]  /*27100*/  SHFL.IDX PT, R9, R9, 0x5, 0x181f ;  /* 0x00b81f0009097f89 */ /* 0x000e6800000e0000 */
[----:B------:R0:W-:Y:S04]  /*27110*/  LDGSTS.E.BYPASS.LTC128B.128 [R8+0x1c00], desc[UR36][R4.64], !P5 ;  /* 0x01c0000004087fae */ /* 0x0001e8000e901d64 */
[----:B------:R0:W-:Y:S04]  /*27120*/  LDGSTS.E.BYPASS.LTC128B.128 [R8+0x4c00], desc[UR36][R4.64+0x80], !P4 ;  /* 0x04c0008004087fae */ /* 0x0001e8000e101d64 */
[----:B------:R0:W-:Y:S04]  /*27130*/  LDGSTS.E.BYPASS.LTC128B.128 [R8+0x7c00], desc[UR36][R4.64+0x100], !P3 ;  /* 0x07c0010004087fae */ /* 0x0001e8000d901d64 */
[----:B------:R0:W-:Y:S01]  /*27140*/  LDGSTS.E.BYPASS.LTC128B.128 [R8+0xac00], desc[UR36][R4.64+0x180], !P1 ;  /* 0x0ac0018004087fae */ /* 0x0001e2000c901d64 */
[----:B--2---:R-:W-:-:S03]  /*27150*/  IADD3 R2, P0, R14, R0, RZ ;  /* 0x000000000e027210 */ /* 0x004fc60007f1e0ff */
[----:B------:R0:W2:Y:S02]  /*27160*/  SHFL.IDX PT, R14, R7, 0x5, 0x181f ;  /* 0x00b81f00070e7f89 */ /* 0x0000a400000e0000 */
[----:B------:R-:W-:-:S05]  /*27170*/  IMAD.X R3, RZ, RZ, R17, P0 ;  /* 0x000000ffff037224 */ /* 0x000fca00000e0611 */
[----:B------:R0:W-:Y:S04]  /*27180*/  LDGSTS.E.BYPASS.LTC128B.128 [R8+0x2400], desc[UR36][R2.64], !P5 ;  /* 0x0240000002087fae */ /* 0x0001e8000e901d64 */
[----:B------:R0:W-:Y:S04]  /*27190*/  LDGSTS.E.BYPASS.LTC128B.128 [R8+0x5400], desc[UR36][R2.64+0x80], !P4 ;  /* 0x0540008002087fae */ /* 0x0001e8000e101d64 */
[----:B------:R0:W-:Y:S04]  /*271a0*/  LDGSTS.E.BYPASS.LTC128B.128 [R8+0x8400], desc[UR36][R2.64+0x100], !P3 ;  /* 0x0840010002087fae */ /* 0x0001e8000d901d64 */
[----:B-1----:R0:W-:Y:S02]  /*271b0*/  LDGSTS.E.BYPASS.LTC128B.128 [R8+0xb400], desc[UR36][R2.64+0x180], !P1 ;  /* 0x0b40018002087fae */ /* 0x0021e4000c901d64 */
.L_x_3722:
[----:B0-2---:R-:W-:-:S05]  /*271c0*/  IADD3 R2, P0, R14, R0, RZ ;  /* 0x000000000e027210 */ /* 0x005fca0007f1e0ff */
        /* <DEDUP_REMOVED lines=10> */
.L_x_3590:
        /* <DEDUP_REMOVED lines=10> */
.L_x_3591:
[----:B------:R2:W-:Y:S01]  /*27310*/  SYNCS.ARRIVE.TRANS64.A1T0 RZ, [R6+URZ+0x32450], RZ ;  /* 0x032450ff06ff79a7 */ /* 0x0005e2000810003f */
[----:B------:R-:W-:Y:S05]  /*27320*/  @P2 BRA `(.L_x_3592) ;  /* 0xfffffff0009c2947 */ /* 0x000fea000383ffff */
.L_x_3579:
[----:B------:R-:W-:Y:S05]  /*27330*/  BSYNC B0 ;  /* 0x0000000000007941 */ /* 0x000fea0003800000 */
.L_x_3578:
        /* <DEDUP_REMOVED lines=10> */
[----:B------:R-:W5:Y:S01]  /*273e0*/  LDC.64 R2, c[0x0][0xd60] ;  /* 0x00035800ff027b82 */ /* 0x000f620000000a00 */
[----:B------:R-:W0:Y:S02]  /*273f0*/  FLO.U32 R0, UR4 ;  /* 0x0000000400007d00 */ /* 0x000e2400080e0000 */
[----:B0-----:R-:W-:-:S06]  /*27400*/  ISETP.EQ.U32.AND P1, PT, R0, R7, PT ;  /* 0x000000070000720c */ /* 0x001fcc0003f22070 */
[----:B------:R-:W5:Y:S07]  /*27410*/  POPC R7, UR4 ;  /* 0x0000000400077d09 */ /* 0x000f6e0008000000 */
[----:B-----5:R-:W5:Y:S01]  /*27420*/  @P1 ATOMG.E.ADD.STRONG.GPU PT, R3, desc[UR36][R2.64], R7 ;  /* 0x00000007020319a8 */ /* 0x020f6200081ee1e4 */
[----:B------:R-:W0:Y:S02]  /*27430*/  S2R R4, SR_LTMASK ;  /* 0x0000000000047919 */ /* 0x000e240000003900 */
[----:B0-----:R-:W-:-:S04]  /*27440*/  LOP3.LUT R4, R4, UR4, RZ, 0xc0, !PT ;  /* 0x0000000404047c12 */ /* 0x001fc8000f8ec0ff */
[----:B------:R-:W0:Y:S01]  /*27450*/  POPC R9, R4 ;  /* 0x0000000400097309 */ /* 0x000e220000000000 */
[----:B-----5:R-:W0:Y:S02]  /*27460*/  SHFL.IDX PT, R0, R3, R0, 0x1f ;  /* 0x00001f0003007589 */ /* 0x020e2400000e0000 */
[----:B0-----:R-:W-:-:S07]  /*27470*/  IADD3 R16, R0, UR39, R9 ;  /* 0x0000002700107c10 */ /* 0x001fce000fffe009 */
.L_x_3594:
[----:B------:R-:W-:Y:S05]  /*27480*/  BSYNC B0 ;  /* 0x0000000000007941 */ /* 0x000fea0003800000 */
.L_x_3593:
[----:B------:R-:W-:Y:S02]  /*27490*/  SEL R24, R24, RZ, P0 ;  /* 0x000000ff18187207 */ /* 0x000fe40000000000 */
[----:B------:R-:W-:-:S07]  /*274a0*/  LOP3.LUT R26, R26, R5, RZ, 0x3c, !PT ;  /* 0x000000051a1a7212 */ /* 0x000fce00078e3cff */
.L_x_3547:
[----:B------:R-:W-:Y:S05]  /*274b0*/  BSYNC B7 ;  /* 0x0000000000077941 */ /* 0x000fea0003800000 */
.L_x_3545:
[----:B------:R-:W-:-:S13]  /*274c0*/  LOP3.LUT P0, RZ, R23, 0x20000, RZ, 0xc0, !PT ;  /* 0x0002000017ff7812 */ /* 0x000fda000780c0ff */
[----:B------:R-:W-:Y:S05]  /*274d0*/  @!P0 BRA `(.L_x_3595) ;  /* 0x0000000000248947 */ /* 0x000fea0003800000 */
[----:B------:R-:W-:Y:S05]  /*274e0*/  WARPSYNC.ALL ;  /* 0x0000000000007948 */ /* 0x000fea0003800000 */
[----:B------:R-:W5:Y:S08]  /*274f0*/  S2UR UR5, SR_CgaCtaId ;  /* 0x00000000000579c3 */ /* 0x000f700000008800 */
[----:B------:R-:W-:Y:S06]  /*27500*/  BAR.SYNC.DEFER_BLOCKING 0x5, 0x180 ;  /* 0x0146000000007b1d */ /* 0x000fec0000010000 */
[----:B------:R-:W-:-:S02]  /*27510*/  UMOV UR4, 0x400 ;  /* 0x0000040000047882 */ /* 0x000fc40000000000 */
[----:B-----5:R-:W-:-:S06]  /*27520*/  ULEA UR4, UR5, UR4, 0x18 ;  /* 0x0000000405047291 */ /* 0x020fcc000f8ec03f */
[----:B------:R-:W-:-:S05]  /*27530*/  IMAD.U32 R22, RZ, RZ, UR4 ;  /* 0x00000004ff167e24 */ /* 0x000fca000f8e00ff */
[----:B-1----:R1:W0:Y:S01]  /*27540*/  LDS.128 R16, [R22+0x324d0] ;  /* 0x0324d00016107984 */ /* 0x0022220000000c00 */
[----:B------:R-:W-:Y:S06]  /*27550*/  BAR.ARV 0x4, 0x180 ;  /* 0x0106000000007b1d */ /* 0x000fec0000002000 */
[----:B------:R-:W-:Y:S05]  /*27560*/  BRA `(.L_x_3596) ;  /* 0x0000000800cc7947 */ /* 0x000fea0003800000 */
.L_x_3595:
[----:B------:R-:W5:Y:S01]  /*27570*/  S2R R0, SR_TID.X ;  /* 0x0000000000007919 */ /* 0x000f620000002100 */
[----:B------:R-:W-:Y:S01]  /*27580*/  UMOV UR4, 0xffffffff ;  /* 0xffffffff00047882 */ /* 0x000fe20000000000 */
[----:B-----5:R-:W-:-:S04]  /*27590*/  LOP3.LUT R8, R0, 0x1f, RZ, 0xc0, !PT ;  /* 0x0000001f00087812 */ /* 0x020fc800078ec0ff */
[----:B------:R-:W-:Y:S01]  /*275a0*/  ISETP.NE.AND P0, PT, R8, 0x1f, PT ;  /* 0x0000001f0800780c */ /* 0x000fe20003f05270 */
[----:B------:R-:W-:-:S12]  /*275b0*/  BRA.DIV UR4, `(.L_x_3597) ;  /* 0x0000004a04047947 */ /* 0x000fd8000b800000 */
[----:B------:R-:W-:Y:S01]  /*275c0*/  IMAD.IADD R5, R19, 0x1, R8 ;  /* 0x0000000113057824 */ /* 0x000fe200078e0208 */
[----:B------:R-:W-:-:S04]  /*275d0*/  ULDC UR4, c[0x0][0xd3c] ;  /* 0x00034f0000047ab9 */ /* 0x000fc80000000800 */
[----:B------:R-:W-:-:S13]  /*275e0*/  ISETP.GE.OR P1, PT, R5, UR4, !P0 ;  /* 0x0000000405007c0c */ /* 0x000fda000c726670 */
[----:B------:R-:W5:Y:S02]  /*275f0*/  @!P1 LDC.64 R2, c[0x0][0xd80] ;  /* 0x00036000ff029b82 */ /* 0x000f640000000a00 */
[----:B-----5:R-:W-:-:S06]  /*27600*/  @!P1 IMAD.WIDE R2, R5, 0x4, R2 ;  /* 0x0000000405029825 */ /* 0x020fcc00078e0202 */
[----:B------:R-:W5:Y:S01]  /*27610*/  @!P1 LDG.E R2, desc[UR36][R2.64] ;  /* 0x0000002402029981 */ /* 0x000f62000c1e1900 */
[----:B------:R-:W-:Y:S01]  /*27620*/  IMAD.MOV.U32 R5, RZ, RZ, RZ ;  /* 0x000000ffff057224 */ /* 0x000fe200078e00ff */
[C---:B------:R-:W-:Y:S02]  /*27630*/  ISETP.GE.U32.AND P2, PT, R8.reuse, 0x2, PT ;  /* 0x000000020800780c */ /* 0x040fe40003f46070 */
[C---:B------:R-:W-:Y:S01]  /*27640*/  ISETP.GE.U32.AND P3, PT, R8.reuse, 0x4, PT ;  /* 0x000000040800780c */ /* 0x040fe20003f66070 */
[----:B------:R-:W-:Y:S01]  /*27650*/  SHFL.IDX PT, R0, R16, RZ, 0x1f ;  /* 0x00001fff10007589 */ /* 0x000fe200000e0000 */
[C---:B------:R-:W-:Y:S02]  /*27660*/  ISETP.GE.U32.AND P4, PT, R8.reuse, 0x8, PT ;  /* 0x000000080800780c */ /* 0x040fe40003f86070 */
[C---:B------:R-:W-:Y:S01]  /*27670*/  ISETP.GE.U32.AND P5, PT, R8.reuse, 0x10, PT ;  /* 0x000000100800780c */ /* 0x040fe20003fa6070 */
[----:B------:R-:W-:Y:S01]  /*27680*/  SHFL.IDX PT, R4, R16, 0x1, 0x1f ;  /* 0x00201f0010047f89 */ /* 0x000fe200000e0000 */
[----:B-----5:R-:W-:Y:S01]  /*27690*/  @!P1 IMAD.MOV.U32 R5, RZ, RZ, R2 ;  /* 0x000000ffff059224 */ /* 0x020fe200078e0002 */
[----:B------:R-:W-:-:S04]  /*276a0*/  ISETP.NE.AND P1, PT, R8, RZ, PT ;  /* 0x000000ff0800720c */ /* 0x000fc80003f25270 */
[----:B------:R-:W2:Y:S02]  /*276b0*/  SHFL.UP PT, R14, R5, 0x1, RZ ;  /* 0x04200000050e7989 */ /* 0x000ea400000e00ff */
[----:B--234-:R-:W-:-:S05]  /*276c0*/  SEL R6, R14, RZ, P1 ;  /* 0x000000ff0e067207 */ /* 0x01cfca0000800000 */
        /* <DEDUP_REMOVED lines=13> */
[----:B------:R2:W3:Y:S02]  /*277a0*/  SHFL.IDX PT, R14, R6, 0x1f, 0x1f ;  /* 0x03e01f00060e7f89 */ /* 0x0004e400000e0000 */
.L_x_3732:
[----:B------:R-:W-:Y:S02]  /*277b0*/  ULDC UR4, c[0x0][0xd38] ;  /* 0x00034e0000047ab9 */ /* 0x000fe40000000800 */
[----:B------:R-:W-:-:S04]  /*277c0*/  IMAD.U32 R7, RZ, RZ, UR4 ;  /* 0x00000004ff077e24 */ /* 0x000fc8000f8e00ff */
[----:B---3--:R-:W-:-:S04]  /*277d0*/  IMAD R14, R14, R7, RZ ;  /* 0x000000070e0e7224 */ /* 0x008fc800078e02ff */
[----:B------:R-:W-:-:S05]  /*277e0*/  IMAD.IADD R9, R4, 0x1, R14 ;  /* 0x0000000104097824 */ /* 0x000fca00078e020e */
[----:B------:R-:W-:-:S13]  /*277f0*/  ISETP.GT.AND P6, PT, R9, R0, PT ;  /* 0x000000000900720c */ /* 0x000fda0003fc4270 */
[----:B------:R-:W-:Y:S05]  /*27800*/  @P6 BRA `(.L_x_3598) ;  /* 0x00000000009c6947 */ /* 0x000fea0003800000 */
.L_x_3603:
[----:B------:R-:W3:Y:S01]  /*27810*/  LDC R2, c[0x0][0xd3c] ;  /* 0x00034f00ff027b82 */ /* 0x000ee20000000800 */
[----:B------:R-:W-:-:S05]  /*27820*/  VIADD R19, R19, 0x1f ;  /* 0x0000001f13137836 */ /* 0x000fca0000000000 */
[----:B---3--:R-:W-:-:S13]  /*27830*/  ISETP.GE.AND P6, PT, R19, R2, PT ;  /* 0x000000021300720c */ /* 0x008fda0003fc6270 */
[----:B------:R-:W-:Y:S05]  /*27840*/  @P6 BRA `(.L_x_3599) ;  /* 0x0000000400d06947 */ /* 0x000fea0003800000 */
[----:B------:R-:W3:Y:S01]  /*27850*/  S2R R3, SR_TID.X ;  /* 0x0000000000037919 */ /* 0x000ee20000002100 */
[----:B------:R-:W-:Y:S01]  /*27860*/  BSSY B0, `(.L_x_3600) ;  /* 0x0000009000007945 */ /* 0x000fe20003800000 */
[----:B------:R-:W-:Y:S01]  /*27870*/  IMAD.MOV.U32 R5, RZ, RZ, RZ ;  /* 0x000000ffff057224 */ /* 0x000fe200078e00ff */
[----:B---3--:R-:W-:-:S05]  /*27880*/  LOP3.LUT R3, R3, 0x1f, RZ, 0xc0, !PT ;  /* 0x0000001f03037812 */ /* 0x008fca00078ec0ff */
[----:B------:R-:W-:-:S05]  /*27890*/  IMAD.IADD R7, R19, 0x1, R3 ;  /* 0x0000000113077824 */ /* 0x000fca00078e0203 */
[----:B------:R-:W-:-:S13]  /*278a0*/  ISETP.GE.OR P6, PT, R7, R2, !P0 ;  /* 0x000000020700720c */ /* 0x000fda00047c6670 */
[----:B------:R-:W-:Y:S05]  /*278b0*/  @P6 BRA `(.L_x_3601) ;  /* 0x00000000000c6947 */ /* 0x000fea0003800000 */
[----:B------:R-:W3:Y:S02]  /*278c0*/  LDC.64 R2, c[0x0][0xd80] ;  /* 0x00036000ff027b82 */ /* 0x000ee40000000a00 */
[----:B---3--:R-:W-:-:S05]  /*278d0*/  IMAD.WIDE R2, R7, 0x4, R2 ;  /* 0x0000000407027825 */ /* 0x008fca00078e0202 */
[----:B------:R3:W5:Y:S02]  /*278e0*/  LDG.E R5, desc[UR36][R2.64] ;  /* 0x0000002402057981 */ /* 0x000764000c1e1900 */
.L_x_3601:
[----:B------:R-:W-:Y:S05]  /*278f0*/  BSYNC B0 ;  /* 0x0000000000007941 */ /* 0x000fea0003800000 */
.L_x_3600:
[----:B------:R-:W-:-:S03]  /*27900*/  UMOV UR4, 0xffffffff ;  /* 0xffffffff00047882 */ /* 0x000fc60000000000 */
[----:B------:R-:W-:Y:S05]  /*27910*/  BRA.DIV UR4, `(.L_x_3602) ;  /* 0x0000004a04507947 */ /* 0x000fea000b800000 */
[----:B-----5:R-:W4:Y:S02]  /*27920*/  SHFL.UP PT, R14, R5, 0x1, RZ ;  /* 0x04200000050e7989 */ /* 0x020f2400000e00ff */
        /* <DEDUP_REMOVED lines=13> */
[----:B--2---:R-:W-:-:S05]  /*27a00*/  IMAD.IADD R6, R4, 0x1, R7 ;  /* 0x0000000104067824 */ /* 0x004fca00078e0207 */
[----:B------:R2:W3:Y:S02]  /*27a10*/  SHFL.IDX PT, R14, R6, 0x1f, 0x1f ;  /* 0x03e01f00060e7f89 */ /* 0x0004e400000e0000 */
.L_x_3740:
[----:B------:R-:W-:Y:S02]  /*27a20*/  ULDC UR4, c[0x0][0xd38] ;  /* 0x00034e0000047ab9 */ /* 0x000fe40000000800 */
[----:B------:R-:W-:-:S04]  /*27a30*/  IMAD.U32 R7, RZ, RZ, UR4 ;  /* 0x00000004ff077e24 */ /* 0x000fc8000f8e00ff */
[----:B---3--:R-:W-:-:S04]  /*27a40*/  IMAD R14, R14, R7, RZ ;  /* 0x000000070e0e7224 */ /* 0x008fc800078e02ff */
[----:B------:R-:W-:-:S05]  /*27a50*/  IMAD.IADD R9, R14, 0x1, R9 ;  /* 0x000000010e097824 */ /* 0x000fca00078e0209 */
[----:B------:R-:W-:-:S13]  /*27a60*/  ISETP.GT.AND P6, PT, R9, R0, PT ;  /* 0x000000000900720c */ /* 0x000fda0003fc4270 */
[----:B------:R-:W-:Y:S05]  /*27a70*/  @!P6 BRA `(.L_x_3603) ;  /* 0xfffffffc0064e947 */ /* 0x000fea000383ffff */
.L_x_3598:
        /* <DEDUP_REMOVED lines=8> */
.L_x_3744:
[----:B------:R-:W-:Y:S01]  /*27b00*/  ISETP.NE.AND P0, PT, R2, RZ, PT ;  /* 0x000000ff0200720c */ /* 0x000fe20003f05270 */
[----:B------:R-:W-:-:S12]  /*27b10*/  IMAD.MOV.U32 R14, RZ, RZ, RZ ;  /* 0x000000ffff0e7224 */ /* 0x000fd800078e00ff */
[----:B------:R-:W-:Y:S05]  /*27b20*/  @!P0 BRA `(.L_x_3605) ;  /* 0x0000000000108947 */ /* 0x000fea0003800000 */
[----:B------:R-:W-:Y:S01]  /*27b30*/  UMOV UR4, 0xffffffff ;  /* 0xffffffff00047882 */ /* 0x000fe20000000000 */
[----:B------:R-:W-:Y:S02]  /*27b40*/  VIADD R12, R4, 0xffffffff ;  /* 0xffffffff040c7836 */ /* 0x000fe40000000000 */
[----:B------:R-:W-:Y:S05]  /*27b50*/  BRA.DIV UR4, `(.L_x_3606) ;  /* 0x0000004a04c47947 */ /* 0x000fea000b800000 */
[----:B------:R0:W0:Y:S02]  /*27b60*/  SHFL.IDX PT, R14, R6, R12, 0x1f ;  /* 0x00001f0c060e7589 */ /* 0x00002400000e0000 */
.L_x_3605:
[----:B------:R-:W5:Y:S01]  /*27b70*/  LDC.64 R2, c[0x0][0xd90] ;  /* 0x00036400ff027b82 */ /* 0x000f620000000a00 */
[----:B------:R-:W-:-:S04]  /*27b80*/  IMAD.IADD R19, R4, 0x1, R19 ;  /* 0x0000000104137824 */ /* 0x000fc800078e0213 */
[----:B-----5:R-:W-:-:S05]  /*27b90*/  IMAD.WIDE R2, R19, 0x4, R2 ;  /* 0x0000000413027825 */ /* 0x020fca00078e0202 */
[----:B0-2---:R0:W3:Y:S01]  /*27ba0*/  LDG.E R6, desc[UR36][R2.64] ;  /* 0x0000002402067981 */ /* 0x0050e2000c1e1900 */
[----:B------:R-:W-:Y:S02]  /*27bb0*/  IMAD R16, R14, R7, R16 ;  /* 0x000000070e107224 */ /* 0x000fe400078e0210 */
[----:B0-----:R-:W-:Y:S02]  /*27bc0*/  IMAD.MOV.U32 R2, RZ, RZ, RZ ;  /* 0x000000ffff027224 */ /* 0x001fe400078e00ff */
[----:B---34-:R-:W-:-:S05]  /*27bd0*/  IMAD R4, R5, R6, RZ ;  /* 0x0000000605047224 */ /* 0x018fca00078e02ff */
        /* <DEDUP_REMOVED lines=57> */
[----:B-1----:R-:W-:Y:S01]  /*27f70*/  IMAD.IADD R17, R5, 0x1, R2 ;  /* 0x0000000105117824 */ /* 0x002fe200078e0202 */
[----:B------:R-:W-:Y:S06]  /*27f80*/  BRA `(.L_x_3607) ;  /* 0x00000000001c7947 */ /* 0x000fec0003800000 */
.L_x_3599:
[----:B------:R-:W-:Y:S01]  /*27f90*/  UMOV UR4, URZ ;  /* 0x0000003f00047c82 */ /* 0x000fe20008000000 */
[----:B------:R-:W-:Y:S01]  /*27fa0*/  UMOV UR5, URZ ;  /* 0x0000003f00057c82 */ /* 0x000fe20008000000 */
[----:B------:R-:W-:Y:S01]  /*27fb0*/  ULDC UR6, c[0x0][0xd3c] ;  /* 0x00034f0000067ab9 */ /* 0x000fe20000000800 */
[----:B------:R-:W-:Y:S02]  /*27fc0*/  IMAD.MOV.U32 R16, RZ, RZ, R0 ;  /* 0x000000ffff107224 */ /* 0x000fe400078e0000 */
[----:B-1----:R-:W-:Y:S02]  /*27fd0*/  IMAD.U32 R17, RZ, RZ, UR4 ;  /* 0x00000004ff117e24 */ /* 0x002fe4000f8e00ff */
[----:B------:R-:W-:Y:S02]  /*27fe0*/  IMAD.U32 R18, RZ, RZ, UR5 ;  /* 0x00000005ff127e24 */ /* 0x000fe4000f8e00ff */
[----:B------:R-:W-:-:S07]  /*27ff0*/  IMAD.U32 R19, RZ, RZ, UR6 ;  /* 0x00000006ff137e24 */ /* 0x000fce000f8e00ff */
.L_x_3607:
[----:B------:R-:W1:Y:S01]  /*28000*/  S2R R0, SR_TID.X ;  /* 0x0000000000007919 */ /* 0x000e620000002100 */
[----:B------:R-:W-:Y:S05]  /*28010*/  WARPSYNC.ALL ;  /* 0x0000000000007948 */ /* 0x000fea0003800000 */
[----:B------:R-:W-:Y:S01]  /*28020*/  BAR.SYNC.DEFER_BLOCKING 0x4, 0x180 ;  /* 0x0106000000007b1d */ /* 0x000fe20000010000 */
[----:B-1----:R-:W-:-:S04]  /*28030*/  LOP3.LUT R0, R0, 0x1f, RZ, 0xc0, !PT ;  /* 0x0000001f00007812 */ /* 0x002fc800078ec0ff */
[----:B------:R-:W-:-:S13]  /*28040*/  ISETP.NE.AND P0, PT, R0, RZ, PT ;  /* 0x000000ff0000720c */ /* 0x000fda0003f05270 */
[----:B------:R-:W1:Y:S01]  /*28050*/  @!P0 S2R R3, SR_CgaCtaId ;  /* 0x0000000000038919 */ /* 0x000e620000008800 */
[----:B------:R-:W-:-:S04]  /*28060*/  @!P0 MOV R0, 0x400 ;  /* 0x0000040000008802 */ /* 0x000fc80000000f00 */
[----:B-1----:R-:W-:-:S05]  /*28070*/  @!P0 LEA R22, R3, R0, 0x18 ;  /* 0x0000000003168211 */ /* 0x002fca00078ec0ff */
[----:B------:R1:W-:Y:S01]  /*28080*/  @!P0 STS.128 [R22+0x324d0], R16 ;  /* 0x0324d01016008388 */ /* 0x0003e20000000c00 */
[----:B------:R-:W-:Y:S06]  /*28090*/  BAR.ARV 0x5, 0x180 ;  /* 0x0146000000007b1d */ /* 0x000fec0000002000 */
.L_x_3596:
[----:B------:R-:W-:Y:S02]  /*280a0*/  ULDC UR4, c[0x0][0xd3c] ;  /* 0x00034f0000047ab9 */ /* 0x000fe40000000800 */
[----:B0-----:R-:W-:-:S13]  /*280b0*/  ISETP.GE.AND P0, PT, R19, UR4, PT ;  /* 0x0000000413007c0c */ /* 0x001fda000bf06270 */
[----:B------:R-:W-:Y:S05]  /*280c0*/  @!P0 BRA `(.L_x_3608) ;  /* 0xffffffa800b08947 */ /* 0x000fea000383ffff */
[----:B------:R-:W-:Y:S05]  /*280d0*/  BSYNC B8 ;  /* 0x0000000000087941 */ /* 0x000fea0003800000 */
.L_x_3533:
[----:B-1----:R-:W5:Y:S01]  /*280e0*/  LDL.LU R0, [R1+0x468] ;  /* 0x0004680001007983 */ /* 0x002f620000300800 */
[----:B------:R-:W-:Y:S01]  /*280f0*/  BSSY B0, `(.L_x_3609) ;  /* 0x000000b000007945 */ /* 0x000fe20003800000 */
[----:B------:R-:W0:Y:S01]  /*28100*/  S2R R5, SR_CgaCtaId ;  /* 0x0000000000057919 */ /* 0x000e220000008800 */
[----:B-----5:R-:W-:-:S05]  /*28110*/  VIADD R0, R0, 0x1 ;  /* 0x0000000100007836 */ /* 0x020fca0000000000 */
        /* <DEDUP_REMOVED lines=8> */
.L_x_3747:
[----:B------:R-:W-:Y:S05]  /*281a0*/  BSYNC B0 ;  /* 0x0000000000007941 */ /* 0x000fea0003800000 */
.L_x_3609:
[----:B------:R-:W-:-:S03]  /*281b0*/  UMOV UR4, 0xffffffff ;  /* 0xffffffff00047882 */ /* 0x000fc60000000000 */
[----:B------:R-:W-:Y:S05]  /*281c0*/  BRA.DIV UR4, `(.L_x_3611) ;  /* 0x0000004604607947 */ /* 0x000fea000b800000 */
[----:B0-----:R-:W0:Y:S02]  /*281d0*/  S2R R0, SR_TID.X ;  /* 0x0000000000007919 */ /* 0x001e240000002100 */
[----:B0-----:R-:W-:-:S04]  /*281e0*/  SHF.R.U32.HI R0, RZ, 0x5, R0 ;  /* 0x00000005ff007819 */ /* 0x001fc80000011600 */
[----:B------:R-:W-:-:S05]  /*281f0*/  LOP3.LUT R0, R0, 0x3, RZ, 0xc0, !PT ;  /* 0x0000000300007812 */ /* 0x000fca00078ec0ff */
[----:B------:R0:W1:Y:S02]  /*28200*/  SHFL.IDX PT, R14, R0, RZ, 0x1f ;  /* 0x00001fff000e7589 */ /* 0x00006400000e0000 */
.L_x_3750:
[----:B-1----:R-:W-:Y:S01]  /*28210*/  ISETP.NE.AND P0, PT, R14, RZ, PT ;  /* 0x000000ff0e00720c */ /* 0x002fe20003f05270 */
[----:B------:R-:W-:-:S12]  /*28220*/  BSSY B0, `(.L_x_3612) ;  /* 0x0000026000007945 */ /* 0x000fd80003800000 */
[----:B------:R-:W-:Y:S05]  /*28230*/  @P0 BRA `(.L_x_3613) ;  /* 0x0000000000900947 */ /* 0x000fea0003800000 */
[----:B------:R-:W-:-:S03]  /*28240*/  UMOV UR4, 0xffffffff ;  /* 0xffffffff00047882 */ /* 0x000fc60000000000 */
[----:B------:R-:W-:Y:S05]  /*28250*/  BRA.DIV UR4, `(.L_x_3614) ;  /* 0x0000004604707947 */ /* 0x000fea000b800000 */
[----:B------:R-:W-:-:S13]  /*28260*/  ELECT P6, URZ, PT ;  /* 0x00000000003f782f */ /* 0x000fda00038c0000 */
.L_x_3753:
[----:B------:R-:W-:Y:S05]  /*28270*/  @!P6 BRA `(.L_x_3613) ;  /* 0x000000000080e947 */ /* 0x000fea0003800000 */
[----:B0-----:R-:W5:Y:S02]  /*28280*/  LDL R0, [R1+0x470] ;  /* 0x0004700001007983 */ /* 0x001f640000100800 */
[----:B-----5:R-:W-:-:S13]  /*28290*/  R2UR UR4, R0 ;  /* 0x00000000000472ca */ /* 0x020fda00000e0000 */
[----:B------:R-:W-:-:S06]  /*282a0*/  ULOP3.LUT UR4, UR4, 0x2, URZ, 0xfc, !UPT ;  /* 0x0000000204047892 */ /* 0x000fcc000f8efc3f */
[----:B------:R-:W-:-:S05]  /*282b0*/  IMAD.U32 R0, RZ, RZ, UR4 ;  /* 0x00000004ff007e24 */ /* 0x000fca000f8e00ff */
[----:B------:R-:W-:-:S13]  /*282c0*/  ISETP.NE.AND P0, PT, R0, 0x3, PT ;  /* 0x000000030000780c */ /* 0x000fda0003f05270 */
[----:B------:R-:W-:Y:S05]  /*282d0*/  @!P0 BRA `(.L_x_3615) ;  /* 0x0000000000048947 */ /* 0x000fea0003800000 */
[----:B------:R-:W-:Y:S01]  /*282e0*/  BPT.TRAP 0x1 ;  /* 0x000000040000795c */ /* 0x000fe20000300000 */
.L_x_3615:
[----:B------:R-:W-:Y:S01]  /*282f0*/  IMAD R5, R24, 0x8, R7 ;  /* 0x0000000818057824 */ /* 0x000fe200078e0207 */
[----:B------:R-:W-:Y:S01]  /*28300*/  SHF.L.U32 R0, R26, 0x1f, RZ ;  /* 0x0000001f1a007819 */ /* 0x000fe200000006ff */
[----:B------:R-:W-:-:S03]  /*28310*/  VIADD R24, R24, 0x1 ;  /* 0x0000000118187836 */ /* 0x000fc60000000000 */
[----:B------:R-:W0:Y:S02]  /*28320*/  SYNCS.PHASECHK.TRANS64.TRYWAIT P1, [R5+URZ+0x32440], R0 ;  /* 0x03244000050075a7 */ /* 0x000e24000802017f */
[----:B------:R-:W-:-:S04]  /*28330*/  ISETP.NE.AND P2, PT, R24, 0x2, PT ;  /* 0x000000021800780c */ /* 0x000fc80003f45270 */
[----:B------:R-:W-:Y:S01]  /*28340*/  SEL R3, RZ, 0x1, P2 ;  /* 0x00000001ff037807 */ /* 0x000fe20001000000 */
[----:B0-----:R-:W-:Y:S08]  /*28350*/  @!P1 BRA `(.L_x_3616) ;  /* 0x0000004400509947 */ /* 0x001ff00003800000 */
.L_x_3754:
[----:B------:R-:W-:Y:S02]  /*28360*/  SEL R24, R24, RZ, P2 ;  /* 0x000000ff18187207 */ /* 0x000fe40001000000 */
[----:B------:R-:W-:Y:S01]  /*28370*/  LOP3.LUT R2, R26, R3, RZ, 0x3c, !PT ;  /* 0x000000031a027212 */ /* 0x000fe200078e3cff */
[----:B------:R-:W-:Y:S06]  /*28380*/  @!P0 BRA `(.L_x_3617) ;  /* 0x0000000000048947 */ /* 0x000fec0003800000 */
[----:B------:R-:W-:Y:S01]  /*28390*/  BPT.TRAP 0x1 ;  /* 0x000000040000795c */ /* 0x000fe20000300000 */
.L_x_3617:
[----:B------:R-:W-:Y:S01]  /*283a0*/  IMAD R3, R24, 0x8, R7 ;  /* 0x0000000818037824 */ /* 0x000fe200078e0207 */
[----:B------:R-:W-:-:S04]  /*283b0*/  SHF.L.U32 R2, R2, 0x1f, RZ ;  /* 0x0000001f02027819 */ /* 0x000fc800000006ff */
[----:B------:R-:W1:Y:S02]  /*283c0*/  SYNCS.PHASECHK.TRANS64.TRYWAIT P1, [R3+URZ+0x32440], R2 ;  /* 0x03244002030075a7 */ /* 0x000e64000802017f */
[----:B-1----:R-:W-:Y:S05]  /*283d0*/  @!P1 BRA `(.L_x_3618) ;  /* 0x0000004400449947 */ /* 0x002fea0003800000 */
.L_x_3755:
[----:B------:R-:W-:Y:S05]  /*283e0*/  @!P0 BRA `(.L_x_3619) ;  /* 0x0000000000048947 */ /* 0x000fea0003800000 */
[----:B------:R-:W-:Y:S01]  /*283f0*/  BPT.TRAP 0x1 ;  /* 0x000000040000795c */ /* 0x000fe20000300000 */
.L_x_3619:
[----:B------:R-:W5:Y:S02]  /*28400*/  SYNCS.PHASECHK.TRANS64.TRYWAIT P1, [R5+URZ+0x32460], R0 ;  /* 0x03246000050075a7 */ /* 0x000f64000802017f */
[----:B-----5:R-:W-:Y:S05]  /*28410*/  @!P1 BRA `(.L_x_3620) ;  /* 0x0000004400489947 */ /* 0x020fea0003800000 */
.L_x_3756:
[----:B------:R-:W-:Y:S05]  /*28420*/  @!P0 BRA `(.L_x_3621) ;  /* 0x0000000000048947 */ /* 0x000fea0003800000 */
[----:B------:R-:W-:Y:S01]  /*28430*/  BPT.TRAP 0x1 ;  /* 0x000000040000795c */ /* 0x000fe20000300000 */
.L_x_3621:
[----:B------:R0:W0:Y:S02]  /*28440*/  SYNCS.PHASECHK.TRANS64.TRYWAIT P0, [R3+URZ+0x32460], R2 ;  /* 0x03246002030075a7 */ /* 0x000024000800017f */
[----:B0-----:R-:W-:Y:S05]  /*28450*/  @!P0 NANOSLEEP.SYNCS 0x989680 ;  /* 0x009896800000895d */ /* 0x001fea0003900000 */
[----:B------:R-:W0:Y:S02]  /*28460*/  @!P0 SYNCS.PHASECHK.TRANS64 P0, [R3+URZ+0x32460], R2 ;  /* 0x03246002030085a7 */ /* 0x000e24000800007f */
[----:B0-----:R-:W-:Y:S05]  /*28470*/  @!P0 BRA `(.L_x_3621) ;  /* 0xfffffffc00f08947 */ /* 0x001fea000383ffff */
.L_x_3613:
[----:B------:R-:W-:Y:S05]  /*28480*/  BSYNC B0 ;  /* 0x0000000000007941 */ /* 0x000fea0003800000 */
.L_x_3612:
[----:B------:R-:W-:Y:S05]  /*28490*/  EXIT ;  /* 0x000000000000794d */ /* 0x000fea0003800000 */
.L_x_3403:
[----:B0-----:R-:W-:-:S04]  /*284a0*/  IMAD.U32 R9, RZ, RZ, UR42 ;  /* 0x0000002aff097e24 */ /* 0x001fc8000f8e00ff */
[----:B------:R0:W1:Y:S03]  /*284b0*/  SYNCS.PHASECHK.TRANS64.TRYWAIT P0, [R9+URZ+0x32400], R8 ;  /* 0x03240008090075a7 */ /* 0x000066000800017f */
[----:B-1----:R-:W-:Y:S05]  /*284c0*/  @!P0 NANOSLEEP.SYNCS 0x989680 ;  /* 0x009896800000895d */ /* 0x002fea0003900000 */
[----:B------:R-:W1:Y:S02]  /*284d0*/  @!P0 SYNCS.PHASECHK.TRANS64 P0, [R9+URZ+0x32400], R8 ;  /* 0x03240008090085a7 */ /* 0x000e64000800007f */
[----:B-1----:R-:W-:Y:S05]  /*284e0*/  @!P0 BRA `(.L_x_3403) ;  /* 0xfffffffc00ec8947 */ /* 0x002fea000383ffff */
[----:B------:R-:W-:Y:S05]  /*284f0*/  BRA `(.L_x_3622) ;  /* 0xfffffda400587947 */ /* 0x000fea000383ffff */
.L_x_3410:
[----:B-1----:R1:W2:Y:S02]  /*28500*/  SYNCS.PHASECHK.TRANS64.TRYWAIT P0, [R24+URZ], R25 ;  /* 0x00000019180075a7 */ /* 0x0022a4000800017f */
[----:B--2---:R-:W-:Y:S05]  /*28510*/  @!P0 NANOSLEEP.SYNCS 0x989680 ;  /* 0x009896800000895d */ /* 0x004fea0003900000 */
[----:B------:R-:W2:Y:S02]  /*28520*/  @!P0 SYNCS.PHASECHK.TRANS64 P0, [R24+URZ], R25 ;  /* 0x00000019180085a7 */ /* 0x000ea4000800007f */
[----:B--2---:R-:W-:Y:S05]  /*28530*/  @!P0 BRA `(.L_x_3410) ;  /* 0xfffffffc00f08947 */ /* 0x004fea000383ffff */
[----:B------:R-:W-:Y:S05]  /*28540*/  BRA `(.L_x_3409) ;  /* 0xfffffda800807947 */ /* 0x000fea000383ffff */
.L_x_3412:
[----:B0-----:R-:W-:-:S04]  /*28550*/  IMAD.U32 R9, RZ, RZ, UR42 ;  /* 0x0000002aff097e24 */ /* 0x001fc8000f8e00ff */
[----:B------:R0:W1:Y:S03]  /*28560*/  SYNCS.PHASECHK.TRANS64.TRYWAIT P0, [R9+URZ+0x32410], R8 ;  /* 0x03241008090075a7 */ /* 0x000066000800017f */
[----:B-1----:R-:W-:Y:S05]  /*28570*/  @!P0 NANOSLEEP.SYNCS 0x989680 ;  /* 0x009896800000895d */ /* 0x002fea0003900000 */
[----:B------:R-:W1:Y:S02]  /*28580*/  @!P0 SYNCS.PHASECHK.TRANS64 P0, [R9+URZ+0x32410], R8 ;  /* 0x03241008090085a7 */ /* 0x000e64000800007f */
[----:B-1----:R-:W-:Y:S05]  /*28590*/  @!P0 BRA `(.L_x_3412) ;  /* 0xfffffffc00ec8947 */ /* 0x002fea000383ffff */
[----:B------:R-:W-:Y:S05]  /*285a0*/  BRA `(.L_x_3623) ;  /* 0xfffffdac00547947 */ /* 0x000fea000383ffff */
.L_x_3419:
[----:B-1----:R1:W2:Y:S02]  /*285b0*/  SYNCS.PHASECHK.TRANS64.TRYWAIT P0, [R8+URZ], R9 ;  /* 0x00000009080075a7 */ /* 0x0022a4000800017f */
[----:B--2---:R-:W-:Y:S05]  /*285c0*/  @!P0 NANOSLEEP.SYNCS 0x989680 ;  /* 0x009896800000895d */ /* 0x004fea0003900000 */
[----:B------:R-:W2:Y:S02]  /*285d0*/  @!P0 SYNCS.PHASECHK.TRANS64 P0, [R8+URZ], R9 ;  /* 0x00000009080085a7 */ /* 0x000ea4000800007f */
[----:B--2---:R-:W-:Y:S05]  /*285e0*/  @!P0 BRA `(.L_x_3419) ;  /* 0xfffffffc00f08947 */ /* 0x004fea000383ffff */
[----:B------:R-:W-:Y:S05]  /*285f0*/  BRA `(.L_x_3418) ;  /* 0xfffffdac00987947 */ /* 0x000fea000383ffff */
.L_x_3457:
[----:B0-----:R0:W2:Y:S02]  /*28600*/  SYNCS.PHASECHK.TRANS64.TRYWAIT P0, [R6+URZ], R7 ;  /* 0x00000007060075a7 */ /* 0x0010a4000800017f */
[----:B--2---:R-:W-:Y:S05]  /*28610*/  @!P0 NANOSLEEP.SYNCS 0x989680 ;  /* 0x009896800000895d */ /* 0x004fea0003900000 */
[----:B------:R-:W2:Y:S02]  /*28620*/  @!P0 SYNCS.PHASECHK.TRANS64 P0, [R6+URZ], R7 ;  /* 0x00000007060085a7 */ /* 0x000ea4000800007f */
[----:B--2---:R-:W-:Y:S05]  /*28630*/  @!P0 BRA `(.L_x_3457) ;  /* 0xfffffffc00f08947 */ /* 0x004fea000383ffff */
[----:B------:R-:W-:Y:S05]  /*28640*/  BRA `(.L_x_3456) ;  /* 0xfffffe14009c7947 */ /* 0x000fea000383ffff */
.L_x_3464:
[----:B0-----:R0:W1:Y:S02]  /*28650*/  SYNCS.PHASECHK.TRANS64.TRYWAIT P0, [R20+URZ], R21 ;  /* 0x00000015140075a7 */ /* 0x001064000800017f */
[----:B-1----:R-:W-:Y:S05]  /*28660*/  @!P0 NANOSLEEP.SYNCS 0x989680 ;  /* 0x009896800000895d */ /* 0x002fea0003900000 */
[----:B------:R-:W1:Y:S02]  /*28670*/  @!P0 SYNCS.PHASECHK.TRANS64 P0, [R20+URZ], R21 ;  /* 0x00000015140085a7 */ /* 0x000e64000800007f */
[----:B-1----:R-:W-:Y:S05]  /*28680*/  @!P0 BRA `(.L_x_3464) ;  /* 0xfffffffc00f08947 */ /* 0x002fea000383ffff */
[----:B------:R-:W-:Y:S05]  /*28690*/  BRA `(.L_x_3463) ;  /* 0xfffffe1800c07947 */ /* 0x000fea000383ffff */
.L_x_3477:
[----:B--2---:R2:W3:Y:S02]  /*286a0*/  SYNCS.PHASECHK.TRANS64.TRYWAIT P0, [R6+URZ], R7 ;  /* 0x00000007060075a7 */ /* 0x0044e4000800017f */
[----:B---3--:R-:W-:Y:S05]  /*286b0*/  @!P0 NANOSLEEP.SYNCS 0x989680 ;  /* 0x009896800000895d */ /* 0x008fea0003900000 */
[----:B------:R-:W3:Y:S02]  /*286c0*/  @!P0 SYNCS.PHASECHK.TRANS64 P0, [R6+URZ], R7 ;  /* 0x00000007060085a7 */ /* 0x000ee4000800007f */
[----:B---3--:R-:W-:Y:S05]  /*286d0*/  @!P0 BRA `(.L_x_3477) ;  /* 0xfffffffc00f08947 */ /* 0x008fea000383ffff */
[----:B------:R-:W-:Y:S05]  /*286e0*/  BRA `(.L_x_3476) ;  /* 0xfffffeac008c7947 */ /* 0x000fea000383ffff */
.L_x_3484:
[----:B0-----:R0:W1:Y:S02]  /*286f0*/  SYNCS.PHASECHK.TRANS64.TRYWAIT P0, [R14+URZ], R15 ;  /* 0x0000000f0e0075a7 */ /* 0x001064000800017f */
[----:B-1----:R-:W-:Y:S05]  /*28700*/  @!P0 NANOSLEEP.SYNCS 0x989680 ;  /* 0x009896800000895d */ /* 0x002fea0003900000 */
[----:B------:R-:W1:Y:S02]  /*28710*/  @!P0 SYNCS.PHASECHK.TRANS64 P0, [R14+URZ], R15 ;  /* 0x0000000f0e0085a7 */ /* 0x000e64000800007f */
[----:B-1----:R-:W-:Y:S05]  /*28720*/  @!P0 BRA `(.L_x_3484) ;  /* 0xfffffffc00f08947 */ /* 0x002fea000383ffff */
[----:B------:R-:W-:Y:S05]  /*28730*/  BRA `(.L_x_3483) ;  /* 0xfffffeb000b07947 */ /* 0x000fea000383ffff */
.L_x_3553:
        /* <DEDUP_REMOVED lines=11> */
.L_x_3625:
[----:B------:R-:W-:Y:S05]  /*287f0*/  BSYNC B0 ;  /* 0x0000000000007941 */ /* 0x000fea0003800000 */
.L_x_3624:
[----:B------:R-:W-:Y:S05]  /*28800*/  BRA `(.L_x_3626) ;  /* 0xffffffb000a47947 */ /* 0x000fea000383ffff */
.L_x_3556:
[----:B0-----:R0:W2:Y:S02]  /*28810*/  SYNCS.PHASECHK.TRANS64.TRYWAIT P0, [R17+URZ+0x32440], R0 ;  /* 0x03244000110075a7 */ /* 0x0010a4000800017f */
[----:B--2---:R-:W-:Y:S05]  /*28820*/  @!P0 NANOSLEEP.SYNCS 0x989680 ;  /* 0x009896800000895d */ /* 0x004fea0003900000 */
[----:B------:R-:W2:Y:S02]  /*28830*/  @!P0 SYNCS.PHASECHK.TRANS64 P0, [R17+URZ+0x32440], R0 ;  /* 0x03244000110085a7 */ /* 0x000ea4000800007f */
[----:B--2---:R-:W-:Y:S05]  /*28840*/  @!P0 BRA `(.L_x_3556) ;  /* 0xfffffffc00f08947 */ /* 0x004fea000383ffff */
[----:B------:R-:W-:Y:S05]  /*28850*/  BRA `(.L_x_3627) ;  /* 0xffffffb4005c7947 */ /* 0x000fea000383ffff */
.L_x_3557:
        /* <DEDUP_REMOVED lines=8> */
.L_x_3629:
[----:B------:R-:W-:Y:S05]  /*288e0*/  BSYNC B0 ;  /* 0x0000000000007941 */ /* 0x000fea0003800000 */
.L_x_3628:
        /* <DEDUP_REMOVED lines=9> */
.L_x_3630:
[----:B------:R-:W-:Y:S02]  /*28980*/  IMAD.MOV.U32 R13, RZ, RZ, R4 ;  /* 0x000000ffff0d7224 */ /* 0x000fe400078e0004 */
[----:B------:R-:W-:Y:S02]  /*28990*/  IMAD.MOV.U32 R12, RZ, RZ, 0x1 ;  /* 0x00000001ff0c7424 */ /* 0x000fe400078e00ff */
[----:B------:R-:W-:-:S07]  /*289a0*/  IMAD.MOV.U32 R3, RZ, RZ, R14 ;  /* 0x000000ffff037224 */ /* 0x000fce00078e000e */
[----:B------:R-:W-:Y:S05]  /*289b0*/  WARPSYNC.COLLECTIVE R15, `(.L_x_3631) ;  /* 0x000000000f087348 */ /* 0x000fea0003c00000 */
[----:B------:R0:W1:Y:S02]  /*289c0*/  SHFL.IDX P6, R14, R13, R12, R11 ;  /* 0x0000000c0d0e7389 */ /* 0x00006400000c000b */
[----:B01----:R-:W-:Y:S01]  /*289d0*/  ENDCOLLECTIVE ;  /* 0x000000000000791b */ /* 0x003fe20003800000 */
.L_x_3631:
        /* <DEDUP_REMOVED lines=15> */
.L_x_3632:
[----:B------:R-:W-:Y:S02]  /*28ad0*/  @P0 IMAD R6, R5, 0x2, R22 ;  /* 0x0000000205060824 */ /* 0x000fe400078e0216 */
[----:B------:R-:W-:Y:S02]  /*28ae0*/  IMAD.MOV.U32 R13, RZ, RZ, R4 ;  /* 0x000000ffff0d7224 */ /* 0x000fe400078e0004 */
[----:B------:R-:W-:Y:S02]  /*28af0*/  IMAD.MOV.U32 R12, RZ, RZ, 0x2 ;  /* 0x00000002ff0c7424 */ /* 0x000fe400078e00ff */
[----:B------:R-:W-:-:S07]  /*28b00*/  IMAD.MOV.U32 R3, RZ, RZ, R14 ;  /* 0x000000ffff037224 */ /* 0x000fce00078e000e */
[----:B------:R-:W-:Y:S05]  /*28b10*/  WARPSYNC.COLLECTIVE R15, `(.L_x_3633) ;  /* 0x000000000f087348 */ /* 0x000fea0003c00000 */
[----:B------:R0:W1:Y:S02]  /*28b20*/  SHFL.IDX P6, R14, R13, R12, R11 ;  /* 0x0000000c0d0e7389 */ /* 0x00006400000c000b */
[----:B01----:R-:W-:Y:S01]  /*28b30*/  ENDCOLLECTIVE ;  /* 0x000000000000791b */ /* 0x003fe20003800000 */
.L_x_3633:
        /* <DEDUP_REMOVED lines=15> */
.L_x_3634:
[----:B------:R-:W-:Y:S02]  /*28c30*/  @P0 IMAD R6, R5, 0x2, R22 ;  /* 0x0000000205060824 */ /* 0x000fe400078e0216 */
[----:B------:R-:W-:Y:S02]  /*28c40*/  IMAD.MOV.U32 R13, RZ, RZ, R4 ;  /* 0x000000ffff0d7224 */ /* 0x000fe400078e0004 */
[----:B------:R-:W-:Y:S02]  /*28c50*/  IMAD.MOV.U32 R12, RZ, RZ, 0x3 ;  /* 0x00000003ff0c7424 */ /* 0x000fe400078e00ff */
[----:B------:R-:W-:-:S07]  /*28c60*/  IMAD.MOV.U32 R3, RZ, RZ, R14 ;  /* 0x000000ffff037224 */ /* 0x000fce00078e000e */
[----:B------:R-:W-:Y:S05]  /*28c70*/  WARPSYNC.COLLECTIVE R15, `(.L_x_3635) ;  /* 0x000000000f087348 */ /* 0x000fea0003c00000 */
[----:B------:R0:W1:Y:S02]  /*28c80*/  SHFL.IDX P6, R14, R13, R12, R11 ;  /* 0x0000000c0d0e7389 */ /* 0x00006400000c000b */
[----:B01----:R-:W-:Y:S01]  /*28c90*/  ENDCOLLECTIVE ;  /* 0x000000000000791b */ /* 0x003fe20003800000 */
.L_x_3635:
        /* <DEDUP_REMOVED lines=15> */
.L_x_3636:
[----:B------:R-:W-:Y:S02]  /*28d90*/  @P0 IMAD R6, R5, 0x2, R22 ;  /* 0x0000000205060824 */ /* 0x000fe400078e0216 */
[----:B------:R-:W-:Y:S02]  /*28da0*/  IMAD.MOV.U32 R13, RZ, RZ, R4 ;  /* 0x000000ffff0d7224 */ /* 0x000fe400078e0004 */
[----:B------:R-:W-:Y:S02]  /*28db0*/  IMAD.MOV.U32 R12, RZ, RZ, 0x4 ;  /* 0x00000004ff0c7424 */ /* 0x000fe400078e00ff */
[----:B------:R-:W-:-:S07]  /*28dc0*/  IMAD.MOV.U32 R3, RZ, RZ, R14 ;  /* 0x000000ffff037224 */ /* 0x000fce00078e000e */
[----:B------:R-:W-:Y:S05]  /*28dd0*/  WARPSYNC.COLLECTIVE R15, `(.L_x_3637) ;  /* 0x000000000f087348 */ /* 0x000fea0003c00000 */
[----:B------:R0:W1:Y:S02]  /*28de0*/  SHFL.IDX P6, R14, R13, R12, R11 ;  /* 0x0000000c0d0e7389 */ /* 0x00006400000c000b */
[----:B01----:R-:W-:Y:S01]  /*28df0*/  ENDCOLLECTIVE ;  /* 0x000000000000791b */ /* 0x003fe20003800000 */
.L_x_3637:
        /* <DEDUP_REMOVED lines=15> */
.L_x_3638:
[----:B------:R-:W-:Y:S02]  /*28ef0*/  @P0 IMAD R6, R5, 0x2, R22 ;  /* 0x0000000205060824 */ /* 0x000fe400078e0216 */
[----:B------:R-:W-:Y:S02]  /*28f00*/  IMAD.MOV.U32 R13, RZ, RZ, R4 ;  /* 0x000000ffff0d7224 */ /* 0x000fe400078e0004 */
[----:B------:R-:W-:Y:S02]  /*28f10*/  IMAD.MOV.U32 R12, RZ, RZ, 0x5 ;  /* 0x00000005ff0c7424 */ /* 0x000fe400078e00ff */
[----:B------:R-:W-:-:S07]  /*28f20*/  IMAD.MOV.U32 R3, RZ, RZ, R14 ;  /* 0x000000ffff037224 */ /* 0x000fce00078e000e */
[----:B------:R-:W-:Y:S05]  /*28f30*/  WARPSYNC.COLLECTIVE R15, `(.L_x_3639) ;  /* 0x000000000f087348 */ /* 0x000fea0003c00000 */
[----:B------:R0:W1:Y:S02]  /*28f40*/  SHFL.IDX P6, R14, R13, R12, R11 ;  /* 0x0000000c0d0e7389 */ /* 0x00006400000c000b */
[----:B01----:R-:W-:Y:S01]  /*28f50*/  ENDCOLLECTIVE ;  /* 0x000000000000791b */ /* 0x003fe20003800000 */
.L_x_3639:
        /* <DEDUP_REMOVED lines=10> */
.L_x_3640:
[----:B------:R-:W-:Y:S01]  /*29000*/  @!PT LDS RZ, [RZ] ;  /* 0x00000000fffff984 */ /* 0x000fe20000000800 */
[----:B------:R-:W-:Y:S01]  /*29010*/  @!PT LDS RZ, [RZ] ;  /* 0x00000000fffff984 */ /* 0x000fe20000000800 */
[----:B------:R-:W-:Y:S01]  /*29020*/  @!PT LDS RZ, [RZ] ;  /* 0x00000000fffff984 */ /* 0x000fe20000000800 */
[----:B------:R1:W-:Y:S01]  /*29030*/  @P0 LDGSTS.E.BYPASS.LTC128B.128 [R6+0x1e400], desc[UR36][R2.64], !P2 ;  /* 0x1e40000002060fae */ /* 0x0003e2000d101d64 */
[----:B------:R-:W-:Y:S01]  /*29040*/  IMAD.MOV.U32 R0, RZ, RZ, R14 ;  /* 0x000000ffff007224 */ /* 0x000fe200078e000e */
[----:B------:R-:W-:Y:S06]  /*29050*/  BRA `(.L_x_3641) ;  /* 0xffffffb000c87947 */ /* 0x000fec000383ffff */
.L_x_3562:
[----:B------:R0:W5:Y:S01]  /*29060*/  LDL.LU R6, [R1+0x440] ;  /* 0x0004400001067983 */ /* 0x0001620000300800 */
[----:B------:R-:W-:Y:S01]  /*29070*/  IMAD.MOV.U32 R13, RZ, RZ, R4 ;  /* 0x000000ffff0d7224 */ /* 0x000fe200078e0004 */
[----:B------:R-:W-:Y:S01]  /*29080*/  LOP3.LUT R23, R23, 0xffffdfff, RZ, 0xc0, !PT ;  /* 0xffffdfff17177812 */ /* 0x000fe200078ec0ff */
[----:B------:R-:W-:Y:S02]  /*29090*/  IMAD.MOV.U32 R12, RZ, RZ, RZ ;  /* 0x000000ffff0c7224 */ /* 0x000fe400078e00ff */
[----:B------:R-:W-:Y:S02]  /*290a0*/  IMAD.MOV.U32 R11, RZ, RZ, 0x181f ;  /* 0x0000181fff0b7424 */ /* 0x000fe400078e00ff */
[----:B------:R-:W-:Y:S02]  /*290b0*/  IMAD.MOV.U32 R15, RZ, RZ, -0x1 ;  /* 0xffffffffff0f7424 */ /* 0x000fe400078e00ff */
[----:B0-----:R-:W-:-:S07]  /*290c0*/  IMAD.IADD R37, R21, 0x1, R37 ;  /* 0x0000000115257824 */ /* 0x001fce00078e0225 */
[----:B-1---5:R-:W-:Y:S05]  /*290d0*/  WARPSYNC.COLLECTIVE R15, `(.L_x_3642) ;  /* 0x000000000f087348 */ /* 0x022fea0003c00000 */
[----:B------:R0:W2:Y:S02]  /*290e0*/  SHFL.IDX P6, R14, R13, R12, R11 ;  /* 0x0000000c0d0e7389 */ /* 0x0000a400000c000b */
[----:B012--5:R-:W-:Y:S01]  /*290f0*/  ENDCOLLECTIVE ;  /* 0x000000000000791b */ /* 0x027fe20003800000 */
.L_x_3642:
[----:B------:R-:W-:Y:S02]  /*29100*/  IMAD.MOV.U32 R13, RZ, RZ, R0 ;  /* 0x000000ffff0d7224 */ /* 0x000fe400078e0000 */
[----:B------:R-:W-:-:S07]  /*29110*/  IMAD.MOV.U32 R2, RZ, RZ, R14 ;  /* 0x000000ffff027224 */ /* 0x000fce00078e000e */
[----:B------:R-:W-:Y:S05]  /*29120*/  WARPSYNC.COLLECTIVE R15, `(.L_x_3643) ;  /* 0x000000000f087348 */ /* 0x000fea0003c00000 */
[----:B------:R0:W1:Y:S02]  /*29130*/  SHFL.IDX P6, R14, R13, R12, R11 ;  /* 0x0000000c0d0e7389 */ /* 0x00006400000c000b */
[----:B01----:R-:W-:Y:S01]  /*29140*/  ENDCOLLECTIVE ;  /* 0x000000000000791b */ /* 0x003fe20003800000 */
.L_x_3643:
[----:B------:R-:W-:Y:S02]  /*29150*/  IMAD.MOV.U32 R13, RZ, RZ, R4 ;  /* 0x000000ffff0d7224 */ /* 0x000fe400078e0004 */
[----:B------:R-:W-:Y:S02]  /*29160*/  IMAD.MOV.U32 R12, RZ, RZ, 0x1 ;  /* 0x00000001ff0c7424 */ /* 0x000fe400078e00ff */
[----:B------:R-:W-:-:S07]  /*29170*/  IMAD.MOV.U32 R3, RZ, RZ, R14 ;  /* 0x000000ffff037224 */ /* 0x000fce00078e000e */
[----:B------:R-:W-:Y:S05]  /*29180*/  WARPSYNC.COLLECTIVE R15, `(.L_x_3644) ;  /* 0x000000000f087348 */ /* 0x000fea0003c00000 */
[----:B------:R0:W1:Y:S02]  /*29190*/  SHFL.IDX P6, R14, R13, R12, R11 ;  /* 0x0000000c0d0e7389 */ /* 0x00006400000c000b */
[----:B01----:R-:W-:Y:S01]  /*291a0*/  ENDCOLLECTIVE ;  /* 0x000000000000791b */ /* 0x003fe20003800000 */
.L_x_3644:
[----:B------:R-:W-:Y:S02]  /*291b0*/  IMAD.MOV.U32 R13, RZ, RZ, R0 ;  /* 0x000000ffff0d7224 */ /* 0x000fe400078e0000 */
[----:B------:R-:W-:-:S05]  /*291c0*/  IMAD R5, R6, R5, RZ ;  /* 0x0000000506057224 */ /* 0x000fca00078e02ff */
[----:B------:R-:W-:-:S13]  /*291d0*/  ISETP.GE.AND P2, PT, R37, R5, PT ;  /* 0x000000052500720c */ /* 0x000fda0003f46270 */
[----:B------:R-:W-:Y:S02]  /*291e0*/  @!P2 LEA R3, P1, R20, R3, 0x1 ;  /* 0x000000031403a211 */ /* 0x000fe400078208ff */
[----:B------:R-:W-:-:S03]  /*291f0*/  @P2 LOP3.LUT R23, R23, 0x2000, RZ, 0xfc, !PT ;  /* 0x0000200017172812 */ /* 0x000fc600078efcff */
[----:B------:R-:W-:Y:S01]  /*29200*/  @!P2 IMAD.X R8, RZ, RZ, R2, P1 ;  /* 0x000000ffff08a224 */ /* 0x000fe200008e0602 */
[----:B------:R-:W-:Y:S01]  /*29210*/  LOP3.LUT R23, R23, 0xffffefff, RZ, 0xc0, !PT ;  /* 0xffffefff17177812 */ /* 0x000fe200078ec0ff */
[----:B------:R-:W-:Y:S02]  /*29220*/  @!P2 IMAD.MOV.U32 R2, RZ, RZ, R3 ;  /* 0x000000ffff02a224 */ /* 0x000fe400078e0003 */
        /* <DEDUP_REMOVED lines=11> */
.L_x_3645:
[----:B------:R-:W-:Y:S01]  /*292e0*/  @P2 LOP3.LUT R23, R23, 0x1000, RZ, 0xfc, !PT ;  /* 0x0000100017172812 */ /* 0x000fe200078efcff */
[----:B------:R-:W-:-:S03]  /*292f0*/  IMAD.MOV.U32 R13, RZ, RZ, R4 ;  /* 0x000000ffff0d7224 */ /* 0x000fc600078e0004 */
[----:B------:R-:W-:Y:S01]  /*29300*/  LOP3.LUT R23, R23, 0xfffff7ff, RZ, 0xc0, !PT ;  /* 0xfffff7ff17177812 */ /* 0x000fe200078ec0ff */
[----:B------:R-:W-:-:S05]  /*29310*/  IMAD.MOV.U32 R12, RZ, RZ, R14 ;  /* 0x000000ffff0c7224 */ /* 0x000fca00078e000e */
[----:B------:R-:W-:-:S05]  /*29320*/  @!P2 LEA R12, P1, R20, R12, 0x1 ;  /* 0x0000000c140ca211 */ /* 0x000fca00078208ff */
[----:B------:R-:W-:Y:S02]  /*29330*/  @!P2 IMAD.X R7, RZ, RZ, R2, P1 ;  /* 0x000000ffff07a224 */ /* 0x000fe400008e0602 */
[----:B------:R-:W-:Y:S02]  /*29340*/  @!P2 IMAD.MOV.U32 R2, RZ, RZ, R12 ;  /* 0x000000ffff02a224 */ /* 0x000fe400078e000c */
[----:B------:R-:W-:Y:S02]  /*29350*/  IMAD.MOV.U32 R12, RZ, RZ, 0x2 ;  /* 0x00000002ff0c7424 */ /* 0x000fe400078e00ff */
[----:B------:R-:W-:-:S07]  /*29360*/  @!P2 IMAD.MOV.U32 R3, RZ, RZ, R7 ;  /* 0x000000ffff03a224 */ /* 0x000fce00078e0007 */
[----:B------:R-:W-:Y:S05]  /*29370*/  WARPSYNC.COLLECTIVE R15, `(.L_x_3646) ;  /* 0x000000000f087348 */ /* 0x000fea0003c00000 */
[----:B------:R0:W1:Y:S02]  /*29380*/  SHFL.IDX P6, R14, R13, R12, R11 ;  /* 0x0000000c0d0e7389 */ /* 0x00006400000c000b */
[----:B01----:R-:W-:Y:S01]  /*29390*/  ENDCOLLECTIVE ;  /* 0x000000000000791b */ /* 0x003fe20003800000 */
.L_x_3646:
        /* <DEDUP_REMOVED lines=11> */
.L_x_3647:
        /* <DEDUP_REMOVED lines=8> */
.L_x_3648:
        /* <DEDUP_REMOVED lines=15> */
.L_x_3649:
[----:B------:R-:W-:Y:S01]  /*295c0*/  @P2 LOP3.LUT R23, R23, 0x200, RZ, 0xfc, !PT ;  /* 0x0000020017172812 */ /* 0x000fe200078efcff */
[----:B------:R-:W-:-:S03]  /*295d0*/  IMAD.MOV.U32 R12, RZ, RZ, 0x4 ;  /* 0x00000004ff0c7424 */ /* 0x000fc600078e00ff */
[----:B------:R-:W-:Y:S01]  /*295e0*/  LOP3.LUT R23, R23, 0xfffffeff, RZ, 0xc0, !PT ;  /* 0xfffffeff17177812 */ /* 0x000fe200078ec0ff */
[----:B------:R-:W-:-:S05]  /*295f0*/  IMAD.MOV.U32 R9, RZ, RZ, R14 ;  /* 0x000000ffff097224 */ /* 0x000fca00078e000e */
[----:B------:R-:W-:-:S05]  /*29600*/  @!P2 LEA R13, P1, R20, R9, 0x1 ;  /* 0x00000009140da211 */ /* 0x000fca00078208ff */
[----:B------:R-:W-:Y:S02]  /*29610*/  @!P2 IMAD.X R11, RZ, RZ, R2, P1 ;  /* 0x000000ffff0ba224 */ /* 0x000fe400008e0602 */
[----:B------:R-:W-:Y:S02]  /*29620*/  @!P2 IMAD.MOV.U32 R2, RZ, RZ, R13 ;  /* 0x000000ffff02a224 */ /* 0x000fe400078e000d */
[----:B------:R-:W-:Y:S02]  /*29630*/  @!P2 IMAD.MOV.U32 R3, RZ, RZ, R11 ;  /* 0x000000ffff03a224 */ /* 0x000fe400078e000b */
[----:B------:R-:W-:Y:S02]  /*29640*/  IMAD.MOV.U32 R13, RZ, RZ, R4 ;  /* 0x000000ffff0d7224 */ /* 0x000fe400078e0004 */
[----:B------:R-:W-:Y:S01]  /*29650*/  IMAD.MOV.U32 R11, RZ, RZ, 0x181f ;  /* 0x0000181fff0b7424 */ /* 0x000fe200078e00ff */
[----:B------:R-:W-:Y:S01]  /*29660*/  @!PT LDS RZ, [RZ] ;  /* 0x00000000fffff984 */ /* 0x000fe20000000800 */
[----:B------:R-:W-:Y:S01]  /*29670*/  @!PT LDS RZ, [RZ] ;  /* 0x00000000fffff984 */ /* 0x000fe20000000800 */
[----:B------:R-:W-:Y:S01]  /*29680*/  @!PT LDS RZ, [RZ] ;  /* 0x00000000fffff984 */ /* 0x000fe20000000800 */
[----:B------:R0:W-:Y:S06]  /*29690*/  @!P2 LDGSTS.E.BYPASS.LTC128B.128 [R25+0x19c00], desc[UR36][R2.64], !P0 ;  /* 0x19c000000219afae */ /* 0x0001ec000c101d64 */
[----:B0-----:R-:W-:Y:S05]  /*296a0*/  WARPSYNC.COLLECTIVE R15, `(.L_x_3650) ;  /* 0x000000000f087348 */ /* 0x001fea0003c00000 */
[----:B------:R1:W2:Y:S02]  /*296b0*/  SHFL.IDX P6, R14, R13, R12, R11 ;  /* 0x0000000c0d0e7389 */ /* 0x0002a400000c000b */
[----:B012---:R-:W-:Y:S01]  /*296c0*/  ENDCOLLECTIVE ;  /* 0x000000000000791b */ /* 0x007fe20003800000 */
.L_x_3650:
[----:B------:R-:W-:-:S05]  /*296d0*/  VIADD R2, R37, 0x40 ;  /* 0x0000004025027836 */ /* 0x000fca0000000000 */
[----:B------:R-:W-:Y:S01]  /*296e0*/  ISETP.GE.AND P2, PT, R2, R5, PT ;  /* 0x000000050200720c */ /* 0x000fe20003f46270 */
[----:B------:R-:W-:Y:S02]  /*296f0*/  IMAD.MOV.U32 R13, RZ, RZ, R0 ;  /* 0x000000ffff0d7224 */ /* 0x000fe400078e0000 */
[----:B------:R-:W-:-:S10]  /*29700*/  IMAD.MOV.U32 R2, RZ, RZ, R14 ;  /* 0x000000ffff027224 */ /* 0x000fd400078e000e */
[----:B------:R-:W-:Y:S05]  /*29710*/  WARPSYNC.COLLECTIVE R15, `(.L_x_3651) ;  /* 0x000000000f087348 */ /* 0x000fea0003c00000 */
[----:B------:R0:W1:Y:S02]  /*29720*/  SHFL.IDX P6, R14, R13, R12, R11 ;  /* 0x0000000c0d0e7389 */ /* 0x00006400000c000b */
[----:B01----:R-:W-:Y:S01]  /*29730*/  ENDCOLLECTIVE ;  /* 0x000000000000791b */ /* 0x003fe20003800000 */
.L_x_3651:
[----:B------:R-:W-:-:S04]  /*29740*/  @P2 LOP3.LUT R23, R23, 0x100, RZ, 0xfc, !PT ;  /* 0x0000010017172812 */ /* 0x000fc800078efcff */
[----:B------:R-:W-:Y:S01]  /*29750*/  LOP3.LUT R23, R23, 0xffffff7f, RZ, 0xc0, !PT ;  /* 0xffffff7f17177812 */ /* 0x000fe200078ec0ff */
[----:B------:R-:W-:Y:S02]  /*29760*/  IMAD.MOV.U32 R13, RZ, RZ, R4 ;  /* 0x000000ffff0d7224 */ /* 0x000fe400078e0004 */
[----:B------:R-:W-:Y:S02]  /*29770*/  IMAD.MOV.U32 R12, RZ, RZ, 0x5 ;  /* 0x00000005ff0c7424 */ /* 0x000fe400078e00ff */
[----:B------:R-:W-:-:S05]  /*29780*/  IMAD.MOV.U32 R9, RZ, RZ, R14 ;  /* 0x000000ffff097224 */ /* 0x000fca00078e000e */
[----:B------:R-:W-:-:S05]  /*29790*/  @!P2 LEA R15, P1, R20, R9, 0x1 ;  /* 0x00000009140fa211 */ /* 0x000fca00078208ff */
[----:B------:R-:W-:Y:S02]  /*297a0*/  @!P2 IMAD.X R14, RZ, RZ, R2, P1 ;  /* 0x000000ffff0ea224 */ /* 0x000fe400008e0602 */
[----:B------:R-:W-:Y:S02]  /*297b0*/  @!P2 IMAD.MOV.U32 R2, RZ, RZ, R15 ;  /* 0x000000ffff02a224 */ /* 0x000fe400078e000f */
[----:B------:R-:W-:Y:S02]  /*297c0*/  IMAD.MOV.U32 R15, RZ, RZ, -0x1 ;  /* 0xffffffffff0f7424 */ /* 0x000fe400078e00ff */
[----:B------:R-:W-:-:S07]  /*297d0*/  @!P2 IMAD.MOV.U32 R3, RZ, RZ, R14 ;  /* 0x000000ffff03a224 */ /* 0x000fce00078e000e */
[----:B------:R-:W-:Y:S05]  /*297e0*/  WARPSYNC.COLLECTIVE R15, `(.L_x_3652) ;  /* 0x000000000f087348 */ /* 0x000fea0003c00000 */
[----:B------:R0:W1:Y:S02]  /*297f0*/  SHFL.IDX P6, R14, R13, R12, R11 ;  /* 0x0000000c0d0e7389 */ /* 0x00006400000c000b */
[----:B01----:R-:W-:Y:S01]  /*29800*/  ENDCOLLECTIVE ;  /* 0x000000000000791b */ /* 0x003fe20003800000 */
.L_x_3652:
        /* <DEDUP_REMOVED lines=11> */
.L_x_3653:
        /* <DEDUP_REMOVED lines=8> */
.L_x_3654:
        /* <DEDUP_REMOVED lines=13> */
.L_x_3655:
        /* <DEDUP_REMOVED lines=9> */
.L_x_3656:
        /* <DEDUP_REMOVED lines=13> */
.L_x_3657:
[----:B------:R-:W-:Y:S01]  /*29b70*/  IMAD.MOV.U32 R0, RZ, RZ, R14 ;  /* 0x000000ffff007224 */ /* 0x000fe200078e000e */
[----:B------:R-:W-:Y:S06]  /*29b80*/  BRA `(.L_x_3658) ;  /* 0xffffffb400007947 */ /* 0x000fec000383ffff */
.L_x_3566:
        /* <DEDUP_REMOVED lines=8> */
.L_x_3660:
[----:B------:R-:W-:Y:S05]  /*29c10*/  BSYNC B0 ;  /* 0x0000000000007941 */ /* 0x000fea0003800000 */
.L_x_3659:
        /* <DEDUP_REMOVED lines=9> */
.L_x_3661:
[----:B------:R-:W-:Y:S02]  /*29cb0*/  IMAD.MOV.U32 R13, RZ, RZ, R4 ;  /* 0x000000ffff0d7224 */ /* 0x000fe400078e0004 */
[----:B------:R-:W-:Y:S02]  /*29cc0*/  IMAD.MOV.U32 R12, RZ, RZ, 0x1 ;  /* 0x00000001ff0c7424 */ /* 0x000fe400078e00ff */
[----:B------:R-:W-:-:S07]  /*29cd0*/  IMAD.MOV.U32 R3, RZ, RZ, R14 ;  /* 0x000000ffff037224 */ /* 0x000fce00078e000e */
[----:B------:R-:W-:Y:S05]  /*29ce0*/  WARPSYNC.COLLECTIVE R15, `(.L_x_3662) ;  /* 0x000000000f087348 */ /* 0x000fea0003c00000 */
[----:B------:R0:W1:Y:S02]  /*29cf0*/  SHFL.IDX P6, R14, R13, R12, R11 ;  /* 0x0000000c0d0e7389 */ /* 0x00006400000c000b */
[----:B01----:R-:W-:Y:S01]  /*29d00*/  ENDCOLLECTIVE ;  /* 0x000000000000791b */ /* 0x003fe20003800000 */
.L_x_3662:
        /* <DEDUP_REMOVED lines=10> */
.L_x_3663:
        /* <DEDUP_REMOVED lines=21> */
.L_x_3664:
[----:B------:R-:W-:Y:S02]  /*29f00*/  IMAD.MOV.U32 R13, RZ, RZ, R0 ;  /* 0x000000ffff0d7224 */ /* 0x000fe400078e0000 */
[----:B------:R-:W-:-:S07]  /*29f10*/  IMAD.MOV.U32 R5, RZ, RZ, R14 ;  /* 0x000000ffff057224 */ /* 0x000fce00078e000e */
[----:B------:R-:W-:Y:S05]  /*29f20*/  WARPSYNC.COLLECTIVE R15, `(.L_x_3665) ;  /* 0x000000000f087348 */ /* 0x000fea0003c00000 */
[----:B------:R0:W1:Y:S02]  /*29f30*/  SHFL.IDX P6, R14, R13, R12, R11 ;  /* 0x0000000c0d0e7389 */ /* 0x00006400000c000b */
[----:B01----:R-:W-:Y:S01]  /*29f40*/  ENDCOLLECTIVE ;  /* 0x000000000000791b */ /* 0x003fe20003800000 */
.L_x_3665:
[----:B------:R-:W-:Y:S02]  /*29f50*/  IMAD.MOV.U32 R13, RZ, RZ, R4 ;  /* 0x000000ffff0d7224 */ /* 0x000fe400078e0004 */
[----:B------:R-:W-:Y:S02]  /*29f60*/  IMAD.MOV.U32 R12, RZ, RZ, 0x3 ;  /* 0x00000003ff0c7424 */ /* 0x000fe400078e00ff */
[----:B------:R-:W-:-:S07]  /*29f70*/  IMAD.MOV.U32 R2, RZ, RZ, R14 ;  /* 0x000000ffff027224 */ /* 0x000fce00078e000e */
[----:B------:R-:W-:Y:S05]  /*29f80*/  WARPSYNC.COLLECTIVE R15, `(.L_x_3666) ;  /* 0x000000000f087348 */ /* 0x000fea0003c00000 */
[----:B------:R0:W1:Y:S02]  /*29f90*/  SHFL.IDX P6, R14, R13, R12, R11 ;  /* 0x0000000c0d0e7389 */ /* 0x00006400000c000b */
[----:B01----:R-:W-:Y:S01]  /*29fa0*/  ENDCOLLECTIVE ;  /* 0x000000000000791b */ /* 0x003fe20003800000 */
.L_x_3666:
        /* <DEDUP_REMOVED lines=15> */
.L_x_3667:
        /* <DEDUP_REMOVED lines=16> */
.L_x_3668:
[----:B------:R-:W-:Y:S02]  /*2a1a0*/  IMAD.MOV.U32 R13, RZ, RZ, R0 ;  /* 0x000000ffff0d7224 */ /* 0x000fe400078e0000 */
[----:B------:R-:W-:-:S07]  /*2a1b0*/  IMAD.MOV.U32 R5, RZ, RZ, R14 ;  /* 0x000000ffff057224 */ /* 0x000fce00078e000e */
[----:B------:R-:W-:Y:S05]  /*2a1c0*/  WARPSYNC.COLLECTIVE R15, `(.L_x_3669) ;  /* 0x000000000f087348 */ /* 0x000fea0003c00000 */
[----:B------:R0:W1:Y:S02]  /*2a1d0*/  SHFL.IDX P6, R14, R13, R12, R11 ;  /* 0x0000000c0d0e7389 */ /* 0x00006400000c000b */
[----:B01----:R-:W-:Y:S01]  /*2a1e0*/  ENDCOLLECTIVE ;  /* 0x000000000000791b */ /* 0x003fe20003800000 */
.L_x_3669:
[----:B------:R-:W-:Y:S02]  /*2a1f0*/  IMAD.MOV.U32 R13, RZ, RZ, R4 ;  /* 0x000000ffff0d7224 */ /* 0x000fe400078e0004 */
[----:B------:R-:W-:Y:S02]  /*2a200*/  IMAD.MOV.U32 R12, RZ, RZ, 0x5 ;  /* 0x00000005ff0c7424 */ /* 0x000fe400078e00ff */
[----:B------:R-:W-:-:S07]  /*2a210*/  IMAD.MOV.U32 R2, RZ, RZ, R14 ;  /* 0x000000ffff027224 */ /* 0x000fce00078e000e */
[----:B------:R-:W-:Y:S05]  /*2a220*/  WARPSYNC.COLLECTIVE R15, `(.L_x_3670) ;  /* 0x000000000f087348 */ /* 0x000fea0003c00000 */
[----:B------:R0:W1:Y:S02]  /*2a230*/  SHFL.IDX P6, R14, R13, R12, R11 ;  /* 0x0000000c0d0e7389 */ /* 0x00006400000c000b */
[----:B01----:R-:W-:Y:S01]  /*2a240*/  ENDCOLLECTIVE ;  /* 0x000000000000791b */ /* 0x003fe20003800000 */
.L_x_3670:
        /* <DEDUP_REMOVED lines=15> */
.L_x_3671:
        /* <DEDUP_REMOVED lines=16> */
.L_x_3672:
[----:B------:R-:W-:Y:S02]  /*2a440*/  IMAD.MOV.U32 R13, RZ, RZ, R0 ;  /* 0x000000ffff0d7224 */ /* 0x000fe400078e0000 */
[----:B------:R-:W-:-:S07]  /*2a450*/  IMAD.MOV.U32 R5, RZ, RZ, R14 ;  /* 0x000000ffff057224 */ /* 0x000fce00078e000e */
[----:B------:R-:W-:Y:S05]  /*2a460*/  WARPSYNC.COLLECTIVE R15, `(.L_x_3673) ;  /* 0x000000000f087348 */ /* 0x000fea0003c00000 */
[----:B------:R0:W1:Y:S02]  /*2a470*/  SHFL.IDX P6, R14, R13, R12, R11 ;  /* 0x0000000c0d0e7389 */ /* 0x00006400000c000b */
[----:B01----:R-:W-:Y:S01]  /*2a480*/  ENDCOLLECTIVE ;  /* 0x000000000000791b */ /* 0x003fe20003800000 */
.L_x_3673:
[----:B------:R-:W-:Y:S02]  /*2a490*/  IMAD.MOV.U32 R13, RZ, RZ, R4 ;  /* 0x000000ffff0d7224 */ /* 0x000fe400078e0004 */
[----:B------:R-:W-:Y:S02]  /*2a4a0*/  IMAD.MOV.U32 R12, RZ, RZ, 0x7 ;  /* 0x00000007ff0c7424 */ /* 0x000fe400078e00ff */
[----:B------:R-:W-:-:S07]  /*2a4b0*/  IMAD.MOV.U32 R2, RZ, RZ, R14 ;  /* 0x000000ffff027224 */ /* 0x000fce00078e000e */
[----:B------:R-:W-:Y:S05]  /*2a4c0*/  WARPSYNC.COLLECTIVE R15, `(.L_x_3674) ;  /* 0x000000000f087348 */ /* 0x000fea0003c00000 */
[----:B------:R0:W1:Y:S02]  /*2a4d0*/  SHFL.IDX P6, R14, R13, R12, R11 ;  /* 0x0000000c0d0e7389 */ /* 0x00006400000c000b */
[----:B01----:R-:W-:Y:S01]  /*2a4e0*/  ENDCOLLECTIVE ;  /* 0x000000000000791b */ /* 0x003fe20003800000 */
.L_x_3674:
        /* <DEDUP_REMOVED lines=14> */
.L_x_3675:
[----:B------:R-:W-:Y:S05]  /*2a5d0*/  BRA `(.L_x_3676) ;  /* 0xffffffb4002c7947 */ /* 0x000fea000383ffff */
.L_x_3571:
[----:B0-----:R0:W3:Y:S02]  /*2a5e0*/  SYNCS.PHASECHK.TRANS64.TRYWAIT P0, [R22+URZ+0x32420], R3 ;  /* 0x03242003160075a7 */ /* 0x0010e4000800017f */
[----:B---3--:R-:W-:Y:S05]  /*2a5f0*/  @!P0 NANOSLEEP.SYNCS 0x989680 ;  /* 0x009896800000895d */ /* 0x008fea0003900000 */
[----:B------:R-:W3:Y:S02]  /*2a600*/  @!P0 SYNCS.PHASECHK.TRANS64 P0, [R22+URZ+0x32420], R3 ;  /* 0x03242003160085a7 */ /* 0x000ee4000800007f */
[----:B---3--:R-:W-:Y:S05]  /*2a610*/  @!P0 BRA `(.L_x_3571) ;  /* 0xfffffffc00f08947 */ /* 0x008fea000383ffff */
[----:B------:R-:W-:Y:S05]  /*2a620*/  BRA `(.L_x_3677) ;  /* 0xffffffb4009c7947 */ /* 0x000fea000383ffff */
.L_x_3574:
[----:B---3--:R3:W4:Y:S02]  /*2a630*/  SYNCS.PHASECHK.TRANS64.TRYWAIT P0, [R17+URZ+0x32460], R0 ;  /* 0x03246000110075a7 */ /* 0x008724000800017f */
[----:B----4-:R-:W-:Y:S05]  /*2a640*/  @!P0 NANOSLEEP.SYNCS 0x989680 ;  /* 0x009896800000895d */ /* 0x010fea0003900000 */
[----:B------:R-:W4:Y:S02]  /*2a650*/  @!P0 SYNCS.PHASECHK.TRANS64 P0, [R17+URZ+0x32460], R0 ;  /* 0x03246000110085a7 */ /* 0x000f24000800007f */
[----:B----4-:R-:W-:Y:S05]  /*2a660*/  @!P0 BRA `(.L_x_3574) ;  /* 0xfffffffc00f08947 */ /* 0x010fea000383ffff */
[----:B------:R-:W-:Y:S05]  /*2a670*/  BRA `(.L_x_3678) ;  /* 0xffffffb400a87947 */ /* 0x000fea000383ffff */
.L_x_3575:
        /* <DEDUP_REMOVED lines=8> */
.L_x_3680:
[----:B------:R-:W-:Y:S05]  /*2a700*/  BSYNC B0 ;  /* 0x0000000000007941 */ /* 0x000fea0003800000 */
.L_x_3679:
        /* <DEDUP_REMOVED lines=13> */
.L_x_3681:
        /* <DEDUP_REMOVED lines=9> */
.L_x_3682:
        /* <DEDUP_REMOVED lines=17> */
.L_x_3683:
[----:B------:R-:W-:Y:S02]  /*2a980*/  IMAD.MOV.U32 R13, RZ, RZ, R6 ;  /* 0x000000ffff0d7224 */ /* 0x000fe400078e0006 */
[----:B------:R-:W-:Y:S01]  /*2a990*/  IMAD.MOV.U32 R12, RZ, RZ, 0x2 ;  /* 0x00000002ff0c7424 */ /* 0x000fe200078e00ff */
[----:B------:R-:W-:-:S13]  /*2a9a0*/  IADD3 R2, P3, R14, R0, RZ ;  /* 0x000000000e027210 */ /* 0x000fda0007f7e0ff */
[----:B------:R-:W-:Y:S05]  /*2a9b0*/  WARPSYNC.COLLECTIVE R15, `(.L_x_3684) ;  /* 0x000000000f087348 */ /* 0x000fea0003c00000 */
[----:B------:R0:W1:Y:S02]  /*2a9c0*/  SHFL.IDX P6, R14, R13, R12, R11 ;  /* 0x0000000c0d0e7389 */ /* 0x00006400000c000b */
[----:B01----:R-:W-:Y:S01]  /*2a9d0*/  ENDCOLLECTIVE ;  /* 0x000000000000791b */ /* 0x003fe20003800000 */
.L_x_3684:
        /* <DEDUP_REMOVED lines=17> */
.L_x_3685:
[----:B------:R-:W-:Y:S02]  /*2aaf0*/  IMAD.MOV.U32 R13, RZ, RZ, R6 ;  /* 0x000000ffff0d7224 */ /* 0x000fe400078e0006 */
[----:B------:R-:W-:Y:S01]  /*2ab00*/  IMAD.MOV.U32 R12, RZ, RZ, 0x3 ;  /* 0x00000003ff0c7424 */ /* 0x000fe200078e00ff */
[----:B------:R-:W-:-:S13]  /*2ab10*/  IADD3 R2, P3, R14, R0, RZ ;  /* 0x000000000e027210 */ /* 0x000fda0007f7e0ff */
[----:B------:R-:W-:Y:S05]  /*2ab20*/  WARPSYNC.COLLECTIVE R15, `(.L_x_3686) ;  /* 0x000000000f087348 */ /* 0x000fea0003c00000 */
[----:B------:R0:W1:Y:S02]  /*2ab30*/  SHFL.IDX P6, R14, R13, R12, R11 ;  /* 0x0000000c0d0e7389 */ /* 0x00006400000c000b */
[----:B01----:R-:W-:Y:S01]  /*2ab40*/  ENDCOLLECTIVE ;  /* 0x000000000000791b */ /* 0x003fe20003800000 */
.L_x_3686:
        /* <DEDUP_REMOVED lines=17> */
.L_x_3687:
[----:B------:R-:W-:Y:S02]  /*2ac60*/  IMAD.MOV.U32 R13, RZ, RZ, R6 ;  /* 0x000000ffff0d7224 */ /* 0x000fe400078e0006 */
[----:B------:R-:W-:Y:S01]  /*2ac70*/  IMAD.MOV.U32 R12, RZ, RZ, 0x4 ;  /* 0x00000004ff0c7424 */ /* 0x000fe200078e00ff */
[----:B------:R-:W-:-:S13]  /*2ac80*/  IADD3 R2, P3, R14, R0, RZ ;  /* 0x000000000e027210 */ /* 0x000fda0007f7e0ff */
[----:B------:R-:W-:Y:S05]  /*2ac90*/  WARPSYNC.COLLECTIVE R15, `(.L_x_3688) ;  /* 0x000000000f087348 */ /* 0x000fea0003c00000 */
[----:B------:R0:W1:Y:S02]  /*2aca0*/  SHFL.IDX P6, R14, R13, R12, R11 ;  /* 0x0000000c0d0e7389 */ /* 0x00006400000c000b */
[----:B01----:R-:W-:Y:S01]  /*2acb0*/  ENDCOLLECTIVE ;  /* 0x000000000000791b */ /* 0x003fe20003800000 */
.L_x_3688:
        /* <DEDUP_REMOVED lines=17> */
.L_x_3689:
[----:B------:R-:W-:Y:S02]  /*2add0*/  IMAD.MOV.U32 R13, RZ, RZ, R6 ;  /* 0x000000ffff0d7224 */ /* 0x000fe400078e0006 */
[----:B------:R-:W-:Y:S01]  /*2ade0*/  IMAD.MOV.U32 R12, RZ, RZ, 0x5 ;  /* 0x00000005ff0c7424 */ /* 0x000fe200078e00ff */
[----:B------:R-:W-:-:S13]  /*2adf0*/  IADD3 R2, P3, R14, R0, RZ ;  /* 0x000000000e027210 */ /* 0x000fda0007f7e0ff */
[----:B------:R-:W-:Y:S05]  /*2ae00*/  WARPSYNC.COLLECTIVE R15, `(.L_x_3690) ;  /* 0x000000000f087348 */ /* 0x000fea0003c00000 */
[----:B------:R0:W1:Y:S02]  /*2ae10*/  SHFL.IDX P6, R14, R13, R12, R11 ;  /* 0x0000000c0d0e7389 */ /* 0x00006400000c000b */
[----:B01----:R-:W-:Y:S01]  /*2ae20*/  ENDCOLLECTIVE ;  /* 0x000000000000791b */ /* 0x003fe20003800000 */
.L_x_3690:
        /* <DEDUP_REMOVED lines=12> */
.L_x_3691:
        /* <DEDUP_REMOVED lines=9> */
.L_x_3582:
[----:B0-----:R0:W1:Y:S02]  /*2af80*/  SYNCS.PHASECHK.TRANS64.TRYWAIT P0, [R6+URZ+0x32440], R21 ;  /* 0x03244015060075a7 */ /* 0x001064000800017f */
[----:B-1----:R-:W-:Y:S05]  /*2af90*/  @!P0 NANOSLEEP.SYNCS 0x989680 ;  /* 0x009896800000895d */ /* 0x002fea0003900000 */
[----:B------:R-:W1:Y:S02]  /*2afa0*/  @!P0 SYNCS.PHASECHK.TRANS64 P0, [R6+URZ+0x32440], R21 ;  /* 0x03244015060085a7 */ /* 0x000e64000800007f */
[----:B-1----:R-:W-:Y:S05]  /*2afb0*/  @!P0 BRA `(.L_x_3582) ;  /* 0xfffffffc00f08947 */ /* 0x002fea000383ffff */
[----:B------:R-:W-:Y:S05]  /*2afc0*/  BRA `(.L_x_3693) ;  /* 0xffffffb800347947 */ /* 0x000fea000383ffff */
.L_x_3583:
        /* <DEDUP_REMOVED lines=8> */
.L_x_3695:
[----:B------:R-:W-:Y:S05]  /*2b050*/  BSYNC B1 ;  /* 0x0000000000017941 */ /* 0x000fea0003800000 */
.L_x_3694:
        /* <DEDUP_REMOVED lines=9> */
.L_x_3696:
[----:B------:R-:W-:Y:S02]  /*2b0f0*/  IMAD.MOV.U32 R13, RZ, RZ, R9 ;  /* 0x000000ffff0d7224 */ /* 0x000fe400078e0009 */
[----:B------:R-:W-:Y:S02]  /*2b100*/  IMAD.MOV.U32 R12, RZ, RZ, 0x1 ;  /* 0x00000001ff0c7424 */ /* 0x000fe400078e00ff */
[----:B------:R-:W-:-:S07]  /*2b110*/  IMAD.MOV.U32 R2, RZ, RZ, R14 ;  /* 0x000000ffff027224 */ /* 0x000fce00078e000e */
[----:B------:R-:W-:Y:S05]  /*2b120*/  WARPSYNC.COLLECTIVE R15, `(.L_x_3697) ;  /* 0x000000000f087348 */ /* 0x000fea0003c00000 */
[----:B------:R0:W1:Y:S02]  /*2b130*/  SHFL.IDX P6, R14, R13, R12, R11 ;  /* 0x0000000c0d0e7389 */ /* 0x00006400000c000b */
[----:B01----:R-:W-:Y:S01]  /*2b140*/  ENDCOLLECTIVE ;  /* 0x000000000000791b */ /* 0x003fe20003800000 */
.L_x_3697:
        /* <DEDUP_REMOVED lines=11> */
.L_x_3698:
[----:B------:R-:W-:Y:S02]  /*2b200*/  IMAD.MOV.U32 R13, RZ, RZ, R9 ;  /* 0x000000ffff0d7224 */ /* 0x000fe400078e0009 */
[----:B------:R-:W-:Y:S02]  /*2b210*/  IMAD.MOV.U32 R12, RZ, RZ, 0x2 ;  /* 0x00000002ff0c7424 */ /* 0x000fe400078e00ff */
[----:B------:R-:W-:-:S07]  /*2b220*/  IMAD.MOV.U32 R2, RZ, RZ, R14 ;  /* 0x000000ffff027224 */ /* 0x000fce00078e000e */
[----:B------:R-:W-:Y:S05]  /*2b230*/  WARPSYNC.COLLECTIVE R15, `(.L_x_3699) ;  /* 0x000000000f087348 */ /* 0x000fea0003c00000 */
[----:B------:R0:W1:Y:S02]  /*2b240*/  SHFL.IDX P6, R14, R13, R12, R11 ;  /* 0x0000000c0d0e7389 */ /* 0x00006400000c000b */
[----:B01----:R-:W-:Y:S01]  /*2b250*/  ENDCOLLECTIVE ;  /* 0x000000000000791b */ /* 0x003fe20003800000 */
.L_x_3699:
        /* <DEDUP_REMOVED lines=11> */
.L_x_3700:
[----:B------:R-:W-:Y:S02]  /*2b310*/  IMAD.MOV.U32 R13, RZ, RZ, R9 ;  /* 0x000000ffff0d7224 */ /* 0x000fe400078e0009 */
[----:B------:R-:W-:Y:S02]  /*2b320*/  IMAD.MOV.U32 R12, RZ, RZ, 0x3 ;  /* 0x00000003ff0c7424 */ /* 0x000fe400078e00ff */
[----:B------:R-:W-:-:S07]  /*2b330*/  IMAD.MOV.U32 R2, RZ, RZ, R14 ;  /* 0x000000ffff027224 */ /* 0x000fce00078e000e */
[----:B------:R-:W-:Y:S05]  /*2b340*/  WARPSYNC.COLLECTIVE R15, `(.L_x_3701) ;  /* 0x000000000f087348 */ /* 0x000fea0003c00000 */
[----:B------:R0:W1:Y:S02]  /*2b350*/  SHFL.IDX P6, R14, R13, R12, R11 ;  /* 0x0000000c0d0e7389 */ /* 0x00006400000c000b */
[----:B01----:R-:W-:Y:S01]  /*2b360*/  ENDCOLLECTIVE ;  /* 0x000000000000791b */ /* 0x003fe20003800000 */
.L_x_3701:
        /* <DEDUP_REMOVED lines=11> */
.L_x_3702:
[----:B------:R-:W-:Y:S02]  /*2b420*/  IMAD.MOV.U32 R13, RZ, RZ, R9 ;  /* 0x000000ffff0d7224 */ /* 0x000fe400078e0009 */
[----:B------:R-:W-:Y:S02]  /*2b430*/  IMAD.MOV.U32 R12, RZ, RZ, 0x4 ;  /* 0x00000004ff0c7424 */ /* 0x000fe400078e00ff */
[----:B------:R-:W-:-:S07]  /*2b440*/  IMAD.MOV.U32 R2, RZ, RZ, R14 ;  /* 0x000000ffff027224 */ /* 0x000fce00078e000e */
[----:B------:R-:W-:Y:S05]  /*2b450*/  WARPSYNC.COLLECTIVE R15, `(.L_x_3703) ;  /* 0x000000000f087348 */ /* 0x000fea0003c00000 */
[----:B------:R0:W1:Y:S02]  /*2b460*/  SHFL.IDX P6, R14, R13, R12, R11 ;  /* 0x0000000c0d0e7389 */ /* 0x00006400000c000b */
[----:B01----:R-:W-:Y:S01]  /*2b470*/  ENDCOLLECTIVE ;  /* 0x000000000000791b */ /* 0x003fe20003800000 */
.L_x_3703:
        /* <DEDUP_REMOVED lines=11> */
.L_x_3704:
[----:B------:R-:W-:Y:S02]  /*2b530*/  IMAD.MOV.U32 R13, RZ, RZ, R9 ;  /* 0x000000ffff0d7224 */ /* 0x000fe400078e0009 */
[----:B------:R-:W-:Y:S02]  /*2b540*/  IMAD.MOV.U32 R12, RZ, RZ, 0x5 ;  /* 0x00000005ff0c7424 */ /* 0x000fe400078e00ff */
[----:B------:R-:W-:-:S07]  /*2b550*/  IMAD.MOV.U32 R2, RZ, RZ, R14 ;  /* 0x000000ffff027224 */ /* 0x000fce00078e000e */
[----:B------:R-:W-:Y:S05]  /*2b560*/  WARPSYNC.COLLECTIVE R15, `(.L_x_3705) ;  /* 0x000000000f087348 */ /* 0x000fea0003c00000 */
[----:B------:R0:W1:Y:S02]  /*2b570*/  SHFL.IDX P6, R14, R13, R12, R11 ;  /* 0x0000000c0d0e7389 */ /* 0x00006400000c000b */
[----:B01----:R-:W-:Y:S01]  /*2b580*/  ENDCOLLECTIVE ;  /* 0x000000000000791b */ /* 0x003fe20003800000 */
.L_x_3705:
        /* <DEDUP_REMOVED lines=11> */
.L_x_3706:
[----:B------:R-:W-:Y:S01]  /*2b640*/  IMAD.MOV.U32 R2, RZ, RZ, R14 ;  /* 0x000000ffff027224 */ /* 0x000fe200078e000e */
[----:B------:R-:W-:Y:S06]  /*2b650*/  BRA `(.L_x_3707) ;  /* 0xffffffb400647947 */ /* 0x000fec000383ffff */
.L_x_3588:
[----:B----4-:R4:W0:Y:S02]  /*2b660*/  SYNCS.PHASECHK.TRANS64.TRYWAIT P0, [R6+URZ+0x32460], R21 ;  /* 0x03246015060075a7 */ /* 0x010824000800017f */
[----:B0-----:R-:W-:Y:S05]  /*2b670*/  @!P0 NANOSLEEP.SYNCS 0x989680 ;  /* 0x009896800000895d */ /* 0x001fea0003900000 */
[----:B------:R-:W0:Y:S02]  /*2b680*/  @!P0 SYNCS.PHASECHK.TRANS64 P0, [R6+URZ+0x32460], R21 ;  /* 0x03246015060085a7 */ /* 0x000e24000800007f */
[----:B0-----:R-:W-:Y:S05]  /*2b690*/  @!P0 BRA `(.L_x_3588) ;  /* 0xfffffffc00f08947 */ /* 0x001fea000383ffff */
[----:B------:R-:W-:Y:S05]  /*2b6a0*/  BRA `(.L_x_3708) ;  /* 0xffffffb400b07947 */ /* 0x000fea000383ffff */
.L_x_3589:
[----:B------:R-:W-:Y:S01]  /*2b6b0*/  BSSY B1, `(.L_x_3709) ;  /* 0x0000008000017945 */ /* 0x000fe20003800000 */
[----:B------:R-:W-:Y:S02]  /*2b6c0*/  IMAD.MOV.U32 R13, RZ, RZ, R9 ;  /* 0x000000ffff0d7224 */ /* 0x000fe400078e0009 */
[----:B------:R-:W-:Y:S02]  /*2b6d0*/  IMAD.MOV.U32 R12, RZ, RZ, RZ ;  /* 0x000000ffff0c7224 */ /* 0x000fe400078e00ff */
[----:B------:R-:W-:Y:S02]  /*2b6e0*/  IMAD.MOV.U32 R11, RZ, RZ, 0x181f ;  /* 0x0000181fff0b7424 */ /* 0x000fe400078e00ff */
[----:B------:R-:W-:-:S07]  /*2b6f0*/  IMAD.MOV.U32 R15, RZ, RZ, -0x1 ;  /* 0xffffffffff0f7424 */ /* 0x000fce00078e00ff */
[----:B0--34-:R-:W-:Y:S05]  /*2b700*/  WARPSYNC.COLLECTIVE R15, `(.L_x_3710) ;  /* 0x000000000f087348 */ /* 0x019fea0003c00000 */
[----:B------:R1:W2:Y:S02]  /*2b710*/  SHFL.IDX P6, R14, R13, R12, R11 ;  /* 0x0000000c0d0e7389 */ /* 0x0002a400000c000b */
[----:B01234-:R-:W-:Y:S01]  /*2b720*/  ENDCOLLECTIVE ;  /* 0x000000000000791b */ /* 0x01ffe20003800000 */
.L_x_3710:
[----:B------:R-:W-:Y:S05]  /*2b730*/  BSYNC B1 ;  /* 0x0000000000017941 */ /* 0x000fea0003800000 */
.L_x_3709:
        /* <DEDUP_REMOVED lines=9> */
.L_x_3711:
[----:B------:R-:W-:Y:S02]  /*2b7d0*/  IMAD.MOV.U32 R13, RZ, RZ, R9 ;  /* 0x000000ffff0d7224 */ /* 0x000fe400078e0009 */
[----:B------:R-:W-:Y:S01]  /*2b7e0*/  IMAD.MOV.U32 R12, RZ, RZ, 0x1 ;  /* 0x00000001ff0c7424 */ /* 0x000fe200078e00ff */
[----:B------:R-:W-:-:S13]  /*2b7f0*/  IADD3 R2, P0, R14, R0, RZ ;  /* 0x000000000e027210 */ /* 0x000fda0007f1e0ff */
[----:B------:R-:W-:Y:S05]  /*2b800*/  WARPSYNC.COLLECTIVE R15, `(.L_x_3712) ;  /* 0x000000000f087348 */ /* 0x000fea0003c00000 */
[----:B------:R0:W1:Y:S02]  /*2b810*/  SHFL.IDX P6, R14, R13, R12, R11 ;  /* 0x0000000c0d0e7389 */ /* 0x00006400000c000b */
[----:B01----:R-:W-:Y:S01]  /*2b820*/  ENDCOLLECTIVE ;  /* 0x000000000000791b */ /* 0x003fe20003800000 */
.L_x_3712:
        /* <DEDUP_REMOVED lines=13> */
.L_x_3713:
[----:B------:R-:W-:Y:S02]  /*2b900*/  IMAD.MOV.U32 R13, RZ, RZ, R9 ;  /* 0x000000ffff0d7224 */ /* 0x000fe400078e0009 */
[----:B------:R-:W-:Y:S01]  /*2b910*/  IMAD.MOV.U32 R12, RZ, RZ, 0x2 ;  /* 0x00000002ff0c7424 */ /* 0x000fe200078e00ff */
[----:B------:R-:W-:-:S13]  /*2b920*/  IADD3 R2, P0, R14, R0, RZ ;  /* 0x000000000e027210 */ /* 0x000fda0007f1e0ff */
[----:B------:R-:W-:Y:S05]  /*2b930*/  WARPSYNC.COLLECTIVE R15, `(.L_x_3714) ;  /* 0x000000000f087348 */ /* 0x000fea0003c00000 */
[----:B------:R0:W1:Y:S02]  /*2b940*/  SHFL.IDX P6, R14, R13, R12, R11 ;  /* 0x0000000c0d0e7389 */ /* 0x00006400000c000b */
[----:B01----:R-:W-:Y:S01]  /*2b950*/  ENDCOLLECTIVE ;  /* 0x000000000000791b */ /* 0x003fe20003800000 */
.L_x_3714:
        /* <DEDUP_REMOVED lines=13> */
.L_x_3715:
[----:B------:R-:W-:Y:S02]  /*2ba30*/  IMAD.MOV.U32 R13, RZ, RZ, R9 ;  /* 0x000000ffff0d7224 */ /* 0x000fe400078e0009 */
[----:B------:R-:W-:Y:S01]  /*2ba40*/  IMAD.MOV.U32 R12, RZ, RZ, 0x3 ;  /* 0x00000003ff0c7424 */ /* 0x000fe200078e00ff */
[----:B------:R-:W-:-:S13]  /*2ba50*/  IADD3 R2, P0, R14, R0, RZ ;  /* 0x000000000e027210 */ /* 0x000fda0007f1e0ff */
[----:B------:R-:W-:Y:S05]  /*2ba60*/  WARPSYNC.COLLECTIVE R15, `(.L_x_3716) ;  /* 0x000000000f087348 */ /* 0x000fea0003c00000 */
[----:B------:R0:W1:Y:S02]  /*2ba70*/  SHFL.IDX P6, R14, R13, R12, R11 ;  /* 0x0000000c0d0e7389 */ /* 0x00006400000c000b */
[----:B01----:R-:W-:Y:S01]  /*2ba80*/  ENDCOLLECTIVE ;  /* 0x000000000000791b */ /* 0x003fe20003800000 */
.L_x_3716:
        /* <DEDUP_REMOVED lines=13> */
.L_x_3717:
[----:B------:R-:W-:Y:S02]  /*2bb60*/  IMAD.MOV.U32 R13, RZ, RZ, R9 ;  /* 0x000000ffff0d7224 */ /* 0x000fe400078e0009 */
[----:B------:R-:W-:Y:S01]  /*2bb70*/  IMAD.MOV.U32 R12, RZ, RZ, 0x4 ;  /* 0x00000004ff0c7424 */ /* 0x000fe200078e00ff */
[----:B------:R-:W-:-:S13]  /*2bb80*/  IADD3 R2, P0, R14, R0, RZ ;  /* 0x000000000e027210 */ /* 0x000fda0007f1e0ff */
[----:B------:R-:W-:Y:S05]  /*2bb90*/  WARPSYNC.COLLECTIVE R15, `(.L_x_3718) ;  /* 0x000000000f087348 */ /* 0x000fea0003c00000 */
[----:B------:R0:W1:Y:S02]  /*2bba0*/  SHFL.IDX P6, R14, R13, R12, R11 ;  /* 0x0000000c0d0e7389 */ /* 0x00006400000c000b */
[----:B01----:R-:W-:Y:S01]  /*2bbb0*/  ENDCOLLECTIVE ;  /* 0x000000000000791b */ /* 0x003fe20003800000 */
.L_x_3718:
        /* <DEDUP_REMOVED lines=13> */
.L_x_3719:
[----:B------:R-:W-:Y:S02]  /*2bc90*/  IMAD.MOV.U32 R13, RZ, RZ, R9 ;  /* 0x000000ffff0d7224 */ /* 0x000fe400078e0009 */
[----:B------:R-:W-:Y:S01]  /*2bca0*/  IMAD.MOV.U32 R12, RZ, RZ, 0x5 ;  /* 0x00000005ff0c7424 */ /* 0x000fe200078e00ff */
[----:B------:R-:W-:-:S13]  /*2bcb0*/  IADD3 R2, P0, R14, R0, RZ ;  /* 0x000000000e027210 */ /* 0x000fda0007f1e0ff */
[----:B------:R-:W-:Y:S05]  /*2bcc0*/  WARPSYNC.COLLECTIVE R15, `(.L_x_3720) ;  /* 0x000000000f087348 */ /* 0x000fea0003c00000 */
[----:B------:R0:W1:Y:S02]  /*2bcd0*/  SHFL.IDX P6, R14, R13, R12, R11 ;  /* 0x0000000c0d0e7389 */ /* 0x00006400000c000b */
[----:B01----:R-:W-:Y:S01]  /*2bce0*/  ENDCOLLECTIVE ;  /* 0x000000000000791b */ /* 0x003fe20003800000 */
.L_x_3720:
        /* <DEDUP_REMOVED lines=13> */
.L_x_3721:
[----:B------:R-:W-:Y:S05]  /*2bdc0*/  BRA `(.L_x_3722) ;  /* 0xffffffb000fc7947 */ /* 0x000fea000383ffff */
.L_x_3597:
[----:B------:R-:W-:Y:S01]  /*2bdd0*/  BSSY B0, `(.L_x_3723) ;  /* 0x0000008000007945 */ /* 0x000fe20003800000 */
[----:B------:R-:W-:Y:S02]  /*2bde0*/  IMAD.MOV.U32 R13, RZ, RZ, R16 ;  /* 0x000000ffff0d7224 */ /* 0x000fe400078e0010 */
[----:B------:R-:W-:Y:S02]  /*2bdf0*/  IMAD.MOV.U32 R12, RZ, RZ, RZ ;  /* 0x000000ffff0c7224 */ /* 0x000fe400078e00ff */
[----:B------:R-:W-:Y:S02]  /*2be00*/  IMAD.MOV.U32 R11, RZ, RZ, 0x1f ;  /* 0x0000001fff0b7424 */ /* 0x000fe400078e00ff */
[----:B------:R-:W-:-:S07]  /*2be10*/  IMAD.MOV.U32 R15, RZ, RZ, -0x1 ;  /* 0xffffffffff0f7424 */ /* 0x000fce00078e00ff */
[----:B01234-:R-:W-:Y:S05]  /*2be20*/  WARPSYNC.COLLECTIVE R15, `(.L_x_3724) ;  /* 0x000000000f087348 */ /* 0x01ffea0003c00000 */
[----:B------:R0:W0:Y:S02]  /*2be30*/  SHFL.IDX P6, R14, R13, R12, R11 ;  /* 0x0000000c0d0e7389 */ /* 0x00002400000c000b */
[----:B01234-:R-:W-:Y:S01]  /*2be40*/  ENDCOLLECTIVE ;  /* 0x000000000000791b */ /* 0x01ffe20003800000 */
.L_x_3724:
[----:B------:R-:W-:Y:S05]  /*2be50*/  BSYNC B0 ;  /* 0x0000000000007941 */ /* 0x000fea0003800000 */
.L_x_3723:
        /* <DEDUP_REMOVED lines=9> */
.L_x_3725:
        /* <DEDUP_REMOVED lines=18> */
.L_x_3726:
[----:B------:R-:W-:Y:S01]  /*2c010*/  IMAD.MOV.U32 R12, RZ, RZ, 0x2 ;  /* 0x00000002ff0c7424 */ /* 0x000fe200078e00ff */
[----:B------:R-:W-:-:S05]  /*2c020*/  SEL R6, R14, RZ, P1 ;  /* 0x000000ff0e067207 */ /* 0x000fca0000800000 */
[----:B------:R-:W-:-:S04]  /*2c030*/  IMAD.IADD R6, R5, 0x1, R6 ;  /* 0x0000000105067824 */ /* 0x000fc800078e0206 */
[----:B------:R-:W-:-:S07]  /*2c040*/  IMAD.MOV.U32 R13, RZ, RZ, R6 ;  /* 0x000000ffff0d7224 */ /* 0x000fce00078e0006 */
[----:B------:R-:W-:Y:S05]  /*2c050*/  WARPSYNC.COLLECTIVE R15, `(.L_x_3727) ;  /* 0x000000000f087348 */ /* 0x000fea0003c00000 */
[----:B------:R0:W1:Y:S02]  /*2c060*/  SHFL.UP P6, R14, R13, R12, R11 ;  /* 0x0400000c0d0e7389 */ /* 0x00006400000c000b */
[----:B01----:R-:W-:Y:S01]  /*2c070*/  ENDCOLLECTIVE ;  /* 0x000000000000791b */ /* 0x003fe20003800000 */
.L_x_3727:
[----:B------:R-:W-:Y:S01]  /*2c080*/  IMAD.MOV.U32 R12, RZ, RZ, 0x4 ;  /* 0x00000004ff0c7424 */ /* 0x000fe200078e00ff */
[----:B------:R-:W-:-:S05]  /*2c090*/  SEL R7, R14, RZ, P2 ;  /* 0x000000ff0e077207 */ /* 0x000fca0001000000 */
[----:B------:R-:W-:-:S04]  /*2c0a0*/  IMAD.IADD R7, R6, 0x1, R7 ;  /* 0x0000000106077824 */ /* 0x000fc800078e0207 */
[----:B------:R-:W-:-:S07]  /*2c0b0*/  IMAD.MOV.U32 R13, RZ, RZ, R7 ;  /* 0x000000ffff0d7224 */ /* 0x000fce00078e0007 */
[----:B------:R-:W-:Y:S05]  /*2c0c0*/  WARPSYNC.COLLECTIVE R15, `(.L_x_3728) ;  /* 0x000000000f087348 */ /* 0x000fea0003c00000 */
[----:B------:R0:W1:Y:S02]  /*2c0d0*/  SHFL.UP P6, R14, R13, R12, R11 ;  /* 0x0400000c0d0e7389 */ /* 0x00006400000c000b */
[----:B01----:R-:W-:Y:S01]  /*2c0e0*/  ENDCOLLECTIVE ;  /* 0x000000000000791b */ /* 0x003fe20003800000 */
.L_x_3728:
[----:B------:R-:W-:Y:S01]  /*2c0f0*/  IMAD.MOV.U32 R12, RZ, RZ, 0x8 ;  /* 0x00000008ff0c7424 */ /* 0x000fe200078e00ff */
[----:B------:R-:W-:-:S05]  /*2c100*/  SEL R2, R14, RZ, P3 ;  /* 0x000000ff0e027207 */ /* 0x000fca0001800000 */
[----:B------:R-:W-:-:S04]  /*2c110*/  IMAD.IADD R2, R7, 0x1, R2 ;  /* 0x0000000107027824 */ /* 0x000fc800078e0202 */
[----:B------:R-:W-:-:S07]  /*2c120*/  IMAD.MOV.U32 R13, RZ, RZ, R2 ;  /* 0x000000ffff0d7224 */ /* 0x000fce00078e0002 */
[----:B------:R-:W-:Y:S05]  /*2c130*/  WARPSYNC.COLLECTIVE R15, `(.L_x_3729) ;  /* 0x000000000f087348 */ /* 0x000fea0003c00000 */
[----:B------:R0:W1:Y:S02]  /*2c140*/  SHFL.UP P6, R14, R13, R12, R11 ;  /* 0x0400000c0d0e7389 */ /* 0x00006400000c000b */
[----:B01----:R-:W-:Y:S01]  /*2c150*/  ENDCOLLECTIVE ;  /* 0x000000000000791b */ /* 0x003fe20003800000 */
.L_x_3729:
[----:B------:R-:W-:Y:S01]  /*2c160*/  IMAD.MOV.U32 R12, RZ, RZ, 0x10 ;  /* 0x00000010ff0c7424 */ /* 0x000fe200078e00ff */
[----:B------:R-:W-:-:S05]  /*2c170*/  SEL R3, R14, RZ, P4 ;  /* 0x000000ff0e037207 */ /* 0x000fca0002000000 */
[----:B------:R-:W-:-:S04]  /*2c180*/  IMAD.IADD R3, R2, 0x1, R3 ;  /* 0x0000000102037824 */ /* 0x000fc800078e0203 */
[----:B------:R-:W-:-:S07]  /*2c190*/  IMAD.MOV.U32 R13, RZ, RZ, R3 ;  /* 0x000000ffff0d7224 */ /* 0x000fce00078e0003 */
[----:B------:R-:W-:Y:S05]  /*2c1a0*/  WARPSYNC.COLLECTIVE R15, `(.L_x_3730) ;  /* 0x000000000f087348 */ /* 0x000fea0003c00000 */
[----:B------:R0:W1:Y:S02]  /*2c1b0*/  SHFL.UP P6, R14, R13, R12, R11 ;  /* 0x0400000c0d0e7389 */ /* 0x00006400000c000b */
[----:B01----:R-:W-:Y:S01]  /*2c1c0*/  ENDCOLLECTIVE ;  /* 0x000000000000791b */ /* 0x003fe20003800000 */
.L_x_3730:
        /* <DEDUP_REMOVED lines=8> */
.L_x_3731:
[----:B------:R-:W-:Y:S05]  /*2c250*/  BRA `(.L_x_3732) ;  /* 0xffffffb400547947 */ /* 0x000fea000383ffff */
.L_x_3602:
[----:B------:R-:W-:Y:S01]  /*2c260*/  BSSY B0, `(.L_x_3733) ;  /* 0x0000008000007945 */ /* 0x000fe20003800000 */
[----:B-----5:R-:W-:Y:S02]  /*2c270*/  IMAD.MOV.U32 R13, RZ, RZ, R5 ;  /* 0x000000ffff0d7224 */ /* 0x020fe400078e0005 */
[----:B------:R-:W-:Y:S02]  /*2c280*/  IMAD.MOV.U32 R12, RZ, RZ, 0x1 ;  /* 0x00000001ff0c7424 */ /* 0x000fe400078e00ff */
[----:B------:R-:W-:Y:S02]  /*2c290*/  IMAD.MOV.U32 R11, RZ, RZ, RZ ;  /* 0x000000ffff0b7224 */ /* 0x000fe400078e00ff */
[----:B------:R-:W-:-:S07]  /*2c2a0*/  IMAD.MOV.U32 R15, RZ, RZ, -0x1 ;  /* 0xffffffffff0f7424 */ /* 0x000fce00078e00ff */
[----:B0123--:R-:W-:Y:S05]  /*2c2b0*/  WARPSYNC.COLLECTIVE R15, `(.L_x_3734) ;  /* 0x000000000f087348 */ /* 0x00ffea0003c00000 */
[----:B------:R4:W0:Y:S02]  /*2c2c0*/  SHFL.UP P6, R14, R13, R12, R11 ;  /* 0x0400000c0d0e7389 */ /* 0x00082400000c000b */
[----:B01234-:R-:W-:Y:S01]  /*2c2d0*/  ENDCOLLECTIVE ;  /* 0x000000000000791b */ /* 0x01ffe20003800000 */
.L_x_3734:
[----:B------:R-:W-:Y:S05]  /*2c2e0*/  BSYNC B0 ;  /* 0x0000000000007941 */ /* 0x000fea0003800000 */
.L_x_3733:
        /* <DEDUP_REMOVED lines=8> */
.L_x_3735:
[----:B------:R-:W-:Y:S01]  /*2c370*/  IMAD.MOV.U32 R12, RZ, RZ, 0x4 ;  /* 0x00000004ff0c7424 */ /* 0x000fe200078e00ff */
[----:B------:R-:W-:-:S05]  /*2c380*/  SEL R2, R14, RZ, P2 ;  /* 0x000000ff0e027207 */ /* 0x000fca0001000000 */
[----:B------:R-:W-:-:S04]  /*2c390*/  IMAD.IADD R2, R13, 0x1, R2 ;  /* 0x000000010d027824 */ /* 0x000fc800078e0202 */
[----:B------:R-:W-:-:S07]  /*2c3a0*/  IMAD.MOV.U32 R13, RZ, RZ, R2 ;  /* 0x000000ffff0d7224 */ /* 0x000fce00078e0002 */
[----:B------:R-:W-:Y:S05]  /*2c3b0*/  WARPSYNC.COLLECTIVE R15, `(.L_x_3736) ;  /* 0x000000000f087348 */ /* 0x000fea0003c00000 */
[----:B------:R0:W1:Y:S02]  /*2c3c0*/  SHFL.UP P6, R14, R13, R12, R11 ;  /* 0x0400000c0d0e7389 */ /* 0x00006400000c000b */
[----:B01----:R-:W-:Y:S01]  /*2c3d0*/  ENDCOLLECTIVE ;  /* 0x000000000000791b */ /* 0x003fe20003800000 */
.L_x_3736:
[----:B------:R-:W-:Y:S01]  /*2c3e0*/  IMAD.MOV.U32 R12, RZ, RZ, 0x8 ;  /* 0x00000008ff0c7424 */ /* 0x000fe200078e00ff */
[----:B------:R-:W-:-:S05]  /*2c3f0*/  SEL R3, R14, RZ, P3 ;  /* 0x000000ff0e037207 */ /* 0x000fca0001800000 */
[----:B------:R-:W-:-:S04]  /*2c400*/  IMAD.IADD R3, R2, 0x1, R3 ;  /* 0x0000000102037824 */ /* 0x000fc800078e0203 */
[----:B------:R-:W-:-:S07]  /*2c410*/  IMAD.MOV.U32 R13, RZ, RZ, R3 ;  /* 0x000000ffff0d7224 */ /* 0x000fce00078e0003 */
[----:B------:R-:W-:Y:S05]  /*2c420*/  WARPSYNC.COLLECTIVE R15, `(.L_x_3737) ;  /* 0x000000000f087348 */ /* 0x000fea0003c00000 */
[----:B------:R0:W1:Y:S02]  /*2c430*/  SHFL.UP P6, R14, R13, R12, R11 ;  /* 0x0400000c0d0e7389 */ /* 0x00006400000c000b */
[----:B01----:R-:W-:Y:S01]  /*2c440*/  ENDCOLLECTIVE ;  /* 0x000000000000791b */ /* 0x003fe20003800000 */
.L_x_3737:
[----:B------:R-:W-:Y:S01]  /*2c450*/  IMAD.MOV.U32 R12, RZ, RZ, 0x10 ;  /* 0x00000010ff0c7424 */ /* 0x000fe200078e00ff */
[----:B------:R-:W-:-:S05]  /*2c460*/  SEL R4, R14, RZ, P4 ;  /* 0x000000ff0e047207 */ /* 0x000fca0002000000 */
[----:B------:R-:W-:-:S04]  /*2c470*/  IMAD.IADD R4, R3, 0x1, R4 ;  /* 0x0000000103047824 */ /* 0x000fc800078e0204 */
[----:B------:R-:W-:-:S07]  /*2c480*/  IMAD.MOV.U32 R13, RZ, RZ, R4 ;  /* 0x000000ffff0d7224 */ /* 0x000fce00078e0004 */
[----:B------:R-:W-:Y:S05]  /*2c490*/  WARPSYNC.COLLECTIVE R15, `(.L_x_3738) ;  /* 0x000000000f087348 */ /* 0x000fea0003c00000 */
[----:B------:R0:W1:Y:S02]  /*2c4a0*/  SHFL.UP P6, R14, R13, R12, R11 ;  /* 0x0400000c0d0e7389 */ /* 0x00006400000c000b */
[----:B01----:R-:W-:Y:S01]  /*2c4b0*/  ENDCOLLECTIVE ;  /* 0x000000000000791b */ /* 0x003fe20003800000 */
.L_x_3738:
        /* <DEDUP_REMOVED lines=8> */
.L_x_3739:
[----:B------:R-:W-:Y:S05]  /*2c540*/  BRA `(.L_x_3740) ;  /* 0xffffffb400347947 */ /* 0x000fea000383ffff */
.L_x_3604:
[----:B------:R-:W-:Y:S01]  /*2c550*/  BSSY B0, `(.L_x_3741) ;  /* 0x0000006000007945 */ /* 0x000fe20003800000 */
[----:B------:R-:W-:Y:S01]  /*2c560*/  PLOP3.LUT P6, PT, P6, PT, PT, 0x8, 0x0 ;  /* 0x000000000000781c */ /* 0x000fe200037ce170 */
[----:B------:R-:W-:-:S12]  /*2c570*/  IMAD.MOV.U32 R15, RZ, RZ, -0x1 ;  /* 0xffffffffff0f7424 */ /* 0x000fd800078e00ff */
[----:B012---:R-:W-:Y:S05]  /*2c580*/  WARPSYNC.COLLECTIVE R15, `(.L_x_3742) ;  /* 0x000000000f087348 */ /* 0x007fea0003c00000 */
[----:B------:R-:W-:Y:S01]  /*2c590*/  VOTE.ANY R14, PT, P6 ;  /* 0x00000000000e7806 */ /* 0x000fe200030e0100 */
[----:B012---:R-:W-:Y:S06]  /*2c5a0*/  ENDCOLLECTIVE ;  /* 0x000000000000791b */ /* 0x007fec0003800000 */
.L_x_3742:
[----:B------:R-:W-:Y:S05]  /*2c5b0*/  BSYNC B0 ;  /* 0x0000000000007941 */ /* 0x000fea0003800000 */
.L_x_3741:
        /* <DEDUP_REMOVED lines=9> */
.L_x_3743:
[----:B------:R-:W-:Y:S01]  /*2c650*/  IMAD.MOV.U32 R5, RZ, RZ, R14 ;  /* 0x000000ffff057224 */ /* 0x000fe200078e000e */
[----:B------:R-:W-:Y:S06]  /*2c660*/  BRA `(.L_x_3744) ;  /* 0xffffffb400247947 */ /* 0x000fec000383ffff */
.L_x_3606:
[----:B------:R-:W-:Y:S01]  /*2c670*/  BSSY B0, `(.L_x_3745) ;  /* 0x0000007000007945 */ /* 0x000fe20003800000 */
[----:B------:R-:W-:Y:S02]  /*2c680*/  IMAD.MOV.U32 R13, RZ, RZ, R6 ;  /* 0x000000ffff0d7224 */ /* 0x000fe400078e0006 */
[----:B------:R-:W-:Y:S02]  /*2c690*/  IMAD.MOV.U32 R11, RZ, RZ, 0x1f ;  /* 0x0000001fff0b7424 */ /* 0x000fe400078e00ff */
[----:B------:R-:W-:-:S07]  /*2c6a0*/  IMAD.MOV.U32 R15, RZ, RZ, -0x1 ;  /* 0xffffffffff0f7424 */ /* 0x000fce00078e00ff */
[----:B01234-:R-:W-:Y:S05]  /*2c6b0*/  WARPSYNC.COLLECTIVE R15, `(.L_x_3746) ;  /* 0x000000000f087348 */ /* 0x01ffea0003c00000 */
[----:B------:R0:W0:Y:S02]  /*2c6c0*/  SHFL.IDX P6, R14, R13, R12, R11 ;  /* 0x0000000c0d0e7389 */ /* 0x00002400000c000b */
[----:B01234-:R-:W-:Y:S01]  /*2c6d0*/  ENDCOLLECTIVE ;  /* 0x000000000000791b */ /* 0x01ffe20003800000 */
.L_x_3746:
[----:B------:R-:W-:Y:S05]  /*2c6e0*/  BSYNC B0 ;  /* 0x0000000000007941 */ /* 0x000fea0003800000 */
.L_x_3745:
[----:B------:R-:W-:Y:S05]  /*2c6f0*/  BRA `(.L_x_3605) ;  /* 0xffffffb4001c7947 */ /* 0x000fea000383ffff */
.L_x_3610:
[----:B0-----:R0:W1:Y:S02]  /*2c700*/  SYNCS.PHASECHK.TRANS64.TRYWAIT P0, [R7+URZ+0x32420], R0 ;  /* 0x03242000070075a7 */ /* 0x001064000800017f */
[----:B-1----:R-:W-:Y:S05]  /*2c710*/  @!P0 NANOSLEEP.SYNCS 0x989680 ;  /* 0x009896800000895d */ /* 0x002fea0003900000 */
[----:B------:R-:W1:Y:S02]  /*2c720*/  @!P0 SYNCS.PHASECHK.TRANS64 P0, [R7+URZ+0x32420], R0 ;  /* 0x03242000070085a7 */ /* 0x000e64000800007f */
[----:B-1----:R-:W-:Y:S05]  /*2c730*/  @!P0 BRA `(.L_x_3610) ;  /* 0xfffffffc00f08947 */ /* 0x002fea000383ffff */
[----:B------:R-:W-:Y:S05]  /*2c740*/  BRA `(.L_x_3747) ;  /* 0xffffffb800947947 */ /* 0x000fea000383ffff */
.L_x_3611:
        /* <DEDUP_REMOVED lines=11> */
.L_x_3749:
[----:B------:R-:W-:Y:S05]  /*2c800*/  BSYNC B0 ;  /* 0x0000000000007941 */ /* 0x000fea0003800000 */
.L_x_3748:
[----:B------:R-:W-:Y:S05]  /*2c810*/  BRA `(.L_x_3750) ;  /* 0xffffffb8007c7947 */ /* 0x000fea000383ffff */
.L_x_3614:
[----:B------:R-:W-:Y:S01]  /*2c820*/  BSSY B1, `(.L_x_3751) ;  /* 0x0000006000017945 */ /* 0x000fe20003800000 */
[----:B------:R-:W-:-:S07]  /*2c830*/  IMAD.MOV.U32 R15, RZ, RZ, -0x1 ;  /* 0xffffffffff0f7424 */ /* 0x000fce00078e00ff */
[----:B0-234-:R-:W-:Y:S05]  /*2c840*/  WARPSYNC.COLLECTIVE R15, `(.L_x_3752) ;  /* 0x000000000f0c7348 */ /* 0x01dfea0003c00000 */
[----:B------:R-:W-:Y:S02]  /*2c850*/  ELECT P6, UR62, PT ;  /* 0x00000000003e782f */ /* 0x000fe400038c0000 */
[----:B------:R-:W-:Y:S01]  /*2c860*/  MOV R14, UR62 ;  /* 0x0000003e000e7c02 */ /* 0x000fe20008000f00 */
[----:B0-234-:R-:W-:Y:S10]  /*2c870*/  ENDCOLLECTIVE ;  /* 0x000000000000791b */ /* 0x01dff40003800000 */
.L_x_3752:
[----:B------:R-:W-:Y:S05]  /*2c880*/  BSYNC B1 ;  /* 0x0000000000017941 */ /* 0x000fea0003800000 */
.L_x_3751:
[----:B------:R-:W-:Y:S05]  /*2c890*/  BRA `(.L_x_3753) ;  /* 0xffffffb800747947 */ /* 0x000fea000383ffff */
.L_x_3616:
[----:B0-----:R0:W1:Y:S02]  /*2c8a0*/  SYNCS.PHASECHK.TRANS64.TRYWAIT P1, [R5+URZ+0x32440], R0 ;  /* 0x03244000050075a7 */ /* 0x001064000802017f */
[----:B-1----:R-:W-:Y:S05]  /*2c8b0*/  @!P1 NANOSLEEP.SYNCS 0x989680 ;  /* 0x009896800000995d */ /* 0x002fea0003900000 */
[----:B------:R-:W1:Y:S02]  /*2c8c0*/  @!P1 SYNCS.PHASECHK.TRANS64 P1, [R5+URZ+0x32440], R0 ;  /* 0x03244000050095a7 */ /* 0x000e64000802007f */
[----:B-1----:R-:W-:Y:S05]  /*2c8d0*/  @!P1 BRA `(.L_x_3616) ;  /* 0xfffffffc00f09947 */ /* 0x002fea000383ffff */
[----:B------:R-:W-:Y:S05]  /*2c8e0*/  BRA `(.L_x_3754) ;  /* 0xffffffb8009c7947 */ /* 0x000fea000383ffff */
.L_x_3618:
[----:B-1----:R1:W0:Y:S02]  /*2c8f0*/  SYNCS.PHASECHK.TRANS64.TRYWAIT P1, [R3+URZ+0x32440], R2 ;  /* 0x03244002030075a7 */ /* 0x002224000802017f */
[----:B0-----:R-:W-:Y:S05]  /*2c900*/  @!P1 NANOSLEEP.SYNCS 0x989680 ;  /* 0x009896800000995d */ /* 0x001fea0003900000 */
[----:B------:R-:W0:Y:S02]  /*2c910*/  @!P1 SYNCS.PHASECHK.TRANS64 P1, [R3+URZ+0x32440], R2 ;  /* 0x03244002030095a7 */ /* 0x000e24000802007f */
[----:B0-----:R-:W-:Y:S05]  /*2c920*/  @!P1 BRA `(.L_x_3618) ;  /* 0xfffffffc00f09947 */ /* 0x001fea000383ffff */
[----:B------:R-:W-:Y:S05]  /*2c930*/  BRA `(.L_x_3755) ;  /* 0xffffffb800a87947 */ /* 0x000fea000383ffff */
.L_x_3620:
[----:B------:R0:W0:Y:S02]  /*2c940*/  SYNCS.PHASECHK.TRANS64.TRYWAIT P1, [R5+URZ+0x32460], R0 ;  /* 0x03246000050075a7 */ /* 0x000024000802017f */
[----:B0-----:R-:W-:Y:S05]  /*2c950*/  @!P1 NANOSLEEP.SYNCS 0x989680 ;  /* 0x009896800000995d */ /* 0x001fea0003900000 */
[----:B------:R-:W0:Y:S02]  /*2c960*/  @!P1 SYNCS.PHASECHK.TRANS64 P1, [R5+URZ+0x32460], R0 ;  /* 0x03246000050095a7 */ /* 0x000e24000802007f */
[----:B0-----:R-:W-:Y:S05]  /*2c970*/  @!P1 BRA `(.L_x_3620) ;  /* 0xfffffffc00f09947 */ /* 0x001fea000383ffff */
[----:B------:R-:W-:Y:S05]  /*2c980*/  BRA `(.L_x_3756) ;  /* 0xffffffb800a47947 */ /* 0x000fea000383ffff */
        .type           $_ZN7cutlass13device_kernelIN5flash11enable_sm90INS1_16FlashAttnFwdSm90INS1_25CollectiveMainloopFwdSm90ILi2EN4cute5tupleIJNS5_1CILi1EEES8_S8_EEENS6_IJNS7_ILi128EEENS7_ILi96EEENS7_ILi64EEEEEELi256ENS_6half_tEfNS_4arch4Sm90ELb0ELb1ELb0ELb1ELb1ELb0ELb1ELb1ELb0ELb1ELb0ELb0EEENS1_21CollectiveEpilogueFwdINS6_IJSA_NS7_ILi256EEESB_EEES9_SE_SG_Li256ELb1ELb1ELb0ELb0EEENS1_36VarlenDynamicPersistentTileSchedulerILi128ELi96ELi256ELi128ELb0ELb1ELb1ELb1ELb0ELb1EEEEEEEEEvNT_6ParamsE$_ZZN5flash25CollectiveMainloopFwdSm90ILi2EN4cute5tupleIJNS1_1CILi1EEES4_S4_EEENS2_IJNS3_ILi128EEENS3_ILi96EEENS3_ILi64EEEEEELi256EN7cutlass6half_tEfNSA_4arch4Sm90ELb0ELb1ELb0ELb1ELb1ELb0ELb1ELb1ELb0ELb1ELb0ELb0EE3mmaINS_16FlashAttnFwdSm90ISE_NS_21CollectiveEpilogueFwdINS2_IJS6_NS3_ILi256EEES7_EEES5_SB_SD_Li256ELb1ELb1ELb0ELb0EEENS_36VarlenDynamicPersistentTileSchedulerILi128ELi96ELi256ELi128ELb0ELb1ELb1ELb1ELb0ELb1EEEE13SharedStorageENS1_6TensorINS1_11ArrayEngineIfLm128EEENS1_6LayoutINS2_IJNS2_IJNS3_ILi2EEEST_NS3_ILi32EEEEEES4_S4_EEENS2_IJNS2_IJS4_ST_NS3_ILi4EEEEEENS3_ILi0EEESZ_EEEEEEENS_7SoftmaxILi2ELi0EEEEEbRKNSE_6ParamsENSA_13PipelineAsyncILi2EEES19_RNSA_13PipelineStateILj2EEERT0_RT1_iRiRKNS_16SeqlenInfoQKNewKILb1ELb0EEENS2_IJiiiiEEERT_ENKUliT_T0_T1_E_clIZSF_ISO_S12_S14_EbS17_S19_S19_S1C_S1E_S1G_iS1H_S1L_S1M_S1O_EUlRS1P_iE1_NS3_ILb0EEENS3_ILb1EEEEEDaiS1P_S1Q_S1R_,@function
        .size           $_ZN7cutlass13device_kernelIN5flash11enable_sm90INS1_16FlashAttnFwdSm90INS1_25CollectiveMainloopFwdSm90ILi2EN4cute5tupleIJNS5_1CILi1EEES8_S8_EEENS6_IJNS7_ILi128EEENS7_ILi96EEENS7_ILi64EEEEEELi256ENS_6half_tEfNS_4arch4Sm90ELb0ELb1ELb0ELb1ELb1ELb0ELb1ELb1ELb0ELb1ELb0ELb0EEENS1_21CollectiveEpilogueFwdINS6_IJSA_NS7_ILi256EEESB_EEES9_SE_SG_Li256ELb1ELb1ELb0ELb0EEENS1_36VarlenDynamicPersistentTileSchedulerILi128ELi96ELi256ELi128ELb0ELb1ELb1ELb1ELb0ELb1EEEEEEEEEvNT_6ParamsE$_ZZN5flash25CollectiveMainloopFwdSm90ILi2EN4cute5tupleIJNS1_1CILi1EEES4_S4_EEENS2_IJNS3_ILi128EEENS3_ILi96EEENS3_ILi64EEEEEELi256EN7cutlass6half_tEfNSA_4arch4Sm90ELb0ELb1ELb0ELb1ELb1ELb0ELb1ELb1ELb0ELb1ELb0ELb0EE3mmaINS_16FlashAttnFwdSm90ISE_NS_21CollectiveEpilogueFwdINS2_IJS6_NS3_ILi256EEES7_EEES5_SB_SD_Li256ELb1ELb1ELb0ELb0EEENS_36VarlenDynamicPersistentTileSchedulerILi128ELi96ELi256ELi128ELb0ELb1ELb1ELb1ELb0ELb1EEEE13SharedStorageENS1_6TensorINS1_11ArrayEngineIfLm128EEENS1_6LayoutINS2_IJNS2_IJNS3_ILi2EEEST_NS3_ILi32EEEEEES4_S4_EEENS2_IJNS2_IJS4_ST_NS3_ILi4EEEEEENS3_ILi0EEESZ_EEEEEEENS_7SoftmaxILi2ELi0EEEEEbRKNSE_6ParamsENSA_13PipelineAsyncILi2EEES19_RNSA_13PipelineStateILj2EEERT0_RT1_iRiRKNS_16SeqlenInfoQKNewKILb1ELb0EEENS2_IJiiiiEEERT_ENKUliT_T0_T1_E_clIZSF_ISO_S12_S14_EbS17_S19_S19_S1C_S1E_S1G_iS1H_S1L_S1M_S1O_EUlRS1P_iE1_NS3_ILb0EEENS3_ILb1EEEEEDaiS1P_S1Q_S1R_,(.L_x_6459 - $_ZN7cutlass13device_kernelIN5flash11enable_sm90INS1_16FlashAttnFwdSm90INS1_25CollectiveMainloopFwdSm90ILi2EN4cute5tupleIJNS5_1CILi1EEES8_S8_EEENS6_IJNS7_ILi128EEENS7_ILi96EEENS7_ILi64EEEEEELi256ENS_6half_tEfNS_4arch4Sm90ELb0ELb1ELb0ELb1ELb1ELb0ELb1ELb1ELb0ELb1ELb0ELb0EEENS1_21CollectiveEpilogueFwdINS6_IJSA_NS7_ILi256EEESB_EEES9_SE_SG_Li256ELb1ELb1ELb0ELb0EEENS1_36VarlenDynamicPersistentTileSchedulerILi128ELi96ELi256ELi128ELb0ELb1ELb1ELb1ELb0ELb1EEEEEEEEEvNT_6ParamsE$_ZZN5flash25CollectiveMainloopFwdSm90ILi2EN4cute5tupleIJNS1_1CILi1EEES4_S4_EEENS2_IJNS3_ILi128EEENS3_ILi96EEENS3_ILi64EEEEEELi256EN7cutlass6half_tEfNSA_4arch4Sm90ELb0ELb1ELb0ELb1ELb1ELb0ELb1ELb1ELb0ELb1ELb0ELb0EE3mmaINS_16FlashAttnFwdSm90ISE_NS_21CollectiveEpilogueFwdINS2_IJS6_NS3_ILi256EEES7_EEES5_SB_SD_Li256ELb1ELb1ELb0ELb0EEENS_36VarlenDynamicPersistentTileSchedulerILi128ELi96ELi256ELi128ELb0ELb1ELb1ELb1ELb0ELb1EEEE13SharedStorageENS1_6TensorINS1_11ArrayEngineIfLm128EEENS1_6LayoutINS2_IJNS2_IJNS3_ILi2EEEST_NS3_ILi32EEEEEES4_S4_EEENS2_IJNS2_IJS4_ST_NS3_ILi4EEEEEENS3_ILi0EEESZ_EEEEEEENS_7SoftmaxILi2ELi0EEEEEbRKNSE_6ParamsENSA_13PipelineAsyncILi2EEES19_RNSA_13PipelineStateILj2EEERT0_RT1_iRiRKNS_16SeqlenInfoQKNewKILb1ELb0EEENS2_IJiiiiEEERT_ENKUliT_T0_T1_E_clIZSF_ISO_S12_S14_EbS17_S19_S19_S1C_S1E_S1G_iS1H_S1L_S1M_S1O_EUlRS1P_iE1_NS3_ILb0EEENS3_ILb1EEEEEDaiS1P_S1Q_S1R_)
$_ZN7cutlass13device_kernelIN5flash11enable_sm90INS1_16FlashAttnFwdSm90INS1_25CollectiveMainloopFwdSm90ILi2EN4cute5tupleIJNS5_1CILi1EEES8_S8_EEENS6_IJNS7_ILi128EEENS7_ILi96EEENS7_ILi64EEEEEELi256ENS_6half_tEfNS_4arch4Sm90ELb0ELb1ELb0ELb1ELb1ELb0ELb1ELb1ELb0ELb1ELb0ELb0EEENS1_21CollectiveEpilogueFwdINS6_IJSA_NS7_ILi256EEESB_EEES9_SE_SG_Li256ELb1ELb1ELb0ELb0EEENS1_36VarlenDynamicPersistentTileSchedulerILi128ELi96ELi256ELi128ELb0ELb1ELb1ELb1ELb0ELb1EEEEEEEEEvNT_6ParamsE$_ZZN5flash25CollectiveMainloopFwdSm90ILi2EN4cute5tupleIJNS1_1CILi1EEES4_S4_EEENS2_IJNS3_ILi128EEENS3_ILi96EEENS3_ILi64EEEEEELi256EN7cutlass6half_tEfNSA_4arch4Sm90ELb0ELb1ELb0ELb1ELb1ELb0ELb1ELb1ELb0ELb1ELb0ELb0EE3mmaINS_16FlashAttnFwdSm90ISE_NS_21CollectiveEpilogueFwdINS2_IJS6_NS3_ILi256EEES7_EEES5_SB_SD_Li256ELb1ELb1ELb0ELb0EEENS_36VarlenDynamicPersistentTileSchedulerILi128ELi96ELi256ELi128ELb0ELb1ELb1ELb1ELb0ELb1EEEE13SharedStorageENS1_6TensorINS1_11ArrayEngineIfLm128EEENS1_6LayoutINS2_IJNS2_IJNS3_ILi2EEEST_NS3_ILi32EEEEEES4_S4_EEENS2_IJNS2_IJS4_ST_NS3_ILi4EEEEEENS3_ILi0EEESZ_EEEEEEENS_7SoftmaxILi2ELi0EEEEEbRKNSE_6ParamsENSA_13PipelineAsyncILi2EEES19_RNSA_13PipelineStateILj2EEERT0_RT1_iRiRKNS_16SeqlenInfoQKNewKILb1ELb0EEENS2_IJiiiiEEERT_ENKUliT_T0_T1_E_clIZSF_ISO_S12_S14_EbS17_S19_S19_S1C_S1E_S1G_iS1H_S1L_S1M_S1O_EUlRS1P_iE1_NS3_ILb0EEENS3_ILb1EEEEEDaiS1P_S1Q_S1R_:
        /* <DEDUP_REMOVED lines=47> */
.L_x_3758:
[----:B------:R-:W-:Y:S05]  /*2cc80*/  BSYNC B2 ;  /* 0x0000000000027941 */ /* 0x000fea0003800000 */
.L_x_3757:
        /* <DEDUP_REMOVED lines=17> */
.L_x_3760:
[----:B------:R-:W-:Y:S05]  /*2cda0*/  BSYNC B2 ;  /* 0x0000000000027941 */ /* 0x000fea0003800000 */
.L_x_3759:
        /* <DEDUP_REMOVED lines=10> */
.L_x_3762:
[----:B------:R-:W-:Y:S05]  /*2ce50*/  BSYNC B2 ;  /* 0x0000000000027941 */ /* 0x000fea0003800000 */
.L_x_3761:
        /* <DEDUP_REMOVED lines=92> */
.L_x_3765:
[----:B------:R-:W-:Y:S05]  /*2d420*/  BSYNC B2 ;  /* 0x0000000000027941 */ /* 0x000fea0003800000 */
.L_x_3764:
        /* <DEDUP_REMOVED lines=17> */
.L_x_3767:
[----:B------:R-:W-:Y:S05]  /*2d540*/  BSYNC B2 ;  /* 0x0000000000027941 */ /* 0x000fea0003800000 */
.L_x_3766:
        /* <DEDUP_REMOVED lines=10> */
.L_x_3769:
[----:B------:R-:W-:Y:S05]  /*2d5f0*/  BSYNC B2 ;  /* 0x0000000000027941 */ /* 0x000fea0003800000 */
.L_x_3768:
[----:B------:R-:W2:Y:S04]  /*2d600*/  LDL.64 R14, [R0] ;  /* 0x00000000000e7983 */ /* 0x000ea80000100a00 */
[----:B------:R-:W0:Y:S04]  /*2d610*/  LDL.64 R12, [R0+0x58] ;  /* 0x00005800000c7983 */ /* 0x000e280000100a00 */
[----:B------:R-:W3:Y:S04]  /*2d620*/  LDL.64 R2, [R0+0x48] ;  /* 0x0000480000027983 */ /* 0x000ee80000100a00 */
[----:B------:R-:W4:Y:S01]  /*2d630*/  LDL.64 R6, [R0+0x50] ;  /* 0x0000500000067983 */ /* 0x000f220000100a00 */
[----:B------:R-:W-:-:S02]  /*2d640*/  R2UR UR6, R4 ;  /* 0x00000000040672ca */ /* 0x000fc400000e0000 */
[C---:B------:R-:W-:Y:S02]  /*2d650*/  R2UR UR7, R5.reuse ;  /* 0x00000000050772ca */ /* 0x040fe400000e0000 */
[----:B------:R-:W-:Y:S02]  /*2d660*/  R2UR UR4, R4 ;  /* 0x00000000040472ca */ /* 0x000fe400000e0000 */
[----:B------:R-:W-:-:S09]  /*2d670*/  R2UR UR5, R5 ;  /* 0x00000000050572ca */ /* 0x000fd200000e0000 */
[----:B--2---:R-:W2:Y:S04]  /*2d680*/  LD.E R15, desc[UR6][R14.64] ;  /* 0x000000060e0f7980 */ /* 0x004ea8000c101900 */
[----:B0----5:R-:W2:Y:S01]  /*2d690*/  LD.E.64 R8, desc[UR4][R12.64] ;  /* 0x000000040c087980 */ /* 0x021ea2000c101b00 */
[----:B------:R-:W-:Y:S05]  /*2d6a0*/  WARPSYNC.ALL ;  /* 0x0000000000007948 */ /* 0x000fea0003800000 */
[----:B------:R-:W-:-:S02]  /*2d6b0*/  R2UR UR6, R4 ;  /* 0x00000000040672ca */ /* 0x000fc400000e0000 */
[C---:B------:R-:W-:Y:S02]  /*2d6c0*/  R2UR UR7, R5.reuse ;  /* 0x00000000050772ca */ /* 0x040fe400000e0000 */
[----:B------:R-:W-:Y:S02]  /*2d6d0*/  R2UR UR4, R4 ;  /* 0x00000000040472ca */ /* 0x000fe400000e0000 */
[----:B------:R-:W-:-:S09]  /*2d6e0*/  R2UR UR5, R5 ;  /* 0x00000000050572ca */ /* 0x000fd200000e0000 */
[----:B---3--:R-:W3:Y:S04]  /*2d6f0*/  LD.E R10, desc[UR6][R2.64] ;  /* 0x00000006020a7980 */ /* 0x008ee8000c101900 */
[----:B----4-:R-:W4:Y:S01]  /*2d700*/  LD.E.64 R20, desc[UR4][R6.64] ;  /* 0x0000000406147980 */ /* 0x010f22000c101b00 */
        /* <DEDUP_REMOVED lines=271> */
.L_x_3772:
[----:B------:R-:W-:Y:S05]  /*2e800*/  BSYNC B2 ;  /* 0x0000000000027941 */ /* 0x000fea0003800000 */
.L_x_3771:
        /* <DEDUP_REMOVED lines=102> */
.L_x_3778:
[----:B------:R-:W-:Y:S05]  /*2ee70*/  BSYNC B4 ;  /* 0x0000000000047941 */ /* 0x000fea0003800000 */
.L_x_3777:
[----:B------:R-:W-:Y:S01]  /*2ee80*/  LOP3.LUT R10, RZ, R10, RZ, 0x33, !PT ;  /* 0x0000000aff0a7212 */ /* 0x000fe200078e33ff */
[----:B------:R-:W-:Y:S06]  /*2ee90*/  BRA `(.L_x_3779) ;  /* 0x0000000000287947 */ /* 0x000fec0003800000 */
.L_x_3776:
        /* <DEDUP_REMOVED lines=10> */
.L_x_3779:
[----:B------:R-:W-:Y:S05]  /*2ef40*/  BSYNC B3 ;  /* 0x0000000000037941 */ /* 0x000fea0003800000 */
.L_x_3775:
[----:B------:R-:W-:-:S05]  /*2ef50*/  IMAD R10, R77, R10, R13 ;  /* 0x0000000a4d0a7224 */ /* 0x000fca00078e020d */
[----:B------:R-:W-:Y:S02]  /*2ef60*/  VIMNMX R3, R3, R10, !PT ;  /* 0x0000000a03037248 */ /* 0x000fe40007fe0100 */
[----:B------:R-:W-:-:S07]  /*2ef70*/  VIADDMNMX R2, R10, R77, R2, PT ;  /* 0x0000004d0a027246 */ /* 0x000fce0003800102 */
.L_x_3774:
[----:B------:R-:W-:Y:S05]  /*2ef80*/  BSYNC B2 ;  /* 0x0000000000027941 */ /* 0x000fea0003800000 */
.L_x_3773:
        /* <DEDUP_REMOVED lines=136> */
.L_x_3785:
[----:B------:R-:W-:Y:S05]  /*2f810*/  BSYNC B4 ;  /* 0x0000000000047941 */ /* 0x000fea0003800000 */
.L_x_3784:
[----:B------:R-:W-:Y:S01]  /*2f820*/  LOP3.LUT R72, RZ, R72, RZ, 0x33, !PT ;  /* 0x00000048ff487212 */ /* 0x000fe200078e33ff */
[----:B------:R-:W-:Y:S06]  /*2f830*/  BRA `(.L_x_3786) ;  /* 0x0000000000287947 */ /* 0x000fec0003800000 */
.L_x_3783:
        /* <DEDUP_REMOVED lines=10> */
.L_x_3786:
[----:B------:R-:W-:Y:S05]  /*2f8e0*/  BSYNC B3 ;  /* 0x0000000000037941 */ /* 0x000fea0003800000 */
.L_x_3782:
[----:B------:R-:W-:-:S05]  /*2f8f0*/  IMAD R72, R77, R72, R13 ;  /* 0x000000484d487224 */ /* 0x000fca00078e020d */
[----:B------:R-:W-:Y:S02]  /*2f900*/  VIADDMNMX R14, R72, R77, R14, PT ;  /* 0x0000004d480e7246 */ /* 0x000fe4000380010e */
[----:B------:R-:W-:-:S07]  /*2f910*/  VIMNMX R9, R9, R72, !PT ;  /* 0x0000004809097248 */ /* 0x000fce0007fe0100 */
.L_x_3781:
[----:B------:R-:W-:Y:S05]  /*2f920*/  BSYNC B2 ;  /* 0x0000000000027941 */ /* 0x000fea0003800000 */
.L_x_3780:
        /* <DEDUP_REMOVED lines=183> */
[----:B------:R-:W-:Y:S01]  /*304a0*/  FSETP.NEU.FTZ.AND P0, PT, R14, -INF , PT ;  /* 0xff8000000e00780b */ /* 0x000fe20003f1d000 */
[----:B--2---:R-:W-:-:S03]  /*304b0*/  FMUL.FTZ R7, R21, R20 ;  /* 0x0000001415077220 */ /* 0x004fc60000410000 */
[----:B------:R-:W-:Y:S02]  /*304c0*/  FSEL R6, R6, RZ, P0 ;  /* 0x000000ff06067208 */ /* 0x000fe40000000000 */
        /* <DEDUP_REMOVED lines=146> */
[----:B------:R0:W-:Y:S04]  /*30df0*/  ST.E desc[UR4][R2.64+0x10], R29 ;  /* 0x0000101d02007985 */ /* 0x0001e8000c101904 */
        /* <DEDUP_REMOVED lines=101> */
[----:B------:R-:W2:Y:S01]  /*31450*/  LD.E R89, desc[UR10][R6.64+0x1c4] ;  /* 0x0001c40a06597980 */ /* 0x000ea2000c101900 */
[----:B------:R-:W-:-:S03]  /*31460*/  FMUL.FTZ R119, R24, R101 ;  /* 0x0000006518777220 */ /* 0x000fc60000410000 */
[----:B------:R0:W-:Y:S04]  /*31470*/  ST.E desc[UR4][R6.64], R95 ;  /* 0x0000005f06007985 */ /* 0x0001e8000c101904 */
        /* <DEDUP_REMOVED lines=111> */
[----:B------:R0:W-:Y:S01]  /*31b70*/  ST.E desc[UR12][R6.64+0xe4], R3 ;  /* 0x0000e40306007985 */ /* 0x0001e2000c10190c */
[----:B------:R-:W-:-:S03]  /*31b80*/  FMUL.FTZ R49, R24, R49 ;  /* 0x0000003118317220 */ /* 0x000fc60000410000 */
[----:B------:R1:W-:Y:S01]  /*31b90*/  ST.E desc[UR14][R6.64+0xf0], R33 ;  /* 0x0000f02106007985 */ /* 0x0003e2000c10190e */
[----:B------:R-:W-:-:S03]  /*31ba0*/  FMUL.FTZ R53, R24, R53 ;  /* 0x0000003518357220 */ /* 0x000fc60000410000 */
[----:B------:R-:W-:Y:S01]  /*31bb0*/  ST.E desc[UR4][R6.64+0xf4], R39 ;  /* 0x0000f42706007985 */ /* 0x000fe2000c101904 */
        /* <DEDUP_REMOVED lines=32> */
[----:B------:R-:W-:-:S03]  /*31dc0*/  FMUL.FTZ R91, R24, R91 ;  /* 0x0000005b185b7220 */ /* 0x000fc60000410000 */
        /* <DEDUP_REMOVED lines=17> */
[----:B------:R-:W-:-:S03]  /*31ee0*/  FMUL.FTZ R29, R9, R2 ;  /* 0x00000002091d7220 */ /* 0x000fc60000410000 */
[----:B------:R-:W-:Y:S04]  /*31ef0*/  ST.E desc[UR10][R6.64+0x1c4], R89 ;  /* 0x0001c45906007985 */ /* 0x000fe8000c10190a */
[----:B------:R-:W-:Y:S01]  /*31f00*/  ST.E desc[UR12][R6.64+0x1d0], R93 ;  /* 0x0001d05d06007985 */ /* 0x000fe2000c10190c */
[----:B------:R-:W-:-:S03]  /*31f10*/  FMUL.FTZ R31, R9, R32 ;  /* 0x00000020091f7220 */ /* 0x000fc60000410000 */
[----:B------:R-:W-:Y:S01]  /*31f20*/  ST.E desc[UR14][R6.64+0x1d4], R95 ;  /* 0x0001d45f06007985 */ /* 0x000fe2000c10190e */
[----:B-1----:R-:W-:-:S03]  /*31f30*/  FMUL.FTZ R33, R9, R34 ;  /* 0x0000002209217220 */ /* 0x002fc60000410000 */
        /* <DEDUP_REMOVED lines=606> */
[----:B------:R-:W-:Y:S02]  /*34520*/  R2UR UR4, R4 ;  /* 0x00000000040472ca */ /* 0x000fe400000e0000 */
[----:B------:R-:W-:-:S13]  /*34530*/  R2UR UR5, R5 ;  /* 0x00000000050572ca */ /* 0x000fda00000e0000 */
[----:B------:R1:W-:Y:S01]  /*34540*/  ST.E desc[UR4][R2.64+0x4], R25 ;  /* 0x0000041902007985 */ /* 0x0003e2000c101904 */
[----:B------:R-:W-:Y:S02]  /*34550*/  R2UR UR4, R4 ;  /* 0x00000000040472ca */ /* 0x000fe400000e0000 */
[----:B------:R-:W-:-:S13]  /*34560*/  R2UR UR5, R5 ;  /* 0x00000000050572ca */ /* 0x000fda00000e0000 */
        /* <DEDUP_REMOVED lines=717> */
[----:B------:R-:W-:Y:S01]  /*37240*/  F2FP.F16.F32.PACK_AB R154, R185, R184 ;  /* 0x000000b8b99a723e */ /* 0x000fe200000000ff */
[----:B------:R-:W-:-:S02]  /*37250*/  VIADD R184, R6, 0x80 ;  /* 0x0000008006b87836 */ /* 0x000fc40000000000 */
[----:B------:R-:W-:-:S03]  /*37260*/  IMAD.MOV.U32 R185, RZ, RZ, R7 ;  /* 0x000000ffffb97224 */ /* 0x000fc600078e0007 */
[----:B------:R-:W-:Y:S02]  /*37270*/  R2UR UR6, R184 ;  /* 0x00000000b80672ca */ /* 0x000fe400000e0000 */
[----:B------:R-:W-:Y:S02]  /*37280*/  R2UR UR7, R185 ;  /* 0x00000000b90772ca */ /* 0x000fe400000e0000 */
        /* <DEDUP_REMOVED lines=4301> */
.L_x_3788:
[----:B------:R-:W-:Y:S05]  /*47f60*/  BSYNC B2 ;  /* 0x0000000000027941 */ /* 0x000fea0003800000 */
.L_x_3787:
[C---:B------:R-:W-:Y:S02]  /*47f70*/  R2UR UR6, R4.reuse ;  /* 0x00000000040672ca */ /* 0x040fe400000e0000 */
[C---:B------:R-:W-:Y:S02]  /*47f80*/  R2UR UR7, R5.reuse ;  /* 0x00000000050772ca */ /* 0x040fe400000e0000 */
[----:B------:R-:W-:Y:S02]  /*47f90*/  R2UR UR4, R4 ;  /* 0x00000000040472ca */ /* 0x000fe400000e0000 */
[----:B------:R-:W-:-:S09]  /*47fa0*/  R2UR UR5, R5 ;  /* 0x00000000050572ca */ /* 0x000fd200000e0000 */
[----:B------:R-:W2:Y:S04]  /*47fb0*/  LD.E.64 R2, desc[UR6][R8.64+0x20] ;  /* 0x0000200608027980 */ /* 0x000ea8000c101b00 */
[----:B------:R-:W3:Y:S01]  /*47fc0*/  LD.E R0, desc[UR4][R8.64+0xc] ;  /* 0x00000c0408007980 */ /* 0x000ee2000c101900 */
[----:B--2---:R-:W-:Y:S01]  /*47fd0*/  MOV R3, R2 ;  /* 0x0000000200037202 */ /* 0x004fe20000000f00 */
[----:B------:R-:W-:-:S04]  /*47fe0*/  IMAD.MOV.U32 R2, RZ, RZ, R225 ;  /* 0x000000ffff027224 */ /* 0x000fc800078e00e1 */
[----:B-----5:R-:W-:-:S05]  /*47ff0*/  IMAD R3, R6, 0x8, R3 ;  /* 0x0000000806037824 */ /* 0x020fca00078e0203 */
[----:B---3--:R-:W-:Y:S01]  /*48000*/  PRMT R0, R0, 0x654, R3 ;  /* 0x0000065400007816 */ /* 0x008fe20000000003 */
[----:B------:R-:W-:-:S03]  /*48010*/  IMAD.MOV.U32 R3, RZ, RZ, 0x0 ;  /* 0x00000000ff037424 */ /* 0x000fc600078e00ff */
[----:B------:R0:W-:Y:S02]  /*48020*/  SYNCS.ARRIVE.TRANS64.RED.A1T0 RZ, [R0+URZ], RZ ;  /* 0x000000ff00ff79a7 */ /* 0x0001e4000810043f */
[----:B0-----:R-:W-:Y:S05]  /*48030*/  RET.REL.NODEC R2 `(_ZN7cutlass13device_kernelIN5flash11enable_sm90INS1_16FlashAttnFwdSm90INS1_25CollectiveMainloopFwdSm90ILi2EN4cute5tupleIJNS5_1CILi1EEES8_S8_EEENS6_IJNS7_ILi128EEENS7_ILi96EEENS7_ILi64EEEEEELi256ENS_6half_tEfNS_4arch4Sm90ELb0ELb1ELb0ELb1ELb1ELb0ELb1ELb1ELb0ELb1ELb0ELb0EEENS1_21CollectiveEpilogueFwdINS6_IJSA_NS7_ILi256EEESB_EEES9_SE_SG_Li256ELb1ELb1ELb0ELb0EEENS1_36VarlenDynamicPersistentTileSchedulerILi128ELi96ELi256ELi128ELb0ELb1ELb1ELb1ELb0ELb1EEEEEEEEEvNT_6ParamsE) ;  /* 0xfffffb7c02f07950 */ /* 0x001fea0003c3ffff */
.L_x_3763:
[----:B0-----:R0:W1:Y:S02]  /*48040*/  SYNCS.PHASECHK.TRANS64.TRYWAIT P0, [R2+URZ], R3 ;  /* 0x00000003020075a7 */ /* 0x001064000800017f */
[----:B-1----:R-:W-:Y:S05]  /*48050*/  @!P0 NANOSLEEP.SYNCS 0x989680 ;  /* 0x009896800000895d */ /* 0x002fea0003900000 */
[----:B------:R-:W1:Y:S02]  /*48060*/  @!P0 SYNCS.PHASECHK.TRANS64 P0, [R2+URZ], R3 ;  /* 0x00000003020085a7 */ /* 0x000e64000800007f */
[----:B-1----:R-:W-:Y:S05]  /*48070*/  @!P0 BRA `(.L_x_3763) ;  /* 0xfffffffc00f08947 */ /* 0x002fea000383ffff */
[----:B------:R-:W-:Y:S05]  /*48080*/  BRA `(.L_x_3762) ;  /* 0xfffffe4c00707947 */ /* 0x000fea000383ffff */
.L_x_3770:
[----:B0-----:R0:W1:Y:S02]  /*48090*/  SYNCS.PHASECHK.TRANS64.TRYWAIT P0, [R8+URZ], R9 ;  /* 0x00000009080075a7 */ /* 0x001064000800017f */
[----:B-1----:R-:W-:Y:S05]  /*480a0*/  @!P0 NANOSLEEP.SYNCS 0x989680 ;  /* 0x009896800000895d */ /* 0x002fea0003900000 */
[----:B------:R-:W1:Y:S02]  /*480b0*/  @!P0 SYNCS.PHASECHK.TRANS64 P0, [R8+URZ], R9 ;  /* 0x00000009080085a7 */ /* 0x000e64000800007f */
[----:B-1----:R-:W-:Y:S05]  /*480c0*/  @!P0 BRA `(.L_x_3770) ;  /* 0xfffffffc00f08947 */ /* 0x002fea000383ffff */
[----:B------:R-:W-:Y:S05]  /*480d0*/  BRA `(.L_x_3769) ;  /* 0xfffffe5400447947 */ /* 0x000fea000383ffff */
.L_x_3789:
        /* <DEDUP_REMOVED lines=10> */
.L_x_6459:


//--------------------- .text._ZN7cutlass13device_kernelIN5flash11enable_sm90INS1_16FlashAttnFwdSm90INS1_25CollectiveMainloopFwdSm90ILi2EN4cute5tupleIJNS5_1CILi1EEES8_S8_EEENS6_IJNS7_ILi128EEENS7_ILi96EEENS7_ILi64EEEEEELi256ENS_6half_tEfNS_4arch4Sm90ELb0ELb1ELb0ELb1ELb1ELb1ELb1ELb1ELb0ELb1ELb0ELb0EEENS1_21CollectiveEpilogueFwdINS6_IJSA_NS7_ILi256EEESB_EEES9_SE_SG_Li256ELb1ELb1ELb0ELb0EEENS1_36VarlenDynamicPersistentTileSchedulerILi128ELi96ELi256ELi128ELb0ELb1ELb1ELb1ELb0ELb1EEEEEEEEEvNT_6ParamsE --------------------------
	.section	.text._ZN7cutlass13device_kernelIN5flash11enable_sm90INS1_16FlashAttnFwdSm90INS1_25CollectiveMainloopFwdSm90ILi2EN4cute5tupleIJNS5_1CILi1EEES8_S8_EEENS6_IJNS7_ILi128EEENS7_ILi96EEENS7_ILi64EEEEEELi256ENS_6half_tEfNS_4arch4Sm90ELb0ELb1ELb0ELb1ELb1ELb1ELb1ELb1ELb0ELb1ELb0ELb0EEENS1_21CollectiveEpilogueFwdINS6_IJSA_NS7_ILi256EEESB_EEES9_SE_SG_Li256ELb1ELb1ELb0ELb0EEENS1_36VarlenDynamicPersistentTileSchedulerILi128ELi96ELi256ELi128ELb0ELb1ELb1ELb1ELb0ELb1EEEEEEEEEvNT_6ParamsE,"ax",@progbits
	.align	128
.text._ZN7cutlass13device_kernelIN5flash11enable_sm90INS1_16FlashAttnFwdSm90INS1_25CollectiveMainloopFwdSm90ILi2EN4cute5tupleIJNS5_1CILi1EEES8_S8_EEENS6_IJNS7_ILi128EEENS7_ILi96EEENS7_ILi64EEEEEELi256ENS_6half_tEfNS_4arch4Sm90ELb0ELb1ELb0ELb1ELb1ELb1ELb1ELb1ELb0ELb1ELb0ELb0EEENS1_21CollectiveEpilogueFwdINS6_IJSA_NS7_ILi256EEESB_EEES9_SE_SG_Li256ELb1ELb1ELb0ELb0EEENS1_36VarlenDynamicPersistentTileSchedulerILi128ELi96ELi256ELi128ELb0ELb1ELb1ELb1ELb0ELb1EEEEEEEEEvNT_6ParamsE:
        .type           _ZN7cutlass13device_kernelIN5flash11enable_sm90INS1_16FlashAttnFwdSm90INS1_25CollectiveMainloopFwdSm90ILi2EN4cute5tupleIJNS5_1CILi1EEES8_S8_EEENS6_IJNS7_ILi128EEENS7_ILi96EEENS7_ILi64EEEEEELi256ENS_6half_tEfNS_4arch4Sm90ELb0ELb1ELb0ELb1ELb1ELb1ELb1ELb1ELb0ELb1ELb0ELb0EEENS1_21CollectiveEpilogueFwdINS6_IJSA_NS7_ILi256EEESB_EEES9_SE_SG_Li256ELb1ELb1ELb0ELb0EEENS1_36VarlenDynamicPersistentTileSchedulerILi128ELi96ELi256ELi128ELb0ELb1ELb1ELb1ELb0ELb1EEEEEEEEEvNT_6ParamsE,@function
        .size           _ZN7cutlass13device_kernelIN5flash11enable_sm90INS1_16FlashAttnFwdSm90INS1_25CollectiveMainloopFwdSm90ILi2EN4cute5tupleIJNS5_1CILi1EEES8_S8_EEENS6_IJNS7_ILi128EEENS7_ILi96EEENS7_ILi64EEEEEELi256ENS_6half_tEfNS_4arch4Sm90ELb0ELb1ELb0ELb1ELb1ELb1ELb1ELb1ELb0ELb1ELb0ELb0EEENS1_21CollectiveEpilogueFwdINS6_IJSA_NS7_ILi256EEESB_EEES9_SE_SG_Li256ELb1ELb1ELb0ELb0EEENS1_36VarlenDynamicPersistentTileSchedulerILi128ELi96ELi256ELi128ELb0ELb1ELb1ELb1ELb0ELb1EEEEEEEEEvNT_6ParamsE,(.L_x_6461 - _ZN7cutlass13device_kernelIN5flash11enable_sm90INS1_16FlashAttnFwdSm90INS1_25CollectiveMainloopFwdSm90ILi2EN4cute5tupleIJNS5_1CILi1EEES8_S8_EEENS6_IJNS7_ILi128EEENS7_ILi96EEENS7_ILi64EEEEEELi256ENS_6half_tEfNS_4arch4Sm90ELb0ELb1ELb0ELb1ELb1ELb1ELb1ELb1ELb0ELb1ELb0ELb0EEENS1_21CollectiveEpilogueFwdINS6_IJSA_NS7_ILi256EEESB_EEES9_SE_SG_Li256ELb1ELb1ELb0ELb0EEENS1_36VarlenDynamicPersistentTileSchedulerILi128ELi96ELi256ELi128ELb0ELb1ELb1ELb1ELb0ELb1EEEEEEEEEvNT_6ParamsE)
        .other          _ZN7cutlass13device_kernelIN5flash11enable_sm90INS1_16FlashAttnFwdSm90INS1_25CollectiveMainloopFwdSm90ILi2EN4cute5tupleIJNS5_1CILi1EEES8_S8_EEENS6_IJNS7_ILi128EEENS7_ILi96EEENS7_ILi64EEEEEELi256ENS_6half_tEfNS_4arch4Sm90ELb0ELb1ELb0ELb1ELb1ELb1ELb1ELb1ELb0ELb1ELb0ELb0EEENS1_21CollectiveEpilogueFwdINS6_IJSA_NS7_ILi256EEESB_EEES9_SE_SG_Li256ELb1ELb1ELb0ELb0EEENS1_36VarlenDynamicPersistentTileSchedulerILi128ELi96ELi256ELi128ELb0ELb1ELb1ELb1ELb0ELb1EEEEEEEEEvNT_6ParamsE,@"STO_CUDA_ENTRY STV_DEFAULT"
_ZN7cutlass13device_kernelIN5flash11enable_sm90INS1_16FlashAttnFwdSm90INS1_25CollectiveMainloopFwdSm90ILi2EN4cute5tupleIJNS5_1CILi1EEES8_S8_EEENS6_IJNS7_ILi128EEENS7_ILi96EEENS7_ILi64EEEEEELi256ENS_6half_tEfNS_4arch4Sm90ELb0ELb1ELb0ELb1ELb1ELb1ELb1ELb1ELb0ELb1ELb0ELb0EEENS1_21CollectiveEpilogueFwdINS6_IJSA_NS7_ILi256EEESB_EEES9_SE_SG_Li256ELb1ELb1ELb0ELb0EEENS1_36VarlenDynamicPersistentTileSchedulerILi128ELi96ELi256ELi128ELb0ELb1ELb1ELb1ELb0ELb1EEEEEEEEEvNT_6ParamsE:
[----:B------:R-:W0:Y:S02]  /*0000*/  LDC R1, c[0x0][0x28] ;  /* 0x00000a00ff017b82 */ /* 0x000e240000000800 */
[----:B0-----:R-:W-:-:S05]  /*0010*/  VIADD R1, R1, 0xfffffb60 ;  /* 0xfffffb6001017836 */ /* 0x001fca0000000000 */
[----:B------:R-:W-:Y:S01]  /*0020*/  R2UR UR4, R1 ;  /* 0x00000000010472ca */ /* 0x000fe200000e0000 */
[----:B------:R-:W0:Y:S01]  /*0030*/  S2R R3, SR_TID.X ;  /* 0x0000000000037919 */ /* 0x000e220000002100 */
[----:B------:R-:W-:Y:S01]  /*0040*/  ELECT P0, URZ, PT ;  /* 0x00000000003f782f */ /* 0x000fe20003800000 */
[----:B------:R-:W-:Y:S01]  /*0050*/  BSSY B0, `(.L_x_3790) ;  /* 0x0000012000007945 */ /* 0x000fe20003800000 */
[----:B------:R-:W-:Y:S01]  /*0060*/  ULDC UR37, c[0x0][0x20] ;  /* 0x0000080000257ab9 */ /* 0x000fe20000000800 */
[----:B------:R-:W-:-:S08]  /*0070*/  ULDC UR36, c[0x0][0x24] ;  /* 0x0000090000247ab9 */ /* 0x000fd00000000800 */
[----:B------:R-:W-:-:S04]  /*0080*/  UIADD3 UR37, UP0, UR4, UR37, URZ ;  /* 0x0000002504257290 */ /* 0x000fc8000ff1e03f */
[----:B------:R-:W-:Y:S01]  /*0090*/  UIADD3.X UR36, URZ, UR36, URZ, UP0, !UPT ;  /* 0x000000243f247290 */ /* 0x000fe200087fe43f */
        /* <DEDUP_REMOVED lines=13> */
.L_x_3791:
[----:B------:R-:W-:Y:S05]  /*0170*/  BSYNC B0 ;  /* 0x0000000000007941 */ /* 0x000fea0003800000 */
.L_x_3790:
        /* <DEDUP_REMOVED lines=21> */
[----:B0-----:R0:W1:Y:S01]  /*02d0*/  @UP1 SYNCS.EXCH.64 URZ, [UR8+0x32400], UR4 ;  /* 0x03240004083f15b2 */ /* 0x0010620008000100 */
[----:B------:R0:W2:Y:S04]  /*02e0*/  @UP2 SYNCS.EXCH.64 URZ, [UR8+0x32410], UR4 ;  /* 0x03241004083f25b2 */ /* 0x0000a80008000100 */
[----:B------:R0:W3:Y:S01]  /*02f0*/  @UP3 SYNCS.EXCH.64 URZ, [UR8+0x32420], UR6 ;  /* 0x03242006083f35b2 */ /* 0x0000e20008000100 */
        /* <DEDUP_REMOVED lines=18> */
[----:B----4-:R-:W-:Y:S01]  /*0420*/  NOP ;  /* 0x0000000000007918 */ /* 0x010fe20000000000 */
.L_x_3792:
[----:B------:R-:W4:Y:S01]  /*0430*/  SHFL.IDX PT, R2, R0, RZ, 0x1f ;  /* 0x00001fff00027589 */ /* 0x000f2200000e0000 */
[----:B------:R-:W-:Y:S01]  /*0440*/  NOP ;  /* 0x0000000000007918 */ /* 0x000fe20000000000 */
[----:B----4-:R-:W-:-:S13]  /*0450*/  ISETP.NE.AND P0, PT, R2, RZ, PT ;  /* 0x000000ff0200720c */ /* 0x010fda0003f05270 */
        /* <DEDUP_REMOVED lines=19> */
.L_x_3793:
[----:B------:R-:W4:Y:S01]  /*0590*/  SHFL.IDX PT, R2, R0, RZ, 0x1f ;  /* 0x00001fff00027589 */ /* 0x000f2200000e0000 */
[----:B------:R-:W-:Y:S01]  /*05a0*/  NOP ;  /* 0x0000000000007918 */ /* 0x000fe20000000000 */
[----:B----4-:R-:W-:-:S13]  /*05b0*/  ISETP.NE.AND P0, PT, R2, RZ, PT ;  /* 0x000000ff0200720c */ /* 0x010fda0003f05270 */
        /* <DEDUP_REMOVED lines=14> */
[----:B----4-:R-:W-:Y:S01]  /*06a0*/  NOP ;  /* 0x0000000000007918 */ /* 0x010fe20000000000 */
.L_x_3794:
        /* <DEDUP_REMOVED lines=22> */
.L_x_3795:
        /* <DEDUP_REMOVED lines=22> */
.L_x_3796:
[----:B------:R-:W-:Y:S01]  /*0970*/  PLOP3.LUT P0, PT, PT, PT, UP0, 0x80, 0x0 ;  /* 0x000000000000781c */ /* 0x000fe20003f0f008 */
[----:B------:R-:W-:Y:S01]  /*0980*/  UMOV UR38, 0x1 ;  /* 0x0000000100267882 */ /* 0x000fe20000000000 */
[----:B------:R-:W-:Y:S01]  /*0990*/  NOP ;  /* 0x0000000000007918 */ /* 0x000fe20000000000 */
[----:B------:R-:W-:Y:S01]  /*09a0*/  USEL UR38, UR38, 0x2, !UP0 ;  /* 0x0000000226267887 */ /* 0x000fe2000c000000 */
[----:B------:R-:W-:Y:S01]  /*09b0*/  BSSY B9, `(.L_x_3797) ;  /* 0x0003540000097945 */ /* 0x000fe20003800000 */
[----:B------:R-:W-:Y:S01]  /*09c0*/  ULDC.64 UR44, c[0x0][0x208] ;  /* 0x00008200002c7ab9 */ /* 0x000fe20000000a00 */
[----:B------:R-:W-:Y:S02]  /*09d0*/  IMAD.U32 R18, RZ, RZ, UR37 ;  /* 0x00000025ff127e24 */ /* 0x000fe4000f8e00ff */
[----:B------:R-:W-:Y:S01]  /*09e0*/  IMAD.U32 R19, RZ, RZ, UR36 ;  /* 0x00000024ff137e24 */ /* 0x000fe2000f8e00ff */
[----:B0123--:R-:W-:Y:S06]  /*09f0*/  BAR.SYNC.DEFER_BLOCKING 0x0 ;  /* 0x0000000000007b1d */ /* 0x00ffec0000010000 */
[----:B------:R-:W-:Y:S05]  /*0a00*/  @!P0 BRA `(.L_x_3798) ;  /* 0x000002d4003c8947 */ /* 0x000fea0003800000 */
.L_x_3799:
[----:B------:R-:W-:-:S08]  /*0a10*/  NOP ;  /* 0x0000000000007918 */ /* 0x000fd00000000000 */
[----:B------:R-:W0:Y:S02]  /*0a20*/  USETMAXREG.TRY_ALLOC.CTAPOOL UP0, 0xe8 ;  /* 0x000000e8000079c8 */ /* 0x000e240008000600 */
[----:B0-----:R-:W-:-:S13]  /*0a30*/  PLOP3.LUT P0, PT, PT, PT, UP0, 0x80, 0x0 ;  /* 0x000000000000781c */ /* 0x001fda0003f0f008 */
[----:B------:R-:W-:Y:S05]  /*0a40*/  @!P0 BRA `(.L_x_3799) ;  /* 0xfffffffc00f08947 */ /* 0x000fea000383ffff */
[----:B------:R-:W0:Y:S01]  /*0a50*/  S2R R0, SR_TID.X ;  /* 0x0000000000007919 */ /* 0x000e220000002100 */
[----:B------:R-:W1:Y:S01]  /*0a60*/  S2UR UR4, SR_CgaCtaId ;  /* 0x00000000000479c3 */ /* 0x000e620000008800 */
[----:B------:R-:W-:Y:S01]  /*0a70*/  MOV R148, 0x400 ;  /* 0x0000040000947802 */ /* 0x000fe20000000f00 */
[----:B------:R-:W-:-:S06]  /*0a80*/  UIADD3 UR39, UP0, UR37, 0x1f0, URZ ;  /* 0x000001f025277890 */ /* 0x000fcc000ff1e03f */
[----:B------:R-:W-:Y:S06]  /*0a90*/  BAR.ARV 0x8, 0x180 ;  /* 0x0206000000007b1d */ /* 0x000fec0000002000 */
[----:B------:R-:W-:Y:S01]  /*0aa0*/  UIADD3 UR40, UP1, UR37, 0x1fc, URZ ;  /* 0x000001fc25287890 */ /* 0x000fe2000ff3e03f */
[----:B------:R-:W-:Y:S01]  /*0ab0*/  STL.64 [R1+0x1f0], RZ ;  /* 0x0001f0ff01007387 */ /* 0x000fe20000100a00 */
[----:B------:R-:W-:Y:S02]  /*0ac0*/  UIADD3.X UR41, URZ, UR36, URZ, UP0, !UPT ;  /* 0x000000243f297290 */ /* 0x000fe400087fe43f */
[----:B------:R-:W-:Y:S01]  /*0ad0*/  UIADD3.X UR42, URZ, UR36, URZ, UP1, !UPT ;  /* 0x000000243f2a7290 */ /* 0x000fe20008ffe43f */
[----:B------:R-:W-:Y:S04]  /*0ae0*/  STL [R1+0x1f8], RZ ;  /* 0x0001f8ff01007387 */ /* 0x000fe80000100800 */
[----:B------:R-:W-:Y:S01]  /*0af0*/  STL [R1+0x1fc], RZ ;  /* 0x0001fcff01007387 */ /* 0x000fe20000100800 */
[----:B-1----:R-:W-:Y:S01]  /*0b00*/  IMAD.U32 R27, RZ, RZ, UR4 ;  /* 0x00000004ff1b7e24 */ /* 0x002fe2000f8e00ff */
[----:B------:R-:W-:-:S04]  /*0b10*/  ULDC UR4, c[0x0][0xd3c] ;  /* 0x00034f0000047ab9 */ /* 0x000fc80000000800 */
[----:B------:R-:W-:Y:S02]  /*0b20*/  LEA R148, R27, R148, 0x18 ;  /* 0x000000941b947211 */ /* 0x000fe400078ec0ff */
[----:B0-----:R-:W-:-:S04]  /*0b30*/  SHF.R.U32.HI R0, RZ, 0x7, R0 ;  /* 0x00000007ff007819 */ /* 0x001fc80000011600 */
[----:B------:R-:W-:-:S13]  /*0b40*/  ISETP.NE.AND P0, PT, R0, 0x1, PT ;  /* 0x000000010000780c */ /* 0x000fda0003f05270 */
[----:B------:R-:W-:Y:S08]  /*0b50*/  @!P0 BAR.ARV 0x9, 0x100 ;  /* 0x0244000000008b1d */ /* 0x000ff00000002000 */
[----:B------:R-:W-:Y:S06]  /*0b60*/  BAR.SYNC.DEFER_BLOCKING 0x5, 0x180 ;  /* 0x0146000000007b1d */ /* 0x000fec0000010000 */
[----:B------:R-:W0:Y:S02]  /*0b70*/  LDS.128 R124, [R148+0x324d0] ;  /* 0x0324d000947c7984 */ /* 0x000e240000000c00 */
[----:B------:R-:W-:Y:S06]  /*0b80*/  BAR.ARV 0x4, 0x180 ;  /* 0x0106000000007b1d */ /* 0x000fec0000002000 */
[----:B0-----:R-:W-:-:S13]  /*0b90*/  ISETP.GE.AND P0, PT, R127, UR4, PT ;  /* 0x000000047f007c0c */ /* 0x001fda000bf06270 */
[----:B------:R-:W-:Y:S05]  /*0ba0*/  @P0 BRA `(.L_x_3800) ;  /* 0x0000035000800947 */ /* 0x000fea0003800000 */
[----:B------:R-:W0:Y:S01]  /*0bb0*/  S2R R0, SR_TID.X ;  /* 0x0000000000007919 */ /* 0x000e220000002100 */
[----:B------:R-:W-:Y:S02]  /*0bc0*/  IMAD.MOV.U32 R153, RZ, RZ, RZ ;  /* 0x000000ffff997224 */ /* 0x000fe400078e00ff */
[----:B------:R-:W-:Y:S02]  /*0bd0*/  IMAD.MOV.U32 R158, RZ, RZ, RZ ;  /* 0x000000ffff9e7224 */ /* 0x000fe400078e00ff */
[----:B0-----:R-:W-:-:S05]  /*0be0*/  VIADD R226, R0, 0xffffff80 ;  /* 0xffffff8000e27836 */ /* 0x001fca0000000000 */
[----:B------:R-:W-:-:S04]  /*0bf0*/  SHF.R.S32.HI R3, RZ, 0x1f, R226 ;  /* 0x0000001fff037819 */ /* 0x000fc800000114e2 */
[CC--:B------:R-:W-:Y:S02]  /*0c00*/  LEA.HI R0, R3.reuse, R226.reuse, RZ, 0x7 ;  /* 0x000000e203007211 */ /* 0x0c0fe400078f38ff */
[CC--:B------:R-:W-:Y:S02]  /*0c10*/  LEA.HI R7, R3.reuse, R226.reuse, RZ, 0x4 ;  /* 0x000000e203077211 */ /* 0x0c0fe400078f20ff */
[----:B------:R-:W-:Y:S02]  /*0c20*/  LOP3.LUT R5, R0, 0xffffff80, RZ, 0xc0, !PT ;  /* 0xffffff8000057812 */ /* 0x000fe400078ec0ff */
[----:B------:R-:W-:Y:S02]  /*0c30*/  SHF.R.S32.HI R12, RZ, 0x7, R0 ;  /* 0x00000007ff0c7819 */ /* 0x000fe40000011400 */
[----:B------:R-:W-:Y:S01]  /*0c40*/  LEA.HI R8, R3, R226, RZ, 0x5 ;  /* 0x000000e203087211 */ /* 0x000fe200078f28ff */
[----:B------:R-:W-:Y:S01]  /*0c50*/  IMAD.IADD R11, R226, 0x1, -R5 ;  /* 0x00000001e20b7824 */ /* 0x000fe200078e0a05 */
[----:B------:R-:W-:Y:S01]  /*0c60*/  LEA.HI R0, R0, R12, RZ, 0x1 ;  /* 0x0000000c00007211 */ /* 0x000fe200078f08ff */
[----:B------:R-:W-:Y:S01]  /*0c70*/  STL [R1+0x464], R12 ;  /* 0x0004640c01007387 */ /* 0x000fe20000100800 */
[----:B------:R-:W-:-:S02]  /*0c80*/  LOP3.LUT R9, R7, 0x3fffff0, RZ, 0xc0, !PT ;  /* 0x03fffff007097812 */ /* 0x000fc400078ec0ff */
[----:B------:R-:W-:Y:S01]  /*0c90*/  SHF.R.S32.HI R2, RZ, 0x1f, R11 ;  /* 0x0000001fff027819 */ /* 0x000fe2000001140b */
[----:B------:R-:W-:Y:S01]  /*0ca0*/  STL [R1+0x45c], R11 ;  /* 0x00045c0b01007387 */ /* 0x000fe20000100800 */
[----:B------:R-:W-:Y:S01]  /*0cb0*/  LOP3.LUT R0, R0, 0x3fffffe, RZ, 0xc0, !PT ;  /* 0x03fffffe00007812 */ /* 0x000fe200078ec0ff */
[----:B------:R-:W-:Y:S01]  /*0cc0*/  IMAD.IADD R9, R226, 0x1, -R9 ;  /* 0x00000001e2097824 */ /* 0x000fe200078e0a09 */
[CC--:B------:R-:W-:Y:S02]  /*0cd0*/  LEA.HI R4, R2.reuse, R11.reuse, RZ, 0x2 ;  /* 0x0000000b02047211 */ /* 0x0c0fe400078f10ff */
[----:B------:R-:W-:Y:S01]  /*0ce0*/  LEA.HI R2, R2, R11, RZ, 0x5 ;  /* 0x0000000b02027211 */ /* 0x000fe200078f28ff */
[----:B------:R-:W-:Y:S01]  /*0cf0*/  IMAD.IADD R0, R12, 0x1, -R0 ;  /* 0x000000010c007824 */ /* 0x000fe200078e0a00 */
[--C-:B------:R-:W-:Y:S02]  /*0d00*/  SHF.R.S32.HI R5, RZ, 0x2, R4.reuse ;  /* 0x00000002ff057819 */ /* 0x100fe40000011404 */
[----:B------:R-:W-:-:S02]  /*0d10*/  SHF.R.S32.HI R6, RZ, 0x1f, R4 ;  /* 0x0000001fff067819 */ /* 0x000fc40000011404 */
[----:B------:R-:W-:Y:S02]  /*0d20*/  SHF.R.S32.HI R2, RZ, 0x5, R2 ;  /* 0x00000005ff027819 */ /* 0x000fe40000011402 */
[----:B------:R-:W-:Y:S02]  /*0d30*/  LEA.HI R6, R6, R5, RZ, 0x3 ;  /* 0x0000000506067211 */ /* 0x000fe400078f18ff */
[----:B------:R-:W-:Y:S02]  /*0d40*/  SHF.R.S32.HI R8, RZ, 0x5, R8 ;  /* 0x00000005ff087819 */ /* 0x000fe40000011408 */
[----:B------:R-:W-:Y:S02]  /*0d50*/  LOP3.LUT R6, R6, 0xfffffff8, RZ, 0xc0, !PT ;  /* 0xfffffff806067812 */ /* 0x000fe400078ec0ff */
[----:B------:R-:W-:Y:S01]  /*0d60*/  SHF.R.S32.HI R10, RZ, 0x4, R7 ;  /* 0x00000004ff0a7819 */ /* 0x000fe20000011407 */
[----:B------:R-:W-:Y:S01]  /*0d70*/  IMAD.SHL.U32 R198, R8, 0x200, RZ ;  /* 0x0000020008c67824 */ /* 0x000fe200078e00ff */
[----:B------:R-:W-:Y:S01]  /*0d80*/  LOP3.LUT R4, R4, 0x7ffffffc, RZ, 0xc0, !PT ;  /* 0x7ffffffc04047812 */ /* 0x000fe200078ec0ff */
[----:B------:R-:W-:Y:S01]  /*0d90*/  IMAD.IADD R5, R5, 0x1, -R6 ;  /* 0x0000000105057824 */ /* 0x000fe200078e0a06 */
[----:B------:R-:W-:Y:S01]  /*0da0*/  LEA.HI R7, R7, R10, RZ, 0x1 ;  /* 0x0000000a07077211 */ /* 0x000fe200078f08ff */
[----:B------:R-:W-:-:S02]  /*0db0*/  IMAD R6, R8, 0x10, R9 ;  /* 0x0000001008067824 */ /* 0x000fc400078e0209 */
[----:B------:R-:W-:Y:S01]  /*0dc0*/  IMAD R5, R2, 0x10, R5 ;  /* 0x0000001002057824 */ /* 0x000fe200078e0205 */
[-C--:B------:R-:W-:Y:S01]  /*0dd0*/  LEA.HI R2, R3, R226.reuse, RZ, 0x3 ;  /* 0x000000e203027211 */ /* 0x080fe200078f18ff */
[----:B------:R-:W-:Y:S01]  /*0de0*/  IMAD.IADD R4, R11, 0x1, -R4 ;  /* 0x000000010b047824 */ /* 0x000fe200078e0a04 */
[----:B------:R-:W-:Y:S01]  /*0df0*/  LOP3.LUT R7, R7, 0x1ffffffe, RZ, 0xc0, !PT ;  /* 0x1ffffffe07077812 */ /* 0x000fe200078ec0ff */
[----:B------:R-:W-:Y:S01]  /*0e00*/  IMAD R224, R0, 0x40, R5 ;  /* 0x0000004000e07824 */ /* 0x000fe200078e0205 */
[----:B------:R-:W-:Y:S01]  /*0e10*/  LEA.HI R0, R3, R226, RZ, 0x2 ;  /* 0x000000e203007211 */ /* 0x000fe200078f10ff */
[----:B------:R-:W-:Y:S01]  /*0e20*/  IMAD.SHL.U32 R225, R4, 0x2, RZ ;  /* 0x0000000204e17824 */ /* 0x000fe200078e00ff */
[----:B------:R-:W-:Y:S01]  /*0e30*/  LOP3.LUT R5, R2, 0xfffffff8, RZ, 0xc0, !PT ;  /* 0xfffffff802057812 */ /* 0x000fe200078ec0ff */
[----:B------:R-:W-:Y:S01]  /*0e40*/  IMAD.IADD R7, R10, 0x1, -R7 ;  /* 0x000000010a077824 */ /* 0x000fe200078e0a07 */
[--C-:B------:R-:W-:Y:S02]  /*0e50*/  SHF.R.S32.HI R156, RZ, 0x2, R0.reuse ;  /* 0x00000002ff9c7819 */ /* 0x100fe40000011400 */
[----:B------:R-:W-:Y:S01]  /*0e60*/  LOP3.LUT R227, R0, 0xfffffffc, RZ, 0xc0, !PT ;  /* 0xfffffffc00e37812 */ /* 0x000fe200078ec0ff */
[----:B------:R-:W-:Y:S01]  /*0e70*/  IMAD.IADD R9, R226, 0x1, -R5 ;  /* 0x00000001e2097824 */ /* 0x000fe200078e0a05 */
[----:B------:R-:W-:Y:S01]  /*0e80*/  SHF.R.S32.HI R3, RZ, 0x1f, R0 ;  /* 0x0000001fff037819 */ /* 0x000fe20000011400 */
[----:B------:R-:W-:Y:S01]  /*0e90*/  VIADD R166, R156, 0x40 ;  /* 0x000000409ca67836 */ /* 0x000fe20000000000 */
[----:B------:R-:W-:Y:S01]  /*0ea0*/  SHF.R.S32.HI R223, RZ, 0x3, R2 ;  /* 0x00000003ffdf7819 */ /* 0x000fe20000011402 */
[----:B------:R-:W-:Y:S01]  /*0eb0*/  IMAD.IADD R227, R226, 0x1, -R227 ;  /* 0x00000001e2e37824 */ /* 0x000fe200078e0ae3 */
[----:B------:R-:W-:Y:S01]  /*0ec0*/  LEA.HI R3, R3, R156, RZ, 0x3 ;  /* 0x0000009c03037211 */ /* 0x000fe200078f18ff */
[----:B------:R-:W-:Y:S01]  /*0ed0*/  IMAD.SHL.U32 R199, R166, 0x40, RZ ;  /* 0x00000040a6c77824 */ /* 0x000fe200078e00ff */
[----:B------:R-:W-:Y:S01]  /*0ee0*/  SHF.R.S32.HI R5, RZ, 0x1f, R166 ;  /* 0x0000001fff057819 */ /* 0x000fe200000114a6 */
[C---:B------:R-:W-:Y:S01]  /*0ef0*/  IMAD.SHL.U32 R22, R227.reuse, 0x8, RZ ;  /* 0x00000008e3167824 */ /* 0x040fe200078e00ff */
[C---:B------:R-:W-:Y:S01]  /*0f00*/  LEA.HI R0, R227.reuse, R227, RZ, 0x1 ;  /* 0x000000e3e3007211 */ /* 0x040fe200078f08ff */
[----:B------:R-:W-:Y:S01]  /*0f10*/  IMAD.SHL.U32 R154, R227, 0x4, RZ ;  /* 0x00000004e39a7824 */ /* 0x000fe200078e00ff */
[----:B------:R-:W-:Y:S01]  /*0f20*/  LEA.HI R2, R5, R166, RZ, 0x3 ;  /* 0x000000a605027211 */ /* 0x000fe200078f18ff */
[----:B------:R-:W-:Y:S01]  /*0f30*/  IMAD R6, R6, 0x8, R7 ;  /* 0x0000000806067824 */ /* 0x000fe200078e0207 */
[----:B------:R-:W-:Y:S01]  /*0f40*/  LOP3.LUT R3, R3, 0xfffffff8, RZ, 0xc0, !PT ;  /* 0xfffffff803037812 */ /* 0x000fe200078ec0ff */
[----:B------:R-:W-:Y:S01]  /*0f50*/  VIADD R159, R154, 0x10 ;  /* 0x000000109a9f7836 */ /* 0x000fe20000000000 */
[----:B------:R-:W-:Y:S01]  /*0f60*/  LOP3.LUT R0, R0, 0x1ffffffe, RZ, 0xc0, !PT ;  /* 0x1ffffffe00007812 */ /* 0x000fe200078ec0ff */
[----:B------:R-:W-:Y:S01]  /*0f70*/  IMAD.SHL.U32 R2, R2, 0x40, RZ ;  /* 0x0000004002027824 */ /* 0x000fe200078e00ff */
[----:B------:R-:W-:Y:S01]  /*0f80*/  LOP3.LUT R199, R199, 0x1c0, RZ, 0xc0, !PT ;  /* 0x000001c0c7c77812 */ /* 0x000fe200078ec0ff */
[----:B------:R-:W-:Y:S01]  /*0f90*/  IMAD.IADD R3, R156, 0x1, -R3 ;  /* 0x000000019c037824 */ /* 0x000fe200078e0a03 */
[----:B------:R-:W-:Y:S01]  /*0fa0*/  STL [R1+0x450], R9 ;  /* 0x0004500901007387 */ /* 0x000fe20000100800 */
[----:B------:R-:W-:Y:S01]  /*0fb0*/  IMAD.IADD R5, R227, 0x1, -R0 ;  /* 0x00000001e3057824 */ /* 0x000fe200078e0a00 */
[----:B------:R-:W-:Y:S01]  /*0fc0*/  SHF.R.U32.HI R207, RZ, 0x3, R199 ;  /* 0x00000003ffcf7819 */ /* 0x000fe200000116c7 */
[----:B------:R-:W-:Y:S01]  /*0fd0*/  IMAD.SHL.U32 R197, R3, 0x40, RZ ;  /* 0x0000004003c57824 */ /* 0x000fe200078e00ff */
[----:B------:R-:W-:Y:S01]  /*0fe0*/  LOP3.LUT R0, R199, 0x38, R22, 0xf8, !PT ;  /* 0x00000038c7007812 */ /* 0x000fe200078ef816 */
[----:B------:R0:W-:Y:S01]  /*0ff0*/  STL [R1+0x44c], R3 ;  /* 0x00044c0301007387 */ /* 0x0001e20000100800 */
[----:B------:R-:W-:Y:S01]  /*1000*/  LOP3.LUT R208, R2, 0xfffffe00, RZ, 0xc0, !PT ;  /* 0xfffffe0002d07812 */ /* 0x000fe200078ec0ff */
[----:B------:R-:W-:Y:S01]  /*1010*/  IMAD.SHL.U32 R186, R9, 0x8, RZ ;  /* 0x0000000809ba7824 */ /* 0x000fe200078e00ff */
[----:B------:R-:W-:Y:S01]  /*1020*/  LOP3.LUT R197, R197, 0x1c0, RZ, 0xc0, !PT ;  /* 0x000001c0c5c57812 */ /* 0x000fe200078ec0ff */
[----:B------:R-:W-:Y:S01]  /*1030*/  VIADD R152, R22, 0x20 ;  /* 0x0000002016987836 */ /* 0x000fe20000000000 */
[----:B------:R-:W-:Y:S01]  /*1040*/  LOP3.LUT R7, R208, R0, R207, 0xf6, !PT ;  /* 0x00000000d0077212 */ /* 0x000fe200078ef6cf */
[C---:B------:R-:W-:Y:S01]  /*1050*/  VIADD R163, R22.reuse, 0x40 ;  /* 0x0000004016a37836 */ /* 0x040fe20000000000 */
[----:B------:R-:W-:Y:S01]  /*1060*/  SHF.R.U32.HI R206, RZ, 0x3, R197 ;  /* 0x00000003ffce7819 */ /* 0x000fe200000116c5 */
[C---:B------:R-:W-:Y:S01]  /*1070*/  VIADD R162, R22.reuse, 0x60 ;  /* 0x0000006016a27836 */ /* 0x040fe20000000000 */
[C---:B------:R-:W-:Y:S01]  /*1080*/  IADD3 R161, R22.reuse, 0x80, RZ ;  /* 0x0000008016a17810 */ /* 0x040fe20007ffe0ff */
[----:B------:R-:W-:Y:S01]  /*1090*/  IMAD R0, R7, 0x2, R148 ;  /* 0x0000000207007824 */ /* 0x000fe200078e0294 */
[----:B0-----:R-:W-:Y:S01]  /*10a0*/  SHF.R.S32.HI R3, RZ, 0x1f, R159 ;  /* 0x0000001fff037819 */ /* 0x001fe2000001149f */
[C---:B------:R-:W-:Y:S01]  /*10b0*/  VIADD R160, R22.reuse, 0xa0 ;  /* 0x000000a016a07836 */ /* 0x040fe20000000000 */
[----:B------:R-:W-:Y:S01]  /*10c0*/  SHF.R.S32.HI R23, RZ, 0x1f, R22 ;  /* 0x0000001fff177819 */ /* 0x000fe20000011416 */
[C---:B------:R-:W-:Y:S01]  /*10d0*/  VIADD R165, R22.reuse, 0xc0 ;  /* 0x000000c016a57836 */ /* 0x040fe20000000000 */
[----:B------:R0:W-:Y:S01]  /*10e0*/  STL [R1+0x458], R0 ;  /* 0x0004580001007387 */ /* 0x0001e20000100800 */
[----:B------:R-:W-:Y:S01]  /*10f0*/  VIADD R164, R22, 0xe0 ;  /* 0x000000e016a47836 */ /* 0x000fe20000000000 */
[----:B------:R-:W-:Y:S01]  /*1100*/  SHF.R.S32.HI R222, RZ, 0x1f, R186 ;  /* 0x0000001fffde7819 */ /* 0x000fe200000114ba */
[C---:B------:R-:W-:Y:S01]  /*1110*/  VIADD R194, R186.reuse, 0x40 ;  /* 0x00000040bac27836 */ /* 0x040fe20000000000 */
[----:B------:R1:W-:Y:S01]  /*1120*/  STL [R1+0x448], R3 ;  /* 0x0004480301007387 */ /* 0x0003e20000100800 */
[C---:B------:R-:W-:Y:S01]  /*1130*/  VIADD R187, R186.reuse, 0x80 ;  /* 0x00000080babb7836 */ /* 0x040fe20000000000 */
[----:B------:R-:W-:Y:S01]  /*1140*/  SHF.R.S32.HI R157, RZ, 0x1f, R152 ;  /* 0x0000001fff9d7819 */ /* 0x000fe20000011498 */
[----:B------:R-:W-:Y:S01]  /*1150*/  VIADD R195, R186, 0xc0 ;  /* 0x000000c0bac37836 */ /* 0x000fe20000000000 */
[----:B------:R-:W-:Y:S01]  /*1160*/  SHF.R.S32.HI R185, RZ, 0x1f, R163 ;  /* 0x0000001fffb97819 */ /* 0x000fe200000114a3 */
[----:B0-----:R-:W-:Y:S01]  /*1170*/  IMAD R0, R5, 0x8, R224 ;  /* 0x0000000805007824 */ /* 0x001fe200078e02e0 */
[----:B------:R-:W-:-:S02]  /*1180*/  SHF.R.S32.HI R184, RZ, 0x1f, R162 ;  /* 0x0000001fffb87819 */ /* 0x000fc400000114a2 */
[----:B------:R-:W-:Y:S02]  /*1190*/  SHF.R.S32.HI R183, RZ, 0x1f, R161 ;  /* 0x0000001fffb77819 */ /* 0x000fe400000114a1 */
[----:B-1----:R-:W-:Y:S01]  /*11a0*/  LOP3.LUT R3, R197, 0x18, R22, 0xf8, !PT ;  /* 0x00000018c5037812 */ /* 0x002fe200078ef816 */
[----:B------:R0:W-:Y:S01]  /*11b0*/  STL [R1+0x468], R0 ;  /* 0x0004680001007387 */ /* 0x0001e20000100800 */
[----:B------:R-:W-:Y:S02]  /*11c0*/  SHF.R.S32.HI R182, RZ, 0x1f, R160 ;  /* 0x0000001fffb67819 */ /* 0x000fe400000114a0 */
[----:B------:R-:W-:Y:S01]  /*11d0*/  LOP3.LUT R2, R3, R206, RZ, 0x3c, !PT ;  /* 0x000000ce03027212 */ /* 0x000fe200078e3cff */
[----:B------:R-:W-:Y:S01]  /*11e0*/  IMAD.SHL.U32 R3, R6, 0x8, RZ ;  /* 0x0000000806037824 */ /* 0x000fe200078e00ff */
[----:B------:R-:W-:Y:S02]  /*11f0*/  SHF.R.S32.HI R181, RZ, 0x1f, R165 ;  /* 0x0000001fffb57819 */ /* 0x000fe400000114a5 */
[----:B------:R-:W-:Y:S01]  /*1200*/  SHF.R.S32.HI R180, RZ, 0x1f, R164 ;  /* 0x0000001fffb47819 */ /* 0x000fe200000114a4 */
[----:B------:R0:W-:Y:S01]  /*1210*/  STL [R1+0x460], R2 ;  /* 0x0004600201007387 */ /* 0x0001e20000100800 */
[----:B------:R-:W-:-:S02]  /*1220*/  SHF.R.S32.HI R221, RZ, 0x1f, R194 ;  /* 0x0000001fffdd7819 */ /* 0x000fc400000114c2 */
[----:B------:R-:W-:Y:S01]  /*1230*/  SHF.R.S32.HI R220, RZ, 0x1f, R187 ;  /* 0x0000001fffdc7819 */ /* 0x000fe200000114bb */
[----:B------:R0:W-:Y:S01]  /*1240*/  STL [R1+0x46c], R3 ;  /* 0x00046c0301007387 */ /* 0x0001e20000100800 */
[----:B------:R-:W-:Y:S02]  /*1250*/  SHF.R.S32.HI R219, RZ, 0x1f, R195 ;  /* 0x0000001fffdb7819 */ /* 0x000fe400000114c3 */
[----:B------:R-:W-:-:S07]  /*1260*/  LOP3.LUT R167, R2, R198, RZ, 0xfc, !PT ;  /* 0x000000c602a77212 */ /* 0x000fce00078efcff */
.L_x_4030:
[----:B------:R-:W-:Y:S05]  /*1270*/  YIELD ;  /* 0x0000000000007946 */ /* 0x000fea0003800000 */
[----:B------:R-:W-:Y:S01]  /*1280*/  ULDC.64 UR4, c[0x0][0xb20] ;  /* 0x0002c80000047ab9 */ /* 0x000fe20000000a00 */
[----:B0-----:R-:W1:Y:S01]  /*1290*/  LDC.64 R4, c[0x0][0xb00] ;  /* 0x0002c000ff047b82 */ /* 0x001e620000000a00 */
[----:B------:R-:W-:Y:S01]  /*12a0*/  ISETP.NE.U32.AND P1, PT, RZ, UR4, PT ;  /* 0x00000004ff007c0c */ /* 0x000fe2000bf25070 */
[----:B------:R-:W-:Y:S02]  /*12b0*/  IMAD.MOV.U32 R11, RZ, RZ, RZ ;  /* 0x000000ffff0b7224 */ /* 0x000fe400078e00ff */
[----:B------:R-:W-:Y:S01]  /*12c0*/  IMAD.MOV.U32 R25, RZ, RZ, RZ ;  /* 0x000000ffff197224 */ /* 0x000fe200078e00ff */
[----:B------:R-:W-:Y:S01]  /*12d0*/  ISETP.NE.AND.EX P1, PT, RZ, UR5, PT, P1 ;  /* 0x00000005ff007c0c */ /* 0x000fe2000bf25310 */
[----:B------:R-:W-:-:S02]  /*12e0*/  ULDC.64 UR4, c[0x0][0xb10] ;  /* 0x0002c40000047ab9 */ /* 0x000fc40000000a00 */
[----:B------:R-:W-:-:S04]  /*12f0*/  ISETP.NE.U32.AND P2, PT, RZ, UR4, PT ;  /* 0x00000004ff007c0c */ /* 0x000fc8000bf45070 */
[----:B------:R-:W-:Y:S01]  /*1300*/  ISETP.NE.AND.EX P2, PT, RZ, UR5, PT, P2 ;  /* 0x00000005ff007c0c */ /* 0x000fe2000bf45320 */
[----:B------:R-:W-:Y:S02]  /*1310*/  ULDC.64 UR4, c[0x0][0xb00] ;  /* 0x0002c00000047ab9 */ /* 0x000fe40000000a00 */
[----:B------:R-:W-:-:S03]  /*1320*/  ISETP.NE.U32.AND P0, PT, RZ, UR4, PT ;  /* 0x00000004ff007c0c */ /* 0x000fc6000bf05070 */
[----:B0-----:R-:W0:Y:S01]  /*1330*/  @P1 LDC.64 R2, c[0x0][0xb20] ;  /* 0x0002c800ff021b82 */ /* 0x001e220000000a00 */
[----:B------:R-:W-:Y:S01]  /*1340*/  ISETP.NE.AND.EX P0, PT, RZ, UR5, PT, P0 ;  /* 0x00000005ff007c0c */ /* 0x000fe2000bf05300 */
[----:B-1-3--:R-:W-:-:S06]  /*1350*/  IMAD.WIDE R8, R127, 0x4, R4 ;  /* 0x000000047f087825 */ /* 0x00afcc00078e0204 */
[----:B------:R-:W1:Y:S01]  /*1360*/  @P2 LDC.64 R6, c[0x0][0xb10] ;  /* 0x0002c400ff062b82 */ /* 0x000e620000000a00 */
[----:B------:R-:W-:Y:S02]  /*1370*/  ULDC UR4, c[0x0][0x288] ;  /* 0x0000a20000047ab9 */ /* 0x000fe40000000800 */
[----:B------:R-:W-:Y:S01]  /*1380*/  IMAD.U32 R28, RZ, RZ, UR4 ;  /* 0x00000004ff1c7e24 */ /* 0x000fe2000f8e00ff */
[----:B------:R-:W-:Y:S02]  /*1390*/  ULDC.64 UR4, c[0x0][0x418] ;  /* 0x0001060000047ab9 */ /* 0x000fe40000000a00 */
[----:B--2---:R2:W5:Y:S01]  /*13a0*/  @P0 LDG.E R25, desc[UR44][R8.64] ;  /* 0x0000002c08190981 */ /* 0x004562000c1e1900 */
        /* <DEDUP_REMOVED lines=13> */
[----:B--2-4-:R-:W-:Y:S06]  /*1480*/  @P2 BRA `(.L_x_3801) ;  /* 0x0000000000242947 */ /* 0x014fec0003800000 */
        /* <DEDUP_REMOVED lines=9> */
.L_x_3801:
[----:B------:R-:W-:Y:S01]  /*1520*/  ULDC.64 UR4, c[0x0][0xb18] ;  /* 0x0002c60000047ab9 */ /* 0x000fe20000000a00 */
[----:B------:R-:W-:Y:S01]  /*1530*/  IMAD.MOV.U32 R217, RZ, RZ, R126 ;  /* 0x000000ffffd97224 */ /* 0x000fe200078e007e */
[----:B------:R-:W-:Y:S01]  /*1540*/  ISETP.NE.U32.AND P1, PT, RZ, UR4, PT ;  /* 0x00000004ff007c0c */ /* 0x000fe2000bf25070 */
[----:B------:R-:W-:-:S03]  /*1550*/  IMAD.MOV.U32 R218, RZ, RZ, R127 ;  /* 0x000000ffffda7224 */ /* 0x000fc600078e007f */
[----:B------:R-:W-:-:S13]  /*1560*/  ISETP.NE.AND.EX P1, PT, RZ, UR5, PT, P1 ;  /* 0x00000005ff007c0c */ /* 0x000fda000bf25310 */
[----:B------:R-:W-:Y:S05]  /*1570*/  @!P1 BRA `(.L_x_3802) ;  /* 0x0000000000109947 */ /* 0x000fea0003800000 */
[----:B------:R-:W0:Y:S02]  /*1580*/  LDC.64 R2, c[0x0][0xb18] ;  /* 0x0002c600ff027b82 */ /* 0x000e240000000a00 */
[----:B0-----:R-:W-:-:S05]  /*1590*/  IMAD.WIDE R2, R127, 0x4, R2 ;  /* 0x000000047f027825 */ /* 0x001fca00078e0202 */
[----:B------:R0:W5:Y:S01]  /*15a0*/  LDG.E R24, desc[UR44][R2.64] ;  /* 0x0000002c02187981 */ /* 0x000162000c1e1900 */
[----:B------:R-:W-:Y:S05]  /*15b0*/  BRA `(.L_x_3803) ;  /* 0x0000000000107947 */ /* 0x000fea0003800000 */
.L_x_3802:
[----:B------:R-:W-:Y:S05]  /*15c0*/  @!P0 BRA `(.L_x_3803) ;  /* 0x00000000000c8947 */ /* 0x000fea0003800000 */
[----:B------:R-:W2:Y:S04]  /*15d0*/  LDG.E R3, desc[UR44][R8.64] ;  /* 0x0000002c08037981 */ /* 0x000ea8000c1e1900 */
[----:B------:R-:W2:Y:S02]  /*15e0*/  LDG.E R24, desc[UR44][R8.64+0x4] ;  /* 0x0000042c08187981 */ /* 0x000ea4000c1e1900 */
[----:B--2---:R-:W-:-:S07]  /*15f0*/  IMAD.IADD R24, R24, 0x1, -R3 ;  /* 0x0000000118187824 */ /* 0x004fce00078e0a03 */
.L_x_3803:
[----:B------:R-:W-:Y:S01]  /*1600*/  ULDC.64 UR4, c[0x0][0xb08] ;  /* 0x0002c20000047ab9 */ /* 0x000fe20000000a00 */
[----:B------:R-:W1:Y:S01]  /*1610*/  LDC R8, c[0x0][0x448] ;  /* 0x00011200ff087b82 */ /* 0x000e620000000800 */
[----:B------:R-:W-:-:S04]  /*1620*/  ISETP.NE.U32.AND P0, PT, RZ, UR4, PT ;  /* 0x00000004ff007c0c */ /* 0x000fc8000bf05070 */
[----:B------:R-:W-:Y:S01]  /*1630*/  ISETP.NE.AND.EX P0, PT, RZ, UR5, PT, P0 ;  /* 0x00000005ff007c0c */ /* 0x000fe2000bf05300 */
[----:B------:R-:W-:Y:S02]  /*1640*/  ULDC.64 UR4, c[0x0][0xb28] ;  /* 0x0002ca0000047ab9 */ /* 0x000fe40000000a00 */
[----:B------:R-:W-:Y:S01]  /*1650*/  ISETP.NE.U32.AND P1, PT, RZ, UR4, PT ;  /* 0x00000004ff007c0c */ /* 0x000fe2000bf25070 */
[----:B0----5:R-:W-:Y:S01]  /*1660*/  IMAD.MOV.U32 R2, RZ, RZ, R24 ;  /* 0x000000ffff027224 */ /* 0x021fe200078e0018 */
[----:B------:R-:W0:Y:S02]  /*1670*/  LDC.64 R12, c[0x0][0xad8] ;  /* 0x0002b600ff0c7b82 */ /* 0x000e240000000a00 */
[----:B------:R-:W-:-:S06]  /*1680*/  ISETP.NE.AND.EX P1, PT, RZ, UR5, PT, P1 ;  /* 0x00000005ff007c0c */ /* 0x000fcc000bf25310 */
[----:B------:R-:W2:Y:S08]  /*1690*/  @P0 LDC.64 R4, c[0x0][0xb08] ;  /* 0x0002c200ff040b82 */ /* 0x000eb00000000a00 */
[----:B------:R-:W3:Y:S01]  /*16a0*/  @P1 LDC.64 R6, c[0x0][0xb28] ;  /* 0x0002ca00ff061b82 */ /* 0x000ee20000000a00 */
[----:B--2---:R-:W-:-:S05]  /*16b0*/  @P0 IMAD.WIDE R4, R127, 0x4, R4 ;  /* 0x000000047f040825 */ /* 0x004fca00078e0204 */
[----:B------:R-:W2:Y:S04]  /*16c0*/  @P0 LDG.E R0, desc[UR44][R4.64] ;  /* 0x0000002c04000981 */ /* 0x000ea8000c1e1900 */
[----:B------:R-:W2:Y:S01]  /*16d0*/  @P0 LDG.E R3, desc[UR44][R4.64+0x4] ;  /* 0x0000042c04030981 */ /* 0x000ea2000c1e1900 */
[----:B---3--:R-:W-:-:S05]  /*16e0*/  @P1 IMAD.WIDE R6, R127, 0x4, R6 ;  /* 0x000000047f061825 */ /* 0x008fca00078e0206 */
[----:B------:R3:W5:Y:S01]  /*16f0*/  @P1 LDG.E R2, desc[UR44][R6.64] ;  /* 0x0000002c06021981 */ /* 0x000762000c1e1900 */
[----:B-1----:R-:W-:Y:S01]  /*1700*/  ISETP.NE.AND P1, PT, R8, 0x1, PT ;  /* 0x000000010800780c */ /* 0x002fe20003f25270 */
[----:B------:R-:W-:Y:S01]  /*1710*/  IMAD.SHL.U32 R216, R125, 0x80, RZ ;  /* 0x000000807dd87824 */ /* 0x000fe200078e00ff */
[----:B0-----:R-:W-:Y:S01]  /*1720*/  ISETP.GE.AND P2, PT, R13, 0x1, PT ;  /* 0x000000010d00780c */ /* 0x001fe20003f46270 */
[----:B------:R-:W-:-:S10]  /*1730*/  IMAD.IADD R10, R24, 0x1, -R11 ;  /* 0x00000001180a7824 */ /* 0x000fd400078e0a0b */
[----:B------:R-:W0:Y:S08]  /*1740*/  @P1 LDC R8, c[0x0][0x44c] ;  /* 0x00011300ff081b82 */ /* 0x000e300000000800 */
[----:B------:R-:W1:Y:S01]  /*1750*/  @P1 LDC R9, c[0x0][0x450] ;  /* 0x00011400ff091b82 */ /* 0x000e620000000800 */
[----:B--2---:R-:W-:Y:S01]  /*1760*/  @P0 IMAD.IADD R47, R3, 0x1, -R0 ;  /* 0x00000001032f0824 */ /* 0x004fe200078e0a00 */
[----:B------:R-:W-:-:S03]  /*1770*/  IADD3 R3, R216, 0x7f, RZ ;  /* 0x0000007fd8037810 */ /* 0x000fc60007ffe0ff */
[----:B------:R-:W-:Y:S02]  /*1780*/  IMAD.IADD R29, R10, 0x1, R47 ;  /* 0x000000010a1d7824 */ /* 0x000fe400078e022f */
[----:B0-----:R-:W-:-:S03]  /*1790*/  @P1 IMAD.HI.U32 R4, R3, R8, RZ ;  /* 0x0000000803041227 */ /* 0x001fc600078e00ff */
[C---:B------:R-:W-:Y:S01]  /*17a0*/  IADD3 R188, R29.reuse, 0x1, -R28 ;  /* 0x000000011dbc7810 */ /* 0x040fe20007ffe81c */
[----:B------:R-:W-:Y:S02]  /*17b0*/  VIADD R0, R29, 0x5f ;  /* 0x0000005f1d007836 */ /* 0x000fe40000000000 */
[----:B------:R-:W-:Y:S01]  /*17c0*/  IMAD.MOV.U32 R5, RZ, RZ, R3 ;  /* 0x000000ffff057224 */ /* 0x000fe200078e0003 */
[----:B-1----:R-:W-:Y:S01]  /*17d0*/  @P1 SHF.R.U32.HI R5, RZ, R9, R4 ;  /* 0x00000009ff051219 */ /* 0x002fe20000011604 */
[----:B------:R-:W-:-:S04]  /*17e0*/  IMAD.HI R0, R0, 0x2aaaaaab, RZ ;  /* 0x2aaaaaab00007827 */ /* 0x000fc800078e02ff */
[----:B---3--:R-:W-:Y:S01]  /*17f0*/  IMAD.IADD R7, R188, 0x1, R5 ;  /* 0x00000001bc077824 */ /* 0x008fe200078e0205 */
[----:B------:R-:W-:-:S04]  /*1800*/  SHF.R.U32.HI R3, RZ, 0x1f, R0 ;  /* 0x0000001fff037819 */ /* 0x000fc80000011600 */
        /* <DEDUP_REMOVED lines=14> */
.L_x_3806:
[----:B------:R-:W-:-:S13]  /*18f0*/  ISETP.NE.AND P0, PT, R13, 0x1, PT ;  /* 0x000000010d00780c */ /* 0x000fda0003f05270 */
[----:B------:R-:W0:Y:S02]  /*1900*/  @P0 LDC.64 R4, c[0x0][0xae0] ;  /* 0x0002b800ff040b82 */ /* 0x000e240000000a00 */
[----:B0-----:R-:W-:-:S05]  /*1910*/  @P0 IMAD.HI.U32 R4, R3, R4, RZ ;  /* 0x0000000403040227 */ /* 0x001fca00078e00ff */
[----:B------:R-:W-:-:S07]  /*1920*/  @P0 SHF.R.U32.HI R3, RZ, R5, R4 ;  /* 0x00000005ff030219 */ /* 0x000fce0000011604 */
.L_x_3807:
[----:B------:R-:W-:Y:S05]  /*1930*/  BSYNC B0 ;  /* 0x0000000000007941 */ /* 0x000fea0003800000 */
.L_x_3805:
[----:B------:R-:W-:-:S05]  /*1940*/  IMAD R3, R3, R13, R13 ;  /* 0x0000000d03037224 */ /* 0x000fca00078e020d */
[----:B------:R-:W-:-:S07]  /*1950*/  VIMNMX R0, R0, R3, PT ;  /* 0x0000000300007248 */ /* 0x000fce0003fe0100 */
.L_x_3804:
        /* <DEDUP_REMOVED lines=20> */
.L_x_3810:
[----:B------:R-:W-:-:S13]  /*1aa0*/  ISETP.NE.AND P0, PT, R13, 0x1, PT ;  /* 0x000000010d00780c */ /* 0x000fda0003f05270 */
[----:B------:R-:W0:Y:S02]  /*1ab0*/  @P0 LDC.64 R6, c[0x0][0xae0] ;  /* 0x0002b800ff060b82 */ /* 0x000e240000000a00 */
[----:B0-----:R-:W-:-:S05]  /*1ac0*/  @P0 IMAD.HI.U32 R6, R3, R6, RZ ;  /* 0x0000000603060227 */ /* 0x001fca00078e00ff */
[----:B------:R-:W-:-:S07]  /*1ad0*/  @P0 SHF.R.U32.HI R3, RZ, R7, R6 ;  /* 0x00000007ff030219 */ /* 0x000fce0000011606 */
.L_x_3811:
[----:B------:R-:W-:Y:S05]  /*1ae0*/  BSYNC B0 ;  /* 0x0000000000007941 */ /* 0x000fea0003800000 */
.L_x_3809:
[----:B------:R-:W-:-:S05]  /*1af0*/  IMAD R3, R3, R13, RZ ;  /* 0x0000000d03037224 */ /* 0x000fca00078e02ff */
[----:B------:R-:W-:-:S07]  /*1b00*/  VIMNMX R4, R4, R3, !PT ;  /* 0x0000000304047248 */ /* 0x000fce0007fe0100 */
.L_x_3808:
        /* <DEDUP_REMOVED lines=44> */
.L_x_3814:
[----:B------:R-:W-:Y:S05]  /*1dd0*/  BSYNC B6 ;  /* 0x0000000000067941 */ /* 0x000fea0003800000 */
.L_x_3813:
        /* <DEDUP_REMOVED lines=20> */
.L_x_3816:
[----:B------:R-:W-:Y:S05]  /*1f20*/  BSYNC B6 ;  /* 0x0000000000067941 */ /* 0x000fea0003800000 */
.L_x_3815:
[----:B------:R-:W2:Y:S01]  /*1f30*/  LDL R32, [R1+0x44c] ;  /* 0x00044c0001207983 */ /* 0x000ea20000100800 */
[----:B------:R-:W-:Y:S01]  /*1f40*/  ULDC.64 UR4, c[0x0][0xaf0] ;  /* 0x0002bc0000047ab9 */ /* 0x000fe20000000a00 */
[----:B------:R-:W-:Y:S01]  /*1f50*/  IMAD.MOV.U32 R0, RZ, RZ, R127 ;  /* 0x000000ffff007224 */ /* 0x000fe200078e007f */
[----:B------:R-:W-:Y:S01]  /*1f60*/  ISETP.NE.U32.AND P0, PT, RZ, UR4, PT ;  /* 0x00000004ff007c0c */ /* 0x000fe2000bf05070 */
[----:B------:R-:W-:Y:S01]  /*1f70*/  ULDC UR6, c[0x0][0x320] ;  /* 0x0000c80000067ab9 */ /* 0x000fe20000000800 */
[----:B------:R-:W-:Y:S01]  /*1f80*/  SHF.R.S32.HI R155, RZ, 0x1f, R154 ;  /* 0x0000001fff9b7819 */ /* 0x000fe2000001149a */
[----:B------:R-:W0:Y:S01]  /*1f90*/  LDC.64 R30, c[0x0][0x408] ;  /* 0x00010200ff1e7b82 */ /* 0x000e220000000a00 */
[----:B------:R-:W-:Y:S01]  /*1fa0*/  ISETP.NE.AND.EX P0, PT, RZ, UR5, PT, P0 ;  /* 0x00000005ff007c0c */ /* 0x000fe2000bf05300 */
[----:B------:R-:W-:-:S06]  /*1fb0*/  ULDC.64 UR4, c[0x0][0x3f8] ;  /* 0x0000fe0000047ab9 */ /* 0x000fcc0000000a00 */
[----:B------:R-:W1:Y:S08]  /*1fc0*/  LDC R33, c[0x0][0x3f4] ;  /* 0x0000fd00ff217b82 */ /* 0x000e700000000800 */
[----:B------:R-:W3:Y:S02]  /*1fd0*/  @P0 LDC.64 R4, c[0x0][0xaf0] ;  /* 0x0002bc00ff040b82 */ /* 0x000ee40000000a00 */
[----:B---3--:R-:W-:-:S05]  /*1fe0*/  @P0 IMAD.WIDE R4, R127, 0x4, R4 ;  /* 0x000000047f040825 */ /* 0x008fca00078e0204 */
[----:B------:R3:W4:Y:S01]  /*1ff0*/  @P0 LDG.E R0, desc[UR44][R4.64] ;  /* 0x0000002c04000981 */ /* 0x000722000c1e1900 */
[----:B------:R-:W-:Y:S01]  /*2000*/  ISETP.GE.AND P1, PT, R152, UR6, PT ;  /* 0x0000000698007c0c */ /* 0x000fe2000bf26270 */
[----:B------:R-:W-:Y:S01]  /*2010*/  IMAD.IADD R48, R25, 0x1, R24 ;  /* 0x0000000119307824 */ /* 0x000fe200078e0218 */
[----:B------:R-:W-:Y:S01]  /*2020*/  ISETP.GE.AND P0, PT, R22, UR6, PT ;  /* 0x0000000616007c0c */ /* 0x000fe2000bf06270 */
[----:B------:R-:W-:Y:S01]  /*2030*/  IMAD.MOV.U32 R53, RZ, RZ, 0x20 ;  /* 0x00000020ff357424 */ /* 0x000fe200078e00ff */
[----:B------:R-:W-:Y:S01]  /*2040*/  SEL R3, RZ, 0xffffffff, P1 ;  /* 0xffffffffff037807 */ /* 0x000fe20000800000 */
[----:B------:R-:W-:Y:S01]  /*2050*/  IMAD R52, R227, 0x40, R156 ;  /* 0x00000040e3347824 */ /* 0x000fe200078e029c */
[----:B------:R-:W-:Y:S01]  /*2060*/  SEL R6, RZ, 0x1, P0 ;  /* 0x00000001ff067807 */ /* 0x000fe20000000000 */
[----:B-1----:R-:W-:Y:S01]  /*2070*/  IMAD.SHL.U32 R54, R33, 0x2, RZ ;  /* 0x0000000221367824 */ /* 0x002fe200078e00ff */
[----:B------:R-:W-:Y:S01]  /*2080*/  ISETP.GE.AND P0, PT, R163, UR6, PT ;  /* 0x00000006a3007c0c */ /* 0x000fe2000bf06270 */
[----:B------:R-:W-:Y:S01]  /*2090*/  IMAD.SHL.U32 R7, R3, 0x2, RZ ;  /* 0x0000000203077824 */ /* 0x000fe200078e00ff */
[----:B------:R-:W-:-:S02]  /*20a0*/  ISETP.GE.AND P1, PT, R162, UR6, PT ;  /* 0x00000006a2007c0c */ /* 0x000fc4000bf26270 */
[----:B------:R-:W-:Y:S02]  /*20b0*/  SHF.R.S32.HI R3, RZ, 0x1f, R156 ;  /* 0x0000001fff037819 */ /* 0x000fe4000001149c */
[----:B------:R-:W-:Y:S02]  /*20c0*/  LOP3.LUT R6, R7, 0x2, R6, 0xe2, !PT ;  /* 0x0000000207067812 */ /* 0x000fe400078ee206 */
[----:B------:R-:W-:Y:S01]  /*20d0*/  SEL R7, RZ, 0x4, P0 ;  /* 0x00000004ff077807 */ /* 0x000fe20000000000 */
[C---:B---3--:R-:W-:Y:S01]  /*20e0*/  IMAD R5, R3.reuse, UR4, RZ ;  /* 0x0000000403057c24 */ /* 0x048fe2000f8e02ff */
[----:B------:R-:W-:Y:S01]  /*20f0*/  SEL R8, RZ, 0x8, P1 ;  /* 0x00000008ff087807 */ /* 0x000fe20000800000 */
[----:B0-----:R-:W-:Y:S01]  /*2100*/  IMAD R10, R3, R30, RZ ;  /* 0x0000001e030a7224 */ /* 0x001fe200078e02ff */
[----:B------:R-:W-:Y:S01]  /*2110*/  ISETP.GE.AND P0, PT, R161, UR6, PT ;  /* 0x00000006a1007c0c */ /* 0x000fe2000bf06270 */
[----:B------:R-:W-:Y:S01]  /*2120*/  IMAD R11, R156, UR5, R5 ;  /* 0x000000059c0b7c24 */ /* 0x000fe2000f8e0205 */
[----:B------:R-:W-:Y:S01]  /*2130*/  ISETP.GE.AND P1, PT, R160, UR6, PT ;  /* 0x00000006a0007c0c */ /* 0x000fe2000bf26270 */
[----:B------:R-:W-:Y:S01]  /*2140*/  IMAD.WIDE.U32 R4, R156, UR4, R154 ;  /* 0x000000049c047c25 */ /* 0x000fe2000f8e009a */
[----:B------:R-:W-:-:S02]  /*2150*/  LOP3.LUT R6, R8, R6, R7, 0xfe, !PT ;  /* 0x0000000608067212 */ /* 0x000fc400078efe07 */
[----:B------:R-:W-:Y:S01]  /*2160*/  SEL R7, RZ, 0x10, P0 ;  /* 0x00000010ff077807 */ /* 0x000fe20000000000 */
[----:B------:R-:W-:Y:S01]  /*2170*/  IMAD.IADD R5, R5, 0x1, R11 ;  /* 0x0000000105057824 */ /* 0x000fe200078e020b */
[----:B------:R-:W-:Y:S01]  /*2180*/  SEL R8, RZ, 0x20, P1 ;  /* 0x00000020ff087807 */ /* 0x000fe20000800000 */
[----:B------:R-:W-:Y:S01]  /*2190*/  IMAD R15, R156, R31, R10 ;  /* 0x0000001f9c0f7224 */ /* 0x000fe200078e020a */
[----:B------:R-:W-:Y:S01]  /*21a0*/  ISETP.GE.AND P1, PT, R165, UR6, PT ;  /* 0x00000006a5007c0c */ /* 0x000fe2000bf26270 */
[----:B-----5:R-:W-:Y:S01]  /*21b0*/  IMAD.WIDE.U32 R20, R2, UR4, R4 ;  /* 0x0000000402147c25 */ /* 0x020fe2000f8e0004 */
[----:B------:R-:W-:Y:S02]  /*21c0*/  LOP3.LUT R50, R8, R6, R7, 0xfe, !PT ;  /* 0x0000000608327212 */ /* 0x000fe400078efe07 */
[----:B------:R-:W-:Y:S01]  /*21d0*/  ISETP.GE.AND P2, PT, R164, UR6, PT ;  /* 0x00000006a4007c0c */ /* 0x000fe2000bf46270 */
[----:B------:R-:W-:Y:S01]  /*21e0*/  IMAD.WIDE.U32 R8, R156, UR4, R22 ;  /* 0x000000049c087c25 */ /* 0x000fe2000f8e0016 */
[----:B------:R-:W-:-:S02]  /*21f0*/  ISETP.GE.AND P0, PT, R22, R33, PT ;  /* 0x000000211600720c */ /* 0x000fc40003f06270 */
[----:B------:R-:W-:Y:S01]  /*2200*/  SHF.R.S32.HI R49, RZ, 0x1f, R2 ;  /* 0x0000001fff317819 */ /* 0x000fe20000011402 */
[----:B------:R-:W-:Y:S01]  /*2210*/  IMAD.IADD R9, R11, 0x1, R9 ;  /* 0x000000010b097824 */ /* 0x000fe200078e0209 */
[----:B------:R-:W-:Y:S01]  /*2220*/  SEL R11, RZ, 0x40, P1 ;  /* 0x00000040ff0b7807 */ /* 0x000fe20000800000 */
[----:B------:R-:W-:Y:S01]  /*2230*/  IMAD.WIDE.U32 R6, R156, R30, R154 ;  /* 0x0000001e9c067225 */ /* 0x000fe200078e009a */
[----:B------:R-:W-:Y:S02]  /*2240*/  SEL R10, RZ, 0x7fff80, P2 ;  /* 0x007fff80ff0a7807 */ /* 0x000fe40001000000 */
[----:B------:R-:W-:Y:S01]  /*2250*/  SEL R13, R33, RZ, P0 ;  /* 0x000000ff210d7207 */ /* 0x000fe20000000000 */
[----:B------:R-:W-:Y:S01]  /*2260*/  IMAD.WIDE.U32 R24, R2, UR4, R8 ;  /* 0x0000000402187c25 */ /* 0x000fe2000f8e0008 */
[----:B------:R-:W-:Y:S02]  /*2270*/  LOP3.LUT R50, R10, R50, R11, 0xfe, !PT ;  /* 0x000000320a327212 */ /* 0x000fe400078efe0b */
[----:B------:R-:W-:Y:S01]  /*2280*/  SHF.R.S32.HI R51, RZ, 0x1f, R126 ;  /* 0x0000001fff337819 */ /* 0x000fe2000001147e */
[----:B------:R-:W-:Y:S01]  /*2290*/  IMAD R11, R49, UR4, RZ ;  /* 0x00000004310b7c24 */ /* 0x000fe2000f8e02ff */
[----:B------:R-:W-:Y:S01]  /*22a0*/  PRMT R70, R50, 0x8880, RZ ;  /* 0x0000888032467816 */ /* 0x000fe200000000ff */
[----:B------:R-:W-:-:S02]  /*22b0*/  IMAD.IADD R13, R22, 0x1, R13 ;  /* 0x00000001160d7824 */ /* 0x000fc400078e020d */
[----:B------:R-:W-:Y:S01]  /*22c0*/  IMAD R11, R2, UR5, R11 ;  /* 0x00000005020b7c24 */ /* 0x000fe2000f8e020b */
[----:B------:R-:W-:Y:S01]  /*22d0*/  PRMT R70, R70, 0x7710, RZ ;  /* 0x0000771046467816 */ /* 0x000fe200000000ff */
[----:B------:R-:W-:Y:S01]  /*22e0*/  IMAD.IADD R7, R7, 0x1, R15 ;  /* 0x0000000107077824 */ /* 0x000fe200078e020f */
[----:B------:R-:W-:Y:S01]  /*22f0*/  SHF.R.S32.HI R12, RZ, 0x1f, R13 ;  /* 0x0000001fff0c7819 */ /* 0x000fe2000001140d */
[-C--:B------:R-:W-:Y:S01]  /*2300*/  IMAD R10, R49, R30.reuse, RZ ;  /* 0x0000001e310a7224 */ /* 0x080fe200078e02ff */
[----:B------:R-:W-:Y:S01]  /*2310*/  LOP3.LUT R64, R70, 0x1, RZ, 0xc0, !PT ;  /* 0x0000000146407812 */ /* 0x000fe200078ec0ff */
[----:B------:R-:W-:Y:S01]  /*2320*/  IMAD.WIDE.U32 R44, R2, R30, R6 ;  /* 0x0000001e022c7225 */ /* 0x000fe200078e0006 */
[----:B------:R-:W-:Y:S02]  /*2330*/  LEA.HI R12, R12, R13, RZ, 0x3 ;  /* 0x0000000d0c0c7211 */ /* 0x000fe400078f18ff */
[----:B------:R-:W-:Y:S01]  /*2340*/  LOP3.LUT R65, R70, 0x2, RZ, 0xc0, !PT ;  /* 0x0000000246417812 */ /* 0x000fe200078ec0ff */
[----:B------:R-:W-:Y:S01]  /*2350*/  IMAD R5, R2, R31, R10 ;  /* 0x0000001f02057224 */ /* 0x000fe200078e020a */
[--C-:B------:R-:W-:Y:S01]  /*2360*/  SHF.R.S32.HI R59, RZ, 0x3, R12.reuse ;  /* 0x00000003ff3b7819 */ /* 0x100fe2000001140c */
[----:B------:R-:W-:Y:S01]  /*2370*/  IMAD.IADD R55, R21, 0x1, R11 ;  /* 0x0000000115377824 */ /* 0x000fe200078e020b */
[----:B------:R-:W-:Y:S01]  /*2380*/  LOP3.LUT R60, R12, 0xfffffff8, RZ, 0xc0, !PT ;  /* 0xfffffff80c3c7812 */ /* 0x000fe200078ec0ff */
[----:B------:R-:W-:Y:S01]  /*2390*/  IMAD.IADD R58, R45, 0x1, R5 ;  /* 0x000000012d3a7824 */ /* 0x000fe200078e0205 */
[--C-:B------:R-:W-:Y:S01]  /*23a0*/  LOP3.LUT R5, R197, 0x38, R12.reuse, 0xf8, !PT ;  /* 0x00000038c5057812 */ /* 0x100fe200078ef80c */
[----:B------:R-:W-:Y:S01]  /*23b0*/  IMAD.IADD R56, R11, 0x1, R25 ;  /* 0x000000010b387824 */ /* 0x000fe200078e0219 */
[----:B------:R-:W-:-:S02]  /*23c0*/  LOP3.LUT R12, R199, 0x38, R12, 0xf8, !PT ;  /* 0x00000038c70c7812 */ /* 0x000fc400078ef80c */
[----:B------:R-:W-:Y:S02]  /*23d0*/  LOP3.LUT R5, R5, R206, RZ, 0x3c, !PT ;  /* 0x000000ce05057212 */ /* 0x000fe400078e3cff */
[----:B------:R-:W-:Y:S02]  /*23e0*/  LOP3.LUT R63, R12, R207, RZ, 0x3c, !PT ;  /* 0x000000cf0c3f7212 */ /* 0x000fe400078e3cff */
[C---:B------:R-:W-:Y:S01]  /*23f0*/  SHF.L.U64.HI R31, R30.reuse, 0x6, R31 ;  /* 0x000000061e1f7819 */ /* 0x040fe2000001021f */
[----:B------:R-:W-:Y:S01]  /*2400*/  IMAD.SHL.U32 R30, R30, 0x40, RZ ;  /* 0x000000401e1e7824 */ /* 0x000fe200078e00ff */
[----:B------:R-:W-:Y:S01]  /*2410*/  LOP3.LUT R66, R70, 0x4, RZ, 0xc0, !PT ;  /* 0x0000000446427812 */ /* 0x000fe200078ec0ff */
[----:B------:R-:W-:Y:S01]  /*2420*/  IMAD.IADD R62, R198, 0x1, R5 ;  /* 0x00000001c63e7824 */ /* 0x000fe200078e0205 */
[----:B------:R-:W-:Y:S01]  /*2430*/  LOP3.LUT R67, R70, 0x8, RZ, 0xc0, !PT ;  /* 0x0000000846437812 */ /* 0x000fe200078ec0ff */
[----:B------:R-:W-:Y:S01]  /*2440*/  IMAD.IADD R63, R208, 0x1, R63 ;  /* 0x00000001d03f7824 */ /* 0x000fe200078e023f */
[----:B------:R-:W-:-:S02]  /*2450*/  LOP3.LUT R68, R70, 0x10, RZ, 0xc0, !PT ;  /* 0x0000001046447812 */ /* 0x000fc400078ec0ff */
[C---:B------:R-:W-:Y:S02]  /*2460*/  LOP3.LUT R69, R70.reuse, 0x20, RZ, 0xc0, !PT ;  /* 0x0000002046457812 */ /* 0x040fe400078ec0ff */
[----:B------:R-:W-:Y:S02]  /*2470*/  SHF.R.S32.HI R61, RZ, 0x1f, R60 ;  /* 0x0000001fff3d7819 */ /* 0x000fe4000001143c */
[----:B------:R-:W-:Y:S02]  /*2480*/  LOP3.LUT R70, R70, 0x40, RZ, 0xc0, !PT ;  /* 0x0000004046467812 */ /* 0x000fe400078ec0ff */
[----:B--2---:R-:W-:Y:S02]  /*2490*/  LOP3.LUT P1, RZ, R32, 0x4, RZ, 0xc0, !PT ;  /* 0x0000000420ff7812 */ /* 0x004fe4000782c0ff */
[----:B------:R-:W0:Y:S02]  /*24a0*/  S2R R32, SR_TID.X ;  /* 0x0000000000207919 */ /* 0x000e240000002100 */
[----:B------:R-:W-:-:S02]  /*24b0*/  SEL R53, R53, 0xffffffe0, !P1 ;  /* 0xffffffe035357807 */ /* 0x000fc40004800000 */
[----:B0-----:R-:W-:-:S04]  /*24c0*/  SHF.R.U32.HI R32, RZ, 0x7, R32 ;  /* 0x00000007ff207819 */ /* 0x001fc80000011620 */
[----:B------:R-:W-:-:S13]  /*24d0*/  ISETP.NE.AND P6, PT, R32, 0x1, PT ;  /* 0x000000012000780c */ /* 0x000fda0003fc5270 */
[----:B------:R-:W-:Y:S05]  /*24e0*/  @!P6 WARPSYNC.ALL ;  /* 0x000000000000e948 */ /* 0x000fea0003800000 */
[----:B------:R-:W-:Y:S01]  /*24f0*/  ULDC UR4, c[0x0][0x2f4] ;  /* 0x0000bd0000047ab9 */ /* 0x000fe20000000800 */
[----:B----4-:R-:W-:Y:S01]  /*2500*/  SHF.R.S32.HI R57, RZ, 0x1f, R0 ;  /* 0x0000001fff397819 */ /* 0x010fe20000011400 */
[----:B------:R-:W-:Y:S01]  /*2510*/  @!P6 BAR.SYNC.DEFER_BLOCKING 0x9, 0x100 ;  /* 0x024400000000eb1d */ /* 0x000fe20000010000 */
[----:B------:R-:W-:Y:S02]  /*2520*/  ISETP.GE.AND P2, PT, R152, UR4, PT ;  /* 0x0000000498007c0c */ /* 0x000fe4000bf46270 */
[----:B------:R-:W-:-:S02]  /*2530*/  ISETP.GE.AND P1, PT, R22, UR4, PT ;  /* 0x0000000416007c0c */ /* 0x000fc4000bf26270 */
[----:B------:R-:W-:-:S11]  /*2540*/  P2R R72, PR, RZ, 0x4 ;  /* 0x00000004ff487803 */ /* 0x000fd60000000000 */
.L_x_3874:
        /* <DEDUP_REMOVED lines=27> */
[----:B------:R-:W-:Y:S01]  /*2700*/  IADD3 R8, R167, R53, RZ ;  /* 0x00000035a7087210 */ /* 0x000fe20007ffe0ff */
[----:B------:R-:W-:Y:S05]  /*2710*/  YIELD ;  /* 0x0000000000007946 */ /* 0x000fea0003800000 */
[----:B------:R-:W-:Y:S01]  /*2720*/  IMAD R79, R79, R4, R11 ;  /* 0x000000044f4f7224 */ /* 0x000fe200078e020b */
[----:B------:R-:W-:Y:S01]  /*2730*/  ISETP.GT.AND P3, PT, R26, R46, PT ;  /* 0x0000002e1a00720c */ /* 0x000fe20003f64270 */
[C---:B------:R-:W-:Y:S01]  /*2740*/  IMAD R4, R153.reuse, 0x1800, R167 ;  /* 0x0000180099047824 */ /* 0x040fe200078e02a7 */
[----:B------:R-:W-:Y:S01]  /*2750*/  BSSY B0, `(.L_x_3817) ;  /* 0x000030e000007945 */ /* 0x000fe20003800000 */
[----:B------:R-:W-:Y:S01]  /*2760*/  IMAD R8, R153, 0x1800, R8 ;  /* 0x0000180099087824 */ /* 0x000fe200078e0208 */
[----:B------:R-:W-:Y:S01]  /*2770*/  P2R R73, PR, RZ, 0x8 ;  /* 0x00000008ff497803 */ /* 0x000fe20000000000 */
[----:B------:R-:W-:-:S02]  /*2780*/  IMAD R87, R4, 0x2, R17 ;  /* 0x0000000204577824 */ /* 0x000fc400078e0211 */
[----:B------:R-:W-:Y:S01]  /*2790*/  IMAD R76, R8, 0x2, R17 ;  /* 0x00000002084c7824 */ /* 0x000fe200078e0211 */
[----:B0-----:R-:W-:Y:S06]  /*27a0*/  @!P2 BRA `(.L_x_3818) ;  /* 0x0000002c0008a947 */ /* 0x001fec0003800000 */
[----:B------:R-:W-:Y:S01]  /*27b0*/  SHF.R.S32.HI R80, RZ, 0x1f, R79 ;  /* 0x0000001fff507819 */ /* 0x000fe2000001144f */
[----:B------:R-:W-:Y:S01]  /*27c0*/  ULDC.64 UR4, c[0x0][0x300] ;  /* 0x0000c00000047ab9 */ /* 0x000fe20000000a00 */
[----:B-----5:R-:W-:Y:S01]  /*27d0*/  SHF.R.S32.HI R81, RZ, 0x1f, R78 ;  /* 0x0000001fff517819 */ /* 0x020fe2000001144e */
[C---:B------:R-:W-:Y:S01]  /*27e0*/  IMAD.WIDE.U32 R4, R79.reuse, UR4, RZ ;  /* 0x000000044f047c25 */ /* 0x040fe2000f8e00ff */
[----:B------:R-:W0:Y:S01]  /*27f0*/  LDC.64 R10, c[0x0][0x3f8] ;  /* 0x0000fe00ff0a7b82 */ /* 0x000e220000000a00 */
[----:B------:R-:W-:Y:S02]  /*2800*/  ULDC.U8 UR6, c[0x0][0x410] ;  /* 0x0001040000067ab9 */ /* 0x000fe40000000000 */
[----:B------:R-:W-:Y:S01]  /*2810*/  IMAD R6, R80, UR4, RZ ;  /* 0x0000000450067c24 */ /* 0x000fe2000f8e02ff */
[----:B------:R-:W-:Y:S01]  /*2820*/  ISETP.NE.AND P2, PT, RZ, UR6, PT ;  /* 0x00000006ff007c0c */ /* 0x000fe2000bf45270 */
[----:B------:R-:W-:Y:S02]  /*2830*/  IMAD R82, R26, -0x60, R47 ;  /* 0xffffffa01a527824 */ /* 0x000fe400078e022f */
[----:B------:R-:W-:Y:S01]  /*2840*/  IMAD R7, R79, UR5, R6 ;  /* 0x000000054f077c24 */ /* 0x000fe2000f8e0206 */
[----:B------:R-:W1:Y:S01]  /*2850*/  LDC.64 R8, c[0x0][0x408] ;  /* 0x00010200ff087b82 */ /* 0x000e620000000a00 */
[----:B------:R-:W-:Y:S01]  /*2860*/  ULDC.64 UR4, c[0x0][0x310] ;  /* 0x0000c40000047ab9 */ /* 0x000fe20000000a00 */
[----:B------:R-:W-:Y:S01]  /*2870*/  VIMNMX R82, R82, 0x60, PT ;  /* 0x0000006052527848 */ /* 0x000fe20003fe0100 */
[----:B------:R-:W-:-:S02]  /*2880*/  IMAD.IADD R5, R5, 0x1, R7 ;  /* 0x0000000105057824 */ /* 0x000fc400078e0207 */
        /* <DEDUP_REMOVED lines=8> */
[----:B------:R-:W-:Y:S01]  /*2910*/  SHF.R.S32.HI R7, RZ, 0x1f, R26 ;  /* 0x0000001fff077819 */ /* 0x000fe2000001141a */
[----:B------:R-:W-:Y:S01]  /*2920*/  ULDC.64 UR4, c[0x0][0x2e8] ;  /* 0x0000ba0000047ab9 */ /* 0x000fe20000000a00 */
[----:B0-----:R-:W-:Y:S01]  /*2930*/  IMAD.WIDE.U32 R12, R26, R10, RZ ;  /* 0x0000000a1a0c7225 */ /* 0x001fe200078e00ff */
[----:B------:R-:W-:-:S03]  /*2940*/  LEA R83, P3, R4, UR4, 0x1 ;  /* 0x0000000404537c11 */ /* 0x000fc6000f8608ff */
[C---:B------:R-:W-:Y:S02]  /*2950*/  IMAD R6, R7.reuse, R10, RZ ;  /* 0x0000000a07067224 */ /* 0x040fe400078e02ff */
[-C--:B-1----:R-:W-:Y:S02]  /*2960*/  IMAD R7, R7, R8.reuse, RZ ;  /* 0x0000000807077224 */ /* 0x082fe400078e02ff */
[----:B------:R-:W-:Y:S02]  /*2970*/  IMAD.IADD R5, R5, 0x1, R33 ;  /* 0x0000000105057824 */ /* 0x000fe400078e0221 */
[----:B------:R-:W-:-:S03]  /*2980*/  IMAD.WIDE.U32 R14, R26, R8, RZ ;  /* 0x000000081a0e7225 */ /* 0x000fc600078e00ff */
[----:B------:R-:W-:Y:S01]  /*2990*/  LEA.HI.X R84, R4, UR5, R5, 0x1, P3 ;  /* 0x0000000504547c11 */ /* 0x000fe200098f0c05 */
[C---:B------:R-:W-:Y:S02]  /*29a0*/  IMAD R71, R26.reuse, R11, R6 ;  /* 0x0000000b1a477224 */ /* 0x040fe400078e0206 */
[----:B------:R-:W-:Y:S02]  /*29b0*/  IMAD R7, R26, R9, R7 ;  /* 0x000000091a077224 */ /* 0x000fe400078e0207 */
        /* <DEDUP_REMOVED lines=11> */
[----:B------:R-:W-:Y:S01]  /*2a70*/  IMAD.MOV.U32 R4, RZ, RZ, R20 ;  /* 0x000000ffff047224 */ /* 0x000fe200078e0014 */
[----:B------:R-:W-:Y:S01]  /*2a80*/  ULDC.64 UR4, c[0x0][0x3e8] ;  /* 0x0000fa0000047ab9 */ /* 0x000fe20000000a00 */
[----:B------:R-:W-:Y:S01]  /*2a90*/  IMAD.MOV.U32 R5, RZ, RZ, R55 ;  /* 0x000000ffff057224 */ /* 0x000fe200078e0037 */
[----:B------:R-:W-:Y:S01]  /*2aa0*/  ULDC.64 UR6, c[0x0][0x400] ;  /* 0x0001000000067ab9 */ /* 0x000fe20000000a00 */
[----:B------:R-:W-:Y:S01]  /*2ab0*/  IMAD R35, R71, 0x60, RZ ;  /* 0x0000006047237824 */ /* 0x000fe200078e02ff */
[----:B------:R-:W-:Y:S01]  /*2ac0*/  CS2R R42, SRZ ;  /* 0x00000000002a7805 */ /* 0x000fe2000001ff00 */
[----:B------:R-:W-:Y:S01]  /*2ad0*/  IMAD.WIDE.U32 R6, R12, 0x60, R4 ;  /* 0x000000600c067825 */ /* 0x000fe200078e0004 */
[----:B------:R-:W-:-:S03]  /*2ae0*/  CS2R R74, SRZ ;  /* 0x00000000004a7805 */ /* 0x000fc6000001ff00 */
[----:B------:R-:W-:Y:S02]  /*2af0*/  IMAD.MOV.U32 R4, RZ, RZ, R44 ;  /* 0x000000ffff047224 */ /* 0x000fe400078e002c */
[----:B------:R-:W-:Y:S02]  /*2b00*/  IMAD.MOV.U32 R5, RZ, RZ, R58 ;  /* 0x000000ffff057224 */ /* 0x000fe400078e003a */
[----:B------:R-:W-:Y:S02]  /*2b10*/  IMAD R37, R77, 0x60, RZ ;  /* 0x000000604d257824 */ /* 0x000fe400078e02ff */
[----:B------:R-:W-:Y:S01]  /*2b20*/  IMAD.WIDE.U32 R32, R14, 0x60, R4 ;  /* 0x000000600e207825 */ /* 0x000fe200078e0004 */
[----:B------:R-:W-:-:S03]  /*2b30*/  LEA R4, P3, R6, UR4, 0x1 ;  /* 0x0000000406047c11 */ /* 0x000fc6000f8608ff */
[----:B------:R-:W-:Y:S02]  /*2b40*/  IMAD.IADD R5, R7, 0x1, R35 ;  /* 0x0000000107057824 */ /* 0x000fe400078e0223 */
[----:B------:R-:W-:-:S03]  /*2b50*/  IMAD.IADD R7, R33, 0x1, R37 ;  /* 0x0000000121077824 */ /* 0x000fc600078e0225 */
[----:B------:R-:W-:Y:S02]  /*2b60*/  LEA.HI.X R5, R6, UR5, R5, 0x1, P3 ;  /* 0x0000000506057c11 */ /* 0x000fe400098f0c05 */
        /* <DEDUP_REMOVED lines=10> */
.L_x_3821:
[----:B------:R-:W-:Y:S05]  /*2c10*/  BSYNC B1 ;  /* 0x0000000000017941 */ /* 0x000fea0003800000 */
.L_x_3820:
[----:B------:R-:W-:Y:S01]  /*2c20*/  ISETP.GE.AND P4, PT, R166, R82, PT ;  /* 0x00000052a600720c */ /* 0x000fe20003f86270 */
[----:B------:R-:W-:Y:S01]  /*2c30*/  BSSY B1, `(.L_x_3822) ;  /* 0x0000021000017945 */ /* 0x000fe20003800000 */
[----:B------:R-:W-:Y:S02]  /*2c40*/  CS2R R34, SRZ ;  /* 0x0000000000227805 */ /* 0x000fe4000001ff00 */
[----:B------:R-:W-:Y:S01]  /*2c50*/  CS2R R32, SRZ ;  /* 0x0000000000207805 */ /* 0x000fe2000001ff00 */
[----:B-----5:R-:W-:Y:S01]  /*2c60*/  IMAD.MOV.U32 R86, RZ, RZ, R38 ;  /* 0x000000ffff567224 */ /* 0x020fe200078e0026 */
[----:B------:R-:W-:Y:S01]  /*2c70*/  CS2R R36, SRZ ;  /* 0x0000000000247805 */ /* 0x000fe2000001ff00 */
[----:B------:R-:W-:-:S06]  /*2c80*/  IMAD.MOV.U32 R88, RZ, RZ, R39 ;  /* 0x000000ffff587224 */ /* 0x000fcc00078e0027 */
[----:B------:R-:W-:Y:S05]  /*2c90*/  @P4 BRA `(.L_x_3823) ;  /* 0x0000000000684947 */ /* 0x000fea0003800000 */
[----:B------:R-:W-:Y:S01]  /*2ca0*/  IMAD.WIDE.U32 R14, R14, 0x60, R30 ;  /* 0x000000600e0e7825 */ /* 0x000fe200078e001e */
[C---:B0-----:R-:W-:Y:S01]  /*2cb0*/  SHF.L.U64.HI R5, R10.reuse, 0x6, R11 ;  /* 0x000000060a057819 */ /* 0x041fe2000001020b */
[----:B------:R-:W-:Y:S01]  /*2cc0*/  ULDC.64 UR4, c[0x0][0x400] ;  /* 0x0001000000047ab9 */ /* 0x000fe20000000a00 */
[----:B------:R-:W-:Y:S01]  /*2cd0*/  CS2R R34, SRZ ;  /* 0x0000000000227805 */ /* 0x000fe2000001ff00 */
[----:B------:R-:W-:Y:S01]  /*2ce0*/  IMAD.SHL.U32 R4, R10, 0x40, RZ ;  /* 0x000000400a047824 */ /* 0x000fe200078e00ff */
[----:B------:R-:W-:Y:S01]  /*2cf0*/  IADD3 R6, P3, R44, R14, RZ ;  /* 0x0000000e2c067210 */ /* 0x000fe20007f7e0ff */
[----:B------:R-:W-:Y:S01]  /*2d00*/  IMAD R77, R77, 0x60, RZ ;  /* 0x000000604d4d7824 */ /* 0x000fe200078e02ff */
[----:B------:R-:W-:Y:S01]  /*2d10*/  CS2R R36, SRZ ;  /* 0x0000000000247805 */ /* 0x000fe2000001ff00 */
[----:B------:R-:W-:-:S03]  /*2d20*/  IMAD.WIDE.U32 R4, R12, 0x60, R4 ;  /* 0x000000600c047825 */ /* 0x000fc600078e0004 */
[----:B------:R-:W-:Y:S01]  /*2d30*/  IADD3.X R15, R58, R77, R15, P3, !PT ;  /* 0x0000004d3a0f7210 */ /* 0x000fe20001ffe40f */
[----:B------:R-:W-:Y:S01]  /*2d40*/  IMAD R8, R71, 0x60, RZ ;  /* 0x0000006047087824 */ /* 0x000fe200078e02ff */
[----:B------:R-:W-:-:S04]  /*2d50*/  IADD3 R7, P3, R20, R4, RZ ;  /* 0x0000000414077210 */ /* 0x000fc80007f7e0ff */
[----:B------:R-:W-:Y:S02]  /*2d60*/  IADD3.X R8, R55, R8, R5, P3, !PT ;  /* 0x0000000837087210 */ /* 0x000fe40001ffe405 */
        /* <DEDUP_REMOVED lines=13> */
.L_x_3823:
[----:B------:R-:W-:Y:S05]  /*2e40*/  BSYNC B1 ;  /* 0x0000000000017941 */ /* 0x000fea0003800000 */
.L_x_3822:
[----:B------:R-:W-:Y:S01]  /*2e50*/  ULOP3.LUT UR4, UR38, 0x1, URZ, 0xfc, !UPT ;  /* 0x0000000126047892 */ /* 0x000fe2000f8efc3f */
[----:B01----:R-:W-:Y:S01]  /*2e60*/  IMAD.MOV.U32 R4, RZ, RZ, R42 ;  /* 0x000000ffff047224 */ /* 0x003fe200078e002a */
[----:B------:R-:W-:Y:S01]  /*2e70*/  PRMT R92, R88, 0x5410, R86 ;  /* 0x00005410585c7816 */ /* 0x000fe20000000056 */
[----:B------:R-:W-:Y:S01]  /*2e80*/  IMAD.MOV.U32 R5, RZ, RZ, R43 ;  /* 0x000000ffff057224 */ /* 0x000fe200078e002b */
[----:B------:R-:W-:Y:S01]  /*2e90*/  UISETP.NE.AND UP0, UPT, UR4, 0x3, UPT ;  /* 0x000000030400788c */ /* 0x000fe2000bf05270 */
        /* <DEDUP_REMOVED lines=13> */
[----:B------:R-:W-:Y:S01]  /*2f70*/  IMAD.MOV.U32 R7, RZ, RZ, R37 ;  /* 0x000000ffff077224 */ /* 0x000fe200078e0025 */
[----:B------:R-:W-:Y:S02]  /*2f80*/  MOV R6, R36 ;  /* 0x0000002400067202 */ /* 0x000fe40000000f00 */
[----:B------:R-:W-:Y:S01]  /*2f90*/  PRMT R88, R4, 0x5410, R5 ;  /* 0x0000541004587816 */ /* 0x000fe20000000005 */
[----:B------:R-:W-:Y:S01]  /*2fa0*/  IMAD.MOV.U32 R4, RZ, RZ, R32 ;  /* 0x000000ffff047224 */ /* 0x000fe200078e0020 */
[----:B------:R-:W-:Y:S01]  /*2fb0*/  PRMT R91, R7, 0x5410, R6 ;  /* 0x00005410075b7816 */ /* 0x000fe20000000006 */
[----:B------:R-:W-:-:S05]  /*2fc0*/  IMAD.MOV.U32 R5, RZ, RZ, R33 ;  /* 0x000000ffff057224 */ /* 0x000fca00078e0021 */
[----:B------:R-:W-:Y:S01]  /*2fd0*/  PRMT R89, R4, 0x5410, R5 ;  /* 0x0000541004597816 */ /* 0x000fe20000000005 */
[----:B------:R-:W-:Y:S06]  /*2fe0*/  @!P3 BRA `(.L_x_3824) ;  /* 0x000000000004b947 */ /* 0x000fec0003800000 */
[----:B------:R-:W-:Y:S01]  /*2ff0*/  BPT.TRAP 0x1 ;  /* 0x000000040000795c */ /* 0x000fe20000300000 */
.L_x_3824:
[----:B------:R-:W-:Y:S01]  /*3000*/  IMAD R71, R153, 0x8, R148 ;  /* 0x0000000899477824 */ /* 0x000fe200078e0294 */
[----:B------:R-:W-:Y:S01]  /*3010*/  SHF.L.U32 R86, R158, 0x1f, RZ ;  /* 0x0000001f9e567819 */ /* 0x000fe200000006ff */
[----:B------:R-:W-:Y:S03]  /*3020*/  BSSY B1, `(.L_x_3825) ;  /* 0x0000003000017945 */ /* 0x000fe60003800000 */
[----:B------:R-:W0:Y:S02]  /*3030*/  SYNCS.PHASECHK.TRANS64.TRYWAIT P5, [R71+URZ+0x32490], R86 ;  /* 0x03249056470075a7 */ /* 0x000e2400080a017f */
[----:B0-----:R-:W-:Y:S05]  /*3040*/  @!P5 BRA `(.L_x_3826) ;  /* 0x0000032c0060d947 */ /* 0x001fea0003800000 */
.L_x_4173:
[----:B------:R-:W-:Y:S05]  /*3050*/  BSYNC B1 ;  /* 0x0000000000017941 */ /* 0x000fea0003800000 */
.L_x_3825:
[----:B------:R-:W-:-:S03]  /*3060*/  UMOV UR4, 0xffffffff ;  /* 0xffffffff00047882 */ /* 0x000fc60000000000 */
[----:B------:R-:W-:Y:S05]  /*3070*/  BRA.DIV UR4, `(.L_x_3827) ;  /* 0x0000032e04687947 */ /* 0x000fea000b800000 */
[----:B------:R1:W2:Y:S04]  /*3080*/  SHFL.IDX PT, R77, R84, RZ, 0x1c1f ;  /* 0x001c1fff544d7589 */ /* 0x0002a800000e0000 */
[----:B------:R1:W3:Y:S02]  /*3090*/  SHFL.IDX PT, R14, R83, RZ, 0x1c1f ;  /* 0x001c1fff530e7589 */ /* 0x0002e400000e0000 */
.L_x_4177:
        /* <DEDUP_REMOVED lines=11> */
[----:B0-----:R-:W-:Y:S01]  /*3150*/  IMAD.MOV.U32 R12, RZ, RZ, R6 ;  /* 0x000000ffff0c7224 */ /* 0x001fe200078e0006 */
[----:B------:R-:W-:Y:S01]  /*3160*/  SHF.R.U32.HI R42, RZ, 0x10, R43 ;  /* 0x00000010ff2a7819 */ /* 0x000fe2000001162b */
[--C-:B------:R-:W-:Y:S01]  /*3170*/  HADD2.F32 R6, -RZ, R5.reuse.H1_H1 ;  /* 0x30000005ff067230 */ /* 0x100fe20000004100 */
[--C-:B------:R-:W-:Y:S01]  /*3180*/  SHF.R.U64 R43, R74, 0x10, R75.reuse ;  /* 0x000000104a2b7819 */ /* 0x100fe2000000124b */
[----:B------:R-:W-:Y:S01]  /*3190*/  HADD2.F32 R5, -RZ, R5.H0_H0 ;  /* 0x20000005ff057230 */ /* 0x000fe20000004100 */
[----:B------:R-:W-:Y:S01]  /*31a0*/  SHF.R.U32.HI R74, RZ, 0x10, R75 ;  /* 0x00000010ff4a7819 */ /* 0x000fe2000001164b */
[----:B------:R-:W-:Y:S02]  /*31b0*/  HADD2.F32 R15, -RZ, R15.H0_H0 ;  /* 0x2000000fff0f7230 */ /* 0x000fe40000004100 */
[----:B------:R-:W-:Y:S02]  /*31c0*/  HADD2.F32 R43, -RZ, R43.H0_H0 ;  /* 0x2000002bff2b7230 */ /* 0x000fe40000004100 */
[----:B------:R-:W-:-:S02]  /*31d0*/  HADD2.F32 R74, -RZ, R74.H0_H0 ;  /* 0x2000004aff4a7230 */ /* 0x000fc40000004100 */
[--C-:B------:R-:W-:Y:S02]  /*31e0*/  HADD2.F32 R13, -RZ, R7.reuse.H1_H1 ;  /* 0x30000007ff0d7230 */ /* 0x100fe40000004100 */
[CC--:B------:R-:W-:Y:S01]  /*31f0*/  FMUL.FTZ R94, R6.reuse, R43.reuse ;  /* 0x0000002b065e7220 */ /* 0x0c0fe20000410000 */
[----:B------:R-:W-:Y:S02]  /*3200*/  HADD2.F32 R7, -RZ, R7.H0_H0 ;  /* 0x20000007ff077230 */ /* 0x000fe40000004100 */
[C---:B------:R-:W-:Y:S01]  /*3210*/  FMUL.FTZ R43, R5.reuse, R43 ;  /* 0x0000002b052b7220 */ /* 0x040fe20000410000 */
[----:B------:R-:W-:Y:S02]  /*3220*/  HADD2.F32 R42, -RZ, R42.H0_H0 ;  /* 0x2000002aff2a7230 */ /* 0x000fe40000004100 */
[-C--:B------:R-:W-:Y:S01]  /*3230*/  FFMA.FTZ R94, R5, R15.reuse, -R94 ;  /* 0x0000000f055e7223 */ /* 0x080fe2000001085e */
[----:B------:R-:W-:Y:S01]  /*3240*/  FMUL.FTZ R96, R13, R74 ;  /* 0x0000004a0d607220 */ /* 0x000fe20000410000 */
[----:B------:R-:W-:Y:S01]  /*3250*/  FFMA.FTZ R93, R6, R15, R43 ;  /* 0x0000000f065d7223 */ /* 0x000fe2000001002b */
[----:B------:R-:W-:-:S02]  /*3260*/  HADD2.F32 R5, -RZ, R4.H1_H1 ;  /* 0x30000004ff057230 */ /* 0x000fc40000004100 */
[C---:B------:R-:W-:Y:S01]  /*3270*/  FMUL.FTZ R74, R7.reuse, R74 ;  /* 0x0000004a074a7220 */ /* 0x040fe20000410000 */
[--C-:B------:R-:W-:Y:S02]  /*3280*/  HADD2.F32 R15, -RZ, R99.reuse.H0_H0 ;  /* 0x20000063ff0f7230 */ /* 0x100fe40000004100 */
[-C--:B------:R-:W-:Y:S01]  /*3290*/  FFMA.FTZ R96, R7, R42.reuse, -R96 ;  /* 0x0000002a07607223 */ /* 0x080fe20000010860 */
[----:B------:R-:W-:Y:S02]  /*32a0*/  HADD2.F32 R4, -RZ, R4.H0_H0 ;  /* 0x20000004ff047230 */ /* 0x000fe40000004100 */
[----:B------:R-:W-:Y:S01]  /*32b0*/  FFMA.FTZ R95, R13, R42, R74 ;  /* 0x0000002a0d5f7223 */ /* 0x000fe2000001004a */
[----:B------:R-:W-:Y:S02]  /*32c0*/  HADD2.F32 R43, -RZ, R99.H1_H1 ;  /* 0x30000063ff2b7230 */ /* 0x000fe40000004100 */
[----:B------:R-:W-:Y:S01]  /*32d0*/  FMUL.FTZ R75, R5, R15 ;  /* 0x0000000f054b7220 */ /* 0x000fe20000410000 */
[----:B------:R-:W-:-:S02]  /*32e0*/  HADD2.F32 R6, -RZ, R12.H1_H1 ;  /* 0x3000000cff067230 */ /* 0x000fc40000004100 */
[----:B------:R-:W-:Y:S01]  /*32f0*/  FMUL.FTZ R42, R4, R15 ;  /* 0x0000000f042a7220 */ /* 0x000fe20000410000 */
[----:B------:R-:W-:Y:S02]  /*3300*/  HADD2.F32 R12, -RZ, R12.H0_H0 ;  /* 0x2000000cff0c7230 */ /* 0x000fe40000004100 */
        /* <DEDUP_REMOVED lines=12> */
.L_x_3833:
[----:B------:R-:W-:Y:S05]  /*33d0*/  BSYNC B3 ;  /* 0x0000000000037941 */ /* 0x000fea0003800000 */
.L_x_3832:
[----:B0-----:R4:W-:Y:S02]  /*33e0*/  ST.E.128 desc[UR44][R10.64], R4 ;  /* 0x000000040a007985 */ /* 0x0019e4000c101d2c */
.L_x_3831:
[----:B------:R-:W-:Y:S05]  /*33f0*/  BSYNC B2 ;  /* 0x0000000000027941 */ /* 0x000fea0003800000 */
.L_x_3830:
        /* <DEDUP_REMOVED lines=9> */
[----:B0-----:R-:W-:Y:S01]  /*3490*/  IMAD.MOV.U32 R12, RZ, RZ, R6 ;  /* 0x000000ffff0c7224 */ /* 0x001fe200078e0006 */
[----:B------:R-:W-:Y:S01]  /*34a0*/  SHF.R.U64 R14, R38, 0x10, R39 ;  /* 0x00000010260e7819 */ /* 0x000fe20000001227 */
[----:B------:R-:W-:Y:S01]  /*34b0*/  HADD2.F32 R6, -RZ, R5.H1_H1 ;  /* 0x30000005ff067230 */ /* 0x000fe20000004100 */
[----:B------:R-:W-:Y:S01]  /*34c0*/  SHF.R.U32.HI R40, RZ, 0x10, R41 ;  /* 0x00000010ff287819 */ /* 0x000fe20000011629 */
[----:B------:R-:W-:Y:S01]  /*34d0*/  HADD2.F32 R15, -RZ, R15.H0_H0 ;  /* 0x2000000fff0f7230 */ /* 0x000fe20000004100 */
[----:B------:R-:W-:Y:S01]  /*34e0*/  SHF.R.U32.HI R38, RZ, 0x10, R39 ;  /* 0x00000010ff267819 */ /* 0x000fe20000011627 */
[----:B------:R-:W-:Y:S02]  /*34f0*/  HADD2.F32 R5, -RZ, R5.H0_H0 ;  /* 0x20000005ff057230 */ /* 0x000fe40000004100 */
[----:B------:R-:W-:Y:S02]  /*3500*/  HADD2.F32 R14, -RZ, R14.H0_H0 ;  /* 0x2000000eff0e7230 */ /* 0x000fe40000004100 */
[----:B------:R-:W-:Y:S01]  /*3510*/  FMUL.FTZ R42, R6, R15 ;  /* 0x0000000f062a7220 */ /* 0x000fe20000410000 */
[----:B------:R-:W-:-:S02]  /*3520*/  HADD2.F32 R40, -RZ, R40.H0_H0 ;  /* 0x20000028ff287230 */ /* 0x000fc40000004100 */
[C---:B------:R-:W-:Y:S01]  /*3530*/  FMUL.FTZ R15, R5.reuse, R15 ;  /* 0x0000000f050f7220 */ /* 0x040fe20000410000 */
[--C-:B------:R-:W-:Y:S02]  /*3540*/  HADD2.F32 R13, -RZ, R7.reuse.H1_H1 ;  /* 0x30000007ff0d7230 */ /* 0x100fe40000004100 */
[-C--:B------:R-:W-:Y:S01]  /*3550*/  FFMA.FTZ R42, R5, R14.reuse, -R42 ;  /* 0x0000000e052a7223 */ /* 0x080fe2000001082a */
[----:B------:R-:W-:Y:S02]  /*3560*/  HADD2.F32 R7, -RZ, R7.H0_H0 ;  /* 0x20000007ff077230 */ /* 0x000fe40000004100 */
[----:B------:R-:W-:Y:S01]  /*3570*/  FFMA.FTZ R41, R6, R14, R15 ;  /* 0x0000000e06297223 */ /* 0x000fe2000001000f */
[----:B------:R-:W-:Y:S02]  /*3580*/  HADD2.F32 R38, -RZ, R38.H0_H0 ;  /* 0x20000026ff267230 */ /* 0x000fe40000004100 */
[----:B------:R-:W-:Y:S01]  /*3590*/  FMUL.FTZ R74, R13, R40 ;  /* 0x000000280d4a7220 */ /* 0x000fe20000410000 */
[----:B------:R-:W-:-:S02]  /*35a0*/  HADD2.F32 R14, -RZ, R98.H0_H0 ;  /* 0x20000062ff0e7230 */ /* 0x000fc40000004100 */
[C---:B------:R-:W-:Y:S01]  /*35b0*/  FMUL.FTZ R40, R7.reuse, R40 ;  /* 0x0000002807287220 */ /* 0x040fe20000410000 */
[----:B------:R-:W-:Y:S02]  /*35c0*/  HADD2.F32 R15, -RZ, R98.H1_H1 ;  /* 0x30000062ff0f7230 */ /* 0x000fe40000004100 */
[-C--:B------:R-:W-:Y:S01]  /*35d0*/  FFMA.FTZ R74, R7, R38.reuse, -R74 ;  /* 0x00000026074a7223 */ /* 0x080fe2000001084a */
[----:B------:R-:W-:Y:S02]  /*35e0*/  HADD2.F32 R5, -RZ, R4.H1_H1 ;  /* 0x30000004ff057230 */ /* 0x000fe40000004100 */
[----:B------:R-:W-:Y:S01]  /*35f0*/  FFMA.FTZ R75, R13, R38, R40 ;  /* 0x000000260d4b7223 */ /* 0x000fe20000010028 */
[----:B------:R-:W-:Y:S02]  /*3600*/  HADD2.F32 R6, -RZ, R12.H1_H1 ;  /* 0x3000000cff067230 */ /* 0x000fe40000004100 */
[----:B------:R-:W-:Y:S02]  /*3610*/  HADD2.F32 R4, -RZ, R4.H0_H0 ;  /* 0x20000004ff047230 */ /* 0x000fe40000004100 */
[----:B------:R-:W-:Y:S01]  /*3620*/  FMUL.FTZ R39, R5, R14 ;  /* 0x0000000e05277220 */ /* 0x000fe20000410000 */
        /* <DEDUP_REMOVED lines=14> */
.L_x_3835:
[----:B------:R-:W-:Y:S05]  /*3710*/  BSYNC B2 ;  /* 0x0000000000027941 */ /* 0x000fea0003800000 */
.L_x_3834:
[----:B0-----:R0:W-:Y:S02]  /*3720*/  ST.E.128 desc[UR44][R10.64], R4 ;  /* 0x000000040a007985 */ /* 0x0011e4000c101d2c */
.L_x_3829:
[----:B------:R-:W-:Y:S05]  /*3730*/  BSYNC B1 ;  /* 0x0000000000017941 */ /* 0x000fea0003800000 */
.L_x_3828:
[----:B------:R-:W-:-:S03]  /*3740*/  UMOV UR4, 0xffffffff ;  /* 0xffffffff00047882 */ /* 0x000fc60000000000 */
[----:B------:R-:W-:Y:S05]  /*3750*/  BRA.DIV UR4, `(.L_x_3836) ;  /* 0x0000032604f87947 */ /* 0x000fea000b800000 */
[----:B------:R0:W0:Y:S04]  /*3760*/  SHFL.IDX PT, R39, R84, 0x1, 0x1c1f ;  /* 0x003c1f0054277f89 */ /* 0x00002800000e0000 */
[----:B---3--:R3:W0:Y:S02]  /*3770*/  SHFL.IDX PT, R14, R83, 0x1, 0x1c1f ;  /* 0x003c1f00530e7f89 */ /* 0x00862400000e0000 */
.L_x_4181:
[----:B------:R-:W-:Y:S05]  /*3780*/  @P4 BRA `(.L_x_3837) ;  /* 0x0000002000284947 */ /* 0x000fea0003800000 */
[----:B------:R-:W-:Y:S04]  /*3790*/  BSSY B1, `(.L_x_3838) ;  /* 0x0000033000017945 */ /* 0x000fe80003800000 */
[----:B------:R-:W-:Y:S05]  /*37a0*/  @P1 BRA `(.L_x_3839) ;  /* 0x0000000000c41947 */ /* 0x000fea0003800000 */
[----:B0---4-:R0:W4:Y:S01]  /*37b0*/  LDS.128 R4, [R87+0x2000] ;  /* 0x0020000057047984 */ /* 0x0111220000000c00 */
[C---:B------:R-:W-:Y:S01]  /*37c0*/  LEA R10, P2, R22.reuse, R14, 0x1 ;  /* 0x0000000e160a7211 */ /* 0x040fe200078408ff */
[----:B------:R-:W-:Y:S03]  /*37d0*/  BSSY B2, `(.L_x_3840) ;  /* 0x000002d000027945 */ /* 0x000fe60003800000 */
[----:B------:R-:W-:Y:S02]  /*37e0*/  LEA.HI.X R11, R22, R39, R23, 0x1, P2 ;  /* 0x00000027160b7211 */ /* 0x000fe400010f0c17 */
[----:B------:R-:W-:-:S13]  /*37f0*/  ISETP.GE.AND P2, PT, R154, R85, PT ;  /* 0x000000559a00720c */ /* 0x000fda0003f46270 */
[----:B0-----:R-:W-:Y:S05]  /*3800*/  @P2 BRA `(.L_x_3841) ;  /* 0x0000000000a42947 */ /* 0x001fea0003800000 */
[--C-:B------:R-:W-:Y:S01]  /*3810*/  SHF.R.U64 R15, R34, 0x10, R35.reuse ;  /* 0x00000010220f7819 */ /* 0x100fe20000001223 */
[----:B----4-:R-:W-:Y:S01]  /*3820*/  IMAD.MOV.U32 R12, RZ, RZ, R6 ;  /* 0x000000ffff0c7224 */ /* 0x010fe200078e0006 */
        /* <DEDUP_REMOVED lines=18> */
[--C-:B------:R-:W-:Y:S02]  /*3950*/  HADD2.F32 R15, -RZ, R91.reuse.H1_H1 ;  /* 0x3000005bff0f7230 */ /* 0x100fe40000004100 */
[-C--:B------:R-:W-:Y:S01]  /*3960*/  FFMA.FTZ R40, R7, R34.reuse, -R40 ;  /* 0x0000002207287223 */ /* 0x080fe20000010828 */
[----:B------:R-:W-:Y:S02]  /*3970*/  HADD2.F32 R4, -RZ, R4.H0_H0 ;  /* 0x20000004ff047230 */ /* 0x000fe40000004100 */
[----:B------:R-:W-:Y:S01]  /*3980*/  FFMA.FTZ R41, R13, R34, R36 ;  /* 0x000000220d297223 */ /* 0x000fe20000010024 */
[----:B------:R-:W-:Y:S02]  /*3990*/  HADD2.F32 R91, -RZ, R91.H0_H0 ;  /* 0x2000005bff5b7230 */ /* 0x000fe40000004100 */
[----:B------:R-:W-:Y:S01]  /*39a0*/  FMUL.FTZ R35, R5, R15 ;  /* 0x0000000f05237220 */ /* 0x000fe20000410000 */
[----:B------:R-:W-:-:S02]  /*39b0*/  HADD2.F32 R6, -RZ, R12.H1_H1 ;  /* 0x3000000cff067230 */ /* 0x000fc40000004100 */
[----:B------:R-:W-:Y:S01]  /*39c0*/  FMUL.FTZ R34, R4, R15 ;  /* 0x0000000f04227220 */ /* 0x000fe20000410000 */
[----:B------:R-:W-:Y:S02]  /*39d0*/  HADD2.F32 R12, -RZ, R12.H0_H0 ;  /* 0x2000000cff0c7230 */ /* 0x000fe40000004100 */
[--C-:B------:R-:W-:Y:S02]  /*39e0*/  HADD2.F32 R7, -RZ, R90.reuse.H1_H1 ;  /* 0x3000005aff077230 */ /* 0x100fe40000004100 */
[-C--:B------:R-:W-:Y:S01]  /*39f0*/  FMUL.FTZ R15, R6, R91.reuse ;  /* 0x0000005b060f7220 */ /* 0x080fe20000410000 */
        /* <DEDUP_REMOVED lines=10> */
.L_x_3841:
[----:B------:R-:W-:Y:S05]  /*3aa0*/  BSYNC B2 ;  /* 0x0000000000027941 */ /* 0x000fea0003800000 */
.L_x_3840:
[----:B----4-:R0:W-:Y:S02]  /*3ab0*/  ST.E.128 desc[UR44][R10.64], R4 ;  /* 0x000000040a007985 */ /* 0x0101e4000c101d2c */
.L_x_3839:
[----:B------:R-:W-:Y:S05]  /*3ac0*/  BSYNC B1 ;  /* 0x0000000000017941 */ /* 0x000fea0003800000 */
.L_x_3838:
[----:B------:R-:W-:-:S13]  /*3ad0*/  ISETP.NE.AND P2, PT, R72, RZ, PT ;  /* 0x000000ff4800720c */ /* 0x000fda0003f45270 */
[----:B------:R-:W-:Y:S05]  /*3ae0*/  @P2 BRA `(.L_x_3837) ;  /* 0x0000001c00502947 */ /* 0x000fea0003800000 */
[----:B0---4-:R0:W4:Y:S01]  /*3af0*/  LDS.128 R4, [R76+0x2000] ;  /* 0x002000004c047984 */ /* 0x0111220000000c00 */
[C---:B------:R-:W-:Y:S01]  /*3b00*/  LEA R14, P2, R152.reuse, R14, 0x1 ;  /* 0x0000000e980e7211 */ /* 0x040fe200078408ff */
[----:B------:R-:W-:Y:S03]  /*3b10*/  BSSY B1, `(.L_x_3842) ;  /* 0x000002d000017945 */ /* 0x000fe60003800000 */
[----:B------:R-:W-:Y:S02]  /*3b20*/  LEA.HI.X R15, R152, R39, R157, 0x1, P2 ;  /* 0x00000027980f7211 */ /* 0x000fe400010f0c9d */
[----:B------:R-:W-:-:S13]  /*3b30*/  ISETP.GE.AND P2, PT, R159, R85, PT ;  /* 0x000000559f00720c */ /* 0x000fda0003f46270 */
[----:B0-----:R-:W-:Y:S05]  /*3b40*/  @P2 BRA `(.L_x_3843) ;  /* 0x0000000000a42947 */ /* 0x001fea0003800000 */
[----:B------:R-:W-:Y:S02]  /*3b50*/  SHF.R.U64 R11, R32, 0x10, R33 ;  /* 0x00000010200b7819 */ /* 0x000fe40000001221 */
[----:B------:R-:W-:Y:S01]  /*3b60*/  SHF.R.U64 R10, R8, 0x10, R9 ;  /* 0x00000010080a7819 */ /* 0x000fe20000001209 */
[----:B----4-:R-:W-:Y:S01]  /*3b70*/  IMAD.MOV.U32 R8, RZ, RZ, R6 ;  /* 0x000000ffff087224 */ /* 0x010fe200078e0006 */
[----:B------:R-:W-:Y:S01]  /*3b80*/  SHF.R.U32.HI R32, RZ, 0x10, R33 ;  /* 0x00000010ff207819 */ /* 0x000fe20000011621 */
[----:B------:R-:W-:Y:S01]  /*3b90*/  HADD2.F32 R11, -RZ, R11.H0_H0 ;  /* 0x2000000bff0b7230 */ /* 0x000fe20000004100 */
[----:B------:R-:W-:Y:S01]  /*3ba0*/  SHF.R.U32.HI R12, RZ, 0x10, R9 ;  /* 0x00000010ff0c7819 */ /* 0x000fe20000011609 */
[--C-:B------:R-:W-:Y:S02]  /*3bb0*/  HADD2.F32 R6, -RZ, R5.reuse.H1_H1 ;  /* 0x30000005ff067230 */ /* 0x100fe40000004100 */
[----:B------:R-:W-:Y:S02]  /*3bc0*/  HADD2.F32 R5, -RZ, R5.H0_H0 ;  /* 0x20000005ff057230 */ /* 0x000fe40000004100 */
[----:B------:R-:W-:-:S02]  /*3bd0*/  HADD2.F32 R10, -RZ, R10.H0_H0 ;  /* 0x2000000aff0a7230 */ /* 0x000fc40000004100 */
[CC--:B------:R-:W-:Y:S01]  /*3be0*/  FMUL.FTZ R34, R6.reuse, R11.reuse ;  /* 0x0000000b06227220 */ /* 0x0c0fe20000410000 */
[----:B------:R-:W-:Y:S02]  /*3bf0*/  HADD2.F32 R32, -RZ, R32.H0_H0 ;  /* 0x20000020ff207230 */ /* 0x000fe40000004100 */
[C---:B------:R-:W-:Y:S01]  /*3c00*/  FMUL.FTZ R11, R5.reuse, R11 ;  /* 0x0000000b050b7220 */ /* 0x040fe20000410000 */
[--C-:B------:R-:W-:Y:S02]  /*3c10*/  HADD2.F32 R9, -RZ, R7.reuse.H1_H1 ;  /* 0x30000007ff097230 */ /* 0x100fe40000004100 */
[-C--:B------:R-:W-:Y:S01]  /*3c20*/  FFMA.FTZ R34, R5, R10.reuse, -R34 ;  /* 0x0000000a05227223 */ /* 0x080fe20000010822 */
[----:B------:R-:W-:Y:S02]  /*3c30*/  HADD2.F32 R7, -RZ, R7.H0_H0 ;  /* 0x20000007ff077230 */ /* 0x000fe40000004100 */
[----:B------:R-:W-:Y:S01]  /*3c40*/  FFMA.FTZ R13, R6, R10, R11 ;  /* 0x0000000a060d7223 */ /* 0x000fe2000001000b */
[----:B------:R-:W-:-:S02]  /*3c50*/  HADD2.F32 R12, -RZ, R12.H0_H0 ;  /* 0x2000000cff0c7230 */ /* 0x000fc40000004100 */
[-C--:B------:R-:W-:Y:S01]  /*3c60*/  FMUL.FTZ R36, R9, R32.reuse ;  /* 0x0000002009247220 */ /* 0x080fe20000410000 */
[--C-:B------:R-:W-:Y:S02]  /*3c70*/  HADD2.F32 R10, -RZ, R89.reuse.H0_H0 ;  /* 0x20000059ff0a7230 */ /* 0x100fe40000004100 */
[C---:B------:R-:W-:Y:S01]  /*3c80*/  FMUL.FTZ R32, R7.reuse, R32 ;  /* 0x0000002007207220 */ /* 0x040fe20000410000 */
[----:B------:R-:W-:Y:S02]  /*3c90*/  HADD2.F32 R89, -RZ, R89.H1_H1 ;  /* 0x30000059ff597230 */ /* 0x000fe40000004100 */
[-C--:B------:R-:W-:Y:S01]  /*3ca0*/  FFMA.FTZ R36, R7, R12.reuse, -R36 ;  /* 0x0000000c07247223 */ /* 0x080fe20000010824 */
[----:B------:R-:W-:Y:S02]  /*3cb0*/  HADD2.F32 R5, -RZ, R4.H1_H1 ;  /* 0x30000004ff057230 */ /* 0x000fe40000004100 */
[----:B------:R-:W-:Y:S01]  /*3cc0*/  FFMA.FTZ R35, R9, R12, R32 ;  /* 0x0000000c09237223 */ /* 0x000fe20000010020 */
[----:B------:R-:W-:-:S02]  /*3cd0*/  HADD2.F32 R6, -RZ, R8.H1_H1 ;  /* 0x30000008ff067230 */ /* 0x000fc40000004100 */
[----:B------:R-:W-:Y:S02]  /*3ce0*/  HADD2.F32 R4, -RZ, R4.H0_H0 ;  /* 0x20000004ff047230 */ /* 0x000fe40000004100 */
[CC--:B------:R-:W-:Y:S01]  /*3cf0*/  FMUL.FTZ R11, R5.reuse, R10.reuse ;  /* 0x0000000a050b7220 */ /* 0x0c0fe20000410000 */
[----:B------:R-:W-:Y:S02]  /*3d00*/  HADD2.F32 R8, -RZ, R8.H0_H0 ;  /* 0x20000008ff087230 */ /* 0x000fe40000004100 */
        /* <DEDUP_REMOVED lines=13> */
.L_x_3843:
[----:B------:R-:W-:Y:S05]  /*3de0*/  BSYNC B1 ;  /* 0x0000000000017941 */ /* 0x000fea0003800000 */
.L_x_3842:
[----:B----4-:R0:W-:Y:S01]  /*3df0*/  ST.E.128 desc[UR44][R14.64], R4 ;  /* 0x000000040e007985 */ /* 0x0101e2000c101d2c */
[----:B------:R-:W-:Y:S05]  /*3e00*/  BRA `(.L_x_3837) ;  /* 0x0000001800887947 */ /* 0x000fea0003800000 */
.L_x_3819:
[-C--:B------:R-:W-:Y:S01]  /*3e10*/  ISETP.GE.AND P2, PT, R156, R82.reuse, PT ;  /* 0x000000529c00720c */ /* 0x080fe20003f46270 */
[----:B------:R-:W-:Y:S01]  /*3e20*/  BSSY B1, `(.L_x_3844) ;  /* 0x0000024000017945 */ /* 0x000fe20003800000 */
[----:B------:R-:W-:Y:S02]  /*3e30*/  ISETP.GE.AND P3, PT, R166, R82, PT ;  /* 0x00000052a600720c */ /* 0x000fe40003f66270 */
[----:B------:R-:W-:Y:S02]  /*3e40*/  CS2R R38, SRZ ;  /* 0x0000000000267805 */ /* 0x000fe4000001ff00 */
[CC--:B------:R-:W-:Y:S02]  /*3e50*/  ISETP.GE.OR P2, PT, R22.reuse, R85.reuse, P2 ;  /* 0x000000551600720c */ /* 0x0c0fe40001746670 */
[----:B------:R-:W-:Y:S02]  /*3e60*/  CS2R R6, SRZ ;  /* 0x0000000000067805 */ /* 0x000fe4000001ff00 */
[----:B------:R-:W-:-:S02]  /*3e70*/  ISETP.GE.OR P3, PT, R22, R85, P3 ;  /* 0x000000551600720c */ /* 0x000fc40001f66670 */
[----:B------:R-:W-:Y:S02]  /*3e80*/  CS2R R4, SRZ ;  /* 0x0000000000047805 */ /* 0x000fe4000001ff00 */
[----:B------:R-:W-:Y:S02]  /*3e90*/  CS2R R34, SRZ ;  /* 0x0000000000227805 */ /* 0x000fe4000001ff00 */
[----:B------:R-:W-:-:S03]  /*3ea0*/  CS2R R32, SRZ ;  /* 0x0000000000207805 */ /* 0x000fc6000001ff00 */
[----:B------:R-:W-:Y:S05]  /*3eb0*/  @P2 BRA `(.L_x_3845) ;  /* 0x0000000000682947 */ /* 0x000fea0003800000 */
[-C--:B------:R-:W-:Y:S01]  /*3ec0*/  IMAD R6, R3, R8.reuse, RZ ;  /* 0x0000000803067224 */ /* 0x080fe200078e02ff */
[----:B------:R-:W-:Y:S01]  /*3ed0*/  ULDC.64 UR6, c[0x0][0x400] ;  /* 0x0001000000067ab9 */ /* 0x000fe20000000a00 */
[----:B------:R-:W-:Y:S01]  /*3ee0*/  IMAD.MOV.U32 R4, RZ, RZ, R22 ;  /* 0x000000ffff047224 */ /* 0x000fe200078e0016 */
[----:B------:R-:W-:Y:S01]  /*3ef0*/  ULDC.64 UR4, c[0x0][0x3e8] ;  /* 0x0000fa0000047ab9 */ /* 0x000fe20000000a00 */
[----:B------:R-:W-:Y:S02]  /*3f00*/  IMAD.MOV.U32 R5, RZ, RZ, R23 ;  /* 0x000000ffff057224 */ /* 0x000fe400078e0017 */
[C---:B------:R-:W-:Y:S02]  /*3f10*/  IMAD R7, R156.reuse, R9, R6 ;  /* 0x000000099c077224 */ /* 0x040fe400078e0206 */
[----:B------:R-:W-:-:S04]  /*3f20*/  IMAD.WIDE.U32 R4, R156, R8, R4 ;  /* 0x000000089c047225 */ /* 0x000fc800078e0004 */
[-C--:B------:R-:W-:Y:S02]  /*3f30*/  IMAD R6, R49, R8.reuse, RZ ;  /* 0x0000000831067224 */ /* 0x080fe400078e02ff */
[----:B------:R-:W-:Y:S02]  /*3f40*/  IMAD.IADD R5, R7, 0x1, R5 ;  /* 0x0000000107057824 */ /* 0x000fe400078e0205 */
[C---:B------:R-:W-:Y:S02]  /*3f50*/  IMAD R7, R2.reuse, R9, R6 ;  /* 0x0000000902077224 */ /* 0x040fe400078e0206 */
[----:B------:R-:W-:-:S04]  /*3f60*/  IMAD.WIDE.U32 R4, R2, R8, R4 ;  /* 0x0000000802047225 */ /* 0x000fc800078e0004 */
[----:B------:R-:W-:Y:S02]  /*3f70*/  IMAD.IADD R5, R7, 0x1, R5 ;  /* 0x0000000107057824 */ /* 0x000fe400078e0205 */
[----:B------:R-:W-:Y:S02]  /*3f80*/  IMAD R35, R77, 0x60, RZ ;  /* 0x000000604d237824 */ /* 0x000fe400078e02ff */
[----:B------:R-:W-:-:S04]  /*3f90*/  IMAD.WIDE.U32 R6, R14, 0x60, R4 ;  /* 0x000000600e067825 */ /* 0x000fc800078e0004 */
[----:B------:R-:W-:Y:S01]  /*3fa0*/  IMAD.MOV.U32 R4, RZ, RZ, R24 ;  /* 0x000000ffff047224 */ /* 0x000fe200078e0018 */
[----:B------:R-:W-:Y:S01]  /*3fb0*/  LEA R32, P2, R6, UR6, 0x1 ;  /* 0x0000000606207c11 */ /* 0x000fe2000f8408ff */
[----:B------:R-:W-:Y:S02]  /*3fc0*/  IMAD.MOV.U32 R5, RZ, RZ, R56 ;  /* 0x000000ffff057224 */ /* 0x000fe400078e0038 */
[----:B------:R-:W-:Y:S02]  /*3fd0*/  IMAD R33, R71, 0x60, RZ ;  /* 0x0000006047217824 */ /* 0x000fe400078e02ff */
[----:B------:R-:W-:-:S04]  /*3fe0*/  IMAD.WIDE.U32 R4, R12, 0x60, R4 ;  /* 0x000000600c047825 */ /* 0x000fc800078e0004 */
[----:B------:R-:W-:Y:S02]  /*3ff0*/  IMAD.IADD R7, R35, 0x1, R7 ;  /* 0x0000000123077824 */ /* 0x000fe400078e0207 */
[----:B------:R-:W-:-:S03]  /*4000*/  IMAD.IADD R5, R33, 0x1, R5 ;  /* 0x0000000121057824 */ /* 0x000fc600078e0205 */
[----:B------:R-:W-:Y:S02]  /*4010*/  LEA.HI.X R33, R6, UR7, R7, 0x1, P2 ;  /* 0x0000000706217c11 */ /* 0x000fe400090f0c07 */
[----:B------:R-:W-:-:S04]  /*4020*/  LEA R6, P2, R4, UR4, 0x1 ;  /* 0x0000000404067c11 */ /* 0x000fc8000f8408ff */
[----:B------:R-:W-:Y:S01]  /*4030*/  LEA.HI.X R7, R4, UR5, R5, 0x1, P2 ;  /* 0x0000000504077c11 */ /* 0x000fe200090f0c05 */
[----:B------:R-:W5:Y:S05]  /*4040*/  LDG.E.128 R32, desc[UR44][R32.64] ;  /* 0x0000002c20207981 */ /* 0x000f6a000c1e1d00 */
[----:B------:R-:W5:Y:S03]  /*4050*/  LDG.E.128 R4, desc[UR44][R6.64] ;  /* 0x0000002c06047981 */ /* 0x000f66000c1e1d00 */
.L_x_3845:
[----:B------:R-:W-:Y:S05]  /*4060*/  BSYNC B1 ;  /* 0x0000000000017941 */ /* 0x000fea0003800000 */
.L_x_3844:
[----:B------:R-:W-:Y:S01]  /*4070*/  BSSY B1, `(.L_x_3846) ;  /* 0x0000023000017945 */ /* 0x000fe20003800000 */
[----:B------:R-:W-:Y:S02]  /*4080*/  ISETP.GE.AND P2, PT, R22, R85, PT ;  /* 0x000000551600720c */ /* 0x000fe40003f46270 */
[----:B------:R-:W-:Y:S02]  /*4090*/  CS2R R36, SRZ ;  /* 0x0000000000247805 */ /* 0x000fe4000001ff00 */
[----:B------:R-:W-:Y:S01]  /*40a0*/  CS2R R42, SRZ ;  /* 0x00000000002a7805 */ /* 0x000fe2000001ff00 */
[----:B-----5:R-:W-:Y:S01]  /*40b0*/  IMAD.MOV.U32 R74, RZ, RZ, R6 ;  /* 0x000000ffff4a7224 */ /* 0x020fe200078e0006 */
[----:B------:R-:W-:Y:S01]  /*40c0*/  CS2R R40, SRZ ;  /* 0x0000000000287805 */ /* 0x000fe2000001ff00 */
[----:B------:R-:W-:Y:S06]  /*40d0*/  @P3 BRA `(.L_x_3847) ;  /* 0x0000000000703947 */ /* 0x000fec0003800000 */
[-C--:B------:R-:W-:Y:S01]  /*40e0*/  IMAD R13, R3, R8.reuse, RZ ;  /* 0x00000008030d7224 */ /* 0x080fe200078e02ff */
[C---:B------:R-:W-:Y:S01]  /*40f0*/  SHF.L.U64.HI R11, R10.reuse, 0x6, R11 ;  /* 0x000000060a0b7819 */ /* 0x040fe2000001020b */
[----:B------:R-:W-:Y:S01]  /*4100*/  IMAD.MOV.U32 R36, RZ, RZ, R22 ;  /* 0x000000ffff247224 */ /* 0x000fe200078e0016 */
[----:B------:R-:W-:Y:S01]  /*4110*/  ULDC.64 UR4, c[0x0][0x3e8] ;  /* 0x0000fa0000047ab9 */ /* 0x000fe20000000a00 */
[----:B------:R-:W-:Y:S01]  /*4120*/  IMAD.MOV.U32 R37, RZ, RZ, R23 ;  /* 0x000000ffff257224 */ /* 0x000fe200078e0017 */
[----:B------:R-:W-:Y:S01]  /*4130*/  ULDC.64 UR6, c[0x0][0x400] ;  /* 0x0001000000067ab9 */ /* 0x000fe20000000a00 */
[----:B------:R-:W-:Y:S02]  /*4140*/  IMAD.SHL.U32 R10, R10, 0x40, RZ ;  /* 0x000000400a0a7824 */ /* 0x000fe400078e00ff */
[C---:B------:R-:W-:Y:S02]  /*4150*/  IMAD R13, R156.reuse, R9, R13 ;  /* 0x000000099c0d7224 */ /* 0x040fe400078e020d */
[----:B------:R-:W-:-:S04]  /*4160*/  IMAD.WIDE.U32 R36, R156, R8, R36 ;  /* 0x000000089c247225 */ /* 0x000fc800078e0024 */
[----:B------:R-:W-:-:S04]  /*4170*/  IMAD.WIDE.U32 R10, R12, 0x60, R10 ;  /* 0x000000600c0a7825 */ /* 0x000fc800078e000a */
[----:B------:R-:W-:Y:S01]  /*4180*/  IMAD.IADD R37, R13, 0x1, R37 ;  /* 0x000000010d257824 */ /* 0x000fe200078e0225 */
[----:B------:R-:W-:Y:S01]  /*4190*/  IADD3 R10, P3, R24, R10, RZ ;  /* 0x0000000a180a7210 */ /* 0x000fe20007f7e0ff */
[----:B------:R-:W-:Y:S02]  /*41a0*/  IMAD R71, R71, 0x60, RZ ;  /* 0x0000006047477824 */ /* 0x000fe400078e02ff */
[----:B------:R-:W-:-:S03]  /*41b0*/  IMAD.WIDE.U32 R14, R14, 0x60, R30 ;  /* 0x000000600e0e7825 */ /* 0x000fc600078e001e */
[----:B------:R-:W-:Y:S01]  /*41c0*/  IADD3.X R11, R56, R71, R11, P3, !PT ;  /* 0x00000047380b7210 */ /* 0x000fe20001ffe40b */
[----:B------:R-:W-:Y:S02]  /*41d0*/  IMAD R77, R77, 0x60, RZ ;  /* 0x000000604d4d7824 */ /* 0x000fe400078e02ff */
[-C--:B------:R-:W-:Y:S02]  /*41e0*/  IMAD R12, R49, R8.reuse, RZ ;  /* 0x00000008310c7224 */ /* 0x080fe400078e02ff */
[----:B------:R-:W-:-:S04]  /*41f0*/  IMAD.WIDE.U32 R36, R2, R8, R36 ;  /* 0x0000000802247225 */ /* 0x000fc800078e0024 */
[----:B------:R-:W-:Y:S01]  /*4200*/  IMAD R9, R2, R9, R12 ;  /* 0x0000000902097224 */ /* 0x000fe200078e020c */
[----:B------:R-:W-:Y:S01]  /*4210*/  IADD3 R14, P3, R14, R36, RZ ;  /* 0x000000240e0e7210 */ /* 0x000fe20007f7e0ff */
[----:B------:R-:W-:-:S05]  /*4220*/  IMAD.IADD R77, R77, 0x1, R15 ;  /* 0x000000014d4d7824 */ /* 0x000fca00078e020f */
[----:B------:R-:W-:Y:S02]  /*4230*/  IADD3.X R9, R77, R9, R37, P3, !PT ;  /* 0x000000094d097210 */ /* 0x000fe40001ffe425 */
[----:B------:R-:W-:-:S04]  /*4240*/  LEA R36, P3, R10, UR4, 0x1 ;  /* 0x000000040a247c11 */ /* 0x000fc8000f8608ff */
[----:B------:R-:W-:Y:S02]  /*4250*/  LEA.HI.X R37, R10, UR5, R11, 0x1, P3 ;  /* 0x000000050a257c11 */ /* 0x000fe400098f0c0b */
[----:B------:R-:W-:-:S04]  /*4260*/  LEA R40, P3, R14, UR6, 0x1 ;  /* 0x000000060e287c11 */ /* 0x000fc8000f8608ff */
[----:B------:R-:W-:Y:S01]  /*4270*/  LEA.HI.X R41, R14, UR7, R9, 0x1, P3 ;  /* 0x000000070e297c11 */ /* 0x000fe200098f0c09 */
[----:B------:R-:W5:Y:S05]  /*4280*/  LDG.E.128 R36, desc[UR44][R36.64] ;  /* 0x0000002c24247981 */ /* 0x000f6a000c1e1d00 */
[----:B------:R-:W5:Y:S03]  /*4290*/  LDG.E.128 R40, desc[UR44][R40.64] ;  /* 0x0000002c28287981 */ /* 0x000f66000c1e1d00 */
.L_x_3847:
[----:B------:R-:W-:Y:S05]  /*42a0*/  BSYNC B1 ;  /* 0x0000000000017941 */ /* 0x000fea0003800000 */
.L_x_3846:
[----:B------:R-:W-:Y:S01]  /*42b0*/  ULOP3.LUT UR4, UR38, 0x1, URZ, 0xfc, !UPT ;  /* 0x0000000126047892 */ /* 0x000fe2000f8efc3f */
[----:B------:R-:W-:Y:S01]  /*42c0*/  IMAD.MOV.U32 R9, RZ, RZ, R4 ;  /* 0x000000ffff097224 */ /* 0x000fe200078e0004 */
[----:B------:R-:W-:Y:S01]  /*42d0*/  PRMT R93, R74, 0x7610, R93 ;  /* 0x000076104a5d7816 */ /* 0x000fe2000000005d */
[----:B------:R-:W-:Y:S01]  /*42e0*/  IMAD.MOV.U32 R10, RZ, RZ, R5 ;  /* 0x000000ffff0a7224 */ /* 0x000fe200078e0005 */
[----:B------:R-:W-:Y:S01]  /*42f0*/  UISETP.NE.AND UP0, UPT, UR4, 0x3, UPT ;  /* 0x000000030400788c */ /* 0x000fe2000bf05270 */
[----:B------:R-:W-:Y:S01]  /*4300*/  IMAD.MOV.U32 R8, RZ, RZ, R7 ;  /* 0x000000ffff087224 */ /* 0x000fe200078e0007 */
[----:B------:R-:W-:Y:S01]  /*4310*/  PRMT R105, R9, 0x7610, R105 ;  /* 0x0000761009697816 */ /* 0x000fe20000000069 */
[----:B------:R-:W-:Y:S01]  /*4320*/  IMAD.MOV.U32 R11, RZ, RZ, R34 ;  /* 0x000000ffff0b7224 */ /* 0x000fe200078e0022 */
[----:B------:R-:W-:Y:S01]  /*4330*/  PRMT R95, R10, 0x7610, R95 ;  /* 0x000076100a5f7816 */ /* 0x000fe2000000005f */
[----:B------:R-:W-:Y:S01]  /*4340*/  IMAD.MOV.U32 R9, RZ, RZ, R32 ;  /* 0x000000ffff097224 */ /* 0x000fe200078e0020 */
[----:B------:R-:W-:Y:S01]  /*4350*/  PRMT R99, R8, 0x7610, R99 ;  /* 0x0000761008637816 */ /* 0x000fe20000000063 */
[----:B------:R-:W-:Y:S01]  /*4360*/  IMAD.MOV.U32 R10, RZ, RZ, R33 ;  /* 0x000000ffff0a7224 */ /* 0x000fe200078e0021 */
[----:B------:R-:W-:Y:S01]  /*4370*/  PRMT R93, R93, 0x5410, R11 ;  /* 0x000054105d5d7816 */ /* 0x000fe2000000000b */
[----:B------:R-:W-:Y:S01]  /*4380*/  IMAD.MOV.U32 R8, RZ, RZ, R35 ;  /* 0x000000ffff087224 */ /* 0x000fe200078e0023 */
[----:B------:R-:W-:Y:S01]  /*4390*/  PLOP3.LUT P3, PT, PT, PT, UP0, 0x80, 0x0 ;  /* 0x000000000000781c */ /* 0x000fe20003f6f008 */
[----:B-----5:R-:W-:Y:S01]  /*43a0*/  IMAD.MOV.U32 R11, RZ, RZ, R38 ;  /* 0x000000ffff0b7224 */ /* 0x020fe200078e0026 */
[----:B------:R-:W-:Y:S01]  /*43b0*/  PRMT R105, R105, 0x5410, R9 ;  /* 0x0000541069697816 */ /* 0x000fe20000000009 */
[----:B------:R-:W-:Y:S01]  /*43c0*/  IMAD.MOV.U32 R9, RZ, RZ, R36 ;  /* 0x000000ffff097224 */ /* 0x000fe200078e0024 */
[----:B------:R-:W-:Y:S01]  /*43d0*/  PRMT R95, R95, 0x5410, R10 ;  /* 0x000054105f5f7816 */ /* 0x000fe2000000000a */
[----:B------:R-:W-:Y:S01]  /*43e0*/  IMAD.MOV.U32 R10, RZ, RZ, R37 ;  /* 0x000000ffff0a7224 */ /* 0x000fe200078e0025 */
[----:B------:R-:W-:-:S02]  /*43f0*/  PRMT R99, R99, 0x5410, R8 ;  /* 0x0000541063637816 */ /* 0x000fc40000000008 */
[----:B------:R-:W-:Y:S01]  /*4400*/  PRMT R89, R11, 0x7610, R89 ;  /* 0x000076100b597816 */ /* 0x000fe20000000059 */
[----:B------:R-:W-:Y:S01]  /*4410*/  IMAD.MOV.U32 R11, RZ, RZ, R41 ;  /* 0x000000ffff0b7224 */ /* 0x000fe200078e0029 */
[----:B------:R-:W-:Y:S02]  /*4420*/  MOV R8, R39 ;  /* 0x0000002700087202 */ /* 0x000fe40000000f00 */
[----:B------:R-:W-:Y:S01]  /*4430*/  PRMT R90, R9, 0x5410, R10 ;  /* 0x00005410095a7816 */ /* 0x000fe2000000000a */
[----:B------:R-:W-:Y:S01]  /*4440*/  IMAD.MOV.U32 R9, RZ, RZ, R43 ;  /* 0x000000ffff097224 */ /* 0x000fe200078e002b */
[----:B------:R-:W-:Y:S01]  /*4450*/  PRMT R89, R89, 0x5410, R8 ;  /* 0x0000541059597816 */ /* 0x000fe20000000008 */
[----:B------:R-:W-:Y:S02]  /*4460*/  IMAD.MOV.U32 R8, RZ, RZ, R42 ;  /* 0x000000ffff087224 */ /* 0x000fe400078e002a */
[----:B------:R-:W-:-:S03]  /*4470*/  IMAD.MOV.U32 R10, RZ, RZ, R40 ;  /* 0x000000ffff0a7224 */ /* 0x000fc600078e0028 */
[----:B------:R-:W-:Y:S02]  /*4480*/  PRMT R91, R8, 0x5410, R9 ;  /* 0x00005410085b7816 */ /* 0x000fe40000000009 */
[----:B------:R-:W-:Y:S01]  /*4490*/  PRMT R92, R10, 0x5410, R11 ;  /* 0x000054100a5c7816 */ /* 0x000fe2000000000b */
[----:B------:R-:W-:Y:S06]  /*44a0*/  @!P3 BRA `(.L_x_3848) ;  /* 0x000000000004b947 */ /* 0x000fec0003800000 */
[----:B------:R-:W-:Y:S01]  /*44b0*/  BPT.TRAP 0x1 ;  /* 0x000000040000795c */ /* 0x000fe20000300000 */
.L_x_3848:
[----:B------:R-:W-:Y:S01]  /*44c0*/  IMAD R71, R153, 0x8, R148 ;  /* 0x0000000899477824 */ /* 0x000fe200078e0294 */
[----:B------:R-:W-:Y:S01]  /*44d0*/  SHF.L.U32 R86, R158, 0x1f, RZ ;  /* 0x0000001f9e567819 */ /* 0x000fe200000006ff */
[----:B------:R-:W0:Y:S01]  /*44e0*/  LDC R85, c[0x0][0x2f4] ;  /* 0x0000bd00ff557b82 */ /* 0x000e220000000800 */
[----:B------:R-:W-:Y:S02]  /*44f0*/  BSSY B1, `(.L_x_3849) ;  /* 0x0000003000017945 */ /* 0x000fe40003800000 */
[----:B------:R-:W1:Y:S02]  /*4500*/  SYNCS.PHASECHK.TRANS64.TRYWAIT P4, [R71+URZ+0x32490], R86 ;  /* 0x03249056470075a7 */ /* 0x000e64000808017f */
[----:B-1----:R-:W-:Y:S05]  /*4510*/  @!P4 BRA `(.L_x_3850) ;  /* 0x0000031800d0c947 */ /* 0x002fea0003800000 */
.L_x_4182:
[----:B------:R-:W-:Y:S05]  /*4520*/  BSYNC B1 ;  /* 0x0000000000017941 */ /* 0x000fea0003800000 */
.L_x_3849:
[----:B------:R-:W-:Y:S01]  /*4530*/  UMOV UR4, 0xffffffff ;  /* 0xffffffff00047882 */ /* 0x000fe20000000000 */
[----:B0-----:R-:W-:Y:S02]  /*4540*/  IMAD.IADD R87, R85, 0x1, -R54 ;  /* 0x0000000155577824 */ /* 0x001fe400078e0a36 */
[----:B------:R-:W-:Y:S05]  /*4550*/  BRA.DIV UR4, `(.L_x_3851) ;  /* 0x0000031a04d47947 */ /* 0x000fea000b800000 */
[----:B------:R0:W2:Y:S04]  /*4560*/  SHFL.IDX PT, R77, R84, RZ, 0x1c1f ;  /* 0x001c1fff544d7589 */ /* 0x0000a800000e0000 */
[----:B------:R0:W3:Y:S02]  /*4570*/  SHFL.IDX PT, R76, R83, RZ, 0x1c1f ;  /* 0x001c1fff534c7589 */ /* 0x0000e400000e0000 */
.L_x_4186:
        /* <DEDUP_REMOVED lines=13> */
[----:B------:R-:W-:Y:S02]  /*4650*/  IMAD.IADD R8, R198, 0x1, R9 ;  /* 0x00000001c6087824 */ /* 0x000fe400078e0209 */
        /* <DEDUP_REMOVED lines=8> */
[----:B------:R-:W-:Y:S01]  /*46e0*/  SHF.R.U32.HI R32, RZ, 0x10, R33 ;  /* 0x00000010ff207819 */ /* 0x000fe20000011621 */
[----:B------:R-:W-:Y:S01]  /*46f0*/  HADD2.F32 R33, -RZ, R95.H1_H1 ;  /* 0x3000005fff217230 */ /* 0x000fe20000004100 */
[--C-:B------:R-:W-:Y:S02]  /*4700*/  SHF.R.U64 R104, R4, 0x10, R5.reuse ;  /* 0x0000001004687819 */ /* 0x100fe40000001205 */
[----:B------:R-:W-:Y:S01]  /*4710*/  SHF.R.U32.HI R94, RZ, 0x10, R5 ;  /* 0x00000010ff5e7819 */ /* 0x000fe20000011605 */
[----:B--2---:R-:W-:Y:S01]  /*4720*/  HADD2.F32 R5, -RZ, R9.H0_H0 ;  /* 0x20000009ff057230 */ /* 0x004fe20000004100 */
[----:B------:R-:W-:Y:S01]  /*4730*/  SHF.R.U64 R4, R6, 0x10, R7 ;  /* 0x0000001006047819 */ /* 0x000fe20000001207 */
[--C-:B---3--:R-:W-:Y:S01]  /*4740*/  HADD2.F32 R6, -RZ, R13.reuse.H0_H0 ;  /* 0x2000000dff067230 */ /* 0x108fe20000004100 */
[----:B------:R-:W-:Y:S01]  /*4750*/  SHF.R.U64 R101, R34, 0x10, R35 ;  /* 0x0000001022657819 */ /* 0x000fe20000001223 */
[----:B------:R-:W-:Y:S01]  /*4760*/  HADD2.F32 R13, -RZ, R13.H1_H1 ;  /* 0x3000000dff0d7230 */ /* 0x000fe20000004100 */
[----:B------:R-:W-:Y:S01]  /*4770*/  SHF.R.U32.HI R98, RZ, 0x10, R7 ;  /* 0x00000010ff627819 */ /* 0x000fe20000011607 */
[----:B------:R-:W-:Y:S01]  /*4780*/  HADD2.F32 R34, -RZ, R32.H0_H0 ;  /* 0x20000020ff227230 */ /* 0x000fe20000004100 */
[----:B------:R-:W-:Y:S01]  /*4790*/  SHF.R.U32.HI R97, RZ, 0x10, R35 ;  /* 0x00000010ff617819 */ /* 0x000fe20000011623 */
[----:B------:R-:W-:-:S02]  /*47a0*/  HADD2.F32 R9, -RZ, R9.H1_H1 ;  /* 0x30000009ff097230 */ /* 0x000fc40000004100 */
[----:B------:R-:W-:Y:S02]  /*47b0*/  HADD2.F32 R32, -RZ, R94.H0_H0 ;  /* 0x2000005eff207230 */ /* 0x000fe40000004100 */
[CC--:B------:R-:W-:Y:S01]  /*47c0*/  FMUL.FTZ R94, R6.reuse, R33.reuse ;  /* 0x00000021065e7220 */ /* 0x0c0fe20000410000 */
[----:B------:R-:W-:Y:S02]  /*47d0*/  HADD2.F32 R7, -RZ, R95.H0_H0 ;  /* 0x2000005fff077230 */ /* 0x000fe40000004100 */
[----:B------:R-:W-:Y:S01]  /*47e0*/  FMUL.FTZ R33, R5, R33 ;  /* 0x0000002105217220 */ /* 0x000fe20000410000 */
[-C--:B------:R-:W-:Y:S01]  /*47f0*/  FMUL.FTZ R96, R13, R34.reuse ;  /* 0x000000220d607220 */ /* 0x080fe20000410000 */
[C---:B------:R-:W-:Y:S02]  /*4800*/  FMUL.FTZ R34, R9.reuse, R34 ;  /* 0x0000002209227220 */ /* 0x040fe40000410000 */
[-C--:B------:R-:W-:Y:S01]  /*4810*/  FFMA.FTZ R35, R6, R7.reuse, R33 ;  /* 0x0000000706237223 */ /* 0x080fe20000010021 */
[-C--:B------:R-:W-:Y:S01]  /*4820*/  FFMA.FTZ R95, R9, R32.reuse, -R96 ;  /* 0x00000020095f7223 */ /* 0x080fe20000010860 */
[----:B------:R-:W-:Y:S01]  /*4830*/  FFMA.FTZ R94, R5, R7, -R94 ;  /* 0x00000007055e7223 */ /* 0x000fe2000001085e */
[----:B------:R-:W-:Y:S01]  /*4840*/  FFMA.FTZ R96, R13, R32, R34 ;  /* 0x000000200d607223 */ /* 0x000fe20000010022 */
[----:B------:R-:W-:-:S02]  /*4850*/  HADD2.F32 R9, -RZ, R99.H1_H1 ;  /* 0x30000063ff097230 */ /* 0x000fc40000004100 */
[--C-:B------:R-:W-:Y:S02]  /*4860*/  HADD2.F32 R6, -RZ, R15.reuse.H0_H0 ;  /* 0x2000000fff067230 */ /* 0x100fe40000004100 */
[----:B------:R-:W-:Y:S01]  /*4870*/  HADD2.F32 R15, -RZ, R15.H1_H1 ;  /* 0x3000000fff0f7230 */ /* 0x000fe20000004100 */
[----:B------:R-:W-:Y:S01]  /*4880*/  F2FP.F16.F32.PACK_AB R35, R96, R35 ;  /* 0x000000236023723e */ /* 0x000fe200000000ff */
[----:B------:R-:W-:Y:S02]  /*4890*/  HADD2.F32 R5, -RZ, R11.H0_H0 ;  /* 0x2000000bff057230 */ /* 0x000fe40000004100 */
[----:B------:R-:W-:Y:S02]  /*48a0*/  HADD2.F32 R34, -RZ, R97.H0_H0 ;  /* 0x20000061ff227230 */ /* 0x000fe40000004100 */
[----:B------:R-:W-:Y:S02]  /*48b0*/  HADD2.F32 R11, -RZ, R11.H1_H1 ;  /* 0x3000000bff0b7230 */ /* 0x000fe40000004100 */
[----:B------:R-:W-:-:S02]  /*48c0*/  HADD2.F32 R32, -RZ, R98.H0_H0 ;  /* 0x20000062ff207230 */ /* 0x000fc40000004100 */
[CC--:B------:R-:W-:Y:S01]  /*48d0*/  FMUL.FTZ R98, R6.reuse, R9.reuse ;  /* 0x0000000906627220 */ /* 0x0c0fe20000410000 */
[----:B------:R-:W-:Y:S02]  /*48e0*/  HADD2.F32 R7, -RZ, R99.H0_H0 ;  /* 0x20000063ff077230 */ /* 0x000fe40000004100 */
[----:B------:R-:W-:Y:S01]  /*48f0*/  FMUL.FTZ R9, R5, R9 ;  /* 0x0000000905097220 */ /* 0x000fe20000410000 */
[-C--:B------:R-:W-:Y:S01]  /*4900*/  FMUL.FTZ R100, R15, R34.reuse ;  /* 0x000000220f647220 */ /* 0x080fe20000410000 */
[C---:B------:R-:W-:Y:S01]  /*4910*/  FMUL.FTZ R102, R11.reuse, R34 ;  /* 0x000000220b667220 */ /* 0x040fe20000410000 */
[----:B------:R-:W-:Y:S02]  /*4920*/  HADD2.F32 R13, -RZ, R103.H0_H0 ;  /* 0x20000067ff0d7230 */ /* 0x000fe40000004100 */
[-C--:B------:R-:W-:Y:S01]  /*4930*/  FFMA.FTZ R34, R6, R7.reuse, R9 ;  /* 0x0000000706227223 */ /* 0x080fe20000010009 */
[----:B------:R-:W-:Y:S01]  /*4940*/  FFMA.FTZ R97, R11, R32, -R100 ;  /* 0x000000200b617223 */ /* 0x000fe20000010864 */
[----:B------:R-:W-:Y:S01]  /*4950*/  FFMA.FTZ R98, R5, R7, -R98 ;  /* 0x0000000705627223 */ /* 0x000fe20000010862 */
[----:B------:R-:W-:-:S02]  /*4960*/  HADD2.F32 R11, -RZ, R105.H1_H1 ;  /* 0x30000069ff0b7230 */ /* 0x000fc40000004100 */
[----:B------:R-:W-:Y:S01]  /*4970*/  FFMA.FTZ R99, R15, R32, R102 ;  /* 0x000000200f637223 */ /* 0x000fe20000010066 */
[----:B------:R-:W-:Y:S02]  /*4980*/  HADD2.F32 R6, -RZ, R12.H0_H0 ;  /* 0x2000000cff067230 */ /* 0x000fe40000004100 */
        /* <DEDUP_REMOVED lines=12> */
[----:B------:R-:W-:Y:S02]  /*4a50*/  HADD2.F32 R7, -RZ, R93.H0_H0 ;  /* 0x2000005dff077230 */ /* 0x000fe40000004100 */
[----:B------:R-:W-:Y:S01]  /*4a60*/  FFMA.FTZ R15, R8, R9, -R15 ;  /* 0x00000009080f7223 */ /* 0x000fe2000001080f */
[----:B------:R-:W-:-:S02]  /*4a70*/  HADD2.F32 R6, -RZ, R14.H0_H0 ;  /* 0x2000000eff067230 */ /* 0x000fc40000004100 */
[----:B------:R-:W-:Y:S01]  /*4a80*/  FFMA.FTZ R12, R12, R9, R33 ;  /* 0x000000090c0c7223 */ /* 0x000fe20000010021 */
[----:B------:R-:W-:Y:S02]  /*4a90*/  HADD2.F32 R93, -RZ, R93.H1_H1 ;  /* 0x3000005dff5d7230 */ /* 0x000fe40000004100 */
[----:B------:R-:W-:Y:S01]  /*4aa0*/  HADD2.F32 R11, -RZ, R101.H0_H0 ;  /* 0x20000065ff0b7230 */ /* 0x000fe20000004100 */
[----:B------:R-:W-:Y:S01]  /*4ab0*/  F2FP.F16.F32.PACK_AB R8, R15, R32 ;  /* 0x000000200f08723e */ /* 0x000fe200000000ff */
[----:B------:R-:W-:Y:S01]  /*4ac0*/  HADD2.F32 R5, -RZ, R10.H0_H0 ;  /* 0x2000000aff057230 */ /* 0x000fe20000004100 */
[----:B------:R-:W-:Y:S01]  /*4ad0*/  F2FP.F16.F32.PACK_AB R12, R12, R13 ;  /* 0x0000000d0c0c723e */ /* 0x000fe200000000ff */
[----:B------:R-:W-:Y:S02]  /*4ae0*/  HADD2.F32 R14, -RZ, R14.H1_H1 ;  /* 0x3000000eff0e7230 */ /* 0x000fe40000004100 */
[----:B------:R-:W-:Y:S02]  /*4af0*/  HADD2.F32 R10, -RZ, R10.H1_H1 ;  /* 0x3000000aff0a7230 */ /* 0x000fe40000004100 */
[----:B------:R-:W-:-:S02]  /*4b00*/  HADD2.F32 R9, -RZ, R4.H0_H0 ;  /* 0x20000004ff097230 */ /* 0x000fc40000004100 */
        /* <DEDUP_REMOVED lines=13> */
[----:B------:R-:W-:-:S07]  /*4be0*/  F2FP.F16.F32.PACK_AB R14, R14, R93 ;  /* 0x0000005d0e0e723e */ /* 0x000fce00000000ff */
.L_x_3855:
[----:B------:R-:W-:Y:S05]  /*4bf0*/  BSYNC B2 ;  /* 0x0000000000027941 */ /* 0x000fea0003800000 */
.L_x_3854:
[----:B------:R-:W-:Y:S01]  /*4c00*/  ISETP.GE.AND P4, PT, R88, R85, PT ;  /* 0x000000555800720c */ /* 0x000fe20003f86270 */
[----:B--2---:R4:W-:-:S12]  /*4c10*/  ST.E.128 desc[UR44][R74.64], R8 ;  /* 0x000000084a007985 */ /* 0x0049d8000c101d2c */
[----:B------:R-:W-:-:S05]  /*4c20*/  @!P4 IMAD.WIDE R76, R88, 0x2, R76 ;  /* 0x00000002584cc825 */ /* 0x000fca00078e024c */
[----:B---3--:R4:W-:Y:S02]  /*4c30*/  @!P4 ST.E.128 desc[UR44][R76.64], R12 ;  /* 0x0000000c4c00c985 */ /* 0x0089e4000c101d2c */
.L_x_3853:
[----:B------:R-:W-:Y:S05]  /*4c40*/  BSYNC B1 ;  /* 0x0000000000017941 */ /* 0x000fea0003800000 */
.L_x_3852:
[----:B------:R-:W-:-:S03]  /*4c50*/  UMOV UR4, 0xffffffff ;  /* 0xffffffff00047882 */ /* 0x000fc60000000000 */
[----:B------:R-:W-:Y:S05]  /*4c60*/  BRA.DIV UR4, `(.L_x_3856) ;  /* 0x00000316045c7947 */ /* 0x000fea000b800000 */
[----:B------:R0:W0:Y:S04]  /*4c70*/  SHFL.IDX PT, R33, R84, 0x1, 0x1c1f ;  /* 0x003c1f0054217f89 */ /* 0x00002800000e0000 */
[----:B----4-:R4:W0:Y:S02]  /*4c80*/  SHFL.IDX PT, R14, R83, 0x1, 0x1c1f ;  /* 0x003c1f00530e7f89 */ /* 0x01082400000e0000 */
.L_x_4190:
[----:B------:R-:W-:-:S13]  /*4c90*/  ISETP.GE.OR P4, PT, R166, R82, P1 ;  /* 0x00000052a600720c */ /* 0x000fda0000f86670 */
[----:B------:R-:W-:Y:S05]  /*4ca0*/  @P4 BRA `(.L_x_3837) ;  /* 0x0000000800e04947 */ /* 0x000fea0003800000 */
[----:B------:R-:W-:Y:S01]  /*4cb0*/  SEL R87, R54, R87, !P0 ;  /* 0x0000005736577207 */ /* 0x000fe20004000000 */
[----:B------:R-:W-:Y:S01]  /*4cc0*/  BSSY B1, `(.L_x_3857) ;  /* 0x0000069000017945 */ /* 0x000fe20003800000 */
[C---:B0-----:R-:W-:Y:S02]  /*4cd0*/  LEA R12, P4, R60.reuse, R14, 0x1 ;  /* 0x0000000e3c0c7211 */ /* 0x041fe400078808ff */
[----:B------:R-:W-:Y:S02]  /*4ce0*/  SHF.R.S32.HI R4, RZ, 0x1f, R87 ;  /* 0x0000001fff047819 */ /* 0x000fe40000011457 */
[----:B------:R-:W-:Y:S02]  /*4cf0*/  LEA.HI.X R13, R60, R33, R61, 0x1, P4 ;  /* 0x000000213c0d7211 */ /* 0x000fe400020f0c3d */
        /* <DEDUP_REMOVED lines=10> */
[----:B------:R-:W0:Y:S04]  /*4da0*/  LDS.128 R4, [R5+0x1c400] ;  /* 0x01c4000005047984 */ /* 0x000e280000000c00 */
[----:B------:R-:W0:Y:S01]  /*4db0*/  LDS.128 R8, [R8+0x1c400] ;  /* 0x01c4000008087984 */ /* 0x000e220000000c00 */
[----:B------:R-:W-:Y:S05]  /*4dc0*/  @P2 BRA `(.L_x_3858) ;  /* 0x0000000400602947 */ /* 0x000fea0003800000 */
[--C-:B---3--:R-:W-:Y:S01]  /*4dd0*/  SHF.R.U64 R76, R40, 0x10, R41.reuse ;  /* 0x00000010284c7819 */ /* 0x108fe20000001229 */
[----:B0-----:R-:W-:Y:S01]  /*4de0*/  IMAD.MOV.U32 R15, RZ, RZ, R8 ;  /* 0x000000ffff0f7224 */ /* 0x001fe200078e0008 */
[----:B------:R-:W-:Y:S01]  /*4df0*/  SHF.R.U32.HI R40, RZ, 0x10, R41 ;  /* 0x00000010ff287819 */ /* 0x000fe20000011629 */
[----:B------:R-:W-:Y:S01]  /*4e00*/  IMAD.MOV.U32 R34, RZ, RZ, R10 ;  /* 0x000000ffff227224 */ /* 0x000fe200078e000a */
[--C-:B----4-:R-:W-:Y:S01]  /*4e10*/  SHF.R.U64 R83, R36, 0x10, R37.reuse ;  /* 0x0000001024537819 */ /* 0x110fe20000001225 */
[----:B------:R-:W-:Y:S01]  /*4e20*/  IMAD.MOV.U32 R8, RZ, RZ, R6 ;  /* 0x000000ffff087224 */ /* 0x000fe200078e0006 */
[----:B------:R-:W-:Y:S01]  /*4e30*/  SHF.R.U32.HI R36, RZ, 0x10, R37 ;  /* 0x00000010ff247819 */ /* 0x000fe20000011625 */
[----:B------:R-:W-:Y:S01]  /*4e40*/  HADD2.F32 R37, -RZ, R92.H1_H1 ;  /* 0x3000005cff257230 */ /* 0x000fe20000004100 */
[--C-:B--2---:R-:W-:Y:S01]  /*4e50*/  SHF.R.U64 R77, R38, 0x10, R39.reuse ;  /* 0x00000010264d7819 */ /* 0x104fe20000001227 */
[----:B------:R-:W-:Y:S01]  /*4e60*/  HADD2.F32 R10, -RZ, R9.H0_H0 ;  /* 0x20000009ff0a7230 */ /* 0x000fe20000004100 */
[----:B------:R-:W-:Y:S01]  /*4e70*/  SHF.R.U32.HI R74, RZ, 0x10, R39 ;  /* 0x00000010ff4a7819 */ /* 0x000fe20000011627 */
[----:B------:R-:W-:Y:S01]  /*4e80*/  HADD2.F32 R6, -RZ, R5.H0_H0 ;  /* 0x20000005ff067230 */ /* 0x000fe20000004100 */
[----:B------:R-:W-:Y:S01]  /*4e90*/  SHF.R.U64 R41, R42, 0x10, R43 ;  /* 0x000000102a297819 */ /* 0x000fe2000000122b */
[----:B------:R-:W-:-:S02]  /*4ea0*/  HADD2.F32 R9, -RZ, R9.H1_H1 ;  /* 0x30000009ff097230 */ /* 0x000fc40000004100 */
[-C--:B------:R-:W-:Y:S01]  /*4eb0*/  FMUL.FTZ R39, R10, R37.reuse ;  /* 0x000000250a277220 */ /* 0x080fe20000410000 */
[----:B------:R-:W-:Y:S02]  /*4ec0*/  HADD2.F32 R38, -RZ, R40.H0_H0 ;  /* 0x20000028ff267230 */ /* 0x000fe40000004100 */
[C---:B------:R-:W-:Y:S01]  /*4ed0*/  FMUL.FTZ R37, R6.reuse, R37 ;  /* 0x0000002506257220 */ /* 0x040fe20000410000 */
[----:B------:R-:W-:Y:S01]  /*4ee0*/  HADD2.F32 R35, -RZ, R90.H1_H1 ;  /* 0x3000005aff237230 */ /* 0x000fe20000004100 */
[----:B------:R-:W-:Y:S01]  /*4ef0*/  SHF.R.U32.HI R42, RZ, 0x10, R43 ;  /* 0x00000010ff2a7819 */ /* 0x000fe2000001162b */
[----:B------:R-:W-:Y:S02]  /*4f00*/  HADD2.F32 R5, -RZ, R5.H1_H1 ;  /* 0x30000005ff057230 */ /* 0x000fe40000004100 */
[-C--:B------:R-:W-:Y:S01]  /*4f10*/  FMUL.FTZ R40, R9, R38.reuse ;  /* 0x0000002609287220 */ /* 0x080fe20000410000 */
[----:B------:R-:W-:Y:S02]  /*4f20*/  HADD2.F32 R36, -RZ, R36.H0_H0 ;  /* 0x20000024ff247230 */ /* 0x000fe40000004100 */
[-C--:B------:R-:W-:Y:S01]  /*4f30*/  FFMA.FTZ R39, R6, R35.reuse, -R39 ;  /* 0x0000002306277223 */ /* 0x080fe20000010827 */
[----:B------:R-:W-:Y:S01]  /*4f40*/  FFMA.FTZ R37, R10, R35, R37 ;  /* 0x000000230a257223 */ /* 0x000fe20000010025 */
[----:B------:R-:W-:Y:S01]  /*4f50*/  FMUL.FTZ R38, R5, R38 ;  /* 0x0000002605267220 */ /* 0x000fe20000410000 */
[----:B------:R-:W-:-:S02]  /*4f60*/  HADD2.F32 R35, -RZ, R91.H1_H1 ;  /* 0x3000005bff237230 */ /* 0x000fc40000004100 */
[-C--:B------:R-:W-:Y:S01]  /*4f70*/  FFMA.FTZ R40, R5, R36.reuse, -R40 ;  /* 0x0000002405287223 */ /* 0x080fe20000010828 */
        /* <DEDUP_REMOVED lines=9> */
[----:B------:R-:W-:-:S02]  /*5010*/  HADD2.F32 R7, -RZ, R7.H1_H1 ;  /* 0x30000007ff077230 */ /* 0x000fc40000004100 */
[-C--:B------:R-:W-:Y:S01]  /*5020*/  FFMA.FTZ R43, R6, R9.reuse, R35 ;  /* 0x00000009062b7223 */ /* 0x080fe20000010023 */
[----:B------:R-:W-:Y:S02]  /*5030*/  HADD2.F32 R10, -RZ, R74.H0_H0 ;  /* 0x2000004aff0a7230 */ /* 0x000fe40000004100 */
[-C--:B------:R-:W-:Y:S01]  /*5040*/  FMUL.FTZ R74, R11, R36.reuse ;  /* 0x000000240b4a7220 */ /* 0x080fe20000410000 */
[----:B------:R-:W-:Y:S01]  /*5050*/  FFMA.FTZ R42, R5, R9, -R42 ;  /* 0x00000009052a7223 */ /* 0x000fe2000001082a */
[C---:B------:R-:W-:Y:S01]  /*5060*/  FMUL.FTZ R36, R7.reuse, R36 ;  /* 0x0000002407247220 */ /* 0x040fe20000410000 */
[----:B------:R-:W-:Y:S02]  /*5070*/  HADD2.F32 R92, -RZ, R92.H0_H0 ;  /* 0x2000005cff5c7230 */ /* 0x000fe40000004100 */
[-C--:B------:R-:W-:Y:S01]  /*5080*/  FFMA.FTZ R75, R7, R10.reuse, -R74 ;  /* 0x0000000a074b7223 */ /* 0x080fe2000001084a */
[----:B------:R-:W-:Y:S02]  /*5090*/  HADD2.F32 R6, -RZ, R15.H0_H0 ;  /* 0x2000000fff067230 */ /* 0x000fe40000004100 */
[----:B------:R-:W-:Y:S01]  /*50a0*/  FFMA.FTZ R74, R11, R10, R36 ;  /* 0x0000000a0b4a7223 */ /* 0x000fe20000010024 */
[----:B------:R-:W-:-:S02]  /*50b0*/  HADD2.F32 R9, -RZ, R76.H0_H0 ;  /* 0x2000004cff097230 */ /* 0x000fc40000004100 */
[----:B------:R-:W-:Y:S02]  /*50c0*/  HADD2.F32 R15, -RZ, R15.H1_H1 ;  /* 0x3000000fff0f7230 */ /* 0x000fe40000004100 */
[----:B------:R-:W-:Y:S01]  /*50d0*/  FMUL.FTZ R10, R6, R92 ;  /* 0x0000005c060a7220 */ /* 0x000fe20000410000 */
[----:B------:R-:W-:Y:S01]  /*50e0*/  HADD2.F32 R90, -RZ, R90.H0_H0 ;  /* 0x2000005aff5a7230 */ /* 0x000fe20000004100 */
[----:B------:R-:W-:Y:S01]  /*50f0*/  F2FP.F16.F32.PACK_AB R43, R74, R43 ;  /* 0x0000002b4a2b723e */ /* 0x000fe200000000ff */
[--C-:B------:R-:W-:Y:S02]  /*5100*/  HADD2.F32 R5, -RZ, R4.reuse.H0_H0 ;  /* 0x20000004ff057230 */ /* 0x100fe40000004100 */
[----:B------:R-:W-:Y:S01]  /*5110*/  FMUL.FTZ R35, R15, R9 ;  /* 0x000000090f237220 */ /* 0x000fe20000410000 */
[----:B------:R-:W-:Y:S02]  /*5120*/  HADD2.F32 R4, -RZ, R4.H1_H1 ;  /* 0x30000004ff047230 */ /* 0x000fe40000004100 */
[----:B------:R-:W-:-:S02]  /*5130*/  HADD2.F32 R7, -RZ, R83.H0_H0 ;  /* 0x20000053ff077230 */ /* 0x000fc40000004100 */
[C---:B------:R-:W-:Y:S01]  /*5140*/  FMUL.FTZ R11, R5.reuse, R92 ;  /* 0x0000005c050b7220 */ /* 0x040fe20000410000 */
[-C--:B------:R-:W-:Y:S01]  /*5150*/  FFMA.FTZ R10, R5, R90.reuse, -R10 ;  /* 0x0000005a050a7223 */ /* 0x080fe2000001080a */
        /* <DEDUP_REMOVED lines=28> */
[----:B------:R-:W-:Y:S01]  /*5320*/  F2FP.F16.F32.PACK_AB R5, R40, R39 ;  /* 0x000000272805723e */ /* 0x000fe200000000ff */
[----:B------:R-:W-:Y:S02]  /*5330*/  IMAD.MOV.U32 R6, RZ, RZ, R10 ;  /* 0x000000ffff067224 */ /* 0x000fe400078e000a */
[----:B------:R-:W-:-:S07]  /*5340*/  IMAD.MOV.U32 R10, RZ, RZ, R42 ;  /* 0x000000ffff0a7224 */ /* 0x000fce00078e002a */
.L_x_3858:
[----:B------:R-:W-:Y:S05]  /*5350*/  BSYNC B1 ;  /* 0x0000000000017941 */ /* 0x000fea0003800000 */
.L_x_3857:
[----:B0-----:R0:W-:Y:S01]  /*5360*/  ST.E.128 desc[UR44][R12.64], R4 ;  /* 0x000000040c007985 */ /* 0x0011e2000c101d2c */
[----:B------:R-:W-:Y:S01]  /*5370*/  ISETP.GE.AND P2, PT, R32, R85, PT ;  /* 0x000000552000720c */ /* 0x000fe20003f46270 */
[----:B------:R-:W-:-:S12]  /*5380*/  IMAD.MOV.U32 R15, RZ, RZ, R33 ;  /* 0x000000ffff0f7224 */ /* 0x000fd800078e0021 */
[----:B------:R-:W-:Y:S05]  /*5390*/  @P2 BRA `(.L_x_3837) ;  /* 0x0000000400242947 */ /* 0x000fea0003800000 */
[----:B------:R-:W-:-:S05]  /*53a0*/  IMAD.WIDE R32, R32, 0x2, R14 ;  /* 0x0000000220207825 */ /* 0x000fca00078e020e */
[----:B------:R0:W-:Y:S01]  /*53b0*/  ST.E.128 desc[UR44][R32.64], R8 ;  /* 0x0000000820007985 */ /* 0x0001e2000c101d2c */
[----:B------:R-:W-:Y:S05]  /*53c0*/  BRA `(.L_x_3837) ;  /* 0x0000000400187947 */ /* 0x000fea0003800000 */
.L_x_3818:
[----:B------:R-:W-:-:S04]  /*53d0*/  ULOP3.LUT UR4, UR38, 0x1, URZ, 0xfc, !UPT ;  /* 0x0000000126047892 */ /* 0x000fc8000f8efc3f */
[----:B------:R-:W-:-:S06]  /*53e0*/  UISETP.NE.AND UP0, UPT, UR4, 0x3, UPT ;  /* 0x000000030400788c */ /* 0x000fcc000bf05270 */
[----:B------:R-:W-:-:S13]  /*53f0*/  PLOP3.LUT P3, PT, PT, PT, UP0, 0x80, 0x0 ;  /* 0x000000000000781c */ /* 0x000fda0003f6f008 */
[----:B------:R-:W-:Y:S05]  /*5400*/  @!P3 BRA `(.L_x_3859) ;  /* 0x000000000004b947 */ /* 0x000fea0003800000 */
[----:B------:R-:W-:Y:S01]  /*5410*/  BPT.TRAP 0x1 ;  /* 0x000000040000795c */ /* 0x000fe20000300000 */
.L_x_3859:
[----:B------:R-:W-:Y:S01]  /*5420*/  IMAD R71, R153, 0x8, R148 ;  /* 0x0000000899477824 */ /* 0x000fe200078e0294 */
[----:B------:R-:W-:Y:S01]  /*5430*/  SHF.L.U32 R86, R158, 0x1f, RZ ;  /* 0x0000001f9e567819 */ /* 0x000fe200000006ff */
[----:B------:R-:W-:Y:S01]  /*5440*/  BSSY B1, `(.L_x_3860) ;  /* 0x0000004000017945 */ /* 0x000fe20003800000 */
[----:B------:R-:W-:Y:S02]  /*5450*/  SHF.R.S32.HI R80, RZ, 0x1f, R79 ;  /* 0x0000001fff507819 */ /* 0x000fe4000001144f */
[----:B------:R-:W0:Y:S02]  /*5460*/  SYNCS.PHASECHK.TRANS64.TRYWAIT P2, [R71+URZ+0x32490], R86 ;  /* 0x03249056470075a7 */ /* 0x000e24000804017f */
[----:B0-----:R-:W-:Y:S05]  /*5470*/  @!P2 BRA `(.L_x_3861) ;  /* 0x0000030c00a0a947 */ /* 0x001fea0003800000 */
.L_x_4191:
[----:B------:R-:W-:Y:S05]  /*5480*/  BSYNC B1 ;  /* 0x0000000000017941 */ /* 0x000fea0003800000 */
.L_x_3860:
        /* <DEDUP_REMOVED lines=27> */
.L_x_4195:
[----:B------:R-:W-:Y:S04]  /*5640*/  BSSY B1, `(.L_x_3863) ;  /* 0x000000d000017945 */ /* 0x000fe80003800000 */
[----:B------:R-:W-:Y:S05]  /*5650*/  @!P2 BRA `(.L_x_3864) ;  /* 0x00000000002ca947 */ /* 0x000fea0003800000 */
[----:B------:R-:W-:Y:S02]  /*5660*/  ULDC UR4, c[0x0][0x2f4] ;  /* 0x0000bd0000047ab9 */ /* 0x000fe40000000800 */
[----:B------:R-:W-:-:S13]  /*5670*/  ISETP.GE.AND P2, PT, R22, UR4, PT ;  /* 0x0000000416007c0c */ /* 0x000fda000bf46270 */
[----:B---3--:R-:W-:-:S04]  /*5680*/  @!P2 LEA R10, P4, R22, R14, 0x1 ;  /* 0x0000000e160aa211 */ /* 0x008fc800078808ff */
[----:B--2---:R-:W-:Y:S02]  /*5690*/  @!P2 LEA.HI.X R11, R22, R5, R23, 0x1, P4 ;  /* 0x00000005160ba211 */ /* 0x004fe400020f0c17 */
[----:B------:R-:W-:-:S13]  /*56a0*/  ISETP.GE.AND P4, PT, R152, UR4, PT ;  /* 0x0000000498007c0c */ /* 0x000fda000bf86270 */
[----:B------:R-:W-:-:S04]  /*56b0*/  @!P4 LEA R14, P5, R152, R14, 0x1 ;  /* 0x0000000e980ec211 */ /* 0x000fc800078a08ff */
[----:B------:R-:W-:Y:S02]  /*56c0*/  @!P4 LEA.HI.X R15, R152, R5, R157, 0x1, P5 ;  /* 0x00000005980fc211 */ /* 0x000fe400028f0c9d */
[----:B------:R-:W2:Y:S04]  /*56d0*/  @!P2 LDS.128 R4, [R87] ;  /* 0x000000005704a984 */ /* 0x000ea80000000c00 */
[----:B--2---:R-:W-:Y:S04]  /*56e0*/  @!P2 ST.E.128 desc[UR44][R10.64], R4 ;  /* 0x000000040a00a985 */ /* 0x004fe8000c101d2c */
[----:B------:R-:W2:Y:S04]  /*56f0*/  @!P4 LDS.128 R4, [R76] ;  /* 0x000000004c04c984 */ /* 0x000ea80000000c00 */
[----:B--2---:R4:W-:Y:S02]  /*5700*/  @!P4 ST.E.128 desc[UR44][R14.64], R4 ;  /* 0x000000040e00c985 */ /* 0x0049e4000c101d2c */
.L_x_3864:
[----:B------:R-:W-:Y:S05]  /*5710*/  BSYNC B1 ;  /* 0x0000000000017941 */ /* 0x000fea0003800000 */
.L_x_3863:
[----:B------:R-:W-:-:S03]  /*5720*/  UMOV UR4, 0xffffffff ;  /* 0xffffffff00047882 */ /* 0x000fc60000000000 */
[----:B------:R-:W-:Y:S05]  /*5730*/  BRA.DIV UR4, `(.L_x_3865) ;  /* 0x0000030e044c7947 */ /* 0x000fea000b800000 */
[----:B--2-4-:R2:W4:Y:S04]  /*5740*/  SHFL.IDX PT, R5, R9, 0x1, 0x1c1f ;  /* 0x003c1f0009057f89 */ /* 0x01452800000e0000 */
[----:B---3--:R2:W3:Y:S02]  /*5750*/  SHFL.IDX PT, R14, R8, 0x1, 0x1c1f ;  /* 0x003c1f00080e7f89 */ /* 0x0084e400000e0000 */
.L_x_4199:
[----:B------:R-:W-:-:S13]  /*5760*/  ISETP.GE.AND P2, PT, R32, 0x41, PT ;  /* 0x000000412000780c */ /* 0x000fda0003f46270 */
[----:B------:R-:W-:Y:S05]  /*5770*/  @!P2 BRA `(.L_x_3837) ;  /* 0x00000000002ca947 */ /* 0x000fea0003800000 */
[----:B------:R-:W-:Y:S02]  /*5780*/  ULDC UR4, c[0x0][0x2f4] ;  /* 0x0000bd0000047ab9 */ /* 0x000fe40000000800 */
[----:B------:R-:W-:-:S13]  /*5790*/  ISETP.GE.AND P2, PT, R22, UR4, PT ;  /* 0x0000000416007c0c */ /* 0x000fda000bf46270 */
[----:B-123--:R-:W-:-:S04]  /*57a0*/  @!P2 LEA R8, P4, R22, R14, 0x1 ;  /* 0x0000000e1608a211 */ /* 0x00efc800078808ff */
[----:B----4-:R-:W-:Y:S02]  /*57b0*/  @!P2 LEA.HI.X R9, R22, R5, R23, 0x1, P4 ;  /* 0x000000051609a211 */ /* 0x010fe400020f0c17 */
[----:B------:R-:W-:-:S13]  /*57c0*/  ISETP.GE.AND P4, PT, R152, UR4, PT ;  /* 0x0000000498007c0c */ /* 0x000fda000bf86270 */
[----:B------:R-:W-:-:S04]  /*57d0*/  @!P4 LEA R14, P5, R152, R14, 0x1 ;  /* 0x0000000e980ec211 */ /* 0x000fc800078a08ff */
[----:B------:R-:W-:Y:S02]  /*57e0*/  @!P4 LEA.HI.X R15, R152, R5, R157, 0x1, P5 ;  /* 0x00000005980fc211 */ /* 0x000fe400028f0c9d */
[----:B------:R-:W1:Y:S04]  /*57f0*/  @!P2 LDS.128 R4, [R87+0x2000] ;  /* 0x002000005704a984 */ /* 0x000e680000000c00 */
[----:B-1----:R-:W-:Y:S04]  /*5800*/  @!P2 ST.E.128 desc[UR44][R8.64], R4 ;  /* 0x000000040800a985 */ /* 0x002fe8000c101d2c */
[----:B------:R-:W1:Y:S04]  /*5810*/  @!P4 LDS.128 R4, [R76+0x2000] ;  /* 0x002000004c04c984 */ /* 0x000e680000000c00 */
[----:B-1----:R1:W-:Y:S02]  /*5820*/  @!P4 ST.E.128 desc[UR44][R14.64], R4 ;  /* 0x000000040e00c985 */ /* 0x0023e4000c101d2c */
.L_x_3837:
[----:B------:R-:W-:Y:S05]  /*5830*/  BSYNC B0 ;  /* 0x0000000000007941 */ /* 0x000fea0003800000 */
.L_x_3817:
[----:B01--4-:R-:W0:Y:S01]  /*5840*/  S2R R4, SR_TID.X ;  /* 0x0000000000047919 */ /* 0x013e220000002100 */
[----:B------:R-:W-:Y:S01]  /*5850*/  @!PT LDS RZ, [RZ] ;  /* 0x00000000fffff984 */ /* 0x000fe20000000800 */
[----:B------:R-:W-:Y:S01]  /*5860*/  @!PT LDS RZ, [RZ] ;  /* 0x00000000fffff984 */ /* 0x000fe20000000800 */
[----:B------:R-:W-:Y:S01]  /*5870*/  @!PT LDS RZ, [RZ] ;  /* 0x00000000fffff984 */ /* 0x000fe20000000800 */
[----:B------:R-:W-:Y:S01]  /*5880*/  @!PT LDS RZ, [RZ] ;  /* 0x00000000fffff984 */ /* 0x000fe20000000800 */
[----:B------:R1:W-:Y:S06]  /*5890*/  MEMBAR.ALL.CTA ;  /* 0x0000000000007992 */ /* 0x0003ec0000008000 */
[----:B-1----:R-:W1:Y:S01]  /*58a0*/  FENCE.VIEW.ASYNC.S ;  /* 0x00000000000073c6 */ /* 0x002e620000000000 */
[----:B------:R-:W-:Y:S05]  /*58b0*/  WARPSYNC.ALL ;  /* 0x0000000000007948 */ /* 0x000fea0003800000 */
[----:B------:R-:W-:Y:S01]  /*58c0*/  BSSY B0, `(.L_x_3866) ;  /* 0x000000a000007945 */ /* 0x000fe20003800000 */
[----:B0-----:R-:W-:-:S02]  /*58d0*/  SHF.R.U32.HI R5, RZ, 0x7, R4 ;  /* 0x00000007ff057819 */ /* 0x001fc40000011604 */
[----:B------:R-:W-:-:S03]  /*58e0*/  LOP3.LUT P2, RZ, R4, 0x7f, RZ, 0xc0, !PT ;  /* 0x0000007f04ff7812 */ /* 0x000fc6000784c0ff */
[----:B--2---:R-:W-:-:S10]  /*58f0*/  VIADD R8, R5, 0x8 ;  /* 0x0000000805087836 */ /* 0x004fd40000000000 */
[----:B------:R-:W-:-:S05]  /*5900*/  @!P2 VIADD R4, R71, 0x324a0 ;  /* 0x000324a04704a836 */ /* 0x000fca0000000000 */
[----:B------:R-:W-:Y:S01]  /*5910*/  @!P2 PRMT R4, RZ, 0x654, R4 ;  /* 0x00000654ff04a816 */ /* 0x000fe20000000004 */
[----:B-1----:R0:W-:Y:S06]  /*5920*/  BAR.SYNC.DEFER_BLOCKING R8, 0x80 ;  /* 0x000200080000751d */ /* 0x0021ec0000010000 */
[----:B------:R0:W-:Y:S01]  /*5930*/  @!P2 SYNCS.ARRIVE.TRANS64.RED.A1T0 RZ, [R4+URZ], RZ ;  /* 0x000000ff04ffa9a7 */ /* 0x0001e2000810043f */
[----:B------:R-:W-:Y:S05]  /*5940*/  @!P3 BRA `(.L_x_3867) ;  /* 0x000000000004b947 */ /* 0x000fea0003800000 */
[----:B------:R-:W-:Y:S01]  /*5950*/  BPT.TRAP 0x1 ;  /* 0x000000040000795c */ /* 0x000fe20000300000 */
.L_x_3867:
[----:B------:R-:W-:Y:S05]  /*5960*/  BSYNC B0 ;  /* 0x0000000000007941 */ /* 0x000fea0003800000 */
.L_x_3866:
[----:B------:R-:W1:Y:S01]  /*5970*/  SYNCS.PHASECHK.TRANS64.TRYWAIT P3, [R71+URZ+0x324b0], R86 ;  /* 0x0324b056470075a7 */ /* 0x000e62000806017f */
[----:B------:R-:W-:Y:S04]  /*5980*/  BSSY B0, `(.L_x_3868) ;  /* 0x0000002000007945 */ /* 0x000fe80003800000 */
[----:B-1----:R-:W-:Y:S05]  /*5990*/  @!P3 BRA `(.L_x_3869) ;  /* 0x0000030800fcb947 */ /* 0x002fea0003800000 */
.L_x_4200:
[----:B------:R-:W-:Y:S05]  /*59a0*/  BSYNC B0 ;  /* 0x0000000000007941 */ /* 0x000fea0003800000 */
.L_x_3868:
[----:B------:R-:W-:Y:S01]  /*59b0*/  ULDC.64 UR4, c[0x0][0x328] ;  /* 0x0000ca0000047ab9 */ /* 0x000fe20000000a00 */
[----:B------:R-:W-:Y:S01]  /*59c0*/  IMAD.IADD R82, R82, 0x1, -R156 ;  /* 0x0000000152527824 */ /* 0x000fe200078e0a9c */
[----:B------:R-:W-:Y:S01]  /*59d0*/  BSSY B0, `(.L_x_3870) ;  /* 0x0000043000007945 */ /* 0x000fe20003800000 */
[----:B------:R-:W-:Y:S02]  /*59e0*/  IMAD R80, R80, UR4, RZ ;  /* 0x0000000450507c24 */ /* 0x000fe4000f8e02ff */
[----:B0-----:R-:W-:-:S04]  /*59f0*/  IMAD.WIDE.U32 R4, R79, UR4, RZ ;  /* 0x000000044f047c25 */ /* 0x001fc8000f8e00ff */
[----:B------:R-:W-:Y:S01]  /*5a00*/  IMAD R79, R79, UR5, R80 ;  /* 0x000000054f4f7c24 */ /* 0x000fe2000f8e0250 */
[----:B------:R-:W-:Y:S02]  /*5a10*/  ULDC.64 UR4, c[0x0][0x338] ;  /* 0x0000ce0000047ab9 */ /* 0x000fe40000000a00 */
[----:B------:R-:W-:Y:S02]  /*5a20*/  IMAD R81, R81, UR4, RZ ;  /* 0x0000000451517c24 */ /* 0x000fe4000f8e02ff */
[----:B------:R-:W-:Y:S02]  /*5a30*/  IMAD.IADD R5, R5, 0x1, R79 ;  /* 0x0000000105057824 */ /* 0x000fe400078e024f */
        /* <DEDUP_REMOVED lines=17> */
[----:B------:R0:W4:Y:S08]  /*5b50*/  SHFL.IDX PT, R39, R37, RZ, 0x1c1f ;  /* 0x001c1fff25277589 */ /* 0x00013000000e0000 */
[----:B0-----:R-:W-:Y:S05]  /*5b60*/  @!P3 BRA `(.L_x_3871) ;  /* 0x0000000000a4b947 */ /* 0x001fea0003800000 */
[----:B------:R-:W-:Y:S02]  /*5b70*/  ISETP.NE.AND P5, PT, R64, RZ, PT ;  /* 0x000000ff4000720c */ /* 0x000fe40003fa5270 */
[----:B------:R-:W-:Y:S02]  /*5b80*/  ISETP.NE.AND P4, PT, R65, RZ, PT ;  /* 0x000000ff4100720c */ /* 0x000fe40003f85270 */
[----:B------:R-:W-:-:S09]  /*5b90*/  PRMT R9, R50, 0x8880, RZ ;  /* 0x0000888032097816 */ /* 0x000fd200000000ff */
[----:B------:R-:W0:Y:S01]  /*5ba0*/  @P5 LDS.128 R4, [R38] ;  /* 0x0000000026045984 */ /* 0x000e220000000c00 */
[----:B--2---:R-:W-:-:S04]  /*5bb0*/  @P5 LEA R10, P3, R22, R41, 0x1 ;  /* 0x00000029160a5211 */ /* 0x004fc800078608ff */
[----:B----4-:R-:W-:Y:S02]  /*5bc0*/  @P5 LEA.HI.X R11, R22, R39, R23, 0x1, P3 ;  /* 0x00000027160b5211 */ /* 0x010fe400018f0c17 */
        /* <DEDUP_REMOVED lines=8> */
[----:B---3--:R-:W-:-:S04]  /*5c50*/  @P5 LEA R14, P6, R162, R41, 0x1 ;  /* 0x00000029a20e5211 */ /* 0x008fc800078c08ff */
        /* <DEDUP_REMOVED lines=26> */
.L_x_3871:
[----:B------:R-:W-:Y:S05]  /*5e00*/  BSYNC B0 ;  /* 0x0000000000007941 */ /* 0x000fea0003800000 */
.L_x_3870:
[----:B------:R-:W-:Y:S01]  /*5e10*/  ISETP.GE.AND P3, PT, R82, 0x41, PT ;  /* 0x000000415200780c */ /* 0x000fe20003f66270 */
[----:B------:R-:W0:Y:S01]  /*5e20*/  SHFL.IDX PT, R37, R37, 0x1, 0x1c1f ;  /* 0x003c1f0025257f89 */ /* 0x000e2200000e0000 */
[----:B------:R-:W-:Y:S03]  /*5e30*/  BSSY B0, `(.L_x_3872) ;  /* 0x000002c000007945 */ /* 0x000fe60003800000 */
[----:B------:R0:W0:Y:S08]  /*5e40*/  SHFL.IDX PT, R9, R36, 0x1, 0x1c1f ;  /* 0x003c1f0024097f89 */ /* 0x00003000000e0000 */
[----:B------:R-:W-:Y:S05]  /*5e50*/  @!P3 BRA `(.L_x_3873) ;  /* 0x0000000000a4b947 */ /* 0x000fea0003800000 */
[----:B------:R-:W-:Y:S02]  /*5e60*/  ISETP.NE.AND P5, PT, R64, RZ, PT ;  /* 0x000000ff4000720c */ /* 0x000fe40003fa5270 */
[----:B------:R-:W-:-:S11]  /*5e70*/  ISETP.NE.AND P4, PT, R65, RZ, PT ;  /* 0x000000ff4100720c */ /* 0x000fd60003f85270 */
[----:B0-----:R-:W0:Y:S01]  /*5e80*/  @P5 LDS.128 R4, [R38+0x2000] ;  /* 0x0020000026045984 */ /* 0x001e220000000c00 */
[----:B------:R-:W-:-:S04]  /*5e90*/  @P5 LEA R32, P3, R22, R9, 0x1 ;  /* 0x0000000916205211 */ /* 0x000fc800078608ff */
[----:B------:R-:W-:Y:S02]  /*5ea0*/  @P5 LEA.HI.X R33, R22, R37, R23, 0x1, P3 ;  /* 0x0000002516215211 */ /* 0x000fe400018f0c17 */
[----:B------:R-:W-:-:S04]  /*5eb0*/  @P4 LEA R34, P3, R152, R9, 0x1 ;  /* 0x0000000998224211 */ /* 0x000fc800078608ff */
[----:B------:R-:W-:Y:S02]  /*5ec0*/  @P4 LEA.HI.X R35, R152, R37, R157, 0x1, P3 ;  /* 0x0000002598234211 */ /* 0x000fe400018f0c9d */
[----:B------:R-:W-:-:S13]  /*5ed0*/  ISETP.NE.AND P3, PT, R66, RZ, PT ;  /* 0x000000ff4200720c */ /* 0x000fda0003f65270 */
        /* <DEDUP_REMOVED lines=10> */
[----:B---3--:R-:W-:-:S04]  /*5f80*/  @P4 LEA R14, P6, R161, R9, 0x1 ;  /* 0x00000009a10e4211 */ /* 0x008fc800078c08ff */
[----:B------:R-:W-:Y:S01]  /*5f90*/  @P4 LEA.HI.X R15, R161, R37, R183, 0x1, P6 ;  /* 0x00000025a10f4211 */ /* 0x000fe200030f0cb7 */
[----:B0-----:R0:W-:Y:S01]  /*5fa0*/  @P3 ST.E.128 desc[UR44][R10.64], R4 ;  /* 0x000000040a003985 */ /* 0x0011e2000c101d2c */
[----:B------:R-:W-:-:S03]  /*5fb0*/  ISETP.NE.AND P3, PT, R69, RZ, PT ;  /* 0x000000ff4500720c */ /* 0x000fc60003f65270 */
[----:B------:R-:W3:Y:S10]  /*5fc0*/  @P5 LDS.128 R4, [R40+0x5000] ;  /* 0x0050000028045984 */ /* 0x000ef40000000c00 */
[----:B------:R-:W-:-:S04]  /*5fd0*/  @P3 LEA R32, P6, R160, R9, 0x1 ;  /* 0x00000009a0203211 */ /* 0x000fc800078c08ff */
[----:B------:R-:W-:Y:S02]  /*5fe0*/  @P3 LEA.HI.X R33, R160, R37, R182, 0x1, P6 ;  /* 0x00000025a0213211 */ /* 0x000fe400030f0cb6 */
[----:B0-----:R-:W-:Y:S01]  /*5ff0*/  PRMT R10, R50, 0x8880, RZ ;  /* 0x00008880320a7816 */ /* 0x001fe200000000ff */
[----:B---3--:R-:W-:Y:S01]  /*6000*/  @P5 ST.E.128 desc[UR44][R12.64], R4 ;  /* 0x000000040c005985 */ /* 0x008fe2000c101d2c */
        /* <DEDUP_REMOVED lines=14> */
.L_x_3873:
[----:B------:R-:W-:Y:S05]  /*60f0*/  BSYNC B0 ;  /* 0x0000000000007941 */ /* 0x000fea0003800000 */
.L_x_3872:
        /* <DEDUP_REMOVED lines=17> */
[----:B------:R-:W0:Y:S01]  /*6210*/  S2R R4, SR_TID.X ;  /* 0x0000000000047919 */ /* 0x000e220000002100 */
[----:B------:R-:W-:Y:S02]  /*6220*/  PLOP3.LUT P0, PT, PT, PT, PT, 0x8, 0x0 ;  /* 0x000000000000781c */ /* 0x000fe40003f0e170 */
[----:B0-----:R-:W-:-:S04]  /*6230*/  SHF.R.U32.HI R4, RZ, 0x7, R4 ;  /* 0x00000007ff047819 */ /* 0x001fc80000011604 */
[----:B------:R-:W-:-:S13]  /*6240*/  ISETP.NE.AND P3, PT, R4, 0x1, PT ;  /* 0x000000010400780c */ /* 0x000fda0003f65270 */
[----:B------:R-:W-:Y:S05]  /*6250*/  @!P3 WARPSYNC.ALL ;  /* 0x000000000000b948 */ /* 0x000fea0003800000 */
[----:B------:R-:W-:Y:S06]  /*6260*/  @!P3 BAR.ARV 0x9, 0x100 ;  /* 0x024400000000bb1d */ /* 0x000fec0000002000 */
.L_x_3812:
[----:B------:R-:W0:Y:S01]  /*6270*/  S2R R3, SR_SWINHI ;  /* 0x0000000000037919 */ /* 0x000e220000002f00 */
[----:B------:R-:W1:Y:S01]  /*6280*/  LDC R13, c[0x0][0x448] ;  /* 0x00011200ff0d7b82 */ /* 0x000e620000000800 */
[----:B---3--:R-:W-:Y:S02]  /*6290*/  IMAD.U32 R14, RZ, RZ, UR38 ;  /* 0x00000026ff0e7e24 */ /* 0x008fe4000f8e00ff */
[----:B------:R-:W-:Y:S01]  /*62a0*/  IMAD.MOV.U32 R15, RZ, RZ, 0x80 ;  /* 0x00000080ff0f7424 */ /* 0x000fe200078e00ff */
[----:B------:R-:W-:Y:S01]  /*62b0*/  STL [R1+0x50], R125 ;  /* 0x0000507d01007387 */ /* 0x000fe20000100800 */
[----:B------:R-:W-:Y:S02]  /*62c0*/  IMAD.MOV.U32 R26, RZ, RZ, 0x100 ;  /* 0x00000100ff1a7424 */ /* 0x000fe400078e00ff */
[----:B------:R-:W-:Y:S01]  /*62d0*/  IMAD.U32 R24, RZ, RZ, UR38 ;  /* 0x00000026ff187e24 */ /* 0x000fe2000f8e00ff */
[----:B------:R-:W3:Y:S01]  /*62e0*/  LDC R12, c[0x0][0xa80] ;  /* 0x0002a000ff0c7b82 */ /* 0x000ee20000000800 */
[----:B------:R-:W-:Y:S01]  /*62f0*/  IMAD.MOV.U32 R25, RZ, RZ, 0x80 ;  /* 0x00000080ff197424 */ /* 0x000fe200078e00ff */
[----:B------:R-:W-:Y:S01]  /*6300*/  STL.64 [R1+0x28], R14 ;  /* 0x0000280e01007387 */ /* 0x000fe20000100a00 */
[----:B------:R-:W-:-:S02]  /*6310*/  IMAD.U32 R33, RZ, RZ, UR37 ;  /* 0x00000025ff217e24 */ /* 0x000fc4000f8e00ff */
[----:B------:R-:W-:Y:S01]  /*6320*/  IMAD.U32 R72, RZ, RZ, UR37 ;  /* 0x00000025ff487e24 */ /* 0x000fe2000f8e00ff */
[----:B------:R-:W-:Y:S04]  /*6330*/  STL.64 [R1+0x30], R26 ;  /* 0x0000301a01007387 */ /* 0x000fe80000100a00 */
[----:B------:R-:W-:Y:S04]  /*6340*/  STL.128 [R1], R24 ;  /* 0x0000001801007387 */ /* 0x000fe80000100c00 */
[----:B------:R-:W-:Y:S04]  /*6350*/  STL.128 [R1+0x410], RZ ;  /* 0x000410ff01007387 */ /* 0x000fe80000100c00 */
[----:B------:R-:W-:Y:S04]  /*6360*/  STL.128 [R1+0x420], RZ ;  /* 0x000420ff01007387 */ /* 0x000fe80000100c00 */
[----:B------:R-:W-:Y:S01]  /*6370*/  STL.128 [R1+0x200], RZ ;  /* 0x000200ff01007387 */ /* 0x000fe20000100c00 */
[----:B------:R-:W-:-:S02]  /*6380*/  MOV R4, R148 ;  /* 0x0000009400047202 */ /* 0x000fc40000000f00 */
[----:B0-----:R-:W-:Y:S01]  /*6390*/  MOV R5, R3 ;  /* 0x0000000300057202 */ /* 0x001fe20000000f00 */
[----:B---3--:R-:W-:Y:S01]  /*63a0*/  STL [R1+0x430], R12 ;  /* 0x0004300c01007387 */ /* 0x008fe20000100800 */
[C---:B------:R-:W-:Y:S02]  /*63b0*/  IADD3 R8, P1, R4.reuse, 0x32430, RZ ;  /* 0x0003243004087810 */ /* 0x040fe40007f3e0ff */
[C---:B------:R-:W-:Y:S01]  /*63c0*/  IADD3 R0, P3, R4.reuse, 0x32450, RZ ;  /* 0x0003245004007810 */ /* 0x040fe20007f7e0ff */
[----:B------:R-:W-:Y:S01]  /*63d0*/  STL.128 [R1+0x210], RZ ;  /* 0x000210ff01007387 */ /* 0x000fe20000100c00 */
[C---:B------:R-:W-:Y:S01]  /*63e0*/  IADD3 R6, P4, R4.reuse, 0x32460, RZ ;  /* 0x0003246004067810 */ /* 0x040fe20007f9e0ff */
[--C-:B------:R-:W-:Y:S01]  /*63f0*/  IMAD.X R9, RZ, RZ, R5.reuse, P1 ;  /* 0x000000ffff097224 */ /* 0x100fe200008e0605 */
[----:B-1----:R-:W-:Y:S01]  /*6400*/  ISETP.NE.AND P1, PT, R13, 0x1, PT ;  /* 0x000000010d00780c */ /* 0x002fe20003f25270 */
[--C-:B------:R-:W-:Y:S01]  /*6410*/  IMAD.X R3, RZ, RZ, R5.reuse, P3 ;  /* 0x000000ffff037224 */ /* 0x100fe200018e0605 */
[----:B------:R-:W-:Y:S01]  /*6420*/  IADD3 R10, P2, R4, 0x32440, RZ ;  /* 0x00032440040a7810 */ /* 0x000fe20007f5e0ff */
[--C-:B------:R-:W-:Y:S01]  /*6430*/  IMAD.X R7, RZ, RZ, R5.reuse, P4 ;  /* 0x000000ffff077224 */ /* 0x100fe200020e0605 */
[----:B------:R-:W-:Y:S01]  /*6440*/  STL.64 [R1+0x18], R8 ;  /* 0x0000180801007387 */ /* 0x000fe20000100a00 */
[----:B------:R-:W-:Y:S01]  /*6450*/  IMAD.MOV.U32 R4, RZ, RZ, R0 ;  /* 0x000000ffff047224 */ /* 0x000fe200078e0000 */
[----:B------:R-:W-:Y:S01]  /*6460*/  IADD3 R33, P3, R33, 0x410, RZ ;  /* 0x0000041021217810 */ /* 0x000fe20007f7e0ff */
[----:B------:R-:W-:Y:S01]  /*6470*/  IMAD.X R11, RZ, RZ, R5, P2 ;  /* 0x000000ffff0b7224 */ /* 0x000fe200010e0605 */
[----:B------:R-:W-:Y:S01]  /*6480*/  STL.128 [R1+0x220], RZ ;  /* 0x000220ff01007387 */ /* 0x000fe20000100c00 */
[----:B------:R-:W-:Y:S01]  /*6490*/  IMAD.MOV.U32 R5, RZ, RZ, R3 ;  /* 0x000000ffff057224 */ /* 0x000fe200078e0003 */
[----:B------:R-:W-:Y:S01]  /*64a0*/  IADD3 R72, P4, R72, 0x50, RZ ;  /* 0x0000005048487810 */ /* 0x000fe20007f9e0ff */
[----:B------:R-:W-:Y:S01]  /*64b0*/  VIADD R3, R216, 0x7f ;  /* 0x0000007fd8037836 */ /* 0x000fe20000000000 */
[----:B------:R-:W-:Y:S01]  /*64c0*/  STL.64 [R1+0x20], R10 ;  /* 0x0000200a01007387 */ /* 0x000fe20000100a00 */
[----:B------:R-:W0:Y:S03]  /*64d0*/  @P1 LDC R0, c[0x0][0x44c] ;  /* 0x00011300ff001b82 */ /* 0x000e260000000800 */
[----:B------:R1:W-:Y:S04]  /*64e0*/  STL.128 [R1+0x40], R4 ;  /* 0x0000400401007387 */ /* 0x0003e80000100c00 */
[----:B------:R3:W-:Y:S04]  /*64f0*/  STL.128 [R1+0x230], RZ ;  /* 0x000230ff01007387 */ /* 0x0007e80000100c00 */
[----:B------:R3:W-:Y:S04]  /*6500*/  STL.128 [R1+0x240], RZ ;  /* 0x000240ff01007387 */ /* 0x0007e80000100c00 */
[----:B------:R3:W-:Y:S01]  /*6510*/  STL.128 [R1+0x250], RZ ;  /* 0x000250ff01007387 */ /* 0x0007e20000100c00 */
[----:B-1----:R-:W1:Y:S03]  /*6520*/  @P1 LDC R5, c[0x0][0x450] ;  /* 0x00011400ff051b82 */ /* 0x002e660000000800 */
[----:B------:R3:W-:Y:S04]  /*6530*/  STL.128 [R1+0x260], RZ ;  /* 0x000260ff01007387 */ /* 0x0007e80000100c00 */
[----:B------:R3:W-:Y:S01]  /*6540*/  STL.128 [R1+0x270], RZ ;  /* 0x000270ff01007387 */ /* 0x0007e20000100c00 */
[----:B0-----:R-:W-:Y:S01]  /*6550*/  @P1 IMAD.HI.U32 R0, R3, R0, RZ ;  /* 0x0000000003001227 */ /* 0x001fe200078e00ff */
[----:B------:R-:W0:Y:S02]  /*6560*/  LDC.64 R6, c[0x0][0xad8] ;  /* 0x0002b600ff067b82 */ /* 0x000e240000000a00 */
[----:B------:R3:W-:Y:S04]  /*6570*/  STL.128 [R1+0x280], RZ ;  /* 0x000280ff01007387 */ /* 0x0007e80000100c00 */
[----:B------:R3:W-:Y:S04]  /*6580*/  STL.128 [R1+0x290], RZ ;  /* 0x000290ff01007387 */ /* 0x0007e80000100c00 */
[----:B------:R3:W-:Y:S04]  /*6590*/  STL.128 [R1+0x2a0], RZ ;  /* 0x0002a0ff01007387 */ /* 0x0007e80000100c00 */
[----:B------:R3:W-:Y:S01]  /*65a0*/  STL.128 [R1+0x2b0], RZ ;  /* 0x0002b0ff01007387 */ /* 0x0007e20000100c00 */
[----:B-1----:R-:W-:-:S03]  /*65b0*/  @P1 SHF.R.U32.HI R3, RZ, R5, R0 ;  /* 0x00000005ff031219 */ /* 0x002fc60000011600 */
[----:B------:R3:W-:Y:S01]  /*65c0*/  STL.128 [R1+0x2c0], RZ ;  /* 0x0002c0ff01007387 */ /* 0x0007e20000100c00 */
[----:B------:R-:W-:-:S03]  /*65d0*/  IADD3 R3, R188, R3, RZ ;  /* 0x00000003bc037210 */ /* 0x000fc60007ffe0ff */
[----:B------:R3:W-:Y:S01]  /*65e0*/  STL.128 [R1+0x2d0], RZ ;  /* 0x0002d0ff01007387 */ /* 0x0007e20000100c00 */
[----:B0-----:R-:W-:-:S03]  /*65f0*/  ISETP.GE.AND P2, PT, R7, 0x1, PT ;  /* 0x000000010700780c */ /* 0x001fc60003f46270 */
[----:B------:R3:W-:Y:S04]  /*6600*/  STL.128 [R1+0x2e0], RZ ;  /* 0x0002e0ff01007387 */ /* 0x0007e80000100c00 */
        /* <DEDUP_REMOVED lines=17> */
[----:B------:R3:W-:Y:S04]  /*6720*/  STL [R1+0x10], RZ ;  /* 0x000010ff01007387 */ /* 0x0007e80000100800 */
[----:B------:R3:W-:Y:S01]  /*6730*/  STL [R1+0x38], RZ ;  /* 0x000038ff01007387 */ /* 0x0007e20000100800 */
[----:B------:R-:W-:Y:S05]  /*6740*/  @P0 BRA `(.L_x_3875) ;  /* 0x00000000000c0947 */ /* 0x000fea0003800000 */
[----:B------:R-:W0:Y:S01]  /*6750*/  FENCE.VIEW.ASYNC.G ;  /* 0x00000000000073c6 */ /* 0x000e220000000100 */
[----:B------:R-:W-:Y:S05]  /*6760*/  WARPSYNC.ALL ;  /* 0x0000000000007948 */ /* 0x000fea0003800000 */
[----:B0-----:R-:W-:Y:S06]  /*6770*/  BAR.ARV 0xc, 0x180 ;  /* 0x0306000000007b1d */ /* 0x001fec0000002000 */
.L_x_3875:
[----:B------:R-:W-:Y:S02]  /*6780*/  IMAD.X R40, RZ, RZ, UR36, P3 ;  /* 0x00000024ff287e24 */ /* 0x000fe400098e06ff */
[----:B------:R-:W-:Y:S02]  /*6790*/  IMAD.X R73, RZ, RZ, UR36, P4 ;  /* 0x00000024ff497e24 */ /* 0x000fe4000a0e06ff */
        /* <DEDUP_REMOVED lines=13> */
.L_x_3878:
[----:B------:R-:W-:-:S13]  /*6870*/  ISETP.NE.AND P0, PT, R7, 0x1, PT ;  /* 0x000000010700780c */ /* 0x000fda0003f05270 */
[----:B------:R-:W0:Y:S02]  /*6880*/  @P0 LDC.64 R4, c[0x0][0xae0] ;  /* 0x0002b800ff040b82 */ /* 0x000e240000000a00 */
[----:B0-----:R-:W-:-:S05]  /*6890*/  @P0 IMAD.HI.U32 R4, R0, R4, RZ ;  /* 0x0000000400040227 */ /* 0x001fca00078e00ff */
[----:B------:R-:W-:-:S07]  /*68a0*/  @P0 SHF.R.U32.HI R0, RZ, R5, R4 ;  /* 0x00000005ff000219 */ /* 0x000fce0000011604 */
.L_x_3879:
[----:B------:R-:W-:Y:S05]  /*68b0*/  BSYNC B0 ;  /* 0x0000000000007941 */ /* 0x000fea0003800000 */
.L_x_3877:
[----:B------:R-:W-:-:S05]  /*68c0*/  IMAD R3, R0, R7, R7 ;  /* 0x0000000700037224 */ /* 0x000fca00078e0207 */
[----:B------:R-:W-:-:S07]  /*68d0*/  VIMNMX R6, R6, R3, PT ;  /* 0x0000000306067248 */ /* 0x000fce0003fe0100 */
.L_x_3876:
        /* <DEDUP_REMOVED lines=24> */
.L_x_3882:
[----:B------:R-:W-:-:S13]  /*6a60*/  ISETP.NE.AND P0, PT, R7, 0x1, PT ;  /* 0x000000010700780c */ /* 0x000fda0003f05270 */
[----:B------:R-:W0:Y:S02]  /*6a70*/  @P0 LDC.64 R4, c[0x0][0xae0] ;  /* 0x0002b800ff040b82 */ /* 0x000e240000000a00 */
[----:B0-----:R-:W-:-:S05]  /*6a80*/  @P0 IMAD.HI.U32 R4, R0, R4, RZ ;  /* 0x0000000400040227 */ /* 0x001fca00078e00ff */
[----:B------:R-:W-:-:S07]  /*6a90*/  @P0 SHF.R.U32.HI R0, RZ, R5, R4 ;  /* 0x00000005ff000219 */ /* 0x000fce0000011604 */
.L_x_3883:
[----:B------:R-:W-:Y:S05]  /*6aa0*/  BSYNC B0 ;  /* 0x0000000000007941 */ /* 0x000fea0003800000 */
.L_x_3881:
[----:B------:R-:W-:-:S05]  /*6ab0*/  IMAD R0, R0, R7, RZ ;  /* 0x0000000700007224 */ /* 0x000fca00078e02ff */
[----:B------:R-:W-:-:S07]  /*6ac0*/  VIMNMX R3, R3, R0, !PT ;  /* 0x0000000003037248 */ /* 0x000fce0007fe0100 */
.L_x_3880:
[----:B------:R-:W-:Y:S01]  /*6ad0*/  IMAD.HI R3, R3, 0x2aaaaaab, RZ ;  /* 0x2aaaaaab03037827 */ /* 0x000fe200078e02ff */
[----:B------:R-:W-:-:S04]  /*6ae0*/  PLOP3.LUT P0, PT, PT, PT, PT, 0x80, 0x0 ;  /* 0x000000000000781c */ /* 0x000fc80003f0f070 */
[----:B------:R-:W-:-:S04]  /*6af0*/  SHF.R.U32.HI R0, RZ, 0x1f, R3 ;  /* 0x0000001fff007819 */ /* 0x000fc80000011603 */
[----:B------:R-:W-:-:S04]  /*6b00*/  LEA.HI.SX32 R0, R3, R0, 0x1c ;  /* 0x0000000003007211 */ /* 0x000fc800078fe2ff */
[----:B------:R-:W-:-:S04]  /*6b10*/  VIMNMX R196, RZ, R0, !PT ;  /* 0x00000000ffc47248 */ /* 0x000fc80007fe0100 */
[----:B------:R-:W-:-:S13]  /*6b20*/  ISETP.GT.AND P1, PT, R172, R196, PT ;  /* 0x000000c4ac00720c */ /* 0x000fda0003f24270 */
[----:B------:R-:W-:Y:S05]  /*6b30*/  @!P1 BRA `(.L_x_3884) ;  /* 0x0000024400249947 */ /* 0x000fea0003800000 */
[----:B------:R0:W-:Y:S01]  /*6b40*/  STL.64 [R1+0x58], RZ ;  /* 0x000058ff01007387 */ /* 0x0001e20000100a00 */
[----:B------:R-:W-:Y:S01]  /*6b50*/  IMAD.U32 R17, RZ, RZ, UR37 ;  /* 0x00000025ff117e24 */ /* 0x000fe2000f8e00ff */
[----:B------:R-:W-:Y:S01]  /*6b60*/  UMOV UR4, 0xffffffff ;  /* 0xffffffff00047882 */ /* 0x000fe20000000000 */
[----:B------:R-:W-:Y:S02]  /*6b70*/  IMAD.U32 R35, RZ, RZ, UR37 ;  /* 0x00000025ff237e24 */ /* 0x000fe4000f8e00ff */
[----:B------:R-:W-:Y:S01]  /*6b80*/  IMAD.U32 R24, RZ, RZ, UR37 ;  /* 0x00000025ff187e24 */ /* 0x000fe2000f8e00ff */
[----:B------:R-:W-:Y:S01]  /*6b90*/  IADD3 R17, P0, R17, 0x88, RZ ;  /* 0x0000008811117810 */ /* 0x000fe20007f1e0ff */
[----:B------:R-:W-:Y:S01]  /*6ba0*/  IMAD.U32 R32, RZ, RZ, UR37 ;  /* 0x00000025ff207e24 */ /* 0x000fe2000f8e00ff */
[----:B------:R-:W-:Y:S02]  /*6bb0*/  IADD3 R35, P1, R35, 0x78, RZ ;  /* 0x0000007823237810 */ /* 0x000fe40007f3e0ff */
[----:B------:R-:W-:Y:S01]  /*6bc0*/  IADD3 R24, P2, R24, 0x58, RZ ;  /* 0x0000005818187810 */ /* 0x000fe20007f5e0ff */
[----:B------:R-:W-:Y:S01]  /*6bd0*/  IMAD.X R16, RZ, RZ, UR36, P0 ;  /* 0x00000024ff107e24 */ /* 0x000fe200080e06ff */
[----:B------:R-:W-:Y:S01]  /*6be0*/  IADD3 R32, P3, R32, 0x60, RZ ;  /* 0x0000006020207810 */ /* 0x000fe20007f7e0ff */
[----:B------:R-:W-:-:S02]  /*6bf0*/  IMAD.X R34, RZ, RZ, UR36, P1 ;  /* 0x00000024ff227e24 */ /* 0x000fc400088e06ff */
[----:B------:R-:W-:Y:S02]  /*6c00*/  IMAD.X R25, RZ, RZ, UR36, P2 ;  /* 0x00000024ff197e24 */ /* 0x000fe400090e06ff */
[----:B--2---:R-:W-:Y:S01]  /*6c10*/  IMAD.X R41, RZ, RZ, UR36, P3 ;  /* 0x00000024ff297e24 */ /* 0x004fe200098e06ff */
[----:B0-----:R-:W-:Y:S07]  /*6c20*/  BRA.DIV UR4, `(.L_x_3885) ;  /* 0x000002fa046c7947 */ /* 0x001fee000b800000 */
[----:B------:R-:W2:Y:S04]  /*6c30*/  LDL R0, [R1+0x464] ;  /* 0x0004640001007983 */ /* 0x000ea80000100800 */
[----:B--2---:R0:W1:Y:S02]  /*6c40*/  SHFL.IDX PT, R14, R0, RZ, 0x1f ;  /* 0x00001fff000e7589 */ /* 0x00406400000e0000 */
.L_x_4203:
[----:B01----:R-:W-:Y:S01]  /*6c50*/  LEA.HI R0, R14, R14, RZ, 0x1 ;  /* 0x0000000e0e007211 */ /* 0x003fe200078f08ff */
[C---:B------:R-:W-:Y:S01]  /*6c60*/  VIADD R27, R148.reuse, 0x18400 ;  /* 0x00018400941b7836 */ /* 0x040fe20000000000 */
[----:B------:R-:W-:Y:S01]  /*6c70*/  STL.128 [R1+0x90], RZ ;  /* 0x000090ff01007387 */ /* 0x000fe20000100c00 */
[----:B------:R-:W-:Y:S01]  /*6c80*/  VIADD R8, R148, 0x400 ;  /* 0x0000040094087836 */ /* 0x000fe20000000000 */
[----:B------:R-:W-:Y:S01]  /*6c90*/  LOP3.LUT R3, R0, 0x7fffe, RZ, 0xc0, !PT ;  /* 0x0007fffe00037812 */ /* 0x000fe200078ec0ff */
[----:B------:R-:W-:Y:S01]  /*6ca0*/  IMAD.MOV.U32 R4, RZ, RZ, 0x1 ;  /* 0x00000001ff047424 */ /* 0x000fe200078e00ff */
[----:B------:R-:W-:Y:S01]  /*6cb0*/  STL.128 [R1+0xa0], RZ ;  /* 0x0000a0ff01007387 */ /* 0x000fe20000100c00 */
[----:B------:R-:W-:Y:S01]  /*6cc0*/  IMAD.MOV.U32 R5, RZ, RZ, RZ ;  /* 0x000000ffff057224 */ /* 0x000fe200078e00ff */
[----:B------:R-:W-:Y:S01]  /*6cd0*/  SHF.R.U32.HI R8, RZ, 0x4, R8 ;  /* 0x00000004ff087819 */ /* 0x000fe20000011608 */
[----:B------:R-:W-:Y:S01]  /*6ce0*/  IMAD.IADD R0, R14, 0x1, -R3 ;  /* 0x000000010e007824 */ /* 0x000fe200078e0a03 */
[----:B------:R-:W-:Y:S01]  /*6cf0*/  STL.128 [R1+0xb0], RZ ;  /* 0x0000b0ff01007387 */ /* 0x000fe20000100c00 */
[----:B------:R-:W-:Y:S01]  /*6d00*/  VIADD R3, R148, 0x1c400 ;  /* 0x0001c40094037836 */ /* 0x000fe20000000000 */
[----:B------:R-:W-:Y:S01]  /*6d10*/  LOP3.LUT R8, R8, 0x3fff, RZ, 0xc0, !PT ;  /* 0x00003fff08087812 */ /* 0x000fe200078ec0ff */
[----:B------:R-:W-:Y:S01]  /*6d20*/  IMAD R0, R0, 0x2000, R27 ;  /* 0x0000200000007824 */ /* 0x000fe200078e021b */
[----:B------:R-:W-:Y:S01]  /*6d30*/  STL.128 [R1+0xc0], RZ ;  /* 0x0000c0ff01007387 */ /* 0x000fe20000100c00 */
[----:B------:R-:W-:Y:S01]  /*6d40*/  IMAD.MOV.U32 R6, RZ, RZ, 0x1 ;  /* 0x00000001ff067424 */ /* 0x000fe200078e00ff */
[----:B------:R-:W-:Y:S01]  /*6d50*/  SHF.R.U32.HI R3, RZ, 0x4, R3 ;  /* 0x00000004ff037819 */ /* 0x000fe20000011603 */
[----:B------:R-:W-:Y:S01]  /*6d60*/  IMAD.MOV.U32 R7, RZ, RZ, RZ ;  /* 0x000000ffff077224 */ /* 0x000fe200078e00ff */
[----:B------:R-:W-:Y:S01]  /*6d70*/  IADD3 R9, R0, 0xa000, RZ ;  /* 0x0000a00000097810 */ /* 0x000fe20007ffe0ff */
[----:B------:R-:W-:Y:S01]  /*6d80*/  IMAD.MOV.U32 R10, RZ, RZ, 0x1 ;  /* 0x00000001ff0a7424 */ /* 0x000fe200078e00ff */
[----:B------:R-:W-:Y:S01]  /*6d90*/  LOP3.LUT R3, R3, 0x3fff, RZ, 0xc0, !PT ;  /* 0x00003fff03037812 */ /* 0x000fe200078ec0ff */
[----:B------:R-:W-:Y:S01]  /*6da0*/  IMAD.MOV.U32 R11, RZ, RZ, RZ ;  /* 0x000000ffff0b7224 */ /* 0x000fe200078e00ff */
[----:B------:R-:W-:Y:S01]  /*6db0*/  SHF.R.U32.HI R9, RZ, 0x4, R9 ;  /* 0x00000004ff097819 */ /* 0x000fe20000011609 */
[----:B------:R0:W-:Y:S01]  /*6dc0*/  STL.128 [R1+0x60], R4 ;  /* 0x0000600401007387 */ /* 0x0001e20000100c00 */
[----:B------:R-:W-:Y:S01]  /*6dd0*/  LOP3.LUT R3, R3, 0x10000, RZ, 0xfc, !PT ;  /* 0x0001000003037812 */ /* 0x000fe200078efcff */
[----:B------:R-:W-:Y:S01]  /*6de0*/  IMAD.U32 R36, RZ, RZ, UR37 ;  /* 0x00000025ff247e24 */ /* 0x000fe2000f8e00ff */
[----:B------:R-:W-:Y:S01]  /*6df0*/  LOP3.LUT R9, R9, 0x3fff, RZ, 0xc0, !PT ;  /* 0x00003fff09097812 */ /* 0x000fe200078ec0ff */
[----:B------:R1:W-:Y:S01]  /*6e00*/  STL.64 [R1+0x70], R10 ;  /* 0x0000700a01007387 */ /* 0x0003e20000100a00 */
[----:B------:R-:W-:Y:S01]  /*6e10*/  SHF.R.U32.HI R0, RZ, 0x4, R0 ;  /* 0x00000004ff007819 */ /* 0x000fe20000011600 */
[----:B------:R-:W-:Y:S01]  /*6e20*/  IMAD.U32 R37, RZ, RZ, UR37 ;  /* 0x00000025ff257e24 */ /* 0x000fe2000f8e00ff */
[----:B------:R-:W-:Y:S01]  /*6e30*/  LOP3.LUT R9, R9, 0x10000, RZ, 0xfc, !PT ;  /* 0x0001000009097812 */ /* 0x000fe200078efcff */
[----:B------:R-:W-:Y:S01]  /*6e40*/  STL.128 [R1+0xd0], RZ ;  /* 0x0000d0ff01007387 */ /* 0x000fe20000100c00 */
[----:B------:R-:W-:Y:S01]  /*6e50*/  LOP3.LUT R0, R0, 0x3fff, RZ, 0xc0, !PT ;  /* 0x00003fff00007812 */ /* 0x000fe200078ec0ff */
[----:B----4-:R-:W-:Y:S01]  /*6e60*/  IMAD.U32 R39, RZ, RZ, UR37 ;  /* 0x00000025ff277e24 */ /* 0x010fe2000f8e00ff */
[----:B------:R-:W-:Y:S01]  /*6e70*/  LOP3.LUT P0, RZ, R27, 0x1bf, RZ, 0xc0, !PT ;  /* 0x000001bf1bff7812 */ /* 0x000fe2000780c0ff */
[----:B------:R-:W-:Y:S01]  /*6e80*/  STL.128 [R1+0xe0], RZ ;  /* 0x0000e0ff01007387 */ /* 0x000fe20000100c00 */
[----:B------:R-:W-:Y:S01]  /*6e90*/  IADD3 R36, P5, R36, 0x68, RZ ;  /* 0x0000006824247810 */ /* 0x000fe20007fbe0ff */
[----:B------:R-:W-:Y:S01]  /*6ea0*/  IMAD.U32 R45, RZ, RZ, UR37 ;  /* 0x00000025ff2d7e24 */ /* 0x000fe2000f8e00ff */
[----:B------:R-:W-:Y:S01]  /*6eb0*/  IADD3 R37, P4, R37, 0x70, RZ ;  /* 0x0000007025257810 */ /* 0x000fe20007f9e0ff */
[----:B0-----:R-:W-:Y:S01]  /*6ec0*/  IMAD.MOV.U32 R4, RZ, RZ, R3 ;  /* 0x000000ffff047224 */ /* 0x001fe200078e0003 */
[C---:B------:R-:W-:Y:S01]  /*6ed0*/  LOP3.LUT R6, R8.reuse, 0x3000000, RZ, 0xfc, !PT ;  /* 0x0300000008067812 */ /* 0x040fe200078efcff */
[----:B------:R-:W-:Y:S01]  /*6ee0*/  IMAD.MOV.U32 R5, RZ, RZ, 0x40000040 ;  /* 0x40000040ff057424 */ /* 0x000fe200078e00ff */
[----:B------:R-:W-:Y:S01]  /*6ef0*/  LOP3.LUT R8, R8, 0x10000, RZ, 0xfc, !PT ;  /* 0x0001000008087812 */ /* 0x000fe200078efcff */
[----:B------:R-:W-:Y:S01]  /*6f00*/  IMAD.MOV.U32 R7, RZ, RZ, 0x40000040 ;  /* 0x40000040ff077424 */ /* 0x000fe200078e00ff */
[----:B-1----:R-:W-:Y:S01]  /*6f10*/  LOP3.LUT R10, R0, 0x10000, RZ, 0xfc, !PT ;  /* 0x00010000000a7812 */ /* 0x002fe200078efcff */
[----:B------:R-:W-:Y:S01]  /*6f20*/  IMAD.MOV.U32 R11, RZ, RZ, 0x40000040 ;  /* 0x40000040ff0b7424 */ /* 0x000fe200078e00ff */
[----:B------:R-:W-:Y:S01]  /*6f30*/  IADD3 R39, P3, R39, 0x80, RZ ;  /* 0x0000008027277810 */ /* 0x000fe20007f7e0ff */
[----:B------:R-:W-:Y:S01]  /*6f40*/  IMAD.U32 R50, RZ, RZ, UR37 ;  /* 0x00000025ff327e24 */ /* 0x000fe2000f8e00ff */
[----:B------:R0:W-:Y:S01]  /*6f50*/  STL.128 [R1+0x80], R4 ;  /* 0x0000800401007387 */ /* 0x0001e20000100c00 */
[----:B------:R-:W-:Y:S01]  /*6f60*/  IMAD.U32 R49, RZ, RZ, UR37 ;  /* 0x00000025ff317e24 */ /* 0x000fe2000f8e00ff */
[----:B------:R-:W-:Y:S01]  /*6f70*/  IADD3 R45, P2, R45, 0x90, RZ ;  /* 0x000000902d2d7810 */ /* 0x000fe20007f5e0ff */
[----:B------:R-:W-:Y:S01]  /*6f80*/  IMAD.X R47, RZ, RZ, UR36, P5 ;  /* 0x00000024ff2f7e24 */ /* 0x000fe2000a8e06ff */
[----:B------:R1:W-:Y:S01]  /*6f90*/  STL.64 [R1+0x78], R10 ;  /* 0x0000780a01007387 */ /* 0x0003e20000100a00 */
[----:B------:R-:W-:Y:S01]  /*6fa0*/  IADD3 R50, P1, R50, 0xf0, RZ ;  /* 0x000000f032327810 */ /* 0x000fe20007f3e0ff */
[----:B------:R-:W-:Y:S01]  /*6fb0*/  BSSY B6, `(.L_x_3886) ;  /* 0x000001b000067945 */ /* 0x000fe20003800000 */
[----:B------:R-:W-:Y:S01]  /*6fc0*/  IADD3 R49, P5, R49, 0xf8, RZ ;  /* 0x000000f831317810 */ /* 0x000fe20007fbe0ff */
[----:B------:R-:W-:-:S02]  /*6fd0*/  IMAD.X R52, RZ, RZ, UR36, P4 ;  /* 0x00000024ff347e24 */ /* 0x000fc4000a0e06ff */
[----:B------:R-:W-:Y:S02]  /*6fe0*/  IMAD.X R54, RZ, RZ, UR36, P3 ;  /* 0x00000024ff367e24 */ /* 0x000fe400098e06ff */
[----:B------:R-:W-:Y:S02]  /*6ff0*/  IMAD.X R44, RZ, RZ, UR36, P2 ;  /* 0x00000024ff2c7e24 */ /* 0x000fe400090e06ff */
[----:B------:R-:W-:Y:S02]  /*7000*/  IMAD.X R51, RZ, RZ, UR36, P1 ;  /* 0x00000024ff337e24 */ /* 0x000fe400088e06ff */
[----:B0-----:R-:W-:Y:S02]  /*7010*/  IMAD.MOV.U32 R6, RZ, RZ, R8 ;  /* 0x000000ffff067224 */ /* 0x001fe400078e0008 */
[----:B------:R-:W-:Y:S02]  /*7020*/  IMAD.MOV.U32 R4, RZ, RZ, R9 ;  /* 0x000000ffff047224 */ /* 0x000fe400078e0009 */
[----:B------:R-:W-:-:S03]  /*7030*/  IMAD.X R48, RZ, RZ, UR36, P5 ;  /* 0x00000024ff307e24 */ /* 0x000fc6000a8e06ff */
[----:B------:R1:W-:Y:S01]  /*7040*/  STL.128 [R1+0xf0], R4 ;  /* 0x0000f00401007387 */ /* 0x0003e20000100c00 */
[----:B------:R-:W-:Y:S05]  /*7050*/  @!P0 BRA `(.L_x_3887) ;  /* 0x0000000000408947 */ /* 0x000fea0003800000 */
[----:B------:R-:W-:Y:S01]  /*7060*/  MOV R0, 0x0 ;  /* 0x0000000000007802 */ /* 0x000fe20000000f00 */
[----:B------:R-:W-:Y:S01]  /*7070*/  ULDC.64 UR4, c[0x4][0x98] ;  /* 0x0100260000047ab9 */ /* 0x000fe20000000a00 */
[----:B------:R-:W-:Y:S01]  /*7080*/  ULDC.64 UR6, c[0x4][0xa0] ;  /* 0x0100280000067ab9 */ /* 0x000fe20000000a00 */
[----:B-1----:R-:W-:Y:S01]  /*7090*/  IMAD.U32 R4, RZ, RZ, UR4 ;  /* 0x00000004ff047e24 */ /* 0x002fe2000f8e00ff */
        /* <DEDUP_REMOVED lines=11> */
[----:B-1-3-5:R-:W-:Y:S05]  /*7150*/  CALL.ABS.NOINC R14 ;  /* 0x000000000e007343 */ /* 0x02afea0003c00000 */
.L_x_3887:
[----:B------:R-:W-:Y:S05]  /*7160*/  BSYNC B6 ;  /* 0x0000000000067941 */ /* 0x000fea0003800000 */
.L_x_3886:
[----:B------:R-:W0:Y:S01]  /*7170*/  S2R R20, SR_TID.X ;  /* 0x0000000000147919 */ /* 0x000e220000002100 */
[----:B-1----:R-:W1:Y:S01]  /*7180*/  LDC.64 R6, c[0x0][0xad8] ;  /* 0x0002b600ff067b82 */ /* 0x002e620000000a00 */
[----:B------:R-:W-:Y:S01]  /*7190*/  UIADD3 UR4, UP0, UR37, 0x100, URZ ;  /* 0x0000010025047890 */ /* 0x000fe2000ff1e03f */
[----:B------:R-:W-:Y:S01]  /*71a0*/  IMAD.MOV.U32 R4, RZ, RZ, RZ ;  /* 0x000000ffff047224 */ /* 0x000fe200078e00ff */
[----:B------:R-:W-:Y:S01]  /*71b0*/  STL.64 [R1+0x110], R24 ;  /* 0x0001101801007387 */ /* 0x000fe20000100a00 */
[----:B------:R-:W-:Y:S01]  /*71c0*/  IMAD.U32 R3, RZ, RZ, UR37 ;  /* 0x00000025ff037e24 */ /* 0x000fe2000f8e00ff */
[----:B------:R-:W-:Y:S01]  /*71d0*/  UIADD3.X UR5, URZ, UR36, URZ, UP0, !UPT ;  /* 0x000000243f057290 */ /* 0x000fe200087fe43f */
[----:B------:R-:W-:Y:S01]  /*71e0*/  IMAD.U32 R38, RZ, RZ, UR37 ;  /* 0x00000025ff267e24 */ /* 0x000fe2000f8e00ff */
[----:B------:R-:W-:Y:S01]  /*71f0*/  MOV R8, UR4 ;  /* 0x0000000400087c02 */ /* 0x000fe20008000f00 */
[----:B------:R-:W2:Y:S01]  /*7200*/  LDC.64 R12, c[0x0][0xae0] ;  /* 0x0002b800ff0c7b82 */ /* 0x000ea20000000a00 */
[----:B------:R-:W-:Y:S01]  /*7210*/  STL.64 [R1+0x100], R224 ;  /* 0x000100e001007387 */ /* 0x000fe20000100a00 */
[----:B------:R-:W-:Y:S01]  /*7220*/  ULDC UR4, c[0x0][0x3f4] ;  /* 0x0000fd0000047ab9 */ /* 0x000fe20000000800 */
[----:B------:R-:W-:Y:S01]  /*7230*/  IMAD.U32 R9, RZ, RZ, UR5 ;  /* 0x00000005ff097e24 */ /* 0x000fe2000f8e00ff */
[----:B------:R-:W-:Y:S01]  /*7240*/  ISETP.LT.AND P0, PT, RZ, UR4, PT ;  /* 0x00000004ff007c0c */ /* 0x000fe2000bf01270 */
[----:B------:R-:W-:Y:S01]  /*7250*/  STL.U8 [R1+0x118], RZ ;  /* 0x000118ff01007387 */ /* 0x000fe20000100000 */
[----:B------:R-:W-:-:S02]  /*7260*/  IADD3 R38, P4, R38, 0x108, RZ ;  /* 0x0000010826267810 */ /* 0x000fc40007f9e0ff */
[----:B------:R-:W4:Y:S01]  /*7270*/  LDC.64 R10, c[0x0][0x448] ;  /* 0x00011200ff0a7b82 */ /* 0x000f220000000a00 */
[----:B------:R-:W-:Y:S02]  /*7280*/  STL.64 [R1+0x108], R8 ;  /* 0x0001080801007387 */ /* 0x000fe40000100a00 */
[----:B------:R-:W-:Y:S02]  /*7290*/  IMAD.X R53, RZ, RZ, UR36, P4 ;  /* 0x00000024ff357e24 */ /* 0x000fe4000a0e06ff */
[----:B------:R-:W-:Y:S03]  /*72a0*/  STL.U8 [R1+0x14c], RZ ;  /* 0x00014cff01007387 */ /* 0x000fe60000100000 */
[----:B------:R-:W3:Y:S01]  /*72b0*/  LDC R0, c[0x0][0x450] ;  /* 0x00011400ff007b82 */ /* 0x000ee20000000800 */
[----:B-1----:R-:W-:Y:S02]  /*72c0*/  IMAD.MOV.U32 R31, RZ, RZ, R6 ;  /* 0x000000ffff1f7224 */ /* 0x002fe400078e0006 */
[----:B------:R-:W-:-:S02]  /*72d0*/  IMAD.MOV.U32 R5, RZ, RZ, R7 ;  /* 0x000000ffff057224 */ /* 0x000fc400078e0007 */
[----:B0-----:R-:W-:-:S03]  /*72e0*/  VIADD R226, R20, 0xffffff80 ;  /* 0xffffff8014e27836 */ /* 0x001fc60000000000 */
[----:B------:R-:W0:Y:S01]  /*72f0*/  LDC R30, c[0x0][0xad4] ;  /* 0x0002b500ff1e7b82 */ /* 0x000e220000000800 */
[----:B--2---:R-:W-:Y:S02]  /*7300*/  IMAD.MOV.U32 R6, RZ, RZ, R12 ;  /* 0x000000ffff067224 */ /* 0x004fe400078e000c */
[----:B------:R-:W-:Y:S01]  /*7310*/  IMAD.MOV.U32 R7, RZ, RZ, R13 ;  /* 0x000000ffff077224 */ /* 0x000fe200078e000d */
[----:B------:R-:W-:Y:S04]  /*7320*/  STL [R1+0x11c], R226 ;  /* 0x00011ce201007387 */ /* 0x000fe80000100800 */
[----:B------:R-:W-:Y:S04]  /*7330*/  STL.128 [R1+0x130], R4 ;  /* 0x0001300401007387 */ /* 0x000fe80000100c00 */
[----:B----4-:R-:W-:Y:S04]  /*7340*/  STL.64 [R1+0x140], R10 ;  /* 0x0001400a01007387 */ /* 0x010fe80000100a00 */
[----:B---3--:R-:W-:Y:S04]  /*7350*/  STL [R1+0x148], R0 ;  /* 0x0001480001007387 */ /* 0x008fe80000100800 */
[----:B0-----:R0:W-:Y:S02]  /*7360*/  STL.128 [R1+0x120], R28 ;  /* 0x0001201c01007387 */ /* 0x0011e40000100c00 */
[----:B0-----:R-:W-:Y:S01]  /*7370*/  IMAD.U32 R30, RZ, RZ, UR37 ;  /* 0x00000025ff1e7e24 */ /* 0x001fe2000f8e00ff */
[----:B------:R-:W-:Y:S01]  /*7380*/  IADD3 R29, P1, R3, 0x14c, RZ ;  /* 0x0000014c031d7810 */ /* 0x000fe20007f3e0ff */
[----:B------:R-:W-:-:S03]  /*7390*/  IMAD.U32 R31, RZ, RZ, UR37 ;  /* 0x00000025ff1f7e24 */ /* 0x000fc6000f8e00ff */
[----:B------:R-:W-:Y:S01]  /*73a0*/  IADD3 R30, P2, R30, 0x11c, RZ ;  /* 0x0000011c1e1e7810 */ /* 0x000fe20007f5e0ff */
[----:B------:R-:W-:Y:S01]  /*73b0*/  IMAD.X R42, RZ, RZ, UR36, P1 ;  /* 0x00000024ff2a7e24 */ /* 0x000fe200088e06ff */
[----:B------:R-:W-:-:S03]  /*73c0*/  IADD3 R31, P3, R31, 0x118, RZ ;  /* 0x000001181f1f7810 */ /* 0x000fc60007f7e0ff */
[----:B------:R-:W-:Y:S02]  /*73d0*/  IMAD.X R43, RZ, RZ, UR36, P2 ;  /* 0x00000024ff2b7e24 */ /* 0x000fe400090e06ff */
[----:B------:R-:W-:Y:S01]  /*73e0*/  IMAD.X R46, RZ, RZ, UR36, P3 ;  /* 0x00000024ff2e7e24 */ /* 0x000fe200098e06ff */
[----:B------:R-:W-:Y:S07]  /*73f0*/  @P0 BRA `(.L_x_3888) ;  /* 0x0000000000400947 */ /* 0x000fee0003800000 */
        /* <DEDUP_REMOVED lines=10> */
.L_x_3891:
[----:B-1----:R1:W2:Y:S02]  /*74a0*/  SYNCS.PHASECHK.TRANS64.TRYWAIT P0, [R148+URZ+0x32400], R3 ;  /* 0x03240003940075a7 */ /* 0x0022a4000800017f */
[----:B--2---:R-:W-:Y:S05]  /*74b0*/  @!P0 NANOSLEEP.SYNCS 0x989680 ;  /* 0x009896800000895d */ /* 0x004fea0003900000 */
[----:B------:R-:W2:Y:S02]  /*74c0*/  @!P0 SYNCS.PHASECHK.TRANS64 P0, [R148+URZ+0x32400], R3 ;  /* 0x03240003940085a7 */ /* 0x000ea4000800007f */
[----:B--2---:R-:W-:Y:S05]  /*74d0*/  @!P0 BRA `(.L_x_3891) ;  /* 0xfffffffc00f08947 */ /* 0x004fea000383ffff */
.L_x_3890:
[----:B------:R-:W-:Y:S05]  /*74e0*/  BSYNC B0 ;  /* 0x0000000000007941 */ /* 0x000fea0003800000 */
.L_x_3889:
[----:B------:R-:W-:Y:S05]  /*74f0*/  BRA `(.L_x_3892) ;  /* 0x0000002800dc7947 */ /* 0x000fea0003800000 */
.L_x_3888:
        /* <DEDUP_REMOVED lines=30> */
.L_x_3894:
[----:B------:R-:W-:Y:S05]  /*76e0*/  BSYNC B6 ;  /* 0x0000000000067941 */ /* 0x000fea0003800000 */
.L_x_3893:
[----:B------:R-:W2:Y:S01]  /*76f0*/  LDL R3, [R1+0x50] ;  /* 0x0000500001037983 */ /* 0x000ea20000100800 */
[----:B------:R-:W-:Y:S01]  /*7700*/  ULDC.U8 UR4, c[0x0][0x410] ;  /* 0x0001040000047ab9 */ /* 0x000fe20000000000 */
[----:B------:R-:W-:Y:S01]  /*7710*/  BSSY B0, `(.L_x_3895) ;  /* 0x000028d000007945 */ /* 0x000fe20003800000 */
[----:B------:R-:W-:Y:S01]  /*7720*/  ISETP.NE.AND P0, PT, RZ, UR4, PT ;  /* 0x00000004ff007c0c */ /* 0x000fe2000bf05270 */
[----:B--2---:R-:W-:-:S12]  /*7730*/  IMAD R0, R3, 0x80, R156 ;  /* 0x0000008003007824 */ /* 0x004fd800078e029c */
[----:B------:R-:W-:Y:S05]  /*7740*/  @!P0 BRA `(.L_x_3896) ;  /* 0x0000001400448947 */ /* 0x000fea0003800000 */
[----:B------:R-:W0:Y:S01]  /*7750*/  LDC R21, c[0x0][0x448] ;  /* 0x00011200ff157b82 */ /* 0x000e220000000800 */
[----:B------:R-:W-:Y:S01]  /*7760*/  IMAD R5, R227, 0x40, R0 ;  /* 0x00000040e3057824 */ /* 0x000fe200078e0200 */
[----:B------:R-:W-:Y:S01]  /*7770*/  ULDC.64 UR4, c[0x0][0x3f8] ;  /* 0x0000fe0000047ab9 */ /* 0x000fe20000000a00 */
[----:B------:R-:W-:Y:S01]  /*7780*/  MOV R6, R26 ;  /* 0x0000001a00067202 */ /* 0x000fe20000000f00 */
[----:B------:R-:W-:Y:S01]  /*7790*/  ULDC.64 UR6, c[0x0][0x408] ;  /* 0x0001020000067ab9 */ /* 0x000fe20000000a00 */
[----:B------:R-:W-:Y:S01]  /*77a0*/  IMAD.MOV.U32 R7, RZ, RZ, R55 ;  /* 0x000000ffff077224 */ /* 0x000fe200078e0037 */
[----:B0-----:R-:W-:-:S13]  /*77b0*/  ISETP.NE.AND P0, PT, R21, 0x1, PT ;  /* 0x000000011500780c */ /* 0x001fda0003f05270 */
[----:B------:R-:W0:Y:S08]  /*77c0*/  @P0 LDC R2, c[0x0][0x44c] ;  /* 0x00011300ff020b82 */ /* 0x000e300000000800 */
[----:B------:R-:W1:Y:S01]  /*77d0*/  @P0 LDC R3, c[0x0][0x450] ;  /* 0x00011400ff030b82 */ /* 0x000e620000000800 */
[----:B0-----:R-:W-:-:S05]  /*77e0*/  @P0 IMAD.HI.U32 R2, R5, R2, RZ ;  /* 0x0000000205020227 */ /* 0x001fca00078e00ff */
[----:B-1----:R-:W-:Y:S01]  /*77f0*/  @P0 SHF.R.U32.HI R5, RZ, R3, R2 ;  /* 0x00000003ff050219 */ /* 0x002fe20000011602 */
[----:B------:R-:W-:Y:S02]  /*7800*/  IMAD.MOV.U32 R2, RZ, RZ, R24 ;  /* 0x000000ffff027224 */ /* 0x000fe400078e0018 */
[----:B------:R-:W-:Y:S01]  /*7810*/  IMAD.MOV.U32 R3, RZ, RZ, R57 ;  /* 0x000000ffff037224 */ /* 0x000fe200078e0039 */
[----:B------:R-:W-:Y:S01]  /*7820*/  SHF.R.S32.HI R4, RZ, 0x1f, R5 ;  /* 0x0000001fff047819 */ /* 0x000fe20000011405 */
[----:B------:R-:W-:-:S04]  /*7830*/  IMAD.WIDE.U32 R6, R5, UR4, R6 ;  /* 0x0000000405067c25 */ /* 0x000fc8000f8e0006 */
[C---:B------:R-:W-:Y:S02]  /*7840*/  IMAD R8, R4.reuse, UR4, RZ ;  /* 0x0000000404087c24 */ /* 0x040fe4000f8e02ff */
[----:B------:R-:W-:Y:S02]  /*7850*/  IMAD R4, R4, UR6, RZ ;  /* 0x0000000604047c24 */ /* 0x000fe4000f8e02ff */
[C---:B------:R-:W-:Y:S01]  /*7860*/  IMAD R9, R5.reuse, UR5, R8 ;  /* 0x0000000505097c24 */ /* 0x040fe2000f8e0208 */
[----:B------:R-:W-:Y:S01]  /*7870*/  ULDC.64 UR4, c[0x0][0x3e8] ;  /* 0x0000fa0000047ab9 */ /* 0x000fe20000000a00 */
[----:B------:R-:W-:-:S04]  /*7880*/  IMAD.WIDE.U32 R2, R5, UR6, R2 ;  /* 0x0000000605027c25 */ /* 0x000fc8000f8e0002 */
[----:B------:R-:W-:Y:S01]  /*7890*/  IMAD R11, R5, UR7, R4 ;  /* 0x00000007050b7c24 */ /* 0x000fe2000f8e0204 */
[----:B------:R-:W-:Y:S01]  /*78a0*/  ULDC.64 UR6, c[0x0][0x400] ;  /* 0x0001000000067ab9 */ /* 0x000fe20000000a00 */
[----:B------:R-:W-:Y:S01]  /*78b0*/  IMAD.IADD R5, R7, 0x1, R9 ;  /* 0x0000000107057824 */ /* 0x000fe200078e0209 */
[----:B------:R-:W-:Y:S01]  /*78c0*/  LEA R4, P0, R6, UR4, 0x1 ;  /* 0x0000000406047c11 */ /* 0x000fe2000f8008ff */
[----:B------:R-:W-:Y:S01]  /*78d0*/  IMAD.IADD R7, R3, 0x1, R11 ;  /* 0x0000000103077824 */ /* 0x000fe200078e020b */
[----:B------:R-:W-:Y:S01]  /*78e0*/  LEA R8, P1, R2, UR6, 0x1 ;  /* 0x0000000602087c11 */ /* 0x000fe2000f8208ff */
[----:B------:R-:W-:Y:S01]  /*78f0*/  UMOV UR4, 0xffffffff ;  /* 0xffffffff00047882 */ /* 0x000fe20000000000 */
[----:B------:R-:W-:Y:S02]  /*7900*/  LEA.HI.X R6, R6, UR5, R5, 0x1, P0 ;  /* 0x0000000506067c11 */ /* 0x000fe400080f0c05 */
[----:B------:R-:W-:Y:S01]  /*7910*/  LEA.HI.X R7, R2, UR7, R7, 0x1, P1 ;  /* 0x0000000702077c11 */ /* 0x000fe200088f0c07 */
[----:B------:R-:W-:Y:S08]  /*7920*/  BRA.DIV UR4, `(.L_x_3897) ;  /* 0x000002ee04547947 */ /* 0x000ff0000b800000 */
[----:B------:R0:W1:Y:S04]  /*7930*/  SHFL.IDX PT, R3, R6, RZ, 0x1c1f ;  /* 0x001c1fff06037589 */ /* 0x00006800000e0000 */
[----:B------:R0:W2:Y:S04]  /*7940*/  SHFL.IDX PT, R2, R4, RZ, 0x1c1f ;  /* 0x001c1fff04027589 */ /* 0x0000a800000e0000 */
[----:B------:R0:W3:Y:S04]  /*7950*/  SHFL.IDX PT, R5, R7, RZ, 0x1c1f ;  /* 0x001c1fff07057589 */ /* 0x0000e800000e0000 */
[----:B------:R0:W4:Y:S02]  /*7960*/  SHFL.IDX PT, R14, R8, RZ, 0x1c1f ;  /* 0x001c1fff080e7589 */ /* 0x00012400000e0000 */
.L_x_4209:
        /* <DEDUP_REMOVED lines=8> */
[----:B------:R-:W4:Y:S01]  /*79f0*/  LDL R9, [R1+0x448] ;  /* 0x0004480001097983 */ /* 0x000f220000100800 */
[----:B------:R-:W-:Y:S01]  /*7a00*/  ULDC UR4, c[0x0][0x3f4] ;  /* 0x0000fd0000047ab9 */ /* 0x000fe20000000800 */
[----:B------:R-:W-:Y:S02]  /*7a10*/  CS2R R58, SRZ ;  /* 0x00000000003a7805 */ /* 0x000fe4000001ff00 */
[----:B------:R-:W-:Y:S02]  /*7a20*/  ISETP.GE.AND P3, PT, R159, UR4, PT ;  /* 0x000000049f007c0c */ /* 0x000fe4000bf66270 */
[----:B------:R-:W-:Y:S01]  /*7a30*/  ISETP.GE.AND P2, PT, R154, UR4, PT ;  /* 0x000000049a007c0c */ /* 0x000fe2000bf46270 */
[----:B---3--:R-:W-:-:S10]  /*7a40*/  IMAD.MOV.U32 R15, RZ, RZ, R5 ;  /* 0x000000ffff0f7224 */ /* 0x008fd400078e0005 */
[----:B------:R-:W-:Y:S02]  /*7a50*/  @!P3 IMAD.SHL.U32 R21, R159, 0x2, RZ ;  /* 0x000000029f15b824 */ /* 0x000fe400078e00ff */
[----:B-12---:R-:W-:-:S03]  /*7a60*/  @!P2 IMAD.WIDE R10, R154, 0x2, R2 ;  /* 0x000000029a0aa825 */ /* 0x006fc600078e0202 */
[-C--:B------:R-:W-:Y:S02]  /*7a70*/  @!P3 IADD3 R2, P0, R2, R21.reuse, RZ ;  /* 0x000000150202b210 */ /* 0x080fe40007f1e0ff */
[----:B----4-:R-:W-:Y:S02]  /*7a80*/  @!P3 IADD3 R20, P1, R14, R21, RZ ;  /* 0x000000150e14b210 */ /* 0x010fe40007f3e0ff */
[----:B------:R-:W-:Y:S02]  /*7a90*/  CS2R R56, SRZ ;  /* 0x0000000000387805 */ /* 0x000fe4000001ff00 */
[----:B------:R-:W-:Y:S01]  /*7aa0*/  CS2R R26, SRZ ;  /* 0x00000000001a7805 */ /* 0x000fe2000001ff00 */
[----:B------:R-:W-:Y:S01]  /*7ab0*/  @!P2 IMAD.WIDE R12, R154, 0x2, R14 ;  /* 0x000000029a0ca825 */ /* 0x000fe200078e020e */
[----:B------:R1:W5:Y:S04]  /*7ac0*/  @!P2 LD.E.64 R58, desc[UR44][R10.64] ;  /* 0x0000002c0a3aa980 */ /* 0x000368000c101b00 */
[----:B------:R1:W5:Y:S01]  /*7ad0*/  @!P2 LD.E.64 R56, desc[UR44][R12.64] ;  /* 0x0000002c0c38a980 */ /* 0x000362000c101b00 */
[----:B------:R-:W-:-:S05]  /*7ae0*/  @!P3 SHF.L.U64.HI R24, R159, 0x1, R9 ;  /* 0x000000019f18b819 */ /* 0x000fca0000010209 */
[--C-:B------:R-:W-:Y:S02]  /*7af0*/  @!P3 IMAD.X R3, R3, 0x1, R24.reuse, P0 ;  /* 0x000000010303b824 */ /* 0x100fe400000e0618 */
[----:B------:R-:W-:Y:S01]  /*7b00*/  @!P3 IMAD.X R21, R5, 0x1, R24, P1 ;  /* 0x000000010515b824 */ /* 0x000fe200008e0618 */
[----:B------:R-:W-:Y:S02]  /*7b10*/  CS2R R24, SRZ ;  /* 0x0000000000187805 */ /* 0x000fe4000001ff00 */
[----:B------:R1:W5:Y:S04]  /*7b20*/  @!P3 LD.E.64 R26, desc[UR44][R2.64] ;  /* 0x0000002c021ab980 */ /* 0x000368000c101b00 */
[----:B------:R1:W5:Y:S02]  /*7b30*/  @!P3 LD.E.64 R24, desc[UR44][R20.64] ;  /* 0x0000002c1418b980 */ /* 0x000364000c101b00 */
.L_x_3899:
[----:B------:R-:W-:Y:S05]  /*7b40*/  BSYNC B1 ;  /* 0x0000000000017941 */ /* 0x000fea0003800000 */
.L_x_3898:
[----:B-12--5:R-:W-:Y:S01]  /*7b50*/  IMAD.MOV.U32 R2, RZ, RZ, R26 ;  /* 0x000000ffff027224 */ /* 0x026fe200078e001a */
[----:B------:R-:W-:Y:S01]  /*7b60*/  UMOV UR4, 0xffffffff ;  /* 0xffffffff00047882 */ /* 0x000fe20000000000 */
[----:B------:R-:W-:Y:S01]  /*7b70*/  IMAD.MOV.U32 R3, RZ, RZ, R27 ;  /* 0x000000ffff037224 */ /* 0x000fe200078e001b */
[----:B------:R-:W-:Y:S01]  /*7b80*/  CS2R R20, SRZ ;  /* 0x0000000000147805 */ /* 0x000fe2000001ff00 */
[----:B---3--:R-:W-:Y:S02]  /*7b90*/  IMAD.MOV.U32 R5, RZ, RZ, R58 ;  /* 0x000000ffff057224 */ /* 0x008fe400078e003a */
[----:B------:R-:W-:Y:S01]  /*7ba0*/  IMAD.MOV.U32 R9, RZ, RZ, R59 ;  /* 0x000000ffff097224 */ /* 0x000fe200078e003b */
[----:B------:R-:W-:Y:S01]  /*7bb0*/  PRMT R66, R2, 0x5410, R3 ;  /* 0x0000541002427816 */ /* 0x000fe20000000003 */
[----:B------:R-:W-:Y:S01]  /*7bc0*/  IMAD.MOV.U32 R2, RZ, RZ, R24 ;  /* 0x000000ffff027224 */ /* 0x000fe200078e0018 */
[----:B------:R-:W-:Y:S01]  /*7bd0*/  PRMT R28, R5, 0x7610, R28 ;  /* 0x00007610051c7816 */ /* 0x000fe2000000001c */
[----:B------:R-:W-:Y:S01]  /*7be0*/  IMAD.MOV.U32 R3, RZ, RZ, R25 ;  /* 0x000000ffff037224 */ /* 0x000fe200078e0019 */
[----:B------:R-:W-:Y:S01]  /*7bf0*/  PRMT R68, R9, 0x7610, R68 ;  /* 0x0000761009447816 */ /* 0x000fe20000000044 */
[----:B------:R-:W-:-:S02]  /*7c00*/  IMAD.MOV.U32 R5, RZ, RZ, R56 ;  /* 0x000000ffff057224 */ /* 0x000fc400078e0038 */
[----:B------:R-:W-:Y:S01]  /*7c10*/  IMAD.MOV.U32 R9, RZ, RZ, R57 ;  /* 0x000000ffff097224 */ /* 0x000fe200078e0039 */
[----:B------:R-:W-:Y:S02]  /*7c20*/  PRMT R68, R68, 0x5410, R2 ;  /* 0x0000541044447816 */ /* 0x000fe40000000002 */
[----:B------:R-:W-:Y:S02]  /*7c30*/  PRMT R28, R28, 0x5410, R5 ;  /* 0x000054101c1c7816 */ /* 0x000fe40000000005 */
[----:B------:R-:W-:Y:S01]  /*7c40*/  PRMT R69, R3, 0x5410, R9 ;  /* 0x0000541003457816 */ /* 0x000fe20000000009 */
[----:B------:R-:W-:Y:S06]  /*7c50*/  BRA.DIV UR4, `(.L_x_3900) ;  /* 0x000002ea04f87947 */ /* 0x000fec000b800000 */
[----:B------:R1:W2:Y:S04]  /*7c60*/  SHFL.IDX PT, R5, R6, 0x1, 0x1c1f ;  /* 0x003c1f0006057f89 */ /* 0x0002a800000e0000 */
[----:B0-----:R-:W0:Y:S04]  /*7c70*/  SHFL.IDX PT, R4, R4, 0x1, 0x1c1f ;  /* 0x003c1f0004047f89 */ /* 0x001e2800000e0000 */
[----:B------:R-:W3:Y:S04]  /*7c80*/  SHFL.IDX PT, R7, R7, 0x1, 0x1c1f ;  /* 0x003c1f0007077f89 */ /* 0x000ee800000e0000 */
[----:B----4-:R1:W4:Y:S02]  /*7c90*/  SHFL.IDX PT, R14, R8, 0x1, 0x1c1f ;  /* 0x003c1f00080e7f89 */ /* 0x01032400000e0000 */
.L_x_4215:
[----:B------:R-:W5:Y:S01]  /*7ca0*/  LDL R3, [R1+0x1fc] ;  /* 0x0001fc0001037983 */ /* 0x000f620000100800 */
[----:B------:R-:W-:Y:S01]  /*7cb0*/  VIADD R0, R0, 0x40 ;  /* 0x0000004000007836 */ /* 0x000fe20000000000 */
[----:B------:R-:W-:Y:S01]  /*7cc0*/  BSSY B1, `(.L_x_3901) ;  /* 0x000001f000017945 */ /* 0x000fe20003800000 */
[----:B-1----:R-:W-:Y:S02]  /*7cd0*/  CS2R R8, SRZ ;  /* 0x0000000000087805 */ /* 0x002fe4000001ff00 */
[----:B------:R-:W-:Y:S02]  /*7ce0*/  CS2R R10, SRZ ;  /* 0x00000000000a7805 */ /* 0x000fe4000001ff00 */
[----:B------:R-:W-:Y:S02]  /*7cf0*/  ISETP.GE.AND P0, PT, R0, R55, PT ;  /* 0x000000370000720c */ /* 0x000fe40003f06270 */
[----:B-----5:R-:W-:-:S04]  /*7d00*/  LEA.HI R2, R3, R3, RZ, 0x1 ;  /* 0x0000000303027211 */ /* 0x020fc800078f08ff */
[----:B------:R-:W-:-:S05]  /*7d10*/  LOP3.LUT R2, R2, 0xfffffffe, RZ, 0xc0, !PT ;  /* 0xfffffffe02027812 */ /* 0x000fca00078ec0ff */
[----:B------:R-:W-:Y:S01]  /*7d20*/  IMAD.IADD R0, R3, 0x1, -R2 ;  /* 0x0000000103007824 */ /* 0x000fe200078e0a02 */
[----:B------:R-:W-:-:S04]  /*7d30*/  CS2R R2, SRZ ;  /* 0x0000000000027805 */ /* 0x000fc8000001ff00 */
[----:B------:R-:W-:Y:S01]  /*7d40*/  SHF.L.U32 R13, R0, 0x1f, RZ ;  /* 0x0000001f000d7819 */ /* 0x000fe200000006ff */
[----:B------:R-:W-:Y:S06]  /*7d50*/  @P0 BRA `(.L_x_3902) ;  /* 0x0000000000540947 */ /* 0x000fec0003800000 */
[----:B------:R-:W4:Y:S01]  /*7d60*/  LDL R6, [R1+0x448] ;  /* 0x0004480001067983 */ /* 0x000f220000100800 */
[----:B------:R-:W-:Y:S01]  /*7d70*/  ULDC UR4, c[0x0][0x3f4] ;  /* 0x0000fd0000047ab9 */ /* 0x000fe20000000800 */
[----:B------:R-:W-:Y:S02]  /*7d80*/  CS2R R8, SRZ ;  /* 0x0000000000087805 */ /* 0x000fe4000001ff00 */
[----:B------:R-:W-:Y:S02]  /*7d90*/  ISETP.GE.AND P3, PT, R159, UR4, PT ;  /* 0x000000049f007c0c */ /* 0x000fe4000bf66270 */
[----:B------:R-:W-:Y:S01]  /*7da0*/  ISETP.GE.AND P2, PT, R154, UR4, PT ;  /* 0x000000049a007c0c */ /* 0x000fe2000bf46270 */
[----:B---3--:R-:W-:Y:S01]  /*7db0*/  IMAD.MOV.U32 R15, RZ, RZ, R7 ;  /* 0x000000ffff0f7224 */ /* 0x008fe200078e0007 */
[----:B------:R-:W-:-:S09]  /*7dc0*/  CS2R R10, SRZ ;  /* 0x00000000000a7805 */ /* 0x000fd2000001ff00 */
[----:B------:R-:W-:Y:S02]  /*7dd0*/  @!P3 IMAD.SHL.U32 R3, R159, 0x2, RZ ;  /* 0x000000029f03b824 */ /* 0x000fe400078e00ff */
[----:B0-2---:R-:W-:-:S03]  /*7de0*/  @!P2 IMAD.WIDE R60, R154, 0x2, R4 ;  /* 0x000000029a3ca825 */ /* 0x005fc600078e0204 */
[-C--:B------:R-:W-:Y:S02]  /*7df0*/  @!P3 IADD3 R4, P0, R4, R3.reuse, RZ ;  /* 0x000000030404b210 */ /* 0x080fe40007f1e0ff */
[----:B------:R-:W-:Y:S01]  /*7e00*/  CS2R R20, SRZ ;  /* 0x0000000000147805 */ /* 0x000fe2000001ff00 */
[----:B------:R1:W5:Y:S01]  /*7e10*/  @!P2 LD.E.64 R8, desc[UR44][R60.64] ;  /* 0x0000002c3c08a980 */ /* 0x000362000c101b00 */
[----:B----4-:R-:W-:Y:S02]  /*7e20*/  @!P3 SHF.L.U64.HI R0, R159, 0x1, R6 ;  /* 0x000000019f00b819 */ /* 0x010fe40000010206 */
[----:B------:R-:W-:Y:S02]  /*7e30*/  @!P3 IADD3 R6, P1, R14, R3, RZ ;  /* 0x000000030e06b210 */ /* 0x000fe40007f3e0ff */
[----:B------:R-:W-:Y:S01]  /*7e40*/  CS2R R2, SRZ ;  /* 0x0000000000027805 */ /* 0x000fe2000001ff00 */
[----:B------:R-:W-:-:S04]  /*7e50*/  @!P2 IMAD.WIDE R14, R154, 0x2, R14 ;  /* 0x000000029a0ea825 */ /* 0x000fc800078e020e */
[--C-:B------:R-:W-:Y:S01]  /*7e60*/  @!P3 IMAD.X R5, R5, 0x1, R0.reuse, P0 ;  /* 0x000000010505b824 */ /* 0x100fe200000e0600 */
[----:B------:R1:W5:Y:S01]  /*7e70*/  @!P2 LD.E.64 R10, desc[UR44][R14.64] ;  /* 0x0000002c0e0aa980 */ /* 0x000362000c101b00 */
[----:B------:R-:W-:-:S03]  /*7e80*/  @!P3 IMAD.X R7, R7, 0x1, R0, P1 ;  /* 0x000000010707b824 */ /* 0x000fc600008e0600 */
[----:B------:R1:W5:Y:S04]  /*7e90*/  @!P3 LD.E.64 R20, desc[UR44][R4.64] ;  /* 0x0000002c0414b980 */ /* 0x000368000c101b00 */
[----:B------:R1:W5:Y:S02]  /*7ea0*/  @!P3 LD.E.64 R2, desc[UR44][R6.64] ;  /* 0x0000002c0602b980 */ /* 0x000364000c101b00 */
.L_x_3902:
[----:B------:R-:W-:Y:S05]  /*7eb0*/  BSYNC B1 ;  /* 0x0000000000017941 */ /* 0x000fea0003800000 */
.L_x_3901:
[----:B------:R-:W0:Y:S01]  /*7ec0*/  SYNCS.PHASECHK.TRANS64.TRYWAIT P0, [R148+URZ+0x32400], R13 ;  /* 0x0324000d940075a7 */ /* 0x000e22000800017f */
[----:B------:R-:W-:Y:S04]  /*7ed0*/  BSSY B1, `(.L_x_3903) ;  /* 0x0000002000017945 */ /* 0x000fe80003800000 */
[----:B0-----:R-:W-:Y:S05]  /*7ee0*/  @!P0 BRA `(.L_x_3904) ;  /* 0x000002e800c48947 */ /* 0x001fea0003800000 */
.L_x_4216:
[----:B------:R-:W-:Y:S05]  /*7ef0*/  BSYNC B1 ;  /* 0x0000000000017941 */ /* 0x000fea0003800000 */
.L_x_3903:
[----:B-1----:R-:W2:Y:S04]  /*7f00*/  LDL R4, [R1+0x44c] ;  /* 0x00044c0001047983 */ /* 0x002ea80000100800 */
[----:B------:R-:W4:Y:S04]  /*7f10*/  LDL R0, [R1+0x460] ;  /* 0x0004600001007983 */ /* 0x000f280000100800 */
[----:B------:R-:W4:Y:S01]  /*7f20*/  LDL R6, [R1+0x50] ;  /* 0x0000500001067983 */ /* 0x000f220000100800 */
[----:B---3-5:R-:W-:Y:S01]  /*7f30*/  IMAD.MOV.U32 R7, RZ, RZ, R8 ;  /* 0x000000ffff077224 */ /* 0x028fe200078e0008 */
[----:B------:R-:W-:Y:S01]  /*7f40*/  BSSY B1, `(.L_x_3905) ;  /* 0x0000073000017945 */ /* 0x000fe20003800000 */
[----:B--2---:R-:W-:Y:S01]  /*7f50*/  LOP3.LUT P0, RZ, R4, 0x4, RZ, 0xc0, !PT ;  /* 0x0000000404ff7812 */ /* 0x004fe2000780c0ff */
[----:B----4-:R-:W-:-:S04]  /*7f60*/  IMAD.IADD R5, R198, 0x1, R0 ;  /* 0x00000001c6057824 */ /* 0x010fc800078e0200 */
[----:B------:R-:W-:Y:S01]  /*7f70*/  IMAD R12, R5, 0x2, R148 ;  /* 0x00000002050c7824 */ /* 0x000fe200078e0294 */
[----:B------:R-:W-:-:S03]  /*7f80*/  MOV R5, R20 ;  /* 0x0000001400057202 */ /* 0x000fc60000000f00 */
[C---:B------:R-:W-:Y:S01]  /*7f90*/  VIADD R4, R12.reuse, 0x18400 ;  /* 0x000184000c047836 */ /* 0x040fe20000000000 */
[----:B------:R-:W-:Y:S01]  /*7fa0*/  PRMT R14, R5, 0x7610, R14 ;  /* 0x00007610050e7816 */ /* 0x000fe2000000000e */
[----:B------:R-:W-:Y:S02]  /*7fb0*/  VIADD R0, R12, 0x18440 ;  /* 0x000184400c007836 */ /* 0x000fe40000000000 */
[----:B------:R-:W-:Y:S02]  /*7fc0*/  @P0 VIADD R0, R4, 0xffffffc0 ;  /* 0xffffffc004000836 */ /* 0x000fe40000000000 */
[----:B------:R-:W-:Y:S02]  /*7fd0*/  IMAD R4, R6, -0x80, R55 ;  /* 0xffffff8006047824 */ /* 0x000fe400078e0237 */
[----:B------:R-:W-:Y:S02]  /*7fe0*/  IMAD.MOV.U32 R6, RZ, RZ, R21 ;  /* 0x000000ffff067224 */ /* 0x000fe400078e0015 */
[----:B------:R-:W-:Y:S01]  /*7ff0*/  IMAD.MOV.U32 R5, RZ, RZ, R9 ;  /* 0x000000ffff057224 */ /* 0x000fe200078e0009 */
[----:B------:R-:W-:Y:S01]  /*8000*/  VIMNMX R67, R4, 0x80, PT ;  /* 0x0000008004437848 */ /* 0x000fe20003fe0100 */
[----:B------:R-:W-:Y:S01]  /*8010*/  IMAD.MOV.U32 R4, RZ, RZ, R2 ;  /* 0x000000ffff047224 */ /* 0x000fe200078e0002 */
[----:B------:R-:W-:Y:S01]  /*8020*/  PRMT R13, R6, 0x7610, R13 ;  /* 0x00007610060d7816 */ /* 0x000fe2000000000d */
[----:B------:R-:W-:Y:S01]  /*8030*/  IMAD.MOV.U32 R6, RZ, RZ, R10 ;  /* 0x000000ffff067224 */ /* 0x000fe200078e000a */
[----:B------:R-:W-:-:S02]  /*8040*/  ISETP.GE.AND P0, PT, R156, R67, PT ;  /* 0x000000439c00720c */ /* 0x000fc40003f06270 */
[----:B------:R-:W-:Y:S01]  /*8050*/  PRMT R70, R7, 0x5410, R5 ;  /* 0x0000541007467816 */ /* 0x000fe20000000005 */
[----:B------:R-:W-:Y:S01]  /*8060*/  IMAD.MOV.U32 R5, RZ, RZ, R3 ;  /* 0x000000ffff057224 */ /* 0x000fe200078e0003 */
[----:B------:R-:W-:Y:S01]  /*8070*/  PRMT R14, R14, 0x5410, R4 ;  /* 0x000054100e0e7816 */ /* 0x000fe20000000004 */
[----:B------:R-:W-:-:S03]  /*8080*/  IMAD.MOV.U32 R7, RZ, RZ, R11 ;  /* 0x000000ffff077224 */ /* 0x000fc600078e000b */
[----:B------:R-:W-:Y:S02]  /*8090*/  PRMT R13, R13, 0x5410, R5 ;  /* 0x000054100d0d7816 */ /* 0x000fe40000000005 */
[----:B------:R-:W-:-:S03]  /*80a0*/  PRMT R71, R6, 0x5410, R7 ;  /* 0x0000541006477816 */ /* 0x000fc60000000007 */
[----:B------:R-:W-:Y:S05]  /*80b0*/  @P0 BRA `(.L_x_3906) ;  /* 0x00000004006c0947 */ /* 0x000fea0003800000 */
[----:B------:R-:W0:Y:S01]  /*80c0*/  LDC R4, c[0x0][0x3f4] ;  /* 0x0000fd00ff047b82 */ /* 0x000e220000000800 */
[----:B------:R-:W-:Y:S01]  /*80d0*/  BSSY B2, `(.L_x_3907) ;  /* 0x000002e000027945 */ /* 0x000fe20003800000 */
[-C--:B0-----:R-:W-:Y:S02]  /*80e0*/  ISETP.GE.AND P0, PT, R154, R4.reuse, PT ;  /* 0x000000049a00720c */ /* 0x081fe40003f06270 */
[----:B------:R-:W-:-:S11]  /*80f0*/  ISETP.GE.AND P1, PT, R159, R4, PT ;  /* 0x000000049f00720c */ /* 0x000fd60003f26270 */
[----:B------:R-:W-:Y:S05]  /*8100*/  @P0 BRA `(.L_x_3908) ;  /* 0x0000000000a80947 */ /* 0x000fea0003800000 */
[----:B------:R-:W0:Y:S01]  /*8110*/  LDS.128 R4, [R12+0x18400] ;  /* 0x018400000c047984 */ /* 0x000e220000000c00 */
[--C-:B------:R-:W-:Y:S02]  /*8120*/  SHF.R.U64 R65, R58, 0x10, R59.reuse ;  /* 0x000000103a417819 */ /* 0x100fe4000000123b */
[----:B------:R-:W-:Y:S01]  /*8130*/  SHF.R.U32.HI R58, RZ, 0x10, R59 ;  /* 0x00000010ff3a7819 */ /* 0x000fe2000001163b */
[----:B------:R-:W-:Y:S01]  /*8140*/  HADD2.F32 R59, -RZ, R28.H1_H1 ;  /* 0x3000001cff3b7230 */ /* 0x000fe20000004100 */
[--C-:B------:R-:W-:Y:S02]  /*8150*/  SHF.R.U32.HI R60, RZ, 0x10, R57.reuse ;  /* 0x00000010ff3c7819 */ /* 0x100fe40000011639 */
[----:B------:R-:W-:Y:S01]  /*8160*/  SHF.R.U64 R64, R56, 0x10, R57 ;  /* 0x0000001038407819 */ /* 0x000fe20000001239 */
[----:B------:R-:W-:Y:S02]  /*8170*/  HADD2.F32 R58, -RZ, R58.H0_H0 ;  /* 0x2000003aff3a7230 */ /* 0x000fe40000004100 */
[----:B------:R-:W-:-:S02]  /*8180*/  HADD2.F32 R60, -RZ, R60.H0_H0 ;  /* 0x2000003cff3c7230 */ /* 0x000fc40000004100 */
[----:B------:R-:W-:Y:S02]  /*8190*/  HADD2.F32 R57, -RZ, R28.H0_H0 ;  /* 0x2000001cff397230 */ /* 0x000fe40000004100 */
[--C-:B0-----:R-:W-:Y:S02]  /*81a0*/  HADD2.F32 R55, -RZ, R7.reuse.H0_H0 ;  /* 0x20000007ff377230 */ /* 0x101fe40000004100 */
[----:B------:R-:W-:Y:S02]  /*81b0*/  HADD2.F32 R56, -RZ, R7.H1_H1 ;  /* 0x30000007ff387230 */ /* 0x000fe40000004100 */
[--C-:B------:R-:W-:Y:S02]  /*81c0*/  HADD2.F32 R7, -RZ, R4.reuse.H0_H0 ;  /* 0x20000004ff077230 */ /* 0x100fe40000004100 */
[----:B------:R-:W-:Y:S02]  /*81d0*/  HADD2.F32 R4, -RZ, R4.H1_H1 ;  /* 0x30000004ff047230 */ /* 0x000fe40000004100 */
[C---:B------:R-:W-:Y:S01]  /*81e0*/  FMUL.FTZ R62, R56.reuse, R60 ;  /* 0x0000003c383e7220 */ /* 0x040fe20000410000 */
        /* <DEDUP_REMOVED lines=12> */
[----:B------:R-:W-:Y:S02]  /*82b0*/  HADD2.F32 R55, -RZ, R68.H0_H0 ;  /* 0x20000044ff377230 */ /* 0x000fe40000004100 */
[C---:B------:R-:W-:Y:S01]  /*82c0*/  FMUL.FTZ R60, R28.reuse, R57 ;  /* 0x000000391c3c7220 */ /* 0x040fe20000410000 */
[----:B------:R-:W-:Y:S02]  /*82d0*/  HADD2.F32 R56, -RZ, R64.H0_H0 ;  /* 0x20000040ff387230 */ /* 0x000fe40000004100 */
[----:B------:R-:W-:Y:S02]  /*82e0*/  HADD2.F32 R4, -RZ, R65.H0_H0 ;  /* 0x20000041ff047230 */ /* 0x000fe40000004100 */
[-C--:B------:R-:W-:Y:S01]  /*82f0*/  FMUL.FTZ R28, R28, R55.reuse ;  /* 0x000000371c1c7220 */ /* 0x080fe20000410000 */
[----:B------:R-:W-:Y:S01]  /*8300*/  FFMA.FTZ R60, R15, R55, -R60 ;  /* 0x000000370f3c7223 */ /* 0x000fe2000001083c */
[C---:B------:R-:W-:Y:S01]  /*8310*/  FMUL.FTZ R7, R5.reuse, R56 ;  /* 0x0000003805077220 */ /* 0x040fe20000410000 */
[----:B------:R-:W-:Y:S01]  /*8320*/  FMUL.FTZ R61, R5, R4 ;  /* 0x00000004053d7220 */ /* 0x000fe20000410000 */
[----:B------:R-:W-:-:S02]  /*8330*/  FFMA.FTZ R15, R15, R57, R28 ;  /* 0x000000390f0f7223 */ /* 0x000fc4000001001c */
[C---:B------:R-:W-:Y:S01]  /*8340*/  FFMA.FTZ R5, R6.reuse, R4, -R7 ;  /* 0x0000000406057223 */ /* 0x040fe20000010807 */
[----:B------:R-:W-:Y:S01]  /*8350*/  F2FP.F16.F32.PACK_AB R7, R63, R62 ;  /* 0x0000003e3f07723e */ /* 0x000fe200000000ff */
[----:B------:R-:W-:Y:S01]  /*8360*/  FFMA.FTZ R56, R6, R56, R61 ;  /* 0x0000003806387223 */ /* 0x000fe2000001003d */
[----:B------:R-:W-:Y:S02]  /*8370*/  F2FP.F16.F32.PACK_AB R4, R59, R58 ;  /* 0x0000003a3b04723e */ /* 0x000fe400000000ff */
[----:B------:R-:W-:Y:S02]  /*8380*/  F2FP.F16.F32.PACK_AB R6, R15, R60 ;  /* 0x0000003c0f06723e */ /* 0x000fe400000000ff */
[----:B------:R-:W-:-:S05]  /*8390*/  F2FP.F16.F32.PACK_AB R5, R56, R5 ;  /* 0x000000053805723e */ /* 0x000fca00000000ff */
[----:B------:R0:W-:Y:S02]  /*83a0*/  STS.128 [R12+0x18400], R4 ;  /* 0x018400040c007388 */ /* 0x0001e40000000c00 */
.L_x_3908:
[----:B------:R-:W-:Y:S05]  /*83b0*/  BSYNC B2 ;  /* 0x0000000000027941 */ /* 0x000fea0003800000 */
.L_x_3907:
[----:B------:R-:W-:Y:S05]  /*83c0*/  @P1 BRA `(.L_x_3906) ;  /* 0x0000000000a81947 */ /* 0x000fea0003800000 */
[----:B0-----:R-:W0:Y:S01]  /*83d0*/  LDS.128 R4, [R0] ;  /* 0x0000000000047984 */ /* 0x001e220000000c00 */
[----:B------:R-:W-:Y:S01]  /*83e0*/  SHF.R.U32.HI R28, RZ, 0x10, R27 ;  /* 0x00000010ff1c7819 */ /* 0x000fe2000001161b */
[----:B------:R-:W-:Y:S01]  /*83f0*/  HADD2.F32 R55, -RZ, R68.H1_H1 ;  /* 0x30000044ff377230 */ /* 0x000fe20000004100 */
[----:B------:R-:W-:Y:S02]  /*8400*/  SHF.R.U32.HI R56, RZ, 0x10, R25 ;  /* 0x00000010ff387819 */ /* 0x000fe40000011619 */
[----:B------:R-:W-:Y:S01]  /*8410*/  SHF.R.U64 R61, R26, 0x10, R27 ;  /* 0x000000101a3d7819 */ /* 0x000fe2000000121b */
[----:B------:R-:W-:Y:S01]  /*8420*/  HADD2.F32 R28, -RZ, R28.H0_H0 ;  /* 0x2000001cff1c7230 */ /* 0x000fe20000004100 */
[----:B------:R-:W-:Y:S01]  /*8430*/  SHF.R.U64 R60, R24, 0x10, R25 ;  /* 0x00000010183c7819 */ /* 0x000fe20000001219 */
[----:B------:R-:W-:Y:S02]  /*8440*/  HADD2.F32 R56, -RZ, R56.H0_H0 ;  /* 0x20000038ff387230 */ /* 0x000fe40000004100 */
[----:B------:R-:W-:-:S02]  /*8450*/  HADD2.F32 R27, -RZ, R66.H0_H0 ;  /* 0x20000042ff1b7230 */ /* 0x000fc40000004100 */
        /* <DEDUP_REMOVED lines=14> */
[----:B------:R-:W-:Y:S02]  /*8540*/  HADD2.F32 R27, -RZ, R69.H0_H0 ;  /* 0x20000045ff1b7230 */ /* 0x000fe40000004100 */
[----:B------:R-:W-:Y:S01]  /*8550*/  FFMA.FTZ R55, R7, R55, R56 ;  /* 0x0000003707377223 */ /* 0x000fe20000010038 */
[----:B------:R-:W-:-:S02]  /*8560*/  HADD2.F32 R5, -RZ, R5.H1_H1 ;  /* 0x30000005ff057230 */ /* 0x000fc40000004100 */
[----:B------:R-:W-:Y:S02]  /*8570*/  HADD2.F32 R25, -RZ, R66.H1_H1 ;  /* 0x30000042ff197230 */ /* 0x000fe40000004100 */
        /* <DEDUP_REMOVED lines=14> */
[----:B------:R1:W-:Y:S02]  /*8660*/  STS.128 [R0], R4 ;  /* 0x0000000400007388 */ /* 0x0003e40000000c00 */
.L_x_3906:
[----:B------:R-:W-:Y:S05]  /*8670*/  BSYNC B1 ;  /* 0x0000000000017941 */ /* 0x000fea0003800000 */
.L_x_3905:
[----:B------:R-:W-:-:S13]  /*8680*/  ISETP.GE.AND P0, PT, R166, R67, PT ;  /* 0x00000043a600720c */ /* 0x000fda0003f06270 */
[----:B------:R-:W-:Y:S05]  /*8690*/  @P0 BRA `(.L_x_3909) ;  /* 0x0000001800500947 */ /* 0x000fea0003800000 */
[----:B01----:R-:W0:Y:S01]  /*86a0*/  LDC R4, c[0x0][0x3f4] ;  /* 0x0000fd00ff047b82 */ /* 0x003e220000000800 */
[----:B------:R-:W-:Y:S01]  /*86b0*/  BSSY B1, `(.L_x_3910) ;  /* 0x000002e000017945 */ /* 0x000fe20003800000 */
[-C--:B0-----:R-:W-:Y:S02]  /*86c0*/  ISETP.GE.AND P0, PT, R154, R4.reuse, PT ;  /* 0x000000049a00720c */ /* 0x081fe40003f06270 */
[----:B------:R-:W-:-:S11]  /*86d0*/  ISETP.GE.AND P1, PT, R159, R4, PT ;  /* 0x000000049f00720c */ /* 0x000fd60003f26270 */
[----:B------:R-:W-:Y:S05]  /*86e0*/  @P0 BRA `(.L_x_3911) ;  /* 0x0000000000a80947 */ /* 0x000fea0003800000 */
[----:B------:R-:W0:Y:S01]  /*86f0*/  LDS.128 R4, [R12+0x1a400] ;  /* 0x01a400000c047984 */ /* 0x000e220000000c00 */
[----:B------:R-:W-:Y:S01]  /*8700*/  SHF.R.U32.HI R26, RZ, 0x10, R11 ;  /* 0x00000010ff1a7819 */ /* 0x000fe2000001160b */
[----:B------:R-:W-:Y:S01]  /*8710*/  HADD2.F32 R25, -RZ, R71.H0_H0 ;  /* 0x20000047ff197230 */ /* 0x000fe20000004100 */
[----:B------:R-:W-:Y:S01]  /*8720*/  SHF.R.U32.HI R24, RZ, 0x10, R9 ;  /* 0x00000010ff187819 */ /* 0x000fe20000011609 */
[----:B------:R-:W-:Y:S01]  /*8730*/  HADD2.F32 R15, -RZ, R70.H0_H0 ;  /* 0x20000046ff0f7230 */ /* 0x000fe20000004100 */
[----:B------:R-:W-:Y:S01]  /*8740*/  SHF.R.U64 R57, R10, 0x10, R11 ;  /* 0x000000100a397819 */ /* 0x000fe2000000120b */
[----:B------:R-:W-:Y:S01]  /*8750*/  HADD2.F32 R26, -RZ, R26.H0_H0 ;  /* 0x2000001aff1a7230 */ /* 0x000fe20000004100 */
[----:B------:R-:W-:Y:S01]  /*8760*/  SHF.R.U64 R58, R8, 0x10, R9 ;  /* 0x00000010083a7819 */ /* 0x000fe20000001209 */
[----:B------:R-:W-:Y:S02]  /*8770*/  HADD2.F32 R24, -RZ, R24.H0_H0 ;  /* 0x20000018ff187230 */ /* 0x000fe40000004100 */
[----:B0-----:R-:W-:-:S02]  /*8780*/  HADD2.F32 R10, -RZ, R7.H0_H0 ;  /* 0x20000007ff0a7230 */ /* 0x001fc40000004100 */
[----:B------:R-:W-:Y:S02]  /*8790*/  HADD2.F32 R11, -RZ, R7.H1_H1 ;  /* 0x30000007ff0b7230 */ /* 0x000fe40000004100 */
[--C-:B------:R-:W-:Y:S02]  /*87a0*/  HADD2.F32 R7, -RZ, R4.reuse.H0_H0 ;  /* 0x20000004ff077230 */ /* 0x100fe40000004100 */
[----:B------:R-:W-:Y:S02]  /*87b0*/  HADD2.F32 R4, -RZ, R4.H1_H1 ;  /* 0x30000004ff047230 */ /* 0x000fe40000004100 */
[C---:B------:R-:W-:Y:S01]  /*87c0*/  FMUL.FTZ R27, R11.reuse, R26 ;  /* 0x0000001a0b1b7220 */ /* 0x040fe20000410000 */
[----:B------:R-:W-:Y:S01]  /*87d0*/  FMUL.FTZ R11, R11, R24 ;  /* 0x000000180b0b7220 */ /* 0x000fe20000410000 */
[--C-:B------:R-:W-:Y:S02]  /*87e0*/  HADD2.F32 R8, -RZ, R6.reuse.H0_H0 ;  /* 0x20000006ff087230 */ /* 0x100fe40000004100 */
[----:B------:R-:W-:Y:S01]  /*87f0*/  FMUL.FTZ R28, R4, R25 ;  /* 0x00000019041c7220 */ /* 0x000fe20000410000 */
[----:B------:R-:W-:-:S02]  /*8800*/  HADD2.F32 R9, -RZ, R6.H1_H1 ;  /* 0x30000006ff097230 */ /* 0x000fc40000004100 */
[C---:B------:R-:W-:Y:S01]  /*8810*/  FFMA.FTZ R55, R10.reuse, R24, -R27 ;  /* 0x000000180a377223 */ /* 0x040fe2000001081b */
[--C-:B------:R-:W-:Y:S02]  /*8820*/  HADD2.F32 R6, -RZ, R5.reuse.H0_H0 ;  /* 0x20000005ff067230 */ /* 0x100fe40000004100 */
[----:B------:R-:W-:Y:S01]  /*8830*/  FFMA.FTZ R56, R10, R26, R11 ;  /* 0x0000001a0a387223 */ /* 0x000fe2000001000b */
[-C--:B------:R-:W-:Y:S01]  /*8840*/  FMUL.FTZ R24, R4, R15.reuse ;  /* 0x0000000f04187220 */ /* 0x080fe20000410000 */
[C---:B------:R-:W-:Y:S01]  /*8850*/  FFMA.FTZ R28, R7.reuse, R15, -R28 ;  /* 0x0000000f071c7223 */ /* 0x040fe2000001081c */
[----:B------:R-:W-:Y:S02]  /*8860*/  HADD2.F32 R5, -RZ, R5.H1_H1 ;  /* 0x30000005ff057230 */ /* 0x000fe40000004100 */
[----:B------:R-:W-:Y:S02]  /*8870*/  HADD2.F32 R15, -RZ, R71.H1_H1 ;  /* 0x30000047ff0f7230 */ /* 0x000fe40000004100 */
[----:B------:R-:W-:Y:S01]  /*8880*/  FFMA.FTZ R25, R7, R25, R24 ;  /* 0x0000001907197223 */ /* 0x000fe20000010018 */
[----:B------:R-:W-:-:S02]  /*8890*/  HADD2.F32 R10, -RZ, R70.H1_H1 ;  /* 0x30000046ff0a7230 */ /* 0x000fc40000004100 */
[----:B------:R-:W-:Y:S02]  /*88a0*/  HADD2.F32 R11, -RZ, R57.H0_H0 ;  /* 0x20000039ff0b7230 */ /* 0x000fe40000004100 */
[C---:B------:R-:W-:Y:S01]  /*88b0*/  FMUL.FTZ R27, R9.reuse, R15 ;  /* 0x0000000f091b7220 */ /* 0x040fe20000410000 */
[----:B------:R-:W-:Y:S02]  /*88c0*/  HADD2.F32 R4, -RZ, R58.H0_H0 ;  /* 0x2000003aff047230 */ /* 0x000fe40000004100 */
[-C--:B------:R-:W-:Y:S01]  /*88d0*/  FMUL.FTZ R26, R9, R10.reuse ;  /* 0x0000000a091a7220 */ /* 0x080fe20000410000 */
[C---:B------:R-:W-:Y:S01]  /*88e0*/  FMUL.FTZ R7, R5.reuse, R11 ;  /* 0x0000000b05077220 */ /* 0x040fe20000410000 */
[C---:B------:R-:W-:Y:S01]  /*88f0*/  FFMA.FTZ R27, R8.reuse, R10, -R27 ;  /* 0x0000000a081b7223 */ /* 0x040fe2000001081b */
[-C--:B------:R-:W-:Y:S01]  /*8900*/  FMUL.FTZ R24, R5, R4.reuse ;  /* 0x0000000405187220 */ /* 0x080fe20000410000 */
[----:B------:R-:W-:Y:S01]  /*8910*/  FFMA.FTZ R26, R8, R15, R26 ;  /* 0x0000000f081a7223 */ /* 0x000fe2000001001a */
[----:B------:R-:W-:Y:S01]  /*8920*/  FFMA.FTZ R5, R6, R4, -R7 ;  /* 0x0000000406057223 */ /* 0x000fe20000010807 */
[----:B------:R-:W-:Y:S01]  /*8930*/  F2FP.F16.F32.PACK_AB R7, R56, R55 ;  /* 0x000000373807723e */ /* 0x000fe200000000ff */
[----:B------:R-:W-:Y:S01]  /*8940*/  FFMA.FTZ R24, R6, R11, R24 ;  /* 0x0000000b06187223 */ /* 0x000fe20000010018 */
[----:B------:R-:W-:-:S02]  /*8950*/  F2FP.F16.F32.PACK_AB R4, R25, R28 ;  /* 0x0000001c1904723e */ /* 0x000fc400000000ff */
[----:B------:R-:W-:Y:S02]  /*8960*/  F2FP.F16.F32.PACK_AB R6, R26, R27 ;  /* 0x0000001b1a06723e */ /* 0x000fe400000000ff */
[----:B------:R-:W-:-:S05]  /*8970*/  F2FP.F16.F32.PACK_AB R5, R24, R5 ;  /* 0x000000051805723e */ /* 0x000fca00000000ff */
[----:B------:R0:W-:Y:S02]  /*8980*/  STS.128 [R12+0x1a400], R4 ;  /* 0x01a400040c007388 */ /* 0x0001e40000000c00 */
.L_x_3911:
[----:B------:R-:W-:Y:S05]  /*8990*/  BSYNC B1 ;  /* 0x0000000000017941 */ /* 0x000fea0003800000 */
.L_x_3910:
[----:B------:R-:W-:Y:S05]  /*89a0*/  @P1 BRA `(.L_x_3909) ;  /* 0x00000014008c1947 */ /* 0x000fea0003800000 */
[----:B0-----:R-:W0:Y:S01]  /*89b0*/  LDS.128 R4, [R0+0x2000] ;  /* 0x0020000000047984 */ /* 0x001e220000000c00 */
[----:B------:R-:W-:Y:S01]  /*89c0*/  SHF.R.U32.HI R12, RZ, 0x10, R3 ;  /* 0x00000010ff0c7819 */ /* 0x000fe20000011603 */
[--C-:B------:R-:W-:Y:S01]  /*89d0*/  HADD2.F32 R15, -RZ, R14.reuse.H1_H1 ;  /* 0x3000000eff0f7230 */ /* 0x100fe20000004100 */
[--C-:B------:R-:W-:Y:S01]  /*89e0*/  SHF.R.U32.HI R10, RZ, 0x10, R21.reuse ;  /* 0x00000010ff0a7819 */ /* 0x100fe20000011615 */
[----:B------:R-:W-:Y:S01]  /*89f0*/  HADD2.F32 R11, -RZ, R14.H0_H0 ;  /* 0x2000000eff0b7230 */ /* 0x000fe20000004100 */
[----:B------:R-:W-:Y:S01]  /*8a00*/  SHF.R.U64 R24, R20, 0x10, R21 ;  /* 0x0000001014187819 */ /* 0x000fe20000001215 */
[----:B------:R-:W-:Y:S01]  /*8a10*/  HADD2.F32 R12, -RZ, R12.H0_H0 ;  /* 0x2000000cff0c7230 */ /* 0x000fe20000004100 */
[----:B------:R-:W-:Y:S01]  /*8a20*/  SHF.R.U64 R20, R2, 0x10, R3 ;  /* 0x0000001002147819 */ /* 0x000fe20000001203 */
[----:B------:R-:W-:Y:S02]  /*8a30*/  HADD2.F32 R10, -RZ, R10.H0_H0 ;  /* 0x2000000aff0a7230 */ /* 0x000fe40000004100 */
[----:B0-----:R-:W-:-:S02]  /*8a40*/  HADD2.F32 R9, -RZ, R7.H1_H1 ;  /* 0x30000007ff097230 */ /* 0x001fc40000004100 */
[--C-:B------:R-:W-:Y:S02]  /*8a50*/  HADD2.F32 R2, -RZ, R4.reuse.H0_H0 ;  /* 0x20000004ff027230 */ /* 0x100fe40000004100 */
[----:B------:R-:W-:Y:S02]  /*8a60*/  HADD2.F32 R4, -RZ, R4.H1_H1 ;  /* 0x30000004ff047230 */ /* 0x000fe40000004100 */
[C---:B------:R-:W-:Y:S01]  /*8a70*/  FMUL.FTZ R21, R9.reuse, R12 ;  /* 0x0000000c09157220 */ /* 0x040fe20000410000 */
[----:B------:R-:W-:Y:S02]  /*8a80*/  HADD2.F32 R8, -RZ, R7.H0_H0 ;  /* 0x20000007ff087230 */ /* 0x000fe40000004100 */
[----:B------:R-:W-:Y:S01]  /*8a90*/  FMUL.FTZ R25, R9, R10 ;  /* 0x0000000a09197220 */ /* 0x000fe20000410000 */
[--C-:B------:R-:W-:Y:S02]  /*8aa0*/  HADD2.F32 R7, -RZ, R6.reuse.H0_H0 ;  /* 0x20000006ff077230 */ /* 0x100fe40000004100 */
[----:B------:R-:W-:Y:S01]  /*8ab0*/  FMUL.FTZ R9, R4, R15 ;  /* 0x0000000f04097220 */ /* 0x000fe20000410000 */
[----:B------:R-:W-:-:S02]  /*8ac0*/  HADD2.F32 R6, -RZ, R6.H1_H1 ;  /* 0x30000006ff067230 */ /* 0x000fc40000004100 */
[----:B------:R-:W-:Y:S01]  /*8ad0*/  FFMA.FTZ R14, R8, R10, -R21 ;  /* 0x0000000a080e7223 */ /* 0x000fe20000010815 */
[-C--:B------:R-:W-:Y:S01]  /*8ae0*/  FMUL.FTZ R21, R4, R11.reuse ;  /* 0x0000000b04157220 */ /* 0x080fe20000410000 */
[----:B------:R-:W-:Y:S01]  /*8af0*/  FFMA.FTZ R11, R2, R11, -R9 ;  /* 0x0000000b020b7223 */ /* 0x000fe20000010809 */
[----:B------:R-:W-:Y:S02]  /*8b00*/  HADD2.F32 R9, -RZ, R13.H1_H1 ;  /* 0x3000000dff097230 */ /* 0x000fe40000004100 */
[----:B------:R-:W-:Y:S01]  /*8b10*/  FFMA.FTZ R25, R8, R12, R25 ;  /* 0x0000000c08197223 */ /* 0x000fe20000010019 */
[----:B------:R-:W-:Y:S02]  /*8b20*/  HADD2.F32 R3, -RZ, R5.H0_H0 ;  /* 0x20000005ff037230 */ /* 0x000fe40000004100 */
[----:B------:R-:W-:Y:S01]  /*8b30*/  FFMA.FTZ R2, R2, R15, R21 ;  /* 0x0000000f02027223 */ /* 0x000fe20000010015 */
[----:B------:R-:W-:Y:S02]  /*8b40*/  HADD2.F32 R13, -RZ, R13.H0_H0 ;  /* 0x2000000dff0d7230 */ /* 0x000fe40000004100 */
[----:B------:R-:W-:Y:S01]  /*8b50*/  FMUL.FTZ R10, R6, R9 ;  /* 0x00000009060a7220 */ /* 0x000fe20000410000 */
[----:B------:R-:W-:-:S02]  /*8b60*/  HADD2.F32 R5, -RZ, R5.H1_H1 ;  /* 0x30000005ff057230 */ /* 0x000fc40000004100 */
[----:B------:R-:W-:Y:S02]  /*8b70*/  HADD2.F32 R8, -RZ, R20.H0_H0 ;  /* 0x20000014ff087230 */ /* 0x000fe40000004100 */
[-C--:B------:R-:W-:Y:S01]  /*8b80*/  FMUL.FTZ R12, R6, R13.reuse ;  /* 0x0000000d060c7220 */ /* 0x080fe20000410000 */
[----:B------:R-:W-:Y:S02]  /*8b90*/  HADD2.F32 R4, -RZ, R24.H0_H0 ;  /* 0x20000018ff047230 */ /* 0x000fe40000004100 */
[----:B------:R-:W-:Y:S01]  /*8ba0*/  FFMA.FTZ R10, R7, R13, -R10 ;  /* 0x0000000d070a7223 */ /* 0x000fe2000001080a */
[----:B------:R-:W-:Y:S01]  /*8bb0*/  FMUL.FTZ R6, R5, R8 ;  /* 0x0000000805067220 */ /* 0x000fe20000410000 */
[----:B------:R-:W-:Y:S01]  /*8bc0*/  FFMA.FTZ R9, R7, R9, R12 ;  /* 0x0000000907097223 */ /* 0x000fe2000001000c */
[----:B------:R-:W-:Y:S01]  /*8bd0*/  FMUL.FTZ R15, R5, R4 ;  /* 0x00000004050f7220 */ /* 0x000fe20000410000 */
[----:B------:R-:W-:Y:S01]  /*8be0*/  F2FP.F16.F32.PACK_AB R7, R25, R14 ;  /* 0x0000000e1907723e */ /* 0x000fe200000000ff */
[C---:B------:R-:W-:Y:S01]  /*8bf0*/  FFMA.FTZ R5, R3.reuse, R4, -R6 ;  /* 0x0000000403057223 */ /* 0x040fe20000010806 */
[----:B------:R-:W-:Y:S01]  /*8c00*/  F2FP.F16.F32.PACK_AB R4, R2, R11 ;  /* 0x0000000b0204723e */ /* 0x000fe200000000ff */
[----:B------:R-:W-:Y:S01]  /*8c10*/  FFMA.FTZ R8, R3, R8, R15 ;  /* 0x0000000803087223 */ /* 0x000fe2000001000f */
[----:B------:R-:W-:-:S04]  /*8c20*/  F2FP.F16.F32.PACK_AB R6, R9, R10 ;  /* 0x0000000a0906723e */ /* 0x000fc800000000ff */
[----:B------:R-:W-:-:S05]  /*8c30*/  F2FP.F16.F32.PACK_AB R5, R8, R5 ;  /* 0x000000050805723e */ /* 0x000fca00000000ff */
[----:B------:R2:W-:Y:S01]  /*8c40*/  STS.128 [R0+0x2000], R4 ;  /* 0x0020000400007388 */ /* 0x0005e20000000c00 */
[----:B------:R-:W-:Y:S05]  /*8c50*/  BRA `(.L_x_3909) ;  /* 0x0000001000e07947 */ /* 0x000fea0003800000 */
.L_x_3896:
[----:B------:R-:W0:Y:S01]  /*8c60*/  LDC R21, c[0x0][0x448] ;  /* 0x00011200ff157b82 */ /* 0x000e220000000800 */
[----:B------:R-:W-:Y:S01]  /*8c70*/  IMAD R7, R227, 0x40, R0 ;  /* 0x00000040e3077824 */ /* 0x000fe200078e0200 */
[----:B------:R-:W-:Y:S01]  /*8c80*/  ULDC.64 UR4, c[0x0][0x3f8] ;  /* 0x0000fe0000047ab9 */ /* 0x000fe20000000a00 */
[----:B------:R-:W-:Y:S01]  /*8c90*/  ULDC.64 UR6, c[0x0][0x408] ;  /* 0x0001020000067ab9 */ /* 0x000fe20000000a00 */
[----:B------:R-:W-:Y:S02]  /*8ca0*/  IMAD.MOV.U32 R4, RZ, RZ, R24 ;  /* 0x000000ffff047224 */ /* 0x000fe400078e0018 */
        /* <DEDUP_REMOVED lines=12> */
[----:B------:R-:W-:-:S04]  /*8d70*/  IMAD.WIDE.U32 R2, R7, UR4, R2 ;  /* 0x0000000407027c25 */ /* 0x000fc8000f8e0002 */
[C---:B------:R-:W-:Y:S01]  /*8d80*/  IMAD R9, R7.reuse, UR5, R8 ;  /* 0x0000000507097c24 */ /* 0x040fe2000f8e0208 */
[----:B------:R-:W-:Y:S01]  /*8d90*/  ULDC.64 UR4, c[0x0][0x3e8] ;  /* 0x0000fa0000047ab9 */ /* 0x000fe20000000a00 */
        /* <DEDUP_REMOVED lines=10> */
[----:B------:R-:W0:Y:S01]  /*8e40*/  LDC R61, c[0x0][0x3f4] ;  /* 0x0000fd00ff3d7b82 */ /* 0x000e220000000800 */
[----:B------:R-:W1:Y:S01]  /*8e50*/  SHFL.IDX PT, R3, R25, RZ, 0x1c1f ;  /* 0x001c1fff19037589 */ /* 0x000e6200000e0000 */
[----:B------:R-:W-:-:S03]  /*8e60*/  IMAD R55, R28, R21, RZ ;  /* 0x000000151c377224 */ /* 0x000fc600078e02ff */
[----:B------:R-:W2:Y:S04]  /*8e70*/  SHFL.IDX PT, R2, R24, RZ, 0x1c1f ;  /* 0x001c1fff18027589 */ /* 0x000ea800000e0000 */
[----:B------:R-:W3:Y:S04]  /*8e80*/  SHFL.IDX PT, R14, R27, RZ, 0x1c1f ;  /* 0x001c1fff1b0e7589 */ /* 0x000ee800000e0000 */
[----:B------:R-:W4:Y:S01]  /*8e90*/  SHFL.IDX PT, R4, R26, RZ, 0x1c1f ;  /* 0x001c1fff1a047589 */ /* 0x000f2200000e0000 */
[----:B0-----:R-:W-:-:S04]  /*8ea0*/  ISETP.GE.AND P0, PT, R22, R61, PT ;  /* 0x0000003d1600720c */ /* 0x001fc80003f06270 */
[----:B------:R-:W-:-:S13]  /*8eb0*/  ISETP.GE.OR P1, PT, R0, R55, P0 ;  /* 0x000000370000720c */ /* 0x000fda0000726670 */
[C---:B------:R-:W-:Y:S01]  /*8ec0*/  @!P1 IMAD.SHL.U32 R5, R22.reuse, 0x2, RZ ;  /* 0x0000000216059824 */ /* 0x040fe200078e00ff */
[----:B------:R-:W-:-:S04]  /*8ed0*/  @!P1 SHF.L.U64.HI R21, R22, 0x1, R23 ;  /* 0x0000000116159819 */ /* 0x000fc80000010217 */
[----:B-1----:R-:W-:-:S05]  /*8ee0*/  @!P1 IADD3 R6, P2, R3, R5, RZ ;  /* 0x0000000503069210 */ /* 0x002fca0007f5e0ff */
[----:B--2---:R-:W-:Y:S01]  /*8ef0*/  @!P1 IMAD.X R7, R2, 0x1, R21, P2 ;  /* 0x0000000102079824 */ /* 0x004fe200010e0615 */
[----:B---3--:R-:W-:-:S04]  /*8f00*/  @!P1 IADD3 R14, P2, R14, R5, RZ ;  /* 0x000000050e0e9210 */ /* 0x008fc80007f5e0ff */
[----:B------:R-:W2:Y:S01]  /*8f10*/  @!P1 LD.E.128 R8, desc[UR44][R6.64] ;  /* 0x0000002c06089980 */ /* 0x000ea2000c101d00 */
[----:B----4-:R-:W-:-:S04]  /*8f20*/  @!P1 IMAD.X R3, R4, 0x1, R21, P2 ;  /* 0x0000000104039824 */ /* 0x010fc800010e0615 */
[----:B------:R-:W-:-:S05]  /*8f30*/  @!P1 IMAD.MOV.U32 R15, RZ, RZ, R3 ;  /* 0x000000ffff0f9224 */ /* 0x000fca00078e0003 */
[----:B------:R0:W3:Y:S01]  /*8f40*/  @!P1 LD.E.128 R4, desc[UR44][R14.64] ;  /* 0x0000002c0e049980 */ /* 0x0000e2000c101d00 */
[----:B------:R-:W-:Y:S02]  /*8f50*/  CS2R R56, SRZ ;  /* 0x0000000000387805 */ /* 0x000fe4000001ff00 */
[----:B------:R-:W-:Y:S02]  /*8f60*/  CS2R R58, SRZ ;  /* 0x00000000003a7805 */ /* 0x000fe4000001ff00 */
[----:B------:R-:W-:Y:S01]  /*8f70*/  CS2R R20, SRZ ;  /* 0x0000000000147805 */ /* 0x000fe2000001ff00 */
[----:B------:R-:W1:Y:S04]  /*8f80*/  SHFL.IDX PT, R25, R25, 0x1, 0x1c1f ;  /* 0x003c1f0019197f89 */ /* 0x000e6800000e0000 */
[----:B------:R-:W4:Y:S04]  /*8f90*/  SHFL.IDX PT, R24, R24, 0x1, 0x1c1f ;  /* 0x003c1f0018187f89 */ /* 0x000f2800000e0000 */
[----:B0-----:R0:W0:Y:S04]  /*8fa0*/  SHFL.IDX PT, R14, R27, 0x1, 0x1c1f ;  /* 0x003c1f001b0e7f89 */ /* 0x00102800000e0000 */
[----:B------:R-:W0:Y:S01]  /*8fb0*/  SHFL.IDX PT, R26, R26, 0x1, 0x1c1f ;  /* 0x003c1f001a1a7f89 */ /* 0x000e2200000e0000 */
[----:B--2---:R-:W-:-:S02]  /*8fc0*/  @!P1 IMAD.MOV.U32 R56, RZ, RZ, R8 ;  /* 0x000000ffff389224 */ /* 0x004fc400078e0008 */
[----:B------:R-:W-:Y:S02]  /*8fd0*/  @!P1 IMAD.MOV.U32 R57, RZ, RZ, R9 ;  /* 0x000000ffff399224 */ /* 0x000fe400078e0009 */
[----:B------:R-:W-:Y:S02]  /*8fe0*/  IMAD.MOV.U32 R2, RZ, RZ, R56 ;  /* 0x000000ffff027224 */ /* 0x000fe400078e0038 */
[----:B------:R-:W-:Y:S02]  /*8ff0*/  IMAD.MOV.U32 R3, RZ, RZ, R57 ;  /* 0x000000ffff037224 */ /* 0x000fe400078e0039 */
[----:B------:R-:W-:Y:S01]  /*9000*/  @!P1 IMAD.MOV.U32 R58, RZ, RZ, R10 ;  /* 0x000000ffff3a9224 */ /* 0x000fe200078e000a */
[----:B------:R-:W-:Y:S01]  /*9010*/  PRMT R67, R67, 0x5410, R2 ;  /* 0x0000541043437816 */ /* 0x000fe20000000002 */
[----:B------:R-:W-:Y:S01]  /*9020*/  @!P1 IMAD.MOV.U32 R59, RZ, RZ, R11 ;  /* 0x000000ffff3b9224 */ /* 0x000fe200078e000b */
[----:B------:R-:W-:Y:S02]  /*9030*/  PRMT R63, R63, 0x5410, R3 ;  /* 0x000054103f3f7816 */ /* 0x000fe40000000003 */
[----:B------:R-:W-:-:S02]  /*9040*/  CS2R R2, SRZ ;  /* 0x0000000000027805 */ /* 0x000fc4000001ff00 */
[----:B---3--:R-:W-:Y:S01]  /*9050*/  @!P1 MOV R20, R6 ;  /* 0x0000000600149202 */ /* 0x008fe20000000f00 */
[----:B------:R-:W-:Y:S02]  /*9060*/  @!P1 IMAD.MOV.U32 R2, RZ, RZ, R4 ;  /* 0x000000ffff029224 */ /* 0x000fe400078e0004 */
[----:B------:R-:W-:Y:S02]  /*9070*/  @!P1 IMAD.MOV.U32 R3, RZ, RZ, R5 ;  /* 0x000000ffff039224 */ /* 0x000fe400078e0005 */
[----:B------:R-:W-:Y:S02]  /*9080*/  @!P1 IMAD.MOV.U32 R21, RZ, RZ, R7 ;  /* 0x000000ffff159224 */ /* 0x000fe400078e0007 */
[----:B------:R-:W-:Y:S02]  /*9090*/  IMAD.MOV.U32 R8, RZ, RZ, R58 ;  /* 0x000000ffff087224 */ /* 0x000fe400078e003a */
[----:B------:R-:W-:Y:S02]  /*90a0*/  IMAD.MOV.U32 R9, RZ, RZ, R59 ;  /* 0x000000ffff097224 */ /* 0x000fe400078e003b */
[----:B------:R-:W-:-:S02]  /*90b0*/  IMAD.MOV.U32 R4, RZ, RZ, R2 ;  /* 0x000000ffff047224 */ /* 0x000fc400078e0002 */
[----:B------:R-:W-:Y:S01]  /*90c0*/  IMAD.MOV.U32 R5, RZ, RZ, R3 ;  /* 0x000000ffff057224 */ /* 0x000fe200078e0003 */
[----:B------:R-:W-:Y:S01]  /*90d0*/  PRMT R28, R8, 0x5410, R9 ;  /* 0x00005410081c7816 */ /* 0x000fe20000000009 */
[----:B------:R-:W-:Y:S01]  /*90e0*/  IMAD.MOV.U32 R6, RZ, RZ, R20 ;  /* 0x000000ffff067224 */ /* 0x000fe200078e0014 */
[----:B------:R-:W-:Y:S01]  /*90f0*/  PRMT R60, R60, 0x5410, R4 ;  /* 0x000054103c3c7816 */ /* 0x000fe20000000004 */
[----:B------:R-:W-:Y:S01]  /*9100*/  IMAD.MOV.U32 R7, RZ, RZ, R21 ;  /* 0x000000ffff077224 */ /* 0x000fe200078e0015 */
[----:B------:R-:W-:Y:S02]  /*9110*/  PRMT R63, R5, 0x7610, R63 ;  /* 0x00007610053f7816 */ /* 0x000fe4000000003f */
[----:B------:R-:W-:Y:S02]  /*9120*/  CS2R R8, SRZ ;  /* 0x0000000000087805 */ /* 0x000fe4000001ff00 */
[----:B------:R-:W-:Y:S02]  /*9130*/  PRMT R67, R6, 0x7610, R67 ;  /* 0x0000761006437816 */ /* 0x000fe40000000043 */
[----:B01--4-:R-:W-:-:S07]  /*9140*/  PRMT R81, R7, 0x7610, R81 ;  /* 0x0000761007517816 */ /* 0x013fce0000000051 */
.L_x_4226:
[----:B------:R-:W2:Y:S01]  /*9150*/  LDL R5, [R1+0x1fc] ;  /* 0x0001fc0001057983 */ /* 0x000ea20000100800 */
[----:B------:R-:W-:Y:S01]  /*9160*/  VIADD R0, R0, 0x40 ;  /* 0x0000004000007836 */ /* 0x000fe20000000000 */
[----:B------:R-:W-:Y:S01]  /*9170*/  BSSY B1, `(.L_x_3913) ;  /* 0x0000016000017945 */ /* 0x000fe20003800000 */
[----:B------:R-:W-:Y:S02]  /*9180*/  CS2R R10, SRZ ;  /* 0x00000000000a7805 */ /* 0x000fe4000001ff00 */
[----:B------:R-:W-:Y:S02]  /*9190*/  CS2R R6, SRZ ;  /* 0x0000000000067805 */ /* 0x000fe4000001ff00 */
[----:B------:R-:W-:Y:S02]  /*91a0*/  ISETP.GE.AND P1, PT, R0, R55, PT ;  /* 0x000000370000720c */ /* 0x000fe40003f26270 */
[----:B--2---:R-:W-:-:S04]  /*91b0*/  LEA.HI R4, R5, R5, RZ, 0x1 ;  /* 0x0000000505047211 */ /* 0x004fc800078f08ff */
[----:B------:R-:W-:-:S05]  /*91c0*/  LOP3.LUT R4, R4, 0xfffffffe, RZ, 0xc0, !PT ;  /* 0xfffffffe04047812 */ /* 0x000fca00078ec0ff */
[----:B------:R-:W-:Y:S01]  /*91d0*/  IMAD.IADD R0, R5, 0x1, -R4 ;  /* 0x0000000105007824 */ /* 0x000fe200078e0a04 */
[----:B------:R-:W-:-:S04]  /*91e0*/  CS2R R4, SRZ ;  /* 0x0000000000047805 */ /* 0x000fc8000001ff00 */
        /* <DEDUP_REMOVED lines=8> */
[-C--:B------:R-:W-:Y:S02]  /*9270*/  IADD3 R4, P1, R25, R8.reuse, RZ ;  /* 0x0000000819047210 */ /* 0x080fe40007f3e0ff */
[----:B------:R-:W-:-:S03]  /*9280*/  IADD3 R8, P2, R14, R8, RZ ;  /* 0x000000080e087210 */ /* 0x000fc60007f5e0ff */
[--C-:B------:R-:W-:Y:S02]  /*9290*/  IMAD.X R5, R24, 0x1, R7.reuse, P1 ;  /* 0x0000000118057824 */ /* 0x100fe400008e0607 */
[----:B------:R-:W-:-:S04]  /*92a0*/  IMAD.X R9, R26, 0x1, R7, P2 ;  /* 0x000000011a097824 */ /* 0x000fc800010e0607 */
[----:B------:R-:W5:Y:S04]  /*92b0*/  LD.E.128 R4, desc[UR44][R4.64] ;  /* 0x0000002c04047980 */ /* 0x000f68000c101d00 */
[----:B------:R-:W5:Y:S02]  /*92c0*/  LD.E.128 R8, desc[UR44][R8.64] ;  /* 0x0000002c08087980 */ /* 0x000f64000c101d00 */
.L_x_3914:
[----:B------:R-:W-:Y:S05]  /*92d0*/  BSYNC B1 ;  /* 0x0000000000017941 */ /* 0x000fea0003800000 */
.L_x_3913:
[----:B------:R-:W0:Y:S01]  /*92e0*/  SYNCS.PHASECHK.TRANS64.TRYWAIT P1, [R148+URZ+0x32400], R13 ;  /* 0x0324000d940075a7 */ /* 0x000e22000802017f */
[----:B------:R-:W-:Y:S04]  /*92f0*/  BSSY B1, `(.L_x_3915) ;  /* 0x0000002000017945 */ /* 0x000fe80003800000 */
[----:B0-----:R-:W-:Y:S05]  /*9300*/  @!P1 BRA `(.L_x_3916) ;  /* 0x000002dc003c9947 */ /* 0x001fea0003800000 */
.L_x_4227:
[----:B------:R-:W-:Y:S05]  /*9310*/  BSYNC B1 ;  /* 0x0000000000017941 */ /* 0x000fea0003800000 */
.L_x_3915:
[----:B------:R-:W2:Y:S01]  /*9320*/  LDL R0, [R1+0x50] ;  /* 0x0000500001007983 */ /* 0x000ea20000100800 */
[----:B-----5:R-:W-:Y:S01]  /*9330*/  IMAD.MOV.U32 R12, RZ, RZ, R8 ;  /* 0x000000ffff0c7224 */ /* 0x020fe200078e0008 */
[----:B------:R-:W-:Y:S01]  /*9340*/  BSSY B1, `(.L_x_3917) ;  /* 0x000006f000017945 */ /* 0x000fe20003800000 */
[----:B0-----:R-:W-:Y:S02]  /*9350*/  IMAD.MOV.U32 R13, RZ, RZ, R9 ;  /* 0x000000ffff0d7224 */ /* 0x001fe400078e0009 */
[----:B------:R-:W-:Y:S02]  /*9360*/  IMAD.MOV.U32 R14, RZ, RZ, R10 ;  /* 0x000000ffff0e7224 */ /* 0x000fe400078e000a */
[----:B------:R-:W-:Y:S02]  /*9370*/  IMAD.MOV.U32 R82, RZ, RZ, R6 ;  /* 0x000000ffff527224 */ /* 0x000fe400078e0006 */
[----:B------:R-:W-:Y:S02]  /*9380*/  IMAD.MOV.U32 R83, RZ, RZ, R7 ;  /* 0x000000ffff537224 */ /* 0x000fe400078e0007 */
[----:B--2---:R-:W-:Y:S01]  /*9390*/  IMAD R0, R0, -0x80, R55 ;  /* 0xffffff8000007824 */ /* 0x004fe200078e0237 */
[----:B------:R-:W-:Y:S01]  /*93a0*/  PRMT R55, R12, 0x5410, R13 ;  /* 0x000054100c377816 */ /* 0x000fe2000000000d */
[----:B------:R-:W-:-:S03]  /*93b0*/  IMAD.MOV.U32 R12, RZ, RZ, R11 ;  /* 0x000000ffff0c7224 */ /* 0x000fc600078e000b */
[----:B------:R-:W-:Y:S02]  /*93c0*/  VIMNMX R13, R0, 0x80, PT ;  /* 0x00000080000d7848 */ /* 0x000fe40003fe0100 */
[----:B------:R-:W-:Y:S01]  /*93d0*/  PRMT R0, R14, 0x7610, R0 ;  /* 0x000076100e007816 */ /* 0x000fe20000000000 */
[----:B------:R-:W-:Y:S01]  /*93e0*/  IMAD.MOV.U32 R14, RZ, RZ, R4 ;  /* 0x000000ffff0e7224 */ /* 0x000fe200078e0004 */
[-C--:B------:R-:W-:Y:S02]  /*93f0*/  ISETP.GE.OR P1, PT, R156, R13.reuse, P0 ;  /* 0x0000000d9c00720c */ /* 0x080fe40000726670 */
[----:B------:R-:W-:Y:S01]  /*9400*/  ISETP.GE.OR P0, PT, R166, R13, P0 ;  /* 0x0000000da600720c */ /* 0x000fe20000706670 */
[----:B------:R-:W-:Y:S01]  /*9410*/  IMAD.MOV.U32 R13, RZ, RZ, R5 ;  /* 0x000000ffff0d7224 */ /* 0x000fe200078e0005 */
[----:B------:R-:W-:Y:S01]  /*9420*/  PRMT R0, R0, 0x5410, R12 ;  /* 0x0000541000007816 */ /* 0x000fe2000000000c */
[----:B------:R-:W-:Y:S01]  /*9430*/  IMAD.IADD R12, R22, 0x1, R61 ;  /* 0x00000001160c7824 */ /* 0x000fe200078e023d */
[----:B------:R-:W-:-:S02]  /*9440*/  PRMT R60, R14, 0x7610, R60 ;  /* 0x000076100e3c7816 */ /* 0x000fc4000000003c */
[----:B------:R-:W-:Y:S02]  /*9450*/  PRMT R81, R81, 0x5410, R13 ;  /* 0x0000541051517816 */ /* 0x000fe4000000000d */
[----:B------:R-:W-:-:S03]  /*9460*/  LOP3.LUT R62, R12, 0x38, RZ, 0xc0, !PT ;  /* 0x000000380c3e7812 */ /* 0x000fc600078ec0ff */
[----:B------:R-:W-:Y:S05]  /*9470*/  @P1 BRA `(.L_x_3918) ;  /* 0x00000004006c1947 */ /* 0x000fea0003800000 */
[----:B------:R-:W-:Y:S01]  /*9480*/  LOP3.LUT R13, R197, 0x38, R22, 0xf8, !PT ;  /* 0x00000038c50d7812 */ /* 0x000fe200078ef816 */
[--C-:B------:R-:W-:Y:S01]  /*9490*/  HADD2.F32 R61, -RZ, R63.reuse.H1_H1 ;  /* 0x3000003fff3d7230 */ /* 0x100fe20000004100 */
[----:B------:R-:W-:Y:S01]  /*94a0*/  LOP3.LUT R25, R206, R62, R197, 0x1e, !PT ;  /* 0x0000003ece197212 */ /* 0x000fe200078e1ec5 */
[----:B------:R-:W-:Y:S01]  /*94b0*/  HADD2.F32 R63, -RZ, R63.H0_H0 ;  /* 0x2000003fff3f7230 */ /* 0x000fe20000004100 */
[----:B------:R-:W-:Y:S02]  /*94c0*/  LOP3.LUT R13, R13, R206, RZ, 0x3c, !PT ;  /* 0x000000ce0d0d7212 */ /* 0x000fe400078e3cff */
[----:B------:R-:W-:Y:S01]  /*94d0*/  SHF.R.U64 R80, R56, 0x10, R57 ;  /* 0x0000001038507819 */ /* 0x000fe20000001239 */
[C---:B------:R-:W-:Y:S01]  /*94e0*/  IMAD.IADD R25, R198.reuse, 0x1, R25 ;  /* 0x00000001c6197824 */ /* 0x040fe200078e0219 */
[----:B------:R-:W-:Y:S01]  /*94f0*/  SHF.R.U32.HI R64, RZ, 0x10, R3 ;  /* 0x00000010ff407819 */ /* 0x000fe20000011603 */
[----:B------:R-:W-:Y:S01]  /*9500*/  IMAD.IADD R13, R198, 0x1, R13 ;  /* 0x00000001c60d7824 */ /* 0x000fe200078e020d */
[----:B------:R-:W-:Y:S01]  /*9510*/  SHF.R.U64 R77, R2, 0x10, R3 ;  /* 0x00000010024d7819 */ /* 0x000fe20000001203 */
[--C-:B------:R-:W-:Y:S01]  /*9520*/  IMAD R71, R25, 0x2, R148.reuse ;  /* 0x0000000219477824 */ /* 0x100fe200078e0294 */
[----:B------:R-:W-:Y:S01]  /*9530*/  SHF.R.U32.HI R65, RZ, 0x10, R57 ;  /* 0x00000010ff417819 */ /* 0x000fe20000011639 */
[----:B------:R-:W-:Y:S01]  /*9540*/  IMAD R69, R13, 0x2, R148 ;  /* 0x000000020d457824 */ /* 0x000fe200078e0294 */
[--C-:B------:R-:W-:Y:S01]  /*9550*/  SHF.R.U64 R79, R58, 0x10, R59.reuse ;  /* 0x000000103a4f7819 */ /* 0x100fe2000000123b */
[----:B------:R-:W-:Y:S01]  /*9560*/  HADD2.F32 R64, -RZ, R64.H0_H0 ;  /* 0x20000040ff407230 */ /* 0x000fe20000004100 */
[----:B------:R-:W0:Y:S01]  /*9570*/  LDS.128 R24, [R71+0x18400] ;  /* 0x0184000047187984 */ /* 0x000e220000000c00 */
[----:B------:R-:W-:-:S02]  /*9580*/  SHF.R.U32.HI R78, RZ, 0x10, R59 ;  /* 0x00000010ff4e7819 */ /* 0x000fc4000001163b */
[--C-:B------:R-:W-:Y:S01]  /*9590*/  SHF.R.U32.HI R75, RZ, 0x10, R21.reuse ;  /* 0x00000010ff4b7819 */ /* 0x100fe20000011615 */
[----:B------:R-:W1:Y:S01]  /*95a0*/  LDS.128 R12, [R69+0x18400] ;  /* 0x01840000450c7984 */ /* 0x000e620000000c00 */
[----:B------:R-:W-:Y:S01]  /*95b0*/  SHF.R.U64 R76, R20, 0x10, R21 ;  /* 0x00000010144c7819 */ /* 0x000fe20000001215 */
[--C-:B0-----:R-:W-:Y:S02]  /*95c0*/  HADD2.F32 R56, -RZ, R25.reuse.H0_H0 ;  /* 0x20000019ff387230 */ /* 0x101fe40000004100 */
[----:B------:R-:W-:Y:S02]  /*95d0*/  HADD2.F32 R57, -RZ, R25.H1_H1 ;  /* 0x30000019ff397230 */ /* 0x000fe40000004100 */
[--C-:B-1----:R-:W-:Y:S02]  /*95e0*/  HADD2.F32 R3, -RZ, R13.reuse.H0_H0 ;  /* 0x2000000dff037230 */ /* 0x102fe40000004100 */
[C---:B------:R-:W-:Y:S01]  /*95f0*/  FMUL.FTZ R66, R56.reuse, R63 ;  /* 0x0000003f38427220 */ /* 0x040fe20000410000 */
[----:B------:R-:W-:Y:S01]  /*9600*/  FMUL.FTZ R68, R56, R61 ;  /* 0x0000003d38447220 */ /* 0x000fe20000410000 */
[----:B------:R-:W-:-:S02]  /*9610*/  HADD2.F32 R13, -RZ, R13.H1_H1 ;  /* 0x3000000dff0d7230 */ /* 0x000fc40000004100 */
[----:B------:R-:W-:Y:S01]  /*9620*/  FMUL.FTZ R70, R57, R64 ;  /* 0x0000004039467220 */ /* 0x000fe20000410000 */
[C---:B------:R-:W-:Y:S01]  /*9630*/  FFMA.FTZ R66, R3.reuse, R61, -R66 ;  /* 0x0000003d03427223 */ /* 0x040fe20000010842 */
[----:B------:R-:W-:Y:S02]  /*9640*/  HADD2.F32 R56, -RZ, R65.H0_H0 ;  /* 0x20000041ff387230 */ /* 0x000fe40000004100 */
[----:B------:R-:W-:Y:S01]  /*9650*/  FFMA.FTZ R68, R3, R63, R68 ;  /* 0x0000003f03447223 */ /* 0x000fe20000010044 */
[----:B------:R-:W-:Y:S02]  /*9660*/  HADD2.F32 R25, -RZ, R24.H0_H0 ;  /* 0x20000018ff197230 */ /* 0x000fe40000004100 */
[----:B------:R-:W-:Y:S02]  /*9670*/  HADD2.F32 R61, -RZ, R60.H1_H1 ;  /* 0x3000003cff3d7230 */ /* 0x000fe40000004100 */
[----:B------:R-:W-:Y:S01]  /*9680*/  FMUL.FTZ R74, R57, R56 ;  /* 0x00000038394a7220 */ /* 0x000fe20000410000 */
[----:B------:R-:W-:-:S02]  /*9690*/  HADD2.F32 R3, -RZ, R67.H1_H1 ;  /* 0x30000043ff037230 */ /* 0x000fc40000004100 */
[----:B------:R-:W-:Y:S01]  /*96a0*/  FFMA.FTZ R65, R13, R56, -R70 ;  /* 0x000000380d417223 */ /* 0x000fe20000010846 */
[----:B------:R-:W-:Y:S02]  /*96b0*/  HADD2.F32 R2, -RZ, R12.H0_H0 ;  /* 0x2000000cff027230 */ /* 0x000fe40000004100 */
[C---:B------:R-:W-:Y:S01]  /*96c0*/  FMUL.FTZ R63, R25.reuse, R61 ;  /* 0x0000003d193f7220 */ /* 0x040fe20000410000 */
[----:B------:R-:W-:Y:S02]  /*96d0*/  HADD2.F32 R58, -RZ, R26.H0_H0 ;  /* 0x2000001aff3a7230 */ /* 0x000fe40000004100 */
[-C--:B------:R-:W-:Y:S01]  /*96e0*/  FMUL.FTZ R56, R25, R3.reuse ;  /* 0x0000000319387220 */ /* 0x080fe20000410000 */
[----:B------:R-:W-:Y:S02]  /*96f0*/  HADD2.F32 R59, -RZ, R27.H0_H0 ;  /* 0x2000001bff3b7230 */ /* 0x000fe40000004100 */
[----:B------:R-:W-:Y:S01]  /*9700*/  FFMA.FTZ R63, R2, R3, -R63 ;  /* 0x00000003023f7223 */ /* 0x000fe2000001083f */
[----:B------:R-:W-:-:S02]  /*9710*/  HADD2.F32 R57, -RZ, R67.H0_H0 ;  /* 0x20000043ff397230 */ /* 0x000fc40000004100 */
[----:B------:R-:W-:Y:S01]  /*9720*/  FFMA.FTZ R61, R2, R61, R56 ;  /* 0x0000003d023d7223 */ /* 0x000fe20000010038 */
[--C-:B------:R-:W-:Y:S02]  /*9730*/  HADD2.F32 R3, -RZ, R28.reuse.H0_H0 ;  /* 0x2000001cff037230 */ /* 0x100fe40000004100 */
[----:B------:R-:W-:Y:S01]  /*9740*/  FFMA.FTZ R67, R13, R64, R74 ;  /* 0x000000400d437223 */ /* 0x000fe2000001004a */
[----:B------:R-:W-:Y:S02]  /*9750*/  HADD2.F32 R56, -RZ, R81.H0_H0 ;  /* 0x20000051ff387230 */ /* 0x000fe40000004100 */
[C---:B------:R-:W-:Y:S01]  /*9760*/  FMUL.FTZ R13, R58.reuse, R57 ;  /* 0x000000393a0d7220 */ /* 0x040fe20000410000 */
[----:B------:R-:W-:Y:S02]  /*9770*/  HADD2.F32 R28, -RZ, R28.H1_H1 ;  /* 0x3000001cff1c7230 */ /* 0x000fe40000004100 */
[----:B------:R-:W-:Y:S01]  /*9780*/  FMUL.FTZ R25, R58, R3 ;  /* 0x000000033a197220 */ /* 0x000fe20000410000 */
[----:B------:R-:W-:-:S02]  /*9790*/  HADD2.F32 R20, -RZ, R14.H0_H0 ;  /* 0x2000000eff147230 */ /* 0x000fc40000004100 */
[C---:B------:R-:W-:Y:S01]  /*97a0*/  FMUL.FTZ R70, R59.reuse, R56 ;  /* 0x000000383b467220 */ /* 0x040fe20000410000 */
[----:B------:R-:W-:Y:S02]  /*97b0*/  HADD2.F32 R21, -RZ, R15.H0_H0 ;  /* 0x2000000fff157230 */ /* 0x000fe40000004100 */
[-C--:B------:R-:W-:Y:S01]  /*97c0*/  FMUL.FTZ R59, R59, R28.reuse ;  /* 0x0000001c3b3b7220 */ /* 0x080fe20000410000 */
[----:B------:R-:W-:Y:S02]  /*97d0*/  HADD2.F32 R27, -RZ, R27.H1_H1 ;  /* 0x3000001bff1b7230 */ /* 0x000fe40000004100 */
[----:B------:R-:W-:Y:S01]  /*97e0*/  FFMA.FTZ R64, R20, R3, -R13 ;  /* 0x0000000314407223 */ /* 0x000fe2000001080d */
[----:B------:R-:W-:Y:S02]  /*97f0*/  HADD2.F32 R58, -RZ, R75.H0_H0 ;  /* 0x2000004bff3a7230 */ /* 0x000fe40000004100 */
[----:B------:R-:W-:Y:S01]  /*9800*/  FFMA.FTZ R70, R21, R28, -R70 ;  /* 0x0000001c15467223 */ /* 0x000fe20000010846 */
[----:B------:R-:W-:-:S02]  /*9810*/  HADD2.F32 R2, -RZ, R78.H0_H0 ;  /* 0x2000004eff027230 */ /* 0x000fc40000004100 */
[----:B------:R-:W-:Y:S01]  /*9820*/  FFMA.FTZ R59, R21, R56, R59 ;  /* 0x00000038153b7223 */ /* 0x000fe2000001003b */
[----:B------:R-:W-:Y:S02]  /*9830*/  HADD2.F32 R15, -RZ, R15.H1_H1 ;  /* 0x3000000fff0f7230 */ /* 0x000fe40000004100 */
[----:B------:R-:W-:Y:S01]  /*9840*/  FFMA.FTZ R20, R20, R57, R25 ;  /* 0x0000003914147223 */ /* 0x000fe20000010019 */
[----:B------:R-:W-:Y:S02]  /*9850*/  HADD2.F32 R24, -RZ, R24.H1_H1 ;  /* 0x30000018ff187230 */ /* 0x000fe40000004100 */
[C---:B------:R-:W-:Y:S01]  /*9860*/  FMUL.FTZ R74, R27.reuse, R58 ;  /* 0x0000003a1b4a7220 */ /* 0x040fe20000410000 */
[----:B------:R-:W-:Y:S01]  /*9870*/  FMUL.FTZ R28, R27, R2 ;  /* 0x000000021b1c7220 */ /* 0x000fe20000410000 */
[----:B------:R-:W-:Y:S02]  /*9880*/  HADD2.F32 R21, -RZ, R77.H0_H0 ;  /* 0x2000004dff157230 */ /* 0x000fe40000004100 */
[----:B------:R-:W-:-:S02]  /*9890*/  HADD2.F32 R26, -RZ, R26.H1_H1 ;  /* 0x3000001aff1a7230 */ /* 0x000fc40000004100 */
[C---:B------:R-:W-:Y:S01]  /*98a0*/  FFMA.FTZ R57, R15.reuse, R2, -R74 ;  /* 0x000000020f397223 */ /* 0x040fe2000001084a */
[----:B------:R-:W-:Y:S02]  /*98b0*/  HADD2.F32 R3, -RZ, R80.H0_H0 ;  /* 0x20000050ff037230 */ /* 0x000fe40000004100 */
[----:B------:R-:W-:Y:S01]  /*98c0*/  FFMA.FTZ R28, R15, R58, R28 ;  /* 0x0000003a0f1c7223 */ /* 0x000fe2000001001c */
[----:B------:R-:W-:Y:S02]  /*98d0*/  HADD2.F32 R25, -RZ, R76.H0_H0 ;  /* 0x2000004cff197230 */ /* 0x000fe40000004100 */
[C---:B------:R-:W-:Y:S01]  /*98e0*/  FMUL.FTZ R15, R24.reuse, R21 ;  /* 0x00000015180f7220 */ /* 0x040fe20000410000 */
[----:B------:R-:W-:Y:S02]  /*98f0*/  HADD2.F32 R13, -RZ, R79.H0_H0 ;  /* 0x2000004fff0d7230 */ /* 0x000fe40000004100 */
[----:B------:R-:W-:Y:S01]  /*9900*/  FMUL.FTZ R24, R24, R3 ;  /* 0x0000000318187220 */ /* 0x000fe20000410000 */
[----:B------:R-:W-:-:S02]  /*9910*/  HADD2.F32 R12, -RZ, R12.H1_H1 ;  /* 0x3000000cff0c7230 */ /* 0x000fc40000004100 */
[C---:B------:R-:W-:Y:S01]  /*9920*/  FMUL.FTZ R27, R26.reuse, R25 ;  /* 0x000000191a1b7220 */ /* 0x040fe20000410000 */
        /* <DEDUP_REMOVED lines=16> */
.L_x_3918:
[----:B------:R-:W-:Y:S05]  /*9a30*/  BSYNC B1 ;  /* 0x0000000000017941 */ /* 0x000fea0003800000 */
.L_x_3917:
[----:B------:R-:W-:Y:S01]  /*9a40*/  PRMT R58, R82, 0x5410, R83 ;  /* 0x00005410523a7816 */ /* 0x000fe20000000053 */
[----:B------:R-:W-:Y:S06]  /*9a50*/  @P0 BRA `(.L_x_3909) ;  /* 0x0000000400600947 */ /* 0x000fec0003800000 */
[----:B------:R-:W2:Y:S01]  /*9a60*/  LDL R67, [R1+0x458] ;  /* 0x0004580001437983 */ /* 0x000ea20000100800 */
[----:B------:R-:W-:Y:S01]  /*9a70*/  LOP3.LUT R3, R207, R62, R199, 0x1e, !PT ;  /* 0x0000003ecf037212 */ /* 0x000fe200078e1ec7 */
[--C-:B------:R-:W-:Y:S01]  /*9a80*/  HADD2.F32 R21, -RZ, R55.reuse.H1_H1 ;  /* 0x30000037ff157230 */ /* 0x100fe20000004100 */
[----:B------:R-:W-:Y:S01]  /*9a90*/  SHF.R.U64 R64, R8, 0x10, R9 ;  /* 0x0000001008407819 */ /* 0x000fe20000001209 */
[----:B------:R-:W-:Y:S01]  /*9aa0*/  HADD2.F32 R55, -RZ, R55.H0_H0 ;  /* 0x20000037ff377230 */ /* 0x000fe20000004100 */
[----:B------:R-:W-:Y:S01]  /*9ab0*/  SHF.R.U64 R63, R10, 0x10, R11 ;  /* 0x000000100a3f7819 */ /* 0x000fe2000000120b */
[----:B------:R-:W-:Y:S01]  /*9ac0*/  IMAD.IADD R3, R208, 0x1, R3 ;  /* 0x00000001d0037824 */ /* 0x000fe200078e0203 */
[----:B------:R-:W-:Y:S01]  /*9ad0*/  SHF.R.U32.HI R61, RZ, 0x10, R11 ;  /* 0x00000010ff3d7819 */ /* 0x000fe2000001160b */
[----:B------:R-:W-:Y:S01]  /*9ae0*/  HADD2.F32 R11, -RZ, R81.H1_H1 ;  /* 0x30000051ff0b7230 */ /* 0x000fe20000004100 */
[----:B------:R-:W-:Y:S01]  /*9af0*/  SHF.R.U32.HI R20, RZ, 0x10, R9 ;  /* 0x00000010ff147819 */ /* 0x000fe20000011609 */
[----:B------:R-:W-:Y:S01]  /*9b00*/  IMAD R3, R3, 0x2, R148 ;  /* 0x0000000203037824 */ /* 0x000fe200078e0294 */
[--C-:B------:R-:W-:Y:S01]  /*9b10*/  SHF.R.U32.HI R28, RZ, 0x10, R5.reuse ;  /* 0x00000010ff1c7819 */ /* 0x100fe20000011605 */
[----:B------:R-:W-:Y:S01]  /*9b20*/  HADD2.F32 R60, -RZ, R60.H0_H0 ;  /* 0x2000003cff3c7230 */ /* 0x000fe20000004100 */
[----:B------:R-:W-:Y:S01]  /*9b30*/  SHF.R.U64 R66, R4, 0x10, R5 ;  /* 0x0000001004427819 */ /* 0x000fe20000001205 */
[----:B------:R-:W-:Y:S01]  /*9b40*/  HADD2.F32 R20, -RZ, R20.H0_H0 ;  /* 0x20000014ff147230 */ /* 0x000fe20000004100 */
[----:B0-----:R-:W0:Y:S01]  /*9b50*/  LDS.128 R24, [R3+0x18400] ;  /* 0x0184000003187984 */ /* 0x001e220000000c00 */
[----:B------:R-:W-:-:S02]  /*9b60*/  SHF.R.U64 R65, R6, 0x10, R7 ;  /* 0x0000001006417819 */ /* 0x000fc40000001207 */
[----:B------:R-:W-:Y:S01]  /*9b70*/  SHF.R.U32.HI R62, RZ, 0x10, R7 ;  /* 0x00000010ff3e7819 */ /* 0x000fe20000011607 */
[--C-:B0-----:R-:W-:Y:S02]  /*9b80*/  HADD2.F32 R8, -RZ, R25.reuse.H0_H0 ;  /* 0x20000019ff087230 */ /* 0x101fe40000004100 */
[----:B------:R-:W-:Y:S02]  /*9b90*/  HADD2.F32 R25, -RZ, R25.H1_H1 ;  /* 0x30000019ff197230 */ /* 0x000fe40000004100 */
[----:B------:R-:W-:Y:S02]  /*9ba0*/  HADD2.F32 R7, -RZ, R24.H0_H0 ;  /* 0x20000018ff077230 */ /* 0x000fe40000004100 */
[C---:B------:R-:W-:Y:S01]  /*9bb0*/  FMUL.FTZ R57, R8.reuse, R21 ;  /* 0x0000001508397220 */ /* 0x040fe20000410000 */
[----:B------:R-:W-:Y:S01]  /*9bc0*/  FMUL.FTZ R59, R8, R11 ;  /* 0x0000000b083b7220 */ /* 0x000fe20000410000 */
[----:B------:R-:W-:Y:S02]  /*9bd0*/  HADD2.F32 R8, -RZ, R28.H0_H0 ;  /* 0x2000001cff087230 */ /* 0x000fe40000004100 */
[----:B------:R-:W-:Y:S01]  /*9be0*/  FMUL.FTZ R28, R25, R20 ;  /* 0x00000014191c7220 */ /* 0x000fe20000410000 */
[----:B------:R-:W-:-:S02]  /*9bf0*/  HADD2.F32 R9, -RZ, R26.H0_H0 ;  /* 0x2000001aff097230 */ /* 0x000fc40000004100 */
[--C-:B------:R-:W-:Y:S02]  /*9c00*/  HADD2.F32 R10, -RZ, R27.reuse.H0_H0 ;  /* 0x2000001bff0a7230 */ /* 0x100fe40000004100 */
[----:B------:R-:W-:Y:S02]  /*9c10*/  HADD2.F32 R27, -RZ, R27.H1_H1 ;  /* 0x3000001bff1b7230 */ /* 0x000fe40000004100 */
[----:B------:R-:W-:Y:S02]  /*9c20*/  HADD2.F32 R24, -RZ, R24.H1_H1 ;  /* 0x30000018ff187230 */ /* 0x000fe40000004100 */
[----:B------:R-:W-:Y:S01]  /*9c30*/  HADD2.F32 R26, -RZ, R26.H1_H1 ;  /* 0x3000001aff1a7230 */ /* 0x000fe20000004100 */
[----:B--2---:R-:W0:Y:S02]  /*9c40*/  LDS.128 R12, [R67+0x18400] ;  /* 0x01840000430c7984 */ /* 0x004e240000000c00 */
[--C-:B0-----:R-:W-:Y:S02]  /*9c50*/  HADD2.F32 R4, -RZ, R13.reuse.H0_H0 ;  /* 0x2000000dff047230 */ /* 0x101fe40000004100 */
[----:B------:R-:W-:-:S02]  /*9c60*/  HADD2.F32 R13, -RZ, R13.H1_H1 ;  /* 0x3000000dff0d7230 */ /* 0x000fc40000004100 */
[----:B------:R-:W-:Y:S02]  /*9c70*/  HADD2.F32 R2, -RZ, R12.H0_H0 ;  /* 0x2000000cff027230 */ /* 0x000fe40000004100 */
[C---:B------:R-:W-:Y:S01]  /*9c80*/  FFMA.FTZ R57, R4.reuse, R11, -R57 ;  /* 0x0000000b04397223 */ /* 0x040fe20000010839 */
[----:B------:R-:W-:Y:S01]  /*9c90*/  FFMA.FTZ R59, R4, R21, R59 ;  /* 0x00000015043b7223 */ /* 0x000fe2000001003b */
[-C--:B------:R-:W-:Y:S01]  /*9ca0*/  FMUL.FTZ R4, R25, R8.reuse ;  /* 0x0000000819047220 */ /* 0x080fe20000410000 */
[----:B------:R-:W-:Y:S01]  /*9cb0*/  FMUL.FTZ R11, R7, R55 ;  /* 0x00000037070b7220 */ /* 0x000fe20000410000 */
[----:B------:R-:W-:Y:S01]  /*9cc0*/  FFMA.FTZ R56, R13, R8, -R28 ;  /* 0x000000080d387223 */ /* 0x000fe2000001081c */
[----:B------:R-:W-:Y:S01]  /*9cd0*/  FMUL.FTZ R28, R7, R60 ;  /* 0x0000003c071c7220 */ /* 0x000fe20000410000 */
[----:B------:R-:W-:Y:S01]  /*9ce0*/  FFMA.FTZ R20, R13, R20, R4 ;  /* 0x000000140d147223 */ /* 0x000fe20000010004 */
[----:B------:R-:W-:Y:S02]  /*9cf0*/  HADD2.F32 R8, -RZ, R0.H0_H0 ;  /* 0x20000000ff087230 */ /* 0x000fe40000004100 */
[----:B------:R-:W-:Y:S01]  /*9d00*/  FFMA.FTZ R60, R2, R60, -R11 ;  /* 0x0000003c023c7223 */ /* 0x000fe2000001080b */
[----:B------:R-:W-:-:S02]  /*9d10*/  HADD2.F32 R4, -RZ, R58.H0_H0 ;  /* 0x2000003aff047230 */ /* 0x000fc40000004100 */
[----:B------:R-:W-:Y:S01]  /*9d20*/  FFMA.FTZ R28, R2, R55, R28 ;  /* 0x00000037021c7223 */ /* 0x000fe2000001001c */
[----:B------:R-:W-:Y:S02]  /*9d30*/  HADD2.F32 R7, -RZ, R58.H1_H1 ;  /* 0x3000003aff077230 */ /* 0x000fe40000004100 */
[C---:B------:R-:W-:Y:S01]  /*9d40*/  FMUL.FTZ R2, R9.reuse, R8 ;  /* 0x0000000809027220 */ /* 0x040fe20000410000 */
[----:B------:R-:W-:Y:S02]  /*9d50*/  HADD2.F32 R11, -RZ, R0.H1_H1 ;  /* 0x30000000ff0b7230 */ /* 0x000fe40000004100 */
[----:B------:R-:W-:Y:S01]  /*9d60*/  FMUL.FTZ R58, R9, R4 ;  /* 0x00000004093a7220 */ /* 0x000fe20000410000 */
[----:B------:R-:W-:Y:S02]  /*9d70*/  HADD2.F32 R5, -RZ, R14.H0_H0 ;  /* 0x2000000eff057230 */ /* 0x000fe40000004100 */
[----:B------:R-:W-:Y:S02]  /*9d80*/  HADD2.F32 R6, -RZ, R15.H0_H0 ;  /* 0x2000000fff067230 */ /* 0x000fe40000004100 */
[----:B------:R-:W-:Y:S01]  /*9d90*/  FMUL.FTZ R9, R10, R11 ;  /* 0x0000000b0a097220 */ /* 0x000fe20000410000 */
[----:B------:R-:W-:-:S02]  /*9da0*/  HADD2.F32 R0, -RZ, R62.H0_H0 ;  /* 0x2000003eff007230 */ /* 0x000fc40000004100 */
[-C--:B------:R-:W-:Y:S01]  /*9db0*/  FMUL.FTZ R62, R10, R7.reuse ;  /* 0x000000070a3e7220 */ /* 0x080fe20000410000 */
[C---:B------:R-:W-:Y:S01]  /*9dc0*/  FFMA.FTZ R21, R5.reuse, R4, -R2 ;  /* 0x0000000405157223 */ /* 0x040fe20000010802 */
[----:B------:R-:W-:Y:S02]  /*9dd0*/  HADD2.F32 R2, -RZ, R61.H0_H0 ;  /* 0x2000003dff027230 */ /* 0x000fe40000004100 */
[C---:B------:R-:W-:Y:S01]  /*9de0*/  FFMA.FTZ R4, R6.reuse, R7, -R9 ;  /* 0x0000000706047223 */ /* 0x040fe20000010809 */
[----:B------:R-:W-:Y:S01]  /*9df0*/  FFMA.FTZ R62, R6, R11, R62 ;  /* 0x0000000b063e7223 */ /* 0x000fe2000001003e */
[----:B------:R-:W-:Y:S01]  /*9e00*/  FFMA.FTZ R10, R5, R8, R58 ;  /* 0x00000008050a7223 */ /* 0x000fe2000001003a */
[----:B------:R-:W-:Y:S02]  /*9e10*/  HADD2.F32 R9, -RZ, R64.H0_H0 ;  /* 0x20000040ff097230 */ /* 0x000fe40000004100 */
[----:B------:R-:W-:Y:S01]  /*9e20*/  FMUL.FTZ R8, R27, R2 ;  /* 0x000000021b087220 */ /* 0x000fe20000410000 */
[----:B------:R-:W-:-:S02]  /*9e30*/  HADD2.F32 R11, -RZ, R63.H0_H0 ;  /* 0x2000003fff0b7230 */ /* 0x000fc40000004100 */
[----:B------:R-:W-:Y:S01]  /*9e40*/  FMUL.FTZ R6, R27, R0 ;  /* 0x000000001b067220 */ /* 0x000fe20000410000 */
[----:B------:R-:W-:Y:S02]  /*9e50*/  HADD2.F32 R5, -RZ, R66.H0_H0 ;  /* 0x20000042ff057230 */ /* 0x000fe40000004100 */
[----:B------:R-:W-:Y:S01]  /*9e60*/  FMUL.FTZ R13, R24, R9 ;  /* 0x00000009180d7220 */ /* 0x000fe20000410000 */
[----:B------:R-:W-:Y:S02]  /*9e70*/  HADD2.F32 R7, -RZ, R65.H0_H0 ;  /* 0x20000041ff077230 */ /* 0x000fe40000004100 */
[----:B------:R-:W-:Y:S01]  /*9e80*/  FMUL.FTZ R25, R26, R11 ;  /* 0x0000000b1a197220 */ /* 0x000fe20000410000 */
[----:B------:R-:W-:Y:S02]  /*9e90*/  HADD2.F32 R15, -RZ, R15.H1_H1 ;  /* 0x3000000fff0f7230 */ /* 0x000fe40000004100 */
[----:B------:R-:W-:Y:S01]  /*9ea0*/  FMUL.FTZ R24, R24, R5 ;  /* 0x0000000518187220 */ /* 0x000fe20000410000 */
[----:B------:R-:W-:-:S02]  /*9eb0*/  HADD2.F32 R12, -RZ, R12.H1_H1 ;  /* 0x3000000cff0c7230 */ /* 0x000fc40000004100 */
[----:B------:R-:W-:Y:S01]  /*9ec0*/  FMUL.FTZ R26, R26, R7 ;  /* 0x000000071a1a7220 */ /* 0x000fe20000410000 */
[----:B------:R-:W-:Y:S02]  /*9ed0*/  HADD2.F32 R14, -RZ, R14.H1_H1 ;  /* 0x3000000eff0e7230 */ /* 0x000fe40000004100 */
[C---:B------:R-:W-:Y:S01]  /*9ee0*/  FFMA.FTZ R27, R15.reuse, R0, -R8 ;  /* 0x000000000f1b7223 */ /* 0x040fe20000010808 */
[----:B------:R-:W-:Y:S01]  /*9ef0*/  FFMA.FTZ R55, R15, R2, R6 ;  /* 0x000000020f377223 */ /* 0x000fe20000010006 */
        /* <DEDUP_REMOVED lines=14> */
.L_x_3909:
[----:B------:R-:W-:Y:S05]  /*9fe0*/  BSYNC B0 ;  /* 0x0000000000007941 */ /* 0x000fea0003800000 */
.L_x_3895:
[----:B------:R-:W-:Y:S01]  /*9ff0*/  @!PT LDS RZ, [RZ] ;  /* 0x00000000fffff984 */ /* 0x000fe20000000800 */
[----:B------:R-:W-:Y:S01]  /*a000*/  @!PT LDS RZ, [RZ] ;  /* 0x00000000fffff984 */ /* 0x000fe20000000800 */
[----:B------:R-:W-:Y:S01]  /*a010*/  @!PT LDS RZ, [RZ] ;  /* 0x00000000fffff984 */ /* 0x000fe20000000800 */
[----:B------:R-:W-:Y:S01]  /*a020*/  @!PT LDS RZ, [RZ] ;  /* 0x00000000fffff984 */ /* 0x000fe20000000800 */
[----:B------:R3:W-:Y:S06]  /*a030*/  MEMBAR.ALL.CTA ;  /* 0x0000000000007992 */ /* 0x0007ec0000008000 */
[----:B---3--:R-:W3:Y:S01]  /*a040*/  FENCE.VIEW.ASYNC.S ;  /* 0x00000000000073c6 */ /* 0x008ee20000000000 */
[----:B------:R-:W-:Y:S05]  /*a050*/  WARPSYNC.ALL ;  /* 0x0000000000007948 */ /* 0x000fea0003800000 */
[----:B---3--:R-:W-:Y:S06]  /*a060*/  BAR.SYNC.DEFER_BLOCKING 0xd, 0x100 ;  /* 0x0344000000007b1d */ /* 0x008fec0000010000 */
.L_x_3892:
[----:B-----5:R-:W3:Y:S01]  /*a070*/  S2R R2, SR_TID.X ;  /* 0x0000000000027919 */ /* 0x020ee20000002100 */
[----:B-1----:R-:W-:Y:S01]  /*a080*/  IMAD.U32 R8, RZ, RZ, UR37 ;  /* 0x00000025ff087e24 */ /* 0x002fe2000f8e00ff */
[----:B------:R-:W-:Y:S05]  /*a090*/  WARPSYNC.ALL ;  /* 0x0000000000007948 */ /* 0x000fea0003800000 */
[----:B0-----:R-:W0:Y:S01]  /*a0a0*/  S2R R3, SR_SWINHI ;  /* 0x0000000000037919 */ /* 0x001e220000002f00 */
[----:B--2---:R-:W-:Y:S01]  /*a0b0*/  IMAD.U32 R0, RZ, RZ, UR37 ;  /* 0x00000025ff007e24 */ /* 0x004fe2000f8e00ff */
[----:B------:R-:W-:-:S04]  /*a0c0*/  IADD3 R8, P1, R8, 0x28, RZ ;  /* 0x0000002808087810 */ /* 0x000fc80007f3e0ff */
[----:B------:R-:W-:Y:S01]  /*a0d0*/  IADD3 R0, P0, R0, 0x200, RZ ;  /* 0x0000020000007810 */ /* 0x000fe20007f1e0ff */
[----:B------:R-:W-:Y:S01]  /*a0e0*/  IMAD.X R9, RZ, RZ, UR36, P1 ;  /* 0x00000024ff097e24 */ /* 0x000fe200088e06ff */
[----:B---3--:R-:W-:-:S05]  /*a0f0*/  SHF.R.U32.HI R2, RZ, 0x7, R2 ;  /* 0x00000007ff027819 */ /* 0x008fca0000011602 */
[----:B------:R-:W-:Y:S01]  /*a100*/  VIADD R2, R2, 0x8 ;  /* 0x0000000802027836 */ /* 0x000fe20000000000 */
[----:B------:R-:W-:Y:S02]  /*a110*/  MOV R148, R148 ;  /* 0x0000009400947202 */ /* 0x000fe40000000f00 */
[----:B0-----:R-:W-:Y:S02]  /*a120*/  MOV R149, R3 ;  /* 0x0000000300957202 */ /* 0x001fe40000000f00 */
[----:B------:R-:W-:Y:S01]  /*a130*/  IADD3.X R3, RZ, UR36, RZ, P0, !PT ;  /* 0x00000024ff037c10 */ /* 0x000fe200087fe4ff */
[----:B------:R-:W-:Y:S01]  /*a140*/  IMAD.MOV.U32 R4, RZ, RZ, R35 ;  /* 0x000000ffff047224 */ /* 0x000fe200078e0023 */
[----:B------:R-:W-:Y:S01]  /*a150*/  UIADD3 UR4, UP0, UR37, 0x400, URZ ;  /* 0x0000040025047890 */ /* 0x000fe2000ff1e03f */
[----:B------:R-:W-:Y:S01]  /*a160*/  IMAD.MOV.U32 R5, RZ, RZ, R34 ;  /* 0x000000ffff057224 */ /* 0x000fe200078e0022 */
[----:B------:R0:W-:Y:S01]  /*a170*/  BAR.SYNC.DEFER_BLOCKING R2, 0x100 ;  /* 0x000400020000751d */ /* 0x0001e20000010000 */
[----:B------:R-:W-:Y:S01]  /*a180*/  IMAD.MOV.U32 R6, RZ, RZ, R39 ;  /* 0x000000ffff067224 */ /* 0x000fe200078e0027 */
[----:B------:R-:W-:Y:S01]  /*a190*/  UIADD3.X UR5, URZ, UR36, URZ, UP0, !UPT ;  /* 0x000000243f057290 */ /* 0x000fe200087fe43f */
[----:B------:R-:W-:Y:S01]  /*a1a0*/  IMAD.MOV.U32 R7, RZ, RZ, R54 ;  /* 0x000000ffff077224 */ /* 0x000fe200078e0036 */
[----:B------:R-:W-:Y:S01]  /*a1b0*/  MOV R150, UR40 ;  /* 0x0000002800967c02 */ /* 0x000fe20008000f00 */
[----:B------:R-:W-:-:S02]  /*a1c0*/  IMAD.MOV.U32 R10, RZ, RZ, R37 ;  /* 0x000000ffff0a7224 */ /* 0x000fc400078e0025 */
[----:B------:R-:W-:Y:S01]  /*a1d0*/  IMAD.MOV.U32 R11, RZ, RZ, R52 ;  /* 0x000000ffff0b7224 */ /* 0x000fe200078e0034 */
[----:B------:R1:W-:Y:S01]  /*a1e0*/  STL.128 [R1+0x170], R4 ;  /* 0x0001700401007387 */ /* 0x0003e20000100c00 */
[----:B0-----:R-:W-:Y:S02]  /*a1f0*/  IMAD.U32 R2, RZ, RZ, UR4 ;  /* 0x00000004ff027e24 */ /* 0x001fe4000f8e00ff */
[----:B------:R-:W-:Y:S01]  /*a200*/  IMAD.U32 R151, RZ, RZ, UR42 ;  /* 0x0000002aff977e24 */ /* 0x000fe2000f8e00ff */
[----:B------:R-:W-:Y:S04]  /*a210*/  STL.128 [R1+0x190], R8 ;  /* 0x0001900801007387 */ /* 0x000fe80000100c00 */
[----:B------:R-:W-:Y:S01]  /*a220*/  STL.128 [R1+0x180], R148 ;  /* 0x0001809401007387 */ /* 0x000fe20000100c00 */
[----:B-1----:R-:W-:-:S02]  /*a230*/  IMAD.MOV.U32 R4, RZ, RZ, R50 ;  /* 0x000000ffff047224 */ /* 0x002fc400078e0032 */
        /* <DEDUP_REMOVED lines=12> */
[----:B------:R-:W-:Y:S02]  /*a300*/  IMAD.MOV.U32 R7, RZ, RZ, R47 ;  /* 0x000000ffff077224 */ /* 0x000fe400078e002f */
[----:B------:R-:W-:-:S02]  /*a310*/  IMAD.U32 R0, RZ, RZ, UR39 ;  /* 0x00000027ff007e24 */ /* 0x000fc4000f8e00ff */
[----:B------:R-:W-:Y:S01]  /*a320*/  IMAD.U32 R3, RZ, RZ, UR41 ;  /* 0x00000029ff037e24 */ /* 0x000fe2000f8e00ff */
[----:B------:R0:W-:Y:S02]  /*a330*/  STL.128 [R1+0x1d0], R4 ;  /* 0x0001d00401007387 */ /* 0x0001e40000100c00 */
[----:B0-----:R-:W-:Y:S02]  /*a340*/  IMAD.MOV.U32 R4, RZ, RZ, R45 ;  /* 0x000000ffff047224 */ /* 0x001fe400078e002d */
[----:B------:R-:W-:Y:S02]  /*a350*/  IMAD.MOV.U32 R5, RZ, RZ, R44 ;  /* 0x000000ffff057224 */ /* 0x000fe400078e002c */
[----:B------:R-:W-:Y:S02]  /*a360*/  IMAD.MOV.U32 R6, RZ, RZ, R17 ;  /* 0x000000ffff067224 */ /* 0x000fe400078e0011 */
[----:B------:R-:W-:Y:S02]  /*a370*/  IMAD.MOV.U32 R7, RZ, RZ, R16 ;  /* 0x000000ffff077224 */ /* 0x000fe400078e0010 */
[----:B------:R-:W-:-:S02]  /*a380*/  IMAD.MOV.U32 R16, RZ, RZ, R31 ;  /* 0x000000ffff107224 */ /* 0x000fc400078e001f */
[----:B------:R-:W-:Y:S01]  /*a390*/  IMAD.MOV.U32 R17, RZ, RZ, R46 ;  /* 0x000000ffff117224 */ /* 0x000fe200078e002e */
[----:B------:R0:W-:Y:S04]  /*a3a0*/  STL.128 [R1+0x1e0], R4 ;  /* 0x0001e00401007387 */ /* 0x0001e80000100c00 */
[----:B------:R-:W-:Y:S01]  /*a3b0*/  STL.128 [R1+0x160], R16 ;  /* 0x0001601001007387 */ /* 0x000fe20000100c00 */
[----:B0-----:R-:W-:Y:S02]  /*a3c0*/  IMAD.MOV.U32 R6, RZ, RZ, R32 ;  /* 0x000000ffff067224 */ /* 0x001fe400078e0020 */
[----:B------:R-:W-:Y:S02]  /*a3d0*/  IMAD.MOV.U32 R7, RZ, RZ, R41 ;  /* 0x000000ffff077224 */ /* 0x000fe400078e0029 */
[----:B------:R-:W-:-:S02]  /*a3e0*/  IMAD.MOV.U32 R4, RZ, RZ, R0 ;  /* 0x000000ffff047224 */ /* 0x000fc400078e0000 */
[----:B------:R-:W-:Y:S02]  /*a3f0*/  IMAD.MOV.U32 R5, RZ, RZ, R3 ;  /* 0x000000ffff057224 */ /* 0x000fe400078e0003 */
[----:B------:R-:W-:Y:S01]  /*a400*/  IMAD.U32 R3, RZ, RZ, UR5 ;  /* 0x00000005ff037e24 */ /* 0x000fe2000f8e00ff */
[----:B------:R-:W-:Y:S01]  /*a410*/  UIADD3 UR5, UR37, 0x150, URZ ;  /* 0x0000015025057890 */ /* 0x000fe2000fffe03f */
[----:B------:R-:W-:Y:S01]  /*a420*/  VIADD R0, R172, 0xffffffff ;  /* 0xffffffffac007836 */ /* 0x000fe20000000000 */
[----:B------:R0:W-:Y:S02]  /*a430*/  STL.128 [R1+0x150], R4 ;  /* 0x0001500401007387 */ /* 0x0001e40000100c00 */
[----:B0-----:R-:W-:Y:S02]  /*a440*/  IMAD.MOV.U32 R6, RZ, RZ, R29 ;  /* 0x000000ffff067224 */ /* 0x001fe400078e001d */
[----:B------:R-:W-:Y:S02]  /*a450*/  IMAD.MOV.U32 R7, RZ, RZ, R42 ;  /* 0x000000ffff077224 */ /* 0x000fe400078e002a */
[----:B------:R-:W-:-:S02]  /*a460*/  IMAD.MOV.U32 R4, RZ, RZ, R2 ;  /* 0x000000ffff047224 */ /* 0x000fc400078e0002 */
[----:B------:R-:W-:-:S05]  /*a470*/  IMAD.MOV.U32 R5, RZ, RZ, R3 ;  /* 0x000000ffff057224 */ /* 0x000fca00078e0003 */
[----:B------:R0:W-:Y:S02]  /*a480*/  STL.128 [R1+0x1b0], R4 ;  /* 0x0001b00401007387 */ /* 0x0001e40000100c00 */
[----:B0-----:R-:W-:Y:S05]  /*a490*/  CALL.REL.NOINC `($_ZN7cutlass13device_kernelIN5flash11enable_sm90INS1_16FlashAttnFwdSm90INS1_25CollectiveMainloopFwdSm90ILi2EN4cute5tupleIJNS5_1CILi1EEES8_S8_EEENS6_IJNS7_ILi128EEENS7_ILi96EEENS7_ILi64EEEEEELi256ENS_6half_tEfNS_4arch4Sm90ELb0ELb1ELb0ELb1ELb1ELb1ELb1ELb1ELb0ELb1ELb0ELb0EEENS1_21CollectiveEpilogueFwdINS6_IJSA_NS7_ILi256EEESB_EEES9_SE_SG_Li256ELb1ELb1ELb0ELb0EEENS1_36VarlenDynamicPersistentTileSchedulerILi128ELi96ELi256ELi128ELb0ELb1ELb1ELb1ELb0ELb1EEEEEEEEEvNT_6ParamsE$_ZZN5flash25CollectiveMainloopFwdSm90ILi2EN4cute5tupleIJNS1_1CILi1EEES4_S4_EEENS2_IJNS3_ILi128EEENS3_ILi96EEENS3_ILi64EEEEEELi256EN7cutlass6half_tEfNSA_4arch4Sm90ELb0ELb1ELb0ELb1ELb1ELb1ELb1ELb1ELb0ELb1ELb0ELb0EE3mmaINS_16FlashAttnFwdSm90ISE_NS_21CollectiveEpilogueFwdINS2_IJS6_NS3_ILi256EEES7_EEES5_SB_SD_Li256ELb1ELb1ELb0ELb0EEENS_36VarlenDynamicPersistentTileSchedulerILi128ELi96ELi256ELi128ELb0ELb1ELb1ELb1ELb0ELb1EEEE13SharedStorageENS1_6TensorINS1_11ArrayEngineIfLm128EEENS1_6LayoutINS2_IJNS2_IJNS3_ILi2EEEST_NS3_ILi32EEEEEES4_S4_EEENS2_IJNS2_IJS4_ST_NS3_ILi4EEEEEENS3_ILi0EEESZ_EEEEEEENS_7SoftmaxILi2ELi0EEEEEbRKNSE_6ParamsENSA_13PipelineAsyncILi2EEES19_RNSA_13PipelineStateILj2EEERT0_RT1_iRiRKNS_16SeqlenInfoQKNewKILb1ELb1EEENS2_IJiiiiEEERT_ENKUliT_T0_T1_E_clIZSF_ISO_S12_S14_EbS17_S19_S19_S1C_S1E_S1G_iS1H_S1L_S1M_S1O_EUlRS1P_iE0_NS3_ILb1EEES1W_EEDaiS1P_S1Q_S1R_) ;  /* 0x00000318006c7944 */ /* 0x001fea0003c00000 */
[----:B------:R-:W2:Y:S01]  /*a4a0*/  LDL R2, [R1+0x50] ;  /* 0x0000500001027983 */ /* 0x000ea20000100800 */
[----:B------:R-:W0:Y:S08]  /*a4b0*/  LDC R0, c[0x0][0x448] ;  /* 0x00011200ff007b82 */ /* 0x000e300000000800 */
[----:B------:R-:W1:Y:S01]  /*a4c0*/  LDC.64 R6, c[0x0][0xad8] ;  /* 0x0002b600ff067b82 */ /* 0x000e620000000a00 */
[----:B0-----:R-:W-:-:S13]  /*a4d0*/  ISETP.NE.AND P0, PT, R0, 0x1, PT ;  /* 0x000000010000780c */ /* 0x001fda0003f05270 */
[----:B------:R-:W0:Y:S08]  /*a4e0*/  @P0 LDC R3, c[0x0][0x44c] ;  /* 0x00011300ff030b82 */ /* 0x000e300000000800 */
[----:B------:R-:W3:Y:S01]  /*a4f0*/  @P0 LDC R4, c[0x0][0x450] ;  /* 0x00011400ff040b82 */ /* 0x000ee20000000800 */
[----:B--2---:R-:W-:-:S04]  /*a500*/  IMAD.SHL.U32 R2, R2, 0x80, RZ ;  /* 0x0000008002027824 */ /* 0x004fc800078e00ff */
[----:B0-----:R-:W-:-:S04]  /*a510*/  @P0 IMAD.HI.U32 R3, R2, R3, RZ ;  /* 0x0000000302030227 */ /* 0x001fc800078e00ff */
[----:B------:R-:W-:Y:S01]  /*a520*/  IMAD.MOV.U32 R0, RZ, RZ, R2 ;  /* 0x000000ffff007224 */ /* 0x000fe200078e0002 */
[----:B---3--:R-:W-:Y:S02]  /*a530*/  @P0 SHF.R.U32.HI R0, RZ, R4, R3 ;  /* 0x00000004ff000219 */ /* 0x008fe40000011603 */
[----:B-1----:R-:W-:-:S03]  /*a540*/  ISETP.GE.AND P0, PT, R7, 0x1, PT ;  /* 0x000000010700780c */ /* 0x002fc60003f06270 */
[----:B------:R-:W-:Y:S02]  /*a550*/  IMAD.IADD R173, R173, 0x1, R0 ;  /* 0x00000001adad7824 */ /* 0x000fe400078e0200 */
[----:B------:R-:W-:Y:S02]  /*a560*/  VIADD R0, R172, 0xfffffffe ;  /* 0xfffffffeac007836 */ /* 0x000fe40000000000 */
[----:B------:R-:W-:-:S06]  /*a570*/  IMAD.IADD R6, R173, 0x1, R6 ;  /* 0x00000001ad067824 */ /* 0x000fcc00078e0206 */
[----:B------:R-:W-:Y:S05]  /*a580*/  @!P0 BRA `(.L_x_3919) ;  /* 0x0000000000488947 */ /* 0x000fea0003800000 */
        /* <DEDUP_REMOVED lines=11> */
.L_x_3921:
[----:B------:R-:W-:-:S13]  /*a640*/  ISETP.NE.AND P0, PT, R7, 0x1, PT ;  /* 0x000000010700780c */ /* 0x000fda0003f05270 */
[----:B------:R-:W0:Y:S02]  /*a650*/  @P0 LDC.64 R4, c[0x0][0xae0] ;  /* 0x0002b800ff040b82 */ /* 0x000e240000000a00 */
[----:B0-----:R-:W-:-:S05]  /*a660*/  @P0 IMAD.HI.U32 R4, R3, R4, RZ ;  /* 0x0000000403040227 */ /* 0x001fca00078e00ff */
[----:B------:R-:W-:-:S07]  /*a670*/  @P0 SHF.R.U32.HI R3, RZ, R5, R4 ;  /* 0x00000005ff030219 */ /* 0x000fce0000011604 */
.L_x_3922:
[----:B------:R-:W-:Y:S05]  /*a680*/  BSYNC B0 ;  /* 0x0000000000007941 */ /* 0x000fea0003800000 */
.L_x_3920:
[----:B------:R-:W-:-:S05]  /*a690*/  IMAD R3, R3, R7, R7 ;  /* 0x0000000703037224 */ /* 0x000fca00078e0207 */
[----:B------:R-:W-:-:S07]  /*a6a0*/  VIMNMX R6, R6, R3, PT ;  /* 0x0000000306067248 */ /* 0x000fce0003fe0100 */
.L_x_3919:
[----:B------:R-:W-:-:S05]  /*a6b0*/  IMAD.HI R6, R6, 0x2aaaaaab, RZ ;  /* 0x2aaaaaab06067827 */ /* 0x000fca00078e02ff */
[----:B------:R-:W-:-:S04]  /*a6c0*/  SHF.R.U32.HI R3, RZ, 0x1f, R6 ;  /* 0x0000001fff037819 */ /* 0x000fc80000011606 */
[----:B------:R-:W-:-:S04]  /*a6d0*/  LEA.HI.SX32 R3, R6, R3, 0x1c ;  /* 0x0000000306037211 */ /* 0x000fc800078fe2ff */
[----:B------:R-:W-:-:S04]  /*a6e0*/  VIMNMX R3, R196, R3, !PT ;  /* 0x00000003c4037248 */ /* 0x000fc80007fe0100 */
[----:B------:R-:W-:-:S13]  /*a6f0*/  ISETP.GE.AND P0, PT, R0, R3, PT ;  /* 0x000000030000720c */ /* 0x000fda0003f06270 */
[----:B------:R-:W-:Y:S05]  /*a700*/  @!P0 BRA `(.L_x_3923) ;  /* 0x000000ac00148947 */ /* 0x000fea0003800000 */
.L_x_3952:
[----:B------:R-:W2:Y:S04]  /*a710*/  LDL R4, [R1+0x1f0] ;  /* 0x0001f00001047983 */ /* 0x000ea80000100800 */
[----:B0-----:R-:W3:Y:S01]  /*a720*/  LDL R2, [R1+0x1f8] ;  /* 0x0001f80001027983 */ /* 0x001ee20000100800 */
[----:B--2---:R-:W-:-:S05]  /*a730*/  VIADD R4, R4, 0x1 ;  /* 0x0000000104047836 */ /* 0x004fca0000000000 */
[----:B------:R-:W-:-:S13]  /*a740*/  ISETP.NE.AND P0, PT, R4, 0x2, PT ;  /* 0x000000020400780c */ /* 0x000fda0003f05270 */
[----:B------:R0:W5:Y:S04]  /*a750*/  @P0 LDL R6, [R1+0x1f4] ;  /* 0x0001f40001060983 */ /* 0x0001680000100800 */
[----:B------:R-:W2:Y:S01]  /*a760*/  @!P0 LDL R5, [R1+0x1f4] ;  /* 0x0001f40001058983 */ /* 0x000ea20000100800 */
[----:B---3--:R-:W-:-:S03]  /*a770*/  VIADD R2, R2, 0x1 ;  /* 0x0000000102027836 */ /* 0x008fc60000000000 */
[----:B------:R1:W-:Y:S04]  /*a780*/  STL [R1+0x1f0], R4 ;  /* 0x0001f00401007387 */ /* 0x0003e80000100800 */
[----:B------:R0:W-:Y:S04]  /*a790*/  STL [R1+0x1f8], R2 ;  /* 0x0001f80201007387 */ /* 0x0001e80000100800 */
[----:B------:R0:W-:Y:S01]  /*a7a0*/  @!P0 STL [R1+0x1f0], RZ ;  /* 0x0001f0ff01008387 */ /* 0x0001e20000100800 */
[----:B--2---:R-:W-:-:S05]  /*a7b0*/  @!P0 LOP3.LUT R6, R5, 0x1, RZ, 0x3c, !PT ;  /* 0x0000000105068812 */ /* 0x004fca00078e3cff */
[----:B------:R0:W-:Y:S04]  /*a7c0*/  @!P0 STL [R1+0x1f4], R6 ;  /* 0x0001f40601008387 */ /* 0x0001e80000100800 */
[----:B------:R-:W2:Y:S01]  /*a7d0*/  LD.E R5, desc[UR44][R18.64] ;  /* 0x0000002c12057980 */ /* 0x000ea2000c101900 */
[----:B------:R-:W-:Y:S05]  /*a7e0*/  YIELD ;  /* 0x0000000000007946 */ /* 0x000fea0003800000 */
[----:B------:R-:W-:Y:S01]  /*a7f0*/  BSSY B0, `(.L_x_3924) ;  /* 0x0000006000007945 */ /* 0x000fe20003800000 */
[----:B-1----:R-:W-:Y:S01]  /*a800*/  @!P0 IMAD.MOV.U32 R4, RZ, RZ, RZ ;  /* 0x000000ffff048224 */ /* 0x002fe200078e00ff */
[----:B--2---:R-:W-:-:S04]  /*a810*/  LOP3.LUT R5, R5, 0x1, RZ, 0xfc, !PT ;  /* 0x0000000105057812 */ /* 0x004fc800078efcff */
[----:B------:R-:W-:-:S13]  /*a820*/  ISETP.NE.AND P1, PT, R5, 0x3, PT ;  /* 0x000000030500780c */ /* 0x000fda0003f25270 */
[----:B0-----:R-:W-:Y:S05]  /*a830*/  @!P1 BRA `(.L_x_3925) ;  /* 0x0000000000049947 */ /* 0x001fea0003800000 */
[----:B------:R-:W-:Y:S01]  /*a840*/  BPT.TRAP 0x1 ;  /* 0x000000040000795c */ /* 0x000fe20000300000 */
.L_x_3925:
[----:B------:R-:W-:Y:S05]  /*a850*/  BSYNC B0 ;  /* 0x0000000000007941 */ /* 0x000fea0003800000 */
.L_x_3924:
[----:B------:R-:W2:Y:S01]  /*a860*/  LD.E.64 R8, desc[UR44][R18.64+0x18] ;  /* 0x0000182c12087980 */ /* 0x000ea2000c101b00 */
[----:B-----5:R-:W-:Y:S02]  /*a870*/  SHF.L.U32 R5, R6, 0x1f, RZ ;  /* 0x0000001f06057819 */ /* 0x020fe400000006ff */
[----:B--2---:R-:W-:-:S05]  /*a880*/  MOV R9, R8 ;  /* 0x0000000800097202 */ /* 0x004fca0000000f00 */
[----:B------:R-:W-:-:S04]  /*a890*/  IMAD R4, R4, 0x8, R9 ;  /* 0x0000000804047824 */ /* 0x000fc800078e0209 */
[----:B------:R0:W1:Y:S01]  /*a8a0*/  SYNCS.PHASECHK.TRANS64.TRYWAIT P0, [R4+URZ], R5 ;  /* 0x00000005040075a7 */ /* 0x000062000800017f */
[----:B------:R-:W2:Y:S04]  /*a8b0*/  LD.E R2, desc[UR44][R18.64] ;  /* 0x0000002c12027980 */ /* 0x000ea8000c101900 */
[----:B------:R0:W5:Y:S01]  /*a8c0*/  LDL.64 R6, [R1+0x1f0] ;  /* 0x0001f00001067983 */ /* 0x0001620000100a00 */
[----:B------:R-:W-:Y:S01]  /*a8d0*/  BSSY B0, `(.L_x_3926) ;  /* 0x0000005000007945 */ /* 0x000fe20003800000 */
[----:B--2---:R-:W-:-:S04]  /*a8e0*/  LOP3.LUT R2, R2, 0x1, RZ, 0xfc, !PT ;  /* 0x0000000102027812 */ /* 0x004fc800078efcff */
[----:B------:R-:W-:-:S13]  /*a8f0*/  ISETP.NE.AND P1, PT, R2, 0x3, PT ;  /* 0x000000030200780c */ /* 0x000fda0003f25270 */
[----:B01----:R-:W-:Y:S05]  /*a900*/  @!P1 BRA `(.L_x_3927) ;  /* 0x0000000000049947 */ /* 0x003fea0003800000 */
[----:B------:R-:W-:Y:S01]  /*a910*/  BPT.TRAP 0x1 ;  /* 0x000000040000795c */ /* 0x000fe20000300000 */
.L_x_3927:
[----:B------:R-:W-:Y:S05]  /*a920*/  BSYNC B0 ;  /* 0x0000000000007941 */ /* 0x000fea0003800000 */
.L_x_3926:
[----:B------:R-:W-:Y:S04]  /*a930*/  BSSY B0, `(.L_x_3928) ;  /* 0x0000008000007945 */ /* 0x000fe80003800000 */
[----:B------:R-:W-:Y:S05]  /*a940*/  @P0 BRA `(.L_x_3929) ;  /* 0x0000000000180947 */ /* 0x000fea0003800000 */
[----:B------:R-:W2:Y:S01]  /*a950*/  LD.E.64 R4, desc[UR44][R18.64+0x18] ;  /* 0x0000182c12047980 */ /* 0x000ea2000c101b00 */
[----:B-----5:R-:W-:Y:S02]  /*a960*/  SHF.L.U32 R7, R7, 0x1f, RZ ;  /* 0x0000001f07077819 */ /* 0x020fe400000006ff */
[----:B--2---:R-:W-:-:S05]  /*a970*/  MOV R5, R4 ;  /* 0x0000000400057202 */ /* 0x004fca0000000f00 */
[----:B------:R-:W-:-:S04]  /*a980*/  IMAD R2, R6, 0x8, R5 ;  /* 0x0000000806027824 */ /* 0x000fc800078e0205 */
[----:B------:R-:W0:Y:S02]  /*a990*/  SYNCS.PHASECHK.TRANS64.TRYWAIT P0, [R2+URZ], R7 ;  /* 0x00000007020075a7 */ /* 0x000e24000800017f */
[----:B0-----:R-:W-:Y:S05]  /*a9a0*/  @!P0 BRA `(.L_x_3930) ;  /* 0x000002c400a88947 */ /* 0x001fea0003800000 */
.L_x_3929:
[----:B------:R-:W-:Y:S05]  /*a9b0*/  BSYNC B0 ;  /* 0x0000000000007941 */ /* 0x000fea0003800000 */
.L_x_3928:
[----:B------:R-:W2:Y:S04]  /*a9c0*/  LDL R15, [R1+0x1f0] ;  /* 0x0001f000010f7983 */ /* 0x000ea80000100800 */
[----:B------:R-:W2:Y:S01]  /*a9d0*/  LDL.64 R4, [R1+0x80] ;  /* 0x0000800001047983 */ /* 0x000ea20000100a00 */
[----:B------:R-:W-:Y:S05]  /*a9e0*/  WARPSYNC.ALL ;  /* 0x0000000000007948 */ /* 0x000fea0003800000 */
[----:B------:R1:W-:Y:S04]  /*a9f0*/  STL [R1+0x60], RZ ;  /* 0x000060ff01007387 */ /* 0x0003e80000100800 */
[----:B0----5:R-:W3:Y:S01]  /*aa00*/  LD.E.64 R6, desc[UR44][R18.64+0x78] ;  /* 0x0000782c12067980 */ /* 0x021ee2000c101b00 */
[----:B------:R-:W-:-:S05]  /*aa10*/  IMAD.MOV.U32 R2, RZ, RZ, 0x1 ;  /* 0x00000001ff027424 */ /* 0x000fca00078e00ff */
[----:B------:R1:W-:Y:S04]  /*aa20*/  STL [R1+0x60], R2 ;  /* 0x0000600201007387 */ /* 0x0003e80000100800 */
[----:B------:R-:W4:Y:S04]  /*aa30*/  LD.E.64 R8, desc[UR44][R18.64+0x78] ;  /* 0x0000782c12087980 */ /* 0x000f28000c101b00 */
[----:B------:R1:W-:Y:S04]  /*aa40*/  STL [R1+0x60], R2 ;  /* 0x0000600201007387 */ /* 0x0003e80000100800 */
[----:B------:R-:W4:Y:S01]  /*aa50*/  LD.E.64 R10, desc[UR44][R18.64+0x78] ;  /* 0x0000782c120a7980 */ /* 0x000f22000c101b00 */
[----:B--2---:R-:W-:Y:S01]  /*aa60*/  IMAD R4, R15, 0x300, R4 ;  /* 0x000003000f047824 */ /* 0x004fe200078e0204 */
[----:B------:R-:W-:-:S02]  /*aa70*/  R2UR UR7, R5 ;  /* 0x00000000050772ca */ /* 0x000fc400000e0000 */
[----:B------:R1:W-:Y:S02]  /*aa80*/  STL [R1+0x60], R2 ;  /* 0x0000600201007387 */ /* 0x0003e40000100800 */
[----:B------:R-:W-:Y:S02]  /*aa90*/  R2UR UR6, R4 ;  /* 0x00000000040672ca */ /* 0x000fe400000e0000 */
[----:B------:R-:W2:Y:S01]  /*aaa0*/  LD.E.64 R12, desc[UR44][R18.64+0x78] ;  /* 0x0000782c120c7980 */ /* 0x000ea2000c101b00 */
[----:B------:R-:W-:-:S03]  /*aab0*/  WARPGROUP.ARRIVE ;  /* 0x00000000000079c5 */ /* 0x000fc60000000000 */
[----:B------:R1:W-:Y:S04]  /*aac0*/  STL [R1+0x60], R2 ;  /* 0x0000600201007387 */ /* 0x0003e80000100800 */
[----:B------:R1:W5:Y:S01]  /*aad0*/  LDL.64 R14, [R1+0x1f0] ;  /* 0x0001f000010e7983 */ /* 0x0003620000100a00 */
[----:B---3--:R-:W-:Y:S02]  /*aae0*/  R2UR UR4, R6 ;  /* 0x00000000060472ca */ /* 0x008fe400000e0000 */
[----:B------:R-:W-:-:S13]  /*aaf0*/  R2UR UR5, R7 ;  /* 0x00000000070572ca */ /* 0x000fda00000e0000 */
[----:B------:R-:W-:Y:S01]  /*ab00*/  HGMMA.64x96x16.F32 R24, gdesc[UR4], RZ, !UPT, gsb0 ;  /* 0x01600000041879f0 */ /* 0x000fe2000c0008ff */
[----:B----4-:R-:W-:Y:S01]  /*ab10*/  VIADD R8, R8, 0x2 ;  /* 0x0000000208087836 */ /* 0x010fe20000000000 */
[----:B------:R-:W-:Y:S01]  /*ab20*/  MOV R7, R5 ;  /* 0x0000000500077202 */ /* 0x000fe20000000f00 */
[----:B------:R-:W-:Y:S01]  /*ab30*/  VIADD R6, R4, 0x2 ;  /* 0x0000000204067836 */ /* 0x000fe20000000000 */
[----:B------:R-:W-:Y:S02]  /*ab40*/  R2UR UR5, R9 ;  /* 0x00000000090572ca */ /* 0x000fe400000e0000 */
[----:B------:R-:W-:Y:S02]  /*ab50*/  R2UR UR7, R7 ;  /* 0x00000000070772ca */ /* 0x000fe400000e0000 */
[----:B------:R-:W-:Y:S02]  /*ab60*/  R2UR UR6, R6 ;  /* 0x00000000060672ca */ /* 0x000fe400000e0000 */
[----:B------:R-:W-:Y:S01]  /*ab70*/  R2UR UR4, R8 ;  /* 0x00000000080472ca */ /* 0x000fe200000e0000 */
[----:B------:R-:W-:-:S02]  /*ab80*/  WARPGROUP.DEPBAR.LE gsb0, 0x0 ;  /* 0x00008000000079c5 */ /* 0x000fc40000010000 */
        /* <DEDUP_REMOVED lines=26> */
[----:B-1----:R-:W-:Y:S05]  /*ad30*/  @!P0 BRA `(.L_x_3932) ;  /* 0x0000000000048947 */ /* 0x002fea0003800000 */
[----:B------:R-:W-:Y:S01]  /*ad40*/  BPT.TRAP 0x1 ;  /* 0x000000040000795c */ /* 0x000fe20000300000 */
.L_x_3932:
[----:B------:R-:W-:Y:S05]  /*ad50*/  BSYNC B0 ;  /* 0x0000000000007941 */ /* 0x000fea0003800000 */
.L_x_3931:
        /* <DEDUP_REMOVED lines=11> */
.L_x_3934:
[----:B------:R-:W-:Y:S05]  /*ae10*/  BSYNC B0 ;  /* 0x0000000000007941 */ /* 0x000fea0003800000 */
.L_x_3933:
[----:B------:R-:W-:Y:S04]  /*ae20*/  BSSY B0, `(.L_x_3935) ;  /* 0x0000007000007945 */ /* 0x000fe80003800000 */
[----:B------:R-:W-:Y:S05]  /*ae30*/  @P0 BRA `(.L_x_3936) ;  /* 0x0000000000140947 */ /* 0x000fea0003800000 */
[----:B------:R-:W2:Y:S02]  /*ae40*/  LD.E.64 R4, desc[UR44][R18.64+0x40] ;  /* 0x0000402c12047980 */ /* 0x000ea4000c101b00 */
[----:B--2---:R-:W-:-:S05]  /*ae50*/  MOV R5, R4 ;  /* 0x0000000400057202 */ /* 0x004fca0000000f00 */
[----:B------:R-:W-:-:S04]  /*ae60*/  IMAD R14, R14, 0x8, R5 ;  /* 0x000000080e0e7824 */ /* 0x000fc800078e0205 */
[----:B------:R-:W0:Y:S02]  /*ae70*/  SYNCS.PHASECHK.TRANS64.TRYWAIT P0, [R14+URZ], R15 ;  /* 0x0000000f0e0075a7 */ /* 0x000e24000800017f */
[----:B0-----:R-:W-:Y:S05]  /*ae80*/  @!P0 BRA `(.L_x_3937) ;  /* 0x000002c000848947 */ /* 0x001fea0003800000 */
.L_x_3936:
[----:B------:R-:W-:Y:S05]  /*ae90*/  BSYNC B0 ;  /* 0x0000000000007941 */ /* 0x000fea0003800000 */
.L_x_3935:
        /* <DEDUP_REMOVED lines=84> */
[----:B------:R-:W-:Y:S01]  /*b3e0*/  VIADD R14, R14, 0x406 ;  /* 0x000004060e0e7836 */ /* 0x000fe20000000000 */
[----:B------:R-:W-:Y:S01]  /*b3f0*/  MOV R7, R5 ;  /* 0x0000000500077202 */ /* 0x000fe20000000f00 */
[----:B------:R-:W-:Y:S01]  /*b400*/  VIADD R6, R4, 0x306 ;  /* 0x0000030604067836 */ /* 0x000fe20000000000 */
[----:B------:R-:W-:Y:S02]  /*b410*/  R2UR UR5, R15 ;  /* 0x000000000f0572ca */ /* 0x000fe400000e0000 */
[----:B------:R-:W-:Y:S02]  /*b420*/  R2UR UR7, R7 ;  /* 0x00000000070772ca */ /* 0x000fe400000e0000 */
[----:B------:R-:W-:Y:S02]  /*b430*/  R2UR UR6, R6 ;  /* 0x00000000060672ca */ /* 0x000fe400000e0000 */
[----:B------:R-:W-:-:S02]  /*b440*/  R2UR UR4, R14 ;  /* 0x000000000e0472ca */ /* 0x000fc400000e0000 */
[----:B------:R-:W4:Y:S01]  /*b450*/  LDL.64 R14, [R1+0xf0] ;  /* 0x0000f000010e7983 */ /* 0x000f220000100a00 */
[----:B--2---:R-:W-:Y:S01]  /*b460*/  VIADD R8, R8, 0x800 ;  /* 0x0000080008087836 */ /* 0x004fe20000000000 */
[----:B------:R-:W-:Y:S02]  /*b470*/  WARPGROUP.DEPBAR.LE gsb0, 0x0 ;  /* 0x00008000000079c5 */ /* 0x000fe40000010000 */
[----:B------:R-:W-:-:S07]  /*b480*/  WARPGROUP.ARRIVE ;  /* 0x00000000000079c5 */ /* 0x000fce0000000000 */
[----:B------:R-:W-:Y:S01]  /*b490*/  HGMMA.64x96x16.F32 R24, gdesc[UR4], R24, gsb0 ;  /* 0x01600000041879f0 */ /* 0x000fe20008000818 */
[----:B------:R-:W-:Y:S02]  /*b4a0*/  VIADD R6, R4, 0x600 ;  /* 0x0000060004067836 */ /* 0x000fe40000000000 */
[----:B------:R-:W-:Y:S01]  /*b4b0*/  IMAD.MOV.U32 R7, RZ, RZ, R5 ;  /* 0x000000ffff077224 */ /* 0x000fe200078e0005 */
[----:B------:R-:W-:Y:S02]  /*b4c0*/  R2UR UR4, R8 ;  /* 0x00000000080472ca */ /* 0x000fe400000e0000 */
[----:B------:R-:W-:Y:S02]  /*b4d0*/  R2UR UR6, R6 ;  /* 0x00000000060672ca */ /* 0x000fe400000e0000 */
[----:B------:R-:W-:Y:S02]  /*b4e0*/  R2UR UR7, R7 ;  /* 0x00000000070772ca */ /* 0x000fe400000e0000 */
[----:B------:R-:W-:-:S02]  /*b4f0*/  R2UR UR5, R9 ;  /* 0x00000000090572ca */ /* 0x000fc400000e0000 */
[----:B------:R-:W2:Y:S01]  /*b500*/  LDL.64 R8, [R1+0xf0] ;  /* 0x0000f00001087983 */ /* 0x000ea20000100a00 */
[----:B---3--:R-:W-:Y:S01]  /*b510*/  VIADD R10, R10, 0x802 ;  /* 0x000008020a0a7836 */ /* 0x008fe20000000000 */
        /* <DEDUP_REMOVED lines=9> */
[----:B------:R-:W3:Y:S01]  /*b5b0*/  LDL.64 R10, [R1+0xf0] ;  /* 0x0000f000010a7983 */ /* 0x000ee20000100a00 */
[----:B----4-:R-:W-:Y:S01]  /*b5c0*/  VIADD R12, R12, 0x804 ;  /* 0x000008040c0c7836 */ /* 0x010fe20000000000 */
        /* <DEDUP_REMOVED lines=9> */
[----:B------:R-:W4:Y:S01]  /*b660*/  LDL.64 R12, [R1+0xf0] ;  /* 0x0000f000010c7983 */ /* 0x000f220000100a00 */
[----:B------:R-:W-:Y:S01]  /*b670*/  VIADD R14, R14, 0x806 ;  /* 0x000008060e0e7836 */ /* 0x000fe20000000000 */
        /* <DEDUP_REMOVED lines=30> */
[----:B----4-:R-:W-:Y:S02]  /*b860*/  VIADD R12, R12, 0xc04 ;  /* 0x00000c040c0c7836 */ /* 0x010fe40000000000 */
[----:B------:R-:W-:-:S02]  /*b870*/  VIADD R6, R4, 0x904 ;  /* 0x0000090404067836 */ /* 0x000fc40000000000 */
[----:B------:R-:W-:Y:S01]  /*b880*/  IMAD.MOV.U32 R7, RZ, RZ, R5 ;  /* 0x000000ffff077224 */ /* 0x000fe200078e0005 */
[----:B------:R-:W-:Y:S02]  /*b890*/  WARPGROUP.DEPBAR.LE gsb0, 0x0 ;  /* 0x00008000000079c5 */ /* 0x000fe40000010000 */
[----:B------:R-:W-:-:S06]  /*b8a0*/  WARPGROUP.ARRIVE ;  /* 0x00000000000079c5 */ /* 0x000fcc0000000000 */
[----:B------:R-:W-:Y:S01]  /*b8b0*/  HGMMA.64x96x16.F32 R24, gdesc[UR4], R24, gsb0 ;  /* 0x01600000041879f0 */ /* 0x000fe20008000818 */
        /* <DEDUP_REMOVED lines=13> */
[----:B------:R-:W0:Y:S01]  /*b990*/  S2R R16, SR_TID.X ;  /* 0x0000000000107919 */ /* 0x000e220000002100 */
[----:B------:R1:W-:Y:S04]  /*b9a0*/  STL [R1+0x70], R2 ;  /* 0x0000700201007387 */ /* 0x0003e80000100800 */
[----:B------:R1:W-:Y:S01]  /*b9b0*/  STL [R1+0x70], R2 ;  /* 0x0000700201007387 */ /* 0x0003e20000100800 */
[----:B------:R-:W-:-:S02]  /*b9c0*/  WARPGROUP.DEPBAR.LE gsb0, 0x0 ;  /* 0x00008000000079c5 */ /* 0x000fc40000010000 */
[----:B------:R-:W-:Y:S01]  /*b9d0*/  WARPGROUP.ARRIVE ;  /* 0x00000000000079c5 */ /* 0x000fe20000000000 */
[----:B------:R1:W5:Y:S05]  /*b9e0*/  LDL R4, [R1+0x1f0] ;  /* 0x0001f00001047983 */ /* 0x00036a0000100800 */
[----:B------:R-:W-:Y:S01]  /*b9f0*/  HGMMA.64x96x16.F32 R24, gdesc[UR4], R24, gsb0 ;  /* 0x01600000041879f0 */ /* 0x000fe20008000818 */
[----:B------:R1:W-:Y:S01]  /*ba00*/  STL [R1+0x70], R2 ;  /* 0x0000700201007387 */ /* 0x0003e20000100800 */
[----:B0-----:R-:W-:-:S03]  /*ba10*/  SHF.R.U32.HI R16, RZ, 0x7, R16 ;  /* 0x00000007ff107819 */ /* 0x001fc60000011610 */
[----:B------:R1:W-:Y:S04]  /*ba20*/  STL [R1+0x70], R2 ;  /* 0x0000700201007387 */ /* 0x0003e80000100800 */
[----:B------:R1:W-:Y:S04]  /*ba30*/  STL [R1+0x70], R2 ;  /* 0x0000700201007387 */ /* 0x0003e80000100800 */
[----:B------:R1:W-:Y:S04]  /*ba40*/  STL [R1+0x70], R2 ;  /* 0x0000700201007387 */ /* 0x0003e80000100800 */
[----:B------:R1:W-:Y:S01]  /*ba50*/  STL [R1+0x70], R2 ;  /* 0x0000700201007387 */ /* 0x0003e20000100800 */
[----:B------:R-:W-:-:S03]  /*ba60*/  IADD3 R6, -R16, 0xb, RZ ;  /* 0x0000000b10067810 */ /* 0x000fc60007ffe1ff */
        /* <DEDUP_REMOVED lines=9> */
[----:B------:R-:W-:-:S02]  /*bb00*/  WARPGROUP.DEPBAR.LE gsb0, 0x0 ;  /* 0x00008000000079c5 */ /* 0x000fc40000010000 */
[----:B------:R1:W-:Y:S06]  /*bb10*/  BAR.ARV R6, 0x100 ;  /* 0x000400060000751d */ /* 0x0003ec0000002000 */
[----:B------:R-:W2:Y:S01]  /*bb20*/  LD.E R5, desc[UR44][R18.64] ;  /* 0x0000002c12057980 */ /* 0x000ea2000c101900 */
[----:B------:R-:W-:Y:S01]  /*bb30*/  BSSY B0, `(.L_x_3938) ;  /* 0x0000005000007945 */ /* 0x000fe20003800000 */
[----:B--2---:R-:W-:-:S04]  /*bb40*/  LOP3.LUT R5, R5, 0x1, RZ, 0xfc, !PT ;  /* 0x0000000105057812 */ /* 0x004fc800078efcff */
[----:B------:R-:W-:-:S13]  /*bb50*/  ISETP.NE.AND P0, PT, R5, 0x3, PT ;  /* 0x000000030500780c */ /* 0x000fda0003f05270 */
[----:B-1----:R-:W-:Y:S05]  /*bb60*/  @!P0 BRA `(.L_x_3939) ;  /* 0x0000000000048947 */ /* 0x002fea0003800000 */
[----:B------:R-:W-:Y:S01]  /*bb70*/  BPT.TRAP 0x1 ;  /* 0x000000040000795c */ /* 0x000fe20000300000 */
.L_x_3939:
[----:B------:R-:W-:Y:S05]  /*bb80*/  BSYNC B0 ;  /* 0x0000000000007941 */ /* 0x000fea0003800000 */
.L_x_3938:
[----:B------:R-:W2:Y:S04]  /*bb90*/  LD.E.64 R6, desc[UR44][R18.64+0x20] ;  /* 0x0000202c12067980 */ /* 0x000ea8000c101b00 */
[----:B------:R-:W3:Y:S01]  /*bba0*/  LD.E R5, desc[UR44][R18.64+0xc] ;  /* 0x00000c2c12057980 */ /* 0x000ee2000c101900 */
[----:B--2---:R-:W-:-:S05]  /*bbb0*/  MOV R7, R6 ;  /* 0x0000000600077202 */ /* 0x004fca0000000f00 */
[----:B-----5:R-:W-:-:S05]  /*bbc0*/  IMAD R4, R4, 0x8, R7 ;  /* 0x0000000804047824 */ /* 0x020fca00078e0207 */
[----:B---3--:R-:W-:-:S04]  /*bbd0*/  PRMT R4, R5, 0x654, R4 ;  /* 0x0000065405047816 */ /* 0x008fc80000000004 */
[----:B------:R0:W-:Y:S01]  /*bbe0*/  SYNCS.ARRIVE.TRANS64.RED.A1T0 RZ, [R4+URZ], RZ ;  /* 0x000000ff04ff79a7 */ /* 0x0001e2000810043f */
[----:B------:R-:W2:Y:S04]  /*bbf0*/  LDL R75, [R1+0x11c] ;  /* 0x00011c00014b7983 */ /* 0x000ea80000100800 */
[----:B------:R-:W3:Y:S04]  /*bc00*/  LDL R73, [R1+0x50] ;  /* 0x0000500001497983 */ /* 0x000ee80000100800 */
[----:B------:R-:W4:Y:S04]  /*bc10*/  LDL.64 R12, [R1+0x140] ;  /* 0x00014000010c7983 */ /* 0x000f280000100a00 */
[----:B------:R-:W4:Y:S04]  /*bc20*/  LDL R74, [R1+0x148] ;  /* 0x00014800014a7983 */ /* 0x000f280000100800 */
[----:B------:R-:W4:Y:S04]  /*bc30*/  LDL.128 R8, [R1+0x130] ;  /* 0x0001300001087983 */ /* 0x000f280000100c00 */
[----:B0-----:R-:W4:Y:S01]  /*bc40*/  LDL.128 R4, [R1+0x120] ;  /* 0x0001200001047983 */ /* 0x001f220000100c00 */
[----:B------:R-:W-:Y:S01]  /*bc50*/  BSSY B0, `(.L_x_3940) ;  /* 0x0000040000007945 */ /* 0x000fe20003800000 */
[----:B--2---:R-:W-:-:S04]  /*bc60*/  SHF.R.S32.HI R14, RZ, 0x1f, R75 ;  /* 0x0000001fff0e7819 */ /* 0x004fc8000001144b */
        /* <DEDUP_REMOVED lines=10> */
[----:B------:R-:W-:Y:S02]  /*bd10*/  LEA.HI R72, R72, R21, RZ, 0x3 ;  /* 0x0000001548487211 */ /* 0x000fe400078f18ff */
[----:B------:R-:W-:Y:S01]  /*bd20*/  SHF.R.S32.HI R76, RZ, 0x7, R15 ;  /* 0x00000007ff4c7819 */ /* 0x000fe2000001140f */
[----:B------:R-:W-:Y:S01]  /*bd30*/  IMAD.IADD R78, R75, 0x1, -R78 ;  /* 0x000000014b4e7824 */ /* 0x000fe200078e0a4e */
[----:B------:R-:W-:Y:S02]  /*bd40*/  SHF.R.S32.HI R14, RZ, 0x5, R17 ;  /* 0x00000005ff0e7819 */ /* 0x000fe40000011411 */
[----:B------:R-:W-:Y:S02]  /*bd50*/  LOP3.LUT R72, R72, 0xfffffff8, RZ, 0xc0, !PT ;  /* 0xfffffff848487812 */ /* 0x000fe400078ec0ff */
[----:B------:R-:W-:-:S02]  /*bd60*/  LEA.HI R15, R15, R76, RZ, 0x1 ;  /* 0x0000004c0f0f7211 */ /* 0x000fc400078f08ff */
[----:B---3--:R-:W-:Y:S01]  /*bd70*/  LEA R73, R73, R14, 0x3 ;  /* 0x0000000e49497211 */ /* 0x008fe200078e18ff */
[----:B------:R-:W-:Y:S01]  /*bd80*/  IMAD.IADD R72, R21, 0x1, -R72 ;  /* 0x0000000115487824 */ /* 0x000fe200078e0a48 */
[----:B------:R-:W-:Y:S02]  /*bd90*/  LOP3.LUT R15, R15, 0x3fffffe, RZ, 0xc0, !PT ;  /* 0x03fffffe0f0f7812 */ /* 0x000fe400078ec0ff */
[----:B------:R-:W-:Y:S01]  /*bda0*/  LEA.HI R14, R78, R78, RZ, 0x1 ;  /* 0x0000004e4e0e7211 */ /* 0x000fe200078f08ff */
[----:B------:R-:W-:Y:S01]  /*bdb0*/  IMAD.U32 R72, R73, 0x10, R72 ;  /* 0x0000001049487824 */ /* 0x000fe200078e0048 */
[----:B----4-:R-:W-:Y:S01]  /*bdc0*/  ISETP.NE.AND P0, PT, R12, 0x1, PT ;  /* 0x000000010c00780c */ /* 0x010fe20003f05270 */
[----:B------:R-:W-:Y:S01]  /*bdd0*/  IMAD.IADD R15, R76, 0x1, -R15 ;  /* 0x000000014c0f7824 */ /* 0x000fe200078e0a0f */
[----:B------:R-:W-:-:S03]  /*bde0*/  LOP3.LUT R17, R14, 0x1ffffffe, RZ, 0xc0, !PT ;  /* 0x1ffffffe0e117812 */ /* 0x000fc600078ec0ff */
[----:B------:R-:W-:Y:S02]  /*bdf0*/  IMAD R72, R15, 0x40, R72 ;  /* 0x000000400f487824 */ /* 0x000fe400078e0248 */
[----:B------:R-:W-:-:S04]  /*be00*/  IMAD.IADD R17, R78, 0x1, -R17 ;  /* 0x000000014e117824 */ /* 0x000fc800078e0a11 */
[----:B------:R-:W-:-:S04]  /*be10*/  IMAD R14, R17, 0x8, R72 ;  /* 0x00000008110e7824 */ /* 0x000fc800078e0248 */
[----:B------:R-:W-:-:S05]  /*be20*/  @P0 IMAD.HI.U32 R13, R14, R13, RZ ;  /* 0x0000000d0e0d0227 */ /* 0x000fca00078e00ff */
[----:B------:R-:W-:Y:S01]  /*be30*/  @P0 SHF.R.U32.HI R14, RZ, R74, R13 ;  /* 0x0000004aff0e0219 */ /* 0x000fe2000001160d */
[----:B------:R-:W-:Y:S01]  /*be40*/  IMAD.MOV.U32 R15, RZ, RZ, -0x60 ;  /* 0xffffffa0ff0f7424 */ /* 0x000fe200078e00ff */
[----:B------:R-:W-:-:S03]  /*be50*/  LOP3.LUT R13, R20, 0x7ffffffc, RZ, 0xc0, !PT ;  /* 0x7ffffffc140d7812 */ /* 0x000fc600078ec0ff */
[----:B------:R-:W0:Y:S01]  /*be60*/  SHFL.IDX PT, R72, R14, RZ, 0x1c1f ;  /* 0x001c1fff0e487589 */ /* 0x000e2200000e0000 */
[----:B------:R-:W-:Y:S02]  /*be70*/  IMAD R12, R0, R15, 0x1 ;  /* 0x00000001000c7424 */ /* 0x000fe400078e020f */
[----:B------:R-:W-:Y:S01]  /*be80*/  IMAD.IADD R13, R16, 0x1, -R13 ;  /* 0x00000001100d7824 */ /* 0x000fe200078e0a0d */
[----:B------:R-:W-:-:S03]  /*be90*/  ISETP.GE.AND P1, PT, R9, 0x1, PT ;  /* 0x000000010900780c */ /* 0x000fc60003f26270 */
[----:B------:R-:W-:Y:S01]  /*bea0*/  IMAD R12, R13, -0x2, R12 ;  /* 0xfffffffe0d0c7824 */ /* 0x000fe200078e020c */
[----:B------:R-:W-:-:S04]  /*beb0*/  LOP3.LUT R13, RZ, R6, RZ, 0x33, !PT ;  /* 0x00000006ff0d7212 */ /* 0x000fc800078e33ff */
[----:B------:R-:W-:Y:S01]  /*bec0*/  IADD3 R16, -R4, R12, R5 ;  /* 0x0000000c04107210 */ /* 0x000fe20007ffe105 */
[----:B------:R-:W-:-:S04]  /*bed0*/  IMAD R21, R0, -0x60, R8 ;  /* 0xffffffa000157824 */ /* 0x000fc800078e0208 */
[C---:B------:R-:W-:Y:S02]  /*bee0*/  IMAD.IADD R15, R16.reuse, 0x1, R7 ;  /* 0x00000001100f7824 */ /* 0x040fe400078e0207 */
[----:B------:R-:W-:Y:S02]  /*bef0*/  IMAD.IADD R17, R16, 0x1, R13 ;  /* 0x0000000110117824 */ /* 0x000fe400078e020d */
[----:B------:R-:W-:Y:S02]  /*bf00*/  VIADD R73, R12, 0xffffffff ;  /* 0xffffffff0c497836 */ /* 0x000fe40000000000 */
[--C-:B0-----:R-:W-:Y:S02]  /*bf10*/  IMAD.IADD R6, R15, 0x1, R72.reuse ;  /* 0x000000010f067824 */ /* 0x101fe400078e0248 */
[----:B------:R-:W-:Y:S01]  /*bf20*/  IMAD.IADD R7, R17, 0x1, R72 ;  /* 0x0000000111077824 */ /* 0x000fe200078e0248 */
[----:B------:R-:W-:Y:S06]  /*bf30*/  @!P1 BRA `(.L_x_3941) ;  /* 0x0000000000449947 */ /* 0x000fec0003800000 */
[----:B------:R-:W-:Y:S01]  /*bf40*/  IADD3 R8, -R4, R5, R72 ;  /* 0x0000000504087210 */ /* 0x000fe20007ffe148 */
[----:B------:R-:W-:Y:S03]  /*bf50*/  BSSY B1, `(.L_x_3942) ;  /* 0x000000c000017945 */ /* 0x000fe60003800000 */
[----:B------:R-:W-:-:S13]  /*bf60*/  ISETP.GT.AND P0, PT, R8, -0x1, PT ;  /* 0xffffffff0800780c */ /* 0x000fda0003f04270 */
[----:B------:R-:W-:Y:S05]  /*bf70*/  @P0 BRA `(.L_x_3943) ;  /* 0x0000000000180947 */ /* 0x000fea0003800000 */
[----:B------:R-:W-:Y:S02]  /*bf80*/  ISETP.NE.AND P0, PT, R9, 0x1, PT ;  /* 0x000000010900780c */ /* 0x000fe40003f05270 */
[----:B------:R-:W-:-:S11]  /*bf90*/  LOP3.LUT R13, RZ, R8, RZ, 0x33, !PT ;  /* 0x00000008ff0d7212 */ /* 0x000fd600078e33ff */
[----:B------:R-:W-:-:S05]  /*bfa0*/  @P0 IMAD.HI.U32 R8, R13, R10, RZ ;  /* 0x0000000a0d080227 */ /* 0x000fca00078e00ff */
[----:B------:R-:W-:-:S04]  /*bfb0*/  @P0 SHF.R.U32.HI R13, RZ, R11, R8 ;  /* 0x0000000bff0d0219 */ /* 0x000fc80000011608 */
[----:B------:R-:W-:Y:S01]  /*bfc0*/  LOP3.LUT R8, RZ, R13, RZ, 0x33, !PT ;  /* 0x0000000dff087212 */ /* 0x000fe200078e33ff */
[----:B------:R-:W-:Y:S06]  /*bfd0*/  BRA `(.L_x_3944) ;  /* 0x00000000000c7947 */ /* 0x000fec0003800000 */
.L_x_3943:
[----:B------:R-:W-:-:S13]  /*bfe0*/  ISETP.NE.AND P0, PT, R9, 0x1, PT ;  /* 0x000000010900780c */ /* 0x000fda0003f05270 */
[----:B------:R-:W-:-:S05]  /*bff0*/  @P0 IMAD.HI.U32 R12, R8, R10, RZ ;  /* 0x0000000a080c0227 */ /* 0x000fca00078e00ff */
[----:B------:R-:W-:-:S07]  /*c000*/  @P0 SHF.R.U32.HI R8, RZ, R11, R12 ;  /* 0x0000000bff080219 */ /* 0x000fce000001160c */
.L_x_3944:
[----:B------:R-:W-:Y:S05]  /*c010*/  BSYNC B1 ;  /* 0x0000000000017941 */ /* 0x000fea0003800000 */
.L_x_3942:
[----:B------:R-:W-:-:S05]  /*c020*/  IMAD R8, R8, R9, R73 ;  /* 0x0000000908087224 */ /* 0x000fca00078e0249 */
[----:B------:R-:W-:Y:S02]  /*c030*/  VIMNMX R7, R7, R8, !PT ;  /* 0x0000000807077248 */ /* 0x000fe40007fe0100 */
[----:B------:R-:W-:-:S07]  /*c040*/  VIADDMNMX R6, R8, R9, R6, PT ;  /* 0x0000000908067246 */ /* 0x000fce0003800106 */
.L_x_3941:
[----:B------:R-:W-:Y:S05]  /*c050*/  BSYNC B0 ;  /* 0x0000000000007941 */ /* 0x000fea0003800000 */
.L_x_3940:
[C---:B------:R-:W-:Y:S01]  /*c060*/  ISETP.GE.AND P0, PT, R21.reuse, 0x2, PT ;  /* 0x000000021500780c */ /* 0x040fe20003f06270 */
[----:B------:R-:W0:Y:S01]  /*c070*/  SHFL.IDX PT, R14, R14, 0x1, 0x1c1f ;  /* 0x003c1f000e0e7f89 */ /* 0x000e2200000e0000 */
[----:B------:R-:W-:Y:S01]  /*c080*/  ISETP.GE.AND P2, PT, R21, 0xa, PT ;  /* 0x0000000a1500780c */ /* 0x000fe20003f46270 */
[----:B------:R-:W-:Y:S01]  /*c090*/  BSSY B0, `(.L_x_3945) ;  /* 0x0000086000007945 */ /* 0x000fe20003800000 */
[----:B------:R-:W-:Y:S02]  /*c0a0*/  P2R R13, PR, RZ, 0x1 ;  /* 0x00000001ff0d7803 */ /* 0x000fe40000000000 */
[----:B------:R-:W-:Y:S02]  /*c0b0*/  ISETP.GT.AND P0, PT, R7, 0x1, !P0 ;  /* 0x000000010700780c */ /* 0x000fe40004704270 */
[----:B------:R-:W-:Y:S02]  /*c0c0*/  ISETP.GE.AND P1, PT, R21, 0x9, PT ;  /* 0x000000091500780c */ /* 0x000fe40003f26270 */
[----:B------:R-:W-:-:S02]  /*c0d0*/  ISETP.LT.OR P0, PT, R6, 0x2, P0 ;  /* 0x000000020600780c */ /* 0x000fc40000701670 */
[----:B------:R-:W-:Y:S02]  /*c0e0*/  P2R R75, PR, RZ, 0x2 ;  /* 0x00000002ff4b7803 */ /* 0x000fe40000000000 */
[----:B------:R-:W-:Y:S02]  /*c0f0*/  FSEL R168, R25, -INF , !P0 ;  /* 0xff80000019a87808 */ /* 0x000fe40004000000 */
[C---:B------:R-:W-:Y:S02]  /*c100*/  ISETP.GT.AND P0, PT, R7.reuse, 0x9, !P2 ;  /* 0x000000090700780c */ /* 0x040fe40005704270 */
[----:B------:R-:W-:Y:S02]  /*c110*/  P2R R25, PR, RZ, 0x4 ;  /* 0x00000004ff197803 */ /* 0x000fe40000000000 */
[----:B------:R-:W-:Y:S02]  /*c120*/  ISETP.LT.OR P0, PT, R6, 0xa, P0 ;  /* 0x0000000a0600780c */ /* 0x000fe40000701670 */
[----:B------:R-:W-:-:S02]  /*c130*/  ISETP.GT.AND P1, PT, R7, 0x8, !P1 ;  /* 0x000000080700780c */ /* 0x000fc40004f24270 */
[----:B------:R-:W-:Y:S01]  /*c140*/  ISETP.GE.AND P2, PT, R21, 0x11, PT ;  /* 0x000000111500780c */ /* 0x000fe20003f46270 */
[----:B0-----:R-:W-:Y:S01]  /*c150*/  IMAD.IADD R8, R15, 0x1, R14 ;  /* 0x000000010f087824 */ /* 0x001fe200078e020e */
[----:B------:R-:W-:Y:S02]  /*c160*/  FSEL R82, R29, -INF , !P0 ;  /* 0xff8000001d527808 */ /* 0x000fe40004000000 */
[----:B------:R-:W-:Y:S02]  /*c170*/  ISETP.LT.OR P1, PT, R6, 0x9, P1 ;  /* 0x000000090600780c */ /* 0x000fe40000f21670 */
[----:B------:R-:W-:Y:S02]  /*c180*/  ISETP.GT.AND P0, PT, R7, 0x10, !P2 ;  /* 0x000000100700780c */ /* 0x000fe40005704270 */
[----:B------:R-:W-:Y:S02]  /*c190*/  FSEL R170, R28, -INF , !P1 ;  /* 0xff8000001caa7808 */ /* 0x000fe40004800000 */
        /* <DEDUP_REMOVED lines=66> */
[----:B------:R-:W-:-:S02]  /*c5c0*/  P2R R29, PR, RZ, 0x4 ;  /* 0x00000004ff1d7803 */ /* 0x000fc40000000000 */
        /* <DEDUP_REMOVED lines=27> */
[----:B------:R-:W-:Y:S01]  /*c780*/  ISETP.GT.AND P6, PT, R7, 0x59, !P6 ;  /* 0x000000590700780c */ /* 0x000fe200077c4270 */
[----:B------:R-:W-:-:S03]  /*c790*/  IMAD.IADD R7, R17, 0x1, R14 ;  /* 0x0000000111077824 */ /* 0x000fc600078e020e */
        /* <DEDUP_REMOVED lines=14> */
.L_x_3948:
[----:B------:R-:W-:-:S13]  /*c880*/  ISETP.NE.AND P6, PT, R9, 0x1, PT ;  /* 0x000000010900780c */ /* 0x000fda0003fc5270 */
[----:B------:R-:W-:-:S05]  /*c890*/  @P6 IMAD.HI.U32 R10, R4, R10, RZ ;  /* 0x0000000a040a6227 */ /* 0x000fca00078e00ff */
[----:B------:R-:W-:-:S07]  /*c8a0*/  @P6 SHF.R.U32.HI R4, RZ, R11, R10 ;  /* 0x0000000bff046219 */ /* 0x000fce000001160a */
.L_x_3949:
[----:B------:R-:W-:Y:S05]  /*c8b0*/  BSYNC B1 ;  /* 0x0000000000017941 */ /* 0x000fea0003800000 */
.L_x_3947:
[----:B------:R-:W-:-:S05]  /*c8c0*/  IMAD R4, R4, R9, R73 ;  /* 0x0000000904047224 */ /* 0x000fca00078e0249 */
[----:B------:R-:W-:Y:S02]  /*c8d0*/  VIADDMNMX R8, R4, R9, R8, PT ;  /* 0x0000000904087246 */ /* 0x000fe40003800108 */
[----:B------:R-:W-:-:S07]  /*c8e0*/  VIMNMX R7, R7, R4, !PT ;  /* 0x0000000407077248 */ /* 0x000fce0007fe0100 */
.L_x_3946:
[----:B------:R-:W-:Y:S05]  /*c8f0*/  BSYNC B0 ;  /* 0x0000000000007941 */ /* 0x000fea0003800000 */
.L_x_3945:
[----:B------:R-:W2:Y:S01]  /*c900*/  LDL.64 R14, [R1+0x410] ;  /* 0x00041000010e7983 */ /* 0x000ea20000100a00 */
[----:B------:R-:W-:Y:S02]  /*c910*/  ISETP.GT.AND P5, PT, R7, RZ, !P5 ;  /* 0x000000ff0700720c */ /* 0x000fe40006fa4270 */
        /* <DEDUP_REMOVED lines=51> */
[----:B------:R-:W-:Y:S02]  /*cc50*/  ISETP.NE.AND P5, PT, R84, RZ, PT ;  /* 0x000000ff5400720c */ /* 0x000fe40003fa5270 */
[C---:B------:R-:W-:Y:S01]  /*cc60*/  ISETP.GT.AND P0, PT, R7.reuse, 0x48, !P0 ;  /* 0x000000480700780c */ /* 0x040fe20004704270 */
[----:B------:R-:W3:Y:S01]  /*cc70*/  LDL R84, [R1+0x430] ;  /* 0x0004300001547983 */ /* 0x000ee20000100800 */
        /* <DEDUP_REMOVED lines=16> */
[----:B--2---:R-:W-:Y:S02]  /*cd80*/  FMNMX.FTZ R4, R86, R14, !PT ;  /* 0x0000000e56047209 */ /* 0x004fe40007810000 */
[----:B------:R-:W-:Y:S02]  /*cd90*/  ISETP.LT.OR P5, PT, R8, 0x42, P5 ;  /* 0x000000420800780c */ /* 0x000fe40002fa1670 */
[----:B------:R-:W-:Y:S02]  /*cda0*/  FMNMX.FTZ R4, R168, R4, !PT ;  /* 0x00000004a8047209 */ /* 0x000fe40007810000 */
[----:B------:R-:W-:-:S02]  /*cdb0*/  FSEL R59, R59, -INF , !P5 ;  /* 0xff8000003b3b7808 */ /* 0x000fc40006800000 */
[----:B------:R-:W-:Y:S02]  /*cdc0*/  FMNMX.FTZ R4, R170, R4, !PT ;  /* 0x00000004aa047209 */ /* 0x000fe40007810000 */
[C---:B------:R-:W-:Y:S02]  /*cdd0*/  ISETP.GT.AND P1, PT, R7.reuse, 0x49, !P1 ;  /* 0x000000490700780c */ /* 0x040fe40004f24270 */
[----:B------:R-:W-:Y:S02]  /*cde0*/  FMNMX.FTZ R4, R82, R4, !PT ;  /* 0x0000000452047209 */ /* 0x000fe40007810000 */
[----:B------:R-:W-:Y:S02]  /*cdf0*/  ISETP.LT.OR P0, PT, R8, 0x49, P0 ;  /* 0x000000490800780c */ /* 0x000fe40000701670 */
[----:B------:R-:W-:Y:S02]  /*ce00*/  FMNMX.FTZ R4, R72, R4, !PT ;  /* 0x0000000448047209 */ /* 0x000fe40007810000 */
[----:B------:R-:W-:-:S02]  /*ce10*/  ISETP.GT.AND P2, PT, R7, 0x50, !P2 ;  /* 0x000000500700780c */ /* 0x000fc40005744270 */
[----:B------:R-:W-:Y:S02]  /*ce20*/  FMNMX.FTZ R4, R80, R4, !PT ;  /* 0x0000000450047209 */ /* 0x000fe40007810000 */
[----:B------:R-:W-:Y:S02]  /*ce30*/  ISETP.GT.AND P3, PT, R7, 0x51, !P3 ;  /* 0x000000510700780c */ /* 0x000fe40005f64270 */
[----:B------:R-:W-:Y:S02]  /*ce40*/  FMNMX.FTZ R4, R36, R4, !PT ;  /* 0x0000000424047209 */ /* 0x000fe40007810000 */
[----:B------:R-:W-:Y:S02]  /*ce50*/  ISETP.NE.AND P6, PT, R21, RZ, PT ;  /* 0x000000ff1500720c */ /* 0x000fe40003fc5270 */
[----:B------:R-:W-:-:S04]  /*ce60*/  FMNMX.FTZ R4, R78, R4, !PT ;  /* 0x000000044e047209 */ /* 0x000fc80007810000 */
[----:B------:R-:W-:-:S04]  /*ce70*/  FMNMX.FTZ R4, R40, R4, !PT ;  /* 0x0000000428047209 */ /* 0x000fc80007810000 */
[----:B------:R-:W-:-:S04]  /*ce80*/  FMNMX.FTZ R4, R76, R4, !PT ;  /* 0x000000044c047209 */ /* 0x000fc80007810000 */
[----:B------:R-:W-:-:S04]  /*ce90*/  FMNMX.FTZ R5, R44, R4, !PT ;  /* 0x000000042c057209 */ /* 0x000fc80007810000 */
[----:B------:R-:W-:-:S04]  /*cea0*/  FMNMX.FTZ R5, R74, R5, !PT ;  /* 0x000000054a057209 */ /* 0x000fc80007810000 */
[----:B------:R-:W-:Y:S02]  /*ceb0*/  FMNMX.FTZ R5, R48, R5, !PT ;  /* 0x0000000530057209 */ /* 0x000fe40007810000 */
[----:B------:R-:W-:Y:S02]  /*cec0*/  FMNMX.FTZ R4, R26, R15, !PT ;  /* 0x0000000f1a047209 */ /* 0x000fe40007810000 */
        /* <DEDUP_REMOVED lines=21> */
[----:B------:R-:W0:Y:S01]  /*d020*/  SHFL.BFLY PT, R9, R6, 0x2, 0x1f ;  /* 0x0c401f0006097f89 */ /* 0x000e2200000e0000 */
[----:B------:R-:W-:-:S04]  /*d030*/  FMNMX.FTZ R5, R47, R4, !PT ;  /* 0x000000042f057209 */ /* 0x000fc80007810000 */
[----:B------:R-:W-:-:S04]  /*d040*/  FMNMX.FTZ R4, R50, R5, !PT ;  /* 0x0000000532047209 */ /* 0x000fc80007810000 */
[----:B------:R-:W-:-:S04]  /*d050*/  FMNMX.FTZ R5, R51, R4, !PT ;  /* 0x0000000433057209 */ /* 0x000fc80007810000 */
[----:B------:R-:W-:-:S04]  /*d060*/  FMNMX.FTZ R4, R54, R5, !PT ;  /* 0x0000000536047209 */ /* 0x000fc80007810000 */
[----:B------:R-:W-:-:S04]  /*d070*/  FMNMX.FTZ R5, R55, R4, !PT ;  /* 0x0000000437057209 */ /* 0x000fc80007810000 */
[----:B------:R-:W-:Y:S02]  /*d080*/  FMNMX.FTZ R4, R58, R5, !PT ;  /* 0x000000053a047209 */ /* 0x000fe40007810000 */
[----:B------:R-:W-:Y:S02]  /*d090*/  ISETP.LT.OR P1, PT, R8, 0x4a, P1 ;  /* 0x0000004a0800780c */ /* 0x000fe40000f21670 */
[----:B0-----:R-:W-:Y:S02]  /*d0a0*/  FMNMX.FTZ R9, R6, R9, !PT ;  /* 0x0000000906097209 */ /* 0x001fe40007810000 */
[----:B------:R-:W-:Y:S02]  /*d0b0*/  FSEL R62, R62, -INF , !P0 ;  /* 0xff8000003e3e7808 */ /* 0x000fe40004000000 */
[----:B------:R-:W-:Y:S01]  /*d0c0*/  FMNMX.FTZ R5, R59, R4, !PT ;  /* 0x000000043b057209 */ /* 0x000fe20007810000 */
[----:B------:R-:W0:Y:S01]  /*d0d0*/  SHFL.BFLY PT, R10, R9, 0x1, 0x1f ;  /* 0x0c201f00090a7f89 */ /* 0x000e2200000e0000 */
[----:B------:R-:W-:-:S02]  /*d0e0*/  ISETP.LT.OR P2, PT, R8, 0x51, P2 ;  /* 0x000000510800780c */ /* 0x000fc40001741670 */
[----:B------:R-:W-:Y:S02]  /*d0f0*/  FSEL R63, R63, -INF , !P1 ;  /* 0xff8000003f3f7808 */ /* 0x000fe40004800000 */
[----:B------:R-:W-:Y:S02]  /*d100*/  FMNMX.FTZ R4, R62, R5, !PT ;  /* 0x000000053e047209 */ /* 0x000fe40007810000 */
[----:B------:R-:W-:Y:S02]  /*d110*/  ISETP.GT.AND P4, PT, R7, 0x58, !P4 ;  /* 0x000000580700780c */ /* 0x000fe40006784270 */
[----:B------:R-:W-:Y:S02]  /*d120*/  ISETP.LT.OR P3, PT, R8, 0x52, P3 ;  /* 0x000000520800780c */ /* 0x000fe40001f61670 */
[----:B------:R-:W-:Y:S02]  /*d130*/  FSEL R66, R66, -INF , !P2 ;  /* 0xff80000042427808 */ /* 0x000fe40005000000 */
[----:B------:R-:W-:-:S02]  /*d140*/  FMNMX.FTZ R5, R63, R4, !PT ;  /* 0x000000043f057209 */ /* 0x000fc40007810000 */
[----:B------:R-:W-:Y:S02]  /*d150*/  ISETP.GT.AND P0, PT, R7, 0x59, !P6 ;  /* 0x000000590700780c */ /* 0x000fe40007704270 */
[----:B------:R-:W-:Y:S02]  /*d160*/  ISETP.LT.OR P4, PT, R8, 0x59, P4 ;  /* 0x000000590800780c */ /* 0x000fe40002781670 */
[----:B------:R-:W-:Y:S02]  /*d170*/  FSEL R67, R67, -INF , !P3 ;  /* 0xff80000043437808 */ /* 0x000fe40005800000 */
[----:B------:R-:W-:Y:S02]  /*d180*/  FMNMX.FTZ R4, R66, R5, !PT ;  /* 0x0000000542047209 */ /* 0x000fe40007810000 */
[----:B------:R-:W-:Y:S02]  /*d190*/  ISETP.LT.OR P0, PT, R8, 0x5a, P0 ;  /* 0x0000005a0800780c */ /* 0x000fe40000701670 */
[----:B------:R-:W-:-:S02]  /*d1a0*/  FSEL R70, R70, -INF , !P4 ;  /* 0xff80000046467808 */ /* 0x000fc40006000000 */
[----:B------:R-:W-:Y:S02]  /*d1b0*/  FMNMX.FTZ R5, R67, R4, !PT ;  /* 0x0000000443057209 */ /* 0x000fe40007810000 */
[----:B------:R-:W-:Y:S02]  /*d1c0*/  FSEL R71, R71, -INF , !P0 ;  /* 0xff80000047477808 */ /* 0x000fe40004000000 */
[----:B------:R-:W-:-:S04]  /*d1d0*/  FMNMX.FTZ R4, R70, R5, !PT ;  /* 0x0000000546047209 */ /* 0x000fc80007810000 */
[----:B------:R-:W-:Y:S02]  /*d1e0*/  FMNMX.FTZ R7, R71, R4, !PT ;  /* 0x0000000447077209 */ /* 0x000fe40007810000 */
[----:B0-----:R-:W-:Y:S01]  /*d1f0*/  FMNMX.FTZ R8, R9, R10, !PT ;  /* 0x0000000a09087209 */ /* 0x001fe20007810000 */
[----:B------:R-:W2:Y:S04]  /*d200*/  LDL.64 R4, [R1+0x420] ;  /* 0x0004200001047983 */ /* 0x000ea80000100a00 */
[----:B------:R0:W-:Y:S04]  /*d210*/  STL.64 [R1+0x410], R6 ;  /* 0x0004100601007387 */ /* 0x0001e80000100a00 */
[----:B------:R-:W4:Y:S04]  /*d220*/  LDL R10, [R1+0x414] ;  /* 0x00041400010a7983 */ /* 0x000f280000100800 */
[----:B------:R-:W-:Y:S04]  /*d230*/  STL [R1+0x410], R8 ;  /* 0x0004100801007387 */ /* 0x000fe80000100800 */
[----:B------:R-:W3:Y:S04]  /*d240*/  LDL R11, [R1+0x410] ;  /* 0x00041000010b7983 */ /* 0x000ee80000100800 */
[----:B----4-:R-:W1:Y:S01]  /*d250*/  SHFL.BFLY PT, R7, R10, 0x2, 0x1f ;  /* 0x0c401f000a077f89 */ /* 0x010e6200000e0000 */
[----:B---3--:R-:W-:Y:S01]  /*d260*/  FMUL.FTZ R9, R84, R11 ;  /* 0x0000000b54097220 */ /* 0x008fe20000410000 */
[----:B------:R-:W-:-:S04]  /*d270*/  FSETP.NEU.FTZ.AND P0, PT, R11, -INF , PT ;  /* 0xff8000000b00780b */ /* 0x000fc80003f1d000 */
[----:B------:R-:W-:-:S05]  /*d280*/  FSEL R9, R9, RZ, P0 ;  /* 0x000000ff09097208 */ /* 0x000fca0000000000 */
[----:B0-----:R-:W-:Y:S01]  /*d290*/  FFMA.FTZ R6, R82, R84, -R9 ;  /* 0x0000005452067223 */ /* 0x001fe20000010809 */
[----:B-1----:R-:W-:-:S03]  /*d2a0*/  FMNMX.FTZ R7, R7, R10, !PT ;  /* 0x0000000a07077209 */ /* 0x002fc60007810000 */
[----:B------:R0:W-:Y:S02]  /*d2b0*/  MUFU.EX2 R37, R6 ;  /* 0x0000000600257308 */ /* 0x0001e40000000800 */
[----:B0-----:R-:W0:Y:S01]  /*d2c0*/  SHFL.BFLY PT, R6, R7, 0x1, 0x1f ;  /* 0x0c201f0007067f89 */ /* 0x001e2200000e0000 */
[----:B------:R-:W-:Y:S01]  /*d2d0*/  FSEL R11, R11, RZ, P0 ;  /* 0x000000ff0b0b7208 */ /* 0x000fe20000000000 */
[-CC-:B------:R-:W-:Y:S01]  /*d2e0*/  FFMA.FTZ R13, R86, R84.reuse, -R9.reuse ;  /* 0x00000054560d7223 */ /* 0x180fe20000010809 */
[----:B------:R-:W-:-:S03]  /*d2f0*/  FFMA.FTZ R215, R28, R84, -R9 ;  /* 0x000000541cd77223 */ /* 0x000fc60000010809 */
[----:B------:R-:W-:Y:S01]  /*d300*/  FADD.FTZ R11, R14, -R11 ;  /* 0x8000000b0e0b7221 */ /* 0x000fe20000010000 */
[----:B0-----:R-:W-:-:S04]  /*d310*/  FMNMX.FTZ R6, R7, R6, !PT ;  /* 0x0000000607067209 */ /* 0x001fc80007810000 */
[C---:B------:R-:W-:Y:S01]  /*d320*/  FSETP.NEU.FTZ.AND P0, PT, R6.reuse, -INF , PT ;  /* 0xff8000000600780b */ /* 0x040fe20003f1d000 */
[----:B------:R-:W-:-:S03]  /*d330*/  FMUL.FTZ R7, R6, R84 ;  /* 0x0000005406077220 */ /* 0x000fc60000410000 */
[----:B------:R-:W-:Y:S02]  /*d340*/  FSEL R8, R6, RZ, P0 ;  /* 0x000000ff06087208 */ /* 0x000fe40000000000 */
[----:B------:R-:W-:-:S03]  /*d350*/  FSEL R7, R7, RZ, P0 ;  /* 0x000000ff07077208 */ /* 0x000fc60000000000 */
[----:B------:R-:W-:Y:S01]  /*d360*/  FADD.FTZ R15, R15, -R8 ;  /* 0x800000080f0f7221 */ /* 0x000fe20000010000 */
[-C--:B------:R-:W-:Y:S01]  /*d370*/  FMUL.FTZ R11, R11, R84.reuse ;  /* 0x000000540b0b7220 */ /* 0x080fe20000410000 */
[-C--:B------:R-:W-:Y:S01]  /*d380*/  FFMA.FTZ R28, R26, R84.reuse, -R7 ;  /* 0x000000541a1c7223 */ /* 0x080fe20000010807 */
[-CC-:B------:R-:W-:Y:S01]  /*d390*/  FFMA.FTZ R168, R168, R84.reuse, -R9.reuse ;  /* 0x00000054a8a87223 */ /* 0x180fe20000010809 */
[----:B------:R-:W-:Y:S01]  /*d3a0*/  FMUL.FTZ R15, R84, R15 ;  /* 0x0000000f540f7220 */ /* 0x000fe20000410000 */
[-CC-:B------:R-:W-:Y:S01]  /*d3b0*/  FFMA.FTZ R201, R20, R84.reuse, -R9.reuse ;  /* 0x0000005414c97223 */ /* 0x180fe20000010809 */
[-C--:B------:R-:W-:Y:S01]  /*d3c0*/  FFMA.FTZ R20, R24, R84.reuse, -R9 ;  /* 0x0000005418147223 */ /* 0x080fe20000010809 */
[-C--:B------:R-:W-:Y:S01]  /*d3d0*/  FFMA.FTZ R169, R27, R84.reuse, -R7 ;  /* 0x000000541ba97223 */ /* 0x080fe20000010807 */
        /* <DEDUP_REMOVED lines=11> */
[-CC-:B------:R-:W-:Y:S01]  /*d490*/  FFMA.FTZ R41, R80, R84.reuse, -R9.reuse ;  /* 0x0000005450297223 */ /* 0x180fe20000010809 */
[----:B------:R-:W-:-:S06]  /*d4a0*/  FFMA.FTZ R213, R32, R84, -R9 ;  /* 0x0000005420d57223 */ /* 0x000fcc0000010809 */
[----:B------:R-:W4:Y:S01]  /*d4b0*/  MUFU.EX2 R170, R170 ;  /* 0x000000aa00aa7308 */ /* 0x000f220000000800 */
[----:B------:R-:W-:-:S07]  /*d4c0*/  FFMA.FTZ R32, R35, R84, -R7 ;  /* 0x0000005423207223 */ /* 0x000fce0000010807 */
[----:B------:R-:W4:Y:S01]  /*d4d0*/  MUFU.EX2 R171, R171 ;  /* 0x000000ab00ab7308 */ /* 0x000f220000000800 */
[-CC-:B------:R-:W-:Y:S01]  /*d4e0*/  FFMA.FTZ R174, R36, R84.reuse, -R9.reuse ;  /* 0x0000005424ae7223 */ /* 0x180fe20000010809 */
[-CC-:B------:R-:W-:Y:S01]  /*d4f0*/  FFMA.FTZ R45, R78, R84.reuse, -R9.reuse ;  /* 0x000000544e2d7223 */ /* 0x180fe20000010809 */
[-CC-:B------:R-:W-:Y:S01]  /*d500*/  FFMA.FTZ R176, R40, R84.reuse, -R9.reuse ;  /* 0x0000005428b07223 */ /* 0x180fe20000010809 */
[-CC-:B------:R-:W-:Y:S01]  /*d510*/  FFMA.FTZ R49, R76, R84.reuse, -R9.reuse ;  /* 0x000000544c317223 */ /* 0x180fe20000010809 */
[----:B------:R-:W-:-:S03]  /*d520*/  FFMA.FTZ R178, R44, R84, -R9 ;  /* 0x000000542cb27223 */ /* 0x000fc60000010809 */
[----:B------:R-:W4:Y:S01]  /*d530*/  MUFU.EX2 R30, R30 ;  /* 0x0000001e001e7308 */ /* 0x000f220000000800 */
        /* <DEDUP_REMOVED lines=9> */
[----:B------:R-:W-:Y:S01]  /*d5d0*/  FFMA.FTZ R21, R68, R84, -R9 ;  /* 0x0000005444157223 */ /* 0x000fe20000010809 */
[----:B--2---:R-:W-:Y:S01]  /*d5e0*/  FFMA.FTZ R9, R24, R4, R13 ;  /* 0x0000000418097223 */ /* 0x004fe2000001000d */
[----:B0-----:R-:W-:Y:S01]  /*d5f0*/  FFMA.FTZ R4, R5, R25, R28 ;  /* 0x0000001905047223 */ /* 0x001fe2000001001c */
[----:B------:R-:W-:-:S03]  /*d600*/  FFMA.FTZ R175, R38, R84, -R7 ;  /* 0x0000005426af7223 */ /* 0x000fc60000010807 */
[----:B------:R-:W0:Y:S01]  /*d610*/  MUFU.EX2 R173, R173 ;  /* 0x000000ad00ad7308 */ /* 0x000e220000000800 */
[----:B-1----:R-:W-:Y:S01]  /*d620*/  FADD.FTZ R9, R168, R9 ;  /* 0x00000009a8097221 */ /* 0x002fe20000010000 */
[----:B---3--:R-:W-:Y:S01]  /*d630*/  FADD.FTZ R4, R169, R4 ;  /* 0x00000004a9047221 */ /* 0x008fe20000010000 */
[----:B------:R-:W-:-:S05]  /*d640*/  FFMA.FTZ R34, R39, R84, -R7 ;  /* 0x0000005427227223 */ /* 0x000fca0000010807 */
[----:B------:R-:W1:Y:S01]  /*d650*/  MUFU.EX2 R41, R41 ;  /* 0x0000002900297308 */ /* 0x000e620000000800 */
[----:B----4-:R-:W-:Y:S01]  /*d660*/  FADD.FTZ R8, R170, R9 ;  /* 0x00000009aa087221 */ /* 0x010fe20000010000 */
[----:B------:R-:W-:-:S06]  /*d670*/  FADD.FTZ R5, R171, R4 ;  /* 0x00000004ab057221 */ /* 0x000fcc0000010000 */
[----:B------:R-:W2:Y:S01]  /*d680*/  MUFU.EX2 R32, R32 ;  /* 0x0000002000207308 */ /* 0x000ea20000000800 */
[----:B------:R-:W-:Y:S01]  /*d690*/  FFMA.FTZ R177, R42, R84, -R7 ;  /* 0x000000542ab17223 */ /* 0x000fe20000010807 */
[----:B------:R-:W-:-:S06]  /*d6a0*/  FADD.FTZ R9, R37, R8 ;  /* 0x0000000825097221 */ /* 0x000fcc0000010000 */
[----:B------:R-:W3:Y:S01]  /*d6b0*/  MUFU.EX2 R174, R174 ;  /* 0x000000ae00ae7308 */ /* 0x000ee20000000800 */
[----:B------:R-:W-:Y:S01]  /*d6c0*/  FADD.FTZ R4, R30, R5 ;  /* 0x000000051e047221 */ /* 0x000fe20000010000 */
[----:B------:R-:W-:-:S06]  /*d6d0*/  FFMA.FTZ R36, R43, R84, -R7 ;  /* 0x000000542b247223 */ /* 0x000fcc0000010807 */
[----:B------:R-:W4:Y:S01]  /*d6e0*/  MUFU.EX2 R175, R175 ;  /* 0x000000af00af7308 */ /* 0x000f220000000800 */
[----:B------:R-:W-:Y:S01]  /*d6f0*/  FADD.FTZ R8, R172, R9 ;  /* 0x00000009ac087221 */ /* 0x000fe20000010000 */
[----:B0-----:R-:W-:-:S06]  /*d700*/  FADD.FTZ R5, R173, R4 ;  /* 0x00000004ad057221 */ /* 0x001fcc0000010000 */
[----:B------:R-:W0:Y:S01]  /*d710*/  MUFU.EX2 R45, R45 ;  /* 0x0000002d002d7308 */ /* 0x000e220000000800 */
[----:B------:R-:W-:-:S07]  /*d720*/  FFMA.FTZ R179, R46, R84, -R7 ;  /* 0x000000542eb37223 */ /* 0x000fce0000010807 */
[----:B------:R-:W0:Y:S01]  /*d730*/  MUFU.EX2 R34, R34 ;  /* 0x0000002200227308 */ /* 0x000e220000000800 */
[----:B-1----:R-:W-:Y:S01]  /*d740*/  FADD.FTZ R9, R41, R8 ;  /* 0x0000000829097221 */ /* 0x002fe20000010000 */
[----:B--2---:R-:W-:-:S06]  /*d750*/  FADD.FTZ R4, R32, R5 ;  /* 0x0000000520047221 */ /* 0x004fcc0000010000 */
[----:B------:R-:W1:Y:S01]  /*d760*/  MUFU.EX2 R176, R176 ;  /* 0x000000b000b07308 */ /* 0x000e620000000800 */
        /* <DEDUP_REMOVED lines=8> */
[----:B------:R-:W-:-:S06]  /*d7f0*/  FADD.FTZ R4, R34, R5 ;  /* 0x0000000522047221 */ /* 0x000fcc0000010000 */
        /* <DEDUP_REMOVED lines=55> */
[----:B------:R-:W3:Y:S08]  /*db70*/  MUFU.EX2 R190, R190 ;  /* 0x000000be00be7308 */ /* 0x000ef00000000800 */
[----:B------:R-:W4:Y:S01]  /*db80*/  MUFU.EX2 R17, R17 ;  /* 0x0000001100117308 */ /* 0x000f220000000800 */
[----:B0-----:R-:W-:Y:S01]  /*db90*/  FADD.FTZ R8, R201, R8 ;  /* 0x00000008c9087221 */ /* 0x001fe20000010000 */
[----:B------:R-:W-:-:S06]  /*dba0*/  FADD.FTZ R5, R192, R5 ;  /* 0x00000005c0057221 */ /* 0x000fcc0000010000 */
[----:B------:R-:W0:Y:S08]  /*dbb0*/  MUFU.EX2 R21, R21 ;  /* 0x0000001500157308 */ /* 0x000e300000000800 */
[----:B------:R-:W0:Y:S01]  /*dbc0*/  MUFU.EX2 R14, R14 ;  /* 0x0000000e000e7308 */ /* 0x000e220000000800 */
[----:B-1----:R-:W-:Y:S01]  /*dbd0*/  FADD.FTZ R7, R189, R8 ;  /* 0x00000008bd077221 */ /* 0x002fe20000010000 */
[----:B--2---:R-:W-:-:S06]  /*dbe0*/  FADD.FTZ R4, R16, R5 ;  /* 0x0000000510047221 */ /* 0x004fcc0000010000 */
[----:B------:R-:W1:Y:S08]  /*dbf0*/  MUFU.EX2 R20, R20 ;  /* 0x0000001400147308 */ /* 0x000e700000000800 */
[----:B------:R-:W2:Y:S01]  /*dc00*/  MUFU.EX2 R15, R15 ;  /* 0x0000000f000f7308 */ /* 0x000ea20000000800 */
[----:B---3--:R-:W-:Y:S01]  /*dc10*/  FADD.FTZ R8, R190, R7 ;  /* 0x00000007be087221 */ /* 0x008fe20000010000 */
[----:B----4-:R-:W-:-:S03]  /*dc20*/  FADD.FTZ R5, R17, R4 ;  /* 0x0000000411057221 */ /* 0x010fc60000010000 */
[----:B0-----:R-:W-:Y:S01]  /*dc30*/  FADD.FTZ R7, R21, R8 ;  /* 0x0000000815077221 */ /* 0x001fe20000010000 */
[----:B------:R-:W-:-:S03]  /*dc40*/  FADD.FTZ R4, R14, R5 ;  /* 0x000000050e047221 */ /* 0x000fc60000010000 */
[----:B-1----:R-:W-:Y:S01]  /*dc50*/  FADD.FTZ R8, R20, R7 ;  /* 0x0000000714087221 */ /* 0x002fe20000010000 */
[----:B------:R-:W-:Y:S01]  /*dc60*/  STL [R1+0x414], R6 ;  /* 0x0004140601007387 */ /* 0x000fe20000100800 */
[----:B--2---:R-:W-:-:S05]  /*dc70*/  FADD.FTZ R9, R15, R4 ;  /* 0x000000040f097221 */ /* 0x004fca0000010000 */
[----:B------:R-:W-:Y:S04]  /*dc80*/  STL.64 [R1+0x420], R8 ;  /* 0x0004200801007387 */ /* 0x000fe80000100a00 */
[----:B------:R-:W2:Y:S01]  /*dc90*/  LD.E R7, desc[UR44][R18.64+0x200] ;  /* 0x0002002c12077980 */ /* 0x000ea2000c101900 */
[----:B------:R-:W-:-:S04]  /*dca0*/  UIADD3 UR4, UP0, UR37, 0x200, URZ ;  /* 0x0000020025047890 */ /* 0x000fc8000ff1e03f */
[----:B------:R-:W-:Y:S02]  /*dcb0*/  ULOP3.LUT UR5, UR4, 0x4, URZ, 0xfc, !UPT ;  /* 0x0000000404057892 */ /* 0x000fe4000f8efc3f */
[----:B------:R-:W-:-:S04]  /*dcc0*/  UIADD3.X UR6, URZ, UR36, URZ, UP0, !UPT ;  /* 0x000000243f067290 */ /* 0x000fc800087fe43f */
[----:B------:R-:W-:Y:S02]  /*dcd0*/  IMAD.U32 R4, RZ, RZ, UR5 ;  /* 0x00000005ff047e24 */ /* 0x000fe4000f8e00ff */
[----:B------:R-:W-:Y:S02]  /*dce0*/  IMAD.U32 R5, RZ, RZ, UR6 ;  /* 0x00000006ff057e24 */ /* 0x000fe4000f8e00ff */
[----:B--2---:R-:W-:-:S05]  /*dcf0*/  FMUL.FTZ R7, R24, R7 ;  /* 0x0000000718077220 */ /* 0x004fca0000410000 */
[----:B------:R0:W-:Y:S04]  /*dd00*/  ST.E desc[UR44][R18.64+0x200], R7 ;  /* 0x0002000712007985 */ /* 0x0001e8000c10192c */
[----:B------:R-:W2:Y:S02]  /*dd10*/  LD.E R10, desc[UR44][R4.64] ;  /* 0x0000002c040a7980 */ /* 0x000ea4000c101900 */
[----:B--2---:R-:W-:-:S05]  /*dd20*/  FMUL.FTZ R11, R24, R10 ;  /* 0x0000000a180b7220 */ /* 0x004fca0000410000 */
[----:B------:R1:W-:Y:S04]  /*dd30*/  ST.E desc[UR44][R4.64], R11 ;  /* 0x0000000b04007985 */ /* 0x0003e8000c10192c */
        /* <DEDUP_REMOVED lines=61> */
[----:B-1----:R-:W4:Y:S01]  /*e110*/  LD.E R11, desc[UR44][R18.64+0x3f0] ;  /* 0x0003f02c120b7980 */ /* 0x002f22000c101900 */
[----:B------:R-:W-:-:S06]  /*e120*/  ULOP3.LUT UR5, UR4, 0x8, URZ, 0xfc, !UPT ;  /* 0x0000000804057892 */ /* 0x000fcc000f8efc3f */
[----:B------:R-:W-:Y:S02]  /*e130*/  IMAD.U32 R8, RZ, RZ, UR5 ;  /* 0x00000005ff087e24 */ /* 0x000fe4000f8e00ff */
[C---:B--2---:R-:W-:Y:S01]  /*e140*/  FMUL.FTZ R47, R24.reuse, R47 ;  /* 0x0000002f182f7220 */ /* 0x044fe20000410000 */
[----:B---3--:R-:W-:-:S04]  /*e150*/  FMUL.FTZ R43, R24, R43 ;  /* 0x0000002b182b7220 */ /* 0x008fc80000410000 */
[----:B------:R-:W-:Y:S01]  /*e160*/  ST.E desc[UR44][R18.64+0x210], R47 ;  /* 0x0002102f12007985 */ /* 0x000fe2000c10192c */
[----:B----4-:R-:W-:-:S03]  /*e170*/  FMUL.FTZ R229, R24, R229 ;  /* 0x000000e518e57220 */ /* 0x010fc60000410000 */
        /* <DEDUP_REMOVED lines=58> */
[----:B------:R-:W-:Y:S01]  /*e520*/  FMUL.FTZ R47, R24, R9 ;  /* 0x00000009182f7220 */ /* 0x000fe20000410000 */
[----:B------:R-:W-:-:S02]  /*e530*/  IMAD.U32 R9, RZ, RZ, UR6 ;  /* 0x00000006ff097e24 */ /* 0x000fc4000f8e00ff */
        /* <DEDUP_REMOVED lines=59> */
[----:B------:R-:W-:Y:S04]  /*e8f0*/  ST.E desc[UR44][R18.64+0x3e4], R47 ;  /* 0x0003e42f12007985 */ /* 0x000fe8000c10192c */
[----:B------:R-:W-:Y:S04]  /*e900*/  ST.E desc[UR44][R18.64+0x3f0], R11 ;  /* 0x0003f00b12007985 */ /* 0x000fe8000c10192c */
[----:B------:R-:W0:Y:S01]  /*e910*/  LD.E R10, desc[UR44][R8.64] ;  /* 0x0000002c080a7980 */ /* 0x000e22000c101900 */
[----:B------:R-:W-:Y:S01]  /*e920*/  ULOP3.LUT UR4, UR4, 0xc, URZ, 0xfc, !UPT ;  /* 0x0000000c04047892 */ /* 0x000fe2000f8efc3f */
[----:B------:R-:W-:-:S05]  /*e930*/  IMAD.U32 R7, RZ, RZ, UR6 ;  /* 0x00000006ff077e24 */ /* 0x000fca000f8e00ff */
[----:B------:R-:W-:Y:S02]  /*e940*/  IMAD.U32 R6, RZ, RZ, UR4 ;  /* 0x00000004ff067e24 */ /* 0x000fe4000f8e00ff */
[----:B0-----:R-:W-:-:S05]  /*e950*/  FMUL.FTZ R29, R25, R10 ;  /* 0x0000000a191d7220 */ /* 0x001fca0000410000 */
[----:B------:R-:W-:Y:S04]  /*e960*/  ST.E desc[UR44][R8.64], R29 ;  /* 0x0000001d08007985 */ /* 0x000fe8000c10192c */
[----:B------:R-:W1:Y:S02]  /*e970*/  LD.E R10, desc[UR44][R6.64] ;  /* 0x0000002c060a7980 */ /* 0x000e64000c101900 */
[----:B-1----:R-:W-:-:S05]  /*e980*/  FMUL.FTZ R27, R25, R10 ;  /* 0x0000000a191b7220 */ /* 0x002fca0000410000 */
[----:B------:R0:W-:Y:S04]  /*e990*/  ST.E desc[UR44][R6.64], R27 ;  /* 0x0000001b06007985 */ /* 0x0001e8000c10192c */
[----:B------:R-:W2:Y:S04]  /*e9a0*/  LD.E R31, desc[UR44][R18.64+0x3fc] ;  /* 0x0003fc2c121f7980 */ /* 0x000ea8000c101900 */
[----:B------:R-:W0:Y:S04]  /*e9b0*/  LD.E R60, desc[UR44][R18.64+0x21c] ;  /* 0x00021c2c123c7980 */ /* 0x000e28000c101900 */
        /* <DEDUP_REMOVED lines=60> */
[----:B------:R-:W1:Y:S01]  /*ed80*/  S2R R55, SR_TID.X ;  /* 0x0000000000377919 */ /* 0x000e620000002100 */
[C---:B--2---:R-:W-:Y:S01]  /*ed90*/  FMUL.FTZ R43, R25.reuse, R31 ;  /* 0x0000001f192b7220 */ /* 0x044fe20000410000 */
[----:B0-----:R-:W-:-:S04]  /*eda0*/  FMUL.FTZ R27, R25, R60 ;  /* 0x0000003c191b7220 */ /* 0x001fc80000410000 */
[----:B------:R-:W-:Y:S01]  /*edb0*/  ST.E desc[UR44][R18.64+0x3fc], R43 ;  /* 0x0003fc2b12007985 */ /* 0x000fe2000c10192c */
[----:B---3--:R-:W-:-:S03]  /*edc0*/  FMUL.FTZ R11, R25, R58 ;  /* 0x0000003a190b7220 */ /* 0x008fc60000410000 */
[----:B------:R0:W-:Y:S01]  /*edd0*/  ST.E desc[UR44][R18.64+0x21c], R27 ;  /* 0x00021c1b12007985 */ /* 0x0001e2000c10192c */
[C---:B----4-:R-:W-:Y:S01]  /*ede0*/  FMUL.FTZ R29, R25.reuse, R62 ;  /* 0x0000003e191d7220 */ /* 0x050fe20000410000 */
[C---:B------:R-:W-:Y:S01]  /*edf0*/  FMUL.FTZ R31, R25.reuse, R64 ;  /* 0x00000040191f7220 */ /* 0x040fe20000410000 */
[C---:B------:R-:W-:Y:S01]  /*ee00*/  FMUL.FTZ R33, R25.reuse, R66 ;  /* 0x0000004219217220 */ /* 0x040fe20000410000 */
[C---:B------:R-:W-:Y:S01]  /*ee10*/  FMUL.FTZ R35, R25.reuse, R68 ;  /* 0x0000004419237220 */ /* 0x040fe20000410000 */
[C---:B------:R-:W-:Y:S01]  /*ee20*/  FMUL.FTZ R39, R25.reuse, R70 ;  /* 0x0000004619277220 */ /* 0x040fe20000410000 */
[C---:B0-----:R-:W-:Y:S01]  /*ee30*/  FMUL.FTZ R27, R25.reuse, R74 ;  /* 0x0000004a191b7220 */ /* 0x041fe20000410000 */
[C---:B------:R-:W-:Y:S01]  /*ee40*/  FMUL.FTZ R43, R25.reuse, R76 ;  /* 0x0000004c192b7220 */ /* 0x040fe20000410000 */
[C---:B------:R-:W-:Y:S01]  /*ee50*/  FMUL.FTZ R47, R25.reuse, R78 ;  /* 0x0000004e192f7220 */ /* 0x040fe20000410000 */
[C---:B------:R-:W-:Y:S01]  /*ee60*/  FMUL.FTZ R51, R25.reuse, R80 ;  /* 0x0000005019337220 */ /* 0x040fe20000410000 */
[----:B------:R0:W-:Y:S04]  /*ee70*/  ST.E desc[UR44][R18.64+0x218], R11 ;  /* 0x0002180b12007985 */ /* 0x0001e8000c10192c */
[----:B------:R2:W-:Y:S04]  /*ee80*/  ST.E desc[UR44][R18.64+0x228], R29 ;  /* 0x0002281d12007985 */ /* 0x0005e8000c10192c */
[----:B------:R3:W-:Y:S04]  /*ee90*/  ST.E desc[UR44][R18.64+0x22c], R31 ;  /* 0x00022c1f12007985 */ /* 0x0007e8000c10192c */
[----:B------:R4:W-:Y:S01]  /*eea0*/  ST.E desc[UR44][R18.64+0x238], R33 ;  /* 0x0002382112007985 */ /* 0x0009e2000c10192c */
[----:B0-----:R-:W-:-:S03]  /*eeb0*/  FMUL.FTZ R11, R25, R72 ;  /* 0x00000048190b7220 */ /* 0x001fc60000410000 */
[----:B------:R0:W-:Y:S01]  /*eec0*/  ST.E desc[UR44][R18.64+0x23c], R35 ;  /* 0x00023c2312007985 */ /* 0x0001e2000c10192c */
[----:B--2---:R-:W-:-:S03]  /*eed0*/  FMUL.FTZ R29, R25, R82 ;  /* 0x00000052191d7220 */ /* 0x004fc60000410000 */
[----:B------:R2:W-:Y:S01]  /*eee0*/  ST.E desc[UR44][R18.64+0x248], R39 ;  /* 0x0002482712007985 */ /* 0x0005e2000c10192c */
[----:B---3--:R-:W-:-:S03]  /*eef0*/  FMUL.FTZ R31, R25, R84 ;  /* 0x00000054191f7220 */ /* 0x008fc60000410000 */
[----:B------:R3:W-:Y:S01]  /*ef00*/  ST.E desc[UR44][R18.64+0x258], R27 ;  /* 0x0002581b12007985 */ /* 0x0007e2000c10192c */
[----:B----4-:R-:W-:-:S03]  /*ef10*/  FMUL.FTZ R33, R25, R86 ;  /* 0x0000005619217220 */ /* 0x010fc60000410000 */
[----:B------:R4:W-:Y:S01]  /*ef20*/  ST.E desc[UR44][R18.64+0x25c], R43 ;  /* 0x00025c2b12007985 */ /* 0x0009e2000c10192c */
[----:B0-----:R-:W-:-:S03]  /*ef30*/  FMUL.FTZ R35, R25, R88 ;  /* 0x0000005819237220 */ /* 0x001fc60000410000 */
[----:B------:R0:W-:Y:S01]  /*ef40*/  ST.E desc[UR44][R18.64+0x268], R47 ;  /* 0x0002682f12007985 */ /* 0x0001e2000c10192c */
[----:B--2---:R-:W-:-:S03]  /*ef50*/  FMUL.FTZ R39, R25, R90 ;  /* 0x0000005a19277220 */ /* 0x004fc60000410000 */
[----:B------:R2:W-:Y:S01]  /*ef60*/  ST.E desc[UR44][R18.64+0x26c], R51 ;  /* 0x00026c3312007985 */ /* 0x0005e2000c10192c */
[C---:B---3--:R-:W-:Y:S01]  /*ef70*/  FMUL.FTZ R27, R25.reuse, R94 ;  /* 0x0000005e191b7220 */ /* 0x048fe20000410000 */
[C---:B----4-:R-:W-:Y:S01]  /*ef80*/  FMUL.FTZ R43, R25.reuse, R96 ;  /* 0x00000060192b7220 */ /* 0x050fe20000410000 */
[C---:B0-----:R-:W-:Y:S01]  /*ef90*/  FMUL.FTZ R47, R25.reuse, R98 ;  /* 0x00000062192f7220 */ /* 0x041fe20000410000 */
[C---:B--2---:R-:W-:Y:S01]  /*efa0*/  FMUL.FTZ R51, R25.reuse, R100 ;  /* 0x0000006419337220 */ /* 0x044fe20000410000 */
        /* <DEDUP_REMOVED lines=39> */
[----:B--2---:R-:W-:Y:S01]  /*f220*/  FMUL.FTZ R51, R25, R140 ;  /* 0x0000008c19337220 */ /* 0x004fe20000410000 */
[----:B------:R0:W-:Y:S01]  /*f230*/  ST.E desc[UR44][R18.64+0x2ec], R11 ;  /* 0x0002ec0b12007985 */ /* 0x0001e2000c10192c */
[----:B-1----:R-:W-:-:S03]  /*f240*/  SHF.R.U32.HI R55, RZ, 0x7, R55 ;  /* 0x00000007ff377819 */ /* 0x002fc60000011637 */
        /* <DEDUP_REMOVED lines=37> */
[----:B0-----:R-:W-:Y:S01]  /*f4a0*/  FMUL.FTZ R47, R25, R24 ;  /* 0x00000018192f7220 */ /* 0x001fe20000410000 */
[----:B------:R-:W-:Y:S02]  /*f4b0*/  VIADD R24, R55, 0x8 ;  /* 0x0000000837187836 */ /* 0x000fe40000000000 */
[----:B-1----:R-:W-:Y:S01]  /*f4c0*/  FMUL.FTZ R51, R25, R26 ;  /* 0x0000001a19337220 */ /* 0x002fe20000410000 */
        /* <DEDUP_REMOVED lines=8> */
[----:B------:R-:W-:Y:S04]  /*f550*/  ST.E desc[UR44][R18.64+0x3ec], R47 ;  /* 0x0003ec2f12007985 */ /* 0x000fe8000c10192c */
[----:B------:R-:W-:Y:S01]  /*f560*/  ST.E desc[UR44][R18.64+0x3f8], R51 ;  /* 0x0003f83312007985 */ /* 0x000fe2000c10192c */
[----:B------:R4:W-:Y:S06]  /*f570*/  BAR.SYNC.DEFER_BLOCKING R24, 0x100 ;  /* 0x000400180000751d */ /* 0x0009ec0000010000 */
[----:B0-----:R-:W4:Y:S04]  /*f580*/  LDL R35, [R1+0x1f0] ;  /* 0x0001f00001237983 */ /* 0x001f280000100800 */
[----:B-1----:R-:W2:Y:S04]  /*f590*/  LD.E R39, desc[UR44][R18.64+0x200] ;  /* 0x0002002c12277980 */ /* 0x002ea8000c101900 */
[----:B------:R-:W4:Y:S04]  /*f5a0*/  LD.E.64 R10, desc[UR44][R18.64+0x88] ;  /* 0x0000882c120a7980 */ /* 0x000f28000c101b00 */
[----:B--2---:R0:W-:Y:S04]  /*f5b0*/  ST.E desc[UR44][R18.64+0x200], R39 ;  /* 0x0002002712007985 */ /* 0x0041e8000c10192c */
[----:B------:R-:W2:Y:S04]  /*f5c0*/  LD.E R25, desc[UR44][R4.64] ;  /* 0x0000002c04197980 */ /* 0x000ea8000c101900 */
[----:B--2---:R1:W-:Y:S04]  /*f5d0*/  ST.E desc[UR44][R4.64], R25 ;  /* 0x0000001904007985 */ /* 0x0043e8000c10192c */
[----:B------:R-:W2:Y:S04]  /*f5e0*/  LD.E R27, desc[UR44][R8.64] ;  /* 0x0000002c081b7980 */ /* 0x000ea8000c101900 */
[----:B--2---:R2:W-:Y:S04]  /*f5f0*/  ST.E desc[UR44][R8.64], R27 ;  /* 0x0000001b08007985 */ /* 0x0045e8000c10192c */
[----:B------:R-:W3:Y:S04]  /*f600*/  LD.E R29, desc[UR44][R6.64] ;  /* 0x0000002c061d7980 */ /* 0x000ee8000c101900 */
[----:B---3--:R3:W-:Y:S04]  /*f610*/  ST.E desc[UR44][R6.64], R29 ;  /* 0x0000001d06007985 */ /* 0x0087e8000c10192c */
[----:B------:R-:W4:Y:S04]  /*f620*/  LD.E R31, desc[UR44][R18.64+0x210] ;  /* 0x0002102c121f7980 */ /* 0x000f28000c101900 */
[----:B------:R-:W4:Y:S04]  /*f630*/  LD.E R33, desc[UR44][R18.64+0x214] ;  /* 0x0002142c12217980 */ /* 0x000f28000c101900 */
[----:B------:R-:W4:Y:S04]  /*f640*/  LD.E R43, desc[UR44][R18.64+0x218] ;  /* 0x0002182c122b7980 */ /* 0x000f28000c101900 */
[----:B0-----:R-:W4:Y:S04]  /*f650*/  LD.E R39, desc[UR44][R18.64+0x21c] ;  /* 0x00021c2c12277980 */ /* 0x001f28000c101900 */
[----:B------:R-:W4:Y:S04]  /*f660*/  LD.E R47, desc[UR44][R18.64+0x220] ;  /* 0x0002202c122f7980 */ /* 0x000f28000c101900 */
[----:B------:R-:W4:Y:S04]  /*f670*/  LD.E R51, desc[UR44][R18.64+0x224] ;  /* 0x0002242c12337980 */ /* 0x000f28000c101900 */
[----:B-1----:R-:W4:Y:S04]  /*f680*/  LD.E R25, desc[UR44][R18.64+0x228] ;  /* 0x0002282c12197980 */ /* 0x002f28000c101900 */
[----:B------:R-:W4:Y:S04]  /*f690*/  LD.E R55, desc[UR44][R18.64+0x22c] ;  /* 0x00022c2c12377980 */ /* 0x000f28000c101900 */
[----:B--2---:R-:W2:Y:S04]  /*f6a0*/  LD.E R27, desc[UR44][R18.64+0x230] ;  /* 0x0002302c121b7980 */ /* 0x004ea8000c101900 */
[----:B------:R-:W2:Y:S04]  /*f6b0*/  LD.E R57, desc[UR44][R18.64+0x234] ;  /* 0x0002342c12397980 */ /* 0x000ea8000c101900 */
        /* <DEDUP_REMOVED lines=73> */
[----:B--2---:R2:W-:Y:S04]  /*fb50*/  ST.E desc[UR44][R18.64+0x230], R27 ;  /* 0x0002301b12007985 */ /* 0x0045e8000c10192c */
[----:B------:R-:W-:Y:S04]  /*fb60*/  ST.E desc[UR44][R18.64+0x234], R57 ;  /* 0x0002343912007985 */ /* 0x000fe8000c10192c */
[----:B---3--:R3:W-:Y:S04]  /*fb70*/  ST.E desc[UR44][R18.64+0x238], R29 ;  /* 0x0002381d12007985 */ /* 0x0087e8000c10192c */
[----:B------:R3:W-:Y:S04]  /*fb80*/  ST.E desc[UR44][R18.64+0x23c], R59 ;  /* 0x00023c3b12007985 */ /* 0x0007e8000c10192c */
[----:B------:R3:W-:Y:S04]  /*fb90*/  ST.E desc[UR44][R18.64+0x240], R61 ;  /* 0x0002403d12007985 */ /* 0x0007e8000c10192c */
[----:B------:R3:W-:Y:S04]  /*fba0*/  ST.E desc[UR44][R18.64+0x244], R63 ;  /* 0x0002443f12007985 */ /* 0x0007e8000c10192c */
[----:B------:R3:W-:Y:S04]  /*fbb0*/  ST.E desc[UR44][R18.64+0x248], R65 ;  /* 0x0002484112007985 */ /* 0x0007e8000c10192c */
[----:B------:R3:W-:Y:S04]  /*fbc0*/  ST.E desc[UR44][R18.64+0x24c], R67 ;  /* 0x00024c4312007985 */ /* 0x0007e8000c10192c */
[----:B0-----:R-:W4:Y:S04]  /*fbd0*/  LD.E R31, desc[UR44][R18.64+0x250] ;  /* 0x0002502c121f7980 */ /* 0x001f28000c101900 */
        /* <DEDUP_REMOVED lines=75> */
[----:B------:R0:W-:Y:S04]  /*10090*/  ST.E desc[UR44][R18.64+0x254], R25 ;  /* 0x0002541912007985 */ /* 0x0001e8000c10192c */
[----:B------:R-:W-:Y:S04]  /*100a0*/  ST.E desc[UR44][R18.64+0x258], R33 ;  /* 0x0002582112007985 */ /* 0x000fe8000c10192c */
[----:B--2---:R1:W-:Y:S04]  /*100b0*/  ST.E desc[UR44][R18.64+0x25c], R27 ;  /* 0x00025c1b12007985 */ /* 0x0043e8000c10192c */
[----:B------:R-:W-:Y:S04]  /*100c0*/  ST.E desc[UR44][R18.64+0x260], R39 ;  /* 0x0002602712007985 */ /* 0x000fe8000c10192c */
        /* <DEDUP_REMOVED lines=77> */
[----:B0-----:R-:W4:Y:S01]  /*105a0*/  LDL R25, [R1+0x68] ;  /* 0x0000680001197983 */ /* 0x001f220000100800 */
[----:B------:R-:W-:-:S02]  /*105b0*/  IMAD R10, R35, 0xc00, R10 ;  /* 0x00000c00230a7824 */ /* 0x000fc400078e020a */
[----:B-1----:R-:W-:Y:S01]  /*105c0*/  IMAD.MOV.U32 R27, RZ, RZ, R11 ;  /* 0x000000ffff1b7224 */ /* 0x002fe200078e000b */
[----:B------:R-:W-:Y:S01]  /*105d0*/  F2FP.F16.F32.PACK_AB R170, R37, R170 ;  /* 0x000000aa25aa723e */ /* 0x000fe200000000ff */
[C---:B--2---:R-:W-:Y:S01]  /*105e0*/  VIADD R24, R10.reuse, 0x80 ;  /* 0x000000800a187836 */ /* 0x044fe20000000000 */
[----:B------:R-:W-:Y:S01]  /*105f0*/  F2FP.F16.F32.PACK_AB R172, R41, R172 ;  /* 0x000000ac29ac723e */ /* 0x000fe200000000ff */
[----:B---3--:R-:W-:Y:S01]  /*10600*/  VIADD R26, R10, 0x100 ;  /* 0x000001000a1a7836 */ /* 0x008fe20000000000 */
[----:B------:R-:W-:Y:S01]  /*10610*/  R2UR UR15, R27 ;  /* 0x000000001b0f72ca */ /* 0x000fe200000e0000 */
[----:B------:R-:W2:Y:S01]  /*10620*/  LD.E R29, desc[UR44][R18.64+0x214] ;  /* 0x0002142c121d7980 */ /* 0x000ea2000c101900 */
[----:B------:R-:W-:Y:S02]  /*10630*/  R2UR UR10, R24 ;  /* 0x00000000180a72ca */ /* 0x000fe400000e0000 */
[----:B------:R-:W-:Y:S01]  /*10640*/  R2UR UR14, R26 ;  /* 0x000000001a0e72ca */ /* 0x000fe200000e0000 */
[----:B------:R-:W2:Y:S01]  /*10650*/  LD.E R24, desc[UR44][R18.64+0x200] ;  /* 0x0002002c12187980 */ /* 0x000ea2000c101900 */
[----:B------:R-:W-:-:S02]  /*10660*/  F2FP.F16.F32.PACK_AB R174, R45, R174 ;  /* 0x000000ae2dae723e */ /* 0x000fc400000000ff */
[----:B------:R-:W-:Y:S01]  /*10670*/  F2FP.F16.F32.PACK_AB R176, R49, R176 ;  /* 0x000000b031b0723e */ /* 0x000fe200000000ff */
[----:B------:R-:W2:Y:S01]  /*10680*/  LD.E R31, desc[UR44][R18.64+0x21c] ;  /* 0x00021c2c121f7980 */ /* 0x000ea2000c101900 */
[----:B------:R-:W-:Y:S02]  /*10690*/  F2FP.F16.F32.PACK_AB R178, R53, R178 ;  /* 0x000000b235b2723e */ /* 0x000fe400000000ff */
[----:B------:R-:W-:Y:S01]  /*106a0*/  F2FP.F16.F32.PACK_AB R169, R169, R28 ;  /* 0x0000001ca9a9723e */ /* 0x000fe200000000ff */
[----:B------:R-:W2:Y:S01]  /*106b0*/  LD.E R33, desc[UR44][R18.64+0x224] ;  /* 0x0002242c12217980 */ /* 0x000ea2000c101900 */
[----:B------:R-:W-:Y:S02]  /*106c0*/  F2FP.F16.F32.PACK_AB R171, R30, R171 ;  /* 0x000000ab1eab723e */ /* 0x000fe400000000ff */
[----:B------:R-:W-:Y:S01]  /*106d0*/  F2FP.F16.F32.PACK_AB R173, R32, R173 ;  /* 0x000000ad20ad723e */ /* 0x000fe200000000ff */
[----:B------:R-:W2:Y:S01]  /*106e0*/  LD.E R28, desc[UR44][R18.64+0x210] ;  /* 0x0002102c121c7980 */ /* 0x000ea2000c101900 */
[----:B------:R-:W-:-:S02]  /*106f0*/  F2FP.F16.F32.PACK_AB R175, R34, R175 ;  /* 0x000000af22af723e */ /* 0x000fc400000000ff */
[----:B------:R-:W-:Y:S01]  /*10700*/  F2FP.F16.F32.PACK_AB R177, R36, R177 ;  /* 0x000000b124b1723e */ /* 0x000fe200000000ff */
[----:B------:R-:W2:Y:S04]  /*10710*/  LD.E R30, desc[UR44][R18.64+0x218] ;  /* 0x0002182c121e7980 */ /* 0x000ea8000c101900 */
[----:B------:R-:W2:Y:S04]  /*10720*/  LD.E R32, desc[UR44][R18.64+0x220] ;  /* 0x0002202c12207980 */ /* 0x000ea8000c101900 */
[----:B------:R-:W2:Y:S04]  /*10730*/  LD.E R34, desc[UR44][R18.64+0x228] ;  /* 0x0002282c12227980 */ /* 0x000ea8000c101900 */
[----:B------:R-:W2:Y:S04]  /*10740*/  LD.E R35, desc[UR44][R18.64+0x22c] ;  /* 0x00022c2c12237980 */ /* 0x000ea8000c101900 */
[----:B------:R-:W2:Y:S04]  /*10750*/  LD.E R36, desc[UR44][R18.64+0x230] ;  /* 0x0002302c12247980 */ /* 0x000ea8000c101900 */
        /* <DEDUP_REMOVED lines=63> */
[----:B------:R-:W-:Y:S01]  /*10b50*/  ISETP.NE.U32.AND P0, PT, R25, RZ, PT ;  /* 0x000000ff1900720c */ /* 0x000fe20003f05070 */
[----:B------:R-:W-:-:S02]  /*10b60*/  IMAD.MOV.U32 R25, RZ, RZ, R11 ;  /* 0x000000ffff197224 */ /* 0x000fc400078e000b */
[----:B------:R-:W2:Y:S03]  /*10b70*/  LD.E R100, desc[UR44][R18.64+0x330] ;  /* 0x0003302c12647980 */ /* 0x000ea6000c101900 */
        /* <DEDUP_REMOVED lines=60> */
[----:B------:R-:W-:Y:S01]  /*10f40*/  HGMMA.64x256x16.F32 R24, R168, gdesc[UR4].tnspB, R24, UP0, gsb0 ;  /* 0x43e00004a8187df0 */ /* 0x000fe2000b800818 */
[----:B------:R-:W-:Y:S02]  /*10f50*/  F2FP.F16.F32.PACK_AB R179, R12, R179 ;  /* 0x000000b30cb3723e */ /* 0x000fe400000000ff */
        /* <DEDUP_REMOVED lines=131> */
[----:B------:R-:W-:Y:S01]  /*11790*/  STL [R1+0x68], R2 ;  /* 0x0000680201007387 */ /* 0x000fe20000100800 */
        /* <DEDUP_REMOVED lines=8> */
[----:B------:R-:W-:-:S02]  /*11820*/  WARPGROUP.DEPBAR.LE gsb0, 0x0 ;  /* 0x00008000000079c5 */ /* 0x000fc40000010000 */
        /* <DEDUP_REMOVED lines=131> */
[----:B------:R-:W-:Y:S01]  /*12060*/  IMAD.MOV.U32 R13, RZ, RZ, R11 ;  /* 0x000000ffff0d7224 */ /* 0x000fe200078e000b */
[----:B------:R-:W-:Y:S01]  /*12070*/  IADD3 R12, R10, 0x200, RZ ;  /* 0x000002000a0c7810 */ /* 0x000fe20007ffe0ff */
        /* <DEDUP_REMOVED lines=131> */
[----:B------:R-:W-:Y:S01]  /*128b0*/  R2UR UR6, R12 ;  /* 0x000000000c0672ca */ /* 0x000fe200000e0000 */
[----:B------:R-:W-:Y:S01]  /*128c0*/  STL [R1+0x68], R2 ;  /* 0x0000680201007387 */ /* 0x000fe20000100800 */
[----:B------:R-:W-:Y:S01]  /*128d0*/  R2UR UR7, R13 ;  /* 0x000000000d0772ca */ /* 0x000fe200000e0000 */
[----:B------:R-:W-:Y:S01]  /*128e0*/  VIADD R10, R10, 0x280 ;  /* 0x000002800a0a7836 */ /* 0x000fe20000000000 */
[----:B------:R-:W-:Y:S02]  /*128f0*/  WARPGROUP.DEPBAR.LE gsb0, 0x0 ;  /* 0x00008000000079c5 */ /* 0x000fe40000010000 */
[----:B------:R-:W-:Y:S01]  /*12900*/  ST.E desc[UR44][R18.64+0x200], R24 ;  /* 0x0002001812007985 */ /* 0x000fe2000c10192c */
[----:B------:R-:W-:Y:S02]  /*12910*/  F2FP.F16.F32.PACK_AB R168, R203, R204 ;  /* 0x000000cccba8723e */ /* 0x000fe400000000ff */
[----:B------:R-:W-:Y:S01]  /*12920*/  F2FP.F16.F32.PACK_AB R170, R201, R202 ;  /* 0x000000cac9aa723e */ /* 0x000fe200000000ff */
[----:B------:R-:W-:Y:S01]  /*12930*/  ST.E desc[UR44][R4.64], R25 ;  /* 0x0000001904007985 */ /* 0x000fe2000c10192c */
        /* <DEDUP_REMOVED lines=400> */
[----:B--2---:R1:W-:Y:S04]  /*14240*/  ST.E desc[UR44][R18.64+0x200], R11 ;  /* 0x0002000b12007985 */ /* 0x0043e8000c10192c */
[----:B------:R-:W2:Y:S04]  /*14250*/  LD.E R13, desc[UR44][R4.64] ;  /* 0x0000002c040d7980 */ /* 0x000ea8000c101900 */
[----:B--2---:R2:W-:Y:S04]  /*14260*/  ST.E desc[UR44][R4.64], R13 ;  /* 0x0000000d04007985 */ /* 0x0045e8000c10192c */
[----:B------:R-:W3:Y:S04]  /*14270*/  LD.E R15, desc[UR44][R8.64] ;  /* 0x0000002c080f7980 */ /* 0x000ee8000c101900 */
[----:B---3--:R3:W-:Y:S04]  /*14280*/  ST.E desc[UR44][R8.64], R15 ;  /* 0x0000000f08007985 */ /* 0x0087e8000c10192c */
[----:B------:R-:W4:Y:S04]  /*14290*/  LD.E R17, desc[UR44][R6.64] ;  /* 0x0000002c06117980 */ /* 0x000f28000c101900 */
[----:B----4-:R4:W-:Y:S04]  /*142a0*/  ST.E desc[UR44][R6.64], R17 ;  /* 0x0000001106007985 */ /* 0x0109e8000c10192c */
[----:B0-----:R-:W4:Y:S04]  /*142b0*/  LD.E R2, desc[UR44][R18.64+0x374] ;  /* 0x0003742c12027980 */ /* 0x001f28000c101900 */
        /* <DEDUP_REMOVED lines=124> */
[----:B0-----:R-:W4:Y:S04]  /*14a80*/  LD.E R2, desc[UR44][R18.64+0x28] ;  /* 0x0000282c12027980 */ /* 0x001f28000c101900 */
[----:B------:R-:W-:Y:S04]  /*14a90*/  ST.E desc[UR44][R18.64+0x210], R21 ;  /* 0x0002101512007985 */ /* 0x000fe8000c10192c */
[----:B------:R-:W-:Y:S04]  /*14aa0*/  ST.E desc[UR44][R18.64+0x214], R25 ;  /* 0x0002141912007985 */ /* 0x000fe8000c10192c */
[----:B------:R-:W-:Y:S04]  /*14ab0*/  ST.E desc[UR44][R18.64+0x218], R27 ;  /* 0x0002181b12007985 */ /* 0x000fe8000c10192c */
[----:B------:R-:W-:Y:S04]  /*14ac0*/  ST.E desc[UR44][R18.64+0x21c], R29 ;  /* 0x00021c1d12007985 */ /* 0x000fe8000c10192c */
[----:B------:R-:W-:Y:S04]  /*14ad0*/  ST.E desc[UR44][R18.64+0x220], R11 ;  /* 0x0002200b12007985 */ /* 0x000fe8000c10192c */
[----:B------:R-:W-:Y:S04]  /*14ae0*/  ST.E desc[UR44][R18.64+0x224], R31 ;  /* 0x0002241f12007985 */ /* 0x000fe8000c10192c */
[----:B--2---:R-:W-:Y:S04]  /*14af0*/  ST.E desc[UR44][R18.64+0x228], R5 ;  /* 0x0002280512007985 */ /* 0x004fe8000c10192c */
[----:B------:R-:W-:Y:S04]  /*14b00*/  ST.E desc[UR44][R18.64+0x22c], R13 ;  /* 0x00022c0d12007985 */ /* 0x000fe8000c10192c */
[----:B---3--:R-:W-:Y:S04]  /*14b10*/  ST.E desc[UR44][R18.64+0x230], R9 ;  /* 0x0002300912007985 */ /* 0x008fe8000c10192c */
        /* <DEDUP_REMOVED lines=115> */
[----:B------:R-:W-:-:S04]  /*15250*/  LOP3.LUT R2, R2, 0x1, RZ, 0xfc, !PT ;  /* 0x0000000102027812 */ /* 0x000fc800078efcff */
[----:B------:R-:W-:Y:S01]  /*15260*/  ISETP.NE.AND P0, PT, R2, 0x3, PT ;  /* 0x000000030200780c */ /* 0x000fe20003f05270 */
[----:B------:R-:W-:-:S12]  /*15270*/  BSSY B0, `(.L_x_3950) ;  /* 0x0000003000007945 */ /* 0x000fd80003800000 */
[----:B-1----:R-:W-:Y:S05]  /*15280*/  @!P0 BRA `(.L_x_3951) ;  /* 0x0000000000048947 */ /* 0x002fea0003800000 */
[----:B------:R-:W-:Y:S01]  /*15290*/  BPT.TRAP 0x1 ;  /* 0x000000040000795c */ /* 0x000fe20000300000 */
.L_x_3951:
[----:B------:R-:W-:Y:S05]  /*152a0*/  BSYNC B0 ;  /* 0x0000000000007941 */ /* 0x000fea0003800000 */
.L_x_3950:
        /* <DEDUP_REMOVED lines=9> */
[----:B0-----:R-:W2:Y:S02]  /*15340*/  LDL R2, [R1+0x50] ;  /* 0x0000500001027983 */ /* 0x001ea40000100800 */
[----:B--2---:R-:W-:-:S07]  /*15350*/  IMAD.SHL.U32 R2, R2, 0x80, RZ ;  /* 0x0000008002027824 */ /* 0x004fce00078e00ff */
.L_x_3923:
[----:B------:R-:W0:Y:S01]  /*15360*/  LDC R3, c[0x0][0x448] ;  /* 0x00011200ff037b82 */ /* 0x000e220000000800 */
[----:B------:R-:W-:-:S07]  /*15370*/  ULDC UR4, c[0x0][0xad4] ;  /* 0x0002b50000047ab9 */ /* 0x000fce0000000800 */
[----:B------:R-:W1:Y:S01]  /*15380*/  LDC R6, c[0x0][0xadc] ;  /* 0x0002b700ff067b82 */ /* 0x000e620000000800 */
[----:B0-----:R-:W-:Y:S01]  /*15390*/  ISETP.NE.AND P0, PT, R3, 0x1, PT ;  /* 0x000000010300780c */ /* 0x001fe20003f05270 */
[----:B------:R-:W-:-:S12]  /*153a0*/  VIADD R3, R2, 0x7f ;  /* 0x0000007f02037836 */ /* 0x000fd80000000000 */
[----:B------:R-:W0:Y:S08]  /*153b0*/  @P0 LDC R4, c[0x0][0x44c] ;  /* 0x00011300ff040b82 */ /* 0x000e300000000800 */
[----:B------:R-:W2:Y:S01]  /*153c0*/  @P0 LDC R5, c[0x0][0x450] ;  /* 0x00011400ff050b82 */ /* 0x000ea20000000800 */
[----:B0-----:R-:W-:-:S05]  /*153d0*/  @P0 IMAD.HI.U32 R2, R3, R4, RZ ;  /* 0x0000000403020227 */ /* 0x001fca00078e00ff */
[----:B--2---:R-:W-:Y:S02]  /*153e0*/  @P0 SHF.R.U32.HI R3, RZ, R5, R2 ;  /* 0x00000005ff030219 */ /* 0x004fe40000011602 */
[----:B-1----:R-:W-:-:S03]  /*153f0*/  ISETP.GE.AND P0, PT, R6, 0x1, PT ;  /* 0x000000010600780c */ /* 0x002fc60003f06270 */
[----:B------:R-:W-:-:S04]  /*15400*/  IMAD.IADD R3, R188, 0x1, R3 ;  /* 0x00000001bc037824 */ /* 0x000fc800078e0203 */
[----:B------:R-:W-:-:S06]  /*15410*/  VIADD R2, R3, -UR4 ;  /* 0x8000000403027c36 */ /* 0x000fcc0008000000 */
[----:B------:R-:W-:Y:S05]  /*15420*/  @!P0 BRA `(.L_x_3953) ;  /* 0x0000000000448947 */ /* 0x000fea0003800000 */
        /* <DEDUP_REMOVED lines=10> */
.L_x_3955:
[----:B------:R-:W-:-:S13]  /*154d0*/  ISETP.NE.AND P0, PT, R6, 0x1, PT ;  /* 0x000000010600780c */ /* 0x000fda0003f05270 */
[----:B------:R-:W0:Y:S02]  /*154e0*/  @P0 LDC.64 R4, c[0x0][0xae0] ;  /* 0x0002b800ff040b82 */ /* 0x000e240000000a00 */
[----:B0-----:R-:W-:-:S05]  /*154f0*/  @P0 IMAD.HI.U32 R4, R3, R4, RZ ;  /* 0x0000000403040227 */ /* 0x001fca00078e00ff */
[----:B------:R-:W-:-:S07]  /*15500*/  @P0 SHF.R.U32.HI R3, RZ, R5, R4 ;  /* 0x00000005ff030219 */ /* 0x000fce0000011604 */
.L_x_3956:
[----:B------:R-:W-:Y:S05]  /*15510*/  BSYNC B0 ;  /* 0x0000000000007941 */ /* 0x000fea0003800000 */
.L_x_3954:
[----:B------:R-:W-:-:S05]  /*15520*/  IMAD R3, R3, R6, RZ ;  /* 0x0000000603037224 */ /* 0x000fca00078e02ff */
[----:B------:R-:W-:-:S07]  /*15530*/  VIMNMX R2, R2, R3, !PT ;  /* 0x0000000302027248 */ /* 0x000fce0007fe0100 */
.L_x_3953:
[----:B------:R-:W-:Y:S01]  /*15540*/  VIADD R2, R2, 0x5f ;  /* 0x0000005f02027836 */ /* 0x000fe20000000000 */
[----:B------:R-:W-:-:S03]  /*15550*/  UIADD3 UR4, UP0, UR37, 0x28, URZ ;  /* 0x0000002825047890 */ /* 0x000fc6000ff1e03f */
[----:B------:R-:W-:Y:S01]  /*15560*/  IMAD.HI R2, R2, 0x2aaaaaab, RZ ;  /* 0x2aaaaaab02027827 */ /* 0x000fe200078e02ff */
[----:B------:R-:W-:-:S03]  /*15570*/  UIADD3.X UR5, URZ, UR36, URZ, UP0, !UPT ;  /* 0x000000243f057290 */ /* 0x000fc600087fe43f */
[----:B------:R-:W-:Y:S01]  /*15580*/  IMAD.U32 R6, RZ, RZ, UR4 ;  /* 0x00000004ff067e24 */ /* 0x000fe2000f8e00ff */
[----:B------:R-:W-:Y:S02]  /*15590*/  SHF.R.U32.HI R3, RZ, 0x1f, R2 ;  /* 0x0000001fff037819 */ /* 0x000fe40000011602 */
[----:B------:R-:W-:Y:S02]  /*155a0*/  IMAD.U32 R7, RZ, RZ, UR5 ;  /* 0x00000005ff077e24 */ /* 0x000fe4000f8e00ff */
[----:B------:R-:W-:-:S04]  /*155b0*/  LEA.HI.SX32 R3, R2, R3, 0x1c ;  /* 0x0000000302037211 */ /* 0x000fc800078fe2ff */
[----:B------:R-:W-:-:S04]  /*155c0*/  VIMNMX R4, R196, R3, !PT ;  /* 0x00000003c4047248 */ /* 0x000fc80007fe0100 */
[----:B------:R-:W-:-:S13]  /*155d0*/  ISETP.GE.AND P0, PT, R0, R4, PT ;  /* 0x000000040000720c */ /* 0x000fda0003f06270 */
[----:B------:R-:W-:Y:S05]  /*155e0*/  @!P0 BRA `(.L_x_3957) ;  /* 0x00000098005c8947 */ /* 0x000fea0003800000 */
[----:B------:R0:W5:Y:S02]  /*155f0*/  LDL.64 R2, [R1+0x150] ;  /* 0x0001500001027983 */ /* 0x0001640000100a00 */
.L_x_3976:
[----:B-1---5:R-:W2:Y:S04]  /*15600*/  LD.E R5, desc[UR44][R2.64] ;  /* 0x0000002c02057980 */ /* 0x022ea8000c101900 */
[----:B------:R-:W3:Y:S01]  /*15610*/  LD.E R8, desc[UR44][R2.64+0x8] ;  /* 0x0000082c02087980 */ /* 0x000ee2000c101900 */
[----:B--2---:R-:W-:-:S05]  /*15620*/  VIADD R5, R5, 0x1 ;  /* 0x0000000105057836 */ /* 0x004fca0000000000 */
[----:B------:R-:W-:-:S13]  /*15630*/  ISETP.NE.AND P0, PT, R5, 0x2, PT ;  /* 0x000000020500780c */ /* 0x000fda0003f05270 */
[----:B------:R1:W5:Y:S04]  /*15640*/  @P0 LD.E R11, desc[UR44][R2.64+0x4] ;  /* 0x0000042c020b0980 */ /* 0x000368000c101900 */
[----:B------:R-:W2:Y:S01]  /*15650*/  @!P0 LD.E R10, desc[UR44][R2.64+0x4] ;  /* 0x0000042c020a8980 */ /* 0x000ea2000c101900 */
[----:B---3--:R-:W-:-:S03]  /*15660*/  VIADD R9, R8, 0x1 ;  /* 0x0000000108097836 */ /* 0x008fc60000000000 */
[----:B------:R3:W-:Y:S04]  /*15670*/  ST.E desc[UR44][R2.64], R5 ;  /* 0x0000000502007985 */ /* 0x0007e8000c10192c */
[----:B------:R1:W-:Y:S04]  /*15680*/  ST.E desc[UR44][R2.64+0x8], R9 ;  /* 0x0000080902007985 */ /* 0x0003e8000c10192c */
[----:B------:R1:W-:Y:S01]  /*15690*/  @!P0 ST.E desc[UR44][R2.64], RZ ;  /* 0x000000ff02008985 */ /* 0x0003e2000c10192c */
[----:B--2---:R-:W-:-:S05]  /*156a0*/  @!P0 LOP3.LUT R11, R10, 0x1, RZ, 0x3c, !PT ;  /* 0x000000010a0b8812 */ /* 0x004fca00078e3cff */
[----:B------:R1:W-:Y:S04]  /*156b0*/  @!P0 ST.E desc[UR44][R2.64+0x4], R11 ;  /* 0x0000040b02008985 */ /* 0x0003e8000c10192c */
[----:B------:R-:W2:Y:S04]  /*156c0*/  LDL.64 R72, [R1+0x168] ;  /* 0x0001680001487983 */ /* 0x000ea80000100a00 */
[----:B--2---:R-:W2:Y:S01]  /*156d0*/  LD.E R8, desc[UR44][R72.64] ;  /* 0x0000002c48087980 */ /* 0x004ea2000c101900 */
[----:B------:R-:W-:Y:S05]  /*156e0*/  YIELD ;  /* 0x0000000000007946 */ /* 0x000fea0003800000 */
[----:B------:R-:W-:Y:S01]  /*156f0*/  BSSY B0, `(.L_x_3958) ;  /* 0x0000006000007945 */ /* 0x000fe20003800000 */
[----:B---3--:R-:W-:Y:S01]  /*15700*/  @!P0 IMAD.MOV.U32 R5, RZ, RZ, RZ ;  /* 0x000000ffff058224 */ /* 0x008fe200078e00ff */
[----:B--2---:R-:W-:-:S04]  /*15710*/  LOP3.LUT R8, R8, 0x1, RZ, 0xfc, !PT ;  /* 0x0000000108087812 */ /* 0x004fc800078efcff */
[----:B------:R-:W-:-:S13]  /*15720*/  ISETP.NE.AND P1, PT, R8, 0x3, PT ;  /* 0x000000030800780c */ /* 0x000fda0003f25270 */
[----:B-1----:R-:W-:Y:S05]  /*15730*/  @!P1 BRA `(.L_x_3959) ;  /* 0x0000000000049947 */ /* 0x002fea0003800000 */
[----:B------:R-:W-:Y:S01]  /*15740*/  BPT.TRAP 0x1 ;  /* 0x000000040000795c */ /* 0x000fe20000300000 */
.L_x_3959:
[----:B------:R-:W-:Y:S05]  /*15750*/  BSYNC B0 ;  /* 0x0000000000007941 */ /* 0x000fea0003800000 */
.L_x_3958:
[----:B------:R-:W2:Y:S01]  /*15760*/  LD.E.64 R8, desc[UR44][R72.64+0x18] ;  /* 0x0000182c48087980 */ /* 0x000ea2000c101b00 */
[----:B-----5:R-:W-:Y:S02]  /*15770*/  SHF.L.U32 R12, R11, 0x1f, RZ ;  /* 0x0000001f0b0c7819 */ /* 0x020fe400000006ff */
[----:B--2---:R-:W-:-:S05]  /*15780*/  MOV R8, R8 ;  /* 0x0000000800087202 */ /* 0x004fca0000000f00 */
[----:B------:R-:W-:-:S04]  /*15790*/  IMAD R5, R5, 0x8, R8 ;  /* 0x0000000805057824 */ /* 0x000fc800078e0208 */
[----:B------:R1:W2:Y:S01]  /*157a0*/  SYNCS.PHASECHK.TRANS64.TRYWAIT P0, [R5+URZ], R12 ;  /* 0x0000000c050075a7 */ /* 0x0002a2000800017f */
[----:B------:R-:W3:Y:S04]  /*157b0*/  LD.E R8, desc[UR44][R72.64] ;  /* 0x0000002c48087980 */ /* 0x000ee8000c101900 */
[----:B------:R1:W5:Y:S04]  /*157c0*/  LD.E R10, desc[UR44][R2.64] ;  /* 0x0000002c020a7980 */ /* 0x000368000c101900 */
[----:B------:R1:W5:Y:S01]  /*157d0*/  LD.E R11, desc[UR44][R2.64+0x4] ;  /* 0x0000042c020b7980 */ /* 0x000362000c101900 */
[----:B------:R-:W-:Y:S01]  /*157e0*/  BSSY B0, `(.L_x_3960) ;  /* 0x0000005000007945 */ /* 0x000fe20003800000 */
[----:B---3--:R-:W-:-:S04]  /*157f0*/  LOP3.LUT R8, R8, 0x1, RZ, 0xfc, !PT ;  /* 0x0000000108087812 */ /* 0x008fc800078efcff */
[----:B------:R-:W-:-:S13]  /*15800*/  ISETP.NE.AND P1, PT, R8, 0x3, PT ;  /* 0x000000030800780c */ /* 0x000fda0003f25270 */
[----:B-12---:R-:W-:Y:S05]  /*15810*/  @!P1 BRA `(.L_x_3961) ;  /* 0x0000000000049947 */ /* 0x006fea0003800000 */
[----:B------:R-:W-:Y:S01]  /*15820*/  BPT.TRAP 0x1 ;  /* 0x000000040000795c */ /* 0x000fe20000300000 */
.L_x_3961:
[----:B------:R-:W-:Y:S05]  /*15830*/  BSYNC B0 ;  /* 0x0000000000007941 */ /* 0x000fea0003800000 */
.L_x_3960:
[----:B------:R-:W-:Y:S04]  /*15840*/  BSSY B0, `(.L_x_3962) ;  /* 0x0000008000007945 */ /* 0x000fe80003800000 */
[----:B------:R-:W-:Y:S05]  /*15850*/  @P0 BRA `(.L_x_3963) ;  /* 0x0000000000180947 */ /* 0x000fea0003800000 */
[----:B------:R-:W2:Y:S01]  /*15860*/  LD.E.64 R8, desc[UR44][R72.64+0x18] ;  /* 0x0000182c48087980 */ /* 0x000ea2000c101b00 */
[----:B-----5:R-:W-:Y:S02]  /*15870*/  SHF.L.U32 R11, R11, 0x1f, RZ ;  /* 0x0000001f0b0b7819 */ /* 0x020fe400000006ff */
[----:B--2---:R-:W-:-:S05]  /*15880*/  MOV R9, R8 ;  /* 0x0000000800097202 */ /* 0x004fca0000000f00 */
[----:B------:R-:W-:-:S04]  /*15890*/  IMAD R10, R10, 0x8, R9 ;  /* 0x000000080a0a7824 */ /* 0x000fc800078e0209 */
[----:B------:R-:W1:Y:S02]  /*158a0*/  SYNCS.PHASECHK.TRANS64.TRYWAIT P0, [R10+URZ], R11 ;  /* 0x0000000b0a0075a7 */ /* 0x000e64000800017f */
[----:B-1----:R-:W-:Y:S05]  /*158b0*/  @!P0 BRA `(.L_x_3964) ;  /* 0x00000218000c8947 */ /* 0x002fea0003800000 */
.L_x_3963:
[----:B------:R-:W-:Y:S05]  /*158c0*/  BSYNC B0 ;  /* 0x0000000000007941 */ /* 0x000fea0003800000 */
.L_x_3962:
[----:B-1---5:R-:W2:Y:S04]  /*158d0*/  LD.E R11, desc[UR44][R2.64] ;  /* 0x0000002c020b7980 */ /* 0x022ea8000c101900 */
[----:B------:R-:W2:Y:S01]  /*158e0*/  LDL.64 R74, [R1+0x80] ;  /* 0x00008000014a7983 */ /* 0x000ea20000100a00 */
[----:B------:R-:W-:Y:S05]  /*158f0*/  WARPSYNC.ALL ;  /* 0x0000000000007948 */ /* 0x000fea0003800000 */
[----:B------:R1:W-:Y:S04]  /*15900*/  STL [R1+0x60], RZ ;  /* 0x000060ff01007387 */ /* 0x0003e80000100800 */
[----:B------:R-:W3:Y:S01]  /*15910*/  LD.E.64 R8, desc[UR44][R18.64+0x78] ;  /* 0x0000782c12087980 */ /* 0x000ee2000c101b00 */
[----:B------:R-:W-:-:S05]  /*15920*/  IMAD.MOV.U32 R5, RZ, RZ, 0x1 ;  /* 0x00000001ff057424 */ /* 0x000fca00078e00ff */
[----:B------:R1:W-:Y:S04]  /*15930*/  STL [R1+0x60], R5 ;  /* 0x0000600501007387 */ /* 0x0003e80000100800 */
[----:B------:R-:W4:Y:S04]  /*15940*/  LD.E.64 R12, desc[UR44][R18.64+0x78] ;  /* 0x0000782c120c7980 */ /* 0x000f28000c101b00 */
[----:B------:R1:W-:Y:S04]  /*15950*/  STL [R1+0x60], R5 ;  /* 0x0000600501007387 */ /* 0x0003e80000100800 */
[----:B------:R-:W4:Y:S01]  /*15960*/  LD.E.64 R14, desc[UR44][R18.64+0x78] ;  /* 0x0000782c120e7980 */ /* 0x000f22000c101b00 */
[----:B--2---:R-:W-:-:S02]  /*15970*/  IMAD R10, R11, 0x300, R74 ;  /* 0x000003000b0a7824 */ /* 0x004fc400078e024a */
[----:B------:R-:W-:Y:S01]  /*15980*/  IMAD.MOV.U32 R11, RZ, RZ, R75 ;  /* 0x000000ffff0b7224 */ /* 0x000fe200078e004b */
[----:B------:R1:W-:Y:S02]  /*15990*/  STL [R1+0x60], R5 ;  /* 0x0000600501007387 */ /* 0x0003e40000100800 */
[----:B------:R-:W-:Y:S02]  /*159a0*/  R2UR UR6, R10 ;  /* 0x000000000a0672ca */ /* 0x000fe400000e0000 */
[----:B------:R-:W-:Y:S01]  /*159b0*/  R2UR UR7, R11 ;  /* 0x000000000b0772ca */ /* 0x000fe200000e0000 */
[----:B------:R-:W2:Y:S01]  /*159c0*/  LD.E.64 R16, desc[UR44][R18.64+0x78] ;  /* 0x0000782c12107980 */ /* 0x000ea2000c101b00 */
[----:B------:R-:W-:-:S03]  /*159d0*/  WARPGROUP.ARRIVE ;  /* 0x00000000000079c5 */ /* 0x000fc60000000000 */
[----:B------:R1:W-:Y:S01]  /*159e0*/  STL [R1+0x60], R5 ;  /* 0x0000600501007387 */ /* 0x0003e20000100800 */
[----:B---3--:R-:W-:Y:S02]  /*159f0*/  R2UR UR4, R8 ;  /* 0x00000000080472ca */ /* 0x008fe400000e0000 */
        /* <DEDUP_REMOVED lines=10> */
[----:B------:R-:W3:Y:S04]  /*15aa0*/  LD.E R21, desc[UR44][R6.64] ;  /* 0x0000002c06157980 */ /* 0x000ee8000c101900 */
[----:B------:R1:W5:Y:S04]  /*15ab0*/  LD.E R11, desc[UR44][R2.64] ;  /* 0x0000002c020b7980 */ /* 0x000368000c101900 */
[----:B------:R1:W5:Y:S01]  /*15ac0*/  LD.E R20, desc[UR44][R2.64+0x4] ;  /* 0x0000042c02147980 */ /* 0x000362000c101900 */
[----:B------:R-:W-:Y:S01]  /*15ad0*/  WARPGROUP.ARRIVE ;  /* 0x00000000000079c5 */ /* 0x000fe20000000000 */
[----:B------:R-:W-:Y:S01]  /*15ae0*/  VIADD R14, R14, 0x4 ;  /* 0x000000040e0e7836 */ /* 0x000fe20000000000 */
[----:B------:R-:W-:Y:S01]  /*15af0*/  BSSY B0, `(.L_x_3965) ;  /* 0x000001a000007945 */ /* 0x000fe20003800000 */
[----:B------:R-:W-:-:S02]  /*15b00*/  VIADD R8, R10, 0x4 ;  /* 0x000000040a087836 */ /* 0x000fc40000000000 */
[--C-:B------:R-:W-:Y:S01]  /*15b10*/  IMAD.MOV.U32 R9, RZ, RZ, R75.reuse ;  /* 0x000000ffff097224 */ /* 0x100fe200078e004b */
[----:B------:R-:W-:Y:S01]  /*15b20*/  HGMMA.64x96x16.F32 R24, gdesc[UR4], R24, gsb0 ;  /* 0x01600000041879f0 */ /* 0x000fe20008000818 */
[----:B------:R-:W-:Y:S01]  /*15b30*/  R2UR UR4, R14 ;  /* 0x000000000e0472ca */ /* 0x000fe200000e0000 */
[----:B--2---:R-:W-:Y:S01]  /*15b40*/  VIADD R16, R16, 0x6 ;  /* 0x0000000610107836 */ /* 0x004fe20000000000 */
[----:B------:R-:W-:Y:S01]  /*15b50*/  R2UR UR6, R8 ;  /* 0x00000000080672ca */ /* 0x000fe200000e0000 */
[----:B------:R-:W-:Y:S01]  /*15b60*/  VIADD R8, R10, 0x6 ;  /* 0x000000060a087836 */ /* 0x000fe20000000000 */
[----:B------:R-:W-:Y:S01]  /*15b70*/  R2UR UR7, R9 ;  /* 0x00000000090772ca */ /* 0x000fe200000e0000 */
[----:B------:R-:W-:Y:S01]  /*15b80*/  IMAD.MOV.U32 R9, RZ, RZ, R75 ;  /* 0x000000ffff097224 */ /* 0x000fe200078e004b */
[----:B------:R-:W-:Y:S01]  /*15b90*/  R2UR UR5, R15 ;  /* 0x000000000f0572ca */ /* 0x000fe200000e0000 */
[----:B------:R-:W-:Y:S02]  /*15ba0*/  WARPGROUP.DEPBAR.LE gsb0, 0x0 ;  /* 0x00008000000079c5 */ /* 0x000fe40000010000 */
[----:B------:R-:W-:-:S10]  /*15bb0*/  WARPGROUP.ARRIVE ;  /* 0x00000000000079c5 */ /* 0x000fd40000000000 */
        /* <DEDUP_REMOVED lines=8> */
[----:B---3--:R-:W-:-:S04]  /*15c40*/  LOP3.LUT R21, R21, 0x1, RZ, 0xfc, !PT ;  /* 0x0000000115157812 */ /* 0x008fc800078efcff */
[----:B------:R-:W-:Y:S01]  /*15c50*/  ISETP.NE.AND P0, PT, R21, 0x3, PT ;  /* 0x000000031500780c */ /* 0x000fe20003f05270 */
[----:B------:R-:W-:-:S12]  /*15c60*/  WARPGROUP.DEPBAR.LE gsb0, 0x0 ;  /* 0x00008000000079c5 */ /* 0x000fd80000010000 */
[----:B-1----:R-:W-:Y:S05]  /*15c70*/  @!P0 BRA `(.L_x_3966) ;  /* 0x0000000000048947 */ /* 0x002fea0003800000 */
[----:B------:R-:W-:Y:S01]  /*15c80*/  BPT.TRAP 0x1 ;  /* 0x000000040000795c */ /* 0x000fe20000300000 */
.L_x_3966:
[----:B------:R-:W-:Y:S05]  /*15c90*/  BSYNC B0 ;  /* 0x0000000000007941 */ /* 0x000fea0003800000 */
.L_x_3965:
[----:B------:R-:W2:Y:S01]  /*15ca0*/  LD.E.64 R8, desc[UR44][R6.64+0x18] ;  /* 0x0000182c06087980 */ /* 0x000ea2000c101b00 */
[----:B-----5:R-:W-:Y:S02]  /*15cb0*/  SHF.L.U32 R20, R20, 0x1f, RZ ;  /* 0x0000001f14147819 */ /* 0x020fe400000006ff */
[----:B--2---:R-:W-:-:S04]  /*15cc0*/  MOV R8, R8 ;  /* 0x0000000800087202 */ /* 0x004fc80000000f00 */
[----:B------:R-:W-:-:S04]  /*15cd0*/  LEA R11, R11, R8, 0x3 ;  /* 0x000000080b0b7211 */ /* 0x000fc800078e18ff */
        /* <DEDUP_REMOVED lines=9> */
.L_x_3968:
[----:B------:R-:W-:Y:S05]  /*15d70*/  BSYNC B0 ;  /* 0x0000000000007941 */ /* 0x000fea0003800000 */
.L_x_3967:
        /* <DEDUP_REMOVED lines=8> */
.L_x_3970:
[----:B------:R-:W-:Y:S05]  /*15e00*/  BSYNC B0 ;  /* 0x0000000000007941 */ /* 0x000fea0003800000 */
.L_x_3969:
[----:B------:R-:W2:Y:S04]  /*15e10*/  LDL R7, [R1+0x70] ;  /* 0x0000700001077983 */ /* 0x000ea80000100800 */
[----:B------:R-:W3:Y:S04]  /*15e20*/  LD.E R17, desc[UR44][R2.64] ;  /* 0x0000002c02117980 */ /* 0x000ee8000c101900 */
[----:B------:R-:W3:Y:S04]  /*15e30*/  LDL.64 R20, [R1+0xf8] ;  /* 0x0000f80001147983 */ /* 0x000ee80000100a00 */
[----:B-1---5:R-:W4:Y:S04]  /*15e40*/  LDL.64 R8, [R1+0xf0] ;  /* 0x0000f00001087983 */ /* 0x022f280000100a00 */
[----:B------:R-:W4:Y:S04]  /*15e50*/  LDL.64 R10, [R1+0xf0] ;  /* 0x0000f000010a7983 */ /* 0x000f280000100a00 */
[----:B------:R-:W4:Y:S04]  /*15e60*/  LDL.64 R12, [R1+0xf0] ;  /* 0x0000f000010c7983 */ /* 0x000f280000100a00 */
[----:B------:R-:W4:Y:S01]  /*15e70*/  LDL.64 R14, [R1+0xf0] ;  /* 0x0000f000010e7983 */ /* 0x000f220000100a00 */
[----:B------:R-:W-:Y:S05]  /*15e80*/  WARPSYNC.ALL ;  /* 0x0000000000007948 */ /* 0x000fea0003800000 */
[----:B------:R-:W-:Y:S01]  /*15e90*/  WARPGROUP.ARRIVE ;  /* 0x00000000000079c5 */ /* 0x000fe20000000000 */
[----:B--2---:R-:W-:Y:S01]  /*15ea0*/  ISETP.NE.U32.AND P0, PT, R7, RZ, PT ;  /* 0x000000ff0700720c */ /* 0x004fe20003f05070 */
[----:B---3--:R-:W-:-:S02]  /*15eb0*/  IMAD R6, R17, 0xc00, R20 ;  /* 0x00000c0011067824 */ /* 0x008fc400078e0214 */
[----:B------:R-:W-:Y:S01]  /*15ec0*/  IMAD.MOV.U32 R7, RZ, RZ, R21 ;  /* 0x000000ffff077224 */ /* 0x000fe200078e0015 */
[----:B------:R-:W2:Y:S01]  /*15ed0*/  LDL.64 R16, [R1+0xf0] ;  /* 0x0000f00001107983 */ /* 0x000ea20000100a00 */
[----:B----4-:R-:W-:Y:S02]  /*15ee0*/  R2UR UR4, R8 ;  /* 0x00000000080472ca */ /* 0x010fe400000e0000 */
[----:B------:R-:W-:Y:S02]  /*15ef0*/  R2UR UR6, R6 ;  /* 0x00000000060672ca */ /* 0x000fe400000e0000 */
[----:B------:R-:W-:Y:S02]  /*15f00*/  R2UR UR7, R7 ;  /* 0x00000000070772ca */ /* 0x000fe400000e0000 */
[----:B------:R-:W-:Y:S02]  /*15f10*/  R2UR UR5, R9 ;  /* 0x00000000090572ca */ /* 0x000fe400000e0000 */
[----:B------:R-:W-:-:S11]  /*15f20*/  VOTEU.ANY UP0, P0 ;  /* 0x00000000003f7886 */ /* 0x000fd60000000100 */
        /* <DEDUP_REMOVED lines=85> */
[----:B------:R-:W2:Y:S01]  /*16480*/  LDL.64 R8, [R1+0xf0] ;  /* 0x0000f00001087983 */ /* 0x000ea20000100a00 */
[----:B---3--:R-:W-:Y:S01]  /*16490*/  VIADD R10, R10, 0x802 ;  /* 0x000008020a0a7836 */ /* 0x008fe20000000000 */
[----:B------:R-:W-:Y:S02]  /*164a0*/  WARPGROUP.DEPBAR.LE gsb0, 0x0 ;  /* 0x00008000000079c5 */ /* 0x000fe40000010000 */
[----:B------:R-:W-:-:S08]  /*164b0*/  WARPGROUP.ARRIVE ;  /* 0x00000000000079c5 */ /* 0x000fd00000000000 */
[----:B------:R-:W-:Y:S01]  /*164c0*/  HGMMA.64x96x16.F32 R24, gdesc[UR4], R24, gsb0 ;  /* 0x01600000041879f0 */ /* 0x000fe20008000818 */
[----:B------:R-:W-:Y:S02]  /*164d0*/  IADD3 R20, R6, 0x602, RZ ;  /* 0x0000060206147810 */ /* 0x000fe40007ffe0ff */
[----:B------:R-:W-:Y:S02]  /*164e0*/  R2UR UR7, R21 ;  /* 0x00000000150772ca */ /* 0x000fe400000e0000 */
[----:B------:R-:W-:Y:S02]  /*164f0*/  R2UR UR6, R20 ;  /* 0x00000000140672ca */ /* 0x000fe400000e0000 */
[----:B------:R-:W-:Y:S02]  /*16500*/  R2UR UR4, R10 ;  /* 0x000000000a0472ca */ /* 0x000fe400000e0000 */
[----:B------:R-:W-:Y:S02]  /*16510*/  R2UR UR5, R11 ;  /* 0x000000000b0572ca */ /* 0x000fe400000e0000 */
[----:B------:R-:W3:Y:S01]  /*16520*/  LDL.64 R10, [R1+0xf0] ;  /* 0x0000f000010a7983 */ /* 0x000ee20000100a00 */
[----:B----4-:R-:W-:-:S02]  /*16530*/  VIADD R12, R12, 0x804 ;  /* 0x000008040c0c7836 */ /* 0x010fc40000000000 */
[----:B------:R-:W-:Y:S01]  /*16540*/  VIADD R20, R6, 0x604 ;  /* 0x0000060406147836 */ /* 0x000fe20000000000 */
[----:B------:R-:W-:Y:S02]  /*16550*/  WARPGROUP.DEPBAR.LE gsb0, 0x0 ;  /* 0x00008000000079c5 */ /* 0x000fe40000010000 */
[----:B------:R-:W-:-:S06]  /*16560*/  WARPGROUP.ARRIVE ;  /* 0x00000000000079c5 */ /* 0x000fcc0000000000 */
[----:B------:R-:W-:Y:S01]  /*16570*/  HGMMA.64x96x16.F32 R24, gdesc[UR4], R24, gsb0 ;  /* 0x01600000041879f0 */ /* 0x000fe20008000818 */
[----:B------:R-:W-:Y:S02]  /*16580*/  R2UR UR6, R20 ;  /* 0x00000000140672ca */ /* 0x000fe400000e0000 */
[----:B------:R-:W-:Y:S02]  /*16590*/  R2UR UR7, R21 ;  /* 0x00000000150772ca */ /* 0x000fe400000e0000 */
[----:B------:R-:W-:Y:S02]  /*165a0*/  R2UR UR4, R12 ;  /* 0x000000000c0472ca */ /* 0x000fe400000e0000 */
[----:B------:R-:W-:Y:S02]  /*165b0*/  R2UR UR5, R13 ;  /* 0x000000000d0572ca */ /* 0x000fe400000e0000 */
[----:B------:R-:W4:Y:S01]  /*165c0*/  LDL.64 R12, [R1+0xf0] ;  /* 0x0000f000010c7983 */ /* 0x000f220000100a00 */
[----:B------:R-:W-:-:S02]  /*165d0*/  VIADD R14, R14, 0x806 ;  /* 0x000008060e0e7836 */ /* 0x000fc40000000000 */
        /* <DEDUP_REMOVED lines=9> */
[----:B--2---:R-:W-:-:S02]  /*16670*/  VIADD R8, R8, 0xc00 ;  /* 0x00000c0008087836 */ /* 0x004fc40000000000 */
[----:B------:R-:W-:Y:S01]  /*16680*/  VIADD R20, R6, 0x900 ;  /* 0x0000090006147836 */ /* 0x000fe20000000000 */
[----:B------:R-:W-:Y:S02]  /*16690*/  WARPGROUP.DEPBAR.LE gsb0, 0x0 ;  /* 0x00008000000079c5 */ /* 0x000fe40000010000 */
[----:B------:R-:W-:-:S06]  /*166a0*/  WARPGROUP.ARRIVE ;  /* 0x00000000000079c5 */ /* 0x000fcc0000000000 */
[----:B------:R-:W-:Y:S01]  /*166b0*/  HGMMA.64x96x16.F32 R24, gdesc[UR4], R24, gsb0 ;  /* 0x01600000041879f0 */ /* 0x000fe20008000818 */
[----:B------:R-:W-:Y:S02]  /*166c0*/  R2UR UR6, R20 ;  /* 0x00000000140672ca */ /* 0x000fe400000e0000 */
[----:B------:R-:W-:Y:S02]  /*166d0*/  R2UR UR7, R21 ;  /* 0x00000000150772ca */ /* 0x000fe400000e0000 */
[----:B------:R-:W-:Y:S02]  /*166e0*/  R2UR UR4, R8 ;  /* 0x00000000080472ca */ /* 0x000fe400000e0000 */
[----:B------:R-:W-:Y:S01]  /*166f0*/  R2UR UR5, R9 ;  /* 0x00000000090572ca */ /* 0x000fe200000e0000 */
[----:B---3--:R-:W-:Y:S02]  /*16700*/  VIADD R10, R10, 0xc02 ;  /* 0x00000c020a0a7836 */ /* 0x008fe40000000000 */
        /* <DEDUP_REMOVED lines=26> */
[----:B------:R-:W1:Y:S01]  /*168b0*/  S2R R74, SR_TID.X ;  /* 0x00000000004a7919 */ /* 0x000e620000002100 */
[----:B------:R2:W-:Y:S04]  /*168c0*/  STL [R1+0x70], R5 ;  /* 0x0000700501007387 */ /* 0x0005e80000100800 */
[----:B------:R2:W-:Y:S01]  /*168d0*/  STL [R1+0x70], R5 ;  /* 0x0000700501007387 */ /* 0x0005e20000100800 */
[----:B------:R-:W-:-:S02]  /*168e0*/  WARPGROUP.DEPBAR.LE gsb0, 0x0 ;  /* 0x00008000000079c5 */ /* 0x000fc40000010000 */
[----:B------:R-:W-:-:S06]  /*168f0*/  WARPGROUP.ARRIVE ;  /* 0x00000000000079c5 */ /* 0x000fcc0000000000 */
[----:B------:R-:W-:Y:S01]  /*16900*/  HGMMA.64x96x16.F32 R24, gdesc[UR4], R24, gsb0 ;  /* 0x01600000041879f0 */ /* 0x000fe20008000818 */
[----:B------:R2:W-:Y:S01]  /*16910*/  STL [R1+0x70], R5 ;  /* 0x0000700501007387 */ /* 0x0005e20000100800 */
[----:B-1----:R-:W-:-:S03]  /*16920*/  SHF.R.U32.HI R74, RZ, 0x7, R74 ;  /* 0x00000007ff4a7819 */ /* 0x002fc6000001164a */
        /* <DEDUP_REMOVED lines=16> */
[----:B------:R-:W3:Y:S04]  /*16a30*/  LD.E R7, desc[UR44][R72.64] ;  /* 0x0000002c48077980 */ /* 0x000ee8000c101900 */
[----:B------:R2:W5:Y:S01]  /*16a40*/  LD.E R6, desc[UR44][R2.64] ;  /* 0x0000002c02067980 */ /* 0x000562000c101900 */
[----:B------:R-:W-:Y:S01]  /*16a50*/  BSSY B0, `(.L_x_3972) ;  /* 0x0000005000007945 */ /* 0x000fe20003800000 */
[----:B---3--:R-:W-:-:S04]  /*16a60*/  LOP3.LUT R7, R7, 0x1, RZ, 0xfc, !PT ;  /* 0x0000000107077812 */ /* 0x008fc800078efcff */
[----:B------:R-:W-:-:S13]  /*16a70*/  ISETP.NE.AND P0, PT, R7, 0x3, PT ;  /* 0x000000030700780c */ /* 0x000fda0003f05270 */
[----:B--2---:R-:W-:Y:S05]  /*16a80*/  @!P0 BRA `(.L_x_3973) ;  /* 0x0000000000048947 */ /* 0x004fea0003800000 */
[----:B------:R-:W-:Y:S01]  /*16a90*/  BPT.TRAP 0x1 ;  /* 0x000000040000795c */ /* 0x000fe20000300000 */
.L_x_3973:
[----:B------:R-:W-:Y:S05]  /*16aa0*/  BSYNC B0 ;  /* 0x0000000000007941 */ /* 0x000fea0003800000 */
.L_x_3972:
[----:B------:R-:W2:Y:S04]  /*16ab0*/  LD.E.64 R8, desc[UR44][R72.64+0x20] ;  /* 0x0000202c48087980 */ /* 0x000ea8000c101b00 */
[----:B------:R-:W3:Y:S01]  /*16ac0*/  LD.E R7, desc[UR44][R72.64+0xc] ;  /* 0x00000c2c48077980 */ /* 0x000ee2000c101900 */
[----:B--2---:R-:W-:-:S05]  /*16ad0*/  MOV R9, R8 ;  /* 0x0000000800097202 */ /* 0x004fca0000000f00 */
[----:B-----5:R-:W-:-:S05]  /*16ae0*/  IMAD R6, R6, 0x8, R9 ;  /* 0x0000000806067824 */ /* 0x020fca00078e0209 */
[----:B---3--:R-:W-:-:S04]  /*16af0*/  PRMT R6, R7, 0x654, R6 ;  /* 0x0000065407067816 */ /* 0x008fc80000000006 */
[----:B------:R1:W-:Y:S01]  /*16b00*/  SYNCS.ARRIVE.TRANS64.RED.A1T0 RZ, [R6+URZ], RZ ;  /* 0x000000ff06ff79a7 */ /* 0x0003e2000810043f */
[----:B------:R-:W1:Y:S02]  /*16b10*/  LDL.64 R16, [R1+0x410] ;  /* 0x0004100001107983 */ /* 0x000e640000100a00 */
[----:B-1----:R-:W-:-:S04]  /*16b20*/  FMNMX.FTZ R6, R24, R16, !PT ;  /* 0x0000001018067209 */ /* 0x002fc80007810000 */
        /* <DEDUP_REMOVED lines=29> */
[----:B------:R-:W-:Y:S01]  /*16d00*/  FMNMX.FTZ R6, R42, R7, !PT ;  /* 0x000000072a067209 */ /* 0x000fe20007810000 */
[----:B------:R-:W2:Y:S01]  /*16d10*/  LDL R8, [R1+0x430] ;  /* 0x0004300001087983 */ /* 0x000ea20000100800 */
[----:B------:R-:W-:-:S02]  /*16d20*/  FMNMX.FTZ R10, R68, R9, !PT ;  /* 0x00000009440a7209 */ /* 0x000fc40007810000 */
[----:B------:R-:W-:Y:S02]  /*16d30*/  FMNMX.FTZ R7, R43, R6, !PT ;  /* 0x000000062b077209 */ /* 0x000fe40007810000 */
[----:B------:R-:W-:Y:S02]  /*16d40*/  FMNMX.FTZ R10, R69, R10, !PT ;  /* 0x0000000a450a7209 */ /* 0x000fe40007810000 */
[----:B------:R-:W-:-:S03]  /*16d50*/  FMNMX.FTZ R6, R46, R7, !PT ;  /* 0x000000072e067209 */ /* 0x000fc60007810000 */
[----:B------:R-:W1:Y:S01]  /*16d60*/  SHFL.BFLY PT, R9, R10, 0x2, 0x1f ;  /* 0x0c401f000a097f89 */ /* 0x000e6200000e0000 */
[----:B------:R-:W-:-:S04]  /*16d70*/  FMNMX.FTZ R7, R47, R6, !PT ;  /* 0x000000062f077209 */ /* 0x000fc80007810000 */
[----:B------:R-:W-:-:S04]  /*16d80*/  FMNMX.FTZ R6, R50, R7, !PT ;  /* 0x0000000732067209 */ /* 0x000fc80007810000 */
[----:B------:R-:W-:-:S04]  /*16d90*/  FMNMX.FTZ R7, R51, R6, !PT ;  /* 0x0000000633077209 */ /* 0x000fc80007810000 */
[----:B------:R-:W-:-:S04]  /*16da0*/  FMNMX.FTZ R6, R54, R7, !PT ;  /* 0x0000000736067209 */ /* 0x000fc80007810000 */
[----:B------:R-:W-:-:S04]  /*16db0*/  FMNMX.FTZ R7, R55, R6, !PT ;  /* 0x0000000637077209 */ /* 0x000fc80007810000 */
[----:B------:R-:W-:Y:S02]  /*16dc0*/  FMNMX.FTZ R6, R58, R7, !PT ;  /* 0x000000073a067209 */ /* 0x000fe40007810000 */
[----:B-1----:R-:W-:Y:S02]  /*16dd0*/  FMNMX.FTZ R9, R10, R9, !PT ;  /* 0x000000090a097209 */ /* 0x002fe40007810000 */
        /* <DEDUP_REMOVED lines=8> */
[----:B------:R-:W3:Y:S01]  /*16e60*/  LDL.64 R6, [R1+0x420] ;  /* 0x0004200001067983 */ /* 0x000ee20000100a00 */
[----:B-1----:R-:W-:-:S03]  /*16e70*/  FMNMX.FTZ R12, R9, R12, !PT ;  /* 0x0000000c090c7209 */ /* 0x002fc60007810000 */
[----:B------:R-:W-:Y:S04]  /*16e80*/  STL.64 [R1+0x410], R10 ;  /* 0x0004100a01007387 */ /* 0x000fe80000100a00 */
[----:B------:R-:W4:Y:S04]  /*16e90*/  LDL R13, [R1+0x414] ;  /* 0x00041400010d7983 */ /* 0x000f280000100800 */
[----:B------:R-:W-:Y:S04]  /*16ea0*/  STL [R1+0x410], R12 ;  /* 0x0004100c01007387 */ /* 0x000fe80000100800 */
[----:B------:R-:W2:Y:S04]  /*16eb0*/  LDL R21, [R1+0x410] ;  /* 0x0004100001157983 */ /* 0x000ea80000100800 */
[----:B----4-:R-:W1:Y:S01]  /*16ec0*/  SHFL.BFLY PT, R10, R13, 0x2, 0x1f ;  /* 0x0c401f000d0a7f89 */ /* 0x010e6200000e0000 */
[----:B--2---:R-:W-:Y:S01]  /*16ed0*/  FADD.FTZ R9, R16, -R21 ;  /* 0x8000001510097221 */ /* 0x004fe20000010000 */
[----:B-1----:R-:W-:-:S05]  /*16ee0*/  FMNMX.FTZ R11, R10, R13, !PT ;  /* 0x0000000d0a0b7209 */ /* 0x002fca0007810000 */
[----:B------:R-:W1:Y:S01]  /*16ef0*/  SHFL.BFLY PT, R16, R11, 0x1, 0x1f ;  /* 0x0c201f000b107f89 */ /* 0x000e6200000e0000 */
[----:B------:R-:W-:-:S04]  /*16f00*/  FMUL.FTZ R21, R8, R21 ;  /* 0x0000001508157220 */ /* 0x000fc80000410000 */
        /* <DEDUP_REMOVED lines=15> */
[--C-:B------:R-:W-:Y:S01]  /*17000*/  FFMA.FTZ R189, R53, R8, -R21.reuse ;  /* 0x0000000835bd7223 */ /* 0x100fe20000010815 */
[----:B-1----:R-:W-:Y:S01]  /*17010*/  FMNMX.FTZ R16, R11, R16, !PT ;  /* 0x000000100b107209 */ /* 0x002fe20007810000 */
        /* <DEDUP_REMOVED lines=8> */
[-C--:B------:R-:W-:Y:S01]  /*170a0*/  FMUL.FTZ R21, R16, R8.reuse ;  /* 0x0000000810157220 */ /* 0x080fe20000410000 */
[----:B------:R-:W-:Y:S01]  /*170b0*/  FADD.FTZ R17, R17, -R16 ;  /* 0x8000001011117221 */ /* 0x000fe20000010000 */
[----:B------:R-:W-:-:S02]  /*170c0*/  FMUL.FTZ R9, R9, R8 ;  /* 0x0000000809097220 */ /* 0x000fc40000410000 */
[-CC-:B------:R-:W-:Y:S01]  /*170d0*/  FFMA.FTZ R169, R26, R8.reuse, -R21.reuse ;  /* 0x000000081aa97223 */ /* 0x180fe20000010815 */
[----:B------:R-:W-:Y:S01]  /*170e0*/  FMUL.FTZ R17, R8, R17 ;  /* 0x0000001108117220 */ /* 0x000fe20000410000 */
[-CC-:B------:R-:W-:Y:S01]  /*170f0*/  FFMA.FTZ R37, R27, R8.reuse, -R21.reuse ;  /* 0x000000081b257223 */ /* 0x180fe20000010815 */
[----:B------:R-:W-:Y:S01]  /*17100*/  MUFU.EX2 R168, R168 ;  /* 0x000000a800a87308 */ /* 0x000fe20000000800 */
[-CC-:B------:R-:W-:Y:S01]  /*17110*/  FFMA.FTZ R171, R30, R8.reuse, -R21.reuse ;  /* 0x000000081eab7223 */ /* 0x180fe20000010815 */
[----:B------:R-:W-:-:S06]  /*17120*/  FFMA.FTZ R40, R31, R8, -R21 ;  /* 0x000000081f287223 */ /* 0x000fcc0000010815 */
[----:B------:R-:W-:Y:S08]  /*17130*/  MUFU.EX2 R28, R17 ;  /* 0x00000011001c7308 */ /* 0x000ff00000000800 */
[----:B------:R-:W3:Y:S08]  /*17140*/  MUFU.EX2 R169, R169 ;  /* 0x000000a900a97308 */ /* 0x000ef00000000800 */
[----:B------:R-:W1:Y:S01]  /*17150*/  MUFU.EX2 R9, R9 ;  /* 0x0000000900097308 */ /* 0x000e620000000800 */
[----:B------:R-:W-:-:S07]  /*17160*/  FFMA.FTZ R173, R34, R8, -R21 ;  /* 0x0000000822ad7223 */ /* 0x000fce0000010815 */
[----:B------:R-:W2:Y:S08]  /*17170*/  MUFU.EX2 R37, R37 ;  /* 0x0000002500257308 */ /* 0x000eb00000000800 */
[----:B------:R-:W4:Y:S01]  /*17180*/  MUFU.EX2 R24, R24 ;  /* 0x0000001800187308 */ /* 0x000f220000000800 */
[----:B------:R-:W-:-:S07]  /*17190*/  FFMA.FTZ R31, R35, R8, -R21 ;  /* 0x00000008231f7223 */ /* 0x000fce0000010815 */
[----:B------:R-:W0:Y:S08]  /*171a0*/  MUFU.EX2 R171, R171 ;  /* 0x000000ab00ab7308 */ /* 0x000e300000000800 */
[----:B------:R-:W0:Y:S01]  /*171b0*/  MUFU.EX2 R170, R170 ;  /* 0x000000aa00aa7308 */ /* 0x000e220000000800 */
[----:B---3--:R-:W-:Y:S01]  /*171c0*/  FFMA.FTZ R20, R7, R28, R169 ;  /* 0x0000001c07147223 */ /* 0x008fe200000100a9 */
[----:B------:R-:W-:-:S06]  /*171d0*/  FFMA.FTZ R175, R38, R8, -R21 ;  /* 0x0000000826af7223 */ /* 0x000fcc0000010815 */
[----:B------:R-:W3:Y:S01]  /*171e0*/  MUFU.EX2 R40, R40 ;  /* 0x0000002800287308 */ /* 0x000ee20000000800 */
[----:B-1----:R-:W-:-:S07]  /*171f0*/  FFMA.FTZ R7, R9, R6, R168 ;  /* 0x0000000609077223 */ /* 0x002fce00000100a8 */
[----:B------:R-:W1:Y:S01]  /*17200*/  MUFU.EX2 R72, R72 ;  /* 0x0000004800487308 */ /* 0x000e620000000800 */
[----:B--2---:R-:W-:Y:S01]  /*17210*/  FADD.FTZ R20, R37, R20 ;  /* 0x0000001425147221 */ /* 0x004fe20000010000 */
[----:B------:R-:W-:-:S06]  /*17220*/  FFMA.FTZ R34, R39, R8, -R21 ;  /* 0x0000000827227223 */ /* 0x000fcc0000010815 */
[----:B------:R-:W2:Y:S01]  /*17230*/  MUFU.EX2 R173, R173 ;  /* 0x000000ad00ad7308 */ /* 0x000ea20000000800 */
[----:B----4-:R-:W-:-:S07]  /*17240*/  FADD.FTZ R7, R24, R7 ;  /* 0x0000000718077221 */ /* 0x010fce0000010000 */
[----:B------:R-:W4:Y:S01]  /*17250*/  MUFU.EX2 R172, R172 ;  /* 0x000000ac00ac7308 */ /* 0x000f220000000800 */
[----:B0-----:R-:W-:Y:S01]  /*17260*/  FADD.FTZ R17, R171, R20 ;  /* 0x00000014ab117221 */ /* 0x001fe20000010000 */
[----:B------:R-:W-:-:S06]  /*17270*/  FFMA.FTZ R177, R42, R8, -R21 ;  /* 0x000000082ab17223 */ /* 0x000fcc0000010815 */
[----:B------:R-:W0:Y:S01]  /*17280*/  MUFU.EX2 R31, R31 ;  /* 0x0000001f001f7308 */ /* 0x000e220000000800 */
[----:B------:R-:W-:-:S07]  /*17290*/  FADD.FTZ R7, R170, R7 ;  /* 0x00000007aa077221 */ /* 0x000fce0000010000 */
[----:B------:R-:W0:Y:S01]  /*172a0*/  MUFU.EX2 R32, R32 ;  /* 0x0000002000207308 */ /* 0x000e220000000800 */
[----:B---3--:R-:W-:Y:S01]  /*172b0*/  FADD.FTZ R6, R40, R17 ;  /* 0x0000001128067221 */ /* 0x008fe20000010000 */
[----:B------:R-:W-:-:S06]  /*172c0*/  FFMA.FTZ R30, R43, R8, -R21 ;  /* 0x000000082b1e7223 */ /* 0x000fcc0000010815 */
[----:B------:R-:W3:Y:S01]  /*172d0*/  MUFU.EX2 R175, R175 ;  /* 0x000000af00af7308 */ /* 0x000ee20000000800 */
[----:B-1----:R-:W-:-:S07]  /*172e0*/  FADD.FTZ R7, R72, R7 ;  /* 0x0000000748077221 */ /* 0x002fce0000010000 */
        /* <DEDUP_REMOVED lines=52> */
[----:B------:R-:W-:-:S06]  /*17630*/  FADD.FTZ R6, R15, R6 ;  /* 0x000000060f067221 */ /* 0x000fcc0000010000 */
[----:B------:R-:W0:Y:S01]  /*17640*/  MUFU.EX2 R209, R209 ;  /* 0x000000d100d17308 */ /* 0x000e220000000800 */
[----:B------:R-:W-:-:S07]  /*17650*/  FFMA.FTZ R200, R66, R8, -R21 ;  /* 0x0000000842c87223 */ /* 0x000fce0000010815 */
[----:B------:R-:W0:Y:S01]  /*17660*/  MUFU.EX2 R190, R190 ;  /* 0x000000be00be7308 */ /* 0x000e220000000800 */
[----:B---3--:R-:W-:Y:S01]  /*17670*/  FADD.FTZ R17, R214, R7 ;  /* 0x00000007d6117221 */ /* 0x008fe20000010000 */
[----:B-1----:R-:W-:-:S06]  /*17680*/  FADD.FTZ R7, R189, R6 ;  /* 0x00000006bd077221 */ /* 0x002fcc0000010000 */
[----:B------:R-:W1:Y:S01]  /*17690*/  MUFU.EX2 R205, R205 ;  /* 0x000000cd00cd7308 */ /* 0x000e620000000800 */
[----:B------:R-:W-:-:S07]  /*176a0*/  FFMA.FTZ R202, R67, R8, -R21 ;  /* 0x0000000843ca7223 */ /* 0x000fce0000010815 */
[----:B------:R-:W3:Y:S01]  /*176b0*/  MUFU.EX2 R13, R13 ;  /* 0x0000000d000d7308 */ /* 0x000ee20000000800 */
[----:B--2---:R-:W-:Y:S01]  /*176c0*/  FADD.FTZ R6, R204, R17 ;  /* 0x00000011cc067221 */ /* 0x004fe20000010000 */
[----:B----4-:R-:W-:-:S06]  /*176d0*/  FADD.FTZ R7, R12, R7 ;  /* 0x000000070c077221 */ /* 0x010fcc0000010000 */
[----:B------:R-:W2:Y:S01]  /*176e0*/  MUFU.EX2 R210, R210 ;  /* 0x000000d200d27308 */ /* 0x000ea20000000800 */
[----:B------:R-:W-:-:S07]  /*176f0*/  FFMA.FTZ R201, R70, R8, -R21 ;  /* 0x0000000846c97223 */ /* 0x000fce0000010815 */
[----:B------:R-:W4:Y:S01]  /*17700*/  MUFU.EX2 R191, R191 ;  /* 0x000000bf00bf7308 */ /* 0x000f220000000800 */
[----:B0-----:R-:W-:Y:S01]  /*17710*/  FADD.FTZ R20, R209, R6 ;  /* 0x00000006d1147221 */ /* 0x001fe20000010000 */
[----:B------:R-:W-:-:S06]  /*17720*/  FADD.FTZ R6, R190, R7 ;  /* 0x00000007be067221 */ /* 0x000fcc0000010000 */
[----:B------:R-:W-:Y:S01]  /*17730*/  MUFU.EX2 R10, R10 ;  /* 0x0000000a000a7308 */ /* 0x000fe20000000800 */
[----:B------:R-:W-:-:S07]  /*17740*/  FFMA.FTZ R203, R71, R8, -R21 ;  /* 0x0000000847cb7223 */ /* 0x000fce0000010815 */
[----:B------:R-:W0:Y:S01]  /*17750*/  MUFU.EX2 R200, R200 ;  /* 0x000000c800c87308 */ /* 0x000e220000000800 */
[----:B-1----:R-:W-:Y:S01]  /*17760*/  FADD.FTZ R7, R205, R20 ;  /* 0x00000014cd077221 */ /* 0x002fe20000010000 */
[----:B---3--:R-:W-:-:S06]  /*17770*/  FADD.FTZ R6, R13, R6 ;  /* 0x000000060d067221 */ /* 0x008fcc0000010000 */
[----:B------:R-:W-:Y:S08]  /*17780*/  MUFU.EX2 R192, R192 ;  /* 0x000000c000c07308 */ /* 0x000ff00000000800 */
[----:B------:R-:W1:Y:S01]  /*17790*/  MUFU.EX2 R202, R202 ;  /* 0x000000ca00ca7308 */ /* 0x000e620000000800 */
[----:B--2---:R-:W-:Y:S01]  /*177a0*/  FADD.FTZ R17, R210, R7 ;  /* 0x00000007d2117221 */ /* 0x004fe20000010000 */
[----:B----4-:R-:W-:-:S06]  /*177b0*/  FADD.FTZ R7, R191, R6 ;  /* 0x00000006bf077221 */ /* 0x010fcc0000010000 */
[----:B------:R-:W-:Y:S08]  /*177c0*/  MUFU.EX2 R11, R68 ;  /* 0x00000044000b7308 */ /* 0x000ff00000000800 */
[----:B------:R-:W2:Y:S01]  /*177d0*/  MUFU.EX2 R201, R201 ;  /* 0x000000c900c97308 */ /* 0x000ea20000000800 */
[----:B0-----:R-:W-:Y:S01]  /*177e0*/  FADD.FTZ R17, R200, R17 ;  /* 0x00000011c8117221 */ /* 0x001fe20000010000 */
[----:B------:R-:W-:-:S06]  /*177f0*/  FADD.FTZ R7, R10, R7 ;  /* 0x000000070a077221 */ /* 0x000fcc0000010000 */
[----:B------:R-:W0:Y:S08]  /*17800*/  MUFU.EX2 R193, R193 ;  /* 0x000000c100c17308 */ /* 0x000e300000000800 */
[----:B------:R-:W3:Y:S01]  /*17810*/  MUFU.EX2 R203, R203 ;  /* 0x000000cb00cb7308 */ /* 0x000ee20000000800 */
[----:B-1----:R-:W-:Y:S01]  /*17820*/  FADD.FTZ R8, R202, R17 ;  /* 0x00000011ca087221 */ /* 0x002fe20000010000 */
[----:B------:R-:W-:-:S03]  /*17830*/  FADD.FTZ R6, R192, R7 ;  /* 0x00000007c0067221 */ /* 0x000fc60000010000 */
[----:B--2---:R-:W-:Y:S01]  /*17840*/  FADD.FTZ R8, R201, R8 ;  /* 0x00000008c9087221 */ /* 0x004fe20000010000 */
[----:B------:R-:W-:-:S04]  /*17850*/  FADD.FTZ R6, R11, R6 ;  /* 0x000000060b067221 */ /* 0x000fc80000010000 */
[----:B0-----:R-:W-:Y:S01]  /*17860*/  FADD.FTZ R20, R193, R6 ;  /* 0x00000006c1147221 */ /* 0x001fe20000010000 */
[----:B------:R-:W-:Y:S01]  /*17870*/  STL [R1+0x414], R16 ;  /* 0x0004141001007387 */ /* 0x000fe20000100800 */
[----:B---3--:R-:W-:-:S05]  /*17880*/  FADD.FTZ R21, R203, R8 ;  /* 0x00000008cb157221 */ /* 0x008fca0000010000 */
[----:B------:R0:W-:Y:S04]  /*17890*/  STL.64 [R1+0x420], R20 ;  /* 0x0004201401007387 */ /* 0x0001e80000100a00 */
        /* <DEDUP_REMOVED lines=11> */
[----:B------:R-:W1:Y:S04]  /*17950*/  LD.E R54, desc[UR44][R18.64+0x210] ;  /* 0x0002102c12367980 */ /* 0x000e68000c101900 */
[----:B0-----:R-:W3:Y:S04]  /*17960*/  LD.E R21, desc[UR44][R18.64+0x3f4] ;  /* 0x0003f42c12157980 */ /* 0x001ee8000c101900 */
[----:B------:R-:W4:Y:S04]  /*17970*/  LD.E R56, desc[UR44][R18.64+0x214] ;  /* 0x0002142c12387980 */ /* 0x000f28000c101900 */
        /* <DEDUP_REMOVED lines=59> */
[----:B------:R-:W-:Y:S01]  /*17d30*/  ULOP3.LUT UR6, UR4, 0x8, URZ, 0xfc, !UPT ;  /* 0x0000000804067892 */ /* 0x000fe2000f8efc3f */
[C---:B-1----:R-:W-:Y:S01]  /*17d40*/  FMUL.FTZ R17, R9.reuse, R54 ;  /* 0x0000003609117220 */ /* 0x042fe20000410000 */
[----:B---3--:R-:W-:-:S04]  /*17d50*/  FMUL.FTZ R43, R9, R21 ;  /* 0x00000015092b7220 */ /* 0x008fc80000410000 */
[----:B------:R0:W-:Y:S01]  /*17d60*/  ST.E desc[UR44][R18.64+0x210], R17 ;  /* 0x0002101112007985 */ /* 0x0001e2000c10192c */
[C---:B----4-:R-:W-:Y:S01]  /*17d70*/  FMUL.FTZ R21, R9.reuse, R56 ;  /* 0x0000003809157220 */ /* 0x050fe20000410000 */
[C---:B--2---:R-:W-:Y:S01]  /*17d80*/  FMUL.FTZ R27, R9.reuse, R58 ;  /* 0x0000003a091b7220 */ /* 0x044fe20000410000 */
[C---:B------:R-:W-:Y:S01]  /*17d90*/  FMUL.FTZ R29, R9.reuse, R60 ;  /* 0x0000003c091d7220 */ /* 0x040fe20000410000 */
[C---:B------:R-:W-:Y:S01]  /*17da0*/  FMUL.FTZ R35, R9.reuse, R62 ;  /* 0x0000003e09237220 */ /* 0x040fe20000410000 */
[----:B------:R-:W-:Y:S01]  /*17db0*/  ST.E desc[UR44][R18.64+0x3f4], R43 ;  /* 0x0003f42b12007985 */ /* 0x000fe2000c10192c */
[----:B0-----:R-:W-:-:S03]  /*17dc0*/  FMUL.FTZ R17, R9, R68 ;  /* 0x0000004409117220 */ /* 0x001fc60000410000 */
[----:B------:R0:W-:Y:S01]  /*17dd0*/  ST.E desc[UR44][R18.64+0x214], R21 ;  /* 0x0002141512007985 */ /* 0x0001e2000c10192c */
[----:B------:R-:W-:-:S03]  /*17de0*/  FMUL.FTZ R39, R9, R64 ;  /* 0x0000004009277220 */ /* 0x000fc60000410000 */
[----:B------:R1:W-:Y:S01]  /*17df0*/  ST.E desc[UR44][R18.64+0x220], R27 ;  /* 0x0002201b12007985 */ /* 0x0003e2000c10192c */
[----:B------:R-:W-:-:S03]  /*17e00*/  FMUL.FTZ R41, R9, R66 ;  /* 0x0000004209297220 */ /* 0x000fc60000410000 */
[----:B------:R2:W-:Y:S04]  /*17e10*/  ST.E desc[UR44][R18.64+0x224], R29 ;  /* 0x0002241d12007985 */ /* 0x0005e8000c10192c */
[----:B------:R3:W-:Y:S01]  /*17e20*/  ST.E desc[UR44][R18.64+0x230], R35 ;  /* 0x0002302312007985 */ /* 0x0007e2000c10192c */
[C---:B0-----:R-:W-:Y:S01]  /*17e30*/  FMUL.FTZ R21, R9.reuse, R70 ;  /* 0x0000004609157220 */ /* 0x041fe20000410000 */
[C---:B------:R-:W-:Y:S02]  /*17e40*/  FMUL.FTZ R43, R9.reuse, R74 ;  /* 0x0000004a092b7220 */ /* 0x040fe40000410000 */
[----:B------:R0:W-:Y:S01]  /*17e50*/  ST.E desc[UR44][R18.64+0x244], R17 ;  /* 0x0002441112007985 */ /* 0x0001e2000c10192c */
[C---:B-1----:R-:W-:Y:S01]  /*17e60*/  FMUL.FTZ R27, R9.reuse, R78 ;  /* 0x0000004e091b7220 */ /* 0x042fe20000410000 */
[C---:B--2---:R-:W-:Y:S01]  /*17e70*/  FMUL.FTZ R29, R9.reuse, R80 ;  /* 0x00000050091d7220 */ /* 0x044fe20000410000 */
[C---:B---3--:R-:W-:Y:S01]  /*17e80*/  FMUL.FTZ R35, R9.reuse, R82 ;  /* 0x0000005209237220 */ /* 0x048fe20000410000 */
[----:B------:R1:W-:Y:S01]  /*17e90*/  ST.E desc[UR44][R18.64+0x234], R39 ;  /* 0x0002342712007985 */ /* 0x0003e2000c10192c */
[----:B0-----:R-:W-:-:S03]  /*17ea0*/  FMUL.FTZ R17, R9, R88 ;  /* 0x0000005809117220 */ /* 0x001fc60000410000 */
[----:B------:R0:W-:Y:S01]  /*17eb0*/  ST.E desc[UR44][R18.64+0x240], R41 ;  /* 0x0002402912007985 */ /* 0x0001e2000c10192c */
[----:B------:R-:W-:-:S03]  /*17ec0*/  FMUL.FTZ R45, R9, R76 ;  /* 0x0000004c092d7220 */ /* 0x000fc60000410000 */
[----:B------:R2:W-:Y:S04]  /*17ed0*/  ST.E desc[UR44][R18.64+0x250], R21 ;  /* 0x0002501512007985 */ /* 0x0005e8000c10192c */
[----:B------:R3:W-:Y:S01]  /*17ee0*/  ST.E desc[UR44][R18.64+0x254], R43 ;  /* 0x0002542b12007985 */ /* 0x0007e2000c10192c */
[----:B-1----:R-:W-:-:S03]  /*17ef0*/  FMUL.FTZ R39, R9, R84 ;  /* 0x0000005409277220 */ /* 0x002fc60000410000 */
[----:B------:R1:W-:Y:S01]  /*17f00*/  ST.E desc[UR44][R18.64+0x264], R27 ;  /* 0x0002641b12007985 */ /* 0x0003e2000c10192c */
[----:B0-----:R-:W-:-:S03]  /*17f10*/  FMUL.FTZ R41, R9, R86 ;  /* 0x0000005609297220 */ /* 0x001fc60000410000 */
[----:B------:R0:W-:Y:S01]  /*17f20*/  ST.E desc[UR44][R18.64+0x270], R29 ;  /* 0x0002701d12007985 */ /* 0x0001e2000c10192c */
[----:B--2---:R-:W-:-:S03]  /*17f30*/  FMUL.FTZ R21, R9, R90 ;  /* 0x0000005a09157220 */ /* 0x004fc60000410000 */
[----:B------:R2:W-:Y:S01]  /*17f40*/  ST.E desc[UR44][R18.64+0x274], R35 ;  /* 0x0002742312007985 */ /* 0x0005e2000c10192c */
[C---:B---3--:R-:W-:Y:S01]  /*17f50*/  FMUL.FTZ R43, R9.reuse, R94 ;  /* 0x0000005e092b7220 */ /* 0x048fe20000410000 */
[C---:B-1----:R-:W-:Y:S02]  /*17f60*/  FMUL.FTZ R27, R9.reuse, R92 ;  /* 0x0000005c091b7220 */ /* 0x042fe40000410000 */
[----:B------:R1:W-:Y:S01]  /*17f70*/  ST.E desc[UR44][R18.64+0x290], R17 ;  /* 0x0002901112007985 */ /* 0x0003e2000c10192c */
[C---:B0-----:R-:W-:Y:S01]  /*17f80*/  FMUL.FTZ R29, R9.reuse, R98 ;  /* 0x00000062091d7220 */ /* 0x041fe20000410000 */
[C---:B--2---:R-:W-:Y:S02]  /*17f90*/  FMUL.FTZ R35, R9.reuse, R100 ;  /* 0x0000006409237220 */ /* 0x044fe40000410000 */
[----:B------:R0:W-:Y:S01]  /*17fa0*/  ST.E desc[UR44][R18.64+0x260], R45 ;  /* 0x0002602d12007985 */ /* 0x0001e2000c10192c */
[----:B-1----:R-:W-:-:S03]  /*17fb0*/  FMUL.FTZ R17, R9, R102 ;  /* 0x0000006609117220 */ /* 0x002fc60000410000 */
[----:B------:R1:W-:Y:S04]  /*17fc0*/  ST.E desc[UR44][R18.64+0x280], R39 ;  /* 0x0002802712007985 */ /* 0x0003e8000c10192c */
[----:B------:R2:W-:Y:S01]  /*17fd0*/  ST.E desc[UR44][R18.64+0x284], R41 ;  /* 0x0002842912007985 */ /* 0x0005e2000c10192c */
[----:B0-----:R-:W-:-:S03]  /*17fe0*/  FMUL.FTZ R45, R9, R96 ;  /* 0x00000060092d7220 */ /* 0x001fc60000410000 */
[----:B------:R0:W-:Y:S04]  /*17ff0*/  ST.E desc[UR44][R18.64+0x294], R21 ;  /* 0x0002941512007985 */ /* 0x0001e8000c10192c */
[----:B------:R3:W-:Y:S01]  /*18000*/  ST.E desc[UR44][R18.64+0x2a0], R27 ;  /* 0x0002a01b12007985 */ /* 0x0007e2000c10192c */
[----:B-1----:R-:W-:-:S03]  /*18010*/  FMUL.FTZ R39, R9, R104 ;  /* 0x0000006809277220 */ /* 0x002fc60000410000 */
[----:B------:R1:W-:Y:S01]  /*18020*/  ST.E desc[UR44][R18.64+0x2a4], R43 ;  /* 0x0002a42b12007985 */ /* 0x0003e2000c10192c */
[----:B--2---:R-:W-:-:S03]  /*18030*/  FMUL.FTZ R41, R9, R106 ;  /* 0x0000006a09297220 */ /* 0x004fc60000410000 */
[----:B------:R2:W-:Y:S01]  /*18040*/  ST.E desc[UR44][R18.64+0x2b4], R29 ;  /* 0x0002b41d12007985 */ /* 0x0005e2000c10192c */
[----:B0-----:R-:W-:-:S03]  /*18050*/  FMUL.FTZ R21, R9, R108 ;  /* 0x0000006c09157220 */ /* 0x001fc60000410000 */
[----:B------:R0:W-:Y:S01]  /*18060*/  ST.E desc[UR44][R18.64+0x2c0], R35 ;  /* 0x0002c02312007985 */ /* 0x0001e2000c10192c */
[C---:B---3--:R-:W-:Y:S01]  /*18070*/  FMUL.FTZ R27, R9.reuse, R110 ;  /* 0x0000006e091b7220 */ /* 0x048fe20000410000 */
[C---:B-1----:R-:W-:Y:S02]  /*18080*/  FMUL.FTZ R43, R9.reuse, R114 ;  /* 0x00000072092b7220 */ /* 0x042fe40000410000 */
[----:B------:R1:W-:Y:S01]  /*18090*/  ST.E desc[UR44][R18.64+0x2c4], R17 ;  /* 0x0002c41112007985 */ /* 0x0003e2000c10192c */
[C---:B--2---:R-:W-:Y:S01]  /*180a0*/  FMUL.FTZ R29, R9.reuse, R112 ;  /* 0x00000070091d7220 */ /* 0x044fe20000410000 */
[C---:B0-----:R-:W-:Y:S02]  /*180b0*/  FMUL.FTZ R35, R9.reuse, R118 ;  /* 0x0000007609237220 */ /* 0x041fe40000410000 */
        /* <DEDUP_REMOVED lines=27> */
[C---:B--2---:R-:W-:Y:S01]  /*18270*/  FMUL.FTZ R39, R9.reuse, R144 ;  /* 0x0000009009277220 */ /* 0x044fe20000410000 */
[C---:B------:R-:W-:Y:S02]  /*18280*/  FMUL.FTZ R47, R9.reuse, R47 ;  /* 0x0000002f092f7220 */ /* 0x040fe40000410000 */
        /* <DEDUP_REMOVED lines=8> */
[----:B------:R-:W-:Y:S01]  /*18310*/  ST.E desc[UR44][R18.64+0x350], R45 ;  /* 0x0003502d12007985 */ /* 0x000fe2000c10192c */
[----:B-1----:R-:W-:-:S03]  /*18320*/  FMUL.FTZ R17, R9, R228 ;  /* 0x000000e409117220 */ /* 0x002fc60000410000 */
[----:B------:R0:W-:Y:S04]  /*18330*/  ST.E desc[UR44][R18.64+0x360], R21 ;  /* 0x0003601512007985 */ /* 0x0001e8000c10192c */
[----:B------:R1:W-:Y:S04]  /*18340*/  ST.E desc[UR44][R18.64+0x364], R27 ;  /* 0x0003641b12007985 */ /* 0x0003e8000c10192c */
[----:B------:R2:W-:Y:S04]  /*18350*/  ST.E desc[UR44][R18.64+0x370], R39 ;  /* 0x0003702712007985 */ /* 0x0005e8000c10192c */
[----:B------:R3:W-:Y:S01]  /*18360*/  ST.E desc[UR44][R18.64+0x374], R41 ;  /* 0x0003742912007985 */ /* 0x0007e2000c10192c */
[C---:B0-----:R-:W-:Y:S01]  /*18370*/  FMUL.FTZ R21, R9.reuse, R50 ;  /* 0x0000003209157220 */ /* 0x041fe20000410000 */
[----:B------:R-:W-:-:S02]  /*18380*/  FMUL.FTZ R45, R9, R8 ;  /* 0x00000008092d7220 */ /* 0x000fc40000410000 */
        /* <DEDUP_REMOVED lines=9> */
[----:B------:R0:W-:Y:S01]  /*18420*/  ST.E desc[UR44][R18.64+0x390], R17 ;  /* 0x0003901112007985 */ /* 0x0001e2000c10192c */
[C---:B--2---:R-:W-:Y:S01]  /*18430*/  FMUL.FTZ R47, R9.reuse, R16 ;  /* 0x00000010092f7220 */ /* 0x044fe20000410000 */
[----:B------:R-:W-:Y:S02]  /*18440*/  IMAD.U32 R16, RZ, RZ, UR6 ;  /* 0x00000006ff107e24 */ /* 0x000fe4000f8e00ff */
[C---:B---3--:R-:W-:Y:S01]  /*18450*/  FMUL.FTZ R43, R9.reuse, R26 ;  /* 0x0000001a092b7220 */ /* 0x048fe20000410000 */
[----:B------:R-:W-:Y:S01]  /*18460*/  FMUL.FTZ R9, R9, R20 ;  /* 0x0000001409097220 */ /* 0x000fe20000410000 */
[----:B0-----:R-:W-:Y:S01]  /*18470*/  IMAD.U32 R17, RZ, RZ, UR5 ;  /* 0x00000005ff117e24 */ /* 0x001fe2000f8e00ff */
[----:B------:R-:W-:Y:S04]  /*18480*/  ST.E desc[UR44][R18.64+0x3a4], R21 ;  /* 0x0003a41512007985 */ /* 0x000fe8000c10192c */
[----:B------:R0:W-:Y:S04]  /*18490*/  ST.E desc[UR44][R18.64+0x3b0], R27 ;  /* 0x0003b01b12007985 */ /* 0x0001e8000c10192c */
[----:B------:R1:W-:Y:S04]  /*184a0*/  ST.E desc[UR44][R18.64+0x3b4], R29 ;  /* 0x0003b41d12007985 */ /* 0x0003e8000c10192c */
[----:B------:R-:W-:Y:S04]  /*184b0*/  ST.E desc[UR44][R18.64+0x3c0], R39 ;  /* 0x0003c02712007985 */ /* 0x000fe8000c10192c */
[----:B------:R-:W-:Y:S04]  /*184c0*/  ST.E desc[UR44][R18.64+0x3c4], R41 ;  /* 0x0003c42912007985 */ /* 0x000fe8000c10192c */
[----:B------:R-:W-:Y:S04]  /*184d0*/  ST.E desc[UR44][R18.64+0x3d0], R35 ;  /* 0x0003d02312007985 */ /* 0x000fe8000c10192c */
[----:B------:R-:W-:Y:S04]  /*184e0*/  ST.E desc[UR44][R18.64+0x3d4], R43 ;  /* 0x0003d42b12007985 */ /* 0x000fe8000c10192c */
[----:B------:R-:W-:Y:S04]  /*184f0*/  ST.E desc[UR44][R18.64+0x3e0], R45 ;  /* 0x0003e02d12007985 */ /* 0x000fe8000c10192c */
[----:B------:R2:W-:Y:S04]  /*18500*/  ST.E desc[UR44][R18.64+0x3e4], R47 ;  /* 0x0003e42f12007985 */ /* 0x0005e8000c10192c */
[----:B------:R3:W-:Y:S04]  /*18510*/  ST.E desc[UR44][R18.64+0x3f0], R9 ;  /* 0x0003f00912007985 */ /* 0x0007e8000c10192c */
[----:B0-----:R-:W4:Y:S01]  /*18520*/  LD.E R27, desc[UR44][R16.64] ;  /* 0x0000002c101b7980 */ /* 0x001f22000c101900 */
[----:B------:R-:W-:Y:S01]  /*18530*/  ULOP3.LUT UR4, UR4, 0xc, URZ, 0xfc, !UPT ;  /* 0x0000000c04047892 */ /* 0x000fe2000f8efc3f */
[----:B------:R-:W-:-:S05]  /*18540*/  IMAD.U32 R21, RZ, RZ, UR5 ;  /* 0x00000005ff157e24 */ /* 0x000fca000f8e00ff */
[----:B------:R-:W-:Y:S02]  /*18550*/  IMAD.U32 R20, RZ, RZ, UR4 ;  /* 0x00000004ff147e24 */ /* 0x000fe4000f8e00ff */
[----:B----4-:R-:W-:-:S05]  /*18560*/  FMUL.FTZ R27, R28, R27 ;  /* 0x0000001b1c1b7220 */ /* 0x010fca0000410000 */
[----:B------:R0:W-:Y:S04]  /*18570*/  ST.E desc[UR44][R16.64], R27 ;  /* 0x0000001b10007985 */ /* 0x0001e8000c10192c */
[----:B-1----:R-:W4:Y:S01]  /*18580*/  LD.E R29, desc[UR44][R20.64] ;  /* 0x0000002c141d7980 */ /* 0x002f22000c101900 */
[----:B------:R-:W1:Y:S01]  /*18590*/  S2R R54, SR_TID.X ;  /* 0x0000000000367919 */ /* 0x000e620000002100 */
[----:B----4-:R-:W-:-:S05]  /*185a0*/  FMUL.FTZ R29, R28, R29 ;  /* 0x0000001d1c1d7220 */ /* 0x010fca0000410000 */
        /* <DEDUP_REMOVED lines=60> */
[----:B---3--:R-:W3:Y:S04]  /*18970*/  LD.E R9, desc[UR44][R18.64+0x3e8] ;  /* 0x0003e82c12097980 */ /* 0x008ee8000c101900 */
[----:B0-----:R-:W3:Y:S04]  /*18980*/  LD.E R27, desc[UR44][R18.64+0x3ec] ;  /* 0x0003ec2c121b7980 */ /* 0x001ee8000c101900 */
[----:B----4-:R-:W4:Y:S01]  /*18990*/  LD.E R29, desc[UR44][R18.64+0x3f8] ;  /* 0x0003f82c121d7980 */ /* 0x010f22000c101900 */
[----:B-1----:R-:W-:Y:S01]  /*189a0*/  SHF.R.U32.HI R54, RZ, 0x7, R54 ;  /* 0x00000007ff367819 */ /* 0x002fe20000011636 */
[C---:B------:R-:W-:Y:S01]  /*189b0*/  FMUL.FTZ R49, R28.reuse, R49 ;  /* 0x000000311c317220 */ /* 0x040fe20000410000 */
[----:B------:R-:W-:-:S04]  /*189c0*/  FMUL.FTZ R229, R28, R229 ;  /* 0x000000e51ce57220 */ /* 0x000fc80000410000 */
        /* <DEDUP_REMOVED lines=58> */
[C---:B---3--:R-:W-:Y:S01]  /*18d70*/  FMUL.FTZ R49, R28.reuse, R9 ;  /* 0x000000091c317220 */ /* 0x048fe20000410000 */
[C---:B------:R-:W-:Y:S01]  /*18d80*/  FMUL.FTZ R27, R28.reuse, R27 ;  /* 0x0000001b1c1b7220 */ /* 0x040fe20000410000 */
[----:B----4-:R-:W-:Y:S01]  /*18d90*/  FMUL.FTZ R29, R28, R29 ;  /* 0x0000001d1c1d7220 */ /* 0x010fe20000410000 */
[----:B------:R-:W-:Y:S01]  /*18da0*/  VIADD R28, R54, 0x8 ;  /* 0x00000008361c7836 */ /* 0x000fe20000000000 */
        /* <DEDUP_REMOVED lines=59> */
[----:B------:R3:W-:Y:S04]  /*19160*/  ST.E desc[UR44][R18.64+0x3ec], R27 ;  /* 0x0003ec1b12007985 */ /* 0x0007e8000c10192c */
[----:B------:R4:W-:Y:S01]  /*19170*/  ST.E desc[UR44][R18.64+0x3f8], R29 ;  /* 0x0003f81d12007985 */ /* 0x0009e2000c10192c */
[----:B------:R4:W-:Y:S06]  /*19180*/  BAR.SYNC.DEFER_BLOCKING R28, 0x100 ;  /* 0x0004001c0000751d */ /* 0x0009ec0000010000 */
[----:B0-----:R-:W2:Y:S04]  /*19190*/  LD.E R39, desc[UR44][R18.64+0x200] ;  /* 0x0002002c12277980 */ /* 0x001ea8000c101900 */
[----:B------:R-:W4:Y:S04]  /*191a0*/  LD.E R26, desc[UR44][R2.64] ;  /* 0x0000002c021a7980 */ /* 0x000f28000c101900 */
[----:B------:R-:W4:Y:S04]  /*191b0*/  LD.E.64 R8, desc[UR44][R18.64+0x88] ;  /* 0x0000882c12087980 */ /* 0x000f28000c101b00 */
[----:B--2---:R0:W-:Y:S04]  /*191c0*/  ST.E desc[UR44][R18.64+0x200], R39 ;  /* 0x0002002712007985 */ /* 0x0041e8000c10192c */
[----:B-1----:R-:W2:Y:S04]  /*191d0*/  LD.E R41, desc[UR44][R6.64] ;  /* 0x0000002c06297980 */ /* 0x002ea8000c101900 */
[----:B--2---:R1:W-:Y:S04]  /*191e0*/  ST.E desc[UR44][R6.64], R41 ;  /* 0x0000002906007985 */ /* 0x0043e8000c10192c */
[----:B------:R-:W2:Y:S04]  /*191f0*/  LD.E R35, desc[UR44][R16.64] ;  /* 0x0000002c10237980 */ /* 0x000ea8000c101900 */
[----:B--2---:R2:W-:Y:S04]  /*19200*/  ST.E desc[UR44][R16.64], R35 ;  /* 0x0000002310007985 */ /* 0x0045e8000c10192c */
[----:B---3--:R-:W3:Y:S04]  /*19210*/  LD.E R27, desc[UR44][R20.64] ;  /* 0x0000002c141b7980 */ /* 0x008ee8000c101900 */
[----:B---3--:R3:W-:Y:S04]  /*19220*/  ST.E desc[UR44][R20.64], R27 ;  /* 0x0000001b14007985 */ /* 0x0087e8000c10192c */
[----:B----4-:R-:W4:Y:S04]  /*19230*/  LD.E R29, desc[UR44][R18.64+0x210] ;  /* 0x0002102c121d7980 */ /* 0x010f28000c101900 */
        /* <DEDUP_REMOVED lines=75> */
[----:B------:R-:W-:Y:S04]  /*196f0*/  ST.E desc[UR44][R18.64+0x214], R43 ;  /* 0x0002142b12007985 */ /* 0x000fe8000c10192c */
[----:B------:R-:W-:Y:S04]  /*19700*/  ST.E desc[UR44][R18.64+0x218], R45 ;  /* 0x0002182d12007985 */ /* 0x000fe8000c10192c */
[----:B------:R-:W-:Y:S04]  /*19710*/  ST.E desc[UR44][R18.64+0x21c], R39 ;  /* 0x00021c2712007985 */ /* 0x000fe8000c10192c */
[----:B------:R-:W-:Y:S04]  /*19720*/  ST.E desc[UR44][R18.64+0x220], R47 ;  /* 0x0002202f12007985 */ /* 0x000fe8000c10192c */
[----:B------:R-:W-:Y:S04]  /*19730*/  ST.E desc[UR44][R18.64+0x224], R49 ;  /* 0x0002243112007985 */ /* 0x000fe8000c10192c */
[----:B------:R-:W-:Y:S04]  /*19740*/  ST.E desc[UR44][R18.64+0x228], R41 ;  /* 0x0002282912007985 */ /* 0x000fe8000c10192c */
[----:B------:R-:W-:Y:S04]  /*19750*/  ST.E desc[UR44][R18.64+0x22c], R51 ;  /* 0x00022c3312007985 */ /* 0x000fe8000c10192c */
        /* <DEDUP_REMOVED lines=8> */
[----:B0-----:R-:W3:Y:S04]  /*197e0*/  LD.E R29, desc[UR44][R18.64+0x258] ;  /* 0x0002582c121d7980 */ /* 0x001ee8000c101900 */
[----:B-1----:R-:W3:Y:S04]  /*197f0*/  LD.E R35, desc[UR44][R18.64+0x25c] ;  /* 0x00025c2c12237980 */ /* 0x002ee8000c101900 */
[----:B------:R-:W3:Y:S04]  /*19800*/  LD.E R39, desc[UR44][R18.64+0x264] ;  /* 0x0002642c12277980 */ /* 0x000ee8000c101900 */
[----:B------:R-:W3:Y:S04]  /*19810*/  LD.E R41, desc[UR44][R18.64+0x268] ;  /* 0x0002682c12297980 */ /* 0x000ee8000c101900 */
[----:B------:R-:W3:Y:S04]  /*19820*/  LD.E R43, desc[UR44][R18.64+0x270] ;  /* 0x0002702c122b7980 */ /* 0x000ee8000c101900 */
[----:B------:R-:W3:Y:S04]  /*19830*/  LD.E R45, desc[UR44][R18.64+0x278] ;  /* 0x0002782c122d7980 */ /* 0x000ee8000c101900 */
[----:B------:R-:W3:Y:S04]  /*19840*/  LD.E R47, desc[UR44][R18.64+0x280] ;  /* 0x0002802c122f7980 */ /* 0x000ee8000c101900 */
[----:B------:R-:W3:Y:S04]  /*19850*/  LD.E R49, desc[UR44][R18.64+0x288] ;  /* 0x0002882c12317980 */ /* 0x000ee8000c101900 */
[----:B------:R-:W3:Y:S04]  /*19860*/  LD.E R51, desc[UR44][R18.64+0x290] ;  /* 0x0002902c12337980 */ /* 0x000ee8000c101900 */
[----:B--2---:R-:W2:Y:S04]  /*19870*/  LD.E R53, desc[UR44][R18.64+0x298] ;  /* 0x0002982c12357980 */ /* 0x004ea8000c101900 */
        /* <DEDUP_REMOVED lines=39> */
[----:B---3--:R0:W-:Y:S04]  /*19af0*/  ST.E desc[UR44][R18.64+0x250], R27 ;  /* 0x0002501b12007985 */ /* 0x0081e8000c10192c */
        /* <DEDUP_REMOVED lines=35> */
[----:B----4-:R4:W-:Y:S04]  /*19d30*/  ST.E desc[UR44][R18.64+0x2a0], R55 ;  /* 0x0002a03712007985 */ /* 0x0109e8000c10192c */
        /* <DEDUP_REMOVED lines=75> */
[C---:B------:R-:W-:Y:S01]  /*1a1f0*/  VIADD R26, R8.reuse, 0x80 ;  /* 0x00000080081a7836 */ /* 0x040fe20000000000 */
[----:B------:R-:W-:Y:S01]  /*1a200*/  F2FP.F16.F32.PACK_AB R169, R37, R169 ;  /* 0x000000a925a9723e */ /* 0x000fe200000000ff */
[----:B------:R-:W-:Y:S01]  /*1a210*/  VIADD R28, R8, 0x100 ;  /* 0x00000100081c7836 */ /* 0x000fe20000000000 */
[----:B------:R-:W-:Y:S01]  /*1a220*/  R2UR UR15, R29 ;  /* 0x000000001d0f72ca */ /* 0x000fe200000e0000 */
[----:B------:R-:W4:Y:S01]  /*1a230*/  LD.E R24, desc[UR44][R18.64+0x200] ;  /* 0x0002002c12187980 */ /* 0x000f22000c101900 */
[----:B------:R-:W-:Y:S02]  /*1a240*/  R2UR UR10, R26 ;  /* 0x000000001a0a72ca */ /* 0x000fe400000e0000 */
[----:B------:R-:W-:Y:S01]  /*1a250*/  R2UR UR14, R28 ;  /* 0x000000001c0e72ca */ /* 0x000fe200000e0000 */
[----:B------:R-:W4:Y:S01]  /*1a260*/  LD.E R29, desc[UR44][R18.64+0x214] ;  /* 0x0002142c121d7980 */ /* 0x000f22000c101900 */
[----:B------:R-:W-:-:S02]  /*1a270*/  F2FP.F16.F32.PACK_AB R170, R72, R170 ;  /* 0x000000aa48aa723e */ /* 0x000fc400000000ff */
[----:B------:R-:W-:Y:S01]  /*1a280*/  F2FP.F16.F32.PACK_AB R171, R40, R171 ;  /* 0x000000ab28ab723e */ /* 0x000fe200000000ff */
[----:B------:R-:W4:Y:S01]  /*1a290*/  LD.E R28, desc[UR44][R18.64+0x210] ;  /* 0x0002102c121c7980 */ /* 0x000f22000c101900 */
[----:B------:R-:W-:Y:S02]  /*1a2a0*/  F2FP.F16.F32.PACK_AB R172, R32, R172 ;  /* 0x000000ac20ac723e */ /* 0x000fe400000000ff */
[----:B------:R-:W-:Y:S01]  /*1a2b0*/  F2FP.F16.F32.PACK_AB R173, R31, R173 ;  /* 0x000000ad1fad723e */ /* 0x000fe200000000ff */
[----:B------:R-:W4:Y:S01]  /*1a2c0*/  LD.E R32, desc[UR44][R18.64+0x220] ;  /* 0x0002202c12207980 */ /* 0x000f22000c101900 */
[----:B------:R-:W-:Y:S02]  /*1a2d0*/  F2FP.F16.F32.PACK_AB R174, R33, R174 ;  /* 0x000000ae21ae723e */ /* 0x000fe400000000ff */
[----:B------:R-:W-:Y:S01]  /*1a2e0*/  F2FP.F16.F32.PACK_AB R175, R34, R175 ;  /* 0x000000af22af723e */ /* 0x000fe200000000ff */
[----:B------:R-:W4:Y:S01]  /*1a2f0*/  LD.E R31, desc[UR44][R18.64+0x21c] ;  /* 0x00021c2c121f7980 */ /* 0x000f22000c101900 */
[----:B------:R-:W-:-:S02]  /*1a300*/  F2FP.F16.F32.PACK_AB R176, R36, R176 ;  /* 0x000000b024b0723e */ /* 0x000fc400000000ff */
[----:B------:R-:W-:Y:S01]  /*1a310*/  F2FP.F16.F32.PACK_AB R177, R30, R177 ;  /* 0x000000b11eb1723e */ /* 0x000fe200000000ff */
[----:B------:R-:W4:Y:S01]  /*1a320*/  LD.E R33, desc[UR44][R18.64+0x224] ;  /* 0x0002242c12217980 */ /* 0x000f22000c101900 */
[----:B------:R-:W-:-:S03]  /*1a330*/  F2FP.F16.F32.PACK_AB R178, R25, R178 ;  /* 0x000000b219b2723e */ /* 0x000fc600000000ff */
[----:B------:R-:W4:Y:S04]  /*1a340*/  LD.E R30, desc[UR44][R18.64+0x218] ;  /* 0x0002182c121e7980 */ /* 0x000f28000c101900 */
[----:B------:R-:W4:Y:S04]  /*1a350*/  LD.E R34, desc[UR44][R18.64+0x228] ;  /* 0x0002282c12227980 */ /* 0x000f28000c101900 */
        /* <DEDUP_REMOVED lines=18> */
[----:B--2---:R-:W3:Y:S04]  /*1a480*/  LD.E R53, desc[UR44][R18.64+0x274] ;  /* 0x0002742c12357980 */ /* 0x004ee8000c101900 */
[----:B------:R-:W3:Y:S04]  /*1a490*/  LD.E R54, desc[UR44][R18.64+0x278] ;  /* 0x0002782c12367980 */ /* 0x000ee8000c101900 */
[----:B----4-:R-:W3:Y:S04]  /*1a4a0*/  LD.E R55, desc[UR44][R18.64+0x27c] ;  /* 0x00027c2c12377980 */ /* 0x010ee8000c101900 */
        /* <DEDUP_REMOVED lines=43> */
[----:B------:R-:W3:Y:S01]  /*1a760*/  LD.E R99, desc[UR44][R18.64+0x32c] ;  /* 0x00032c2c12637980 */ /* 0x000ee2000c101900 */
[----:B------:R-:W-:Y:S01]  /*1a770*/  ISETP.NE.U32.AND P0, PT, R27, RZ, PT ;  /* 0x000000ff1b00720c */ /* 0x000fe20003f05070 */
[----:B------:R-:W-:-:S02]  /*1a780*/  IMAD.MOV.U32 R27, RZ, RZ, R9 ;  /* 0x000000ffff1b7224 */ /* 0x000fc400078e0009 */
[----:B------:R-:W3:Y:S03]  /*1a790*/  LD.E R100, desc[UR44][R18.64+0x330] ;  /* 0x0003302c12647980 */ /* 0x000ee6000c101900 */
[----:B------:R-:W-:Y:S01]  /*1a7a0*/  R2UR UR11, R27 ;  /* 0x000000001b0b72ca */ /* 0x000fe200000e0000 */
        /* <DEDUP_REMOVED lines=54> */
[----:B------:R-:W-:-:S02]  /*1ab10*/  R2UR UR6, R8 ;  /* 0x00000000080672ca */ /* 0x000fc400000e0000 */
[----:B------:R-:W-:Y:S01]  /*1ab20*/  R2UR UR7, R9 ;  /* 0x00000000090772ca */ /* 0x000fe200000e0000 */
[----:B------:R-:W-:Y:S01]  /*1ab30*/  VOTEU.ANY UP0, P0 ;  /* 0x00000000003f7886 */ /* 0x000fe20000000100 */
[----:B---3--:R-:W-:-:S11]  /*1ab40*/  WARPGROUP.ARRIVE ;  /* 0x00000000000079c5 */ /* 0x008fd60000000000 */
        /* <DEDUP_REMOVED lines=274> */
[----:B------:R-:W-:Y:S01]  /*1bc70*/  VIADD R14, R8, 0x200 ;  /* 0x00000200080e7836 */ /* 0x000fe20000000000 */
[----:B------:R-:W-:Y:S01]  /*1bc80*/  MOV R15, R9 ;  /* 0x00000009000f7202 */ /* 0x000fe20000000f00 */
        /* <DEDUP_REMOVED lines=539> */
[----:B------:R-:W3:Y:S04]  /*1de40*/  LD.E R9, desc[UR44][R18.64+0x200] ;  /* 0x0002002c12097980 */ /* 0x000ee8000c101900 */
[----:B---3--:R3:W-:Y:S04]  /*1de50*/  ST.E desc[UR44][R18.64+0x200], R9 ;  /* 0x0002000912007985 */ /* 0x0087e8000c10192c */
[----:B------:R-:W4:Y:S04]  /*1de60*/  LD.E R11, desc[UR44][R6.64] ;  /* 0x0000002c060b7980 */ /* 0x000f28000c101900 */
[----:B----4-:R4:W-:Y:S04]  /*1de70*/  ST.E desc[UR44][R6.64], R11 ;  /* 0x0000000b06007985 */ /* 0x0109e8000c10192c */
[----:B------:R-:W2:Y:S04]  /*1de80*/  LD.E R13, desc[UR44][R16.64] ;  /* 0x0000002c100d7980 */ /* 0x000ea8000c101900 */
[----:B--2---:R2:W-:Y:S04]  /*1de90*/  ST.E desc[UR44][R16.64], R13 ;  /* 0x0000000d10007985 */ /* 0x0045e8000c10192c */
[----:B------:R-:W3:Y:S04]  /*1dea0*/  LD.E R15, desc[UR44][R20.64] ;  /* 0x0000002c140f7980 */ /* 0x000ee8000c101900 */
[----:B---3--:R3:W-:Y:S04]  /*1deb0*/  ST.E desc[UR44][R20.64], R15 ;  /* 0x0000000f14007985 */ /* 0x0087e8000c10192c */
[----:B0-----:R-:W3:Y:S04]  /*1dec0*/  LD.E R25, desc[UR44][R18.64+0x210] ;  /* 0x0002102c12197980 */ /* 0x001ee8000c101900 */
[----:B-1----:R-:W3:Y:S04]  /*1ded0*/  LD.E R27, desc[UR44][R18.64+0x214] ;  /* 0x0002142c121b7980 */ /* 0x002ee8000c101900 */
[----:B------:R-:W3:Y:S04]  /*1dee0*/  LD.E R5, desc[UR44][R18.64+0x218] ;  /* 0x0002182c12057980 */ /* 0x000ee8000c101900 */
[----:B------:R-:W3:Y:S04]  /*1def0*/  LD.E R29, desc[UR44][R18.64+0x21c] ;  /* 0x00021c2c121d7980 */ /* 0x000ee8000c101900 */
[----:B------:R-:W3:Y:S04]  /*1df00*/  LD.E R9, desc[UR44][R18.64+0x220] ;  /* 0x0002202c12097980 */ /* 0x000ee8000c101900 */
[----:B------:R-:W3:Y:S04]  /*1df10*/  LD.E R31, desc[UR44][R18.64+0x224] ;  /* 0x0002242c121f7980 */ /* 0x000ee8000c101900 */
[----:B----4-:R-:W4:Y:S04]  /*1df20*/  LD.E R7, desc[UR44][R18.64+0x228] ;  /* 0x0002282c12077980 */ /* 0x010f28000c101900 */
        /* <DEDUP_REMOVED lines=125> */
[----:B--2---:R-:W-:Y:S04]  /*1e700*/  ST.E desc[UR44][R18.64+0x230], R13 ;  /* 0x0002300d12007985 */ /* 0x004fe8000c10192c */
        /* <DEDUP_REMOVED lines=115> */
[----:B0-----:R-:W1:Y:S04]  /*1ee40*/  LDL.64 R6, [R1+0x190] ;  /* 0x0001900001067983 */ /* 0x001e680000100a00 */
[----:B------:R2:W5:Y:S04]  /*1ee50*/  LD.E R5, desc[UR44][R2.64] ;  /* 0x0000002c02057980 */ /* 0x000568000c101900 */
[----:B-1----:R-:W3:Y:S01]  /*1ee60*/  LD.E R8, desc[UR44][R6.64] ;  /* 0x0000002c06087980 */ /* 0x002ee2000c101900 */
[----:B------:R-:W-:Y:S01]  /*1ee70*/  BSSY B0, `(.L_x_3974) ;  /* 0x0000005000007945 */ /* 0x000fe20003800000 */
[----:B---3--:R-:W-:-:S04]  /*1ee80*/  LOP3.LUT R8, R8, 0x1, RZ, 0xfc, !PT ;  /* 0x0000000108087812 */ /* 0x008fc800078efcff */
[----:B------:R-:W-:-:S13]  /*1ee90*/  ISETP.NE.AND P0, PT, R8, 0x3, PT ;  /* 0x000000030800780c */ /* 0x000fda0003f05270 */
[----:B--2---:R-:W-:Y:S05]  /*1eea0*/  @!P0 BRA `(.L_x_3975) ;  /* 0x0000000000048947 */ /* 0x004fea0003800000 */
[----:B------:R-:W-:Y:S01]  /*1eeb0*/  BPT.TRAP 0x1 ;  /* 0x000000040000795c */ /* 0x000fe20000300000 */
.L_x_3975:
[----:B------:R-:W-:Y:S05]  /*1eec0*/  BSYNC B0 ;  /* 0x0000000000007941 */ /* 0x000fea0003800000 */
.L_x_3974:
        /* <DEDUP_REMOVED lines=9> */
.L_x_3957:
[----:B------:R-:W-:-:S13]  /*1ef60*/  ISETP.GE.AND P0, PT, R0, R196, PT ;  /* 0x000000c40000720c */ /* 0x000fda0003f06270 */
[----:B------:R-:W-:Y:S05]  /*1ef70*/  @!P0 BRA `(.L_x_3977) ;  /* 0x000000ac00348947 */ /* 0x000fea0003800000 */
[----:B------:R0:W5:Y:S02]  /*1ef80*/  LDL.64 R2, [R1+0x150] ;  /* 0x0001500001027983 */ /* 0x0001640000100a00 */
.L_x_4006:
[----:B-12--5:R-:W2:Y:S04]  /*1ef90*/  LD.E R5, desc[UR44][R2.64] ;  /* 0x0000002c02057980 */ /* 0x026ea8000c101900 */
        /* <DEDUP_REMOVED lines=20> */
.L_x_3979:
[----:B------:R-:W-:Y:S05]  /*1f0e0*/  BSYNC B0 ;  /* 0x0000000000007941 */ /* 0x000fea0003800000 */
.L_x_3978:
        /* <DEDUP_REMOVED lines=13> */
.L_x_3981:
[----:B------:R-:W-:Y:S05]  /*1f1c0*/  BSYNC B0 ;  /* 0x0000000000007941 */ /* 0x000fea0003800000 */
.L_x_3980:
        /* <DEDUP_REMOVED lines=8> */
.L_x_3983:
[----:B------:R-:W-:Y:S05]  /*1f250*/  BSYNC B0 ;  /* 0x0000000000007941 */ /* 0x000fea0003800000 */
.L_x_3982:
[----:B------:R-:W2:Y:S04]  /*1f260*/  LD.E R11, desc[UR44][R2.64] ;  /* 0x0000002c020b7980 */ /* 0x000ea8000c101900 */
[----:B------:R-:W2:Y:S01]  /*1f270*/  LDL.64 R20, [R1+0x80] ;  /* 0x0000800001147983 */ /* 0x000ea20000100a00 */
[----:B------:R-:W-:Y:S05]  /*1f280*/  WARPSYNC.ALL ;  /* 0x0000000000007948 */ /* 0x000fea0003800000 */
[----:B------:R3:W-:Y:S04]  /*1f290*/  STL [R1+0x60], RZ ;  /* 0x000060ff01007387 */ /* 0x0007e80000100800 */
[----:B-1---5:R-:W4:Y:S01]  /*1f2a0*/  LD.E.64 R8, desc[UR44][R18.64+0x78] ;  /* 0x0000782c12087980 */ /* 0x022f22000c101b00 */
[----:B------:R-:W-:-:S05]  /*1f2b0*/  IMAD.MOV.U32 R4, RZ, RZ, 0x1 ;  /* 0x00000001ff047424 */ /* 0x000fca00078e00ff */
[----:B------:R3:W-:Y:S04]  /*1f2c0*/  STL [R1+0x60], R4 ;  /* 0x0000600401007387 */ /* 0x0007e80000100800 */
[----:B------:R-:W3:Y:S04]  /*1f2d0*/  LD.E.64 R12, desc[UR44][R18.64+0x78] ;  /* 0x0000782c120c7980 */ /* 0x000ee8000c101b00 */
[----:B------:R1:W-:Y:S04]  /*1f2e0*/  STL [R1+0x60], R4 ;  /* 0x0000600401007387 */ /* 0x0003e80000100800 */
[----:B------:R-:W3:Y:S01]  /*1f2f0*/  LD.E.64 R14, desc[UR44][R18.64+0x78] ;  /* 0x0000782c120e7980 */ /* 0x000ee2000c101b00 */
        /* <DEDUP_REMOVED lines=8> */
[----:B----4-:R-:W-:Y:S02]  /*1f380*/  R2UR UR4, R8 ;  /* 0x00000000080472ca */ /* 0x010fe400000e0000 */
[----:B------:R-:W-:-:S13]  /*1f390*/  R2UR UR5, R9 ;  /* 0x00000000090572ca */ /* 0x000fda00000e0000 */
[----:B------:R-:W-:Y:S01]  /*1f3a0*/  HGMMA.64x96x16.F32 R24, gdesc[UR4], RZ, !UPT, gsb0 ;  /* 0x01600000041879f0 */ /* 0x000fe2000c0008ff */
[----:B---3--:R-:W-:Y:S02]  /*1f3b0*/  VIADD R12, R12, 0x2 ;  /* 0x000000020c0c7836 */ /* 0x008fe40000000000 */
        /* <DEDUP_REMOVED lines=38> */
.L_x_3986:
[----:B------:R-:W-:Y:S05]  /*1f620*/  BSYNC B0 ;  /* 0x0000000000007941 */ /* 0x000fea0003800000 */
.L_x_3985:
        /* <DEDUP_REMOVED lines=13> */
.L_x_3988:
[----:B------:R-:W-:Y:S05]  /*1f700*/  BSYNC B0 ;  /* 0x0000000000007941 */ /* 0x000fea0003800000 */
.L_x_3987:
        /* <DEDUP_REMOVED lines=8> */
.L_x_3990:
[----:B------:R-:W-:Y:S05]  /*1f790*/  BSYNC B0 ;  /* 0x0000000000007941 */ /* 0x000fea0003800000 */
.L_x_3989:
[----:B------:R-:W2:Y:S04]  /*1f7a0*/  LD.E R17, desc[UR44][R2.64] ;  /* 0x0000002c02117980 */ /* 0x000ea8000c101900 */
[----:B------:R-:W2:Y:S04]  /*1f7b0*/  LDL.64 R6, [R1+0xf8] ;  /* 0x0000f80001067983 */ /* 0x000ea80000100a00 */
[----:B------:R-:W3:Y:S04]  /*1f7c0*/  LDL R5, [R1+0x70] ;  /* 0x0000700001057983 */ /* 0x000ee80000100800 */
[----:B-1---5:R-:W4:Y:S04]  /*1f7d0*/  LDL.64 R8, [R1+0xf0] ;  /* 0x0000f00001087983 */ /* 0x022f280000100a00 */
[----:B------:R-:W4:Y:S04]  /*1f7e0*/  LDL.64 R10, [R1+0xf0] ;  /* 0x0000f000010a7983 */ /* 0x000f280000100a00 */
[----:B------:R-:W4:Y:S04]  /*1f7f0*/  LDL.64 R12, [R1+0xf0] ;  /* 0x0000f000010c7983 */ /* 0x000f280000100a00 */
[----:B------:R-:W4:Y:S01]  /*1f800*/  LDL.64 R14, [R1+0xf0] ;  /* 0x0000f000010e7983 */ /* 0x000f220000100a00 */
[----:B------:R-:W-:Y:S05]  /*1f810*/  WARPSYNC.ALL ;  /* 0x0000000000007948 */ /* 0x000fea0003800000 */
[----:B------:R-:W-:Y:S01]  /*1f820*/  WARPGROUP.ARRIVE ;  /* 0x00000000000079c5 */ /* 0x000fe20000000000 */
[----:B--2---:R-:W-:Y:S01]  /*1f830*/  IMAD R6, R17, 0xc00, R6 ;  /* 0x00000c0011067824 */ /* 0x004fe200078e0206 */
[----:B------:R-:W-:Y:S01]  /*1f840*/  R2UR UR7, R7 ;  /* 0x00000000070772ca */ /* 0x000fe200000e0000 */
[----:B------:R-:W2:Y:S01]  /*1f850*/  LDL.64 R16, [R1+0xf0] ;  /* 0x0000f00001107983 */ /* 0x000ea20000100a00 */
[----:B---3--:R-:W-:-:S02]  /*1f860*/  ISETP.NE.U32.AND P0, PT, R5, RZ, PT ;  /* 0x000000ff0500720c */ /* 0x008fc40003f05070 */
[----:B------:R-:W-:Y:S02]  /*1f870*/  R2UR UR6, R6 ;  /* 0x00000000060672ca */ /* 0x000fe400000e0000 */
        /* <DEDUP_REMOVED lines=27> */
[----:B------:R-:W-:Y:S01]  /*1fa30*/  IADD3 R14, R14, 0x6, RZ ;  /* 0x000000060e0e7810 */ /* 0x000fe20007ffe0ff */
        /* <DEDUP_REMOVED lines=10> */
[----:B--2---:R-:W-:Y:S02]  /*1fae0*/  VIADD R16, R16, 0x400 ;  /* 0x0000040010107836 */ /* 0x004fe40000000000 */
        /* <DEDUP_REMOVED lines=87> */
[----:B------:R-:W-:Y:S01]  /*20060*/  IMAD.MOV.U32 R9, RZ, RZ, R7 ;  /* 0x000000ffff097224 */ /* 0x000fe200078e0007 */
[----:B------:R-:W-:Y:S02]  /*20070*/  IADD3 R8, R6, 0x900, RZ ;  /* 0x0000090006087810 */ /* 0x000fe40007ffe0ff */
        /* <DEDUP_REMOVED lines=64> */
.L_x_3993:
[----:B------:R-:W-:Y:S05]  /*20480*/  BSYNC B0 ;  /* 0x0000000000007941 */ /* 0x000fea0003800000 */
.L_x_3992:
[----:B------:R-:W2:Y:S04]  /*20490*/  LD.E.64 R6, desc[UR44][R72.64+0x20] ;  /* 0x0000202c48067980 */ /* 0x000ea8000c101b00 */
[----:B------:R-:W3:Y:S01]  /*204a0*/  LD.E R8, desc[UR44][R72.64+0xc] ;  /* 0x00000c2c48087980 */ /* 0x000ee2000c101900 */
[----:B--2---:R-:W-:-:S05]  /*204b0*/  MOV R6, R6 ;  /* 0x0000000600067202 */ /* 0x004fca0000000f00 */
[----:B-----5:R-:W-:-:S05]  /*204c0*/  IMAD R5, R5, 0x8, R6 ;  /* 0x0000000805057824 */ /* 0x020fca00078e0206 */
[----:B---3--:R-:W-:-:S04]  /*204d0*/  PRMT R5, R8, 0x654, R5 ;  /* 0x0000065408057816 */ /* 0x008fc80000000005 */
[----:B------:R1:W-:Y:S01]  /*204e0*/  SYNCS.ARRIVE.TRANS64.RED.A1T0 RZ, [R5+URZ], RZ ;  /* 0x000000ff05ff79a7 */ /* 0x0003e2000810043f */
[----:B------:R-:W1:Y:S04]  /*204f0*/  LDL R76, [R1+0x11c] ;  /* 0x00011c00014c7983 */ /* 0x000e680000100800 */
[----:B------:R-:W2:Y:S04]  /*20500*/  LDL R74, [R1+0x50] ;  /* 0x00005000014a7983 */ /* 0x000ea80000100800 */
[----:B------:R-:W3:Y:S04]  /*20510*/  LDL.64 R6, [R1+0x140] ;  /* 0x0001400001067983 */ /* 0x000ee80000100a00 */
[----:B------:R-:W4:Y:S04]  /*20520*/  LDL R75, [R1+0x148] ;  /* 0x00014800014b7983 */ /* 0x000f280000100800 */
[----:B------:R-:W4:Y:S04]  /*20530*/  LDL.128 R12, [R1+0x130] ;  /* 0x00013000010c7983 */ /* 0x000f280000100c00 */
[----:B------:R-:W4:Y:S01]  /*20540*/  LDL.128 R8, [R1+0x120] ;  /* 0x0001200001087983 */ /* 0x000f220000100c00 */
[----:B------:R-:W-:Y:S01]  /*20550*/  BSSY B0, `(.L_x_3994) ;  /* 0x0000040000007945 */ /* 0x000fe20003800000 */
[----:B-1----:R-:W-:-:S04]  /*20560*/  SHF.R.S32.HI R5, RZ, 0x1f, R76 ;  /* 0x0000001fff057819 */ /* 0x002fc8000001144c */
[----:B------:R-:W-:-:S04]  /*20570*/  LEA.HI R16, R5, R76, RZ, 0x7 ;  /* 0x0000004c05107211 */ /* 0x000fc800078f38ff */
[----:B------:R-:W-:-:S05]  /*20580*/  LOP3.LUT R17, R16, 0xffffff80, RZ, 0xc0, !PT ;  /* 0xffffff8010117812 */ /* 0x000fca00078ec0ff */
[----:B------:R-:W-:-:S05]  /*20590*/  IMAD.IADD R17, R76, 0x1, -R17 ;  /* 0x000000014c117824 */ /* 0x000fca00078e0a11 */
[----:B------:R-:W-:Y:S02]  /*205a0*/  SHF.R.S32.HI R20, RZ, 0x1f, R17 ;  /* 0x0000001fff147819 */ /* 0x000fe40000011411 */
[----:B------:R-:W-:Y:S02]  /*205b0*/  LEA.HI R5, R5, R76, RZ, 0x2 ;  /* 0x0000004c05057211 */ /* 0x000fe400078f10ff */
[CC--:B------:R-:W-:Y:S02]  /*205c0*/  LEA.HI R21, R20.reuse, R17.reuse, RZ, 0x2 ;  /* 0x0000001114157211 */ /* 0x0c0fe400078f10ff */
[----:B------:R-:W-:Y:S02]  /*205d0*/  LEA.HI R20, R20, R17, RZ, 0x5 ;  /* 0x0000001114147211 */ /* 0x000fe400078f28ff */
[--C-:B------:R-:W-:Y:S02]  /*205e0*/  SHF.R.S32.HI R72, RZ, 0x2, R21.reuse ;  /* 0x00000002ff487819 */ /* 0x100fe40000011415 */
[----:B------:R-:W-:-:S02]  /*205f0*/  SHF.R.S32.HI R73, RZ, 0x1f, R21 ;  /* 0x0000001fff497819 */ /* 0x000fc40000011415 */
[----:B------:R-:W-:Y:S02]  /*20600*/  LOP3.LUT R79, R5, 0xfffffffc, RZ, 0xc0, !PT ;  /* 0xfffffffc054f7812 */ /* 0x000fe400078ec0ff */
[----:B------:R-:W-:Y:S02]  /*20610*/  LEA.HI R73, R73, R72, RZ, 0x3 ;  /* 0x0000004849497211 */ /* 0x000fe400078f18ff */
[----:B------:R-:W-:Y:S01]  /*20620*/  SHF.R.S32.HI R77, RZ, 0x7, R16 ;  /* 0x00000007ff4d7819 */ /* 0x000fe20000011410 */
[----:B------:R-:W-:Y:S01]  /*20630*/  IMAD.IADD R79, R76, 0x1, -R79 ;  /* 0x000000014c4f7824 */ /* 0x000fe200078e0a4f */
[----:B------:R-:W-:Y:S02]  /*20640*/  SHF.R.S32.HI R5, RZ, 0x5, R20 ;  /* 0x00000005ff057819 */ /* 0x000fe40000011414 */
[----:B------:R-:W-:Y:S02]  /*20650*/  LOP3.LUT R73, R73, 0xfffffff8, RZ, 0xc0, !PT ;  /* 0xfffffff849497812 */ /* 0x000fe400078ec0ff */
[----:B------:R-:W-:Y:S01]  /*20660*/  LEA.HI R16, R16, R77, RZ, 0x1 ;  /* 0x0000004d10107211 */ /* 0x000fe200078f08ff */
[----:B--2---:R-:W-:Y:S01]  /*20670*/  IMAD R74, R74, 0x8, R5 ;  /* 0x000000084a4a7824 */ /* 0x004fe200078e0205 */
[----:B------:R-:W-:Y:S01]  /*20680*/  LEA.HI R5, R79, R79, RZ, 0x1 ;  /* 0x0000004f4f057211 */ /* 0x000fe200078f08ff */
[----:B------:R-:W-:Y:S01]  /*20690*/  IMAD.IADD R73, R72, 0x1, -R73 ;  /* 0x0000000148497824 */ /* 0x000fe200078e0a49 */
[----:B------:R-:W-:-:S02]  /*206a0*/  LOP3.LUT R16, R16, 0x3fffffe, RZ, 0xc0, !PT ;  /* 0x03fffffe10107812 */ /* 0x000fc400078ec0ff */
[----:B------:R-:W-:Y:S01]  /*206b0*/  LOP3.LUT R20, R5, 0x1ffffffe, RZ, 0xc0, !PT ;  /* 0x1ffffffe05147812 */ /* 0x000fe200078ec0ff */
[----:B------:R-:W-:Y:S01]  /*206c0*/  IMAD.U32 R73, R74, 0x10, R73 ;  /* 0x000000104a497824 */ /* 0x000fe200078e0049 */
[----:B---3--:R-:W-:Y:S01]  /*206d0*/  ISETP.NE.AND P0, PT, R6, 0x1, PT ;  /* 0x000000010600780c */ /* 0x008fe20003f05270 */
[----:B------:R-:W-:Y:S02]  /*206e0*/  IMAD.IADD R16, R77, 0x1, -R16 ;  /* 0x000000014d107824 */ /* 0x000fe400078e0a10 */
[----:B------:R-:W-:Y:S02]  /*206f0*/  IMAD.IADD R20, R79, 0x1, -R20 ;  /* 0x000000014f147824 */ /* 0x000fe400078e0a14 */
[----:B------:R-:W-:-:S04]  /*20700*/  IMAD R73, R16, 0x40, R73 ;  /* 0x0000004010497824 */ /* 0x000fc800078e0249 */
[----:B------:R-:W-:-:S04]  /*20710*/  IMAD R6, R20, 0x8, R73 ;  /* 0x0000000814067824 */ /* 0x000fc800078e0249 */
[----:B------:R-:W-:-:S05]  /*20720*/  @P0 IMAD.HI.U32 R16, R6, R7, RZ ;  /* 0x0000000706100227 */ /* 0x000fca00078e00ff */
[----:B----4-:R-:W-:Y:S01]  /*20730*/  @P0 SHF.R.U32.HI R6, RZ, R75, R16 ;  /* 0x0000004bff060219 */ /* 0x010fe20000011610 */
[----:B------:R-:W-:Y:S01]  /*20740*/  IMAD.MOV.U32 R5, RZ, RZ, -0x60 ;  /* 0xffffffa0ff057424 */ /* 0x000fe200078e00ff */
[----:B------:R-:W-:-:S03]  /*20750*/  LOP3.LUT R16, R21, 0x7ffffffc, RZ, 0xc0, !PT ;  /* 0x7ffffffc15107812 */ /* 0x000fc600078ec0ff */
[----:B------:R-:W1:Y:S01]  /*20760*/  SHFL.IDX PT, R20, R6, RZ, 0x1c1f ;  /* 0x001c1fff06147589 */ /* 0x000e6200000e0000 */
[----:B------:R-:W-:Y:S02]  /*20770*/  IMAD R5, R0, R5, 0x1 ;  /* 0x0000000100057424 */ /* 0x000fe400078e0205 */
[----:B------:R-:W-:Y:S01]  /*20780*/  IMAD.IADD R16, R17, 0x1, -R16 ;  /* 0x0000000111107824 */ /* 0x000fe200078e0a10 */
[----:B------:R-:W-:-:S03]  /*20790*/  ISETP.GE.AND P1, PT, R13, 0x1, PT ;  /* 0x000000010d00780c */ /* 0x000fc60003f26270 */
[----:B------:R-:W-:Y:S01]  /*207a0*/  IMAD R5, R16, -0x2, R5 ;  /* 0xfffffffe10057824 */ /* 0x000fe200078e0205 */
[----:B------:R-:W-:-:S04]  /*207b0*/  LOP3.LUT R7, RZ, R10, RZ, 0x33, !PT ;  /* 0x0000000aff077212 */ /* 0x000fc800078e33ff */
[----:B------:R-:W-:Y:S01]  /*207c0*/  IADD3 R16, -R8, R5, R9 ;  /* 0x0000000508107210 */ /* 0x000fe20007ffe109 */
[----:B------:R-:W-:-:S04]  /*207d0*/  VIADD R90, R5, 0xffffffff ;  /* 0xffffffff055a7836 */ /* 0x000fc80000000000 */
[C---:B------:R-:W-:Y:S02]  /*207e0*/  IMAD.IADD R11, R16.reuse, 0x1, R11 ;  /* 0x00000001100b7824 */ /* 0x040fe400078e020b */
[----:B------:R-:W-:Y:S02]  /*207f0*/  IMAD.IADD R16, R16, 0x1, R7 ;  /* 0x0000000110107824 */ /* 0x000fe400078e0207 */
[----:B------:R-:W-:Y:S02]  /*20800*/  IMAD R17, R0, -0x60, R12 ;  /* 0xffffffa000117824 */ /* 0x000fe400078e020c */
[--C-:B-1----:R-:W-:Y:S02]  /*20810*/  IMAD.IADD R10, R11, 0x1, R20.reuse ;  /* 0x000000010b0a7824 */ /* 0x102fe400078e0214 */
        /* <DEDUP_REMOVED lines=12> */
.L_x_3997:
[----:B------:R-:W-:-:S13]  /*208e0*/  ISETP.NE.AND P0, PT, R13, 0x1, PT ;  /* 0x000000010d00780c */ /* 0x000fda0003f05270 */
[----:B------:R-:W-:-:S05]  /*208f0*/  @P0 IMAD.HI.U32 R12, R7, R14, RZ ;  /* 0x0000000e070c0227 */ /* 0x000fca00078e00ff */
[----:B------:R-:W-:-:S07]  /*20900*/  @P0 SHF.R.U32.HI R7, RZ, R15, R12 ;  /* 0x0000000fff070219 */ /* 0x000fce000001160c */
.L_x_3998:
[----:B------:R-:W-:Y:S05]  /*20910*/  BSYNC B1 ;  /* 0x0000000000017941 */ /* 0x000fea0003800000 */
.L_x_3996:
[----:B------:R-:W-:-:S05]  /*20920*/  IMAD R12, R7, R13, R90 ;  /* 0x0000000d070c7224 */ /* 0x000fca00078e025a */
[----:B------:R-:W-:Y:S02]  /*20930*/  VIMNMX R5, R5, R12, !PT ;  /* 0x0000000c05057248 */ /* 0x000fe40007fe0100 */
[----:B------:R-:W-:-:S07]  /*20940*/  VIADDMNMX R10, R12, R13, R10, PT ;  /* 0x0000000d0c0a7246 */ /* 0x000fce000380010a */
.L_x_3995:
[----:B------:R-:W-:Y:S05]  /*20950*/  BSYNC B0 ;  /* 0x0000000000007941 */ /* 0x000fea0003800000 */
.L_x_3994:
[C---:B------:R-:W-:Y:S01]  /*20960*/  ISETP.GE.AND P0, PT, R17.reuse, 0x2, PT ;  /* 0x000000021100780c */ /* 0x040fe20003f06270 */
[----:B------:R-:W1:Y:S01]  /*20970*/  SHFL.IDX PT, R6, R6, 0x1, 0x1c1f ;  /* 0x003c1f0006067f89 */ /* 0x000e6200000e0000 */
        /* <DEDUP_REMOVED lines=12> */
[----:B------:R-:W-:Y:S02]  /*20a40*/  ISETP.GE.AND P2, PT, R17, 0x11, PT ;  /* 0x000000111100780c */ /* 0x000fe40003f46270 */
        /* <DEDUP_REMOVED lines=72> */
[----:B------:R-:W-:Y:S02]  /*20ed0*/  ISETP.GE.AND P0, PT, R17, 0x49, PT ;  /* 0x000000491100780c */ /* 0x000fe40003f06270 */
[----:B-1----:R-:W-:Y:S02]  /*20ee0*/  IADD3 R7, R16, R6, RZ ;  /* 0x0000000610077210 */ /* 0x002fe40007ffe0ff */
        /* <DEDUP_REMOVED lines=26> */
[----:B------:R-:W-:Y:S01]  /*21090*/  ISETP.LT.OR P6, PT, R10, 0x5a, P6 ;  /* 0x0000005a0a00780c */ /* 0x000fe200037c1670 */
[----:B------:R-:W-:-:S03]  /*210a0*/  IMAD.IADD R10, R11, 0x1, R6 ;  /* 0x000000010b0a7824 */ /* 0x000fc600078e0206 */
        /* <DEDUP_REMOVED lines=13> */
.L_x_4002:
[----:B------:R-:W-:-:S13]  /*21180*/  ISETP.NE.AND P6, PT, R13, 0x1, PT ;  /* 0x000000010d00780c */ /* 0x000fda0003fc5270 */
[----:B------:R-:W-:-:S05]  /*21190*/  @P6 IMAD.HI.U32 R14, R8, R14, RZ ;  /* 0x0000000e080e6227 */ /* 0x000fca00078e00ff */
[----:B------:R-:W-:-:S07]  /*211a0*/  @P6 SHF.R.U32.HI R8, RZ, R15, R14 ;  /* 0x0000000fff086219 */ /* 0x000fce000001160e */
.L_x_4003:
[----:B------:R-:W-:Y:S05]  /*211b0*/  BSYNC B1 ;  /* 0x0000000000017941 */ /* 0x000fea0003800000 */
.L_x_4001:
[----:B------:R-:W-:-:S05]  /*211c0*/  IMAD R8, R8, R13, R90 ;  /* 0x0000000d08087224 */ /* 0x000fca00078e025a */
[----:B------:R-:W-:Y:S02]  /*211d0*/  VIADDMNMX R10, R8, R13, R10, PT ;  /* 0x0000000d080a7246 */ /* 0x000fe4000380010a */
[----:B------:R-:W-:-:S07]  /*211e0*/  VIMNMX R7, R7, R8, !PT ;  /* 0x0000000807077248 */ /* 0x000fce0007fe0100 */
.L_x_4000:
[----:B------:R-:W-:Y:S05]  /*211f0*/  BSYNC B0 ;  /* 0x0000000000007941 */ /* 0x000fea0003800000 */
.L_x_3999:
[----:B------:R-:W-:Y:S01]  /*21200*/  ISETP.GT.AND P5, PT, R7, RZ, !P5 ;  /* 0x000000ff0700720c */ /* 0x000fe20006fa4270 */
[----:B------:R-:W2:Y:S01]  /*21210*/  LDL R13, [R1+0x430] ;  /* 0x00043000010d7983 */ /* 0x000ea20000100800 */
        /* <DEDUP_REMOVED lines=69> */
[----:B------:R-:W3:Y:S01]  /*21670*/  LDL.64 R16, [R1+0x410] ;  /* 0x0004100001107983 */ /* 0x000ee20000100a00 */
[----:B------:R-:W-:Y:S02]  /*21680*/  ISETP.LT.OR P5, PT, R10, 0x42, P5 ;  /* 0x000000420a00780c */ /* 0x000fe40002fa1670 */
[----:B------:R-:W-:Y:S02]  /*21690*/  ISETP.GT.AND P0, PT, R7, 0x48, !P0 ;  /* 0x000000480700780c */ /* 0x000fe40004704270 */
[----:B------:R-:W-:-:S02]  /*216a0*/  FSEL R59, R59, -INF , !P5 ;  /* 0xff8000003b3b7808 */ /* 0x000fc40006800000 */
[C---:B------:R-:W-:Y:S02]  /*216b0*/  ISETP.GT.AND P1, PT, R7.reuse, 0x49, !P1 ;  /* 0x000000490700780c */ /* 0x040fe40004f24270 */
[C---:B------:R-:W-:Y:S02]  /*216c0*/  ISETP.LT.OR P0, PT, R10.reuse, 0x49, P0 ;  /* 0x000000490a00780c */ /* 0x040fe40000701670 */
[C---:B------:R-:W-:Y:S02]  /*216d0*/  ISETP.GT.AND P2, PT, R7.reuse, 0x50, !P2 ;  /* 0x000000500700780c */ /* 0x040fe40005744270 */
[----:B------:R-:W-:Y:S02]  /*216e0*/  ISETP.LT.OR P1, PT, R10, 0x4a, P1 ;  /* 0x0000004a0a00780c */ /* 0x000fe40000f21670 */
[----:B------:R-:W-:Y:S02]  /*216f0*/  FSEL R62, R62, -INF , !P0 ;  /* 0xff8000003e3e7808 */ /* 0x000fe40004000000 */
[----:B------:R-:W-:-:S02]  /*21700*/  ISETP.GT.AND P3, PT, R7, 0x51, !P3 ;  /* 0x000000510700780c */ /* 0x000fc40005f64270 */
[C---:B------:R-:W-:Y:S02]  /*21710*/  ISETP.LT.OR P2, PT, R10.reuse, 0x51, P2 ;  /* 0x000000510a00780c */ /* 0x040fe40001741670 */
[----:B------:R-:W-:Y:S02]  /*21720*/  FSEL R63, R63, -INF , !P1 ;  /* 0xff8000003f3f7808 */ /* 0x000fe40004800000 */
[C---:B------:R-:W-:Y:S02]  /*21730*/  ISETP.GT.AND P4, PT, R7.reuse, 0x58, !P4 ;  /* 0x000000580700780c */ /* 0x040fe40006784270 */
[----:B------:R-:W-:Y:S02]  /*21740*/  ISETP.LT.OR P3, PT, R10, 0x52, P3 ;  /* 0x000000520a00780c */ /* 0x000fe40001f61670 */
[----:B------:R-:W-:Y:S02]  /*21750*/  FSEL R66, R66, -INF , !P2 ;  /* 0xff80000042427808 */ /* 0x000fe40005000000 */
[----:B------:R-:W-:-:S02]  /*21760*/  ISETP.GT.AND P0, PT, R7, 0x59, !P6 ;  /* 0x000000590700780c */ /* 0x000fc40007704270 */
[C---:B------:R-:W-:Y:S02]  /*21770*/  ISETP.LT.OR P4, PT, R10.reuse, 0x59, P4 ;  /* 0x000000590a00780c */ /* 0x040fe40002781670 */
[----:B------:R-:W-:Y:S02]  /*21780*/  FSEL R67, R67, -INF , !P3 ;  /* 0xff80000043437808 */ /* 0x000fe40005800000 */
[----:B------:R-:W-:Y:S02]  /*21790*/  ISETP.LT.OR P0, PT, R10, 0x5a, P0 ;  /* 0x0000005a0a00780c */ /* 0x000fe40000701670 */
[----:B------:R-:W-:Y:S02]  /*217a0*/  FSEL R70, R70, -INF , !P4 ;  /* 0xff80000046467808 */ /* 0x000fe40006000000 */
[----:B------:R-:W-:Y:S02]  /*217b0*/  FSEL R71, R71, -INF , !P0 ;  /* 0xff80000047477808 */ /* 0x000fe40004000000 */
[----:B---3--:R-:W-:-:S04]  /*217c0*/  FMNMX.FTZ R5, R88, R16, !PT ;  /* 0x0000001058057209 */ /* 0x008fc80007810000 */
        /* <DEDUP_REMOVED lines=52> */
[----:B------:R1:W-:Y:S04]  /*21b10*/  STL.64 [R1+0x410], R8 ;  /* 0x0004100801007387 */ /* 0x0003e80000100a00 */
[----:B------:R-:W-:Y:S04]  /*21b20*/  STL [R1+0x410], R10 ;  /* 0x0004100a01007387 */ /* 0x000fe80000100800 */
[----:B------:R-:W2:Y:S04]  /*21b30*/  LDL R12, [R1+0x410] ;  /* 0x00041000010c7983 */ /* 0x000ea80000100800 */
[----:B------:R-:W4:Y:S01]  /*21b40*/  LDL R11, [R1+0x414] ;  /* 0x00041400010b7983 */ /* 0x000f220000100800 */
[----:B--2---:R-:W-:Y:S01]  /*21b50*/  FMUL.FTZ R5, R13, R12 ;  /* 0x0000000c0d057220 */ /* 0x004fe20000410000 */
[----:B------:R-:W-:-:S04]  /*21b60*/  FSETP.NEU.FTZ.AND P0, PT, R12, -INF , PT ;  /* 0xff8000000c00780b */ /* 0x000fc80003f1d000 */
[----:B------:R-:W-:-:S05]  /*21b70*/  FSEL R5, R5, RZ, P0 ;  /* 0x000000ff05057208 */ /* 0x000fca0000000000 */
[----:B-1----:R-:W-:-:S04]  /*21b80*/  FFMA.FTZ R8, R86, R13, -R5 ;  /* 0x0000000d56087223 */ /* 0x002fc80000010805 */
[----:B------:R4:W-:Y:S02]  /*21b90*/  MUFU.EX2 R29, R8 ;  /* 0x00000008001d7308 */ /* 0x0009e40000000800 */
[----:B----4-:R-:W1:Y:S02]  /*21ba0*/  SHFL.BFLY PT, R8, R11, 0x2, 0x1f ;  /* 0x0c401f000b087f89 */ /* 0x010e6400000e0000 */
[----:B-1----:R-:W-:-:S05]  /*21bb0*/  FMNMX.FTZ R8, R8, R11, !PT ;  /* 0x0000000b08087209 */ /* 0x002fca0007810000 */
[----:B------:R-:W1:Y:S01]  /*21bc0*/  SHFL.BFLY PT, R9, R8, 0x1, 0x1f ;  /* 0x0c201f0008097f89 */ /* 0x000e6200000e0000 */
[----:B------:R-:W-:Y:S01]  /*21bd0*/  FSEL R11, R12, RZ, P0 ;  /* 0x000000ff0c0b7208 */ /* 0x000fe20000000000 */
        /* <DEDUP_REMOVED lines=23> */
[-C--:B------:R-:W-:Y:S01]  /*21d50*/  FFMA.FTZ R21, R24, R13.reuse, -R5 ;  /* 0x0000000d18157223 */ /* 0x080fe20000010805 */
[C---:B------:R-:W-:Y:S01]  /*21d60*/  FSETP.NEU.FTZ.AND P0, PT, R8.reuse, -INF , PT ;  /* 0xff8000000800780b */ /* 0x040fe20003f1d000 */
[----:B------:R-:W-:-:S03]  /*21d70*/  FMUL.FTZ R5, R8, R13 ;  /* 0x0000000d08057220 */ /* 0x000fc60000410000 */
[----:B------:R-:W-:Y:S02]  /*21d80*/  FSEL R10, R8, RZ, P0 ;  /* 0x000000ff080a7208 */ /* 0x000fe40000000000 */
[----:B------:R-:W-:Y:S01]  /*21d90*/  FSEL R12, R5, RZ, P0 ;  /* 0x000000ff050c7208 */ /* 0x000fe20000000000 */
[----:B------:R-:W-:Y:S02]  /*21da0*/  FADD.FTZ R16, R16, -R11 ;  /* 0x8000000b10107221 */ /* 0x000fe40000010000 */
[----:B------:R-:W-:Y:S02]  /*21db0*/  FADD.FTZ R10, R17, -R10 ;  /* 0x8000000a110a7221 */ /* 0x000fe40000010000 */
[-CC-:B------:R-:W-:Y:S01]  /*21dc0*/  FFMA.FTZ R28, R26, R13.reuse, -R12.reuse ;  /* 0x0000000d1a1c7223 */ /* 0x180fe2000001080c */
[-C--:B------:R-:W-:Y:S01]  /*21dd0*/  FMUL.FTZ R16, R16, R13.reuse ;  /* 0x0000000d10107220 */ /* 0x080fe20000410000 */
[----:B------:R-:W-:Y:S01]  /*21de0*/  FMUL.FTZ R10, R13, R10 ;  /* 0x0000000a0d0a7220 */ /* 0x000fe20000410000 */
[-CC-:B------:R-:W-:Y:S01]  /*21df0*/  FFMA.FTZ R169, R27, R13.reuse, -R12.reuse ;  /* 0x0000000d1ba97223 */ /* 0x180fe2000001080c */
[----:B------:R-:W-:Y:S01]  /*21e00*/  MUFU.EX2 R15, R15 ;  /* 0x0000000f000f7308 */ /* 0x000fe20000000800 */
[----:B------:R-:W-:-:S07]  /*21e10*/  FFMA.FTZ R171, R30, R13, -R12 ;  /* 0x0000000d1eab7223 */ /* 0x000fce000001080c */
[----:B------:R-:W3:Y:S01]  /*21e20*/  MUFU.EX2 R24, R16 ;  /* 0x0000001000187308 */ /* 0x000ee20000000800 */
[----:B------:R-:W-:-:S07]  /*21e30*/  FFMA.FTZ R30, R31, R13, -R12 ;  /* 0x0000000d1f1e7223 */ /* 0x000fce000001080c */
[----:B------:R-:W-:Y:S08]  /*21e40*/  MUFU.EX2 R28, R28 ;  /* 0x0000001c001c7308 */ /* 0x000ff00000000800 */
        /* <DEDUP_REMOVED lines=8> */
[----:B-1----:R-:W-:-:S06]  /*21ed0*/  FFMA.FTZ R6, R7, R25, R28 ;  /* 0x0000001907067223 */ /* 0x002fcc000001001c */
[----:B------:R-:W1:Y:S01]  /*21ee0*/  MUFU.EX2 R30, R30 ;  /* 0x0000001e001e7308 */ /* 0x000e620000000800 */
[----:B------:R-:W-:Y:S01]  /*21ef0*/  FFMA.FTZ R175, R38, R13, -R12 ;  /* 0x0000000d26af7223 */ /* 0x000fe2000001080c */
[----:B--2---:R-:W-:-:S06]  /*21f00*/  FADD.FTZ R5, R168, R5 ;  /* 0x00000005a8057221 */ /* 0x004fcc0000010000 */
[----:B------:R-:W2:Y:S01]  /*21f10*/  MUFU.EX2 R172, R172 ;  /* 0x000000ac00ac7308 */ /* 0x000ea20000000800 */
[----:B----4-:R-:W-:Y:S01]  /*21f20*/  FADD.FTZ R6, R169, R6 ;  /* 0x00000006a9067221 */ /* 0x010fe20000010000 */
[----:B------:R-:W-:-:S06]  /*21f30*/  FFMA.FTZ R34, R39, R13, -R12 ;  /* 0x0000000d27227223 */ /* 0x000fcc000001080c */
[----:B------:R-:W3:Y:S01]  /*21f40*/  MUFU.EX2 R173, R173 ;  /* 0x000000ad00ad7308 */ /* 0x000ee20000000800 */
[----:B0-----:R-:W-:Y:S01]  /*21f50*/  FADD.FTZ R10, R170, R5 ;  /* 0x00000005aa0a7221 */ /* 0x001fe20000010000 */
[----:B------:R-:W-:-:S06]  /*21f60*/  FADD.FTZ R5, R171, R6 ;  /* 0x00000006ab057221 */ /* 0x000fcc0000010000 */
[----:B------:R-:W0:Y:S01]  /*21f70*/  MUFU.EX2 R33, R33 ;  /* 0x0000002100217308 */ /* 0x000e220000000800 */
[----:B------:R-:W-:-:S07]  /*21f80*/  FFMA.FTZ R177, R42, R13, -R12 ;  /* 0x0000000d2ab17223 */ /* 0x000fce000001080c */
[----:B------:R-:W4:Y:S01]  /*21f90*/  MUFU.EX2 R32, R32 ;  /* 0x0000002000207308 */ /* 0x000f220000000800 */
[----:B------:R-:W-:Y:S01]  /*21fa0*/  FADD.FTZ R7, R29, R10 ;  /* 0x0000000a1d077221 */ /* 0x000fe20000010000 */
[----:B-1----:R-:W-:-:S06]  /*21fb0*/  FADD.FTZ R6, R30, R5 ;  /* 0x000000051e067221 */ /* 0x002fcc0000010000 */
[----:B------:R-:W1:Y:S01]  /*21fc0*/  MUFU.EX2 R174, R174 ;  /* 0x000000ae00ae7308 */ /* 0x000e620000000800 */
[----:B------:R-:W-:-:S07]  /*21fd0*/  FFMA.FTZ R36, R43, R13, -R12 ;  /* 0x0000000d2b247223 */ /* 0x000fce000001080c */
[----:B------:R-:W1:Y:S01]  /*21fe0*/  MUFU.EX2 R175, R175 ;  /* 0x000000af00af7308 */ /* 0x000e620000000800 */
[----:B--2---:R-:W-:Y:S01]  /*21ff0*/  FADD.FTZ R10, R172, R7 ;  /* 0x00000007ac0a7221 */ /* 0x004fe20000010000 */
[----:B---3--:R-:W-:-:S06]  /*22000*/  FADD.FTZ R5, R173, R6 ;  /* 0x00000006ad057221 */ /* 0x008fcc0000010000 */
[----:B------:R-:W2:Y:S01]  /*22010*/  MUFU.EX2 R37, R37 ;  /* 0x0000002500257308 */ /* 0x000ea20000000800 */
[----:B------:R-:W-:-:S07]  /*22020*/  FFMA.FTZ R179, R46, R13, -R12 ;  /* 0x0000000d2eb37223 */ /* 0x000fce000001080c */
[----:B------:R-:W3:Y:S01]  /*22030*/  MUFU.EX2 R34, R34 ;  /* 0x0000002200227308 */ /* 0x000ee20000000800 */
[----:B0-----:R-:W-:Y:S01]  /*22040*/  FADD.FTZ R7, R33, R10 ;  /* 0x0000000a21077221 */ /* 0x001fe20000010000 */
[----:B----4-:R-:W-:-:S06]  /*22050*/  FADD.FTZ R6, R32, R5 ;  /* 0x0000000520067221 */ /* 0x010fcc0000010000 */
[----:B------:R-:W0:Y:S01]  /*22060*/  MUFU.EX2 R176, R176 ;  /* 0x000000b000b07308 */ /* 0x000e220000000800 */
[----:B------:R-:W-:-:S07]  /*22070*/  FFMA.FTZ R14, R47, R13, -R12 ;  /* 0x0000000d2f0e7223 */ /* 0x000fce000001080c */
[----:B------:R-:W4:Y:S01]  /*22080*/  MUFU.EX2 R177, R177 ;  /* 0x000000b100b17308 */ /* 0x000f220000000800 */
[----:B-1----:R-:W-:Y:S01]  /*22090*/  FADD.FTZ R10, R174, R7 ;  /* 0x00000007ae0a7221 */ /* 0x002fe20000010000 */
[----:B------:R-:W-:-:S06]  /*220a0*/  FADD.FTZ R5, R175, R6 ;  /* 0x00000006af057221 */ /* 0x000fcc0000010000 */
        /* <DEDUP_REMOVED lines=60> */
[----:B------:R-:W1:Y:S08]  /*22470*/  MUFU.EX2 R190, R190 ;  /* 0x000000be00be7308 */ /* 0x000e700000000800 */
[----:B------:R-:W1:Y:S01]  /*22480*/  MUFU.EX2 R20, R20 ;  /* 0x0000001400147308 */ /* 0x000e620000000800 */
[----:B--2---:R-:W-:Y:S01]  /*22490*/  FADD.FTZ R10, R201, R10 ;  /* 0x0000000ac90a7221 */ /* 0x004fe20000010000 */
[----:B---3--:R-:W-:-:S06]  /*224a0*/  FADD.FTZ R6, R192, R7 ;  /* 0x00000007c0067221 */ /* 0x008fcc0000010000 */
[----:B------:R-:W2:Y:S08]  /*224b0*/  MUFU.EX2 R188, R188 ;  /* 0x000000bc00bc7308 */ /* 0x000eb00000000800 */
[----:B------:R-:W3:Y:S01]  /*224c0*/  MUFU.EX2 R5, R5 ;  /* 0x0000000500057308 */ /* 0x000ee20000000800 */
[----:B0-----:R-:W-:Y:S01]  /*224d0*/  FADD.FTZ R7, R189, R10 ;  /* 0x0000000abd077221 */ /* 0x001fe20000010000 */
[----:B----4-:R-:W-:-:S06]  /*224e0*/  FADD.FTZ R9, R17, R6 ;  /* 0x0000000611097221 */ /* 0x010fcc0000010000 */
[----:B------:R-:W0:Y:S08]  /*224f0*/  MUFU.EX2 R21, R21 ;  /* 0x0000001500157308 */ /* 0x000e300000000800 */
[----:B------:R-:W4:Y:S01]  /*22500*/  MUFU.EX2 R16, R16 ;  /* 0x0000001000107308 */ /* 0x000f220000000800 */
[----:B-1----:R-:W-:Y:S01]  /*22510*/  FADD.FTZ R7, R190, R7 ;  /* 0x00000007be077221 */ /* 0x002fe20000010000 */
[----:B------:R-:W-:-:S03]  /*22520*/  FADD.FTZ R6, R20, R9 ;  /* 0x0000000914067221 */ /* 0x000fc60000010000 */
[----:B--2---:R-:W-:Y:S01]  /*22530*/  FADD.FTZ R10, R188, R7 ;  /* 0x00000007bc0a7221 */ /* 0x004fe20000010000 */
[----:B---3--:R-:W-:-:S03]  /*22540*/  FADD.FTZ R11, R5, R6 ;  /* 0x00000006050b7221 */ /* 0x008fc60000010000 */
[----:B0-----:R-:W-:Y:S01]  /*22550*/  FADD.FTZ R10, R21, R10 ;  /* 0x0000000a150a7221 */ /* 0x001fe20000010000 */
[----:B------:R-:W-:Y:S01]  /*22560*/  STL [R1+0x414], R8 ;  /* 0x0004140801007387 */ /* 0x000fe20000100800 */
[----:B----4-:R-:W-:-:S05]  /*22570*/  FADD.FTZ R11, R16, R11 ;  /* 0x0000000b100b7221 */ /* 0x010fca0000010000 */
        /* <DEDUP_REMOVED lines=390> */
[----:B------:R0:W-:Y:S04]  /*23de0*/  ST.E desc[UR44][R18.64+0x3b8], R31 ;  /* 0x0003b81f12007985 */ /* 0x0001e8000c10192c */
[----:B------:R1:W-:Y:S04]  /*23df0*/  ST.E desc[UR44][R18.64+0x3bc], R35 ;  /* 0x0003bc2312007985 */ /* 0x0003e8000c10192c */
[----:B------:R-:W-:Y:S04]  /*23e00*/  ST.E desc[UR44][R18.64+0x3c8], R39 ;  /* 0x0003c82712007985 */ /* 0x000fe8000c10192c */
[----:B------:R-:W-:Y:S04]  /*23e10*/  ST.E desc[UR44][R18.64+0x3cc], R43 ;  /* 0x0003cc2b12007985 */ /* 0x000fe8000c10192c */
[----:B------:R-:W-:Y:S04]  /*23e20*/  ST.E desc[UR44][R18.64+0x3d8], R47 ;  /* 0x0003d82f12007985 */ /* 0x000fe8000c10192c */
[----:B------:R2:W-:Y:S04]  /*23e30*/  ST.E desc[UR44][R18.64+0x3dc], R27 ;  /* 0x0003dc1b12007985 */ /* 0x0005e8000c10192c */
[----:B------:R3:W-:Y:S04]  /*23e40*/  ST.E desc[UR44][R18.64+0x3e8], R49 ;  /* 0x0003e83112007985 */ /* 0x0007e8000c10192c */
[----:B------:R-:W-:Y:S04]  /*23e50*/  ST.E desc[UR44][R18.64+0x3ec], R51 ;  /* 0x0003ec3312007985 */ /* 0x000fe8000c10192c */
[----:B------:R-:W-:Y:S01]  /*23e60*/  ST.E desc[UR44][R18.64+0x3f8], R53 ;  /* 0x0003f83512007985 */ /* 0x000fe2000c10192c */
        /* <DEDUP_REMOVED lines=261> */
[----:B------:R-:W-:Y:S01]  /*24ec0*/  IMAD.MOV.U32 R25, RZ, RZ, R13 ;  /* 0x000000ffff197224 */ /* 0x000fe200078e000d */
[----:B------:R-:W-:Y:S01]  /*24ed0*/  F2FP.F16.F32.PACK_AB R170, R29, R170 ;  /* 0x000000aa1daa723e */ /* 0x000fe200000000ff */
[C---:B-1----:R-:W-:Y:S01]  /*24ee0*/  VIADD R24, R12.reuse, 0x80 ;  /* 0x000000800c187836 */ /* 0x042fe20000000000 */
[----:B------:R-:W-:Y:S01]  /*24ef0*/  F2FP.F16.F32.PACK_AB R172, R33, R172 ;  /* 0x000000ac21ac723e */ /* 0x000fe200000000ff */
[----:B--2---:R-:W-:Y:S01]  /*24f00*/  VIADD R26, R12, 0x100 ;  /* 0x000001000c1a7836 */ /* 0x004fe20000000000 */
        /* <DEDUP_REMOVED lines=422> */
[----:B------:R-:W-:Y:S01]  /*26970*/  IMAD.MOV.U32 R15, RZ, RZ, R13 ;  /* 0x000000ffff0f7224 */ /* 0x000fe200078e000d */
        /* <DEDUP_REMOVED lines=538> */
[----:B------:R-:W-:Y:S04]  /*28b20*/  STL [R1+0x68], R4 ;  /* 0x0000680401007387 */ /* 0x000fe80000100800 */
        /* <DEDUP_REMOVED lines=8> */
[----:B------:R-:W3:Y:S04]  /*28bb0*/  LD.E R21, desc[UR44][R18.64+0x210] ;  /* 0x0002102c12157980 */ /* 0x000ee8000c101900 */
[----:B0-----:R-:W3:Y:S04]  /*28bc0*/  LD.E R25, desc[UR44][R18.64+0x214] ;  /* 0x0002142c12197980 */ /* 0x001ee8000c101900 */
[----:B-1----:R-:W3:Y:S04]  /*28bd0*/  LD.E R27, desc[UR44][R18.64+0x218] ;  /* 0x0002182c121b7980 */ /* 0x002ee8000c101900 */
        /* <DEDUP_REMOVED lines=246> */
[----:B------:R1:W5:Y:S04]  /*29b40*/  LD.E R4, desc[UR44][R2.64] ;  /* 0x0000002c02047980 */ /* 0x000368000c101900 */
[----:B--2---:R-:W2:Y:S01]  /*29b50*/  LD.E R5, desc[UR44][R6.64] ;  /* 0x0000002c06057980 */ /* 0x004ea2000c101900 */
[----:B------:R-:W-:Y:S01]  /*29b60*/  BSSY B0, `(.L_x_4004) ;  /* 0x0000005000007945 */ /* 0x000fe20003800000 */
[----:B--2---:R-:W-:-:S04]  /*29b70*/  LOP3.LUT R5, R5, 0x1, RZ, 0xfc, !PT ;  /* 0x0000000105057812 */ /* 0x004fc800078efcff */
[----:B------:R-:W-:-:S13]  /*29b80*/  ISETP.NE.AND P0, PT, R5, 0x3, PT ;  /* 0x000000030500780c */ /* 0x000fda0003f05270 */
[----:B-1----:R-:W-:Y:S05]  /*29b90*/  @!P0 BRA `(.L_x_4005) ;  /* 0x0000000000048947 */ /* 0x002fea0003800000 */
[----:B------:R-:W-:Y:S01]  /*29ba0*/  BPT.TRAP 0x1 ;  /* 0x000000040000795c */ /* 0x000fe20000300000 */
.L_x_4005:
[----:B------:R-:W-:Y:S05]  /*29bb0*/  BSYNC B0 ;  /* 0x0000000000007941 */ /* 0x000fea0003800000 */
.L_x_4004:
        /* <DEDUP_REMOVED lines=9> */
.L_x_3977:
[----:B-1----:R-:W3:Y:S01]  /*29c50*/  LDL R5, [R1+0x420] ;  /* 0x0004200001057983 */ /* 0x002ee20000100800 */
[----:B------:R-:W-:Y:S05]  /*29c60*/  WARPSYNC.ALL ;  /* 0x0000000000007948 */ /* 0x000fea0003800000 */
[----:B------:R-:W4:Y:S04]  /*29c70*/  LDL R6, [R1+0x424] ;  /* 0x0004240001067983 */ /* 0x000f280000100800 */
[----:B------:R-:W5:Y:S04]  /*29c80*/  LDL R136, [R1+0x1f0] ;  /* 0x0001f00001887983 */ /* 0x000f680000100800 */
[----:B------:R-:W2:Y:S04]  /*29c90*/  LDL.64 R130, [R1+0x200] ;  /* 0x0002000001827983 */ /* 0x000ea80000100a00 */
        /* <DEDUP_REMOVED lines=60> */
[----:B------:R-:W2:Y:S04]  /*2a060*/  LDL R135, [R1+0x1f8] ;  /* 0x0001f80001877983 */ /* 0x000ea80000100800 */
[----:B---3--:R-:W0:Y:S02]  /*2a070*/  SHFL.BFLY PT, R0, R5, 0x2, 0x1f ;  /* 0x0c401f0005007f89 */ /* 0x008e2400000e0000 */
[----:B0-----:R-:W-:-:S05]  /*2a080*/  FADD.FTZ R0, R5, R0 ;  /* 0x0000000005007221 */ /* 0x001fca0000010000 */
[----:B------:R-:W0:Y:S02]  /*2a090*/  SHFL.BFLY PT, R3, R0, 0x1, 0x1f ;  /* 0x0c201f0000037f89 */ /* 0x000e2400000e0000 */
[----:B0-----:R-:W-:Y:S01]  /*2a0a0*/  FADD.FTZ R2, R0, R3 ;  /* 0x0000000300027221 */ /* 0x001fe20000010000 */
[----:B-----5:R-:W-:Y:S01]  /*2a0b0*/  VIADD R136, R136, 0x1 ;  /* 0x0000000188887836 */ /* 0x020fe20000000000 */
[----:B------:R-:W3:Y:S04]  /*2a0c0*/  LDL R0, [R1+0x1fc] ;  /* 0x0001fc0001007983 */ /* 0x000ee80000100800 */
[----:B------:R-:W-:Y:S04]  /*2a0d0*/  STL [R1+0x420], R2 ;  /* 0x0004200201007387 */ /* 0x000fe80000100800 */
[----:B------:R-:W5:Y:S04]  /*2a0e0*/  LDL R147, [R1+0x420] ;  /* 0x0004200001937983 */ /* 0x000f680000100800 */
[----:B----4-:R-:W2:Y:S02]  /*2a0f0*/  SHFL.BFLY PT, R3, R6, 0x2, 0x1f ;  /* 0x0c401f0006037f89 */ /* 0x010ea400000e0000 */
[----:B--2---:R-:W-:Y:S01]  /*2a100*/  FADD.FTZ R4, R3, R6 ;  /* 0x0000000603047221 */ /* 0x004fe20000010000 */
[----:B------:R-:W-:Y:S01]  /*2a110*/  ISETP.NE.AND P2, PT, R136, 0x2, PT ;  /* 0x000000028800780c */ /* 0x000fe20003f45270 */
[----:B------:R-:W2:Y:S04]  /*2a120*/  LDL.64 R6, [R1+0x240] ;  /* 0x0002400001067983 */ /* 0x000ea80000100a00 */
[----:B------:R-:W0:Y:S08]  /*2a130*/  SHFL.BFLY PT, R3, R4, 0x1, 0x1f ;  /* 0x0c201f0004037f89 */ /* 0x000e3000000e0000 */
[----:B------:R-:W4:Y:S01]  /*2a140*/  @!P2 LDL R134, [R1+0x1f4] ;  /* 0x0001f4000186a983 */ /* 0x000f220000100800 */
[----:B0-----:R-:W-:-:S03]  /*2a150*/  FADD.FTZ R140, R4, R3 ;  /* 0x00000003048c7221 */ /* 0x001fc60000010000 */
[----:B------:R-:W2:Y:S02]  /*2a160*/  LDL.64 R2, [R1+0x220] ;  /* 0x0002200001027983 */ /* 0x000ea40000100a00 */
[----:B------:R-:W-:Y:S02]  /*2a170*/  FSETP.NE.FTZ.AND P1, PT, R140, RZ, PT ;  /* 0x000000ff8c00720b */ /* 0x000fe40003f35000 */
[----:B------:R-:W2:Y:S11]  /*2a180*/  LDL.64 R4, [R1+0x230] ;  /* 0x0002300001047983 */ /* 0x000eb60000100a00 */
[----:B------:R-:W2:Y:S04]  /*2a190*/  @P1 LDL R143, [R1+0x430] ;  /* 0x00043000018f1983 */ /* 0x000ea80000100800 */
[----:B------:R-:W2:Y:S01]  /*2a1a0*/  @P1 LDL R145, [R1+0x414] ;  /* 0x0004140001911983 */ /* 0x000ea20000100800 */
[----:B-----5:R-:W-:-:S13]  /*2a1b0*/  FSETP.NE.FTZ.AND P0, PT, R147, RZ, PT ;  /* 0x000000ff9300720b */ /* 0x020fda0003f15000 */
[----:B------:R-:W5:Y:S04]  /*2a1c0*/  @P0 LDL R138, [R1+0x430] ;  /* 0x00043000018a0983 */ /* 0x000f680000100800 */
[----:B------:R-:W5:Y:S01]  /*2a1d0*/  @P0 LDL R139, [R1+0x410] ;  /* 0x00041000018b0983 */ /* 0x000f620000100800 */
[----:B------:R-:W0:Y:S01]  /*2a1e0*/  S2R R137, SR_TID.X ;  /* 0x0000000000897919 */ /* 0x000e220000002100 */
[----:B------:R-:W1:Y:S01]  /*2a1f0*/  @P0 MUFU.LG2 R141, R147 ;  /* 0x00000093008d0308 */ /* 0x000e620000000c00 */
[----:B------:R-:W-:-:S07]  /*2a200*/  IMAD.MOV.U32 R142, RZ, RZ, -0x800000 ;  /* 0xff800000ff8e7424 */ /* 0x000fce00078e00ff */
[----:B------:R-:W-:Y:S01]  /*2a210*/  @P1 MUFU.LG2 R146, R140 ;  /* 0x0000008c00921308 */ /* 0x000fe20000000c00 */
[----:B-1----:R-:W-:Y:S01]  /*2a220*/  @P0 FMUL.FTZ R141, R141, 0.69314718246459960938 ;  /* 0x3f3172188d8d0820 */ /* 0x002fe20000410000 */
[----:B0-----:R-:W-:Y:S01]  /*2a230*/  SHF.R.U32.HI R144, RZ, 0x7, R137 ;  /* 0x00000007ff907819 */ /* 0x001fe20000011689 */
[----:B------:R-:W-:-:S06]  /*2a240*/  IMAD.MOV.U32 R137, RZ, RZ, RZ ;  /* 0x000000ffff897224 */ /* 0x000fcc00078e00ff */
[----:B------:R-:W2:Y:S01]  /*2a250*/  @P0 MUFU.RCP R137, R147 ;  /* 0x0000009300890308 */ /* 0x000ea20000001000 */
[----:B------:R-:W-:Y:S01]  /*2a260*/  IADD3 R148, -R144, 0xb, RZ ;  /* 0x0000000b90947810 */ /* 0x000fe20007ffe1ff */
[----:B------:R-:W-:Y:S01]  /*2a270*/  IMAD.MOV.U32 R144, RZ, RZ, -0x800000 ;  /* 0xff800000ff907424 */ /* 0x000fe200078e00ff */
[----:B----4-:R-:W-:Y:S01]  /*2a280*/  @!P2 LOP3.LUT R134, R134, 0x1, RZ, 0x3c, !PT ;  /* 0x000000018686a812 */ /* 0x010fe200078e3cff */
[----:B---3--:R-:W-:Y:S01]  /*2a290*/  VIADD R0, R0, 0x1 ;  /* 0x0000000100007836 */ /* 0x008fe20000000000 */
[----:B------:R-:W-:Y:S01]  /*2a2a0*/  STL [R1+0x424], R140 ;  /* 0x0004248c01007387 */ /* 0x000fe20000100800 */
[-C--:B--2---:R-:W-:Y:S01]  /*2a2b0*/  FMUL.FTZ R3, R3, R137.reuse ;  /* 0x0000008903037220 */ /* 0x084fe20000410000 */
        /* <DEDUP_REMOVED lines=98> */
[----:B------:R0:W-:Y:S04]  /*2a8e0*/  @!P2 STL [R1+0x1f4], R134 ;  /* 0x0001f4860100a387 */ /* 0x0001e80000100800 */
[----:B------:R0:W-:Y:S01]  /*2a8f0*/  STL [R1+0x1fc], R0 ;  /* 0x0001fc0001007387 */ /* 0x0001e20000100800 */
[----:B-----5:R-:W-:-:S04]  /*2a900*/  @P0 FMUL.FTZ R138, R138, 0.69314718246459960938 ;  /* 0x3f3172188a8a0820 */ /* 0x020fc80000410000 */
[----:B------:R-:W-:Y:S01]  /*2a910*/  @P0 FFMA.FTZ R142, R138, R139, R141 ;  /* 0x0000008b8a8e0223 */ /* 0x000fe2000001008d */
[----:B------:R-:W-:-:S06]  /*2a920*/  IMAD.MOV.U32 R138, RZ, RZ, RZ ;  /* 0x000000ffff8a7224 */ /* 0x000fcc00078e00ff */
[----:B------:R-:W1:Y:S01]  /*2a930*/  @P1 MUFU.RCP R138, R140 ;  /* 0x0000008c008a1308 */ /* 0x000e620000001000 */
[----:B------:R-:W-:Y:S01]  /*2a940*/  @P1 FMUL.FTZ R139, R146, 0.69314718246459960938 ;  /* 0x3f317218928b1820 */ /* 0x000fe20000410000 */
[----:B------:R-:W-:-:S04]  /*2a950*/  @P1 FMUL.FTZ R146, R143, 0.69314718246459960938 ;  /* 0x3f3172188f921820 */ /* 0x000fc80000410000 */
[----:B------:R-:W-:Y:S01]  /*2a960*/  @P1 FFMA.FTZ R144, R146, R145, R139 ;  /* 0x0000009192901223 */ /* 0x000fe2000001008b */
[----:B------:R0:W-:Y:S04]  /*2a970*/  STL [R1+0x420], R142 ;  /* 0x0004208e01007387 */ /* 0x0001e80000100800 */
[----:B------:R0:W-:Y:S01]  /*2a980*/  STL [R1+0x424], R144 ;  /* 0x0004249001007387 */ /* 0x0001e20000100800 */
        /* <DEDUP_REMOVED lines=96> */
[----:B------:R0:W-:Y:S01]  /*2af90*/  @!P2 STL [R1+0x1f0], RZ ;  /* 0x0001f0ff0100a387 */ /* 0x0001e20000100800 */
[----:B------:R0:W-:Y:S08]  /*2afa0*/  BAR.ARV R148, 0x100 ;  /* 0x000400940000751d */ /* 0x0001f00000002000 */
[----:B------:R-:W-:Y:S06]  /*2afb0*/  BAR.ARV 0x8, 0x180 ;  /* 0x0206000000007b1d */ /* 0x000fec0000002000 */
[----:B------:R-:W-:-:S13]  /*2afc0*/  PLOP3.LUT P0, PT, PT, PT, PT, 0x8, 0x0 ;  /* 0x000000000000781c */ /* 0x000fda0003f0e170 */
.L_x_3884:
[----:B------:R-:W-:Y:S05]  /*2afd0*/  WARPSYNC.ALL ;  /* 0x0000000000007948 */ /* 0x000fea0003800000 */
[----:B------:R-:W1:Y:S08]  /*2afe0*/  S2UR UR4, SR_CgaCtaId ;  /* 0x00000000000479c3 */ /* 0x000e700000008800 */
[----:B------:R-:W-:Y:S01]  /*2aff0*/  BAR.SYNC.DEFER_BLOCKING 0x5, 0x180 ;  /* 0x0146000000007b1d */ /* 0x000fe20000010000 */
[----:B0-----:R-:W-:-:S05]  /*2b000*/  MOV R148, 0x400 ;  /* 0x0000040000947802 */ /* 0x001fca0000000f00 */
[----:B------:R-:W-:Y:S01]  /*2b010*/  BSSY B0, `(.L_x_4007) ;  /* 0x00002ea000007945 */ /* 0x000fe20003800000 */
[----:B-1----:R-:W-:-:S05]  /*2b020*/  IMAD.U32 R27, RZ, RZ, UR4 ;  /* 0x00000004ff1b7e24 */ /* 0x002fca000f8e00ff */
[----:B------:R-:W-:-:S05]  /*2b030*/  LEA R148, R27, R148, 0x18 ;  /* 0x000000941b947211 */ /* 0x000fca00078ec0ff */
[----:B------:R0:W1:Y:S01]  /*2b040*/  LDS.128 R124, [R148+0x324d0] ;  /* 0x0324d000947c7984 */ /* 0x0000620000000c00 */
[----:B------:R-:W-:Y:S06]  /*2b050*/  BAR.ARV 0x4, 0x180 ;  /* 0x0106000000007b1d */ /* 0x000fec0000002000 */
[----:B------:R-:W-:Y:S05]  /*2b060*/  @P0 BRA `(.L_x_4008) ;  /* 0x00000020003c0947 */ /* 0x000fea0003800000 */
[----:B------:R-:W3:Y:S04]  /*2b070*/  LDL R0, [R1+0x46c] ;  /* 0x00046c0001007983 */ /* 0x000ee80000100800 */
[----:B------:R-:W3:Y:S04]  /*2b080*/  LDL.128 R144, [R1+0x200] ;  /* 0x0002000001907983 */ /* 0x000ee80000100c00 */
        /* <DEDUP_REMOVED lines=24> */
[----:B----4-:R-:W4:Y:S04]  /*2b210*/  LDL.128 R36, [R1+0x3a0] ;  /* 0x0003a00001247983 */ /* 0x010f280000100c00 */
[----:B--2---:R-:W2:Y:S04]  /*2b220*/  LDL.128 R40, [R1+0x390] ;  /* 0x0003900001287983 */ /* 0x004ea80000100c00 */
[----:B------:R-:W2:Y:S04]  /*2b230*/  LDL.128 R28, [R1+0x3c0] ;  /* 0x0003c000011c7983 */ /* 0x000ea80000100c00 */
[----:B------:R-:W2:Y:S04]  /*2b240*/  LDL.128 R32, [R1+0x3b0] ;  /* 0x0003b00001207983 */ /* 0x000ea80000100c00 */
[----:B------:R-:W2:Y:S04]  /*2b250*/  LDL.128 R8, [R1+0x3e0] ;  /* 0x0003e00001087983 */ /* 0x000ea80000100c00 */
[----:B------:R-:W2:Y:S04]  /*2b260*/  LDL.128 R12, [R1+0x3d0] ;  /* 0x0003d000010c7983 */ /* 0x000ea80000100c00 */
[----:B------:R-:W2:Y:S01]  /*2b270*/  LDL.128 R4, [R1+0x3f0] ;  /* 0x0003f00001047983 */ /* 0x000ea20000100c00 */
[----:B------:R-:W0:Y:S01]  /*2b280*/  S2R R17, SR_SWINHI ;  /* 0x0000000000117919 */ /* 0x000e220000002f00 */
[----:B-----5:R-:W-:-:S02]  /*2b290*/  MOV R2, R148 ;  /* 0x0000009400027202 */ /* 0x020fc40000000f00 */
[----:B0-----:R-:W-:Y:S01]  /*2b2a0*/  MOV R3, R17 ;  /* 0x0000001100037202 */ /* 0x001fe20000000f00 */
[----:B------:R-:W-:Y:S05]  /*2b2b0*/  WARPSYNC.ALL ;  /* 0x0000000000007948 */ /* 0x000fea0003800000 */
[----:B------:R-:W-:Y:S01]  /*2b2c0*/  ULDC.64 UR4, c[0x0][0xd00] ;  /* 0x0003400000047ab9 */ /* 0x000fe20000000a00 */
[----:B---3--:R-:W-:-:S03]  /*2b2d0*/  IMAD.WIDE R16, R0, 0x2, R2 ;  /* 0x0000000200107825 */ /* 0x008fc600078e0202 */
[----:B------:R-:W-:-:S04]  /*2b2e0*/  IADD3 R21, P1, R16, 0x20, RZ ;  /* 0x0000002010157810 */ /* 0x000fc80007f3e0ff */
[----:B------:R-:W-:-:S04]  /*2b2f0*/  LOP3.LUT R20, R21, 0x380, RZ, 0xc0, !PT ;  /* 0x0000038015147812 */ /* 0x000fc800078ec0ff */
[----:B------:R-:W-:-:S04]  /*2b300*/  SHF.R.U64 R20, R20, 0x3, RZ ;  /* 0x0000000314147819 */ /* 0x000fc800000012ff */
[----:B------:R-:W-:Y:S01]  /*2b310*/  LOP3.LUT R20, R20, R21, RZ, 0x3c, !PT ;  /* 0x0000001514147212 */ /* 0x000fe200078e3cff */
        /* <DEDUP_REMOVED lines=8> */
[----:B------:R-:W-:Y:S02]  /*2b3a0*/  SHF.R.U64 R174, R174, 0x3, RZ ;  /* 0x00000003aeae7819 */ /* 0x000fe400000012ff */
[----:B------:R-:W-:Y:S02]  /*2b3b0*/  SHF.R.U64 R25, R25, 0x3, RZ ;  /* 0x0000000319197819 */ /* 0x000fe400000012ff */
[----:B------:R-:W-:Y:S02]  /*2b3c0*/  SHF.R.U64 R151, R151, 0x3, RZ ;  /* 0x0000000397977819 */ /* 0x000fe400000012ff */
[----:B------:R-:W-:-:S02]  /*2b3d0*/  LOP3.LUT R172, R173, 0x380, RZ, 0xc0, !PT ;  /* 0x00000380adac7812 */ /* 0x000fc400078ec0ff */
[----:B------:R-:W-:Y:S01]  /*2b3e0*/  LOP3.LUT R174, R174, R175, RZ, 0x3c, !PT ;  /* 0x000000afaeae7212 */ /* 0x000fe200078e3cff */
[--C-:B------:R-:W-:Y:S01]  /*2b3f0*/  IMAD.X R175, RZ, RZ, R17.reuse, P1 ;  /* 0x000000ffffaf7224 */ /* 0x100fe200008e0611 */
[C---:B------:R-:W-:Y:S02]  /*2b400*/  IADD3 R168, P4, R16.reuse, 0x4000, RZ ;  /* 0x0000400010a87810 */ /* 0x040fe40007f9e0ff */
[C---:B------:R-:W-:Y:S02]  /*2b410*/  IADD3 R201, P1, R16.reuse, 0xc020, RZ ;  /* 0x0000c02010c97810 */ /* 0x040fe40007f3e0ff */
[----:B------:R-:W-:Y:S02]  /*2b420*/  IADD3 R171, P5, R16, 0x4020, RZ ;  /* 0x0000402010ab7810 */ /* 0x000fe40007fbe0ff */
[----:B------:R-:W-:Y:S02]  /*2b430*/  LOP3.LUT R24, R25, R24, RZ, 0x3c, !PT ;  /* 0x0000001819187212 */ /* 0x000fe400078e3cff */
[----:B------:R-:W-:Y:S01]  /*2b440*/  LOP3.LUT R150, R151, R150, RZ, 0x3c, !PT ;  /* 0x0000009697967212 */ /* 0x000fe200078e3cff */
[----:B------:R-:W-:Y:S01]  /*2b450*/  IMAD.X R151, RZ, RZ, R17, P3 ;  /* 0x000000ffff977224 */ /* 0x000fe200018e0611 */
[----:B------:R-:W-:-:S02]  /*2b460*/  SHF.R.U64 R172, R172, 0x3, RZ ;  /* 0x00000003acac7819 */ /* 0x000fc400000012ff */
[----:B------:R-:W-:Y:S02]  /*2b470*/  IADD3.X R25, RZ, R17, RZ, P2, !PT ;  /* 0x00000011ff197210 */ /* 0x000fe400017fe4ff */
[C---:B------:R-:W-:Y:S02]  /*2b480*/  IADD3 R177, P2, R16.reuse, 0x8000, RZ ;  /* 0x0000800010b17810 */ /* 0x040fe40007f5e0ff */
[----:B------:R-:W-:Y:S02]  /*2b490*/  IADD3 R179, P3, R16, 0x8020, RZ ;  /* 0x0000802010b37810 */ /* 0x000fe40007f7e0ff */
[----:B------:R-:W-:Y:S02]  /*2b4a0*/  LOP3.LUT R169, R168, 0x380, RZ, 0xc0, !PT ;  /* 0x00000380a8a97812 */ /* 0x000fe400078ec0ff */
[----:B------:R-:W-:Y:S02]  /*2b4b0*/  LOP3.LUT R200, R201, 0x380, RZ, 0xc0, !PT ;  /* 0x00000380c9c87812 */ /* 0x000fe400078ec0ff */
[----:B------:R-:W-:-:S02]  /*2b4c0*/  LOP3.LUT R170, R171, 0x380, RZ, 0xc0, !PT ;  /* 0x00000380abaa7812 */ /* 0x000fc400078ec0ff */
[----:B------:R-:W-:Y:S01]  /*2b4d0*/  LOP3.LUT R172, R172, R173, RZ, 0x3c, !PT ;  /* 0x000000adacac7212 */ /* 0x000fe200078e3cff */
[----:B------:R-:W-:Y:S01]  /*2b4e0*/  IMAD.X R173, RZ, RZ, R17, P0 ;  /* 0x000000ffffad7224 */ /* 0x000fe200000e0611 */
[----:B------:R-:W-:Y:S02]  /*2b4f0*/  LOP3.LUT R176, R177, 0x380, RZ, 0xc0, !PT ;  /* 0x00000380b1b07812 */ /* 0x000fe400078ec0ff */
[----:B------:R-:W-:Y:S02]  /*2b500*/  LOP3.LUT R178, R179, 0x380, RZ, 0xc0, !PT ;  /* 0x00000380b3b27812 */ /* 0x000fe400078ec0ff */
[----:B------:R-:W-:Y:S02]  /*2b510*/  IADD3 R193, P0, R16, 0xc000, RZ ;  /* 0x0000c00010c17810 */ /* 0x000fe40007f1e0ff */
[----:B------:R-:W-:Y:S02]  /*2b520*/  SHF.R.U64 R169, R169, 0x3, RZ ;  /* 0x00000003a9a97819 */ /* 0x000fe400000012ff */
[----:B------:R-:W-:-:S02]  /*2b530*/  SHF.R.U64 R200, R200, 0x3, RZ ;  /* 0x00000003c8c87819 */ /* 0x000fc400000012ff */
[----:B------:R-:W-:Y:S02]  /*2b540*/  SHF.R.U64 R170, R170, 0x3, RZ ;  /* 0x00000003aaaa7819 */ /* 0x000fe400000012ff */
[----:B------:R-:W-:Y:S02]  /*2b550*/  MOV R20, R20 ;  /* 0x0000001400147202 */ /* 0x000fe40000000f00 */
[----:B------:R-:W-:Y:S02]  /*2b560*/  LOP3.LUT R21, R16, 0x380, RZ, 0xc0, !PT ;  /* 0x0000038010157812 */ /* 0x000fe400078ec0ff */
[----:B------:R-:W-:Y:S02]  /*2b570*/  SHF.R.U64 R176, R176, 0x3, RZ ;  /* 0x00000003b0b07819 */ /* 0x000fe400000012ff */
[----:B------:R-:W-:Y:S02]  /*2b580*/  SHF.R.U64 R178, R178, 0x3, RZ ;  /* 0x00000003b2b27819 */ /* 0x000fe400000012ff */
[----:B------:R-:W-:-:S02]  /*2b590*/  LOP3.LUT R192, R193, 0x380, RZ, 0xc0, !PT ;  /* 0x00000380c1c07812 */ /* 0x000fc400078ec0ff */
[----:B------:R-:W-:Y:S01]  /*2b5a0*/  LOP3.LUT R168, R169, R168, RZ, 0x3c, !PT ;  /* 0x000000a8a9a87212 */ /* 0x000fe200078e3cff */
[--C-:B------:R-:W-:Y:S01]  /*2b5b0*/  IMAD.X R169, RZ, RZ, R17.reuse, P4 ;  /* 0x000000ffffa97224 */ /* 0x100fe200020e0611 */
[----:B------:R-:W-:Y:S01]  /*2b5c0*/  LOP3.LUT R200, R200, R201, RZ, 0x3c, !PT ;  /* 0x000000c9c8c87212 */ /* 0x000fe200078e3cff */
[--C-:B------:R-:W-:Y:S01]  /*2b5d0*/  IMAD.X R201, RZ, RZ, R17.reuse, P1 ;  /* 0x000000ffffc97224 */ /* 0x100fe200008e0611 */
[----:B------:R-:W-:Y:S01]  /*2b5e0*/  LOP3.LUT R170, R170, R171, RZ, 0x3c, !PT ;  /* 0x000000abaaaa7212 */ /* 0x000fe200078e3cff */
[----:B------:R-:W-:Y:S01]  /*2b5f0*/  IMAD.X R171, RZ, RZ, R17, P5 ;  /* 0x000000ffffab7224 */ /* 0x000fe200028e0611 */
[----:B------:R-:W-:Y:S02]  /*2b600*/  IADD3 R189, P4, R16, 0x8040, RZ ;  /* 0x0000804010bd7810 */ /* 0x000fe40007f9e0ff */
[----:B------:R-:W-:Y:S02]  /*2b610*/  SHF.R.U64 R21, R21, 0x3, RZ ;  /* 0x0000000315157819 */ /* 0x000fe400000012ff */
[----:B------:R-:W-:-:S02]  /*2b620*/  ISETP.NE.U32.AND P1, PT, RZ, UR4, PT ;  /* 0x00000004ff007c0c */ /* 0x000fc4000bf25070 */
[----:B------:R-:W-:Y:S01]  /*2b630*/  LOP3.LUT R176, R176, R177, RZ, 0x3c, !PT ;  /* 0x000000b1b0b07212 */ /* 0x000fe200078e3cff */
[--C-:B------:R-:W-:Y:S01]  /*2b640*/  IMAD.X R177, RZ, RZ, R17.reuse, P2 ;  /* 0x000000ffffb17224 */ /* 0x100fe200010e0611 */
[----:B------:R-:W-:Y:S02]  /*2b650*/  IADD3 R191, P5, R16, 0x8060, RZ ;  /* 0x0000806010bf7810 */ /* 0x000fe40007fbe0ff */
[----:B------:R-:W-:Y:S01]  /*2b660*/  LOP3.LUT R178, R178, R179, RZ, 0x3c, !PT ;  /* 0x000000b3b2b27212 */ /* 0x000fe200078e3cff */
[----:B------:R-:W-:Y:S01]  /*2b670*/  IMAD.X R179, RZ, RZ, R17, P3 ;  /* 0x000000ffffb37224 */ /* 0x000fe200018e0611 */
[----:B------:R-:W-:Y:S02]  /*2b680*/  SHF.R.U64 R192, R192, 0x3, RZ ;  /* 0x00000003c0c07819 */ /* 0x000fe400000012ff */
[C---:B------:R-:W-:Y:S02]  /*2b690*/  IADD3 R203, P2, R16.reuse, 0xc040, RZ ;  /* 0x0000c04010cb7810 */ /* 0x040fe40007f5e0ff */
[----:B------:R-:W-:-:S02]  /*2b6a0*/  IADD3 R204, P3, R16, 0xc060, RZ ;  /* 0x0000c06010cc7810 */ /* 0x000fc40007f7e0ff */
[----:B------:R-:W-:Y:S02]  /*2b6b0*/  LOP3.LUT R188, R189, 0x380, RZ, 0xc0, !PT ;  /* 0x00000380bdbc7812 */ /* 0x000fe400078ec0ff */
[----:B------:R-:W-:Y:S02]  /*2b6c0*/  LOP3.LUT R16, R21, R16, RZ, 0x3c, !PT ;  /* 0x0000001015107212 */ /* 0x000fe400078e3cff */
[----:B------:R-:W-:Y:S01]  /*2b6d0*/  ISETP.NE.AND.EX P1, PT, RZ, UR5, PT, P1 ;  /* 0x00000005ff007c0c */ /* 0x000fe2000bf25310 */
[----:B------:R-:W-:Y:S01]  /*2b6e0*/  ULDC.64 UR4, c[0x0][0xd08] ;  /* 0x0003420000047ab9 */ /* 0x000fe20000000a00 */
[----:B------:R-:W-:Y:S02]  /*2b6f0*/  LOP3.LUT R190, R191, 0x380, RZ, 0xc0, !PT ;  /* 0x00000380bfbe7812 */ /* 0x000fe400078ec0ff */
[----:B------:R-:W-:Y:S01]  /*2b700*/  LOP3.LUT R192, R192, R193, RZ, 0x3c, !PT ;  /* 0x000000c1c0c07212 */ /* 0x000fe200078e3cff */
[----:B------:R-:W-:Y:S01]  /*2b710*/  IMAD.X R193, RZ, RZ, R17, P0 ;  /* 0x000000ffffc17224 */ /* 0x000fe200000e0611 */
[----:B------:R-:W-:-:S02]  /*2b720*/  F2FP.F16.F32.PACK_AB R144, R145, R144 ;  /* 0x000000909190723e */ /* 0x000fc400000000ff */
[----:B------:R-:W-:Y:S02]  /*2b730*/  F2FP.F16.F32.PACK_AB R145, R147, R146 ;  /* 0x000000929391723e */ /* 0x000fe400000000ff */
[----:B------:R-:W-:Y:S02]  /*2b740*/  F2FP.F16.F32.PACK_AB R136, R137, R136 ;  /* 0x000000888988723e */ /* 0x000fe400000000ff */
[----:B------:R-:W-:Y:S02]  /*2b750*/  ISETP.NE.U32.AND P0, PT, RZ, UR4, PT ;  /* 0x00000004ff007c0c */ /* 0x000fe4000bf05070 */
[----:B------:R-:W-:Y:S02]  /*2b760*/  SHF.R.U64 R188, R188, 0x3, RZ ;  /* 0x00000003bcbc7819 */ /* 0x000fe400000012ff */
[----:B------:R-:W-:Y:S02]  /*2b770*/  LOP3.LUT R202, R203, 0x380, RZ, 0xc0, !PT ;  /* 0x00000380cbca7812 */ /* 0x000fe400078ec0ff */
[----:B------:R-:W-:-:S02]  /*2b780*/  MOV R16, R16 ;  /* 0x0000001000107202 */ /* 0x000fc40000000f00 */
[----:B------:R-:W-:Y:S02]  /*2b790*/  F2FP.F16.F32.PACK_AB R146, R141, R140 ;  /* 0x0000008c8d92723e */ /* 0x000fe400000000ff */
[----:B------:R-:W-:Y:S01]  /*2b7a0*/  F2FP.F16.F32.PACK_AB R147, R143, R142 ;  /* 0x0000008e8f93723e */ /* 0x000fe200000000ff */
[----:B------:R-:W-:Y:S01]  /*2b7b0*/  BAR.SYNC.DEFER_BLOCKING 0x1, 0x100 ;  /* 0x0044000000007b1d */ /* 0x000fe20000010000 */
[----:B------:R-:W-:Y:S02]  /*2b7c0*/  F2FP.F16.F32.PACK_AB R137, R139, R138 ;  /* 0x0000008a8b89723e */ /* 0x000fe400000000ff */
[----:B------:R-:W-:Y:S02]  /*2b7d0*/  F2FP.F16.F32.PACK_AB R128, R129, R128 ;  /* 0x000000808180723e */ /* 0x000fe400000000ff */
[----:B------:R-:W-:Y:S02]  /*2b7e0*/  SHF.R.U64 R190, R190, 0x3, RZ ;  /* 0x00000003bebe7819 */ /* 0x000fe400000012ff */
[----:B------:R-:W-:-:S02]  /*2b7f0*/  LOP3.LUT R205, R204, 0x380, RZ, 0xc0, !PT ;  /* 0x00000380cccd7812 */ /* 0x000fc400078ec0ff */
[----:B------:R-:W-:Y:S02]  /*2b800*/  F2FP.F16.F32.PACK_AB R138, R133, R132 ;  /* 0x00000084858a723e */ /* 0x000fe400000000ff */
[----:B------:R-:W-:Y:S02]  /*2b810*/  F2FP.F16.F32.PACK_AB R139, R135, R134 ;  /* 0x00000086878b723e */ /* 0x000fe400000000ff */
[----:B------:R-:W-:Y:S02]  /*2b820*/  F2FP.F16.F32.PACK_AB R129, R131, R130 ;  /* 0x000000828381723e */ /* 0x000fe400000000ff */
[----:B------:R-:W-:Y:S02]  /*2b830*/  F2FP.F16.F32.PACK_AB R116, R117, R116 ;  /* 0x000000747574723e */ /* 0x000fe400000000ff */
[----:B------:R-:W-:Y:S02]  /*2b840*/  MOV R24, R24 ;  /* 0x0000001800187202 */ /* 0x000fe40000000f00 */
[----:B------:R-:W-:-:S02]  /*2b850*/  F2FP.F16.F32.PACK_AB R130, R121, R120 ;  /* 0x000000787982723e */ /* 0x000fc400000000ff */
[----:B------:R-:W-:Y:S02]  /*2b860*/  F2FP.F16.F32.PACK_AB R131, R123, R122 ;  /* 0x0000007a7b83723e */ /* 0x000fe400000000ff */
[----:B------:R-:W-:Y:S02]  /*2b870*/  F2FP.F16.F32.PACK_AB R117, R119, R118 ;  /* 0x000000767775723e */ /* 0x000fe400000000ff */
[----:B------:R-:W-:Y:S02]  /*2b880*/  F2FP.F16.F32.PACK_AB R108, R109, R108 ;  /* 0x0000006c6d6c723e */ /* 0x000fe400000000ff */
[----:B------:R-:W-:Y:S02]  /*2b890*/  MOV R150, R150 ;  /* 0x0000009600967202 */ /* 0x000fe40000000f00 */
[----:B------:R-:W-:Y:S02]  /*2b8a0*/  F2FP.F16.F32.PACK_AB R118, R113, R112 ;  /* 0x000000707176723e */ /* 0x000fe400000000ff */
[----:B------:R-:W-:-:S02]  /*2b8b0*/  F2FP.F16.F32.PACK_AB R119, R115, R114 ;  /* 0x000000727377723e */ /* 0x000fc400000000ff */
[----:B------:R-:W-:Y:S02]  /*2b8c0*/  F2FP.F16.F32.PACK_AB R109, R111, R110 ;  /* 0x0000006e6f6d723e */ /* 0x000fe400000000ff */
[----:B------:R-:W-:Y:S02]  /*2b8d0*/  F2FP.F16.F32.PACK_AB R100, R101, R100 ;  /* 0x000000646564723e */ /* 0x000fe400000000ff */
[----:B------:R-:W-:Y:S01]  /*2b8e0*/  ISETP.NE.AND.EX P0, PT, RZ, UR5, PT, P0 ;  /* 0x00000005ff007c0c */ /* 0x000fe2000bf05300 */
[----:B------:R-:W-:Y:S01]  /*2b8f0*/  STSM.16.M88.4 [R16], R144 ;  /* 0x0000009010007844 */ /* 0x000fe20000000200 */
[----:B------:R-:W-:Y:S01]  /*2b900*/  LOP3.LUT R188, R188, R189, RZ, 0x3c, !PT ;  /* 0x000000bdbcbc7212 */ /* 0x000fe200078e3cff */
[----:B------:R-:W-:Y:S01]  /*2b910*/  IMAD.X R189, RZ, RZ, R17, P4 ;  /* 0x000000ffffbd7224 */ /* 0x000fe200020e0611 */
[----:B------:R-:W-:Y:S02]  /*2b920*/  SHF.R.U64 R202, R202, 0x3, RZ ;  /* 0x00000003caca7819 */ /* 0x000fe400000012ff */
[----:B------:R-:W-:-:S02]  /*2b930*/  MOV R168, R168 ;  /* 0x000000a800a87202 */ /* 0x000fc40000000f00 */
[----:B------:R-:W-:Y:S02]  /*2b940*/  F2FP.F16.F32.PACK_AB R110, R105, R104 ;  /* 0x00000068696e723e */ /* 0x000fe400000000ff */
[----:B------:R-:W-:Y:S02]  /*2b950*/  F2FP.F16.F32.PACK_AB R111, R107, R106 ;  /* 0x0000006a6b6f723e */ /* 0x000fe400000000ff */
[----:B------:R-:W-:Y:S02]  /*2b960*/  F2FP.F16.F32.PACK_AB R101, R103, R102 ;  /* 0x000000666765723e */ /* 0x000fe400000000ff */
[----:B------:R-:W-:Y:S01]  /*2b970*/  F2FP.F16.F32.PACK_AB R92, R93, R92 ;  /* 0x0000005c5d5c723e */ /* 0x000fe200000000ff */
[----:B------:R0:W-:Y:S01]  /*2b980*/  STSM.16.M88.4 [R20], R136 ;  /* 0x0000008814007844 */ /* 0x0001e20000000200 */
[----:B------:R-:W-:Y:S01]  /*2b990*/  LOP3.LUT R190, R190, R191, RZ, 0x3c, !PT ;  /* 0x000000bfbebe7212 */ /* 0x000fe200078e3cff */
[----:B------:R-:W-:Y:S01]  /*2b9a0*/  IMAD.X R191, RZ, RZ, R17, P5 ;  /* 0x000000ffffbf7224 */ /* 0x000fe200028e0611 */
[----:B------:R-:W-:-:S02]  /*2b9b0*/  SHF.R.U64 R205, R205, 0x3, RZ ;  /* 0x00000003cdcd7819 */ /* 0x000fc400000012ff */
[----:B------:R-:W-:Y:S02]  /*2b9c0*/  MOV R170, R170 ;  /* 0x000000aa00aa7202 */ /* 0x000fe40000000f00 */
[----:B------:R-:W-:Y:S02]  /*2b9d0*/  F2FP.F16.F32.PACK_AB R102, R97, R96 ;  /* 0x000000606166723e */ /* 0x000fe400000000ff */
[----:B------:R-:W-:Y:S02]  /*2b9e0*/  F2FP.F16.F32.PACK_AB R103, R99, R98 ;  /* 0x000000626367723e */ /* 0x000fe400000000ff */
[----:B------:R-:W-:Y:S02]  /*2b9f0*/  F2FP.F16.F32.PACK_AB R93, R95, R94 ;  /* 0x0000005e5f5d723e */ /* 0x000fe400000000ff */
[----:B------:R-:W-:Y:S01]  /*2ba00*/  F2FP.F16.F32.PACK_AB R84, R85, R84 ;  /* 0x000000545554723e */ /* 0x000fe200000000ff */
[----:B------:R3:W-:Y:S01]  /*2ba10*/  STSM.16.M88.4 [R24], R128 ;  /* 0x0000008018007844 */ /* 0x0007e20000000200 */
[----:B------:R-:W-:Y:S01]  /*2ba20*/  MOV R172, R172 ;  /* 0x000000ac00ac7202 */ /* 0x000fe20000000f00 */
[----:B0-----:R-:W0:Y:S01]  /*2ba30*/  LDC.64 R20, c[0x0][0xd00] ;  /* 0x00034000ff147b82 */ /* 0x001e220000000a00 */
        /* <DEDUP_REMOVED lines=11> */
[----:B------:R-:W-:Y:S01]  /*2baf0*/  LOP3.LUT R202, R202, R203, RZ, 0x3c, !PT ;  /* 0x000000cbcaca7212 */ /* 0x000fe200078e3cff */
[----:B------:R-:W-:Y:S01]  /*2bb00*/  IMAD.X R203, RZ, RZ, R17, P2 ;  /* 0x000000ffffcb7224 */ /* 0x000fe200010e0611 */
        /* <DEDUP_REMOVED lines=14> */
[----:B------:R-:W-:Y:S02]  /*2bbf0*/  MOV R188, R188 ;  /* 0x000000bc00bc7202 */ /* 0x000fe40000000f00 */
[----:B------:R-:W-:Y:S02]  /*2bc00*/  F2FP.F16.F32.PACK_AB R62, R57, R56 ;  /* 0x00000038393e723e */ /* 0x000fe400000000ff */
[----:B------:R-:W-:Y:S02]  /*2bc10*/  F2FP.F16.F32.PACK_AB R63, R59, R58 ;  /* 0x0000003a3b3f723e */ /* 0x000fe400000000ff */
[----:B------:R-:W-:-:S02]  /*2bc20*/  F2FP.F16.F32.PACK_AB R53, R55, R54 ;  /* 0x000000363735723e */ /* 0x000fc400000000ff */
[----:B------:R-:W-:Y:S01]  /*2bc30*/  F2FP.F16.F32.PACK_AB R44, R45, R44 ;  /* 0x0000002c2d2c723e */ /* 0x000fe200000000ff */
[----:B------:R3:W-:Y:S01]  /*2bc40*/  STSM.16.M88.4 [R174], R84 ;  /* 0x00000054ae007844 */ /* 0x0007e20000000200 */
[----:B------:R-:W-:Y:S02]  /*2bc50*/  MOV R190, R190 ;  /* 0x000000be00be7202 */ /* 0x000fe40000000f00 */
[----:B------:R-:W-:Y:S02]  /*2bc60*/  F2FP.F16.F32.PACK_AB R54, R49, R48 ;  /* 0x000000303136723e */ /* 0x000fe400000000ff */
[----:B------:R-:W-:Y:S02]  /*2bc70*/  F2FP.F16.F32.PACK_AB R55, R51, R50 ;  /* 0x000000323337723e */ /* 0x000fe400000000ff */
[----:B------:R-:W-:Y:S02]  /*2bc80*/  F2FP.F16.F32.PACK_AB R45, R47, R46 ;  /* 0x0000002e2f2d723e */ /* 0x000fe400000000ff */
[----:B----4-:R-:W-:Y:S01]  /*2bc90*/  F2FP.F16.F32.PACK_AB R36, R37, R36 ;  /* 0x000000242524723e */ /* 0x010fe200000000ff */
[----:B------:R3:W-:Y:S01]  /*2bca0*/  STSM.16.M88.4 [R176], R76 ;  /* 0x0000004cb0007844 */ /* 0x0007e20000000200 */
[----:B------:R-:W-:-:S02]  /*2bcb0*/  MOV R192, R192 ;  /* 0x000000c000c07202 */ /* 0x000fc40000000f00 */
[----:B--2---:R-:W-:Y:S02]  /*2bcc0*/  F2FP.F16.F32.PACK_AB R46, R41, R40 ;  /* 0x00000028292e723e */ /* 0x004fe400000000ff */
        /* <DEDUP_REMOVED lines=13> */
[----:B------:R-:W-:Y:S01]  /*2bda0*/  F2FP.F16.F32.PACK_AB R9, R11, R10 ;  /* 0x0000000a0b09723e */ /* 0x000fe200000000ff */
[----:B------:R3:W-:Y:S01]  /*2bdb0*/  STSM.16.M88.4 [R190], R52 ;  /* 0x00000034be007844 */ /* 0x0007e20000000200 */
[----:B------:R-:W-:Y:S02]  /*2bdc0*/  MOV R204, R204 ;  /* 0x000000cc00cc7202 */ /* 0x000fe40000000f00 */
[----:B------:R-:W-:Y:S02]  /*2bdd0*/  F2FP.F16.F32.PACK_AB R10, R5, R4 ;  /* 0x00000004050a723e */ /* 0x000fe400000000ff */
[----:B------:R-:W-:Y:S01]  /*2bde0*/  F2FP.F16.F32.PACK_AB R11, R7, R6 ;  /* 0x00000006070b723e */ /* 0x000fe200000000ff */
[----:B------:R-:W2:Y:S01]  /*2bdf0*/  @P0 LDC.64 R4, c[0x0][0xd08] ;  /* 0x00034200ff040b82 */ /* 0x000ea20000000a00 */
[----:B------:R3:W-:Y:S04]  /*2be00*/  STSM.16.M88.4 [R192], R44 ;  /* 0x0000002cc0007844 */ /* 0x0007e80000000200 */
[----:B------:R3:W-:Y:S04]  /*2be10*/  STSM.16.M88.4 [R200], R36 ;  /* 0x00000024c8007844 */ /* 0x0007e80000000200 */
[----:B------:R3:W-:Y:S04]  /*2be20*/  STSM.16.M88.4 [R202], R28 ;  /* 0x0000001cca007844 */ /* 0x0007e80000000200 */
[----:B------:R3:W-:Y:S01]  /*2be30*/  STSM.16.M88.4 [R204], R8 ;  /* 0x00000008cc007844 */ /* 0x0007e20000000200 */
[----:B------:R-:W-:Y:S01]  /*2be40*/  ULDC UR4, c[0x0][0xb88] ;  /* 0x0002e20000047ab9 */ /* 0x000fe20000000800 */
[----:B0-----:R-:W-:-:S02]  /*2be50*/  IMAD.WIDE R6, R218, 0x4, R20 ;  /* 0x00000004da067825 */ /* 0x001fc400078e0214 */
[----:B------:R-:W0:Y:S02]  /*2be60*/  LDC R21, c[0x0][0xce8] ;  /* 0x00033a00ff157b82 */ /* 0x000e240000000800 */
[----:B------:R-:W-:-:S06]  /*2be70*/  IMAD.MOV.U32 R16, RZ, RZ, RZ ;  /* 0x000000ffff107224 */ /* 0x000fcc00078e00ff */
[----:B------:R-:W-:Y:S01]  /*2be80*/  BAR.SYNC.DEFER_BLOCKING 0x1, 0x100 ;  /* 0x0044000000007b1d */ /* 0x000fe20000010000 */
[----:B------:R-:W-:Y:S02]  /*2be90*/  IMAD.U32 R20, RZ, RZ, UR4 ;  /* 0x00000004ff147e24 */ /* 0x000fe4000f8e00ff */
[----:B--2---:R-:W-:-:S03]  /*2bea0*/  @P0 IMAD.WIDE R4, R218, 0x4, R4 ;  /* 0x00000004da040825 */ /* 0x004fc600078e0204 */
[----:B------:R3:W5:Y:S04]  /*2beb0*/  @P1 LDG.E R16, desc[UR44][R6.64] ;  /* 0x0000002c06101981 */ /* 0x000768000c1e1900 */
[----:B------:R3:W5:Y:S01]  /*2bec0*/  @P0 LDG.E R20, desc[UR44][R4.64] ;  /* 0x0000002c04140981 */ /* 0x000762000c1e1900 */
[----:B------:R-:W-:Y:S05]  /*2bed0*/  @P0 BRA `(.L_x_4009) ;  /* 0x0000000000100947 */ /* 0x000fea0003800000 */
[----:B------:R-:W-:Y:S05]  /*2bee0*/  @!P1 BRA `(.L_x_4009) ;  /* 0x00000000000c9947 */ /* 0x000fea0003800000 */
[----:B---3--:R-:W2:Y:S04]  /*2bef0*/  LDG.E R5, desc[UR44][R6.64] ;  /* 0x0000002c06057981 */ /* 0x008ea8000c1e1900 */
[----:B-----5:R-:W2:Y:S02]  /*2bf00*/  LDG.E R20, desc[UR44][R6.64+0x4] ;  /* 0x0000042c06147981 */ /* 0x020ea4000c1e1900 */
[----:B--2---:R-:W-:-:S07]  /*2bf10*/  IMAD.IADD R20, R20, 0x1, -R5 ;  /* 0x0000000114147824 */ /* 0x004fce00078e0a05 */
.L_x_4009:
[----:B---3--:R-:W2:Y:S04]  /*2bf20*/  LDL R4, [R1+0x45c] ;  /* 0x00045c0001047983 */ /* 0x008ea80000100800 */
[----:B------:R-:W3:Y:S01]  /*2bf30*/  LDL R0, [R1+0x468] ;  /* 0x0004680001007983 */ /* 0x000ee20000100800 */
[----:B0----5:R-:W-:Y:S02]  /*2bf40*/  IMAD R20, R20, R21, RZ ;  /* 0x0000001514147224 */ /* 0x021fe400078e02ff */
[----:B------:R-:W-:Y:S01]  /*2bf50*/  IMAD.IADD R15, R224, 0x1, R216 ;  /* 0x00000001e00f7824 */ /* 0x000fe200078e02d8 */
[----:B------:R-:W-:Y:S01]  /*2bf60*/  ISETP.NE.AND P2, PT, R21, 0x1, PT ;  /* 0x000000011500780c */ /* 0x000fe20003f45270 */
[----:B------:R-:W-:Y:S01]  /*2bf70*/  ULDC.64 UR4, c[0x0][0xc90] ;  /* 0x0003240000047ab9 */ /* 0x000fe20000000a00 */
[----:B------:R-:W4:Y:S11]  /*2bf80*/  LDL R26, [R1+0x450] ;  /* 0x00045000011a7983 */ /* 0x000f360000100800 */
[----:B------:R-:W0:Y:S08]  /*2bf90*/  @P2 LDC R5, c[0x0][0xcec] ;  /* 0x00033b00ff052b82 */ /* 0x000e300000000800 */
[----:B------:R-:W1:Y:S01]  /*2bfa0*/  @P2 LDC R8, c[0x0][0xcf0] ;  /* 0x00033c00ff082b82 */ /* 0x000e620000000800 */
[----:B------:R-:W-:-:S02]  /*2bfb0*/  SHF.R.S32.HI R17, RZ, 0x1f, R16 ;  /* 0x0000001fff117819 */ /* 0x000fc40000011410 */
[----:B------:R-:W-:Y:S02]  /*2bfc0*/  SHF.R.S32.HI R24, RZ, 0x1f, R218 ;  /* 0x0000001fff187819 */ /* 0x000fe400000114da */
[----:B------:R-:W-:Y:S02]  /*2bfd0*/  SEL R25, R218, RZ, !P1 ;  /* 0x000000ffda197207 */ /* 0x000fe40004800000 */
[----:B------:R-:W-:Y:S01]  /*2bfe0*/  SEL R24, R24, RZ, !P1 ;  /* 0x000000ff18187207 */ /* 0x000fe20004800000 */
[----:B------:R-:W4:Y:S08]  /*2bff0*/  @P2 LDC R81, c[0x0][0xcec] ;  /* 0x00033b00ff512b82 */ /* 0x000f300000000800 */
[----:B------:R-:W4:Y:S01]  /*2c000*/  @P2 LDC R83, c[0x0][0xcf0] ;  /* 0x00033c00ff532b82 */ /* 0x000f220000000800 */
[----:B--2---:R-:W-:-:S04]  /*2c010*/  LOP3.LUT P0, RZ, R4, 0x3, RZ, 0xc0, !PT ;  /* 0x0000000304ff7812 */ /* 0x004fc8000780c0ff */
[----:B------:R-:W-:-:S13]  /*2c020*/  ISETP.GE.OR P3, PT, R15, R20, P0 ;  /* 0x000000140f00720c */ /* 0x000fda0000766670 */
[----:B------:R-:W2:Y:S01]  /*2c030*/  @!P3 LDL R11, [R1+0x420] ;  /* 0x00042000010bb983 */ /* 0x000ea20000100800 */
[----:B---3--:R-:W-:Y:S01]  /*2c040*/  IMAD.IADD R10, R0, 0x1, R216 ;  /* 0x00000001000a7824 */ /* 0x008fe200078e02d8 */
[----:B------:R-:W-:-:S03]  /*2c050*/  SHF.R.S32.HI R0, RZ, 0x1f, R217 ;  /* 0x0000001fff007819 */ /* 0x000fc600000114d9 */
[----:B0-----:R-:W-:-:S04]  /*2c060*/  @P2 IMAD.HI.U32 R5, R10, R5, RZ ;  /* 0x000000050a052227 */ /* 0x001fc800078e00ff */
[----:B------:R-:W-:Y:S02]  /*2c070*/  IMAD R6, R0, UR4, RZ ;  /* 0x0000000400067c24 */ /* 0x000fe4000f8e02ff */
[----:B------:R-:W-:Y:S01]  /*2c080*/  IMAD.MOV.U32 R4, RZ, RZ, R10 ;  /* 0x000000ffff047224 */ /* 0x000fe200078e000a */
[----:B-1----:R-:W-:Y:S01]  /*2c090*/  @P2 SHF.R.U32.HI R4, RZ, R8, R5 ;  /* 0x00000008ff042219 */ /* 0x002fe20000011605 */
[C---:B------:R-:W-:Y:S02]  /*2c0a0*/  IMAD R5, R217.reuse, UR5, R6 ;  /* 0x00000005d9057c24 */ /* 0x040fe4000f8e0206 */
[----:B------:R-:W-:Y:S01]  /*2c0b0*/  IMAD.WIDE.U32 R6, R217, UR4, R16 ;  /* 0x00000004d9067c25 */ /* 0x000fe2000f8e0010 */
[----:B------:R-:W-:-:S03]  /*2c0c0*/  ULDC.64 UR4, c[0x0][0xc98] ;  /* 0x0003260000047ab9 */ /* 0x000fc60000000a00 */
[----:B------:R-:W-:Y:S02]  /*2c0d0*/  IMAD.MOV R9, RZ, RZ, -R4 ;  /* 0x000000ffff097224 */ /* 0x000fe400078e0a04 */
[----:B------:R-:W-:Y:S02]  /*2c0e0*/  IMAD.IADD R7, R7, 0x1, R5 ;  /* 0x0000000107077824 */ /* 0x000fe400078e0205 */
[----:B------:R-:W-:Y:S02]  /*2c0f0*/  IMAD R9, R21, R9, R10 ;  /* 0x0000000915097224 */ /* 0x000fe400078e020a */
[----:B------:R-:W-:Y:S02]  /*2c100*/  IMAD R8, R24, UR4, RZ ;  /* 0x0000000418087c24 */ /* 0x000fe4000f8e02ff */
[C---:B------:R-:W-:Y:S01]  /*2c110*/  IMAD.WIDE.U32 R6, R25.reuse, UR4, R6 ;  /* 0x0000000419067c25 */ /* 0x040fe2000f8e0006 */
[----:B------:R-:W-:Y:S02]  /*2c120*/  SHF.R.S32.HI R5, RZ, 0x1f, R9 ;  /* 0x0000001fff057819 */ /* 0x000fe40000011409 */
[----:B------:R-:W-:Y:S01]  /*2c130*/  SHF.R.S32.HI R13, RZ, 0x1f, R4 ;  /* 0x0000001fff0d7819 */ /* 0x000fe20000011404 */
[----:B------:R-:W-:Y:S01]  /*2c140*/  IMAD R8, R25, UR5, R8 ;  /* 0x0000000519087c24 */ /* 0x000fe2000f8e0208 */
[----:B------:R-:W-:Y:S01]  /*2c150*/  IADD3 R4, P1, R4, R6, RZ ;  /* 0x0000000604047210 */ /* 0x000fe20007f3e0ff */
[----:B------:R-:W-:-:S02]  /*2c160*/  ULDC.64 UR4, c[0x0][0xc88] ;  /* 0x0003220000047ab9 */ /* 0x000fc40000000a00 */
[----:B------:R-:W-:Y:S01]  /*2c170*/  IMAD R6, R5, UR4, RZ ;  /* 0x0000000405067c24 */ /* 0x000fe2000f8e02ff */
[----:B------:R-:W-:-:S03]  /*2c180*/  IADD3.X R5, R13, R7, R8, P1, !PT ;  /* 0x000000070d057210 */ /* 0x000fc60000ffe408 */
[C---:B------:R-:W-:Y:S02]  /*2c190*/  IMAD R7, R9.reuse, UR5, R6 ;  /* 0x0000000509077c24 */ /* 0x040fe4000f8e0206 */
[----:B------:R-:W-:Y:S01]  /*2c1a0*/  IMAD.WIDE.U32 R4, R9, UR4, R4 ;  /* 0x0000000409047c25 */ /* 0x000fe2000f8e0004 */
[----:B------:R-:W-:-:S03]  /*2c1b0*/  ULDC.64 UR4, c[0x0][0xc50] ;  /* 0x0003140000047ab9 */ /* 0x000fc60000000a00 */
[----:B------:R-:W-:Y:S01]  /*2c1c0*/  IMAD.IADD R5, R5, 0x1, R7 ;  /* 0x0000000105057824 */ /* 0x000fe200078e0207 */
[----:B------:R-:W-:-:S04]  /*2c1d0*/  LEA R10, P1, R4, UR4, 0x2 ;  /* 0x00000004040a7c11 */ /* 0x000fc8000f8210ff */
[----:B------:R-:W-:Y:S01]  /*2c1e0*/  LEA.HI.X R4, R4, UR5, R5, 0x2, P1 ;  /* 0x0000000504047c11 */ /* 0x000fe200088f1405 */
[----:B------:R-:W-:Y:S01]  /*2c1f0*/  SHFL.IDX PT, R6, R10, RZ, 0x1c1f ;  /* 0x001c1fff0a067589 */ /* 0x000fe200000e0000 */
[----:B------:R-:W-:-:S03]  /*2c200*/  ULDC.64 UR4, c[0x0][0xba0] ;  /* 0x0002e80000047ab9 */ /* 0x000fc60000000a00 */
[----:B------:R-:W2:Y:S01]  /*2c210*/  SHFL.IDX PT, R7, R4, RZ, 0x1c1f ;  /* 0x001c1fff04077589 */ /* 0x000ea200000e0000 */
[----:B------:R-:W-:-:S05]  /*2c220*/  VIADD R5, R15, 0x8 ;  /* 0x000000080f057836 */ /* 0x000fca0000000000 */
[----:B------:R-:W-:Y:S01]  /*2c230*/  ISETP.GE.OR P0, PT, R5, R20, P0 ;  /* 0x000000140500720c */ /* 0x000fe20000706670 */
[----:B------:R-:W-:Y:S01]  /*2c240*/  IMAD R5, R223, 0x40, R186 ;  /* 0x00000040df057824 */ /* 0x000fe200078e02ba */
[----:B--2---:R0:W-:Y:S11]  /*2c250*/  @!P3 ST.E desc[UR44][R6.64], R11 ;  /* 0x0000000b0600b985 */ /* 0x0041f6000c10192c */
[----:B------:R-:W2:Y:S01]  /*2c260*/  @!P0 LDL R63, [R1+0x424] ;  /* 0x00042400013f8983 */ /* 0x000ea20000100800 */
[----:B------:R-:W-:-:S03]  /*2c270*/  IMAD.WIDE R2, R5, 0x2, R2 ;  /* 0x0000000205027825 */ /* 0x000fc600078e0202 */
[C---:B------:R-:W-:Y:S02]  /*2c280*/  IADD3 R29, P4, R2.reuse, 0x3000, RZ ;  /* 0x00003000021d7810 */ /* 0x040fe40007f9e0ff */
[C---:B------:R-:W-:Y:S02]  /*2c290*/  IADD3 R9, P1, R2.reuse, 0x1000, RZ ;  /* 0x0000100002097810 */ /* 0x040fe40007f3e0ff */
[----:B------:R-:W-:Y:S02]  /*2c2a0*/  IADD3 R13, P5, R2, 0x2000, RZ ;  /* 0x00002000020d7810 */ /* 0x000fe40007fbe0ff */
[----:B------:R-:W-:Y:S02]  /*2c2b0*/  LOP3.LUT R28, R29, 0x380, RZ, 0xc0, !PT ;  /* 0x000003801d1c7812 */ /* 0x000fe400078ec0ff */
[----:B------:R-:W-:Y:S02]  /*2c2c0*/  LOP3.LUT R8, R9, 0x380, RZ, 0xc0, !PT ;  /* 0x0000038009087812 */ /* 0x000fe400078ec0ff */
[----:B------:R-:W-:-:S02]  /*2c2d0*/  LOP3.LUT R12, R13, 0x380, RZ, 0xc0, !PT ;  /* 0x000003800d0c7812 */ /* 0x000fc400078ec0ff */
        /* <DEDUP_REMOVED lines=9> */
[----:B------:R-:W-:-:S02]  /*2c370*/  IADD3 R45, P4, R2, 0x7000, RZ ;  /* 0x00007000022d7810 */ /* 0x000fc40007f9e0ff */
[C---:B------:R-:W-:Y:S02]  /*2c380*/  IADD3 R33, P3, R2.reuse, 0x4000, RZ ;  /* 0x0000400002217810 */ /* 0x040fe40007f7e0ff */
[C---:B------:R-:W-:Y:S02]  /*2c390*/  IADD3 R37, P1, R2.reuse, 0x5000, RZ ;  /* 0x0000500002257810 */ /* 0x040fe40007f3e0ff */
[----:B------:R-:W-:Y:S02]  /*2c3a0*/  IADD3 R41, P5, R2, 0x6000, RZ ;  /* 0x0000600002297810 */ /* 0x000fe40007fbe0ff */
[----:B------:R-:W-:Y:S02]  /*2c3b0*/  LOP3.LUT R44, R45, 0x380, RZ, 0xc0, !PT ;  /* 0x000003802d2c7812 */ /* 0x000fe400078ec0ff */
[----:B------:R-:W-:Y:S02]  /*2c3c0*/  LOP3.LUT R32, R33, 0x380, RZ, 0xc0, !PT ;  /* 0x0000038021207812 */ /* 0x000fe400078ec0ff */
[----:B------:R-:W-:-:S02]  /*2c3d0*/  LOP3.LUT R36, R37, 0x380, RZ, 0xc0, !PT ;  /* 0x0000038025247812 */ /* 0x000fc400078ec0ff */
[----:B------:R-:W-:Y:S02]  /*2c3e0*/  LOP3.LUT R40, R41, 0x380, RZ, 0xc0, !PT ;  /* 0x0000038029287812 */ /* 0x000fe400078ec0ff */
[----:B------:R-:W-:Y:S02]  /*2c3f0*/  SHF.R.U64 R44, R44, 0x3, RZ ;  /* 0x000000032c2c7819 */ /* 0x000fe400000012ff */
[----:B------:R-:W-:Y:S02]  /*2c400*/  SHF.R.U64 R32, R32, 0x3, RZ ;  /* 0x0000000320207819 */ /* 0x000fe400000012ff */
[----:B------:R-:W-:Y:S02]  /*2c410*/  SHF.R.U64 R36, R36, 0x3, RZ ;  /* 0x0000000324247819 */ /* 0x000fe400000012ff */
[----:B------:R-:W-:Y:S02]  /*2c420*/  SHF.R.U64 R40, R40, 0x3, RZ ;  /* 0x0000000328287819 */ /* 0x000fe400000012ff */
[----:B------:R-:W-:Y:S01]  /*2c430*/  LOP3.LUT R44, R44, R45, RZ, 0x3c, !PT ;  /* 0x0000002d2c2c7212 */ /* 0x000fe200078e3cff */
[----:B------:R-:W-:Y:S01]  /*2c440*/  IMAD.X R45, RZ, RZ, R3, P4 ;  /* 0x000000ffff2d7224 */ /* 0x000fe200020e0603 */
[----:B------:R-:W-:-:S02]  /*2c450*/  LOP3.LUT R32, R32, R33, RZ, 0x3c, !PT ;  /* 0x0000002120207212 */ /* 0x000fc400078e3cff */
[----:B------:R-:W-:Y:S01]  /*2c460*/  LOP3.LUT R36, R36, R37, RZ, 0x3c, !PT ;  /* 0x0000002524247212 */ /* 0x000fe200078e3cff */
[--C-:B------:R-:W-:Y:S01]  /*2c470*/  IMAD.X R37, RZ, RZ, R3.reuse, P1 ;  /* 0x000000ffff257224 */ /* 0x100fe200008e0603 */
[----:B------:R-:W-:Y:S01]  /*2c480*/  LOP3.LUT R40, R40, R41, RZ, 0x3c, !PT ;  /* 0x0000002928287212 */ /* 0x000fe200078e3cff */
[----:B------:R-:W-:Y:S01]  /*2c490*/  IMAD.X R41, RZ, RZ, R3, P5 ;  /* 0x000000ffff297224 */ /* 0x000fe200028e0603 */
[----:B------:R-:W-:Y:S02]  /*2c4a0*/  IADD3.X R33, RZ, R3, RZ, P3, !PT ;  /* 0x00000003ff217210 */ /* 0x000fe40001ffe4ff */
[C---:B------:R-:W-:Y:S02]  /*2c4b0*/  IADD3 R61, P4, R2.reuse, 0xb000, RZ ;  /* 0x0000b000023d7810 */ /* 0x040fe40007f9e0ff */
[C---:B------:R-:W-:Y:S02]  /*2c4c0*/  IADD3 R49, P3, R2.reuse, 0x8000, RZ ;  /* 0x0000800002317810 */ /* 0x040fe40007f7e0ff */
[----:B------:R-:W-:-:S02]  /*2c4d0*/  IADD3 R53, P1, R2, 0x9000, RZ ;  /* 0x0000900002357810 */ /* 0x000fc40007f3e0ff */
[----:B------:R-:W-:Y:S01]  /*2c4e0*/  IADD3 R57, P5, R2, 0xa000, RZ ;  /* 0x0000a00002397810 */ /* 0x000fe20007fbe0ff */
[----:B------:R-:W-:Y:S01]  /*2c4f0*/  SHFL.IDX PT, R58, R10, 0x1, 0x1c1f ;  /* 0x003c1f000a3a7f89 */ /* 0x000fe200000e0000 */
[----:B------:R-:W-:-:S03]  /*2c500*/  LOP3.LUT R60, R61, 0x380, RZ, 0xc0, !PT ;  /* 0x000003803d3c7812 */ /* 0x000fc600078ec0ff */
[----:B------:R1:W2:Y:S01]  /*2c510*/  SHFL.IDX PT, R59, R4, 0x1, 0x1c1f ;  /* 0x003c1f00043b7f89 */ /* 0x0002a200000e0000 */
        /* <DEDUP_REMOVED lines=19> */
[----:B0-----:R-:W-:Y:S02]  /*2c650*/  LOP3.LUT R7, R2, 0x380, RZ, 0xc0, !PT ;  /* 0x0000038002077812 */ /* 0x001fe400078ec0ff */
[----:B-1----:R-:W-:Y:S02]  /*2c660*/  LOP3.LUT R4, R5, 0x380, RZ, 0xc0, !PT ;  /* 0x0000038005047812 */ /* 0x002fe400078ec0ff */
[----:B------:R-:W-:-:S02]  /*2c670*/  LOP3.LUT R64, R65, 0x380, RZ, 0xc0, !PT ;  /* 0x0000038041407812 */ /* 0x000fc400078ec0ff */
[----:B------:R-:W-:Y:S02]  /*2c680*/  LOP3.LUT R68, R69, 0x380, RZ, 0xc0, !PT ;  /* 0x0000038045447812 */ /* 0x000fe400078ec0ff */
[----:B------:R-:W-:Y:S02]  /*2c690*/  LOP3.LUT R72, R73, 0x380, RZ, 0xc0, !PT ;  /* 0x0000038049487812 */ /* 0x000fe400078ec0ff */
[----:B------:R-:W-:Y:S02]  /*2c6a0*/  SHF.R.U64 R7, R7, 0x3, RZ ;  /* 0x0000000307077819 */ /* 0x000fe400000012ff */
        /* <DEDUP_REMOVED lines=13> */
[----:B------:R-:W-:Y:S01]  /*2c780*/  BSSY B1, `(.L_x_4010) ;  /* 0x0000059000017945 */ /* 0x000fe20003800000 */
[----:B--2---:R0:W-:Y:S04]  /*2c790*/  @!P0 ST.E desc[UR44][R58.64], R63 ;  /* 0x0000003f3a008985 */ /* 0x0041e8000c10192c */
[----:B------:R1:W5:Y:S04]  /*2c7a0*/  LD.E.128 R4, desc[UR44][R2.64] ;  /* 0x0000002c02047980 */ /* 0x000368000c101d00 */
[----:B------:R-:W5:Y:S04]  /*2c7b0*/  LD.E.128 R8, desc[UR44][R8.64] ;  /* 0x0000002c08087980 */ /* 0x000f68000c101d00 */
[----:B------:R-:W5:Y:S01]  /*2c7c0*/  LD.E.128 R12, desc[UR44][R12.64] ;  /* 0x0000002c0c0c7980 */ /* 0x000f62000c101d00 */
[----:B-1----:R-:W-:-:S03]  /*2c7d0*/  IMAD R3, R17, UR4, RZ ;  /* 0x0000000411037c24 */ /* 0x002fc6000f8e02ff */
[----:B------:R-:W5:Y:S01]  /*2c7e0*/  LD.E.128 R28, desc[UR44][R28.64] ;  /* 0x0000002c1c1c7980 */ /* 0x000f62000c101d00 */
[C---:B------:R-:W-:Y:S02]  /*2c7f0*/  IMAD R17, R16.reuse, UR5, R3 ;  /* 0x0000000510117c24 */ /* 0x040fe4000f8e0203 */
[----:B------:R-:W-:Y:S01]  /*2c800*/  IMAD.WIDE.U32 R2, R16, UR4, RZ ;  /* 0x0000000410027c25 */ /* 0x000fe2000f8e00ff */
[----:B------:R-:W-:Y:S01]  /*2c810*/  ULDC.64 UR4, c[0x0][0xbe8] ;  /* 0x0002fa0000047ab9 */ /* 0x000fe20000000a00 */
[----:B------:R-:W5:Y:S02]  /*2c820*/  LD.E.128 R32, desc[UR44][R32.64] ;  /* 0x0000002c20207980 */ /* 0x000f64000c101d00 */
[----:B------:R-:W-:Y:S02]  /*2c830*/  IMAD.IADD R3, R3, 0x1, R17 ;  /* 0x0000000103037824 */ /* 0x000fe400078e0211 */
[----:B----4-:R-:W-:Y:S01]  /*2c840*/  IMAD R17, R26, 0x20, R223 ;  /* 0x000000201a117824 */ /* 0x010fe200078e02df */
        /* <DEDUP_REMOVED lines=8> */
[----:B------:R-:W-:Y:S02]  /*2c8d0*/  @P2 IMAD.HI.U32 R0, R26, R81, RZ ;  /* 0x000000511a002227 */ /* 0x000fe400078e00ff */
[----:B------:R-:W5:Y:S02]  /*2c8e0*/  LD.E.128 R48, desc[UR44][R48.64] ;  /* 0x0000002c30307980 */ /* 0x000f64000c101d00 */
[----:B------:R-:W-:-:S02]  /*2c8f0*/  IMAD.IADD R3, R3, 0x1, R17 ;  /* 0x0000000103037824 */ /* 0x000fc400078e0211 */
[----:B------:R-:W-:Y:S01]  /*2c900*/  IMAD.MOV.U32 R17, RZ, RZ, R26 ;  /* 0x000000ffff117224 */ /* 0x000fe200078e001a */
[----:B------:R-:W-:Y:S01]  /*2c910*/  @P2 SHF.R.U32.HI R17, RZ, R83, R0 ;  /* 0x00000053ff112219 */ /* 0x000fe20000011600 */
[----:B------:R-:W-:Y:S01]  /*2c920*/  IMAD R24, R24, UR4, RZ ;  /* 0x0000000418187c24 */ /* 0x000fe2000f8e02ff */
[----:B------:R-:W5:Y:S02]  /*2c930*/  LD.E.128 R52, desc[UR44][R52.64] ;  /* 0x0000002c34347980 */ /* 0x000f64000c101d00 */
[--C-:B------:R-:W-:Y:S01]  /*2c940*/  SHF.R.S32.HI R0, RZ, 0x1f, R17.reuse ;  /* 0x0000001fff007819 */ /* 0x100fe20000011411 */
[----:B------:R-:W-:Y:S01]  /*2c950*/  IMAD.MOV R16, RZ, RZ, -R17 ;  /* 0x000000ffff107224 */ /* 0x000fe200078e0a11 */
[----:B0-----:R-:W5:Y:S01]  /*2c960*/  LD.E.128 R56, desc[UR44][R56.64] ;  /* 0x0000002c38387980 */ /* 0x001f62000c101d00 */
[C---:B------:R-:W-:Y:S02]  /*2c970*/  IMAD R81, R25.reuse, UR5, R24 ;  /* 0x0000000519517c24 */ /* 0x040fe4000f8e0218 */
[----:B------:R-:W-:Y:S01]  /*2c980*/  IMAD.WIDE.U32 R2, R25, UR4, R2 ;  /* 0x0000000419027c25 */ /* 0x000fe2000f8e0002 */
[----:B------:R-:W-:Y:S01]  /*2c990*/  ULDC.64 UR4, c[0x0][0xbe0] ;  /* 0x0002f80000047ab9 */ /* 0x000fe20000000a00 */
[----:B------:R-:W5:Y:S02]  /*2c9a0*/  LD.E.128 R60, desc[UR44][R60.64] ;  /* 0x0000002c3c3c7980 */ /* 0x000f64000c101d00 */
[----:B------:R-:W-:-:S02]  /*2c9b0*/  IMAD R0, R0, UR4, RZ ;  /* 0x0000000400007c24 */ /* 0x000fc4000f8e02ff */
[----:B------:R-:W-:Y:S01]  /*2c9c0*/  IMAD R21, R21, R16, R26 ;  /* 0x0000001015157224 */ /* 0x000fe200078e021a */
[----:B------:R-:W5:Y:S01]  /*2c9d0*/  LD.E.128 R64, desc[UR44][R64.64] ;  /* 0x0000002c40407980 */ /* 0x000f62000c101d00 */
[----:B------:R-:W-:-:S03]  /*2c9e0*/  IMAD.IADD R3, R3, 0x1, R81 ;  /* 0x0000000103037824 */ /* 0x000fc600078e0251 */
[----:B------:R-:W5:Y:S01]  /*2c9f0*/  LD.E.128 R68, desc[UR44][R68.64] ;  /* 0x0000002c44447980 */ /* 0x000f62000c101d00 */
[----:B------:R-:W-:-:S03]  /*2ca00*/  IMAD R25, R17, UR5, R0 ;  /* 0x0000000511197c24 */ /* 0x000fc6000f8e0200 */
        /* <DEDUP_REMOVED lines=13> */
[----:B------:R-:W-:Y:S02]  /*2cae0*/  IMAD.IADD R83, R223, 0x1, R216 ;  /* 0x00000001df537824 */ /* 0x000fe400078e02d8 */
        /* <DEDUP_REMOVED lines=12> */
[----:B0-----:R0:W-:Y:S01]  /*2cbb0*/  SYNCS.ARRIVE.TRANS64.RED.A1T0 RZ, [R0+URZ], RZ ;  /* 0x000000ff00ff79a7 */ /* 0x0011e2000810043f */
[----:B------:R1:W2:Y:S03]  /*2cbc0*/  SHFL.IDX PT, R80, R21, RZ, 0x181f ;  /* 0x00181fff15507589 */ /* 0x0002a600000e0000 */
[----:B------:R-:W-:Y:S01]  /*2cbd0*/  ISETP.GE.AND P0, PT, R17, R20, PT ;  /* 0x000000141100720c */ /* 0x000fe20003f06270 */
[----:B0-----:R1:W0:Y:S01]  /*2cbe0*/  SHFL.IDX PT, R0, R26, RZ, 0x181f ;  /* 0x00181fff1a007589 */ /* 0x00122200000e0000 */
[----:B------:R-:W-:Y:S11]  /*2cbf0*/  @P2 BRA `(.L_x_4011) ;  /* 0x0000000000442947 */ /* 0x000ff60003800000 */
[----:B------:R-:W-:Y:S02]  /*2cc00*/  ULDC UR4, c[0x0][0xbc8] ;  /* 0x0002f20000047ab9 */ /* 0x000fe40000000800 */
[----:B------:R-:W-:Y:S02]  /*2cc10*/  ISETP.GE.AND P2, PT, R186, UR4, PT ;  /* 0x00000004ba007c0c */ /* 0x000fe4000bf46270 */
[----:B------:R-:W-:Y:S02]  /*2cc20*/  ISETP.GE.AND P3, PT, R194, UR4, PT ;  /* 0x00000004c2007c0c */ /* 0x000fe4000bf66270 */
[----:B------:R-:W-:-:S09]  /*2cc30*/  ISETP.GE.AND P4, PT, R187, UR4, PT ;  /* 0x00000004bb007c0c */ /* 0x000fd2000bf86270 */
[----:B--2---:R-:W-:-:S04]  /*2cc40*/  @!P2 LEA R2, P5, R186, R80, 0x1 ;  /* 0x00000050ba02a211 */ /* 0x004fc800078a08ff */
        /* <DEDUP_REMOVED lines=12> */
.L_x_4011:
[----:B------:R-:W-:Y:S05]  /*2cd10*/  BSYNC B1 ;  /* 0x0000000000017941 */ /* 0x000fea0003800000 */
.L_x_4010:
        /* <DEDUP_REMOVED lines=9> */
[----:B---3--:R-:W-:-:S04]  /*2cdb0*/  @!P4 LEA R2, P5, R186, R16, 0x1 ;  /* 0x00000010ba02c211 */ /* 0x008fc800078a08ff */
[----:B----4-:R-:W-:Y:S02]  /*2cdc0*/  @!P4 LEA.HI.X R3, R186, R0, R222, 0x1, P5 ;  /* 0x00000000ba03c211 */ /* 0x010fe400028f0cde */
[----:B-----5:R-:W-:-:S03]  /*2cdd0*/  @!P3 LEA R4, P5, R194, R16, 0x1 ;  /* 0x00000010c204b211 */ /* 0x020fc600078a08ff */
        /* <DEDUP_REMOVED lines=9> */
.L_x_4013:
[----:B------:R-:W-:Y:S05]  /*2ce70*/  BSYNC B1 ;  /* 0x0000000000017941 */ /* 0x000fea0003800000 */
.L_x_4012:
        /* <DEDUP_REMOVED lines=21> */
.L_x_4015:
[----:B------:R-:W-:Y:S05]  /*2cfd0*/  BSYNC B1 ;  /* 0x0000000000017941 */ /* 0x000fea0003800000 */
.L_x_4014:
[----:B0-----:R-:W-:Y:S01]  /*2cfe0*/  VIADD R3, R83, 0x60 ;  /* 0x0000006053037836 */ /* 0x001fe20000000000 */
[----:B-1--4-:R-:W0:Y:S04]  /*2cff0*/  SHFL.IDX PT, R26, R26, 0x3, 0x181f ;  /* 0x00781f001a1a7f89 */ /* 0x012e2800000e0000 */
[----:B------:R-:W-:Y:S01]  /*2d000*/  ISETP.GE.AND P0, PT, R3, R20, PT ;  /* 0x000000140300720c */ /* 0x000fe20003f06270 */
[----:B------:R-:W1:-:S12]  /*2d010*/  SHFL.IDX PT, R21, R21, 0x3, 0x181f ;  /* 0x00781f0015157f89 */ /* 0x000e5800000e0000 */
[----:B------:R-:W-:Y:S05]  /*2d020*/  @P0 BRA `(.L_x_4016) ;  /* 0x0000000c00a00947 */ /* 0x000fea0003800000 */
[----:B------:R-:W-:Y:S02]  /*2d030*/  ULDC UR4, c[0x0][0xbc8] ;  /* 0x0002f20000047ab9 */ /* 0x000fe40000000800 */
[----:B------:R-:W-:Y:S02]  /*2d040*/  ISETP.GE.AND P3, PT, R186, UR4, PT ;  /* 0x00000004ba007c0c */ /* 0x000fe4000bf66270 */
[----:B------:R-:W-:Y:S02]  /*2d050*/  ISETP.GE.AND P4, PT, R194, UR4, PT ;  /* 0x00000004c2007c0c */ /* 0x000fe4000bf86270 */
[----:B------:R-:W-:-:S09]  /*2d060*/  ISETP.GE.AND P5, PT, R187, UR4, PT ;  /* 0x00000004bb007c0c */ /* 0x000fd2000bfa6270 */
[-C--:B-1----:R-:W-:Y:S02]  /*2d070*/  @!P3 LEA R2, P0, R186, R21.reuse, 0x1 ;  /* 0x00000015ba02b211 */ /* 0x082fe400078008ff */
        /* <DEDUP_REMOVED lines=14> */
.L_x_4008:
[----:B------:R-:W-:Y:S01]  /*2d160*/  ULDC.64 UR4, c[0x0][0xd00] ;  /* 0x0003400000047ab9 */ /* 0x000fe20000000a00 */
[----:B-----5:R-:W2:Y:S01]  /*2d170*/  LDC.64 R2, c[0x0][0xd00] ;  /* 0x00034000ff027b82 */ /* 0x020ea20000000a00 */
[----:B------:R-:W-:Y:S01]  /*2d180*/  ISETP.NE.U32.AND P0, PT, RZ, UR4, PT ;  /* 0x00000004ff007c0c */ /* 0x000fe2000bf05070 */
[----:B------:R-:W-:-:S03]  /*2d190*/  IMAD.MOV.U32 R0, RZ, RZ, RZ ;  /* 0x000000ffff007224 */ /* 0x000fc600078e00ff */
[----:B------:R-:W-:Y:S01]  /*2d1a0*/  ISETP.NE.AND.EX P0, PT, RZ, UR5, PT, P0 ;  /* 0x00000005ff007c0c */ /* 0x000fe2000bf05300 */
[----:B------:R-:W-:Y:S02]  /*2d1b0*/  ULDC.64 UR4, c[0x0][0xd08] ;  /* 0x0003420000047ab9 */ /* 0x000fe40000000a00 */
[----:B------:R-:W-:Y:S01]  /*2d1c0*/  ISETP.NE.U32.AND P1, PT, RZ, UR4, PT ;  /* 0x00000004ff007c0c */ /* 0x000fe2000bf25070 */
[----:B------:R-:W3:Y:S03]  /*2d1d0*/  LDC R17, c[0x0][0xce8] ;  /* 0x00033a00ff117b82 */ /* 0x000ee60000000800 */
[----:B------:R-:W-:Y:S01]  /*2d1e0*/  ISETP.NE.AND.EX P1, PT, RZ, UR5, PT, P1 ;  /* 0x00000005ff007c0c */ /* 0x000fe2000bf25310 */
[----:B--2---:R-:W-:-:S12]  /*2d1f0*/  IMAD.WIDE R2, R218, 0x4, R2 ;  /* 0x00000004da027825 */ /* 0x004fd800078e0202 */
[----:B------:R-:W2:Y:S01]  /*2d200*/  @P1 LDC.64 R4, c[0x0][0xd08] ;  /* 0x00034200ff041b82 */ /* 0x000ea20000000a00 */
[----:B------:R-:W-:Y:S02]  /*2d210*/  ULDC UR4, c[0x0][0xb88] ;  /* 0x0002e20000047ab9 */ /* 0x000fe40000000800 */
[----:B------:R-:W-:Y:S01]  /*2d220*/  IMAD.U32 R6, RZ, RZ, UR4 ;  /* 0x00000004ff067e24 */ /* 0x000fe2000f8e00ff */
[----:B------:R0:W5:Y:S01]  /*2d230*/  @P0 LDG.E R0, desc[UR44][R2.64] ;  /* 0x0000002c02000981 */ /* 0x000162000c1e1900 */
[----:B--2---:R-:W-:-:S05]  /*2d240*/  @P1 IMAD.WIDE R4, R218, 0x4, R4 ;  /* 0x00000004da041825 */ /* 0x004fca00078e0204 */
[----:B------:R0:W5:Y:S01]  /*2d250*/  @P1 LDG.E R6, desc[UR44][R4.64] ;  /* 0x0000002c04061981 */ /* 0x000162000c1e1900 */
[----:B---3--:R-:W-:Y:S02]  /*2d260*/  ISETP.NE.AND P2, PT, R17, 0x1, PT ;  /* 0x000000011100780c */ /* 0x008fe40003f45270 */
[----:B------:R-:W-:Y:S02]  /*2d270*/  ISETP.GE.AND P3, PT, R226, 0x80, PT ;  /* 0x00000080e200780c */ /* 0x000fe40003f66270 */
[----:B------:R-:W-:-:S09]  /*2d280*/  SHF.R.S32.HI R7, RZ, 0x1f, R218 ;  /* 0x0000001fff077819 */ /* 0x000fd200000114da */
[----:B------:R-:W2:Y:S08]  /*2d290*/  @P2 LDC R16, c[0x0][0xcec] ;  /* 0x00033b00ff102b82 */ /* 0x000eb00000000800 */
[----:B------:R-:W3:Y:S01]  /*2d2a0*/  @P2 LDC R21, c[0x0][0xcf0] ;  /* 0x00033c00ff152b82 */ /* 0x000ee20000000800 */
[----:B0-----:R-:W-:Y:S05]  /*2d2b0*/  @P1 BRA `(.L_x_4017) ;  /* 0x0000000000101947 */ /* 0x001fea0003800000 */
[----:B------:R-:W-:Y:S05]  /*2d2c0*/  @!P0 BRA `(.L_x_4017) ;  /* 0x00000000000c8947 */ /* 0x000fea0003800000 */
[----:B------:R-:W4:Y:S04]  /*2d2d0*/  LDG.E R5, desc[UR44][R2.64] ;  /* 0x0000002c02057981 */ /* 0x000f28000c1e1900 */
[----:B-----5:R-:W4:Y:S02]  /*2d2e0*/  LDG.E R6, desc[UR44][R2.64+0x4] ;  /* 0x0000042c02067981 */ /* 0x020f24000c1e1900 */
[----:B----4-:R-:W-:-:S07]  /*2d2f0*/  IADD3 R6, -R5, R6, RZ ;  /* 0x0000000605067210 */ /* 0x010fce0007ffe1ff */
.L_x_4017:
[----:B------:R-:W-:Y:S01]  /*2d300*/  BSSY B1, `(.L_x_4018) ;  /* 0x000002d000017945 */ /* 0x000fe20003800000 */
[----:B------:R-:W-:Y:S02]  /*2d310*/  SHF.R.S32.HI R10, RZ, 0x1f, R217 ;  /* 0x0000001fff0a7819 */ /* 0x000fe400000114d9 */
[----:B------:R-:W-:Y:S02]  /*2d320*/  SEL R13, R218, RZ, !P0 ;  /* 0x000000ffda0d7207 */ /* 0x000fe40004000000 */
[----:B------:R-:W-:Y:S02]  /*2d330*/  SEL R12, R7, RZ, !P0 ;  /* 0x000000ff070c7207 */ /* 0x000fe40004000000 */
[----:B-----5:R-:W-:Y:S01]  /*2d340*/  SHF.R.S32.HI R11, RZ, 0x1f, R0 ;  /* 0x0000001fff0b7819 */ /* 0x020fe20000011400 */
[----:B------:R-:W-:Y:S06]  /*2d350*/  @P3 BRA `(.L_x_4019) ;  /* 0x00000000009c3947 */ /* 0x000fec0003800000 */
[----:B------:R-:W0:Y:S01]  /*2d360*/  S2R R3, SR_TID.X ;  /* 0x0000000000037919 */ /* 0x000e220000002100 */
[----:B------:R-:W5:Y:S02]  /*2d370*/  LDC R14, c[0x0][0xce8] ;  /* 0x00033a00ff0e7b82 */ /* 0x000f640000000800 */
[----:B-----5:R-:W-:Y:S01]  /*2d380*/  IMAD R2, R6, R14, RZ ;  /* 0x0000000e06027224 */ /* 0x020fe200078e02ff */
        /* <DEDUP_REMOVED lines=14> */
[----:B------:R-:W5:Y:S01]  /*2d470*/  @P0 LDC R15, c[0x0][0xcf0] ;  /* 0x00033c00ff0f0b82 */ /* 0x000f620000000800 */
[----:B------:R-:W-:-:S04]  /*2d480*/  IMAD.WIDE.U32 R2, R13, UR4, R2 ;  /* 0x000000040d027c25 */ /* 0x000fc8000f8e0002 */
[----:B0-----:R-:W-:-:S05]  /*2d490*/  @P0 IMAD.HI.U32 R4, R9, R4, RZ ;  /* 0x0000000409040227 */ /* 0x001fca00078e00ff */
[----:B-----5:R-:W-:Y:S01]  /*2d4a0*/  @P0 SHF.R.U32.HI R5, RZ, R15, R4 ;  /* 0x0000000fff050219 */ /* 0x020fe20000011604 */
        /* <DEDUP_REMOVED lines=18> */
.L_x_4019:
[----:B------:R-:W-:Y:S05]  /*2d5d0*/  BSYNC B1 ;  /* 0x0000000000017941 */ /* 0x000fea0003800000 */
.L_x_4018:
[----:B0-----:R-:W5:Y:S01]  /*2d5e0*/  LDL R4, [R1+0x450] ;  /* 0x0004500001047983 */ /* 0x001f620000100800 */
[----:B------:R-:W-:Y:S02]  /*2d5f0*/  ULDC.64 UR4, c[0x0][0xba0] ;  /* 0x0002e80000047ab9 */ /* 0x000fe40000000a00 */
[----:B------:R-:W-:-:S04]  /*2d600*/  IMAD R3, R11, UR4, RZ ;  /* 0x000000040b037c24 */ /* 0x000fc8000f8e02ff */
[C---:B------:R-:W-:Y:S02]  /*2d610*/  IMAD R5, R0.reuse, UR5, R3 ;  /* 0x0000000500057c24 */ /* 0x040fe4000f8e0203 */
[----:B------:R-:W-:Y:S01]  /*2d620*/  IMAD.WIDE.U32 R2, R0, UR4, RZ ;  /* 0x0000000400027c25 */ /* 0x000fe2000f8e00ff */
[----:B------:R-:W-:-:S03]  /*2d630*/  ULDC.64 UR4, c[0x0][0xbe8] ;  /* 0x0002fa0000047ab9 */ /* 0x000fc60000000a00 */
[----:B------:R-:W-:Y:S02]  /*2d640*/  IMAD.IADD R3, R3, 0x1, R5 ;  /* 0x0000000103037824 */ /* 0x000fe400078e0205 */
[----:B------:R-:W-:-:S04]  /*2d650*/  IMAD.WIDE.U32 R2, R217, UR4, R2 ;  /* 0x00000004d9027c25 */ /* 0x000fc8000f8e0002 */
[----:B-----5:R-:W-:Y:S02]  /*2d660*/  IMAD R7, R4, 0x20, R223 ;  /* 0x0000002004077824 */ /* 0x020fe400078e02df */
[----:B------:R-:W-:Y:S02]  /*2d670*/  IMAD R4, R10, UR4, RZ ;  /* 0x000000040a047c24 */ /* 0x000fe4000f8e02ff */
[----:B------:R-:W-:Y:S02]  /*2d680*/  IMAD.IADD R9, R216, 0x1, R7 ;  /* 0x00000001d8097824 */ /* 0x000fe400078e0207 */
[----:B------:R-:W-:Y:S01]  /*2d690*/  IMAD R7, R217, UR5, R4 ;  /* 0x00000005d9077c24 */ /* 0x000fe2000f8e0204 */
[----:B------:R-:W-:Y:S01]  /*2d6a0*/  ULDC.64 UR4, c[0x0][0xbf0] ;  /* 0x0002fc0000047ab9 */ /* 0x000fe20000000a00 */
[----:B--2---:R-:W-:-:S04]  /*2d6b0*/  @P2 IMAD.HI.U32 R0, R9, R16, RZ ;  /* 0x0000001009002227 */ /* 0x004fc800078e00ff */
[----:B------:R-:W-:Y:S01]  /*2d6c0*/  IMAD.MOV.U32 R5, RZ, RZ, R9 ;  /* 0x000000ffff057224 */ /* 0x000fe200078e0009 */
[----:B---3--:R-:W-:Y:S01]  /*2d6d0*/  @P2 SHF.R.U32.HI R5, RZ, R21, R0 ;  /* 0x00000015ff052219 */ /* 0x008fe20000011600 */
[----:B------:R-:W-:Y:S02]  /*2d6e0*/  IMAD R4, R12, UR4, RZ ;  /* 0x000000040c047c24 */ /* 0x000fe4000f8e02ff */
[----:B------:R-:W-:Y:S01]  /*2d6f0*/  IMAD.IADD R3, R3, 0x1, R7 ;  /* 0x0000000103037824 */ /* 0x000fe200078e0207 */
[----:B------:R-:W-:Y:S01]  /*2d700*/  SHF.R.S32.HI R0, RZ, 0x1f, R5 ;  /* 0x0000001fff007819 */ /* 0x000fe20000011405 */
[C---:B------:R-:W-:Y:S02]  /*2d710*/  IMAD R7, R13.reuse, UR5, R4 ;  /* 0x000000050d077c24 */ /* 0x040fe4000f8e0204 */
[----:B------:R-:W-:Y:S01]  /*2d720*/  IMAD.WIDE.U32 R2, R13, UR4, R2 ;  /* 0x000000040d027c25 */ /* 0x000fe2000f8e0002 */
[----:B------:R-:W-:-:S03]  /*2d730*/  ULDC.64 UR4, c[0x0][0xbe0] ;  /* 0x0002f80000047ab9 */ /* 0x000fc60000000a00 */
[----:B------:R-:W-:Y:S02]  /*2d740*/  IMAD.MOV R4, RZ, RZ, -R5 ;  /* 0x000000ffff047224 */ /* 0x000fe400078e0a05 */
[----:B------:R-:W-:Y:S02]  /*2d750*/  IMAD.IADD R3, R3, 0x1, R7 ;  /* 0x0000000103037824 */ /* 0x000fe400078e0207 */
        /* <DEDUP_REMOVED lines=18> */
.L_x_4230:
        /* <DEDUP_REMOVED lines=12> */
[----:B--2---:R-:W-:Y:S02]  /*2d940*/  @!P3 LEA.HI.X R5, R186, R0, R222, 0x1, P5 ;  /* 0x00000000ba05b211 */ /* 0x004fe400028f0cde */
        /* <DEDUP_REMOVED lines=9> */
.L_x_4022:
[----:B------:R-:W-:Y:S05]  /*2d9e0*/  BSYNC B1 ;  /* 0x0000000000017941 */ /* 0x000fea0003800000 */
.L_x_4021:
[----:B------:R-:W-:-:S03]  /*2d9f0*/  UMOV UR4, 0xffffffff ;  /* 0xffffffff00047882 */ /* 0x000fc60000000000 */
[----:B------:R-:W-:Y:S05]  /*2da00*/  BRA.DIV UR4, `(.L_x_4023) ;  /* 0x0000009a043c7947 */ /* 0x000fea000b800000 */
[----:B--2---:R2:W0:Y:S04]  /*2da10*/  SHFL.IDX PT, R0, R3, 0x1, 0x181f ;  /* 0x00381f0003007f89 */ /* 0x00442800000e0000 */
[----:B---3--:R2:W3:Y:S02]  /*2da20*/  SHFL.IDX PT, R14, R2, 0x1, 0x181f ;  /* 0x00381f00020e7f89 */ /* 0x0084e400000e0000 */
.L_x_4234:
        /* <DEDUP_REMOVED lines=21> */
.L_x_4025:
[----:B------:R-:W-:Y:S05]  /*2db80*/  BSYNC B1 ;  /* 0x0000000000017941 */ /* 0x000fea0003800000 */
.L_x_4024:
[----:B------:R-:W-:-:S03]  /*2db90*/  UMOV UR4, 0xffffffff ;  /* 0xffffffff00047882 */ /* 0x000fc60000000000 */
[----:B------:R-:W-:Y:S05]  /*2dba0*/  BRA.DIV UR4, `(.L_x_4026) ;  /* 0x0000009a041c7947 */ /* 0x000fea000b800000 */
[----:B0-----:R0:W0:Y:S04]  /*2dbb0*/  SHFL.IDX PT, R0, R3, 0x2, 0x181f ;  /* 0x00581f0003007f89 */ /* 0x00102800000e0000 */
[----:B---3--:R3:W0:Y:S02]  /*2dbc0*/  SHFL.IDX PT, R14, R2, 0x2, 0x181f ;  /* 0x00581f00020e7f89 */ /* 0x00862400000e0000 */
.L_x_4238:
        /* <DEDUP_REMOVED lines=21> */
.L_x_4028:
[----:B------:R-:W-:Y:S05]  /*2dd20*/  BSYNC B1 ;  /* 0x0000000000017941 */ /* 0x000fea0003800000 */
.L_x_4027:
[----:B------:R-:W-:-:S03]  /*2dd30*/  UMOV UR4, 0xffffffff ;  /* 0xffffffff00047882 */ /* 0x000fc60000000000 */
[----:B------:R-:W-:Y:S05]  /*2dd40*/  BRA.DIV UR4, `(.L_x_4029) ;  /* 0x0000009604fc7947 */ /* 0x000fea000b800000 */
[----:B0-----:R0:W0:Y:S04]  /*2dd50*/  SHFL.IDX PT, R0, R3, 0x3, 0x181f ;  /* 0x00781f0003007f89 */ /* 0x00102800000e0000 */
[----:B------:R0:W0:Y:S02]  /*2dd60*/  SHFL.IDX PT, R14, R2, 0x3, 0x181f ;  /* 0x00781f00020e7f89 */ /* 0x00002400000e0000 */
.L_x_4242:
[----:B0-23--:R-:W-:-:S05]  /*2dd70*/  VIADD R2, R216, 0x60 ;  /* 0x00000060d8027836 */ /* 0x00dfca0000000000 */
        /* <DEDUP_REMOVED lines=19> */
.L_x_4016:
[----:B------:R-:W-:Y:S05]  /*2deb0*/  BSYNC B0 ;  /* 0x0000000000007941 */ /* 0x000fea0003800000 */
.L_x_4007:
[----:B------:R-:W-:Y:S02]  /*2dec0*/  ULDC UR4, c[0x0][0xd3c] ;  /* 0x00034f0000047ab9 */ /* 0x000fe40000000800 */
[----:B-1----:R-:W-:-:S13]  /*2ded0*/  ISETP.GE.AND P0, PT, R127, UR4, PT ;  /* 0x000000047f007c0c */ /* 0x002fda000bf06270 */
[----:B------:R-:W-:Y:S05]  /*2dee0*/  @!P0 BRA `(.L_x_4030) ;  /* 0xfffffd3000e08947 */ /* 0x000fea000383ffff */
[----:B------:R-:W-:Y:S05]  /*2def0*/  BRA `(.L_x_3800) ;  /* 0x0000007c00ac7947 */ /* 0x000fea0003800000 */
.L_x_3798:
        /* <DEDUP_REMOVED lines=16> */
.L_x_4031:
        /* <DEDUP_REMOVED lines=34> */
[----:B-1----:R-:W-:Y:S02]  /*2e220*/  ISETP.GT.AND P6, PT, R4, UR6, PT ;  /* 0x0000000604007c0c */ /* 0x002fe4000bfc4270 */
[----:B------:R-:W-:-:S11]  /*2e230*/  MOV R3, R4 ;  /* 0x0000000400037202 */ /* 0x000fd60000000f00 */
[----:B------:R-:W-:Y:S05]  /*2e240*/  @P6 BRA `(.L_x_4033) ;  /* 0x0000000000986947 */ /* 0x000fea0003800000 */
[----:B------:R-:W0:Y:S01]  /*2e250*/  LDC R10, c[0x0][0xd3c] ;  /* 0x00034f00ff0a7b82 */ /* 0x000e220000000800 */
[----:B------:R-:W-:Y:S01]  /*2e260*/  IMAD.MOV.U32 R4, RZ, RZ, R3 ;  /* 0x000000ffff047224 */ /* 0x000fe200078e0003 */
[----:B------:R-:W-:Y:S01]  /*2e270*/  UMOV UR4, URZ ;  /* 0x0000003f00047c82 */ /* 0x000fe20008000000 */
[----:B------:R-:W-:Y:S01]  /*2e280*/  ULDC UR7, c[0x0][0xd3c] ;  /* 0x00034f0000077ab9 */ /* 0x000fe20000000800 */
[----:B------:R-:W-:-:S05]  /*2e290*/  ULDC UR5, c[0x0][0xd38] ;  /* 0x00034e0000057ab9 */ /* 0x000fca0000000800 */
.L_x_4037:
        /* <DEDUP_REMOVED lines=12> */
.L_x_4036:
[----:B------:R-:W-:Y:S05]  /*2e360*/  BSYNC B0 ;  /* 0x0000000000007941 */ /* 0x000fea0003800000 */
.L_x_4035:
        /* <DEDUP_REMOVED lines=20> */
.L_x_4033:
        /* <DEDUP_REMOVED lines=20> */
.L_x_4038:
        /* <DEDUP_REMOVED lines=38> */
[----:B0-----:R-:W-:-:S05]  /*2e850*/  IADD3 R7, RZ, -R3, RZ ;  /* 0x80000003ff077210 */ /* 0x001fca0007ffe0ff */
        /* <DEDUP_REMOVED lines=20> */
.L_x_4034:
[----:B------:R-:W-:Y:S02]  /*2e9a0*/  IMAD.MOV.U32 R17, RZ, RZ, RZ ;  /* 0x000000ffff117224 */ /* 0x000fe400078e00ff */
[----:B------:R-:W-:Y:S02]  /*2e9b0*/  IMAD.U32 R16, RZ, RZ, UR6 ;  /* 0x00000006ff107e24 */ /* 0x000fe4000f8e00ff */
[----:B------:R-:W-:-:S07]  /*2e9c0*/  IMAD.MOV.U32 R18, RZ, RZ, RZ ;  /* 0x000000ffff127224 */ /* 0x000fce00078e00ff */
.L_x_4039:
[----:B------:R-:W-:-:S13]  /*2e9d0*/  ISETP.NE.AND P0, PT, R5, RZ, PT ;  /* 0x000000ff0500720c */ /* 0x000fda0003f05270 */
[----:B------:R-:W0:Y:S01]  /*2e9e0*/  @!P0 S2R R3, SR_CgaCtaId ;  /* 0x0000000000038919 */ /* 0x000e220000008800 */
[----:B------:R-:W-:-:S04]  /*2e9f0*/  @!P0 MOV R0, 0x400 ;  /* 0x0000040000008802 */ /* 0x000fc80000000f00 */
[----:B0-----:R-:W-:-:S05]  /*2ea00*/  @!P0 LEA R0, R3, R0, 0x18 ;  /* 0x0000000003008211 */ /* 0x001fca00078ec0ff */
[----:B------:R0:W-:Y:S01]  /*2ea10*/  @!P0 STS.128 [R0+0x324d0], R16 ;  /* 0x0324d01000008388 */ /* 0x0001e20000000c00 */
[----:B------:R-:W-:Y:S06]  /*2ea20*/  BAR.ARV 0x5, 0x180 ;  /* 0x0146000000007b1d */ /* 0x000fec0000002000 */
.L_x_4032:
        /* <DEDUP_REMOVED lines=12> */
[----:B------:R-:W-:Y:S01]  /*2eaf0*/  CS2R R24, SRZ ;  /* 0x0000000000187805 */ /* 0x000fe2000001ff00 */
[----:B------:R-:W-:Y:S01]  /*2eb00*/  IMAD.MOV.U32 R27, RZ, RZ, 0x1 ;  /* 0x00000001ff1b7424 */ /* 0x000fe200078e00ff */
[----:B------:R-:W-:Y:S01]  /*2eb10*/  ULDC.64 UR42, c[0x0][0x198] ;  /* 0x00006600002a7ab9 */ /* 0x000fe20000000a00 */
[----:B------:R-:W-:Y:S01]  /*2eb20*/  ULOP3.LUT UR40, UR38, 0x2, URZ, 0xfc, !UPT ;  /* 0x0000000226287892 */ /* 0x000fe2000f8efc3f */
[----:B------:R-:W-:Y:S01]  /*2eb30*/  ULDC UR39, c[0x0][0xc] ;  /* 0x0000030000277ab9 */ /* 0x000fe20000000800 */
[----:B--2---:R-:W-:-:S06]  /*2eb40*/  ULEA UR4, UR5, UR4, 0x18 ;  /* 0x0000000405047291 */ /* 0x004fcc000f8ec03f */
[----:B------:R-:W-:Y:S01]  /*2eb50*/  IMAD.U32 R23, RZ, RZ, UR4 ;  /* 0x00000004ff177e24 */ /* 0x000fe2000f8e00ff */
[C---:B-1----:R-:W-:Y:S01]  /*2eb60*/  LOP3.LUT R4, R5.reuse, 0x7f, RZ, 0xc0, !PT ;  /* 0x0000007f05047812 */ /* 0x042fe200078ec0ff */
[----:B0-----:R-:W-:-:S04]  /*2eb70*/  IMAD.SHL.U32 R0, R5, 0x8, RZ ;  /* 0x0000000805007824 */ /* 0x001fc800078e00ff */
[----:B------:R-:W-:Y:S01]  /*2eb80*/  IMAD.SHL.U32 R32, R4, 0x8, RZ ;  /* 0x0000000804207824 */ /* 0x000fe200078e00ff */
[C---:B------:R-:W-:Y:S02]  /*2eb90*/  LOP3.LUT R2, R0.reuse, 0x1f8, RZ, 0xc0, !PT ;  /* 0x000001f800027812 */ /* 0x040fe400078ec0ff */
[----:B------:R-:W-:Y:S02]  /*2eba0*/  LOP3.LUT R0, R0, 0x38, RZ, 0xc0, !PT ;  /* 0x0000003800007812 */ /* 0x000fe400078ec0ff */
[----:B------:R-:W-:Y:S01]  /*2ebb0*/  LOP3.LUT R3, R2, 0x38, R5, 0x78, !PT ;  /* 0x0000003802037812 */ /* 0x000fe200078e7805 */
[----:B------:R-:W-:-:S03]  /*2ebc0*/  IMAD.SHL.U32 R2, R5, 0x10, RZ ;  /* 0x0000001005027824 */ /* 0x000fc600078e00ff */
[----:B------:R-:W-:Y:S02]  /*2ebd0*/  LOP3.LUT R32, R3, 0x200, R32, 0xf8, !PT ;  /* 0x0000020003207812 */ /* 0x000fe400078ef820 */
[----:B------:R-:W-:-:S03]  /*2ebe0*/  SHF.R.U32.HI R3, RZ, 0x3, R4 ;  /* 0x00000003ff037819 */ /* 0x000fc60000011604 */
[----:B------:R-:W-:Y:S01]  /*2ebf0*/  IMAD R26, R32, 0x2, R23 ;  /* 0x00000002201a7824 */ /* 0x000fe200078e0217 */
[----:B------:R-:W-:Y:S02]  /*2ec00*/  LOP3.LUT R2, R3, 0x70, R2, 0xf8, !PT ;  /* 0x0000007003027812 */ /* 0x000fe400078ef802 */
[C---:B------:R-:W-:Y:S02]  /*2ec10*/  LOP3.LUT R3, R0.reuse, 0x40, RZ, 0xfc, !PT ;  /* 0x0000004000037812 */ /* 0x040fe400078efcff */
[C---:B------:R-:W-:Y:S02]  /*2ec20*/  LOP3.LUT R2, R0.reuse, 0x80, RZ, 0xfc, !PT ;  /* 0x0000008000027812 */ /* 0x040fe400078efcff */
[----:B---3--:R-:W-:-:S07]  /*2ec30*/  LOP3.LUT R0, R0, 0xc0, RZ, 0xfc, !PT ;  /* 0x000000c000007812 */ /* 0x008fce00078efcff */
.L_x_4161:
[----:B------:R-:W-:Y:S05]  /*2ec40*/  YIELD ;  /* 0x0000000000007946 */ /* 0x000fea0003800000 */
[----:B------:R-:W-:Y:S01]  /*2ec50*/  ULDC.64 UR4, c[0x0][0xb20] ;  /* 0x0002c80000047ab9 */ /* 0x000fe20000000a00 */
[----:B------:R-:W-:Y:S01]  /*2ec60*/  IMAD.MOV.U32 R33, RZ, RZ, RZ ;  /* 0x000000ffff217224 */ /* 0x000fe200078e00ff */
[----:B------:R-:W-:Y:S01]  /*2ec70*/  ISETP.NE.U32.AND P0, PT, RZ, UR4, PT ;  /* 0x00000004ff007c0c */ /* 0x000fe2000bf05070 */
[----:B--23--:R-:W0:Y:S01]  /*2ec80*/  LDC.64 R4, c[0x0][0xaf8] ;  /* 0x0002be00ff047b82 */ /* 0x00ce220000000a00 */
[----:B------:R-:W-:Y:S01]  /*2ec90*/  IMAD.MOV.U32 R8, RZ, RZ, RZ ;  /* 0x000000ffff087224 */ /* 0x000fe200078e00ff */
[----:B------:R-:W-:Y:S01]  /*2eca0*/  ULDC.64 UR6, c[0x0][0xb08] ;  /* 0x0002c20000067ab9 */ /* 0x000fe20000000a00 */
[----:B------:R-:W-:Y:S01]  /*2ecb0*/  ISETP.NE.AND.EX P0, PT, RZ, UR5, PT, P0 ;  /* 0x00000005ff007c0c */ /* 0x000fe2000bf05300 */
[----:B------:R-:W-:-:S12]  /*2ecc0*/  ULDC.64 UR4, c[0x0][0xb10] ;  /* 0x0002c40000047ab9 */ /* 0x000fd80000000a00 */
[----:B-1----:R-:W1:Y:S02]  /*2ecd0*/  @P0 LDC.64 R2, c[0x0][0xb20] ;  /* 0x0002c800ff020b82 */ /* 0x002e640000000a00 */
[----:B-1----:R-:W-:-:S05]  /*2ece0*/  @P0 IMAD.WIDE R2, R19, 0x4, R2 ;  /* 0x0000000413020825 */ /* 0x002fca00078e0202 */
[----:B------:R1:W5:Y:S01]  /*2ecf0*/  @P0 LDG.E R33, desc[UR44][R2.64] ;  /* 0x0000002c02210981 */ /* 0x000362000c1e1900 */
[----:B------:R-:W-:Y:S01]  /*2ed00*/  ISETP.NE.U32.AND P0, PT, RZ, UR4, PT ;  /* 0x00000004ff007c0c */ /* 0x000fe2000bf05070 */
[----:B0-----:R-:W-:Y:S01]  /*2ed10*/  IMAD.WIDE R4, R19, 0x4, R4 ;  /* 0x0000000413047825 */ /* 0x001fe200078e0204 */
[----:B------:R-:W-:Y:S02]  /*2ed20*/  ISETP.NE.U32.AND P1, PT, RZ, UR6, PT ;  /* 0x00000006ff007c0c */ /* 0x000fe4000bf25070 */
[----:B------:R-:W-:Y:S01]  /*2ed30*/  ISETP.NE.AND.EX P2, PT, RZ, UR5, PT, P0 ;  /* 0x00000005ff007c0c */ /* 0x000fe2000bf45300 */
[----:B------:R-:W-:Y:S01]  /*2ed40*/  ULDC.64 UR4, c[0x0][0xaf8] ;  /* 0x0002be0000047ab9 */ /* 0x000fe20000000a00 */
[----:B------:R-:W-:Y:S01]  /*2ed50*/  ISETP.NE.AND.EX P1, PT, RZ, UR7, PT, P1 ;  /* 0x00000007ff007c0c */ /* 0x000fe2000bf25310 */
[----:B------:R-:W-:Y:S01]  /*2ed60*/  IMAD.MOV.U32 R0, RZ, RZ, RZ ;  /* 0x000000ffff007224 */ /* 0x000fe200078e00ff */
[----:B------:R-:W-:Y:S01]  /*2ed70*/  ISETP.NE.U32.AND P0, PT, RZ, UR4, PT ;  /* 0x00000004ff007c0c */ /* 0x000fe2000bf05070 */
[----:B-1----:R-:W0:Y:S03]  /*2ed80*/  LDC.64 R2, c[0x0][0xb08] ;  /* 0x0002c200ff027b82 */ /* 0x002e260000000a00 */
        /* <DEDUP_REMOVED lines=18> */
[----:B0-----:R-:W-:Y:S01]  /*2eeb0*/  IMAD.U32 R6, RZ, RZ, UR5 ;  /* 0x00000005ff067e24 */ /* 0x001fe2000f8e00ff */
[----:B------:R-:W-:Y:S01]  /*2eec0*/  MOV R10, UR4 ;  /* 0x00000004000a7c02 */ /* 0x000fe20008000f00 */
[----:B--2---:R0:W-:Y:S01]  /*2eed0*/  STL [R1+0x444], R8 ;  /* 0x0004440801007387 */ /* 0x0041e20000100800 */
[----:B------:R-:W-:Y:S01]  /*2eee0*/  IMAD.MOV.U32 R13, RZ, RZ, R8 ;  /* 0x000000ffff0d7224 */ /* 0x000fe200078e0008 */
[----:B----4-:R-:W-:Y:S06]  /*2eef0*/  @P2 BRA `(.L_x_4041) ;  /* 0x0000000000142947 */ /* 0x010fec0003800000 */
[----:B------:R-:W-:Y:S05]  /*2ef00*/  @!P0 BRA `(.L_x_4041) ;  /* 0x0000000000108947 */ /* 0x000fea0003800000 */
[----:B0-----:R-:W2:Y:S04]  /*2ef10*/  LDG.E R8, desc[UR44][R4.64] ;  /* 0x0000002c04087981 */ /* 0x001ea8000c1e1900 */
[----:B------:R-:W2:Y:S02]  /*2ef20*/  LDG.E R7, desc[UR44][R4.64+0x4] ;  /* 0x0000042c04077981 */ /* 0x000ea4000c1e1900 */
[----:B--2---:R-:W-:-:S05]  /*2ef30*/  IMAD.IADD R13, R7, 0x1, -R8 ;  /* 0x00000001070d7824 */ /* 0x004fca00078e0a08 */
[----:B------:R1:W-:Y:S02]  /*2ef40*/  STL [R1+0x444], R13 ;  /* 0x0004440d01007387 */ /* 0x0003e40000100800 */
.L_x_4041:
        /* <DEDUP_REMOVED lines=8> */
.L_x_4042:
        /* <DEDUP_REMOVED lines=9> */
.L_x_4043:
[----:B--2---:R-:W2:Y:S01]  /*2f060*/  @P1 LDG.E R5, desc[UR44][R2.64] ;  /* 0x0000002c02051981 */ /* 0x004ea2000c1e1900 */
[----:B------:R-:W3:Y:S03]  /*2f070*/  LDC R7, c[0x0][0x448] ;  /* 0x00011200ff077b82 */ /* 0x000ee60000000800 */
[----:B------:R4:W2:Y:S01]  /*2f080*/  @P1 LDG.E R4, desc[UR44][R2.64+0x4] ;  /* 0x0000042c02041981 */ /* 0x0008a2000c1e1900 */
[----:B------:R-:W-:Y:S02]  /*2f090*/  IMAD.SHL.U32 R36, R17, 0x80, RZ ;  /* 0x0000008011247824 */ /* 0x000fe400078e00ff */
[----:B-----5:R-:W-:Y:S02]  /*2f0a0*/  IMAD.IADD R10, R10, 0x1, -R33 ;  /* 0x000000010a0a7824 */ /* 0x020fe400078e0a21 */
[----:B----4-:R-:W4:Y:S01]  /*2f0b0*/  LDC.64 R2, c[0x0][0xad8] ;  /* 0x0002b600ff027b82 */ /* 0x010f220000000a00 */
[----:B---3--:R-:W-:Y:S01]  /*2f0c0*/  ISETP.NE.AND P2, PT, R7, 0x1, PT ;  /* 0x000000010700780c */ /* 0x008fe20003f45270 */
[----:B------:R-:W-:-:S12]  /*2f0d0*/  VIADD R7, R36, 0x7f ;  /* 0x0000007f24077836 */ /* 0x000fd80000000000 */
[----:B0-----:R-:W0:Y:S01]  /*2f0e0*/  @P2 LDC R8, c[0x0][0x44c] ;  /* 0x00011300ff082b82 */ /* 0x001e220000000800 */
[----:B----4-:R-:W-:-:S07]  /*2f0f0*/  ISETP.GE.AND P3, PT, R3, 0x1, PT ;  /* 0x000000010300780c */ /* 0x010fce0003f66270 */
[----:B------:R-:W3:Y:S01]  /*2f100*/  @P2 LDC R9, c[0x0][0x450] ;  /* 0x00011400ff092b82 */ /* 0x000ee20000000800 */
[----:B--2---:R-:W-:Y:S02]  /*2f110*/  @P1 IMAD.IADD R6, R4, 0x1, -R5 ;  /* 0x0000000104061824 */ /* 0x004fe400078e0a05 */
[----:B0-----:R-:W-:-:S04]  /*2f120*/  @P2 IMAD.HI.U32 R4, R7, R8, RZ ;  /* 0x0000000807042227 */ /* 0x001fc800078e00ff */
[----:B------:R-:W-:Y:S01]  /*2f130*/  IMAD.IADD R17, R10, 0x1, R6 ;  /* 0x000000010a117824 */ /* 0x000fe200078e0206 */
[----:B---3--:R-:W-:-:S03]  /*2f140*/  @P2 SHF.R.U32.HI R7, RZ, R9, R4 ;  /* 0x00000009ff072219 */ /* 0x008fc60000011604 */
[C---:B------:R-:W-:Y:S01]  /*2f150*/  VIADD R4, R17.reuse, 0x5f ;  /* 0x0000005f11047836 */ /* 0x040fe20000000000 */
[----:B------:R-:W-:-:S03]  /*2f160*/  IADD3 R8, R17, 0x1, -R13 ;  /* 0x0000000111087810 */ /* 0x000fc60007ffe80d */
        /* <DEDUP_REMOVED lines=17> */
.L_x_4046:
[----:B------:R-:W-:-:S13]  /*2f280*/  ISETP.NE.AND P0, PT, R3, 0x1, PT ;  /* 0x000000010300780c */ /* 0x000fda0003f05270 */
[----:B------:R-:W0:Y:S02]  /*2f290*/  @P0 LDC.64 R4, c[0x0][0xae0] ;  /* 0x0002b800ff040b82 */ /* 0x000e240000000a00 */
[----:B0-----:R-:W-:-:S05]  /*2f2a0*/  @P0 IMAD.HI.U32 R4, R11, R4, RZ ;  /* 0x000000040b040227 */ /* 0x001fca00078e00ff */
[----:B------:R-:W-:-:S07]  /*2f2b0*/  @P0 SHF.R.U32.HI R11, RZ, R5, R4 ;  /* 0x00000005ff0b0219 */ /* 0x000fce0000011604 */
.L_x_4047:
[----:B------:R-:W-:Y:S05]  /*2f2c0*/  BSYNC B0 ;  /* 0x0000000000007941 */ /* 0x000fea0003800000 */
.L_x_4045:
[----:B------:R-:W-:-:S05]  /*2f2d0*/  IMAD R11, R11, R3, R3 ;  /* 0x000000030b0b7224 */ /* 0x000fca00078e0203 */
[----:B------:R-:W-:-:S07]  /*2f2e0*/  VIMNMX R2, R2, R11, PT ;  /* 0x0000000b02027248 */ /* 0x000fce0003fe0100 */
.L_x_4044:
[----:B------:R-:W0:Y:S01]  /*2f2f0*/  @P2 LDC R5, c[0x0][0x44c] ;  /* 0x00011300ff052b82 */ /* 0x000e220000000800 */
[----:B------:R-:W-:Y:S01]  /*2f300*/  IMAD.MOV.U32 R4, RZ, RZ, R36 ;  /* 0x000000ffff047224 */ /* 0x000fe200078e0024 */
[----:B------:R-:W-:Y:S01]  /*2f310*/  ULDC UR4, c[0x0][0xad4] ;  /* 0x0002b50000047ab9 */ /* 0x000fe20000000800 */
[----:B------:R-:W-:-:S05]  /*2f320*/  IMAD.IADD R7, R17, 0x1, -R13 ;  /* 0x0000000111077824 */ /* 0x000fca00078e0a0d */
[----:B------:R-:W2:Y:S01]  /*2f330*/  @P2 LDC R12, c[0x0][0x450] ;  /* 0x00011400ff0c2b82 */ /* 0x000ea20000000800 */
[----:B0-----:R-:W-:-:S05]  /*2f340*/  @P2 IMAD.HI.U32 R5, R36, R5, RZ ;  /* 0x0000000524052227 */ /* 0x001fca00078e00ff */
[----:B--2---:R-:W-:-:S05]  /*2f350*/  @P2 SHF.R.U32.HI R4, RZ, R12, R5 ;  /* 0x0000000cff042219 */ /* 0x004fca0000011605 */
        /* <DEDUP_REMOVED lines=13> */
.L_x_4050:
[----:B------:R-:W-:-:S13]  /*2f430*/  ISETP.NE.AND P0, PT, R3, 0x1, PT ;  /* 0x000000010300780c */ /* 0x000fda0003f05270 */
[----:B------:R-:W0:Y:S02]  /*2f440*/  @P0 LDC.64 R4, c[0x0][0xae0] ;  /* 0x0002b800ff040b82 */ /* 0x000e240000000a00 */
[----:B0-----:R-:W-:-:S05]  /*2f450*/  @P0 IMAD.HI.U32 R4, R12, R4, RZ ;  /* 0x000000040c040227 */ /* 0x001fca00078e00ff */
[----:B------:R-:W-:-:S07]  /*2f460*/  @P0 SHF.R.U32.HI R12, RZ, R5, R4 ;  /* 0x00000005ff0c0219 */ /* 0x000fce0000011604 */
.L_x_4051:
[----:B------:R-:W-:Y:S05]  /*2f470*/  BSYNC B0 ;  /* 0x0000000000007941 */ /* 0x000fea0003800000 */
.L_x_4049:
[----:B------:R-:W-:-:S05]  /*2f480*/  IMAD R12, R12, R3, RZ ;  /* 0x000000030c0c7224 */ /* 0x000fca00078e02ff */
[----:B------:R-:W-:-:S07]  /*2f490*/  VIMNMX R11, R11, R12, !PT ;  /* 0x0000000c0b0b7248 */ /* 0x000fce0007fe0100 */
.L_x_4048:
        /* <DEDUP_REMOVED lines=31> */
[----:B------:R0:W2:Y:S02]  /*2f690*/  SHFL.IDX PT, R14, R3, RZ, 0x1f ;  /* 0x00001fff030e7589 */ /* 0x0000a400000e0000 */
.L_x_4245:
[----:B--2---:R-:W-:Y:S02]  /*2f6a0*/  ISETP.NE.AND P0, PT, R14, RZ, PT ;  /* 0x000000ff0e00720c */ /* 0x004fe40003f05270 */
[----:B------:R-:W-:-:S11]  /*2f6b0*/  PLOP3.LUT P6, PT, PT, PT, PT, 0x8, 0x0 ;  /* 0x000000000000781c */ /* 0x000fd60003fce170 */
[----:B------:R-:W-:Y:S05]  /*2f6c0*/  @P0 BRA `(.L_x_4055) ;  /* 0x00000000000c0947 */ /* 0x000fea0003800000 */
[----:B------:R-:W-:-:S03]  /*2f6d0*/  UMOV UR4, 0xffffffff ;  /* 0xffffffff00047882 */ /* 0x000fc60000000000 */
[----:B------:R-:W-:Y:S05]  /*2f6e0*/  BRA.DIV UR4, `(.L_x_4056) ;  /* 0x0000008204107947 */ /* 0x000fea000b800000 */
[----:B------:R-:W-:-:S13]  /*2f6f0*/  ELECT P6, URZ, PT ;  /* 0x00000000003f782f */ /* 0x000fda00038c0000 */
.L_x_4055:
        /* <DEDUP_REMOVED lines=9> */
.L_x_4248:
[----:B------:R-:W-:Y:S05]  /*2f790*/  BSYNC B1 ;  /* 0x0000000000017941 */ /* 0x000fea0003800000 */
.L_x_4057:
[----:B------:R-:W-:Y:S04]  /*2f7a0*/  BSSY B1, `(.L_x_4059) ;  /* 0x000007b000017945 */ /* 0x000fe80003800000 */
[----:B------:R-:W-:Y:S05]  /*2f7b0*/  @!P6 BRA `(.L_x_4060) ;  /* 0x0000000400e4e947 */ /* 0x000fea0003800000 */
[----:B------:R-:W2:Y:S01]  /*2f7c0*/  S2R R3, SR_TID.X ;  /* 0x0000000000037919 */ /* 0x000ea20000002100 */
[----:B0-----:R-:W-:Y:S01]  /*2f7d0*/  SHF.L.U32 R6, R28, 0x1f, RZ ;  /* 0x0000001f1c067819 */ /* 0x001fe200000006ff */
[----:B------:R-:W-:Y:S01]  /*2f7e0*/  BSSY B2, `(.L_x_4061) ;  /* 0x0000006000027945 */ /* 0x000fe20003800000 */
[----:B--2---:R-:W-:Y:S01]  /*2f7f0*/  LOP3.LUT R10, R3, 0x7f, RZ, 0xc0, !PT ;  /* 0x0000007f030a7812 */ /* 0x004fe200078ec0ff */
[----:B------:R-:W-:-:S03]  /*2f800*/  IMAD R3, R24, 0x8, R23 ;  /* 0x0000000818037824 */ /* 0x000fc600078e0217 */
[----:B------:R-:W-:Y:S01]  /*2f810*/  ISETP.NE.AND P1, PT, R10, RZ, PT ;  /* 0x000000ff0a00720c */ /* 0x000fe20003f25270 */
[----:B------:R-:W0:Y:S02]  /*2f820*/  SYNCS.PHASECHK.TRANS64.TRYWAIT P0, [R3+URZ+0x324a0], R6 ;  /* 0x0324a006030075a7 */ /* 0x000e24000800017f */
[----:B0-----:R-:W-:Y:S10]  /*2f830*/  @!P0 BRA `(.L_x_4062) ;  /* 0x0000007c00f08947 */ /* 0x001ff40003800000 */
.L_x_4249:
[----:B------:R-:W-:Y:S05]  /*2f840*/  BSYNC B2 ;  /* 0x0000000000027941 */ /* 0x000fea0003800000 */
.L_x_4061:
[----:B------:R-:W-:Y:S04]  /*2f850*/  BSSY B2, `(.L_x_4063) ;  /* 0x0000009000027945 */ /* 0x000fe80003800000 */
[----:B------:R-:W-:Y:S05]  /*2f860*/  @P1 BRA `(.L_x_4064) ;  /* 0x00000000001c1947 */ /* 0x000fea0003800000 */
[----:B------:R-:W2:Y:S02]  /*2f870*/  S2R R10, SR_TID.X ;  /* 0x00000000000a7919 */ /* 0x000ea40000002100 */
[----:B--2---:R-:W-:Y:S01]  /*2f880*/  LOP3.LUT R11, R10, 0x1f, RZ, 0xc0, !PT ;  /* 0x0000001f0a0b7812 */ /* 0x004fe200078ec0ff */
[----:B------:R-:W-:-:S03]  /*2f890*/  IMAD.MOV.U32 R10, RZ, RZ, 0x3000 ;  /* 0x00003000ff0a7424 */ /* 0x000fc600078e00ff */
[----:B------:R-:W-:Y:S01]  /*2f8a0*/  ISETP.NE.AND P0, PT, R11, RZ, PT ;  /* 0x000000ff0b00720c */ /* 0x000fe20003f05270 */
[----:B------:R2:W-:-:S12]  /*2f8b0*/  SYNCS.ARRIVE.TRANS64 RZ, [R3+URZ+0x32490], R10 ;  /* 0x0324900a03ff79a7 */ /* 0x0005d8000800003f */
[----:B--2---:R-:W-:Y:S05]  /*2f8c0*/  @!P0 BRA `(.L_x_4064) ;  /* 0x0000000000048947 */ /* 0x004fea0003800000 */
[----:B------:R-:W-:Y:S01]  /*2f8d0*/  BPT.TRAP 0x1 ;  /* 0x000000040000795c */ /* 0x000fe20000300000 */
.L_x_4064:
[----:B------:R-:W-:Y:S05]  /*2f8e0*/  BSYNC B2 ;  /* 0x0000000000027941 */ /* 0x000fea0003800000 */
.L_x_4063:
        /* <DEDUP_REMOVED lines=12> */
.L_x_4065:
        /* <DEDUP_REMOVED lines=9> */
[----:B--2---:R-:W-:Y:S05]  /*2fa40*/  @P0 BRA.U.ANY `(.L_x_4065) ;  /* 0xfffffffd00d80947 */ /* 0x004fea000393ffff */
[----:B------:R-:W2:Y:S01]  /*2fa50*/  SYNCS.PHASECHK.TRANS64.TRYWAIT P0, [R3+URZ+0x324c0], R6 ;  /* 0x0324c006030075a7 */ /* 0x000ea2000800017f */
[----:B------:R-:W-:Y:S04]  /*2fa60*/  BSSY B2, `(.L_x_4066) ;  /* 0x0000002000027945 */ /* 0x000fe80003800000 */
[----:B--2---:R-:W-:Y:S05]  /*2fa70*/  @!P0 BRA `(.L_x_4067) ;  /* 0x0000007c00748947 */ /* 0x004fea0003800000 */
.L_x_4250:
[----:B------:R-:W-:Y:S05]  /*2fa80*/  BSYNC B2 ;  /* 0x0000000000027941 */ /* 0x000fea0003800000 */
.L_x_4066:
[----:B------:R-:W-:Y:S01]  /*2fa90*/  BSSY B2, `(.L_x_4068) ;  /* 0x000000b000027945 */ /* 0x000fe20003800000 */
[----:B------:R-:W-:Y:S01]  /*2faa0*/  MOV R12, 0x0 ;  /* 0x00000000000c7802 */ /* 0x000fe20000000f00 */
[----:B-1----:R-:W-:Y:S02]  /*2fab0*/  IMAD.MOV.U32 R13, RZ, RZ, 0x12f00000 ;  /* 0x12f00000ff0d7424 */ /* 0x002fe400078e00ff */
[----:B------:R-:W-:Y:S05]  /*2fac0*/  @P1 BRA `(.L_x_4069) ;  /* 0x00000000001c1947 */ /* 0x000fea0003800000 */
[----:B------:R-:W1:Y:S01]  /*2fad0*/  S2R R11, SR_TID.X ;  /* 0x00000000000b7919 */ /* 0x000e620000002100 */
[----:B0-2---:R-:W-:-:S04]  /*2fae0*/  IMAD.MOV.U32 R6, RZ, RZ, 0xc000 ;  /* 0x0000c000ff067424 */ /* 0x005fc800078e00ff */
[----:B------:R3:W-:Y:S01]  /*2faf0*/  SYNCS.ARRIVE.TRANS64 RZ, [R3+URZ+0x324b0], R6 ;  /* 0x0324b00603ff79a7 */ /* 0x0007e2000800003f */
[----:B-1----:R-:W-:-:S04]  /*2fb00*/  LOP3.LUT R11, R11, 0x1f, RZ, 0xc0, !PT ;  /* 0x0000001f0b0b7812 */ /* 0x002fc800078ec0ff */
[----:B------:R-:W-:-:S13]  /*2fb10*/  ISETP.NE.AND P0, PT, R11, RZ, PT ;  /* 0x000000ff0b00720c */ /* 0x000fda0003f05270 */
[----:B---3--:R-:W-:Y:S05]  /*2fb20*/  @!P0 BRA `(.L_x_4069) ;  /* 0x0000000000048947 */ /* 0x008fea0003800000 */
[----:B------:R-:W-:Y:S01]  /*2fb30*/  BPT.TRAP 0x1 ;  /* 0x000000040000795c */ /* 0x000fe20000300000 */
.L_x_4069:
[----:B------:R-:W-:Y:S05]  /*2fb40*/  BSYNC B2 ;  /* 0x0000000000027941 */ /* 0x000fea0003800000 */
.L_x_4068:
[----:B------:R-:W-:Y:S01]  /*2fb50*/  R2UR UR10, R14 ;  /* 0x000000000e0a72ca */ /* 0x000fe200000e0000 */
[----:B0-2---:R-:W-:Y:S01]  /*2fb60*/  IMAD R6, R24, 0xc000, R23 ;  /* 0x0000c00018067824 */ /* 0x005fe200078e0217 */
[----:B------:R-:W-:Y:S01]  /*2fb70*/  R2UR UR6, R12 ;  /* 0x000000000c0672ca */ /* 0x000fe200000e0000 */
[----:B------:R-:W-:Y:S01]  /*2fb80*/  UIADD3 UR4, UP0, UR42, 0x670, URZ ;  /* 0x000006702a047890 */ /* 0x000fe2000ff1e03f */
[----:B------:R-:W-:Y:S01]  /*2fb90*/  R2UR UR7, R13 ;  /* 0x000000000d0772ca */ /* 0x000fe200000e0000 */
[----:B------:R-:W-:Y:S01]  /*2fba0*/  VIADD R3, R3, 0x324b0 ;  /* 0x000324b003037836 */ /* 0x000fe20000000000 */
[----:B------:R-:W-:Y:S01]  /*2fbb0*/  PLOP3.LUT P0, PT, PT, PT, PT, 0x80, 0x0 ;  /* 0x000000000000781c */ /* 0x000fe20003f0f070 */
[----:B------:R-:W-:Y:S01]  /*2fbc0*/  VIADD R11, R6, 0x400 ;  /* 0x00000400060b7836 */ /* 0x000fe20000000000 */
[----:B------:R-:W-:-:S12]  /*2fbd0*/  UIADD3.X UR5, URZ, UR43, URZ, UP0, !UPT ;  /* 0x0000002b3f057290 */ /* 0x000fd800087fe43f */
.L_x_4070:
        /* <DEDUP_REMOVED lines=15> */
.L_x_4071:
        /* <DEDUP_REMOVED lines=15> */
.L_x_4072:
        /* <DEDUP_REMOVED lines=15> */
.L_x_4073:
        /* <DEDUP_REMOVED lines=10> */
.L_x_4060:
[----:B------:R-:W-:Y:S05]  /*2ff50*/  BSYNC B1 ;  /* 0x0000000000017941 */ /* 0x000fea0003800000 */
.L_x_4059:
        /* <DEDUP_REMOVED lines=9> */
.L_x_4089:
[----:B------:R-:W-:Y:S05]  /*2fff0*/  YIELD ;  /* 0x0000000000007946 */ /* 0x000fea0003800000 */
[----:B------:R-:W-:Y:S04]  /*30000*/  BSSY B1, `(.L_x_4074) ;  /* 0x000007a000017945 */ /* 0x000fe80003800000 */
[----:B------:R-:W-:Y:S05]  /*30010*/  @!P6 BRA `(.L_x_4075) ;  /* 0x0000000400e0e947 */ /* 0x000fea0003800000 */
[----:B------:R-:W2:Y:S01]  /*30020*/  S2R R2, SR_TID.X ;  /* 0x0000000000027919 */ /* 0x000ea20000002100 */
[----:B------:R-:W-:Y:S01]  /*30030*/  IMAD R10, R24, 0x8, R23 ;  /* 0x00000008180a7824 */ /* 0x000fe200078e0217 */
[----:B------:R-:W-:Y:S01]  /*30040*/  BSSY B2, `(.L_x_4076) ;  /* 0x0000006000027945 */ /* 0x000fe20003800000 */
[----:B--2---:R-:W-:Y:S02]  /*30050*/  LOP3.LUT R3, R2, 0x7f, RZ, 0xc0, !PT ;  /* 0x0000007f02037812 */ /* 0x004fe400078ec0ff */
[----:B------:R-:W-:Y:S02]  /*30060*/  SHF.L.U32 R2, R28, 0x1f, RZ ;  /* 0x0000001f1c027819 */ /* 0x000fe400000006ff */
[----:B------:R-:W-:Y:S02]  /*30070*/  ISETP.NE.AND P2, PT, R3, RZ, PT ;  /* 0x000000ff0300720c */ /* 0x000fe40003f45270 */
[----:B------:R-:W2:Y:S02]  /*30080*/  SYNCS.PHASECHK.TRANS64.TRYWAIT P1, [R10+URZ+0x324a0], R2 ;  /* 0x0324a0020a0075a7 */ /* 0x000ea4000802017f */
[----:B--2---:R-:W-:Y:S09]  /*30090*/  @!P1 BRA `(.L_x_4077) ;  /* 0x0000007800009947 */ /* 0x004ff20003800000 */
.L_x_4251:
[----:B------:R-:W-:Y:S05]  /*300a0*/  BSYNC B2 ;  /* 0x0000000000027941 */ /* 0x000fea0003800000 */
.L_x_4076:
[----:B------:R-:W-:Y:S04]  /*300b0*/  BSSY B2, `(.L_x_4078) ;  /* 0x0000009000027945 */ /* 0x000fe80003800000 */
[----:B------:R-:W-:Y:S05]  /*300c0*/  @P2 BRA `(.L_x_4079) ;  /* 0x00000000001c2947 */ /* 0x000fea0003800000 */
[----:B------:R-:W0:Y:S02]  /*300d0*/  S2R R3, SR_TID.X ;  /* 0x0000000000037919 */ /* 0x000e240000002100 */
[----:B0-----:R-:W-:Y:S01]  /*300e0*/  LOP3.LUT R6, R3, 0x1f, RZ, 0xc0, !PT ;  /* 0x0000001f03067812 */ /* 0x001fe200078ec0ff */
[----:B------:R-:W-:-:S03]  /*300f0*/  IMAD.MOV.U32 R3, RZ, RZ, 0x3000 ;  /* 0x00003000ff037424 */ /* 0x000fc600078e00ff */
[----:B------:R-:W-:Y:S01]  /*30100*/  ISETP.NE.AND P1, PT, R6, RZ, PT ;  /* 0x000000ff0600720c */ /* 0x000fe20003f25270 */
[----:B------:R3:W-:-:S12]  /*30110*/  SYNCS.ARRIVE.TRANS64 RZ, [R10+URZ+0x32490], R3 ;  /* 0x032490030aff79a7 */ /* 0x0007d8000800003f */
[----:B---3--:R-:W-:Y:S05]  /*30120*/  @!P1 BRA `(.L_x_4079) ;  /* 0x0000000000049947 */ /* 0x008fea0003800000 */
[----:B------:R-:W-:Y:S01]  /*30130*/  BPT.TRAP 0x1 ;  /* 0x000000040000795c */ /* 0x000fe20000300000 */
.L_x_4079:
[----:B------:R-:W-:Y:S05]  /*30140*/  BSYNC B2 ;  /* 0x0000000000027941 */ /* 0x000fea0003800000 */
.L_x_4078:
[----:B0-----:R-:W-:Y:S01]  /*30150*/  IMAD.MOV.U32 R6, RZ, RZ, RZ ;  /* 0x000000ffff067224 */ /* 0x001fe200078e00ff */
[----:B------:R-:W-:Y:S01]  /*30160*/  UIADD3 UR4, UP0, UR42, 0x570, URZ ;  /* 0x000005702a047890 */ /* 0x000fe2000ff1e03f */
[----:B------:R-:W-:Y:S01]  /*30170*/  IMAD R3, R24, 0x3000, R23 ;  /* 0x0000300018037824 */ /* 0x000fe200078e0217 */
[----:B------:R-:W-:Y:S01]  /*30180*/  PLOP3.LUT P1, PT, PT, PT, PT, 0x80, 0x0 ;  /* 0x000000000000781c */ /* 0x000fe20003f2f070 */
[----:B------:R-:W-:Y:S01]  /*30190*/  IMAD R12, R11, 0x60, R0 ;  /* 0x000000600b0c7824 */ /* 0x000fe200078e0200 */
[----:B------:R-:W-:Y:S01]  /*301a0*/  R2UR UR10, R6 ;  /* 0x00000000060a72ca */ /* 0x000fe200000e0000 */
[----:B------:R-:W-:Y:S01]  /*301b0*/  VIADD R3, R3, 0x1c400 ;  /* 0x0001c40003037836 */ /* 0x000fe20000000000 */
[----:B------:R-:W-:Y:S01]  /*301c0*/  UIADD3.X UR5, URZ, UR43, URZ, UP0, !UPT ;  /* 0x0000002b3f057290 */ /* 0x000fe200087fe43f */
[----:B-1----:R-:W-:Y:S01]  /*301d0*/  VIADD R13, R10, 0x32490 ;  /* 0x000324900a0d7836 */ /* 0x002fe20000000000 */
[----:B------:R-:W-:Y:S01]  /*301e0*/  UMOV UR6, 0x0 ;  /* 0x0000000000067882 */ /* 0x000fe20000000000 */
[----:B------:R-:W-:-:S10]  /*301f0*/  UMOV UR7, 0x12f00000 ;  /* 0x12f0000000077882 */ /* 0x000fd40000000000 */
.L_x_4080:
        /* <DEDUP_REMOVED lines=10> */
[----:B------:R-:W0:Y:S01]  /*302a0*/  SYNCS.PHASECHK.TRANS64.TRYWAIT P1, [R10+URZ+0x324c0], R2 ;  /* 0x0324c0020a0075a7 */ /* 0x000e22000802017f */
[----:B------:R-:W-:Y:S04]  /*302b0*/  BSSY B2, `(.L_x_4081) ;  /* 0x0000002000027945 */ /* 0x000fe80003800000 */
[----:B0-----:R-:W-:Y:S05]  /*302c0*/  @!P1 BRA `(.L_x_4082) ;  /* 0x0000007400889947 */ /* 0x001fea0003800000 */
.L_x_4252:
[----:B------:R-:W-:Y:S05]  /*302d0*/  BSYNC B2 ;  /* 0x0000000000027941 */ /* 0x000fea0003800000 */
.L_x_4081:
[----:B------:R-:W-:Y:S01]  /*302e0*/  BSSY B2, `(.L_x_4083) ;  /* 0x000000b000027945 */ /* 0x000fe20003800000 */
[----:B0-2---:R-:W-:Y:S02]  /*302f0*/  IMAD.MOV.U32 R2, RZ, RZ, 0x0 ;  /* 0x00000000ff027424 */ /* 0x005fe400078e00ff */
        /* <DEDUP_REMOVED lines=9> */
.L_x_4084:
[----:B------:R-:W-:Y:S05]  /*30390*/  BSYNC B2 ;  /* 0x0000000000027941 */ /* 0x000fea0003800000 */
.L_x_4083:
        /* <DEDUP_REMOVED lines=9> */
.L_x_4085:
        /* <DEDUP_REMOVED lines=15> */
.L_x_4086:
        /* <DEDUP_REMOVED lines=15> */
.L_x_4087:
        /* <DEDUP_REMOVED lines=15> */
.L_x_4088:
        /* <DEDUP_REMOVED lines=10> */
.L_x_4075:
[----:B------:R-:W-:Y:S05]  /*307a0*/  BSYNC B1 ;  /* 0x0000000000017941 */ /* 0x000fea0003800000 */
.L_x_4074:
        /* <DEDUP_REMOVED lines=8> */
.L_x_4053:
[----:B------:R-:W-:Y:S05]  /*30830*/  BSYNC B0 ;  /* 0x0000000000007941 */ /* 0x000fea0003800000 */
.L_x_4052:
[----:B------:R-:W2:Y:S01]  /*30840*/  LDC R0, c[0x0][0x448] ;  /* 0x00011200ff007b82 */ /* 0x000ea20000000800 */
[----:B------:R-:W-:Y:S01]  /*30850*/  VIADD R5, R36, 0x7f ;  /* 0x0000007f24057836 */ /* 0x000fe20000000000 */
[----:B------:R-:W-:Y:S06]  /*30860*/  @!P0 WARPSYNC.ALL ;  /* 0x0000000000008948 */ /* 0x000fec0003800000 */
[----:B------:R-:W3:Y:S08]  /*30870*/  LDC.64 R2, c[0x0][0xad8] ;  /* 0x0002b600ff027b82 */ /* 0x000ef00000000a00 */
[----:B------:R-:W-:Y:S01]  /*30880*/  @!P0 BAR.SYNC.DEFER_BLOCKING 0xc, 0x180 ;  /* 0x0306000000008b1d */ /* 0x000fe20000010000 */
[----:B--2---:R-:W-:-:S02]  /*30890*/  ISETP.NE.AND P1, PT, R0, 0x1, PT ;  /* 0x000000010000780c */ /* 0x004fc40003f25270 */
[----:B---3--:R-:W-:-:S11]  /*308a0*/  ISETP.GE.AND P2, PT, R3, 0x1, PT ;  /* 0x000000010300780c */ /* 0x008fd60003f46270 */
[----:B------:R-:W2:Y:S08]  /*308b0*/  @P1 LDC R0, c[0x0][0x44c] ;  /* 0x00011300ff001b82 */ /* 0x000eb00000000800 */
[----:B------:R-:W3:Y:S01]  /*308c0*/  @P1 LDC R11, c[0x0][0x450] ;  /* 0x00011400ff0b1b82 */ /* 0x000ee20000000800 */
[----:B--2---:R-:W-:-:S05]  /*308d0*/  @P1 IMAD.HI.U32 R0, R5, R0, RZ ;  /* 0x0000000005001227 */ /* 0x004fca00078e00ff */
[----:B---3--:R-:W-:-:S05]  /*308e0*/  @P1 SHF.R.U32.HI R5, RZ, R11, R0 ;  /* 0x0000000bff051219 */ /* 0x008fca0000011600 */
[----:B------:R-:W-:-:S04]  /*308f0*/  IMAD.IADD R11, R8, 0x1, R5 ;  /* 0x00000001080b7824 */ /* 0x000fc800078e0205 */
[----:B------:R-:W-:Y:S01]  /*30900*/  IMAD.IADD R2, R11, 0x1, R2 ;  /* 0x000000010b027824 */ /* 0x000fe200078e0202 */
[----:B------:R-:W-:Y:S06]  /*30910*/  @!P2 BRA `(.L_x_4090) ;  /* 0x000000000048a947 */ /* 0x000fec0003800000 */
[C---:B------:R-:W-:Y:S01]  /*30920*/  ISETP.GT.AND P0, PT, R11.reuse, RZ, PT ;  /* 0x000000ff0b00720c */ /* 0x040fe20003f04270 */
[----:B------:R-:W-:Y:S01]  /*30930*/  BSSY B0, `(.L_x_4091) ;  /* 0x000000e000007945 */ /* 0x000fe20003800000 */
[----:B------:R-:W-:-:S11]  /*30940*/  IADD3 R0, R11, -0x1, RZ ;  /* 0xffffffff0b007810 */ /* 0x000fd60007ffe0ff */
[----:B------:R-:W-:Y:S05]  /*30950*/  @P0 BRA `(.L_x_4092) ;  /* 0x00000000001c0947 */ /* 0x000fea0003800000 */
[----:B------:R-:W-:Y:S01]  /*30960*/  ISETP.NE.AND P0, PT, R3, 0x1, PT ;  /* 0x000000010300780c */ /* 0x000fe20003f05270 */
[----:B------:R-:W-:-:S12]  /*30970*/  IMAD.MOV R11, RZ, RZ, -R11 ;  /* 0x000000ffff0b7224 */ /* 0x000fd800078e0a0b */
[----:B------:R-:W2:Y:S02]  /*30980*/  @P0 LDC.64 R4, c[0x0][0xae0] ;  /* 0x0002b800ff040b82 */ /* 0x000ea40000000a00 */
[----:B--2---:R-:W-:-:S05]  /*30990*/  @P0 IMAD.HI.U32 R4, R11, R4, RZ ;  /* 0x000000040b040227 */ /* 0x004fca00078e00ff */
[----:B------:R-:W-:-:S04]  /*309a0*/  @P0 SHF.R.U32.HI R11, RZ, R5, R4 ;  /* 0x00000005ff0b0219 */ /* 0x000fc80000011604 */
[----:B------:R-:W-:Y:S01]  /*309b0*/  LOP3.LUT R0, RZ, R11, RZ, 0x33, !PT ;  /* 0x0000000bff007212 */ /* 0x000fe200078e33ff */
[----:B------:R-:W-:Y:S06]  /*309c0*/  BRA `(.L_x_4093) ;  /* 0x0000000000107947 */ /* 0x000fec0003800000 */
.L_x_4092:
[----:B------:R-:W-:-:S13]  /*309d0*/  ISETP.NE.AND P0, PT, R3, 0x1, PT ;  /* 0x000000010300780c */ /* 0x000fda0003f05270 */
[----:B------:R-:W2:Y:S02]  /*309e0*/  @P0 LDC.64 R4, c[0x0][0xae0] ;  /* 0x0002b800ff040b82 */ /* 0x000ea40000000a00 */
[----:B--2---:R-:W-:-:S05]  /*309f0*/  @P0 IMAD.HI.U32 R4, R0, R4, RZ ;  /* 0x0000000400040227 */ /* 0x004fca00078e00ff */
[----:B------:R-:W-:-:S07]  /*30a00*/  @P0 SHF.R.U32.HI R0, RZ, R5, R4 ;  /* 0x00000005ff000219 */ /* 0x000fce0000011604 */
.L_x_4093:
[----:B------:R-:W-:Y:S05]  /*30a10*/  BSYNC B0 ;  /* 0x0000000000007941 */ /* 0x000fea0003800000 */
.L_x_4091:
[----:B------:R-:W-:-:S05]  /*30a20*/  IMAD R5, R0, R3, R3 ;  /* 0x0000000300057224 */ /* 0x000fca00078e0203 */
[----:B------:R-:W-:-:S07]  /*30a30*/  VIMNMX R2, R2, R5, PT ;  /* 0x0000000502027248 */ /* 0x000fce0003fe0100 */
.L_x_4090:
[----:B------:R-:W2:Y:S01]  /*30a40*/  @P1 LDC R5, c[0x0][0x44c] ;  /* 0x00011300ff051b82 */ /* 0x000ea20000000800 */
[----:B------:R-:W-:Y:S01]  /*30a50*/  VIADD R2, R2, 0x5f ;  /* 0x0000005f02027836 */ /* 0x000fe20000000000 */
[----:B------:R-:W-:Y:S01]  /*30a60*/  ULDC UR4, c[0x0][0xad4] ;  /* 0x0002b50000047ab9 */ /* 0x000fe20000000800 */
[----:B------:R-:W-:Y:S02]  /*30a70*/  IMAD.MOV.U32 R0, RZ, RZ, R36 ;  /* 0x000000ffff007224 */ /* 0x000fe400078e0024 */
[----:B------:R-:W-:-:S03]  /*30a80*/  IMAD.HI R2, R2, 0x2aaaaaab, RZ ;  /* 0x2aaaaaab02027827 */ /* 0x000fc600078e02ff */
[----:B------:R-:W3:Y:S01]  /*30a90*/  @P1 LDC R4, c[0x0][0x450] ;  /* 0x00011400ff041b82 */ /* 0x000ee20000000800 */
[----:B--2---:R-:W-:-:S05]  /*30aa0*/  @P1 IMAD.HI.U32 R5, R36, R5, RZ ;  /* 0x0000000524051227 */ /* 0x004fca00078e00ff */
[----:B---3--:R-:W-:Y:S02]  /*30ab0*/  @P1 SHF.R.U32.HI R0, RZ, R4, R5 ;  /* 0x00000004ff001219 */ /* 0x008fe40000011605 */
        /* <DEDUP_REMOVED lines=12> */
[----:B------:R-:W3:Y:S02]  /*30b80*/  @P0 LDC.64 R4, c[0x0][0xae0] ;  /* 0x0002b800ff040b82 */ /* 0x000ee40000000a00 */
[----:B---3--:R-:W-:-:S05]  /*30b90*/  @P0 IMAD.HI.U32 R4, R7, R4, RZ ;  /* 0x0000000407040227 */ /* 0x008fca00078e00ff */
[----:B------:R-:W-:-:S04]  /*30ba0*/  @P0 SHF.R.U32.HI R7, RZ, R5, R4 ;  /* 0x00000005ff070219 */ /* 0x000fc80000011604 */
[----:B------:R-:W-:Y:S01]  /*30bb0*/  LOP3.LUT R7, RZ, R7, RZ, 0x33, !PT ;  /* 0x00000007ff077212 */ /* 0x000fe200078e33ff */
[----:B------:R-:W-:Y:S06]  /*30bc0*/  BRA `(.L_x_4097) ;  /* 0x0000000000107947 */ /* 0x000fec0003800000 */
.L_x_4096:
[----:B------:R-:W-:-:S13]  /*30bd0*/  ISETP.NE.AND P0, PT, R3, 0x1, PT ;  /* 0x000000010300780c */ /* 0x000fda0003f05270 */
[----:B------:R-:W3:Y:S02]  /*30be0*/  @P0 LDC.64 R4, c[0x0][0xae0] ;  /* 0x0002b800ff040b82 */ /* 0x000ee40000000a00 */
[----:B---3--:R-:W-:-:S05]  /*30bf0*/  @P0 IMAD.HI.U32 R4, R7, R4, RZ ;  /* 0x0000000407040227 */ /* 0x008fca00078e00ff */
[----:B------:R-:W-:-:S07]  /*30c00*/  @P0 SHF.R.U32.HI R7, RZ, R5, R4 ;  /* 0x00000005ff070219 */ /* 0x000fce0000011604 */
.L_x_4097:
[----:B------:R-:W-:Y:S05]  /*30c10*/  BSYNC B0 ;  /* 0x0000000000007941 */ /* 0x000fea0003800000 */
.L_x_4095:
[----:B------:R-:W-:-:S05]  /*30c20*/  IMAD R3, R7, R3, RZ ;  /* 0x0000000307037224 */ /* 0x000fca00078e02ff */
[----:B------:R-:W-:-:S07]  /*30c30*/  VIMNMX R0, R0, R3, !PT ;  /* 0x0000000300007248 */ /* 0x000fce0007fe0100 */
.L_x_4094:
[----:B------:R-:W-:Y:S01]  /*30c40*/  IMAD.HI R0, R0, 0x2aaaaaab, RZ ;  /* 0x2aaaaaab00007827 */ /* 0x000fe200078e02ff */
[----:B------:R-:W-:Y:S04]  /*30c50*/  BSSY B7, `(.L_x_4098) ;  /* 0x000041c000077945 */ /* 0x000fe80003800000 */
[----:B------:R-:W-:-:S04]  /*30c60*/  SHF.R.U32.HI R3, RZ, 0x1f, R0 ;  /* 0x0000001fff037819 */ /* 0x000fc80000011600 */
[----:B------:R-:W-:-:S04]  /*30c70*/  LEA.HI.SX32 R3, R0, R3, 0x1c ;  /* 0x0000000300037211 */ /* 0x000fc800078fe2ff */
[----:B------:R-:W-:-:S04]  /*30c80*/  VIMNMX R34, RZ, R3, !PT ;  /* 0x00000003ff227248 */ /* 0x000fc80007fe0100 */
[----:B------:R-:W-:-:S13]  /*30c90*/  ISETP.GT.AND P0, PT, R31, R34, PT ;  /* 0x000000221f00720c */ /* 0x000fda0003f04270 */
[----:B------:R-:W-:Y:S05]  /*30ca0*/  @P0 BRA `(.L_x_4099) ;  /* 0x0000000000440947 */ /* 0x000fea0003800000 */
[----:B------:R-:W3:Y:S02]  /*30cb0*/  S2R R2, SR_TID.X ;  /* 0x0000000000027919 */ /* 0x000ee40000002100 */
        /* <DEDUP_REMOVED lines=14> */
[----:B----4-:R-:W-:Y:S01]  /*30da0*/  IADD3 R16, R0, UR39, R7 ;  /* 0x0000002700107c10 */ /* 0x010fe2000fffe007 */
[----:B------:R-:W-:Y:S06]  /*30db0*/  BRA `(.L_x_4100) ;  /* 0x0000004000147947 */ /* 0x000fec0003800000 */
.L_x_4099:
        /* <DEDUP_REMOVED lines=9> */
[----:B------:R-:W3:Y:S01]  /*30e50*/  LDC.64 R2, c[0x4][R2] ;  /* 0x0100000002027b82 */ /* 0x000ee20000000a00 */
[----:B------:R-:W-:Y:S02]  /*30e60*/  IMAD.U32 R5, RZ, RZ, UR7 ;  /* 0x00000007ff057e24 */ /* 0x000fe4000f8e00ff */
[----:B0-----:R-:W-:Y:S02]  /*30e70*/  IMAD.U32 R6, RZ, RZ, UR8 ;  /* 0x00000008ff067e24 */ /* 0x001fe4000f8e00ff */
[----:B------:R-:W-:-:S02]  /*30e80*/  IMAD.U32 R7, RZ, RZ, UR9 ;  /* 0x00000009ff077e24 */ /* 0x000fc4000f8e00ff */
[----:B------:R-:W-:Y:S02]  /*30e90*/  IMAD.U32 R10, RZ, RZ, UR4 ;  /* 0x00000004ff0a7e24 */ /* 0x000fe4000f8e00ff */
[----:B------:R-:W-:Y:S02]  /*30ea0*/  IMAD.U32 R11, RZ, RZ, UR5 ;  /* 0x00000005ff0b7e24 */ /* 0x000fe4000f8e00ff */
[----:B------:R-:W-:Y:S02]  /*30eb0*/  IMAD.MOV.U32 R8, RZ, RZ, 0x70 ;  /* 0x00000070ff087424 */ /* 0x000fe400078e00ff */
[----:B------:R-:W-:Y:S02]  /*30ec0*/  IMAD.MOV.U32 R12, RZ, RZ, 0x1 ;  /* 0x00000001ff0c7424 */ /* 0x000fe400078e00ff */
[----:B-1----:R-:W-:-:S07]  /*30ed0*/  IMAD.MOV.U32 R13, RZ, RZ, RZ ;  /* 0x000000ffff0d7224 */ /* 0x002fce00078e00ff */
[----:B------:R-:W-:-:S07]  /*30ee0*/  LEPC R20, `(.L_x_4102) ;  /* 0x000000001014794e */ /* 0x000fce0000000000 */
[----:B--23--:R-:W-:Y:S05]  /*30ef0*/  CALL.ABS.NOINC R2 ;  /* 0x0000000002007343 */ /* 0x00cfea0003c00000 */
.L_x_4102:
[----:B------:R-:W-:Y:S05]  /*30f00*/  BSYNC B6 ;  /* 0x0000000000067941 */ /* 0x000fea0003800000 */
.L_x_4101:
        /* <DEDUP_REMOVED lines=8> */
[----:B------:R3:W4:Y:S01]  /*30f90*/  LDC.64 R2, c[0x4][R29] ;  /* 0x010000001d027b82 */ /* 0x0007220000000a00 */
[----:B------:R-:W-:Y:S02]  /*30fa0*/  IMAD.U32 R4, RZ, RZ, UR6 ;  /* 0x00000006ff047e24 */ /* 0x000fe4000f8e00ff */
[----:B------:R-:W-:Y:S02]  /*30fb0*/  IMAD.U32 R5, RZ, RZ, UR7 ;  /* 0x00000007ff057e24 */ /* 0x000fe4000f8e00ff */
[----:B0-----:R-:W-:Y:S02]  /*30fc0*/  IMAD.U32 R6, RZ, RZ, UR8 ;  /* 0x00000008ff067e24 */ /* 0x001fe4000f8e00ff */
[----:B------:R-:W-:-:S02]  /*30fd0*/  IMAD.U32 R7, RZ, RZ, UR9 ;  /* 0x00000009ff077e24 */ /* 0x000fc4000f8e00ff */
[----:B------:R-:W-:Y:S02]  /*30fe0*/  IMAD.U32 R10, RZ, RZ, UR4 ;  /* 0x00000004ff0a7e24 */ /* 0x000fe4000f8e00ff */
[----:B------:R-:W-:Y:S02]  /*30ff0*/  IMAD.U32 R11, RZ, RZ, UR5 ;  /* 0x00000005ff0b7e24 */ /* 0x000fe4000f8e00ff */
[----:B------:R-:W-:Y:S02]  /*31000*/  IMAD.MOV.U32 R8, RZ, RZ, 0x70 ;  /* 0x00000070ff087424 */ /* 0x000fe400078e00ff */
[----:B------:R-:W-:Y:S02]  /*31010*/  IMAD.MOV.U32 R12, RZ, RZ, 0x1 ;  /* 0x00000001ff0c7424 */ /* 0x000fe400078e00ff */
[----:B-1-3--:R-:W-:-:S07]  /*31020*/  IMAD.MOV.U32 R13, RZ, RZ, RZ ;  /* 0x000000ffff0d7224 */ /* 0x00afce00078e00ff */
[----:B------:R-:W-:-:S07]  /*31030*/  LEPC R20, `(.L_x_4105) ;  /* 0x000000001014794e */ /* 0x000fce0000000000 */
[----:B--2-4-:R-:W-:Y:S05]  /*31040*/  CALL.ABS.NOINC R2 ;  /* 0x0000000002007343 */ /* 0x014fea0003c00000 */
.L_x_4105:
        /* <DEDUP_REMOVED lines=15> */
.L_x_4104:
[----:B------:R-:W-:Y:S05]  /*31140*/  BSYNC B6 ;  /* 0x0000000000067941 */ /* 0x000fea0003800000 */
.L_x_4103:
[----:B------:R-:W-:Y:S01]  /*31150*/  ULDC.64 UR4, c[0x0][0xaf0] ;  /* 0x0002bc0000047ab9 */ /* 0x000fe20000000a00 */
[----:B------:R-:W-:Y:S01]  /*31160*/  IMAD.MOV.U32 R30, RZ, RZ, R19 ;  /* 0x000000ffff1e7224 */ /* 0x000fe200078e0013 */
[----:B------:R-:W-:Y:S01]  /*31170*/  ISETP.NE.U32.AND P0, PT, RZ, UR4, PT ;  /* 0x00000004ff007c0c */ /* 0x000fe2000bf05070 */
[----:B------:R-:W3:Y:S01]  /*31180*/  S2R R20, SR_TID.X ;  /* 0x0000000000147919 */ /* 0x000ee20000002100 */
[----:B------:R-:W4:Y:S01]  /*31190*/  LDC R10, c[0x0][0x430] ;  /* 0x00010c00ff0a7b82 */ /* 0x000f220000000800 */
[----:B------:R-:W-:Y:S01]  /*311a0*/  VIADD R0, R31, 0xffffffff ;  /* 0xffffffff1f007836 */ /* 0x000fe20000000000 */
[----:B------:R-:W-:Y:S01]  /*311b0*/  ISETP.NE.AND.EX P0, PT, RZ, UR5, PT, P0 ;  /* 0x00000005ff007c0c */ /* 0x000fe2000bf05300 */
[----:B------:R-:W-:Y:S01]  /*311c0*/  IMAD.MOV.U32 R11, RZ, RZ, RZ ;  /* 0x000000ffff0b7224 */ /* 0x000fe200078e00ff */
[----:B------:R-:W-:Y:S01]  /*311d0*/  LOP3.LUT R22, R22, 0xffffffdf, RZ, 0xc0, !PT ;  /* 0xffffffdf16167812 */ /* 0x000fe200078ec0ff */
[----:B------:R-:W-:-:S10]  /*311e0*/  ULDC UR4, c[0x0][0x320] ;  /* 0x0000c80000047ab9 */ /* 0x000fd40000000800 */
[----:B------:R-:W5:Y:S01]  /*311f0*/  @P0 LDC.64 R2, c[0x0][0xaf0] ;  /* 0x0002bc00ff020b82 */ /* 0x000f620000000a00 */
[----:B---3--:R-:W-:Y:S01]  /*31200*/  LOP3.LUT R21, R20, 0x7f, RZ, 0xc0, !PT ;  /* 0x0000007f14157812 */ /* 0x008fe200078ec0ff */
[----:B-----5:R-:W-:-:S05]  /*31210*/  @P0 IMAD.WIDE R2, R19, 0x4, R2 ;  /* 0x0000000413020825 */ /* 0x020fca00078e0202 */
[----:B------:R3:W5:Y:S01]  /*31220*/  @P0 LDG.E R30, desc[UR44][R2.64] ;  /* 0x0000002c021e0981 */ /* 0x000762000c1e1900 */
[----:B----4-:R-:W-:Y:S01]  /*31230*/  ISETP.NE.AND P1, PT, R10, 0x1, PT ;  /* 0x000000010a00780c */ /* 0x010fe20003f25270 */
[----:B------:R-:W-:Y:S01]  /*31240*/  IMAD.SHL.U32 R20, R20, 0x10, RZ ;  /* 0x0000001014147824 */ /* 0x000fe200078e00ff */
[----:B------:R-:W-:-:S04]  /*31250*/  SHF.R.U32.HI R21, RZ, 0x3, R21 ;  /* 0x00000003ff157819 */ /* 0x000fc80000011615 */
[----:B------:R-:W-:-:S05]  /*31260*/  LOP3.LUT R20, R21, 0x70, R20, 0xf8, !PT ;  /* 0x0000007015147812 */ /* 0x000fca00078ef814 */
[----:B------:R-:W-:Y:S02]  /*31270*/  IMAD R8, R0, 0x60, R20 ;  /* 0x0000006000087824 */ /* 0x000fe400078e0214 */
[----:B------:R-:W4:Y:S03]  /*31280*/  @P1 LDC R5, c[0x0][0x434] ;  /* 0x00010d00ff051b82 */ /* 0x000f260000000800 */
[C---:B------:R-:W-:Y:S01]  /*31290*/  ISETP.GE.AND P0, PT, R8.reuse, R17, PT ;  /* 0x000000110800720c */ /* 0x040fe20003f06270 */
[----:B------:R-:W-:-:S03]  /*312a0*/  IMAD.IADD R8, R8, 0x1, R33 ;  /* 0x0000000108087824 */ /* 0x000fc600078e0221 */
[----:B------:R-:W-:Y:S01]  /*312b0*/  ISETP.GT.U32.OR P0, PT, R20, 0x5f, P0 ;  /* 0x0000005f1400780c */ /* 0x000fe20000704470 */
[----:B------:R-:W0:Y:S01]  /*312c0*/  @P1 LDC R7, c[0x0][0x438] ;  /* 0x00010e00ff071b82 */ /* 0x000e220000000800 */
[----:B------:R-:W-:-:S11]  /*312d0*/  IMAD.MOV.U32 R9, RZ, RZ, R8 ;  /* 0x000000ffff097224 */ /* 0x000fd600078e0008 */
[----:B---3--:R-:W3:Y:S01]  /*312e0*/  @!P0 LDC.64 R2, c[0x0][0x428] ;  /* 0x00010a00ff028b82 */ /* 0x008ee20000000a00 */
[----:B----4-:R-:W-:-:S05]  /*312f0*/  @P1 IMAD.HI.U32 R4, R8, R5, RZ ;  /* 0x0000000508041227 */ /* 0x010fca00078e00ff */
[----:B0-----:R-:W-:Y:S02]  /*31300*/  @P1 SHF.R.U32.HI R9, RZ, R7, R4 ;  /* 0x00000007ff091219 */ /* 0x001fe40000011604 */
[----:B------:R-:W0:Y:S02]  /*31310*/  @!P0 LDC.64 R4, c[0x0][0x418] ;  /* 0x00010600ff048b82 */ /* 0x000e240000000a00 */
[--C-:B------:R-:W-:Y:S01]  /*31320*/  @!P0 SHF.R.S32.HI R7, RZ, 0x1f, R9.reuse ;  /* 0x0000001fff078819 */ /* 0x100fe20000011409 */
[----:B------:R-:W-:Y:S01]  /*31330*/  @!P0 IMAD.MOV.U32 R6, RZ, RZ, R9 ;  /* 0x000000ffff068224 */ /* 0x000fe200078e0009 */
[----:B-----5:R-:W-:-:S03]  /*31340*/  SHF.R.S32.HI R35, RZ, 0x1f, R30 ;  /* 0x0000001fff237819 */ /* 0x020fc6000001141e */
[----:B---3--:R-:W-:-:S04]  /*31350*/  @!P0 IMAD.WIDE.U32 R6, R30, R2, R6 ;  /* 0x000000021e068225 */ /* 0x008fc800078e0006 */
[----:B------:R-:W-:Y:S01]  /*31360*/  @!P0 IMAD R2, R35, R2, RZ ;  /* 0x0000000223028224 */ /* 0x000fe200078e02ff */
[----:B0-----:R-:W-:-:S03]  /*31370*/  @!P0 LEA R4, P1, R6, R4, 0x2 ;  /* 0x0000000406048211 */ /* 0x001fc600078210ff */
[----:B------:R-:W-:-:S04]  /*31380*/  @!P0 IMAD R3, R30, R3, R2 ;  /* 0x000000031e038224 */ /* 0x000fc800078e0202 */
[----:B------:R-:W-:-:S05]  /*31390*/  @!P0 IMAD.IADD R3, R7, 0x1, R3 ;  /* 0x0000000107038824 */ /* 0x000fca00078e0203 */
[----:B------:R-:W-:-:S05]  /*313a0*/  @!P0 LEA.HI.X R5, R6, R5, R3, 0x2, P1 ;  /* 0x0000000506058211 */ /* 0x000fca00008f1403 */
[----:B------:R-:W3:Y:S01]  /*313b0*/  @!P0 LDG.E R11, desc[UR44][R4.64] ;  /* 0x0000002c040b8981 */ /* 0x000ee2000c1e1900 */
[----:B------:R-:W-:Y:S01]  /*313c0*/  ISETP.GT.U32.AND P0, PT, R20, 0x5f, PT ;  /* 0x0000005f1400780c */ /* 0x000fe20003f04070 */
[----:B------:R-:W-:Y:S01]  /*313d0*/  IMAD.U32 R2, RZ, RZ, UR40 ;  /* 0x00000028ff027e24 */ /* 0x000fe2000f8e00ff */
[----:B------:R-:W-:Y:S01]  /*313e0*/  UMOV UR5, 0xffffffff ;  /* 0xffffffff00057882 */ /* 0x000fe20000000000 */
[----:B------:R-:W0:Y:S01]  /*313f0*/  S2R R20, SR_TID.X ;  /* 0x0000000000147919 */ /* 0x000e220000002100 */
[----:B------:R-:W-:Y:S02]  /*31400*/  IMAD.MOV R3, RZ, RZ, -R9 ;  /* 0x000000ffff037224 */ /* 0x000fe400078e0a09 */
[----:B------:R-:W-:Y:S02]  /*31410*/  ISETP.NE.AND P2, PT, R2, 0x3, PT ;  /* 0x000000030200780c */ /* 0x000fe40003f45270 */
[----:B------:R-:W-:-:S05]  /*31420*/  IMAD R3, R10, R3, R8 ;  /* 0x000000030a037224 */ /* 0x000fca00078e0208 */
[----:B------:R-:W-:Y:S01]  /*31430*/  @P0 LOP3.LUT R22, R22, 0x20, RZ, 0xfc, !PT ;  /* 0x0000002016160812 */ /* 0x000fe200078efcff */
[----:B------:R-:W-:Y:S03]  /*31440*/  STL [R1+0x44c], R3 ;  /* 0x00044c0301007387 */ /* 0x000fe60000100800 */
[----:B------:R-:W-:-:S04]  /*31450*/  LOP3.LUT R22, R22, 0xfffff7ff, RZ, 0xc0, !PT ;  /* 0xfffff7ff16167812 */ /* 0x000fc800078ec0ff */
[----:B------:R-:W-:-:S04]  /*31460*/  @P2 LOP3.LUT R22, R22, 0x800, RZ, 0xfc, !PT ;  /* 0x0000080016162812 */ /* 0x000fc800078efcff */
[----:B------:R-:W-:Y:S01]  /*31470*/  LOP3.LUT R22, R22, 0xffffffef, RZ, 0xc0, !PT ;  /* 0xffffffef16167812 */ /* 0x000fe200078ec0ff */
[----:B0-----:R-:W-:-:S05]  /*31480*/  IMAD.SHL.U32 R20, R20, 0x8, RZ ;  /* 0x0000000814147824 */ /* 0x001fca00078e00ff */
[----:B------:R-:W-:-:S04]  /*31490*/  LOP3.LUT R20, R20, 0x38, RZ, 0xc0, !PT ;  /* 0x0000003814147812 */ /* 0x000fc800078ec0ff */
[C---:B-1----:R-:W-:Y:S02]  /*314a0*/  LOP3.LUT R13, R20.reuse, 0x40, RZ, 0xfc, !PT ;  /* 0x00000040140d7812 */ /* 0x042fe400078efcff */
[----:B------:R-:W-:Y:S02]  /*314b0*/  LOP3.LUT R12, R20, 0x80, RZ, 0xfc, !PT ;  /* 0x00000080140c7812 */ /* 0x000fe400078efcff */
[----:B------:R-:W-:Y:S02]  /*314c0*/  ISETP.GE.AND P4, PT, R13, UR4, PT ;  /* 0x000000040d007c0c */ /* 0x000fe4000bf86270 */
[----:B------:R-:W-:Y:S02]  /*314d0*/  ISETP.GE.AND P3, PT, R12, UR4, PT ;  /* 0x000000040c007c0c */ /* 0x000fe4000bf66270 */
[----:B------:R-:W-:-:S09]  /*314e0*/  ISETP.GE.AND P0, PT, R20, UR4, PT ;  /* 0x0000000414007c0c */ /* 0x000fd2000bf06270 */
[----:B------:R-:W-:-:S04]  /*314f0*/  @P4 LOP3.LUT R22, R22, 0x10, RZ, 0xfc, !PT ;  /* 0x0000001016164812 */ /* 0x000fc800078efcff */
[----:B------:R-:W-:-:S04]  /*31500*/  LOP3.LUT R22, R22, 0xfffffffe, RZ, 0xc0, !PT ;  /* 0xfffffffe16167812 */ /* 0x000fc800078ec0ff */
[----:B------:R-:W-:-:S04]  /*31510*/  LOP3.LUT R22, R22, 0xfffffff7, RZ, 0xc0, !PT ;  /* 0xfffffff716167812 */ /* 0x000fc800078ec0ff */
[----:B------:R-:W-:-:S04]  /*31520*/  @P3 LOP3.LUT R22, R22, 0x8, RZ, 0xfc, !PT ;  /* 0x0000000816163812 */ /* 0x000fc800078efcff */
[----:B------:R-:W-:-:S04]  /*31530*/  @P0 LOP3.LUT R22, R22, 0x1, RZ, 0xfc, !PT ;  /* 0x0000000116160812 */ /* 0x000fc800078efcff */
[----:B------:R-:W-:Y:S01]  /*31540*/  LOP3.LUT R22, R22, 0xfffffffb, RZ, 0xc0, !PT ;  /* 0xfffffffb16167812 */ /* 0x000fe200078ec0ff */
[----:B---3--:R0:W-:Y:S02]  /*31550*/  STL [R1+0x448], R11 ;  /* 0x0004480b01007387 */ /* 0x0081e40000100800 */
[----:B0-----:R-:W-:-:S04]  /*31560*/  LOP3.LUT R11, R20, 0xc0, RZ, 0xfc, !PT ;  /* 0x000000c0140b7812 */ /* 0x001fc800078efcff */
[----:B------:R-:W-:-:S13]  /*31570*/  ISETP.GE.AND P1, PT, R11, UR4, PT ;  /* 0x000000040b007c0c */ /* 0x000fda000bf26270 */
[----:B------:R-:W-:Y:S01]  /*31580*/  @P1 LOP3.LUT R22, R22, 0x4, RZ, 0xfc, !PT ;  /* 0x0000000416161812 */ /* 0x000fe200078efcff */
[----:B------:R-:W-:Y:S06]  /*31590*/  BRA.DIV UR5, `(.L_x_4106) ;  /* 0x0000006205e87947 */ /* 0x000fec000b800000 */
.L_x_4255:
[----:B------:R-:W-:Y:S02]  /*315a0*/  SEL R2, RZ, 0x1, P0 ;  /* 0x00000001ff027807 */ /* 0x000fe40000000000 */
[----:B------:R-:W-:-:S03]  /*315b0*/  SHF.R.S32.HI R29, RZ, 0x1f, R18 ;  /* 0x0000001fff1d7819 */ /* 0x000fc60000011412 */
[----:B------:R0:W-:Y:S01]  /*315c0*/  STL [R1+0x490], R2 ;  /* 0x0004900201007387 */ /* 0x0001e20000100800 */
[----:B------:R-:W-:Y:S05]  /*315d0*/  @!P2 BRA `(.L_x_4107) ;  /* 0x000000000004a947 */ /* 0x000fea0003800000 */
[----:B------:R-:W-:Y:S01]  /*315e0*/  BPT.TRAP 0x1 ;  /* 0x000000040000795c */ /* 0x000fe20000300000 */
.L_x_4107:
[----:B--2---:R-:W-:Y:S01]  /*315f0*/  IMAD R31, R0, -0x60, R17 ;  /* 0xffffffa0001f7824 */ /* 0x004fe200078e0211 */
[----:B------:R-:W-:Y:S01]  /*31600*/  SHF.L.U32 R0, R27, 0x1f, RZ ;  /* 0x0000001f1b007819 */ /* 0x000fe200000006ff */
[----:B------:R-:W-:Y:S01]  /*31610*/  IMAD R17, R25, 0x8, R23 ;  /* 0x0000000819117824 */ /* 0x000fe200078e0217 */
[----:B------:R-:W-:Y:S03]  /*31620*/  BSSY B0, `(.L_x_4108) ;  /* 0x0000003000007945 */ /* 0x000fe60003800000 */
[----:B------:R-:W1:Y:S02]  /*31630*/  SYNCS.PHASECHK.TRANS64.TRYWAIT P0, [R17+URZ+0x32440], R0 ;  /* 0x03244000110075a7 */ /* 0x000e64000800017f */
[----:B-1----:R-:W-:Y:S05]  /*31640*/  @!P0 BRA `(.L_x_4109) ;  /* 0x0000006000f08947 */ /* 0x002fea0003800000 */
.L_x_4256:
[----:B------:R-:W-:Y:S05]  /*31650*/  BSYNC B0 ;  /* 0x0000000000007941 */ /* 0x000fea0003800000 */
.L_x_4108:
[----:B0-----:R-:W1:Y:S01]  /*31660*/  LDL R2, [R1+0x44c] ;  /* 0x00044c0001027983 */ /* 0x001e620000100800 */
[----:B------:R-:W-:-:S03]  /*31670*/  ULDC.64 UR4, c[0x0][0x300] ;  /* 0x0000c00000047ab9 */ /* 0x000fc60000000a00 */
[----:B------:R-:W2:Y:S01]  /*31680*/  LDL R4, [R1+0x448] ;  /* 0x0004480001047983 */ /* 0x000ea20000100800 */
[----:B------:R-:W-:Y:S02]  /*31690*/  LOP3.LUT R22, R22, 0xfffffffd, RZ, 0xc0, !PT ;  /* 0xfffffffd16167812 */ /* 0x000fe400078ec0ff */
[----:B-1----:R-:W-:Y:S02]  /*316a0*/  SHF.R.S32.HI R0, RZ, 0x1f, R2 ;  /* 0x0000001fff007819 */ /* 0x002fe40000011402 */
[----:B--2---:R-:W-:-:S03]  /*316b0*/  SHF.R.S32.HI R5, RZ, 0x1f, R4 ;  /* 0x0000001fff057819 */ /* 0x004fc60000011404 */
        /* <DEDUP_REMOVED lines=85> */
.L_x_4270:
        /* <DEDUP_REMOVED lines=10> */
.L_x_4111:
        /* <DEDUP_REMOVED lines=11> */
.L_x_4112:
[----:B0-----:R0:W5:Y:S01]  /*31d60*/  LDL R2, [R1+0x440] ;  /* 0x0004400001027983 */ /* 0x0011620000100800 */
[----:B------:R0:W-:Y:S02]  /*31d70*/  SYNCS.ARRIVE.TRANS64.A1T0 RZ, [R17+URZ+0x32430], RZ ;  /* 0x032430ff11ff79a7 */ /* 0x0001e4000810003f */
[----:B------:R-:W-:Y:S05]  /*31d80*/  WARPSYNC.ALL ;  /* 0x0000000000007948 */ /* 0x000fea0003800000 */
[----:B------:R-:W-:Y:S01]  /*31d90*/  ULDC.64 UR4, c[0x0][0xaf8] ;  /* 0x0002be0000047ab9 */ /* 0x000fe20000000a00 */
[----:B------:R-:W-:Y:S01]  /*31da0*/  VIADD R0, R23, 0x18400 ;  /* 0x0001840017007836 */ /* 0x000fe20000000000 */
[----:B------:R-:W-:Y:S01]  /*31db0*/  BAR.SYNC.DEFER_BLOCKING 0x8, 0x180 ;  /* 0x0206000000007b1d */ /* 0x000fe20000010000 */
[----:B------:R-:W-:-:S03]  /*31dc0*/  ISETP.NE.U32.AND P0, PT, RZ, UR4, PT ;  /* 0x00000004ff007c0c */ /* 0x000fc6000bf05070 */
[----:B------:R-:W-:Y:S02]  /*31dd0*/  LOP3.LUT P1, RZ, R0, 0x3ff, RZ, 0xc0, !PT ;  /* 0x000003ff00ff7812 */ /* 0x000fe4000782c0ff */
[----:B------:R-:W-:Y:S01]  /*31de0*/  ISETP.NE.AND.EX P0, PT, RZ, UR5, PT, P0 ;  /* 0x00000005ff007c0c */ /* 0x000fe2000bf05300 */
[----:B------:R-:W-:Y:S01]  /*31df0*/  BSSY B6, `(.L_x_4113) ;  /* 0x0000019000067945 */ /* 0x000fe20003800000 */
[----:B------:R-:W-:Y:S02]  /*31e00*/  SHF.R.S32.HI R0, RZ, 0x1f, R19 ;  /* 0x0000001fff007819 */ /* 0x000fe40000011413 */
[----:B------:R-:W-:Y:S02]  /*31e10*/  SEL R3, R19, RZ, !P0 ;  /* 0x000000ff13037207 */ /* 0x000fe40004000000 */
[----:B------:R-:W-:-:S03]  /*31e20*/  SEL R0, R0, RZ, !P0 ;  /* 0x000000ff00007207 */ /* 0x000fc60004000000 */
[----:B------:R-:W-:Y:S04]  /*31e30*/  STL [R1+0x454], R3 ;  /* 0x0004540301007387 */ /* 0x000fe80000100800 */
[----:B------:R1:W-:Y:S02]  /*31e40*/  STL [R1+0x478], R0 ;  /* 0x0004780001007387 */ /* 0x0003e40000100800 */
[----:B-1---5:R-:W-:-:S05]  /*31e50*/  SHF.R.S32.HI R0, RZ, 0x1f, R2 ;  /* 0x0000001fff007819 */ /* 0x022fca0000011402 */
[----:B------:R1:W-:Y:S01]  /*31e60*/  STL [R1+0x46c], R0 ;  /* 0x00046c0001007387 */ /* 0x0003e20000100800 */
[----:B------:R-:W-:Y:S05]  /*31e70*/  @!P1 BRA `(.L_x_4114) ;  /* 0x0000000000409947 */ /* 0x000fea0003800000 */
[----:B------:R-:W-:Y:S01]  /*31e80*/  MOV R2, 0x0 ;  /* 0x0000000000027802 */ /* 0x000fe20000000f00 */
[----:B------:R-:W-:Y:S01]  /*31e90*/  ULDC.64 UR4, c[0x4][0x98] ;  /* 0x0100260000047ab9 */ /* 0x000fe20000000a00 */
[----:B------:R-:W-:Y:S01]  /*31ea0*/  ULDC.64 UR6, c[0x4][0xa0] ;  /* 0x0100280000067ab9 */ /* 0x000fe20000000a00 */
[----:B------:R-:W-:Y:S01]  /*31eb0*/  ULDC.64 UR8, c[0x4][0x20] ;  /* 0x0100080000087ab9 */ /* 0x000fe20000000a00 */
[----:B------:R-:W-:Y:S02]  /*31ec0*/  IMAD.U32 R4, RZ, RZ, UR4 ;  /* 0x00000004ff047e24 */ /* 0x000fe4000f8e00ff */
[----:B------:R-:W2:Y:S01]  /*31ed0*/  LDC.64 R2, c[0x4][R2] ;  /* 0x0100000002027b82 */ /* 0x000ea20000000a00 */
        /* <DEDUP_REMOVED lines=10> */
.L_x_4114:
[----:B------:R-:W-:Y:S05]  /*31f80*/  BSYNC B6 ;  /* 0x0000000000067941 */ /* 0x000fea0003800000 */
.L_x_4113:
[----:B------:R-:W2:Y:S01]  /*31f90*/  LDL R21, [R1+0x440] ;  /* 0x0004400001157983 */ /* 0x000ea20000100800 */
[----:B------:R-:W3:Y:S01]  /*31fa0*/  LDC R6, c[0x0][0x448] ;  /* 0x00011200ff067b82 */ /* 0x000ee20000000800 */
[----:B------:R-:W-:Y:S02]  /*31fb0*/  ULDC.64 UR4, c[0x0][0x298] ;  /* 0x0000a60000047ab9 */ /* 0x000fe40000000a00 */
[----:B------:R-:W4:Y:S04]  /*31fc0*/  LDL R20, [R1+0x478] ;  /* 0x0004780001147983 */ /* 0x000f280000100800 */
[----:B-1----:R-:W4:Y:S04]  /*31fd0*/  LDL R0, [R1+0x46c] ;  /* 0x00046c0001007983 */ /* 0x002f280000100800 */
[----:B------:R1:W5:Y:S01]  /*31fe0*/  LDL R9, [R1+0x444] ;  /* 0x0004440001097983 */ /* 0x0003620000100800 */
[----:B------:R-:W0:Y:S01]  /*31ff0*/  S2R R2, SR_TID.X ;  /* 0x0000000000027919 */ /* 0x000e220000002100 */
[----:B---3--:R-:W-:-:S13]  /*32000*/  ISETP.NE.AND P0, PT, R6, 0x1, PT ;  /* 0x000000010600780c */ /* 0x008fda0003f05270 */
[----:B------:R-:W3:Y:S01]  /*32010*/  @P0 LDC R3, c[0x0][0x450] ;  /* 0x00011400ff030b82 */ /* 0x000ee20000000800 */
[----:B0-----:R-:W-:-:S04]  /*32020*/  LOP3.LUT R2, R2, 0x7f, RZ, 0xc0, !PT ;  /* 0x0000007f02027812 */ /* 0x001fc800078ec0ff */
[----:B------:R-:W-:Y:S01]  /*32030*/  SHF.R.U32.HI R2, RZ, 0x3, R2 ;  /* 0x00000003ff027819 */ /* 0x000fe20000011602 */
[----:B--2---:R-:W-:Y:S02]  /*32040*/  IMAD.MOV.U32 R5, RZ, RZ, R21 ;  /* 0x000000ffff057224 */ /* 0x004fe400078e0015 */
[----:B----4-:R-:W-:Y:S02]  /*32050*/  IMAD.MOV.U32 R21, RZ, RZ, R20 ;  /* 0x000000ffff157224 */ /* 0x010fe400078e0014 */
[----:B------:R-:W2:Y:S01]  /*32060*/  LDL R20, [R1+0x454] ;  /* 0x0004540001147983 */ /* 0x000ea20000100800 */
[----:B------:R-:W-:Y:S02]  /*32070*/  IMAD.MOV.U32 R4, RZ, RZ, R0 ;  /* 0x000000ffff047224 */ /* 0x000fe400078e0000 */
[----:B------:R-:W0:Y:S02]  /*32080*/  S2R R0, SR_TID.X ;  /* 0x0000000000007919 */ /* 0x000e240000002100 */
[----:B0-----:R-:W-:-:S05]  /*32090*/  IMAD.SHL.U32 R0, R0, 0x10, RZ ;  /* 0x0000001000007824 */ /* 0x001fca00078e00ff */
[----:B------:R-:W-:Y:S02]  /*320a0*/  LOP3.LUT R0, R2, 0x70, R0, 0xf8, !PT ;  /* 0x0000007002007812 */ /* 0x000fe400078ef800 */
[----:B------:R-:W0:Y:S03]  /*320b0*/  @P0 LDC R2, c[0x0][0x44c] ;  /* 0x00011300ff020b82 */ /* 0x000e260000000800 */
[----:B------:R-:W-:Y:S02]  /*320c0*/  IMAD.IADD R37, R0, 0x1, R36 ;  /* 0x0000000100257824 */ /* 0x000fe400078e0224 */
[----:B------:R-:W-:Y:S02]  /*320d0*/  IMAD R4, R4, UR4, RZ ;  /* 0x0000000404047c24 */ /* 0x000fe4000f8e02ff */
[----:B------:R-:W-:Y:S02]  /*320e0*/  IMAD.MOV.U32 R0, RZ, RZ, R37 ;  /* 0x000000ffff007224 */ /* 0x000fe400078e0025 */
[----:B------:R-:W-:-:S02]  /*320f0*/  IMAD R4, R5, UR5, R4 ;  /* 0x0000000505047c24 */ /* 0x000fc4000f8e0204 */
[----:B0-----:R-:W-:-:S05]  /*32100*/  @P0 IMAD.HI.U32 R2, R37, R2, RZ ;  /* 0x0000000225020227 */ /* 0x001fca00078e00ff */
[----:B---3--:R-:W-:Y:S01]  /*32110*/  @P0 SHF.R.U32.HI R0, RZ, R3, R2 ;  /* 0x00000003ff000219 */ /* 0x008fe20000011602 */
        /* <DEDUP_REMOVED lines=9> */
[----:B------:R-:W0:Y:S02]  /*321b0*/  S2R R5, SR_TID.X ;  /* 0x0000000000057919 */ /* 0x000e240000002100 */
[----:B0-----:R-:W-:-:S05]  /*321c0*/  IMAD.SHL.U32 R7, R5, 0x8, RZ ;  /* 0x0000000805077824 */ /* 0x001fca00078e00ff */
[----:B------:R-:W-:Y:S01]  /*321d0*/  LOP3.LUT R7, R7, 0x38, RZ, 0xc0, !PT ;  /* 0x0000003807077812 */ /* 0x000fe200078ec0ff */
[C---:B--2---:R-:W-:Y:S02]  /*321e0*/  IMAD R4, R20.reuse, UR5, R4 ;  /* 0x0000000514047c24 */ /* 0x044fe4000f8e0204 */
[----:B------:R-:W-:Y:S01]  /*321f0*/  IMAD.WIDE.U32 R2, R20, UR4, R2 ;  /* 0x0000000414027c25 */ /* 0x000fe2000f8e0002 */
[----:B------:R-:W-:-:S03]  /*32200*/  ULDC.64 UR4, c[0x0][0x2d0] ;  /* 0x0000b40000047ab9 */ /* 0x000fc60000000a00 */
[----:B------:R-:W-:Y:S01]  /*32210*/  IMAD.IADD R3, R3, 0x1, R4 ;  /* 0x0000000103037824 */ /* 0x000fe200078e0204 */
[----:B------:R-:W-:-:S05]  /*32220*/  SHF.R.S32.HI R4, RZ, 0x1f, R0 ;  /* 0x0000001fff047819 */ /* 0x000fca0000011400 */
[----:B------:R-:W-:Y:S02]  /*32230*/  IMAD R4, R4, UR4, RZ ;  /* 0x0000000404047c24 */ /* 0x000fe4000f8e02ff */
[----:B------:R-:W-:-:S04]  /*32240*/  IMAD.WIDE.U32 R2, R0, UR4, R2 ;  /* 0x0000000400027c25 */ /* 0x000fc8000f8e0002 */
[C---:B------:R-:W-:Y:S01]  /*32250*/  IMAD R4, R0.reuse, UR5, R4 ;  /* 0x0000000500047c24 */ /* 0x040fe2000f8e0204 */
[----:B------:R-:W-:Y:S01]  /*32260*/  IADD3 R0, -R0, RZ, RZ ;  /* 0x000000ff00007210 */ /* 0x000fe20007ffe1ff */
[----:B------:R-:W-:-:S04]  /*32270*/  ULDC.64 UR4, c[0x0][0x2c8] ;  /* 0x0000b20000047ab9 */ /* 0x000fc80000000a00 */
        /* <DEDUP_REMOVED lines=15> */
[----:B-1----:R-:W-:Y:S10]  /*32370*/  BRA.DIV UR5, `(.L_x_4115) ;  /* 0x0000005e05b87947 */ /* 0x002ff4000b800000 */
[----:B------:R-:W0:Y:S01]  /*32380*/  SHFL.IDX PT, R5, R0, RZ, 0x181f ;  /* 0x00181fff00057589 */ /* 0x000e2200000e0000 */
[----:B-----5:R-:W-:Y:S02]  /*32390*/  IMAD R2, R9, R6, RZ ;  /* 0x0000000609027224 */ /* 0x020fe400078e02ff */
[----:B------:R-:W-:Y:S01]  /*323a0*/  IMAD.IADD R36, R8, 0x1, R36 ;  /* 0x0000000108247824 */ /* 0x000fe200078e0224 */
[----:B------:R-:W1:Y:S03]  /*323b0*/  SHFL.IDX PT, R4, R3, RZ, 0x181f ;  /* 0x00181fff03047589 */ /* 0x000e6600000e0000 */
[C---:B------:R-:W-:Y:S01]  /*323c0*/  VIADD R6, R36.reuse, 0x10 ;  /* 0x0000001024067836 */ /* 0x040fe20000000000 */
[C---:B------:R-:W-:Y:S01]  /*323d0*/  ISETP.GE.AND P0, PT, R36.reuse, R2, PT ;  /* 0x000000022400720c */ /* 0x040fe20003f06270 */
[----:B------:R-:W-:-:S03]  /*323e0*/  VIADD R8, R36, 0x30 ;  /* 0x0000003024087836 */ /* 0x000fc60000000000 */
[----:B------:R2:W-:Y:S04]  /*323f0*/  STL [R1+0x45c], R6 ;  /* 0x00045c0601007387 */ /* 0x0005e80000100800 */
[----:B------:R-:W-:Y:S05]  /*32400*/  STL [R1+0x464], R8 ;  /* 0x0004640801007387 */ /* 0x000fea0000100800 */
        /* <DEDUP_REMOVED lines=71> */
.L_x_4287:
[----:B0-----:R-:W-:-:S05]  /*32880*/  VIADD R4, R36, 0x70 ;  /* 0x0000007024047836 */ /* 0x001fca0000000000 */
[----:B------:R-:W-:Y:S01]  /*32890*/  ISETP.GE.AND P0, PT, R4, R2, PT ;  /* 0x000000020400720c */ /* 0x000fe20003f06270 */
[----:B------:R0:W-:-:S12]  /*328a0*/  STL [R1+0x47c], R4 ;  /* 0x00047c0401007387 */ /* 0x0001d80000100800 */
[----:B------:R-:W-:-:S05]  /*328b0*/  @!P0 LEA R2, P2, R7, R0, 0x1 ;  /* 0x0000000007028211 */ /* 0x000fca00078408ff */
[----:B------:R-:W-:-:S05]  /*328c0*/  @!P0 IMAD.X R3, RZ, RZ, R3, P2 ;  /* 0x000000ffff038224 */ /* 0x000fca00010e0603 */
[----:B------:R-:W-:Y:S01]  /*328d0*/  @!PT LDS RZ, [RZ] ;  /* 0x00000000fffff984 */ /* 0x000fe20000000800 */
[----:B------:R-:W-:Y:S01]  /*328e0*/  @!PT LDS RZ, [RZ] ;  /* 0x00000000fffff984 */ /* 0x000fe20000000800 */
[----:B------:R-:W-:Y:S01]  /*328f0*/  @!PT LDS RZ, [RZ] ;  /* 0x00000000fffff984 */ /* 0x000fe20000000800 */
[----:B------:R0:W-:Y:S01]  /*32900*/  @!P0 LDGSTS.E.BYPASS.LTC128B.128 [R26+0x1bc00], desc[UR44][R2.64], !P1 ;  /* 0x1bc00000021a8fae */ /* 0x0001e2000c901d6c */
[----:B------:R-:W-:Y:S01]  /*32910*/  PLOP3.LUT P0, PT, PT, PT, PT, 0x80, 0x0 ;  /* 0x000000000000781c */ /* 0x000fe20003f0f070 */
[----:B------:R-:W-:-:S12]  /*32920*/  NOP ;  /* 0x0000000000007918 */ /* 0x000fd80000000000 */
.L_x_4116:
        /* <DEDUP_REMOVED lines=28> */
.L_x_4118:
[----:B------:R-:W-:Y:S05]  /*32af0*/  BSYNC B6 ;  /* 0x0000000000067941 */ /* 0x000fea0003800000 */
.L_x_4117:
[----:B------:R-:W2:Y:S01]  /*32b00*/  LDL.LU R0, [R1+0x46c] ;  /* 0x00046c0001007983 */ /* 0x000ea20000300800 */
[----:B------:R-:W1:Y:S01]  /*32b10*/  LDC R6, c[0x0][0x448] ;  /* 0x00011200ff067b82 */ /* 0x000e620000000800 */
[----:B------:R-:W-:Y:S02]  /*32b20*/  ULDC.64 UR4, c[0x0][0x398] ;  /* 0x0000e60000047ab9 */ /* 0x000fe40000000a00 */
[----:B0-----:R-:W3:Y:S04]  /*32b30*/  LDL.LU R2, [R1+0x440] ;  /* 0x0004400001027983 */ /* 0x001ee80000300800 */
[----:B------:R-:W4:Y:S04]  /*32b40*/  LDL.LU R21, [R1+0x478] ;  /* 0x0004780001157983 */ /* 0x000f280000300800 */
[----:B------:R-:W5:Y:S01]  /*32b50*/  LDL.LU R20, [R1+0x454] ;  /* 0x0004540001147983 */ /* 0x000f620000300800 */
[----:B------:R-:W-:Y:S01]  /*32b60*/  IMAD.MOV.U32 R4, RZ, RZ, R37 ;  /* 0x000000ffff047224 */ /* 0x000fe200078e0025 */
[----:B------:R-:W0:Y:S01]  /*32b70*/  S2R R8, SR_TID.X ;  /* 0x0000000000087919 */ /* 0x000e220000002100 */
[----:B-1----:R-:W-:-:S13]  /*32b80*/  ISETP.NE.AND P0, PT, R6, 0x1, PT ;  /* 0x000000010600780c */ /* 0x002fda0003f05270 */
[----:B------:R-:W1:Y:S01]  /*32b90*/  @P0 LDC R5, c[0x0][0x450] ;  /* 0x00011400ff050b82 */ /* 0x000e620000000800 */
[----:B0-----:R-:W-:-:S05]  /*32ba0*/  IMAD.SHL.U32 R7, R8, 0x8, RZ ;  /* 0x0000000808077824 */ /* 0x001fca00078e00ff */
[----:B------:R-:W-:Y:S01]  /*32bb0*/  LOP3.LUT R7, R7, 0x38, RZ, 0xc0, !PT ;  /* 0x0000003807077812 */ /* 0x000fe200078ec0ff */
[----:B--2---:R-:W-:-:S04]  /*32bc0*/  IMAD R0, R0, UR4, RZ ;  /* 0x0000000400007c24 */ /* 0x004fc8000f8e02ff */
[C---:B---3--:R-:W-:Y:S02]  /*32bd0*/  IMAD R0, R2.reuse, UR5, R0 ;  /* 0x0000000502007c24 */ /* 0x048fe4000f8e0200 */
        /* <DEDUP_REMOVED lines=8> */
[----:B----4-:R-:W-:Y:S02]  /*32c60*/  IMAD R0, R21, UR4, RZ ;  /* 0x0000000415007c24 */ /* 0x010fe4000f8e02ff */
[----:B-----5:R-:W-:-:S04]  /*32c70*/  IMAD.WIDE.U32 R2, R20, UR4, R2 ;  /* 0x0000000414027c25 */ /* 0x020fc8000f8e0002 */
[----:B------:R-:W-:Y:S01]  /*32c80*/  IMAD R0, R20, UR5, R0 ;  /* 0x0000000514007c24 */ /* 0x000fe2000f8e0200 */
[----:B------:R-:W-:Y:S01]  /*32c90*/  ULDC.64 UR4, c[0x0][0x3d0] ;  /* 0x0000f40000047ab9 */ /* 0x000fe20000000a00 */
[----:B------:R-:W-:Y:S02]  /*32ca0*/  IMAD.SHL.U32 R20, R8, 0x8, RZ ;  /* 0x0000000808147824 */ /* 0x000fe400078e00ff */
[----:B------:R-:W-:Y:S02]  /*32cb0*/  IMAD.IADD R3, R3, 0x1, R0 ;  /* 0x0000000103037824 */ /* 0x000fe400078e0200 */
[----:B------:R-:W0:Y:S01]  /*32cc0*/  @P0 LDC R0, c[0x0][0x44c] ;  /* 0x00011300ff000b82 */ /* 0x000e220000000800 */
[----:B------:R-:W-:-:S04]  /*32cd0*/  LOP3.LUT R20, R20, 0x38, RZ, 0xc0, !PT ;  /* 0x0000003814147812 */ /* 0x000fc800078ec0ff */
[C---:B------:R-:W-:Y:S02]  /*32ce0*/  LOP3.LUT R10, R20.reuse, 0x40, RZ, 0xfc, !PT ;  /* 0x00000040140a7812 */ /* 0x040fe400078efcff */
[C---:B------:R-:W-:Y:S02]  /*32cf0*/  LOP3.LUT R9, R20.reuse, 0x80, RZ, 0xfc, !PT ;  /* 0x0000008014097812 */ /* 0x040fe400078efcff */
[----:B------:R-:W-:Y:S01]  /*32d00*/  LOP3.LUT R8, R20, 0xc0, RZ, 0xfc, !PT ;  /* 0x000000c014087812 */ /* 0x000fe200078efcff */
[----:B0-----:R-:W-:-:S05]  /*32d10*/  @P0 IMAD.HI.U32 R0, R37, R0, RZ ;  /* 0x0000000025000227 */ /* 0x001fca00078e00ff */
[----:B-1----:R-:W-:-:S04]  /*32d20*/  @P0 SHF.R.U32.HI R4, RZ, R5, R0 ;  /* 0x00000005ff040219 */ /* 0x002fc80000011600 */
[--C-:B------:R-:W-:Y:S01]  /*32d30*/  SHF.R.S32.HI R5, RZ, 0x1f, R4.reuse ;  /* 0x0000001fff057819 */ /* 0x100fe20000011404 */
[----:B------:R-:W-:Y:S02]  /*32d40*/  IMAD.MOV R0, RZ, RZ, -R4 ;  /* 0x000000ffff007224 */ /* 0x000fe400078e0a04 */
[----:B------:R-:W-:-:S04]  /*32d50*/  IMAD.WIDE.U32 R2, R4, UR4, R2 ;  /* 0x0000000404027c25 */ /* 0x000fc8000f8e0002 */
[----:B------:R-:W-:Y:S02]  /*32d60*/  IMAD R0, R6, R0, R37 ;  /* 0x0000000006007224 */ /* 0x000fe400078e0225 */
        /* <DEDUP_REMOVED lines=23> */
[----:B------:R-:W-:Y:S01]  /*32ee0*/  SHFL.IDX PT, R2, R0, RZ, 0x181f ;  /* 0x00181fff00027589 */ /* 0x000fe200000e0000 */
[----:B--2---:R-:W-:-:S03]  /*32ef0*/  IMAD.MOV.U32 R11, RZ, RZ, R3 ;  /* 0x000000ffff0b7224 */ /* 0x004fc600078e0003 */
[----:B------:R-:W0:Y:S01]  /*32f00*/  SHFL.IDX PT, R3, R4, RZ, 0x181f ;  /* 0x00181fff04037589 */ /* 0x000e2200000e0000 */
[----:B---3--:R-:W-:-:S03]  /*32f10*/  IMAD R5, R10, R6, RZ ;  /* 0x000000060a057224 */ /* 0x008fc600078e02ff */
[----:B------:R-:W2:Y:S02]  /*32f20*/  LDL.LU R10, [R1+0x468] ;  /* 0x00046800010a7983 */ /* 0x000ea40000300800 */
[----:B------:R-:W-:-:S13]  /*32f30*/  ISETP.GE.AND P0, PT, R36, R5, PT ;  /* 0x000000052400720c */ /* 0x000fda0003f06270 */
[----:B0-----:R-:W-:-:S05]  /*32f40*/  @!P0 LEA R3, P6, R7, R3, 0x1 ;  /* 0x0000000307038211 */ /* 0x001fca00078c08ff */
[----:B------:R-:W-:-:S05]  /*32f50*/  @!P0 IMAD.X R2, RZ, RZ, R2, P6 ;  /* 0x000000ffff028224 */ /* 0x000fca00030e0602 */
[----:B------:R-:W-:-:S04]  /*32f60*/  @!P0 LOP3.LUT R3, R3, R2, RZ, 0x3c, !PT ;  /* 0x0000000203038212 */ /* 0x000fc800078e3cff */
[----:B------:R-:W-:-:S04]  /*32f70*/  @!P0 LOP3.LUT R2, R3, R2, RZ, 0x3c, !PT ;  /* 0x0000000203028212 */ /* 0x000fc800078e3cff */
[----:B------:R-:W-:-:S05]  /*32f80*/  @!P0 LOP3.LUT R3, R3, R2, RZ, 0x3c, !PT ;  /* 0x0000000203038212 */ /* 0x000fca00078e3cff */
[----:B------:R-:W-:Y:S01]  /*32f90*/  @!PT LDS RZ, [RZ] ;  /* 0x00000000fffff984 */ /* 0x000fe20000000800 */
[----:B------:R-:W-:Y:S04]  /*32fa0*/  @!P0 LDGSTS.E.BYPASS.LTC128B.128 [R26+0x22400], desc[UR44][R2.64], !P4 ;  /* 0x22400000021a8fae */ /* 0x000fe8000e101d6c */
[----:B------:R-:W-:Y:S04]  /*32fb0*/  @!P0 LDGSTS.E.BYPASS.LTC128B.128 [R26+0x26400], desc[UR44][R2.64+0x80], !P3 ;  /* 0x26400080021a8fae */ /* 0x000fe8000d901d6c */
[----:B------:R-:W-:Y:S04]  /*32fc0*/  @!P0 LDGSTS.E.BYPASS.LTC128B.128 [R26+0x2a400], desc[UR44][R2.64+0x100], !P2 ;  /* 0x2a400100021a8fae */ /* 0x000fe8000d101d6c */
[----:B------:R0:W-:Y:S01]  /*32fd0*/  @!P0 LDGSTS.E.BYPASS.LTC128B.128 [R26+0x2e400], desc[UR44][R2.64+0x180], !P1 ;  /* 0x2e400180021a8fae */ /* 0x0001e2000c901d6c */
[----:B----4-:R-:W-:-:S03]  /*32fe0*/  ISETP.GE.AND P0, PT, R9, R5, PT ;  /* 0x000000050900720c */ /* 0x010fc60003f06270 */
[----:B------:R-:W3:Y:S04]  /*32ff0*/  LDL.LU R9, [R1+0x470] ;  /* 0x0004700001097983 */ /* 0x000ee80000300800 */
[----:B0-----:R-:W0:Y:S04]  /*33000*/  SHFL.IDX PT, R2, R4, 0x1, 0x181f ;  /* 0x00381f0004027f89 */ /* 0x001e2800000e0000 */
[----:B------:R-:W1:Y:S02]  /*33010*/  SHFL.IDX PT, R6, R0, 0x1, 0x181f ;  /* 0x00381f0000067f89 */ /* 0x000e6400000e0000 */
[----:B0-----:R-:W-:-:S05]  /*33020*/  @!P0 LEA R2, P6, R7, R2, 0x1 ;  /* 0x0000000207028211 */ /* 0x001fca00078c08ff */
[----:B-1----:R-:W-:-:S05]  /*33030*/  @!P0 IMAD.X R3, RZ, RZ, R6, P6 ;  /* 0x000000ffff038224 */ /* 0x002fca00030e0606 */
[----:B------:R-:W-:Y:S04]  /*33040*/  @!P0 LDGSTS.E.BYPASS.LTC128B.128 [R26+0x22c00], desc[UR44][R2.64], !P4 ;  /* 0x22c00000021a8fae */ /* 0x000fe8000e101d6c */
[----:B------:R-:W-:Y:S04]  /*33050*/  @!P0 LDGSTS.E.BYPASS.LTC128B.128 [R26+0x26c00], desc[UR44][R2.64+0x80], !P3 ;  /* 0x26c00080021a8fae */ /* 0x000fe8000d901d6c */
[----:B------:R-:W-:Y:S04]  /*33060*/  @!P0 LDGSTS.E.BYPASS.LTC128B.128 [R26+0x2ac00], desc[UR44][R2.64+0x100], !P2 ;  /* 0x2ac00100021a8fae */ /* 0x000fe8000d101d6c */
[----:B------:R0:W-:Y:S01]  /*33070*/  @!P0 LDGSTS.E.BYPASS.LTC128B.128 [R26+0x2ec00], desc[UR44][R2.64+0x180], !P1 ;  /* 0x2ec00180021a8fae */ /* 0x0001e2000c901d6c */
[----:B-----5:R-:W-:-:S03]  /*33080*/  ISETP.GE.AND P0, PT, R8, R5, PT ;  /* 0x000000050800720c */ /* 0x020fc60003f06270 */
[----:B------:R-:W4:Y:S04]  /*33090*/  LDL.LU R8, [R1+0x474] ;  /* 0x0004740001087983 */ /* 0x000f280000300800 */
[----:B0-----:R-:W0:Y:S04]  /*330a0*/  SHFL.IDX PT, R2, R4, 0x2, 0x181f ;  /* 0x00581f0004027f89 */ /* 0x001e2800000e0000 */
[----:B------:R-:W1:Y:S02]  /*330b0*/  SHFL.IDX PT, R6, R0, 0x2, 0x181f ;  /* 0x00581f0000067f89 */ /* 0x000e6400000e0000 */
[----:B0-----:R-:W-:-:S05]  /*330c0*/  @!P0 LEA R2, P6, R7, R2, 0x1 ;  /* 0x0000000207028211 */ /* 0x001fca00078c08ff */
[----:B-1----:R-:W-:-:S05]  /*330d0*/  @!P0 IMAD.X R3, RZ, RZ, R6, P6 ;  /* 0x000000ffff038224 */ /* 0x002fca00030e0606 */
        /* <DEDUP_REMOVED lines=33> */
[----:B----4-:R-:W-:-:S13]  /*332f0*/  ISETP.GE.AND P0, PT, R8, R5, PT ;  /* 0x000000050800720c */ /* 0x010fda0003f06270 */
        /* <DEDUP_REMOVED lines=8> */
.L_x_4305:
        /* <DEDUP_REMOVED lines=13> */
.L_x_4121:
[----:B------:R-:W-:Y:S05]  /*33450*/  BSYNC B0 ;  /* 0x0000000000007941 */ /* 0x000fea0003800000 */
.L_x_4120:
[----:B------:R-:W-:Y:S01]  /*33460*/  NOP ;  /* 0x0000000000007918 */ /* 0x000fe20000000000 */
[----:B------:R-:W-:-:S13]  /*33470*/  PLOP3.LUT P0, PT, PT, PT, PT, 0x80, 0x0 ;  /* 0x000000000000781c */ /* 0x000fda0003f0f070 */
.L_x_4122:
        /* <DEDUP_REMOVED lines=18> */
.L_x_4306:
[----:B------:R-:W-:Y:S05]  /*335a0*/  BSYNC B0 ;  /* 0x0000000000007941 */ /* 0x000fea0003800000 */
.L_x_4123:
[----:B------:R-:W-:-:S05]  /*335b0*/  IMAD.U32 R2, RZ, RZ, UR40 ;  /* 0x00000028ff027e24 */ /* 0x000fca000f8e00ff */
[----:B------:R-:W-:-:S13]  /*335c0*/  ISETP.NE.AND P0, PT, R2, 0x3, PT ;  /* 0x000000030200780c */ /* 0x000fda0003f05270 */
[----:B------:R-:W-:Y:S05]  /*335d0*/  @!P0 BRA `(.L_x_4125) ;  /* 0x0000000000048947 */ /* 0x000fea0003800000 */
[----:B------:R-:W-:Y:S01]  /*335e0*/  BPT.TRAP 0x1 ;  /* 0x000000040000795c */ /* 0x000fe20000300000 */
.L_x_4125:
[----:B0-----:R-:W-:Y:S01]  /*335f0*/  SHF.L.U32 R0, R27, 0x1f, RZ ;  /* 0x0000001f1b007819 */ /* 0x001fe200000006ff */
[----:B------:R-:W-:Y:S03]  /*33600*/  BSSY B0, `(.L_x_4126) ;  /* 0x0000003000007945 */ /* 0x000fe60003800000 */
[----:B------:R-:W0:Y:S02]  /*33610*/  SYNCS.PHASECHK.TRANS64.TRYWAIT P0, [R17+URZ+0x32460], R0 ;  /* 0x03246000110075a7 */ /* 0x000e24000800017f */
[----:B0-----:R-:W-:Y:S05]  /*33620*/  @!P0 BRA `(.L_x_4127) ;  /* 0x0000006400308947 */ /* 0x001fea0003800000 */
.L_x_4307:
[----:B------:R-:W-:Y:S05]  /*33630*/  BSYNC B0 ;  /* 0x0000000000007941 */ /* 0x000fea0003800000 */
.L_x_4126:
[----:B------:R-:W0:Y:S01]  /*33640*/  LDL.LU R3, [R1+0x488] ;  /* 0x0004880001037983 */ /* 0x000e220000300800 */
[----:B------:R-:W-:-:S03]  /*33650*/  ULDC.64 UR4, c[0x0][0x328] ;  /* 0x0000ca0000047ab9 */ /* 0x000fc60000000a00 */
[----:B------:R-:W3:Y:S04]  /*33660*/  LDL.LU R2, [R1+0x44c] ;  /* 0x00044c0001027983 */ /* 0x000ee80000300800 */
[----:B------:R-:W4:Y:S04]  /*33670*/  LDL.LU R7, [R1+0x48c] ;  /* 0x00048c0001077983 */ /* 0x000f280000300800 */
[----:B--2---:R-:W2:Y:S04]  /*33680*/  LDL.LU R6, [R1+0x448] ;  /* 0x0004480001067983 */ /* 0x004ea80000300800 */
[----:B------:R-:W5:Y:S01]  /*33690*/  LDL.LU R4, [R1+0x490] ;  /* 0x0004900001047983 */ /* 0x000f620000300800 */
[----:B------:R-:W-:-:S02]  /*336a0*/  LOP3.LUT P3, RZ, R22, 0x10, RZ, 0xc0, !PT ;  /* 0x0000001016ff7812 */ /* 0x000fc4000786c0ff */
[C---:B------:R-:W-:Y:S02]  /*336b0*/  LOP3.LUT P2, RZ, R22.reuse, 0x8, RZ, 0xc0, !PT ;  /* 0x0000000816ff7812 */ /* 0x040fe4000784c0ff */
[C---:B------:R-:W-:Y:S02]  /*336c0*/  LOP3.LUT P1, RZ, R22.reuse, 0x4, RZ, 0xc0, !PT ;  /* 0x0000000416ff7812 */ /* 0x040fe4000782c0ff */
[----:B------:R-:W-:Y:S01]  /*336d0*/  LOP3.LUT P4, RZ, R22, 0x1, RZ, 0xc0, !PT ;  /* 0x0000000116ff7812 */ /* 0x000fe2000788c0ff */
[----:B0-----:R-:W-:-:S04]  /*336e0*/  IMAD R0, R3, UR4, RZ ;  /* 0x0000000403007c24 */ /* 0x001fc8000f8e02ff */
[C---:B---3--:R-:W-:Y:S02]  /*336f0*/  IMAD R5, R2.reuse, UR5, R0 ;  /* 0x0000000502057c24 */ /* 0x048fe4000f8e0200 */
[----:B------:R-:W-:Y:S01]  /*33700*/  IMAD.WIDE.U32 R2, R2, UR4, RZ ;  /* 0x0000000402027c25 */ /* 0x000fe2000f8e00ff */
[----:B------:R-:W-:-:S03]  /*33710*/  ULDC.64 UR4, c[0x0][0x338] ;  /* 0x0000ce0000047ab9 */ /* 0x000fc60000000a00 */
[----:B------:R-:W-:Y:S02]  /*33720*/  IMAD.IADD R3, R3, 0x1, R5 ;  /* 0x0000000103037824 */ /* 0x000fe400078e0205 */
[----:B----4-:R-:W-:Y:S01]  /*33730*/  IMAD R0, R7, UR4, RZ ;  /* 0x0000000407007c24 */ /* 0x010fe2000f8e02ff */
[----:B------:R-:W-:Y:S01]  /*33740*/  SEL R7, RZ, 0x8, P1 ;  /* 0x00000008ff077807 */ /* 0x000fe20000800000 */
[----:B--2---:R-:W-:-:S04]  /*33750*/  IMAD.WIDE.U32 R2, R6, UR4, R2 ;  /* 0x0000000406027c25 */ /* 0x004fc8000f8e0002 */
[----:B------:R-:W-:Y:S01]  /*33760*/  IMAD R5, R6, UR5, R0 ;  /* 0x0000000506057c24 */ /* 0x000fe2000f8e0200 */
[----:B------:R-:W-:Y:S01]  /*33770*/  ULDC.64 UR4, c[0x0][0x330] ;  /* 0x0000cc0000047ab9 */ /* 0x000fe20000000a00 */
[----:B------:R-:W-:Y:S02]  /*33780*/  SEL R0, RZ, 0x2, P3 ;  /* 0x00000002ff007807 */ /* 0x000fe40001800000 */
        /* <DEDUP_REMOVED lines=20> */
[----:B------:R-:W-:Y:S01]  /*338d0*/  ISETP.LT.OR P3, PT, R31, 0x1, !P1 ;  /* 0x000000011f00780c */ /* 0x000fe20004f61670 */
[----:B0-----:R-:W-:-:S05]  /*338e0*/  IMAD.SHL.U32 R2, R2, 0x8, RZ ;  /* 0x0000000802027824 */ /* 0x001fca00078e00ff */
[----:B------:R-:W-:-:S04]  /*338f0*/  LOP3.LUT R2, R2, 0x38, RZ, 0xc0, !PT ;  /* 0x0000003802027812 */ /* 0x000fc800078ec0ff */
[----:B------:R-:W-:-:S04]  /*33900*/  SHF.L.U32 R0, R2, 0x1, RZ ;  /* 0x0000000102007819 */ /* 0x000fc800000006ff */
        /* <DEDUP_REMOVED lines=60> */
.L_x_4321:
        /* <DEDUP_REMOVED lines=15> */
.L_x_4129:
        /* <DEDUP_REMOVED lines=11> */
.L_x_4130:
[----:B------:R-:W2:Y:S01]  /*33e70*/  LDL.LU R2, [R1+0x484] ;  /* 0x0004840001027983 */ /* 0x000ea20000300800 */
[----:B------:R0:W-:Y:S01]  /*33e80*/  SYNCS.ARRIVE.TRANS64.A1T0 RZ, [R17+URZ+0x32450], RZ ;  /* 0x032450ff11ff79a7 */ /* 0x0001e2000810003f */
[----:B------:R-:W-:Y:S01]  /*33e90*/  BSSY B0, `(.L_x_4131) ;  /* 0x00000e0000007945 */ /* 0x000fe20003800000 */
[----:B--2---:R-:W-:-:S05]  /*33ea0*/  VIADD R10, R2, 0xfffffffe ;  /* 0xfffffffe020a7836 */ /* 0x004fca0000000000 */
[----:B------:R-:W-:-:S13]  /*33eb0*/  ISETP.GE.AND P0, PT, R10, R34, PT ;  /* 0x000000220a00720c */ /* 0x000fda0003f06270 */
[----:B0-----:R-:W-:Y:S05]  /*33ec0*/  @!P0 BRA `(.L_x_4132) ;  /* 0x0000000c00708947 */ /* 0x001fea0003800000 */
.L_x_4145:
[----:B0-----:R-:W0:Y:S01]  /*33ed0*/  S2R R2, SR_TID.X ;  /* 0x0000000000027919 */ /* 0x001e220000002100 */
[----:B------:R-:W1:Y:S01]  /*33ee0*/  LDC R6, c[0x0][0x430] ;  /* 0x00010c00ff067b82 */ /* 0x000e620000000800 */
[----:B------:R-:W-:Y:S01]  /*33ef0*/  IMAD R7, R10, 0x60, R33 ;  /* 0x000000600a077824 */ /* 0x000fe200078e0221 */
[----:B--2---:R-:W2:Y:S01]  /*33f00*/  S2R R3, SR_TID.X ;  /* 0x0000000000037919 */ /* 0x004ea20000002100 */
[----:B------:R-:W-:Y:S02]  /*33f10*/  IMAD.U32 R12, RZ, RZ, UR40 ;  /* 0x00000028ff0c7e24 */ /* 0x000fe4000f8e00ff */
[----:B------:R-:W-:Y:S01]  /*33f20*/  VIADD R25, R25, 0x1 ;  /* 0x0000000119197836 */ /* 0x000fe20000000000 */
[----:B-1----:R-:W-:Y:S02]  /*33f30*/  ISETP.NE.AND P0, PT, R6, 0x1, PT ;  /* 0x000000010600780c */ /* 0x002fe40003f05270 */
[----:B0-----:R-:W-:Y:S01]  /*33f40*/  LOP3.LUT R2, R2, 0x7f, RZ, 0xc0, !PT ;  /* 0x0000007f02027812 */ /* 0x001fe200078ec0ff */
[----:B--23--:R-:W-:-:S03]  /*33f50*/  IMAD.SHL.U32 R4, R3, 0x10, RZ ;  /* 0x0000001003047824 */ /* 0x00cfc600078e00ff */
        /* <DEDUP_REMOVED lines=24> */
[----:B------:R-:W-:Y:S01]  /*340e0*/  IMAD R6, R6, R3, R7 ;  /* 0x0000000306067224 */ /* 0x000fe200078e0207 */
[----:B------:R-:W-:Y:S01]  /*340f0*/  SEL R2, RZ, 0x1, P0 ;  /* 0x00000001ff027807 */ /* 0x000fe20000000000 */
[----:B------:R-:W-:Y:S01]  /*34100*/  IMAD.MOV.U32 R3, RZ, RZ, R10 ;  /* 0x000000ffff037224 */ /* 0x000fe200078e000a */
[----:B------:R-:W-:Y:S05]  /*34110*/  YIELD ;  /* 0x0000000000007946 */ /* 0x000fea0003800000 */
[----:B------:R-:W-:Y:S01]  /*34120*/  SEL R25, R25, RZ, P0 ;  /* 0x000000ff19197207 */ /* 0x000fe20000000000 */
[----:B------:R-:W-:Y:S01]  /*34130*/  VIADD R10, R10, 0xffffffff ;  /* 0xffffffff0a0a7836 */ /* 0x000fe20000000000 */
[----:B------:R-:W-:-:S02]  /*34140*/  LOP3.LUT R27, R27, R2, RZ, 0x3c, !PT ;  /* 0x000000021b1b7212 */ /* 0x000fc400078e3cff */
[----:B------:R-:W-:Y:S01]  /*34150*/  ISETP.GT.AND P2, PT, R3, R34, PT ;  /* 0x000000220300720c */ /* 0x000fe20003f44270 */
[----:B0-----:R-:W-:-:S12]  /*34160*/  @!P1 BRA `(.L_x_4133) ;  /* 0x0000000000049947 */ /* 0x001fd80003800000 */
[----:B------:R-:W-:Y:S01]  /*34170*/  BPT.TRAP 0x1 ;  /* 0x000000040000795c */ /* 0x000fe20000300000 */
.L_x_4133:
[----:B------:R-:W-:Y:S01]  /*34180*/  IMAD R4, R25, 0x8, R23 ;  /* 0x0000000819047824 */ /* 0x000fe200078e0217 */
[----:B------:R-:W-:Y:S01]  /*34190*/  SHF.L.U32 R21, R27, 0x1f, RZ ;  /* 0x0000001f1b157819 */ /* 0x000fe200000006ff */
[----:B------:R-:W-:Y:S01]  /*341a0*/  BSSY B1, `(.L_x_4134) ;  /* 0x0000004000017945 */ /* 0x000fe20003800000 */
[----:B------:R-:W-:Y:S02]  /*341b0*/  SHF.R.S32.HI R17, RZ, 0x1f, R6 ;  /* 0x0000001fff117819 */ /* 0x000fe40000011406 */
[----:B------:R-:W0:Y:S02]  /*341c0*/  SYNCS.PHASECHK.TRANS64.TRYWAIT P0, [R4+URZ+0x32440], R21 ;  /* 0x03244015040075a7 */ /* 0x000e24000800017f */
[----:B0-----:R-:W-:Y:S05]  /*341d0*/  @!P0 BRA `(.L_x_4135) ;  /* 0x0000006000988947 */ /* 0x001fea0003800000 */
.L_x_4322:
[----:B------:R-:W-:Y:S05]  /*341e0*/  BSYNC B1 ;  /* 0x0000000000017941 */ /* 0x000fea0003800000 */
.L_x_4134:
        /* <DEDUP_REMOVED lines=52> */
.L_x_4336:
        /* <DEDUP_REMOVED lines=8> */
.L_x_4137:
        /* <DEDUP_REMOVED lines=11> */
.L_x_4138:
[----:B------:R2:W-:Y:S01]  /*34660*/  SYNCS.ARRIVE.TRANS64.A1T0 RZ, [R4+URZ+0x32430], RZ ;  /* 0x032430ff04ff79a7 */ /* 0x0005e2000810003f */
[----:B------:R-:W-:Y:S05]  /*34670*/  @!P3 BRA `(.L_x_4139) ;  /* 0x000000000004b947 */ /* 0x000fea0003800000 */
[----:B------:R-:W-:Y:S01]  /*34680*/  BPT.TRAP 0x1 ;  /* 0x000000040000795c */ /* 0x000fe20000300000 */
.L_x_4139:
[----:B------:R-:W3:Y:S01]  /*34690*/  SYNCS.PHASECHK.TRANS64.TRYWAIT P0, [R4+URZ+0x32460], R21 ;  /* 0x03246015040075a7 */ /* 0x000ee2000800017f */
[----:B------:R-:W-:Y:S04]  /*346a0*/  BSSY B1, `(.L_x_4140) ;  /* 0x0000002000017945 */ /* 0x000fe80003800000 */
[----:B---3--:R-:W-:Y:S05]  /*346b0*/  @!P0 BRA `(.L_x_4141) ;  /* 0x0000006400188947 */ /* 0x008fea0003800000 */
.L_x_4337:
[----:B------:R-:W-:Y:S05]  /*346c0*/  BSYNC B1 ;  /* 0x0000000000017941 */ /* 0x000fea0003800000 */
.L_x_4140:
        /* <DEDUP_REMOVED lines=68> */
.L_x_4351:
        /* <DEDUP_REMOVED lines=11> */
.L_x_4143:
        /* <DEDUP_REMOVED lines=11> */
.L_x_4144:
[----:B------:R0:W-:Y:S01]  /*34c70*/  SYNCS.ARRIVE.TRANS64.A1T0 RZ, [R4+URZ+0x32450], RZ ;  /* 0x032450ff04ff79a7 */ /* 0x0001e2000810003f */
[----:B------:R-:W-:Y:S05]  /*34c80*/  @P2 BRA `(.L_x_4145) ;  /* 0xfffffff000902947 */ /* 0x000fea000383ffff */
.L_x_4132:
[----:B------:R-:W-:Y:S05]  /*34c90*/  BSYNC B0 ;  /* 0x0000000000007941 */ /* 0x000fea0003800000 */
.L_x_4131:
        /* <DEDUP_REMOVED lines=11> */
[----:B0-23--:R-:W1:Y:S02]  /*34d50*/  FLO.U32 R4, UR4 ;  /* 0x0000000400047d00 */ /* 0x00de6400080e0000 */
[----:B-1----:R-:W-:-:S06]  /*34d60*/  ISETP.EQ.U32.AND P1, PT, R4, R5, PT ;  /* 0x000000050400720c */ /* 0x002fcc0003f22070 */
[----:B------:R-:W4:Y:S07]  /*34d70*/  POPC R5, UR4 ;  /* 0x0000000400057d09 */ /* 0x000f2e0008000000 */
[----:B----4-:R-:W2:Y:S01]  /*34d80*/  @P1 ATOMG.E.ADD.STRONG.GPU PT, R3, desc[UR44][R2.64], R5 ;  /* 0x00000005020319a8 */ /* 0x010ea200081ee1ec */
[----:B------:R-:W0:Y:S02]  /*34d90*/  S2R R6, SR_LTMASK ;  /* 0x0000000000067919 */ /* 0x000e240000003900 */
[----:B0-----:R-:W-:-:S04]  /*34da0*/  LOP3.LUT R6, R6, UR4, RZ, 0xc0, !PT ;  /* 0x0000000406067c12 */ /* 0x001fc8000f8ec0ff */
[----:B------:R-:W0:Y:S01]  /*34db0*/  POPC R7, R6 ;  /* 0x0000000600077309 */ /* 0x000e220000000000 */
[----:B--2---:R-:W0:Y:S02]  /*34dc0*/  SHFL.IDX PT, R4, R3, R4, 0x1f ;  /* 0x00001f0403047589 */ /* 0x004e2400000e0000 */
[----:B0-----:R-:W-:-:S07]  /*34dd0*/  IADD3 R16, R4, UR39, R7 ;  /* 0x0000002704107c10 */ /* 0x001fce000fffe007 */
.L_x_4147:
[----:B------:R-:W-:Y:S05]  /*34de0*/  BSYNC B0 ;  /* 0x0000000000007941 */ /* 0x000fea0003800000 */
.L_x_4146:
[----:B------:R-:W-:Y:S02]  /*34df0*/  LOP3.LUT R27, R27, R0, RZ, 0x3c, !PT ;  /* 0x000000001b1b7212 */ /* 0x000fe400078e3cff */
[----:B------:R-:W-:-:S07]  /*34e00*/  SEL R25, R25, RZ, P0 ;  /* 0x000000ff19197207 */ /* 0x000fce0000000000 */
.L_x_4100:
[----:B------:R-:W-:Y:S05]  /*34e10*/  BSYNC B7 ;  /* 0x0000000000077941 */ /* 0x000fea0003800000 */
.L_x_4098:
[----:B------:R-:W-:-:S13]  /*34e20*/  LOP3.LUT P0, RZ, R22, 0x1000, RZ, 0xc0, !PT ;  /* 0x0000100016ff7812 */ /* 0x000fda000780c0ff */
[----:B------:R-:W-:Y:S05]  /*34e30*/  @!P0 BRA `(.L_x_4148) ;  /* 0x0000000000248947 */ /* 0x000fea0003800000 */
[----:B------:R-:W-:Y:S05]  /*34e40*/  WARPSYNC.ALL ;  /* 0x0000000000007948 */ /* 0x000fea0003800000 */
[----:B------:R-:W4:Y:S08]  /*34e50*/  S2UR UR5, SR_CgaCtaId ;  /* 0x00000000000579c3 */ /* 0x000f300000008800 */
[----:B------:R-:W-:Y:S06]  /*34e60*/  BAR.SYNC.DEFER_BLOCKING 0x5, 0x180 ;  /* 0x0146000000007b1d */ /* 0x000fec0000010000 */
[----:B------:R-:W-:-:S02]  /*34e70*/  UMOV UR4, 0x400 ;  /* 0x0000040000047882 */ /* 0x000fc40000000000 */
[----:B----4-:R-:W-:-:S06]  /*34e80*/  ULEA UR4, UR5, UR4, 0x18 ;  /* 0x0000000405047291 */ /* 0x010fcc000f8ec03f */
[----:B0-----:R-:W-:-:S05]  /*34e90*/  IMAD.U32 R23, RZ, RZ, UR4 ;  /* 0x00000004ff177e24 */ /* 0x001fca000f8e00ff */
[----:B------:R4:W0:Y:S01]  /*34ea0*/  LDS.128 R16, [R23+0x324d0] ;  /* 0x0324d00017107984 */ /* 0x0008220000000c00 */
[----:B------:R-:W-:Y:S06]  /*34eb0*/  BAR.ARV 0x4, 0x180 ;  /* 0x0106000000007b1d */ /* 0x000fec0000002000 */
[----:B------:R-:W-:Y:S05]  /*34ec0*/  BRA `(.L_x_4149) ;  /* 0x0000000800cc7947 */ /* 0x000fea0003800000 */
.L_x_4148:
        /* <DEDUP_REMOVED lines=36> */
.L_x_4361:
[----:B------:R-:W-:Y:S02]  /*35110*/  ULDC UR4, c[0x0][0xd38] ;  /* 0x00034e0000047ab9 */ /* 0x000fe40000000800 */
[----:B------:R-:W-:-:S04]  /*35120*/  IMAD.U32 R7, RZ, RZ, UR4 ;  /* 0x00000004ff077e24 */ /* 0x000fc8000f8e00ff */
[----:B--2---:R-:W-:-:S04]  /*35130*/  IMAD R14, R14, R7, RZ ;  /* 0x000000070e0e7224 */ /* 0x004fc800078e02ff */
[----:B------:R-:W-:-:S05]  /*35140*/  IMAD.IADD R9, R4, 0x1, R14 ;  /* 0x0000000104097824 */ /* 0x000fca00078e020e */
[----:B------:R-:W-:-:S13]  /*35150*/  ISETP.GT.AND P6, PT, R9, R0, PT ;  /* 0x000000000900720c */ /* 0x000fda0003fc4270 */
[----:B------:R-:W-:Y:S05]  /*35160*/  @P6 BRA `(.L_x_4151) ;  /* 0x00000000009c6947 */ /* 0x000fea0003800000 */
.L_x_4156:
        /* <DEDUP_REMOVED lines=14> */
.L_x_4154:
[----:B------:R-:W-:Y:S05]  /*35250*/  BSYNC B0 ;  /* 0x0000000000007941 */ /* 0x000fea0003800000 */
.L_x_4153:
[----:B------:R-:W-:-:S03]  /*35260*/  UMOV UR4, 0xffffffff ;  /* 0xffffffff00047882 */ /* 0x000fc60000000000 */
[----:B------:R-:W-:Y:S05]  /*35270*/  BRA.DIV UR4, `(.L_x_4155) ;  /* 0x0000006604287947 */ /* 0x000fea000b800000 */
[----:B-----5:R-:W2:Y:S02]  /*35280*/  SHFL.UP PT, R14, R5, 0x1, RZ ;  /* 0x04200000050e7989 */ /* 0x020ea400000e00ff */
[----:B--2---:R-:W-:-:S05]  /*35290*/  SEL R14, R14, RZ, P1 ;  /* 0x000000ff0e0e7207 */ /* 0x004fca0000800000 */
[----:B-1----:R-:W-:-:S05]  /*352a0*/  IMAD.IADD R13, R5, 0x1, R14 ;  /* 0x00000001050d7824 */ /* 0x002fca00078e020e */
        /* <DEDUP_REMOVED lines=13> */
.L_x_4369:
[----:B------:R-:W-:Y:S02]  /*35380*/  ULDC UR4, c[0x0][0xd38] ;  /* 0x00034e0000047ab9 */ /* 0x000fe40000000800 */
[----:B------:R-:W-:-:S04]  /*35390*/  IMAD.U32 R7, RZ, RZ, UR4 ;  /* 0x00000004ff077e24 */ /* 0x000fc8000f8e00ff */
[----:B-1----:R-:W-:-:S04]  /*353a0*/  IMAD R14, R14, R7, RZ ;  /* 0x000000070e0e7224 */ /* 0x002fc800078e02ff */
[----:B------:R-:W-:-:S05]  /*353b0*/  IMAD.IADD R9, R14, 0x1, R9 ;  /* 0x000000010e097824 */ /* 0x000fca00078e0209 */
[----:B------:R-:W-:-:S13]  /*353c0*/  ISETP.GT.AND P6, PT, R9, R0, PT ;  /* 0x000000000900720c */ /* 0x000fda0003fc4270 */
[----:B------:R-:W-:Y:S05]  /*353d0*/  @!P6 BRA `(.L_x_4156) ;  /* 0xfffffffc0064e947 */ /* 0x000fea000383ffff */
.L_x_4151:
        /* <DEDUP_REMOVED lines=8> */
.L_x_4373:
[----:B------:R-:W-:Y:S01]  /*35460*/  ISETP.NE.AND P0, PT, R3, RZ, PT ;  /* 0x000000ff0300720c */ /* 0x000fe20003f05270 */
[----:B------:R-:W-:-:S12]  /*35470*/  IMAD.MOV.U32 R14, RZ, RZ, RZ ;  /* 0x000000ffff0e7224 */ /* 0x000fd800078e00ff */
[----:B------:R-:W-:Y:S05]  /*35480*/  @!P0 BRA `(.L_x_4158) ;  /* 0x0000000000108947 */ /* 0x000fea0003800000 */
[----:B------:R-:W-:Y:S01]  /*35490*/  UMOV UR4, 0xffffffff ;  /* 0xffffffff00047882 */ /* 0x000fe20000000000 */
[----:B------:R-:W-:Y:S02]  /*354a0*/  VIADD R12, R4, 0xffffffff ;  /* 0xffffffff040c7836 */ /* 0x000fe40000000000 */
[----:B------:R-:W-:Y:S05]  /*354b0*/  BRA.DIV UR4, `(.L_x_4159) ;  /* 0x00000066049c7947 */ /* 0x000fea000b800000 */
[----:B------:R4:W0:Y:S02]  /*354c0*/  SHFL.IDX PT, R14, R2, R12, 0x1f ;  /* 0x00001f0c020e7589 */ /* 0x00082400000e0000 */
.L_x_4158:
[----:B0---4-:R-:W0:Y:S01]  /*354d0*/  LDC.64 R2, c[0x0][0xd90] ;  /* 0x00036400ff027b82 */ /* 0x011e220000000a00 */
[----:B------:R-:W-:-:S04]  /*354e0*/  IMAD.IADD R19, R4, 0x1, R19 ;  /* 0x0000000104137824 */ /* 0x000fc800078e0213 */
[----:B0-----:R-:W-:-:S05]  /*354f0*/  IMAD.WIDE R2, R19, 0x4, R2 ;  /* 0x0000000413027825 */ /* 0x001fca00078e0202 */
[----:B------:R0:W2:Y:S01]  /*35500*/  LDG.E R6, desc[UR44][R2.64] ;  /* 0x0000002c02067981 */ /* 0x0000a2000c1e1900 */
        /* <DEDUP_REMOVED lines=34> */
[----:B------:R-:W0:Y:S02]  /*35730*/  I2F.RP R8, R7 ;  /* 0x0000000700087306 */ /* 0x000e240000209400 */
[----:B------:R-:W-:-:S06]  /*35740*/  IADD3 R4, RZ, -R4, RZ ;  /* 0x80000004ff047210 */ /* 0x000fcc0007ffe0ff */
        /* <DEDUP_REMOVED lines=26> */
.L_x_4152:
[----:B------:R-:W-:Y:S01]  /*358f0*/  UMOV UR4, URZ ;  /* 0x0000003f00047c82 */ /* 0x000fe20008000000 */
[----:B------:R-:W-:Y:S01]  /*35900*/  UMOV UR5, URZ ;  /* 0x0000003f00057c82 */ /* 0x000fe20008000000 */
[----:B------:R-:W-:Y:S01]  /*35910*/  ULDC UR6, c[0x0][0xd3c] ;  /* 0x00034f0000067ab9 */ /* 0x000fe20000000800 */
[----:B------:R-:W-:Y:S02]  /*35920*/  IMAD.MOV.U32 R16, RZ, RZ, R0 ;  /* 0x000000ffff107224 */ /* 0x000fe400078e0000 */
[----:B------:R-:W-:Y:S02]  /*35930*/  IMAD.U32 R17, RZ, RZ, UR4 ;  /* 0x00000004ff117e24 */ /* 0x000fe4000f8e00ff */
[----:B------:R-:W-:Y:S02]  /*35940*/  IMAD.U32 R18, RZ, RZ, UR5 ;  /* 0x00000005ff127e24 */ /* 0x000fe4000f8e00ff */
[----:B------:R-:W-:-:S07]  /*35950*/  IMAD.U32 R19, RZ, RZ, UR6 ;  /* 0x00000006ff137e24 */ /* 0x000fce000f8e00ff */
.L_x_4160:
        /* <DEDUP_REMOVED lines=10> */
.L_x_4149:
[----:B------:R-:W-:Y:S02]  /*35a00*/  ULDC UR4, c[0x0][0xd3c] ;  /* 0x00034f0000047ab9 */ /* 0x000fe40000000800 */
[----:B0-----:R-:W-:-:S13]  /*35a10*/  ISETP.GE.AND P0, PT, R19, UR4, PT ;  /* 0x0000000413007c0c */ /* 0x001fda000bf06270 */
[----:B------:R-:W-:Y:S05]  /*35a20*/  @!P0 BRA `(.L_x_4161) ;  /* 0xffffff9000848947 */ /* 0x000fea000383ffff */
[----:B------:R-:W-:Y:S05]  /*35a30*/  BSYNC B8 ;  /* 0x0000000000087941 */ /* 0x000fea0003800000 */
.L_x_4040:
[----:B0-----:R-:W5:Y:S01]  /*35a40*/  LDL.LU R0, [R1+0x480] ;  /* 0x0004800001007983 */ /* 0x001f620000300800 */
        /* <DEDUP_REMOVED lines=11> */
.L_x_4376:
[----:B------:R-:W-:Y:S05]  /*35b00*/  BSYNC B0 ;  /* 0x0000000000007941 */ /* 0x000fea0003800000 */
.L_x_4162:
[----:B------:R-:W-:-:S03]  /*35b10*/  UMOV UR4, 0xffffffff ;  /* 0xffffffff00047882 */ /* 0x000fc60000000000 */
[----:B------:R-:W-:Y:S05]  /*35b20*/  BRA.DIV UR4, `(.L_x_4164) ;  /* 0x0000006204387947 */ /* 0x000fea000b800000 */
[----:B------:R-:W0:Y:S02]  /*35b30*/  S2R R0, SR_TID.X ;  /* 0x0000000000007919 */ /* 0x000e240000002100 */
[----:B0-----:R-:W-:-:S04]  /*35b40*/  SHF.R.U32.HI R0, RZ, 0x5, R0 ;  /* 0x00000005ff007819 */ /* 0x001fc80000011600 */
[----:B------:R-:W-:-:S05]  /*35b50*/  LOP3.LUT R0, R0, 0x3, RZ, 0xc0, !PT ;  /* 0x0000000300007812 */ /* 0x000fca00078ec0ff */
[----:B------:R0:W0:Y:S02]  /*35b60*/  SHFL.IDX PT, R14, R0, RZ, 0x1f ;  /* 0x00001fff000e7589 */ /* 0x00002400000e0000 */
.L_x_4379:
[----:B0-----:R-:W-:-:S13]  /*35b70*/  ISETP.NE.AND P0, PT, R14, RZ, PT ;  /* 0x000000ff0e00720c */ /* 0x001fda0003f05270 */
[----:B------:R-:W-:Y:S05]  /*35b80*/  @P0 BRA `(.L_x_3800) ;  /* 0x0000000000880947 */ /* 0x000fea0003800000 */
[----:B------:R-:W-:-:S03]  /*35b90*/  UMOV UR4, 0xffffffff ;  /* 0xffffffff00047882 */ /* 0x000fc60000000000 */
[----:B------:R-:W-:Y:S05]  /*35ba0*/  BRA.DIV UR4, `(.L_x_4165) ;  /* 0x00000062044c7947 */ /* 0x000fea000b800000 */
[----:B------:R-:W-:-:S13]  /*35bb0*/  ELECT P6, URZ, PT ;  /* 0x00000000003f782f */ /* 0x000fda00038c0000 */
.L_x_4382:
[----:B------:R-:W-:Y:S05]  /*35bc0*/  @!P6 BRA `(.L_x_3800) ;  /* 0x000000000078e947 */ /* 0x000fea0003800000 */
[----:B------:R-:W-:-:S06]  /*35bd0*/  ULOP3.LUT UR4, UR38, 0x2, URZ, 0xfc, !UPT ;  /* 0x0000000226047892 */ /* 0x000fcc000f8efc3f */
[----:B------:R-:W-:-:S05]  /*35be0*/  IMAD.U32 R0, RZ, RZ, UR4 ;  /* 0x00000004ff007e24 */ /* 0x000fca000f8e00ff */
[----:B------:R-:W-:-:S13]  /*35bf0*/  ISETP.NE.AND P0, PT, R0, 0x3, PT ;  /* 0x000000030000780c */ /* 0x000fda0003f05270 */
[----:B------:R-:W-:Y:S05]  /*35c00*/  @!P0 BRA `(.L_x_4166) ;  /* 0x0000000000048947 */ /* 0x000fea0003800000 */
[----:B------:R-:W-:Y:S01]  /*35c10*/  BPT.TRAP 0x1 ;  /* 0x000000040000795c */ /* 0x000fe20000300000 */
.L_x_4166:
[----:B------:R-:W-:Y:S01]  /*35c20*/  IMAD R3, R25, 0x8, R5 ;  /* 0x0000000819037824 */ /* 0x000fe200078e0205 */
[----:B------:R-:W-:Y:S01]  /*35c30*/  SHF.L.U32 R2, R27, 0x1f, RZ ;  /* 0x0000001f1b027819 */ /* 0x000fe200000006ff */
[----:B------:R-:W-:-:S03]  /*35c40*/  VIADD R25, R25, 0x1 ;  /* 0x0000000119197836 */ /* 0x000fc60000000000 */
[----:B------:R-:W0:Y:S02]  /*35c50*/  SYNCS.PHASECHK.TRANS64.TRYWAIT P1, [R3+URZ+0x32440], R2 ;  /* 0x03244002030075a7 */ /* 0x000e24000802017f */
[----:B------:R-:W-:-:S04]  /*35c60*/  ISETP.NE.AND P2, PT, R25, 0x2, PT ;  /* 0x000000021900780c */ /* 0x000fc80003f45270 */
[----:B------:R-:W-:Y:S01]  /*35c70*/  SEL R0, RZ, 0x1, P2 ;  /* 0x00000001ff007807 */ /* 0x000fe20001000000 */
[----:B0-----:R-:W-:Y:S08]  /*35c80*/  @!P1 BRA `(.L_x_4167) ;  /* 0x0000006000349947 */ /* 0x001ff00003800000 */
.L_x_4383:
[----:B------:R-:W-:Y:S02]  /*35c90*/  SEL R25, R25, RZ, P2 ;  /* 0x000000ff19197207 */ /* 0x000fe40001000000 */
[----:B------:R-:W-:Y:S01]  /*35ca0*/  LOP3.LUT R0, R27, R0, RZ, 0x3c, !PT ;  /* 0x000000001b007212 */ /* 0x000fe200078e3cff */
[----:B------:R-:W-:Y:S06]  /*35cb0*/  @!P0 BRA `(.L_x_4168) ;  /* 0x0000000000048947 */ /* 0x000fec0003800000 */
[----:B------:R-:W-:Y:S01]  /*35cc0*/  BPT.TRAP 0x1 ;  /* 0x000000040000795c */ /* 0x000fe20000300000 */
.L_x_4168:
[----:B------:R-:W-:Y:S01]  /*35cd0*/  IMAD R25, R25, 0x8, R5 ;  /* 0x0000000819197824 */ /* 0x000fe200078e0205 */
[----:B------:R-:W-:-:S04]  /*35ce0*/  SHF.L.U32 R0, R0, 0x1f, RZ ;  /* 0x0000001f00007819 */ /* 0x000fc800000006ff */
[----:B------:R-:W0:Y:S02]  /*35cf0*/  SYNCS.PHASECHK.TRANS64.TRYWAIT P1, [R25+URZ+0x32440], R0 ;  /* 0x03244000190075a7 */ /* 0x000e24000802017f */
[----:B0-----:R-:W-:Y:S05]  /*35d00*/  @!P1 BRA `(.L_x_4169) ;  /* 0x0000006000289947 */ /* 0x001fea0003800000 */
.L_x_4384:
[----:B------:R-:W-:Y:S05]  /*35d10*/  @!P0 BRA `(.L_x_4170) ;  /* 0x0000000000048947 */ /* 0x000fea0003800000 */
[----:B------:R-:W-:Y:S01]  /*35d20*/  BPT.TRAP 0x1 ;  /* 0x000000040000795c */ /* 0x000fe20000300000 */
.L_x_4170:
[----:B------:R-:W0:Y:S02]  /*35d30*/  SYNCS.PHASECHK.TRANS64.TRYWAIT P1, [R3+URZ+0x32460], R2 ;  /* 0x03246002030075a7 */ /* 0x000e24000802017f */
[----:B0-----:R-:W-:Y:S05]  /*35d40*/  @!P1 BRA `(.L_x_4171) ;  /* 0x00000060002c9947 */ /* 0x001fea0003800000 */
.L_x_4385:
[----:B------:R-:W-:Y:S05]  /*35d50*/  @!P0 BRA `(.L_x_4172) ;  /* 0x0000000000048947 */ /* 0x000fea0003800000 */
[----:B------:R-:W-:Y:S01]  /*35d60*/  BPT.TRAP 0x1 ;  /* 0x000000040000795c */ /* 0x000fe20000300000 */
.L_x_4172:
[----:B------:R0:W0:Y:S02]  /*35d70*/  SYNCS.PHASECHK.TRANS64.TRYWAIT P0, [R25+URZ+0x32460], R0 ;  /* 0x03246000190075a7 */ /* 0x000024000800017f */
[----:B0-----:R-:W-:Y:S05]  /*35d80*/  @!P0 NANOSLEEP.SYNCS 0x989680 ;  /* 0x009896800000895d */ /* 0x001fea0003900000 */
[----:B------:R-:W0:Y:S02]  /*35d90*/  @!P0 SYNCS.PHASECHK.TRANS64 P0, [R25+URZ+0x32460], R0 ;  /* 0x03246000190085a7 */ /* 0x000e24000800007f */
[----:B0-----:R-:W-:Y:S05]  /*35da0*/  @!P0 BRA `(.L_x_4172) ;  /* 0xfffffffc00f08947 */ /* 0x001fea000383ffff */
.L_x_3800:
[----:B------:R-:W-:Y:S05]  /*35db0*/  BSYNC B9 ;  /* 0x0000000000097941 */ /* 0x000fea0003800000 */
.L_x_3797:
[----:B------:R-:W-:Y:S05]  /*35dc0*/  EXIT ;  /* 0x000000000000794d */ /* 0x000fea0003800000 */
.L_x_3826:
[----:B0-----:R0:W1:Y:S02]  /*35dd0*/  SYNCS.PHASECHK.TRANS64.TRYWAIT P5, [R71+URZ+0x32490], R86 ;  /* 0x03249056470075a7 */ /* 0x00106400080a017f */
[----:B-1----:R-:W-:Y:S05]  /*35de0*/  @!P5 NANOSLEEP.SYNCS 0x989680 ;  /* 0x009896800000d95d */ /* 0x002fea0003900000 */
[----:B------:R-:W1:Y:S02]  /*35df0*/  @!P5 SYNCS.PHASECHK.TRANS64 P5, [R71+URZ+0x32490], R86 ;  /* 0x032490564700d5a7 */ /* 0x000e6400080a007f */
[----:B-1----:R-:W-:Y:S05]  /*35e00*/  @!P5 BRA `(.L_x_3826) ;  /* 0xfffffffc00f0d947 */ /* 0x002fea000383ffff */
[----:B------:R-:W-:Y:S05]  /*35e10*/  BRA `(.L_x_4173) ;  /* 0xfffffcd0008c7947 */ /* 0x000fea000383ffff */
.L_x_3827:
        /* <DEDUP_REMOVED lines=8> */
.L_x_4175:
[----:B------:R-:W-:Y:S05]  /*35ea0*/  BSYNC B1 ;  /* 0x0000000000017941 */ /* 0x000fea0003800000 */
.L_x_4174:
        /* <DEDUP_REMOVED lines=8> */
.L_x_4176:
[----:B------:R-:W-:Y:S05]  /*35f30*/  BRA `(.L_x_4177) ;  /* 0xfffffcd000587947 */ /* 0x000fea000383ffff */
.L_x_3836:
[----:B------:R-:W-:Y:S01]  /*35f40*/  BSSY B1, `(.L_x_4178) ;  /* 0x0000008000017945 */ /* 0x000fe20003800000 */
[----:B------:R-:W-:Y:S01]  /*35f50*/  IMAD.MOV.U32 R13, RZ, RZ, R84 ;  /* 0x000000ffff0d7224 */ /* 0x000fe200078e0054 */
[----:B------:R-:W-:Y:S01]  /*35f60*/  MOV R12, 0x1 ;  /* 0x00000001000c7802 */ /* 0x000fe20000000f00 */
[----:B0---4-:R-:W-:Y:S02]  /*35f70*/  IMAD.MOV.U32 R11, RZ, RZ, 0x1c1f ;  /* 0x00001c1fff0b7424 */ /* 0x011fe400078e00ff */
[----:B------:R-:W-:-:S07]  /*35f80*/  IMAD.MOV.U32 R15, RZ, RZ, -0x1 ;  /* 0xffffffffff0f7424 */ /* 0x000fce00078e00ff */
[----:B-123--:R-:W-:Y:S05]  /*35f90*/  WARPSYNC.COLLECTIVE R15, `(.L_x_4179) ;  /* 0x000000000f087348 */ /* 0x00efea0003c00000 */
[----:B---3--:R0:W3:Y:S02]  /*35fa0*/  SHFL.IDX P6, R14, R13, R12, R11 ;  /* 0x0000000c0d0e7389 */ /* 0x0080e400000c000b */
[----:B0123--:R-:W-:Y:S01]  /*35fb0*/  ENDCOLLECTIVE ;  /* 0x000000000000791b */ /* 0x00ffe20003800000 */
.L_x_4179:
[----:B------:R-:W-:Y:S05]  /*35fc0*/  BSYNC B1 ;  /* 0x0000000000017941 */ /* 0x000fea0003800000 */
.L_x_4178:
        /* <DEDUP_REMOVED lines=8> */
.L_x_4180:
[----:B------:R-:W-:Y:S05]  /*36050*/  BRA `(.L_x_4181) ;  /* 0xfffffcd400c87947 */ /* 0x000fea000383ffff */
.L_x_3850:
[----:B-1----:R1:W2:Y:S02]  /*36060*/  SYNCS.PHASECHK.TRANS64.TRYWAIT P4, [R71+URZ+0x32490], R86 ;  /* 0x03249056470075a7 */ /* 0x0022a4000808017f */
[----:B--2---:R-:W-:Y:S05]  /*36070*/  @!P4 NANOSLEEP.SYNCS 0x989680 ;  /* 0x009896800000c95d */ /* 0x004fea0003900000 */
[----:B------:R-:W2:Y:S02]  /*36080*/  @!P4 SYNCS.PHASECHK.TRANS64 P4, [R71+URZ+0x32490], R86 ;  /* 0x032490564700c5a7 */ /* 0x000ea4000808007f */
[----:B--2---:R-:W-:Y:S05]  /*36090*/  @!P4 BRA `(.L_x_3850) ;  /* 0xfffffffc00f0c947 */ /* 0x004fea000383ffff */
[----:B------:R-:W-:Y:S05]  /*360a0*/  BRA `(.L_x_4182) ;  /* 0xfffffce4001c7947 */ /* 0x000fea000383ffff */
.L_x_3851:
        /* <DEDUP_REMOVED lines=8> */
.L_x_4184:
[----:B------:R-:W-:Y:S05]  /*36130*/  BSYNC B1 ;  /* 0x0000000000017941 */ /* 0x000fea0003800000 */
.L_x_4183:
        /* <DEDUP_REMOVED lines=8> */
.L_x_4185:
[----:B------:R-:W-:Y:S01]  /*361c0*/  IMAD.MOV.U32 R76, RZ, RZ, R14 ;  /* 0x000000ffff4c7224 */ /* 0x000fe200078e000e */
[----:B------:R-:W-:Y:S06]  /*361d0*/  BRA `(.L_x_4186) ;  /* 0xfffffce000e87947 */ /* 0x000fec000383ffff */
.L_x_3856:
        /* <DEDUP_REMOVED lines=8> */
.L_x_4188:
[----:B------:R-:W-:Y:S05]  /*36260*/  BSYNC B1 ;  /* 0x0000000000017941 */ /* 0x000fea0003800000 */
.L_x_4187:
        /* <DEDUP_REMOVED lines=8> */
.L_x_4189:
[----:B------:R-:W-:Y:S05]  /*362f0*/  BRA `(.L_x_4190) ;  /* 0xfffffce800647947 */ /* 0x000fea000383ffff */
.L_x_3861:
[----:B0-----:R0:W1:Y:S02]  /*36300*/  SYNCS.PHASECHK.TRANS64.TRYWAIT P2, [R71+URZ+0x32490], R86 ;  /* 0x03249056470075a7 */ /* 0x001064000804017f */
[----:B-1----:R-:W-:Y:S05]  /*36310*/  @!P2 NANOSLEEP.SYNCS 0x989680 ;  /* 0x009896800000a95d */ /* 0x002fea0003900000 */
[----:B------:R-:W1:Y:S02]  /*36320*/  @!P2 SYNCS.PHASECHK.TRANS64 P2, [R71+URZ+0x32490], R86 ;  /* 0x032490564700a5a7 */ /* 0x000e64000804007f */
[----:B-1----:R-:W-:Y:S05]  /*36330*/  @!P2 BRA `(.L_x_3861) ;  /* 0xfffffffc00f0a947 */ /* 0x002fea000383ffff */
[----:B------:R-:W-:Y:S05]  /*36340*/  BRA `(.L_x_4191) ;  /* 0xfffffcf0004c7947 */ /* 0x000fea000383ffff */
.L_x_3862:
        /* <DEDUP_REMOVED lines=8> */
.L_x_4193:
[----:B------:R-:W-:Y:S05]  /*363d0*/  BSYNC B1 ;  /* 0x0000000000017941 */ /* 0x000fea0003800000 */
.L_x_4192:
        /* <DEDUP_REMOVED lines=8> */
.L_x_4194:
[----:B------:R-:W-:Y:S05]  /*36460*/  BRA `(.L_x_4195) ;  /* 0xfffffcf000747947 */ /* 0x000fea000383ffff */
.L_x_3865:
[----:B------:R-:W-:Y:S01]  /*36470*/  BSSY B1, `(.L_x_4196) ;  /* 0x0000008000017945 */ /* 0x000fe20003800000 */
[----:B------:R-:W-:Y:S02]  /*36480*/  IMAD.MOV.U32 R13, RZ, RZ, R9 ;  /* 0x000000ffff0d7224 */ /* 0x000fe400078e0009 */
[----:B------:R-:W-:Y:S02]  /*36490*/  IMAD.MOV.U32 R12, RZ, RZ, 0x1 ;  /* 0x00000001ff0c7424 */ /* 0x000fe400078e00ff */
[----:B------:R-:W-:Y:S02]  /*364a0*/  IMAD.MOV.U32 R11, RZ, RZ, 0x1c1f ;  /* 0x00001c1fff0b7424 */ /* 0x000fe400078e00ff */
[----:B----4-:R-:W-:-:S07]  /*364b0*/  IMAD.MOV.U32 R15, RZ, RZ, -0x1 ;  /* 0xffffffffff0f7424 */ /* 0x010fce00078e00ff */
[----:B0123--:R-:W-:Y:S05]  /*364c0*/  WARPSYNC.COLLECTIVE R15, `(.L_x_4197) ;  /* 0x000000000f087348 */ /* 0x00ffea0003c00000 */
[----:B---3--:R3:W4:Y:S02]  /*364d0*/  SHFL.IDX P6, R14, R13, R12, R11 ;  /* 0x0000000c0d0e7389 */ /* 0x00872400000c000b */
[----:B01234-:R-:W-:Y:S01]  /*364e0*/  ENDCOLLECTIVE ;  /* 0x000000000000791b */ /* 0x01ffe20003800000 */
.L_x_4197:
[----:B------:R-:W-:Y:S05]  /*364f0*/  BSYNC B1 ;  /* 0x0000000000017941 */ /* 0x000fea0003800000 */
.L_x_4196:
        /* <DEDUP_REMOVED lines=8> */
.L_x_4198:
[----:B------:R-:W-:Y:S05]  /*36580*/  BRA `(.L_x_4199) ;  /* 0xfffffcf000747947 */ /* 0x000fea000383ffff */
.L_x_3869:
[----:B-1----:R1:W2:Y:S02]  /*36590*/  SYNCS.PHASECHK.TRANS64.TRYWAIT P3, [R71+URZ+0x324b0], R86 ;  /* 0x0324b056470075a7 */ /* 0x0022a4000806017f */
[----:B--2---:R-:W-:Y:S05]  /*365a0*/  @!P3 NANOSLEEP.SYNCS 0x989680 ;  /* 0x009896800000b95d */ /* 0x004fea0003900000 */
[----:B------:R-:W2:Y:S02]  /*365b0*/  @!P3 SYNCS.PHASECHK.TRANS64 P3, [R71+URZ+0x324b0], R86 ;  /* 0x0324b0564700b5a7 */ /* 0x000ea4000806007f */
[----:B--2---:R-:W-:Y:S05]  /*365c0*/  @!P3 BRA `(.L_x_3869) ;  /* 0xfffffffc00f0b947 */ /* 0x004fea000383ffff */
[----:B------:R-:W-:Y:S05]  /*365d0*/  BRA `(.L_x_4200) ;  /* 0xfffffcf000f07947 */ /* 0x000fea000383ffff */
.L_x_3885:
[----:B------:R0:W5:Y:S01]  /*365e0*/  LDL R13, [R1+0x464] ;  /* 0x00046400010d7983 */ /* 0x0001620000100800 */
[----:B------:R-:W-:Y:S01]  /*365f0*/  BSSY B0, `(.L_x_4201) ;  /* 0x0000007000007945 */ /* 0x000fe20003800000 */
[----:B------:R-:W-:Y:S02]  /*36600*/  IMAD.MOV.U32 R12, RZ, RZ, RZ ;  /* 0x000000ffff0c7224 */ /* 0x000fe400078e00ff */
[----:B------:R-:W-:Y:S02]  /*36610*/  IMAD.MOV.U32 R11, RZ, RZ, 0x1f ;  /* 0x0000001fff0b7424 */ /* 0x000fe400078e00ff */
[----:B------:R-:W-:-:S07]  /*36620*/  IMAD.MOV.U32 R15, RZ, RZ, -0x1 ;  /* 0xffffffffff0f7424 */ /* 0x000fce00078e00ff */
[----:B0--345:R-:W-:Y:S05]  /*36630*/  WARPSYNC.COLLECTIVE R15, `(.L_x_4202) ;  /* 0x000000000f087348 */ /* 0x039fea0003c00000 */
[----:B-----5:R1:W2:Y:S02]  /*36640*/  SHFL.IDX P6, R14, R13, R12, R11 ;  /* 0x0000000c0d0e7389 */ /* 0x0202a400000c000b */
[----:B01234-:R-:W-:Y:S01]  /*36650*/  ENDCOLLECTIVE ;  /* 0x000000000000791b */ /* 0x01ffe20003800000 */
.L_x_4202:
[----:B------:R-:W-:Y:S05]  /*36660*/  BSYNC B0 ;  /* 0x0000000000007941 */ /* 0x000fea0003800000 */
.L_x_4201:
[----:B------:R-:W-:Y:S05]  /*36670*/  BRA `(.L_x_4203) ;  /* 0xfffffd0400747947 */ /* 0x000fea000383ffff */
.L_x_3897:
        /* <DEDUP_REMOVED lines=8> */
.L_x_4205:
[----:B------:R-:W-:Y:S05]  /*36700*/  BSYNC B1 ;  /* 0x0000000000017941 */ /* 0x000fea0003800000 */
.L_x_4204:
        /* <DEDUP_REMOVED lines=8> */
.L_x_4206:
[----:B------:R-:W-:Y:S02]  /*36790*/  IMAD.MOV.U32 R13, RZ, RZ, R7 ;  /* 0x000000ffff0d7224 */ /* 0x000fe400078e0007 */
[----:B------:R-:W-:-:S07]  /*367a0*/  IMAD.MOV.U32 R2, RZ, RZ, R14 ;  /* 0x000000ffff027224 */ /* 0x000fce00078e000e */
[----:B------:R-:W-:Y:S05]  /*367b0*/  WARPSYNC.COLLECTIVE R15, `(.L_x_4207) ;  /* 0x000000000f087348 */ /* 0x000fea0003c00000 */
[----:B------:R0:W1:Y:S02]  /*367c0*/  SHFL.IDX P6, R14, R13, R12, R11 ;  /* 0x0000000c0d0e7389 */ /* 0x00006400000c000b */
[----:B01----:R-:W-:Y:S01]  /*367d0*/  ENDCOLLECTIVE ;  /* 0x000000000000791b */ /* 0x003fe20003800000 */
.L_x_4207:
[----:B------:R-:W-:Y:S02]  /*367e0*/  IMAD.MOV.U32 R13, RZ, RZ, R8 ;  /* 0x000000ffff0d7224 */ /* 0x000fe400078e0008 */
[----:B------:R-:W-:-:S07]  /*367f0*/  IMAD.MOV.U32 R5, RZ, RZ, R14 ;  /* 0x000000ffff057224 */ /* 0x000fce00078e000e */
[----:B------:R-:W-:Y:S05]  /*36800*/  WARPSYNC.COLLECTIVE R15, `(.L_x_4208) ;  /* 0x000000000f087348 */ /* 0x000fea0003c00000 */
[----:B------:R0:W1:Y:S02]  /*36810*/  SHFL.IDX P6, R14, R13, R12, R11 ;  /* 0x0000000c0d0e7389 */ /* 0x00006400000c000b */
[----:B01----:R-:W-:Y:S01]  /*36820*/  ENDCOLLECTIVE ;  /* 0x000000000000791b */ /* 0x003fe20003800000 */
.L_x_4208:
[----:B------:R-:W-:Y:S05]  /*36830*/  BRA `(.L_x_4209) ;  /* 0xfffffd10004c7947 */ /* 0x000fea000383ffff */
.L_x_3900:
[----:B------:R-:W-:Y:S01]  /*36840*/  BSSY B1, `(.L_x_4210) ;  /* 0x0000008000017945 */ /* 0x000fe20003800000 */
[----:B------:R-:W-:Y:S02]  /*36850*/  IMAD.MOV.U32 R13, RZ, RZ, R6 ;  /* 0x000000ffff0d7224 */ /* 0x000fe400078e0006 */
[----:B------:R-:W-:Y:S02]  /*36860*/  IMAD.MOV.U32 R12, RZ, RZ, 0x1 ;  /* 0x00000001ff0c7424 */ /* 0x000fe400078e00ff */
[----:B------:R-:W-:Y:S02]  /*36870*/  IMAD.MOV.U32 R11, RZ, RZ, 0x1c1f ;  /* 0x00001c1fff0b7424 */ /* 0x000fe400078e00ff */
[----:B------:R-:W-:-:S07]  /*36880*/  IMAD.MOV.U32 R15, RZ, RZ, -0x1 ;  /* 0xffffffffff0f7424 */ /* 0x000fce00078e00ff */
[----:B0---4-:R-:W-:Y:S05]  /*36890*/  WARPSYNC.COLLECTIVE R15, `(.L_x_4211) ;  /* 0x000000000f087348 */ /* 0x011fea0003c00000 */
[----:B----4-:R1:W2:Y:S02]  /*368a0*/  SHFL.IDX P6, R14, R13, R12, R11 ;  /* 0x0000000c0d0e7389 */ /* 0x0102a400000c000b */
[----:B012---:R-:W-:Y:S01]  /*368b0*/  ENDCOLLECTIVE ;  /* 0x000000000000791b */ /* 0x007fe20003800000 */
.L_x_4211:
[----:B------:R-:W-:Y:S05]  /*368c0*/  BSYNC B1 ;  /* 0x0000000000017941 */ /* 0x000fea0003800000 */
.L_x_4210:
        /* <DEDUP_REMOVED lines=8> */
.L_x_4212:
[----:B------:R-:W-:Y:S02]  /*36950*/  IMAD.MOV.U32 R13, RZ, RZ, R7 ;  /* 0x000000ffff0d7224 */ /* 0x000fe400078e0007 */
[----:B------:R-:W-:-:S07]  /*36960*/  IMAD.MOV.U32 R4, RZ, RZ, R14 ;  /* 0x000000ffff047224 */ /* 0x000fce00078e000e */
[----:B------:R-:W-:Y:S05]  /*36970*/  WARPSYNC.COLLECTIVE R15, `(.L_x_4213) ;  /* 0x000000000f087348 */ /* 0x000fea0003c00000 */
[----:B------:R0:W1:Y:S02]  /*36980*/  SHFL.IDX P6, R14, R13, R12, R11 ;  /* 0x0000000c0d0e7389 */ /* 0x00006400000c000b */
[----:B01----:R-:W-:Y:S01]  /*36990*/  ENDCOLLECTIVE ;  /* 0x000000000000791b */ /* 0x003fe20003800000 */
.L_x_4213:
[----:B------:R-:W-:Y:S02]  /*369a0*/  IMAD.MOV.U32 R13, RZ, RZ, R8 ;  /* 0x000000ffff0d7224 */ /* 0x000fe400078e0008 */
[----:B------:R-:W-:-:S07]  /*369b0*/  IMAD.MOV.U32 R7, RZ, RZ, R14 ;  /* 0x000000ffff077224 */ /* 0x000fce00078e000e */
[----:B------:R-:W-:Y:S05]  /*369c0*/  WARPSYNC.COLLECTIVE R15, `(.L_x_4214) ;  /* 0x000000000f087348 */ /* 0x000fea0003c00000 */
[----:B------:R0:W1:Y:S02]  /*369d0*/  SHFL.IDX P6, R14, R13, R12, R11 ;  /* 0x0000000c0d0e7389 */ /* 0x00006400000c000b */
[----:B01----:R-:W-:Y:S01]  /*369e0*/  ENDCOLLECTIVE ;  /* 0x000000000000791b */ /* 0x003fe20003800000 */
.L_x_4214:
[----:B------:R-:W-:Y:S05]  /*369f0*/  BRA `(.L_x_4215) ;  /* 0xfffffd1000a87947 */ /* 0x000fea000383ffff */
.L_x_3904:
[----:B------:R0:W0:Y:S02]  /*36a00*/  SYNCS.PHASECHK.TRANS64.TRYWAIT P0, [R148+URZ+0x32400], R13 ;  /* 0x0324000d940075a7 */ /* 0x000024000800017f */
[----:B0-----:R-:W-:Y:S05]  /*36a10*/  @!P0 NANOSLEEP.SYNCS 0x989680 ;  /* 0x009896800000895d */ /* 0x001fea0003900000 */
[----:B------:R-:W0:Y:S02]  /*36a20*/  @!P0 SYNCS.PHASECHK.TRANS64 P0, [R148+URZ+0x32400], R13 ;  /* 0x0324000d940085a7 */ /* 0x000e24000800007f */
[----:B0-----:R-:W-:Y:S05]  /*36a30*/  @!P0 BRA `(.L_x_3904) ;  /* 0xfffffffc00f08947 */ /* 0x001fea000383ffff */
[----:B------:R-:W-:Y:S05]  /*36a40*/  BRA `(.L_x_4216) ;  /* 0xfffffd1400287947 */ /* 0x000fea000383ffff */
.L_x_3912:
[----:B------:R-:W0:Y:S01]  /*36a50*/  LDC R61, c[0x0][0x3f4] ;  /* 0x0000fd00ff3d7b82 */ /* 0x000e220000000800 */
        /* <DEDUP_REMOVED lines=8> */
.L_x_4218:
[----:B------:R-:W-:Y:S05]  /*36ae0*/  BSYNC B1 ;  /* 0x0000000000017941 */ /* 0x000fea0003800000 */
.L_x_4217:
        /* <DEDUP_REMOVED lines=10> */
.L_x_4219:
[----:B------:R-:W-:Y:S02]  /*36b90*/  ISETP.GE.OR P1, PT, R0, R55, P0 ;  /* 0x000000370000720c */ /* 0x000fe40000726670 */
[----:B------:R-:W-:-:S11]  /*36ba0*/  MOV R13, R26 ;  /* 0x0000001a000d7202 */ /* 0x000fd60000000f00 */
[C---:B------:R-:W-:Y:S01]  /*36bb0*/  @!P1 IMAD.SHL.U32 R5, R22.reuse, 0x2, RZ ;  /* 0x0000000216059824 */ /* 0x040fe200078e00ff */
[----:B------:R-:W-:Y:S01]  /*36bc0*/  @!P1 SHF.L.U64.HI R21, R22, 0x1, R23 ;  /* 0x0000000116159819 */ /* 0x000fe20000010217 */
[----:B------:R-:W-:-:S07]  /*36bd0*/  IMAD.MOV.U32 R3, RZ, RZ, R14 ;  /* 0x000000ffff037224 */ /* 0x000fce00078e000e */
[----:B------:R-:W-:Y:S05]  /*36be0*/  WARPSYNC.COLLECTIVE R15, `(.L_x_4220) ;  /* 0x000000000f087348 */ /* 0x000fea0003c00000 */
[----:B------:R0:W1:Y:S02]  /*36bf0*/  SHFL.IDX P6, R14, R13, R12, R11 ;  /* 0x0000000c0d0e7389 */ /* 0x00006400000c000b */
[----:B01----:R-:W-:Y:S01]  /*36c00*/  ENDCOLLECTIVE ;  /* 0x000000000000791b */ /* 0x003fe20003800000 */
.L_x_4220:
[----:B------:R-:W-:-:S05]  /*36c10*/  @!P1 IADD3 R6, P2, R3, R5, RZ ;  /* 0x0000000503069210 */ /* 0x000fca0007f5e0ff */
[----:B------:R-:W-:Y:S02]  /*36c20*/  @!P1 IMAD.X R7, R2, 0x1, R21, P2 ;  /* 0x0000000102079824 */ /* 0x000fe400010e0615 */
[----:B------:R-:W-:Y:S02]  /*36c30*/  IMAD.MOV.U32 R13, RZ, RZ, R27 ;  /* 0x000000ffff0d7224 */ /* 0x000fe400078e001b */
[----:B------:R-:W-:-:S07]  /*36c40*/  IMAD.MOV.U32 R4, RZ, RZ, R14 ;  /* 0x000000ffff047224 */ /* 0x000fce00078e000e */
[----:B------:R-:W-:Y:S05]  /*36c50*/  WARPSYNC.COLLECTIVE R15, `(.L_x_4221) ;  /* 0x000000000f087348 */ /* 0x000fea0003c00000 */
[----:B------:R0:W1:Y:S02]  /*36c60*/  SHFL.IDX P6, R14, R13, R12, R11 ;  /* 0x0000000c0d0e7389 */ /* 0x00006400000c000b */
[----:B01----:R-:W-:Y:S01]  /*36c70*/  ENDCOLLECTIVE ;  /* 0x000000000000791b */ /* 0x003fe20003800000 */
.L_x_4221:
[----:B------:R-:W2:Y:S01]  /*36c80*/  @!P1 LD.E.128 R8, desc[UR44][R6.64] ;  /* 0x0000002c06089980 */ /* 0x000ea2000c101d00 */
[----:B------:R-:W-:-:S05]  /*36c90*/  @!P1 IADD3 R14, P2, R14, R5, RZ ;  /* 0x000000050e0e9210 */ /* 0x000fca0007f5e0ff */
[----:B------:R-:W-:-:S04]  /*36ca0*/  @!P1 IMAD.X R3, R4, 0x1, R21, P2 ;  /* 0x0000000104039824 */ /* 0x000fc800010e0615 */
[----:B------:R-:W-:-:S05]  /*36cb0*/  @!P1 IMAD.MOV.U32 R15, RZ, RZ, R3 ;  /* 0x000000ffff0f9224 */ /* 0x000fca00078e0003 */
[----:B------:R0:W5:Y:S01]  /*36cc0*/  @!P1 LD.E.128 R4, desc[UR44][R14.64] ;  /* 0x0000002c0e049980 */ /* 0x000162000c101d00 */
[----:B------:R-:W-:Y:S01]  /*36cd0*/  CS2R R58, SRZ ;  /* 0x00000000003a7805 */ /* 0x000fe2000001ff00 */
[----:B------:R-:W-:Y:S01]  /*36ce0*/  IMAD.MOV.U32 R13, RZ, RZ, R24 ;  /* 0x000000ffff0d7224 */ /* 0x000fe200078e0018 */
[----:B------:R-:W-:Y:S01]  /*36cf0*/  CS2R R56, SRZ ;  /* 0x0000000000387805 */ /* 0x000fe2000001ff00 */
[----:B------:R-:W-:Y:S01]  /*36d00*/  IMAD.MOV.U32 R12, RZ, RZ, 0x1 ;  /* 0x00000001ff0c7424 */ /* 0x000fe200078e00ff */
[----:B------:R-:W-:Y:S01]  /*36d10*/  CS2R R20, SRZ ;  /* 0x0000000000147805 */ /* 0x000fe2000001ff00 */
[----:B0-----:R-:W-:Y:S02]  /*36d20*/  IMAD.MOV.U32 R15, RZ, RZ, -0x1 ;  /* 0xffffffffff0f7424 */ /* 0x001fe400078e00ff */
[----:B--2---:R-:W-:Y:S02]  /*36d30*/  @!P1 IMAD.MOV.U32 R59, RZ, RZ, R11 ;  /* 0x000000ffff3b9224 */ /* 0x004fe400078e000b */
[----:B------:R-:W-:-:S02]  /*36d40*/  IMAD.MOV.U32 R11, RZ, RZ, 0x1c1f ;  /* 0x00001c1fff0b7424 */ /* 0x000fc400078e00ff */
[----:B------:R-:W-:Y:S02]  /*36d50*/  @!P1 IMAD.MOV.U32 R56, RZ, RZ, R8 ;  /* 0x000000ffff389224 */ /* 0x000fe400078e0008 */
[----:B------:R-:W-:-:S07]  /*36d60*/  @!P1 IMAD.MOV.U32 R57, RZ, RZ, R9 ;  /* 0x000000ffff399224 */ /* 0x000fce00078e0009 */
[----:B-----5:R-:W-:Y:S05]  /*36d70*/  WARPSYNC.COLLECTIVE R15, `(.L_x_4222) ;  /* 0x000000000f087348 */ /* 0x020fea0003c00000 */
[----:B------:R0:W1:Y:S02]  /*36d80*/  SHFL.IDX P6, R14, R13, R12, R11 ;  /* 0x0000000c0d0e7389 */ /* 0x00006400000c000b */
[----:B01---5:R-:W-:Y:S01]  /*36d90*/  ENDCOLLECTIVE ;  /* 0x000000000000791b */ /* 0x023fe20003800000 */
.L_x_4222:
[----:B------:R-:W-:Y:S02]  /*36da0*/  IMAD.MOV.U32 R2, RZ, RZ, R56 ;  /* 0x000000ffff027224 */ /* 0x000fe400078e0038 */
[----:B------:R-:W-:Y:S02]  /*36db0*/  IMAD.MOV.U32 R3, RZ, RZ, R57 ;  /* 0x000000ffff037224 */ /* 0x000fe400078e0039 */
[----:B------:R-:W-:Y:S01]  /*36dc0*/  @!P1 IMAD.MOV.U32 R58, RZ, RZ, R10 ;  /* 0x000000ffff3a9224 */ /* 0x000fe200078e000a */
[----:B------:R-:W-:Y:S01]  /*36dd0*/  PRMT R67, R67, 0x5410, R2 ;  /* 0x0000541043437816 */ /* 0x000fe20000000002 */
[----:B------:R-:W-:Y:S01]  /*36de0*/  IMAD.MOV.U32 R9, RZ, RZ, R59 ;  /* 0x000000ffff097224 */ /* 0x000fe200078e003b */
[----:B------:R-:W-:Y:S02]  /*36df0*/  PRMT R63, R63, 0x5410, R3 ;  /* 0x000054103f3f7816 */ /* 0x000fe40000000003 */
[----:B------:R-:W-:Y:S01]  /*36e00*/  CS2R R2, SRZ ;  /* 0x0000000000027805 */ /* 0x000fe2000001ff00 */
[----:B------:R-:W-:-:S02]  /*36e10*/  IMAD.MOV.U32 R8, RZ, RZ, R58 ;  /* 0x000000ffff087224 */ /* 0x000fc400078e003a */
[----:B------:R-:W-:-:S03]  /*36e20*/  IMAD.MOV.U32 R13, RZ, RZ, R25 ;  /* 0x000000ffff0d7224 */ /* 0x000fc600078e0019 */
[----:B------:R-:W-:Y:S02]  /*36e30*/  PRMT R28, R8, 0x5410, R9 ;  /* 0x00005410081c7816 */ /* 0x000fe40000000009 */
[----:B------:R-:W-:Y:S02]  /*36e40*/  CS2R R8, SRZ ;  /* 0x0000000000087805 */ /* 0x000fe4000001ff00 */
[----:B------:R-:W-:Y:S01]  /*36e50*/  @!P1 MOV R21, R7 ;  /* 0x0000000700159202 */ /* 0x000fe20000000f00 */
[----:B------:R-:W-:Y:S02]  /*36e60*/  @!P1 IMAD.MOV.U32 R2, RZ, RZ, R4 ;  /* 0x000000ffff029224 */ /* 0x000fe400078e0004 */
[----:B------:R-:W-:Y:S02]  /*36e70*/  @!P1 IMAD.MOV.U32 R3, RZ, RZ, R5 ;  /* 0x000000ffff039224 */ /* 0x000fe400078e0005 */
[----:B------:R-:W-:Y:S02]  /*36e80*/  @!P1 IMAD.MOV.U32 R20, RZ, RZ, R6 ;  /* 0x000000ffff149224 */ /* 0x000fe400078e0006 */
[----:B------:R-:W-:-:S07]  /*36e90*/  IMAD.MOV.U32 R24, RZ, RZ, R14 ;  /* 0x000000ffff187224 */ /* 0x000fce00078e000e */
[----:B------:R-:W-:Y:S05]  /*36ea0*/  WARPSYNC.COLLECTIVE R15, `(.L_x_4223) ;  /* 0x000000000f087348 */ /* 0x000fea0003c00000 */
[----:B------:R0:W1:Y:S02]  /*36eb0*/  SHFL.IDX P6, R14, R13, R12, R11 ;  /* 0x0000000c0d0e7389 */ /* 0x00006400000c000b */
[----:B01----:R-:W-:Y:S01]  /*36ec0*/  ENDCOLLECTIVE ;  /* 0x000000000000791b */ /* 0x003fe20003800000 */
.L_x_4223:
[----:B------:R-:W-:Y:S02]  /*36ed0*/  IMAD.MOV.U32 R4, RZ, RZ, R2 ;  /* 0x000000ffff047224 */ /* 0x000fe400078e0002 */
[----:B------:R-:W-:Y:S02]  /*36ee0*/  IMAD.MOV.U32 R5, RZ, RZ, R3 ;  /* 0x000000ffff057224 */ /* 0x000fe400078e0003 */
[----:B------:R-:W-:Y:S01]  /*36ef0*/  IMAD.MOV.U32 R6, RZ, RZ, R20 ;  /* 0x000000ffff067224 */ /* 0x000fe200078e0014 */
[----:B------:R-:W-:Y:S01]  /*36f00*/  PRMT R60, R60, 0x5410, R4 ;  /* 0x000054103c3c7816 */ /* 0x000fe20000000004 */
[----:B------:R-:W-:Y:S01]  /*36f10*/  IMAD.MOV.U32 R7, RZ, RZ, R21 ;  /* 0x000000ffff077224 */ /* 0x000fe200078e0015 */
[----:B------:R-:W-:Y:S02]  /*36f20*/  PRMT R63, R5, 0x7610, R63 ;  /* 0x00007610053f7816 */ /* 0x000fe4000000003f */
[----:B------:R-:W-:Y:S02]  /*36f30*/  PRMT R67, R6, 0x7610, R67 ;  /* 0x0000761006437816 */ /* 0x000fe40000000043 */
[----:B------:R-:W-:Y:S01]  /*36f40*/  PRMT R81, R7, 0x7610, R81 ;  /* 0x0000761007517816 */ /* 0x000fe20000000051 */
[----:B------:R-:W-:-:S02]  /*36f50*/  IMAD.MOV.U32 R13, RZ, RZ, R26 ;  /* 0x000000ffff0d7224 */ /* 0x000fc400078e001a */
[----:B------:R-:W-:-:S07]  /*36f60*/  IMAD.MOV.U32 R25, RZ, RZ, R14 ;  /* 0x000000ffff197224 */ /* 0x000fce00078e000e */
[----:B------:R-:W-:Y:S05]  /*36f70*/  WARPSYNC.COLLECTIVE R15, `(.L_x_4224) ;  /* 0x000000000f087348 */ /* 0x000fea0003c00000 */
[----:B------:R0:W1:Y:S02]  /*36f80*/  SHFL.IDX P6, R14, R13, R12, R11 ;  /* 0x0000000c0d0e7389 */ /* 0x00006400000c000b */
[----:B01----:R-:W-:Y:S01]  /*36f90*/  ENDCOLLECTIVE ;  /* 0x000000000000791b */ /* 0x003fe20003800000 */
.L_x_4224:
[----:B------:R-:W-:Y:S02]  /*36fa0*/  IMAD.MOV.U32 R13, RZ, RZ, R27 ;  /* 0x000000ffff0d7224 */ /* 0x000fe400078e001b */
[----:B------:R-:W-:-:S07]  /*36fb0*/  IMAD.MOV.U32 R26, RZ, RZ, R14 ;  /* 0x000000ffff1a7224 */ /* 0x000fce00078e000e */
[----:B------:R-:W-:Y:S05]  /*36fc0*/  WARPSYNC.COLLECTIVE R15, `(.L_x_4225) ;  /* 0x000000000f087348 */ /* 0x000fea0003c00000 */
[----:B------:R0:W1:Y:S02]  /*36fd0*/  SHFL.IDX P6, R14, R13, R12, R11 ;  /* 0x0000000c0d0e7389 */ /* 0x00006400000c000b */
[----:B01----:R-:W-:Y:S01]  /*36fe0*/  ENDCOLLECTIVE ;  /* 0x000000000000791b */ /* 0x003fe20003800000 */
.L_x_4225:
[----:B------:R-:W-:Y:S05]  /*36ff0*/  BRA `(.L_x_4226) ;  /* 0xfffffd2000547947 */ /* 0x000fea000383ffff */
.L_x_3916:
[----:B0-----:R0:W1:Y:S02]  /*37000*/  SYNCS.PHASECHK.TRANS64.TRYWAIT P1, [R148+URZ+0x32400], R13 ;  /* 0x0324000d940075a7 */ /* 0x001064000802017f */
[----:B-1----:R-:W-:Y:S05]  /*37010*/  @!P1 NANOSLEEP.SYNCS 0x989680 ;  /* 0x009896800000995d */ /* 0x002fea0003900000 */
[----:B------:R-:W1:Y:S02]  /*37020*/  @!P1 SYNCS.PHASECHK.TRANS64 P1, [R148+URZ+0x32400], R13 ;  /* 0x0324000d940095a7 */ /* 0x000e64000802007f */
[----:B-1----:R-:W-:Y:S05]  /*37030*/  @!P1 BRA `(.L_x_3916) ;  /* 0xfffffffc00f09947 */ /* 0x002fea000383ffff */
[----:B------:R-:W-:Y:S05]  /*37040*/  BRA `(.L_x_4227) ;  /* 0xfffffd2000b07947 */ /* 0x000fea000383ffff */
.L_x_3930:
[----:B0-----:R0:W1:Y:S02]  /*37050*/  SYNCS.PHASECHK.TRANS64.TRYWAIT P0, [R2+URZ], R7 ;  /* 0x00000007020075a7 */ /* 0x001064000800017f */
[----:B-1----:R-:W-:Y:S05]  /*37060*/  @!P0 NANOSLEEP.SYNCS 0x989680 ;  /* 0x009896800000895d */ /* 0x002fea0003900000 */
[----:B------:R-:W1:Y:S02]  /*37070*/  @!P0 SYNCS.PHASECHK.TRANS64 P0, [R2+URZ], R7 ;  /* 0x00000007020085a7 */ /* 0x000e64000800007f */
[----:B-1----:R-:W-:Y:S05]  /*37080*/  @!P0 BRA `(.L_x_3930) ;  /* 0xfffffffc00f08947 */ /* 0x002fea000383ffff */
[----:B------:R-:W-:Y:S05]  /*37090*/  BRA `(.L_x_3929) ;  /* 0xfffffd3800447947 */ /* 0x000fea000383ffff */
.L_x_3937:
[----:B0-----:R0:W1:Y:S02]  /*370a0*/  SYNCS.PHASECHK.TRANS64.TRYWAIT P0, [R14+URZ], R15 ;  /* 0x0000000f0e0075a7 */ /* 0x001064000800017f */
[----:B-1----:R-:W-:Y:S05]  /*370b0*/  @!P0 NANOSLEEP.SYNCS 0x989680 ;  /* 0x009896800000895d */ /* 0x002fea0003900000 */
[----:B------:R-:W1:Y:S02]  /*370c0*/  @!P0 SYNCS.PHASECHK.TRANS64 P0, [R14+URZ], R15 ;  /* 0x0000000f0e0085a7 */ /* 0x000e64000800007f */
[----:B-1----:R-:W-:Y:S05]  /*370d0*/  @!P0 BRA `(.L_x_3937) ;  /* 0xfffffffc00f08947 */ /* 0x002fea000383ffff */
[----:B------:R-:W-:Y:S05]  /*370e0*/  BRA `(.L_x_3936) ;  /* 0xfffffd3c00687947 */ /* 0x000fea000383ffff */
.L_x_3964:
[----:B-1----:R1:W2:Y:S02]  /*370f0*/  SYNCS.PHASECHK.TRANS64.TRYWAIT P0, [R10+URZ], R11 ;  /* 0x0000000b0a0075a7 */ /* 0x0022a4000800017f */
[----:B--2---:R-:W-:Y:S05]  /*37100*/  @!P0 NANOSLEEP.SYNCS 0x989680 ;  /* 0x009896800000895d */ /* 0x004fea0003900000 */
[----:B------:R-:W2:Y:S02]  /*37110*/  @!P0 SYNCS.PHASECHK.TRANS64 P0, [R10+URZ], R11 ;  /* 0x0000000b0a0085a7 */ /* 0x000ea4000800007f */
[----:B--2---:R-:W-:Y:S05]  /*37120*/  @!P0 BRA `(.L_x_3964) ;  /* 0xfffffffc00f08947 */ /* 0x004fea000383ffff */
[----:B------:R-:W-:Y:S05]  /*37130*/  BRA `(.L_x_3963) ;  /* 0xfffffde400e07947 */ /* 0x000fea000383ffff */
.L_x_3971:
[----:B-1----:R1:W2:Y:S02]  /*37140*/  SYNCS.PHASECHK.TRANS64.TRYWAIT P0, [R8+URZ], R9 ;  /* 0x00000009080075a7 */ /* 0x0022a4000800017f */
[----:B--2---:R-:W-:Y:S05]  /*37150*/  @!P0 NANOSLEEP.SYNCS 0x989680 ;  /* 0x009896800000895d */ /* 0x004fea0003900000 */
[----:B------:R-:W2:Y:S02]  /*37160*/  @!P0 SYNCS.PHASECHK.TRANS64 P0, [R8+URZ], R9 ;  /* 0x00000009080085a7 */ /* 0x000ea4000800007f */
[----:B--2---:R-:W-:Y:S05]  /*37170*/  @!P0 BRA `(.L_x_3971) ;  /* 0xfffffffc00f08947 */ /* 0x004fea000383ffff */
[----:B------:R-:W-:Y:S05]  /*37180*/  BRA `(.L_x_3970) ;  /* 0xfffffdec001c7947 */ /* 0x000fea000383ffff */
.L_x_3984:
[----:B-1----:R1:W2:Y:S02]  /*37190*/  SYNCS.PHASECHK.TRANS64.TRYWAIT P0, [R8+URZ], R9 ;  /* 0x00000009080075a7 */ /* 0x0022a4000800017f */
[----:B--2---:R-:W-:Y:S05]  /*371a0*/  @!P0 NANOSLEEP.SYNCS 0x989680 ;  /* 0x009896800000895d */ /* 0x004fea0003900000 */
[----:B------:R-:W2:Y:S02]  /*371b0*/  @!P0 SYNCS.PHASECHK.TRANS64 P0, [R8+URZ], R9 ;  /* 0x00000009080085a7 */ /* 0x000ea4000800007f */
[----:B--2---:R-:W-:Y:S05]  /*371c0*/  @!P0 BRA `(.L_x_3984) ;  /* 0xfffffffc00f08947 */ /* 0x004fea000383ffff */
[----:B------:R-:W-:Y:S05]  /*371d0*/  BRA `(.L_x_3983) ;  /* 0xfffffe80001c7947 */ /* 0x000fea000383ffff */
.L_x_3991:
[----:B-1----:R1:W2:Y:S02]  /*371e0*/  SYNCS.PHASECHK.TRANS64.TRYWAIT P0, [R8+URZ], R9 ;  /* 0x00000009080075a7 */ /* 0x0022a4000800017f */
[----:B--2---:R-:W-:Y:S05]  /*371f0*/  @!P0 NANOSLEEP.SYNCS 0x989680 ;  /* 0x009896800000895d */ /* 0x004fea0003900000 */
[----:B------:R-:W2:Y:S02]  /*37200*/  @!P0 SYNCS.PHASECHK.TRANS64 P0, [R8+URZ], R9 ;  /* 0x00000009080085a7 */ /* 0x000ea4000800007f */
[----:B--2---:R-:W-:Y:S05]  /*37210*/  @!P0 BRA `(.L_x_3991) ;  /* 0xfffffffc00f08947 */ /* 0x004fea000383ffff */
[----:B------:R-:W-:Y:S05]  /*37220*/  BRA `(.L_x_3990) ;  /* 0xfffffe8400587947 */ /* 0x000fea000383ffff */
.L_x_4020:
[----:B------:R-:W-:Y:S02]  /*37230*/  IMAD.MOV.U32 R13, RZ, RZ, R3 ;  /* 0x000000ffff0d7224 */ /* 0x000fe400078e0003 */
[----:B------:R-:W-:Y:S02]  /*37240*/  IMAD.MOV.U32 R12, RZ, RZ, RZ ;  /* 0x000000ffff0c7224 */ /* 0x000fe400078e00ff */
[----:B------:R-:W-:Y:S02]  /*37250*/  IMAD.MOV.U32 R11, RZ, RZ, 0x181f ;  /* 0x0000181fff0b7424 */ /* 0x000fe400078e00ff */
[----:B------:R-:W-:-:S07]  /*37260*/  IMAD.MOV.U32 R15, RZ, RZ, -0x1 ;  /* 0xffffffffff0f7424 */ /* 0x000fce00078e00ff */
[----:B-1--4-:R-:W-:Y:S05]  /*37270*/  WARPSYNC.COLLECTIVE R15, `(.L_x_4228) ;  /* 0x000000000f087348 */ /* 0x012fea0003c00000 */
[----:B------:R0:W2:Y:S02]  /*37280*/  SHFL.IDX P6, R14, R13, R12, R11 ;  /* 0x0000000c0d0e7389 */ /* 0x0000a400000c000b */
[----:B012-4-:R-:W-:Y:S01]  /*37290*/  ENDCOLLECTIVE ;  /* 0x000000000000791b */ /* 0x017fe20003800000 */
.L_x_4228:
[----:B------:R-:W-:Y:S02]  /*372a0*/  IMAD.MOV.U32 R13, RZ, RZ, R2 ;  /* 0x000000ffff0d7224 */ /* 0x000fe400078e0002 */
[----:B------:R-:W-:-:S07]  /*372b0*/  IMAD.MOV.U32 R0, RZ, RZ, R14 ;  /* 0x000000ffff007224 */ /* 0x000fce00078e000e */
[----:B------:R-:W-:Y:S05]  /*372c0*/  WARPSYNC.COLLECTIVE R15, `(.L_x_4229) ;  /* 0x000000000f087348 */ /* 0x000fea0003c00000 */
[----:B------:R0:W1:Y:S02]  /*372d0*/  SHFL.IDX P6, R14, R13, R12, R11 ;  /* 0x0000000c0d0e7389 */ /* 0x00006400000c000b */
[----:B01----:R-:W-:Y:S01]  /*372e0*/  ENDCOLLECTIVE ;  /* 0x000000000000791b */ /* 0x003fe20003800000 */
.L_x_4229:
[----:B------:R-:W-:Y:S05]  /*372f0*/  BRA `(.L_x_4230) ;  /* 0xffffff6400607947 */ /* 0x000fea000383ffff */
.L_x_4023:
[----:B------:R-:W-:Y:S01]  /*37300*/  BSSY B1, `(.L_x_4231) ;  /* 0x0000008000017945 */ /* 0x000fe20003800000 */
[----:B------:R-:W-:Y:S02]  /*37310*/  IMAD.MOV.U32 R13, RZ, RZ, R3 ;  /* 0x000000ffff0d7224 */ /* 0x000fe400078e0003 */
[----:B------:R-:W-:Y:S02]  /*37320*/  IMAD.MOV.U32 R12, RZ, RZ, 0x1 ;  /* 0x00000001ff0c7424 */ /* 0x000fe400078e00ff */
[----:B------:R-:W-:Y:S02]  /*37330*/  IMAD.MOV.U32 R11, RZ, RZ, 0x181f ;  /* 0x0000181fff0b7424 */ /* 0x000fe400078e00ff */
[----:B--2---:R-:W-:-:S07]  /*37340*/  IMAD.MOV.U32 R15, RZ, RZ, -0x1 ;  /* 0xffffffffff0f7424 */ /* 0x004fce00078e00ff */
[----:B01-34-:R-:W-:Y:S05]  /*37350*/  WARPSYNC.COLLECTIVE R15, `(.L_x_4232) ;  /* 0x000000000f087348 */ /* 0x01bfea0003c00000 */
[----:B---3--:R2:W3:Y:S02]  /*37360*/  SHFL.IDX P6, R14, R13, R12, R11 ;  /* 0x0000000c0d0e7389 */ /* 0x0084e400000c000b */
[----:B01234-:R-:W-:Y:S01]  /*37370*/  ENDCOLLECTIVE ;  /* 0x000000000000791b */ /* 0x01ffe20003800000 */
.L_x_4232:
[----:B------:R-:W-:Y:S05]  /*37380*/  BSYNC B1 ;  /* 0x0000000000017941 */ /* 0x000fea0003800000 */
.L_x_4231:
        /* <DEDUP_REMOVED lines=8> */
.L_x_4233:
[----:B------:R-:W-:Y:S05]  /*37410*/  BRA `(.L_x_4234) ;  /* 0xffffff6400847947 */ /* 0x000fea000383ffff */
.L_x_4026:
[----:B------:R-:W-:Y:S01]  /*37420*/  BSSY B1, `(.L_x_4235) ;  /* 0x0000008000017945 */ /* 0x000fe20003800000 */
[----:B------:R-:W-:Y:S02]  /*37430*/  IMAD.MOV.U32 R13, RZ, RZ, R3 ;  /* 0x000000ffff0d7224 */ /* 0x000fe400078e0003 */
[----:B------:R-:W-:Y:S02]  /*37440*/  IMAD.MOV.U32 R12, RZ, RZ, 0x2 ;  /* 0x00000002ff0c7424 */ /* 0x000fe400078e00ff */
[----:B------:R-:W-:Y:S02]  /*37450*/  IMAD.MOV.U32 R11, RZ, RZ, 0x181f ;  /* 0x0000181fff0b7424 */ /* 0x000fe400078e00ff */
[----:B0-----:R-:W-:-:S07]  /*37460*/  IMAD.MOV.U32 R15, RZ, RZ, -0x1 ;  /* 0xffffffffff0f7424 */ /* 0x001fce00078e00ff */
[----:B-1234-:R-:W-:Y:S05]  /*37470*/  WARPSYNC.COLLECTIVE R15, `(.L_x_4236) ;  /* 0x000000000f087348 */ /* 0x01efea0003c00000 */
[----:B---3--:R0:W3:Y:S02]  /*37480*/  SHFL.IDX P6, R14, R13, R12, R11 ;  /* 0x0000000c0d0e7389 */ /* 0x0080e400000c000b */
[----:B01234-:R-:W-:Y:S01]  /*37490*/  ENDCOLLECTIVE ;  /* 0x000000000000791b */ /* 0x01ffe20003800000 */
.L_x_4236:
[----:B------:R-:W-:Y:S05]  /*374a0*/  BSYNC B1 ;  /* 0x0000000000017941 */ /* 0x000fea0003800000 */
.L_x_4235:
        /* <DEDUP_REMOVED lines=8> */
.L_x_4237:
[----:B------:R-:W-:Y:S05]  /*37530*/  BRA `(.L_x_4238) ;  /* 0xffffff6400a47947 */ /* 0x000fea000383ffff */
.L_x_4029:
[----:B------:R-:W-:Y:S01]  /*37540*/  BSSY B1, `(.L_x_4239) ;  /* 0x0000008000017945 */ /* 0x000fe20003800000 */
[----:B------:R-:W-:Y:S02]  /*37550*/  IMAD.MOV.U32 R13, RZ, RZ, R3 ;  /* 0x000000ffff0d7224 */ /* 0x000fe400078e0003 */
[----:B------:R-:W-:Y:S02]  /*37560*/  IMAD.MOV.U32 R12, RZ, RZ, 0x3 ;  /* 0x00000003ff0c7424 */ /* 0x000fe400078e00ff */
[----:B------:R-:W-:Y:S02]  /*37570*/  IMAD.MOV.U32 R11, RZ, RZ, 0x181f ;  /* 0x0000181fff0b7424 */ /* 0x000fe400078e00ff */
[----:B0-----:R-:W-:-:S07]  /*37580*/  IMAD.MOV.U32 R15, RZ, RZ, -0x1 ;  /* 0xffffffffff0f7424 */ /* 0x001fce00078e00ff */
[----:B-1234-:R-:W-:Y:S05]  /*37590*/  WARPSYNC.COLLECTIVE R15, `(.L_x_4240) ;  /* 0x000000000f087348 */ /* 0x01efea0003c00000 */
[----:B------:R0:W0:Y:S02]  /*375a0*/  SHFL.IDX P6, R14, R13, R12, R11 ;  /* 0x0000000c0d0e7389 */ /* 0x00002400000c000b */
[----:B01234-:R-:W-:Y:S01]  /*375b0*/  ENDCOLLECTIVE ;  /* 0x000000000000791b */ /* 0x01ffe20003800000 */
.L_x_4240:
[----:B------:R-:W-:Y:S05]  /*375c0*/  BSYNC B1 ;  /* 0x0000000000017941 */ /* 0x000fea0003800000 */
.L_x_4239:
        /* <DEDUP_REMOVED lines=8> */
.L_x_4241:
[----:B------:R-:W-:Y:S05]  /*37650*/  BRA `(.L_x_4242) ;  /* 0xffffff6400c47947 */ /* 0x000fea000383ffff */
.L_x_4054:
[----:B------:R-:W0:Y:S01]  /*37660*/  S2R R12, SR_TID.X ;  /* 0x00000000000c7919 */ /* 0x000e220000002100 */
[----:B------:R-:W-:Y:S01]  /*37670*/  BSSY B1, `(.L_x_4243) ;  /* 0x000000a000017945 */ /* 0x000fe20003800000 */
[----:B------:R-:W-:Y:S02]  /*37680*/  IMAD.MOV.U32 R11, RZ, RZ, 0x1f ;  /* 0x0000001fff0b7424 */ /* 0x000fe400078e00ff */
[----:B------:R-:W-:Y:S01]  /*37690*/  IMAD.MOV.U32 R15, RZ, RZ, -0x1 ;  /* 0xffffffffff0f7424 */ /* 0x000fe200078e00ff */
[----:B0-----:R-:W-:-:S04]  /*376a0*/  SHF.R.U32.HI R12, RZ, 0x5, R12 ;  /* 0x00000005ff0c7819 */ /* 0x001fc8000001160c */
[----:B------:R-:W-:-:S05]  /*376b0*/  LOP3.LUT R12, R12, 0x3, RZ, 0xc0, !PT ;  /* 0x000000030c0c7812 */ /* 0x000fca00078ec0ff */
[----:B-1----:R-:W-:Y:S02]  /*376c0*/  IMAD.MOV.U32 R13, RZ, RZ, R12 ;  /* 0x000000ffff0d7224 */ /* 0x002fe400078e000c */
[----:B------:R-:W-:-:S07]  /*376d0*/  IMAD.MOV.U32 R12, RZ, RZ, RZ ;  /* 0x000000ffff0c7224 */ /* 0x000fce00078e00ff */
[----:B------:R-:W-:Y:S05]  /*376e0*/  WARPSYNC.COLLECTIVE R15, `(.L_x_4244) ;  /* 0x000000000f087348 */ /* 0x000fea0003c00000 */
[----:B------:R0:W1:Y:S02]  /*376f0*/  SHFL.IDX P6, R14, R13, R12, R11 ;  /* 0x0000000c0d0e7389 */ /* 0x00006400000c000b */
[----:B01----:R-:W-:Y:S01]  /*37700*/  ENDCOLLECTIVE ;  /* 0x000000000000791b */ /* 0x003fe20003800000 */
.L_x_4244:
[----:B------:R-:W-:Y:S05]  /*37710*/  BSYNC B1 ;  /* 0x0000000000017941 */ /* 0x000fea0003800000 */
.L_x_4243:
[----:B------:R-:W-:Y:S05]  /*37720*/  BRA `(.L_x_4245) ;  /* 0xffffff7c00dc7947 */ /* 0x000fea000383ffff */
.L_x_4056:
[----:B------:R-:W-:Y:S01]  /*37730*/  BSSY B1, `(.L_x_4246) ;  /* 0x0000006000017945 */ /* 0x000fe20003800000 */
[----:B------:R-:W-:-:S07]  /*37740*/  IMAD.MOV.U32 R15, RZ, RZ, -0x1 ;  /* 0xffffffffff0f7424 */ /* 0x000fce00078e00ff */
[----:B01----:R-:W-:Y:S05]  /*37750*/  WARPSYNC.COLLECTIVE R15, `(.L_x_4247) ;  /* 0x000000000f0c7348 */ /* 0x003fea0003c00000 */
[----:B------:R-:W-:Y:S02]  /*37760*/  ELECT P6, UR62, PT ;  /* 0x00000000003e782f */ /* 0x000fe400038c0000 */
[----:B------:R-:W-:Y:S01]  /*37770*/  MOV R14, UR62 ;  /* 0x0000003e000e7c02 */ /* 0x000fe20008000f00 */
[----:B01----:R-:W-:Y:S10]  /*37780*/  ENDCOLLECTIVE ;  /* 0x000000000000791b */ /* 0x003ff40003800000 */
.L_x_4247:
[----:B------:R-:W-:Y:S05]  /*37790*/  BSYNC B1 ;  /* 0x0000000000017941 */ /* 0x000fea0003800000 */
.L_x_4246:
[----:B------:R-:W-:Y:S05]  /*377a0*/  BRA `(.L_x_4055) ;  /* 0xffffff7c00d47947 */ /* 0x000fea000383ffff */
.L_x_4058:
[----:B0-----:R0:W2:Y:S02]  /*377b0*/  SYNCS.PHASECHK.TRANS64.TRYWAIT P0, [R23+URZ+0x32420], R6 ;  /* 0x03242006170075a7 */ /* 0x0010a4000800017f */
[----:B--2---:R-:W-:Y:S05]  /*377c0*/  @!P0 NANOSLEEP.SYNCS 0x989680 ;  /* 0x009896800000895d */ /* 0x004fea0003900000 */
[----:B------:R-:W2:Y:S02]  /*377d0*/  @!P0 SYNCS.PHASECHK.TRANS64 P0, [R23+URZ+0x32420], R6 ;  /* 0x03242006170085a7 */ /* 0x000ea4000800007f */
[----:B--2---:R-:W-:Y:S05]  /*377e0*/  @!P0 BRA `(.L_x_4058) ;  /* 0xfffffffc00f08947 */ /* 0x004fea000383ffff */
[----:B------:R-:W-:Y:S05]  /*377f0*/  BRA `(.L_x_4248) ;  /* 0xffffff7c00e47947 */ /* 0x000fea000383ffff */
.L_x_4062:
[----:B0-----:R0:W2:Y:S02]  /*37800*/  SYNCS.PHASECHK.TRANS64.TRYWAIT P0, [R3+URZ+0x324a0], R6 ;  /* 0x0324a006030075a7 */ /* 0x0010a4000800017f */
[----:B--2---:R-:W-:Y:S05]  /*37810*/  @!P0 NANOSLEEP.SYNCS 0x989680 ;  /* 0x009896800000895d */ /* 0x004fea0003900000 */
[----:B------:R-:W2:Y:S02]  /*37820*/  @!P0 SYNCS.PHASECHK.TRANS64 P0, [R3+URZ+0x324a0], R6 ;  /* 0x0324a006030085a7 */ /* 0x000ea4000800007f */
[----:B--2---:R-:W-:Y:S05]  /*37830*/  @!P0 BRA `(.L_x_4062) ;  /* 0xfffffffc00f08947 */ /* 0x004fea000383ffff */
[----:B------:R-:W-:Y:S05]  /*37840*/  BRA `(.L_x_4249) ;  /* 0xffffff7c00fc7947 */ /* 0x000fea000383ffff */
.L_x_4067:
[----:B--2---:R2:W3:Y:S02]  /*37850*/  SYNCS.PHASECHK.TRANS64.TRYWAIT P0, [R3+URZ+0x324c0], R6 ;  /* 0x0324c006030075a7 */ /* 0x0044e4000800017f */
[----:B---3--:R-:W-:Y:S05]  /*37860*/  @!P0 NANOSLEEP.SYNCS 0x989680 ;  /* 0x009896800000895d */ /* 0x008fea0003900000 */
[----:B------:R-:W3:Y:S02]  /*37870*/  @!P0 SYNCS.PHASECHK.TRANS64 P0, [R3+URZ+0x324c0], R6 ;  /* 0x0324c006030085a7 */ /* 0x000ee4000800007f */
[----:B---3--:R-:W-:Y:S05]  /*37880*/  @!P0 BRA `(.L_x_4067) ;  /* 0xfffffffc00f08947 */ /* 0x008fea000383ffff */
[----:B------:R-:W-:Y:S05]  /*37890*/  BRA `(.L_x_4250) ;  /* 0xffffff8000787947 */ /* 0x000fea000383ffff */
.L_x_4077:
[----:B--2---:R2:W3:Y:S02]  /*378a0*/  SYNCS.PHASECHK.TRANS64.TRYWAIT P1, [R10+URZ+0x324a0], R2 ;  /* 0x0324a0020a0075a7 */ /* 0x0044e4000802017f */
[----:B---3--:R-:W-:Y:S05]  /*378b0*/  @!P1 NANOSLEEP.SYNCS 0x989680 ;  /* 0x009896800000995d */ /* 0x008fea0003900000 */
[----:B------:R-:W3:Y:S02]  /*378c0*/  @!P1 SYNCS.PHASECHK.TRANS64 P1, [R10+URZ+0x324a0], R2 ;  /* 0x0324a0020a0095a7 */ /* 0x000ee4000802007f */
[----:B---3--:R-:W-:Y:S05]  /*378d0*/  @!P1 BRA `(.L_x_4077) ;  /* 0xfffffffc00f09947 */ /* 0x008fea000383ffff */
[----:B------:R-:W-:Y:S05]  /*378e0*/  BRA `(.L_x_4251) ;  /* 0xffffff8400ec7947 */ /* 0x000fea000383ffff */
.L_x_4082:
[----:B0-----:R0:W1:Y:S02]  /*378f0*/  SYNCS.PHASECHK.TRANS64.TRYWAIT P1, [R10+URZ+0x324c0], R2 ;  /* 0x0324c0020a0075a7 */ /* 0x001064000802017f */
[----:B-1----:R-:W-:Y:S05]  /*37900*/  @!P1 NANOSLEEP.SYNCS 0x989680 ;  /* 0x009896800000995d */ /* 0x002fea0003900000 */
[----:B------:R-:W1:Y:S02]  /*37910*/  @!P1 SYNCS.PHASECHK.TRANS64 P1, [R10+URZ+0x324c0], R2 ;  /* 0x0324c0020a0095a7 */ /* 0x000e64000802007f */
[----:B-1----:R-:W-:Y:S05]  /*37920*/  @!P1 BRA `(.L_x_4082) ;  /* 0xfffffffc00f09947 */ /* 0x002fea000383ffff */
[----:B------:R-:W-:Y:S05]  /*37930*/  BRA `(.L_x_4252) ;  /* 0xffffff8800647947 */ /* 0x000fea000383ffff */
.L_x_4106:
        /* <DEDUP_REMOVED lines=8> */
[----:B--2---:R-:W-:Y:S05]  /*379c0*/  WARPSYNC.COLLECTIVE R15, `(.L_x_4254) ;  /* 0x000000000f087348 */ /* 0x004fea0003c00000 */
[----:B------:R0:W1:Y:S02]  /*379d0*/  SHFL.IDX P6, R14, R13, R12, R11 ;  /* 0x0000000c0d0e7389 */ /* 0x00006400000c000b */
[----:B012---:R-:W-:Y:S01]  /*379e0*/  ENDCOLLECTIVE ;  /* 0x000000000000791b */ /* 0x007fe20003800000 */
.L_x_4254:
[----:B------:R-:W-:Y:S05]  /*379f0*/  BSYNC B0 ;  /* 0x0000000000007941 */ /* 0x000fea0003800000 */
.L_x_4253:
[----:B------:R-:W-:Y:S05]  /*37a00*/  BRA `(.L_x_4255) ;  /* 0xffffff9800e47947 */ /* 0x000fea000383ffff */
.L_x_4109:
[----:B-1----:R1:W2:Y:S02]  /*37a10*/  SYNCS.PHASECHK.TRANS64.TRYWAIT P0, [R17+URZ+0x32440], R0 ;  /* 0x03244000110075a7 */ /* 0x0022a4000800017f */
[----:B--2---:R-:W-:Y:S05]  /*37a20*/  @!P0 NANOSLEEP.SYNCS 0x989680 ;  /* 0x009896800000895d */ /* 0x004fea0003900000 */
[----:B------:R-:W2:Y:S02]  /*37a30*/  @!P0 SYNCS.PHASECHK.TRANS64 P0, [R17+URZ+0x32440], R0 ;  /* 0x03244000110085a7 */ /* 0x000ea4000800007f */
[----:B--2---:R-:W-:Y:S05]  /*37a40*/  @!P0 BRA `(.L_x_4109) ;  /* 0xfffffffc00f08947 */ /* 0x004fea000383ffff */
[----:B------:R-:W-:Y:S05]  /*37a50*/  BRA `(.L_x_4256) ;  /* 0xffffff9800fc7947 */ /* 0x000fea000383ffff */
.L_x_4110:
        /* <DEDUP_REMOVED lines=8> */
.L_x_4258:
[----:B------:R-:W-:Y:S05]  /*37ae0*/  BSYNC B0 ;  /* 0x0000000000007941 */ /* 0x000fea0003800000 */
.L_x_4257:
        /* <DEDUP_REMOVED lines=9> */
.L_x_4259:
[----:B------:R-:W-:Y:S02]  /*37b80*/  IMAD.MOV.U32 R13, RZ, RZ, R4 ;  /* 0x000000ffff0d7224 */ /* 0x000fe400078e0004 */
[----:B------:R-:W-:Y:S01]  /*37b90*/  IMAD.MOV.U32 R12, RZ, RZ, 0x1 ;  /* 0x00000001ff0c7424 */ /* 0x000fe200078e00ff */
[----:B------:R-:W-:-:S07]  /*37ba0*/  MOV R3, R14 ;  /* 0x0000000e00037202 */ /* 0x000fce0000000f00 */
[----:B------:R-:W-:Y:S05]  /*37bb0*/  WARPSYNC.COLLECTIVE R15, `(.L_x_4260) ;  /* 0x000000000f087348 */ /* 0x000fea0003c00000 */
[----:B------:R0:W1:Y:S02]  /*37bc0*/  SHFL.IDX P6, R14, R13, R12, R11 ;  /* 0x0000000c0d0e7389 */ /* 0x00006400000c000b */
[----:B01----:R-:W-:Y:S01]  /*37bd0*/  ENDCOLLECTIVE ;  /* 0x000000000000791b */ /* 0x003fe20003800000 */
.L_x_4260:
        /* <DEDUP_REMOVED lines=15> */
.L_x_4261:
[----:B------:R-:W-:Y:S02]  /*37cd0*/  @P0 IMAD R6, R5, 0x2, R23 ;  /* 0x0000000205060824 */ /* 0x000fe400078e0217 */
[----:B------:R-:W-:Y:S02]  /*37ce0*/  IMAD.MOV.U32 R13, RZ, RZ, R4 ;  /* 0x000000ffff0d7224 */ /* 0x000fe400078e0004 */
[----:B------:R-:W-:Y:S02]  /*37cf0*/  IMAD.MOV.U32 R12, RZ, RZ, 0x2 ;  /* 0x00000002ff0c7424 */ /* 0x000fe400078e00ff */
[----:B------:R-:W-:-:S07]  /*37d00*/  IMAD.MOV.U32 R3, RZ, RZ, R14 ;  /* 0x000000ffff037224 */ /* 0x000fce00078e000e */
[----:B------:R-:W-:Y:S05]  /*37d10*/  WARPSYNC.COLLECTIVE R15, `(.L_x_4262) ;  /* 0x000000000f087348 */ /* 0x000fea0003c00000 */
[----:B------:R0:W1:Y:S02]  /*37d20*/  SHFL.IDX P6, R14, R13, R12, R11 ;  /* 0x0000000c0d0e7389 */ /* 0x00006400000c000b */
[----:B01----:R-:W-:Y:S01]  /*37d30*/  ENDCOLLECTIVE ;  /* 0x000000000000791b */ /* 0x003fe20003800000 */
.L_x_4262:
        /* <DEDUP_REMOVED lines=15> */
.L_x_4263:
[----:B------:R-:W-:Y:S02]  /*37e30*/  @P0 IMAD R6, R5, 0x2, R23 ;  /* 0x0000000205060824 */ /* 0x000fe400078e0217 */
[----:B------:R-:W-:Y:S02]  /*37e40*/  IMAD.MOV.U32 R13, RZ, RZ, R4 ;  /* 0x000000ffff0d7224 */ /* 0x000fe400078e0004 */
[----:B------:R-:W-:Y:S02]  /*37e50*/  IMAD.MOV.U32 R12, RZ, RZ, 0x3 ;  /* 0x00000003ff0c7424 */ /* 0x000fe400078e00ff */
[----:B------:R-:W-:-:S07]  /*37e60*/  IMAD.MOV.U32 R3, RZ, RZ, R14 ;  /* 0x000000ffff037224 */ /* 0x000fce00078e000e */
[----:B------:R-:W-:Y:S05]  /*37e70*/  WARPSYNC.COLLECTIVE R15, `(.L_x_4264) ;  /* 0x000000000f087348 */ /* 0x000fea0003c00000 */
[----:B------:R0:W1:Y:S02]  /*37e80*/  SHFL.IDX P6, R14, R13, R12, R11 ;  /* 0x0000000c0d0e7389 */ /* 0x00006400000c000b */
[----:B01----:R-:W-:Y:S01]  /*37e90*/  ENDCOLLECTIVE ;  /* 0x000000000000791b */ /* 0x003fe20003800000 */
.L_x_4264:
        /* <DEDUP_REMOVED lines=15> */
.L_x_4265:
[----:B------:R-:W-:Y:S02]  /*37f90*/  @P0 IMAD R6, R5, 0x2, R23 ;  /* 0x0000000205060824 */ /* 0x000fe400078e0217 */
[----:B------:R-:W-:Y:S02]  /*37fa0*/  IMAD.MOV.U32 R13, RZ, RZ, R4 ;  /* 0x000000ffff0d7224 */ /* 0x000fe400078e0004 */
[----:B------:R-:W-:Y:S02]  /*37fb0*/  IMAD.MOV.U32 R12, RZ, RZ, 0x4 ;  /* 0x00000004ff0c7424 */ /* 0x000fe400078e00ff */
[----:B------:R-:W-:-:S07]  /*37fc0*/  IMAD.MOV.U32 R3, RZ, RZ, R14 ;  /* 0x000000ffff037224 */ /* 0x000fce00078e000e */
[----:B------:R-:W-:Y:S05]  /*37fd0*/  WARPSYNC.COLLECTIVE R15, `(.L_x_4266) ;  /* 0x000000000f087348 */ /* 0x000fea0003c00000 */
[----:B------:R0:W1:Y:S02]  /*37fe0*/  SHFL.IDX P6, R14, R13, R12, R11 ;  /* 0x0000000c0d0e7389 */ /* 0x00006400000c000b */
[----:B01----:R-:W-:Y:S01]  /*37ff0*/  ENDCOLLECTIVE ;  /* 0x000000000000791b */ /* 0x003fe20003800000 */
.L_x_4266:
        /* <DEDUP_REMOVED lines=15> */
.L_x_4267:
[----:B------:R-:W-:Y:S02]  /*380f0*/  @P0 IMAD R6, R5, 0x2, R23 ;  /* 0x0000000205060824 */ /* 0x000fe400078e0217 */
[----:B------:R-:W-:Y:S02]  /*38100*/  IMAD.MOV.U32 R13, RZ, RZ, R4 ;  /* 0x000000ffff0d7224 */ /* 0x000fe400078e0004 */
[----:B------:R-:W-:Y:S01]  /*38110*/  IMAD.MOV.U32 R12, RZ, RZ, 0x5 ;  /* 0x00000005ff0c7424 */ /* 0x000fe200078e00ff */
[----:B------:R-:W-:-:S07]  /*38120*/  MOV R3, R14 ;  /* 0x0000000e00037202 */ /* 0x000fce0000000f00 */
[----:B------:R-:W-:Y:S05]  /*38130*/  WARPSYNC.COLLECTIVE R15, `(.L_x_4268) ;  /* 0x000000000f087348 */ /* 0x000fea0003c00000 */
[----:B------:R0:W1:Y:S02]  /*38140*/  SHFL.IDX P6, R14, R13, R12, R11 ;  /* 0x0000000c0d0e7389 */ /* 0x00006400000c000b */
[----:B01----:R-:W-:Y:S01]  /*38150*/  ENDCOLLECTIVE ;  /* 0x000000000000791b */ /* 0x003fe20003800000 */
.L_x_4268:
[----:B------:R-:W-:-:S05]  /*38160*/  @P0 LEA R3, P1, R7, R3, 0x1 ;  /* 0x0000000307030211 */ /* 0x000fca00078208ff */
[----:B------:R-:W-:-:S05]  /*38170*/  @P0 IMAD.X R2, RZ, RZ, R2, P1 ;  /* 0x000000ffff020224 */ /* 0x000fca00008e0602 */
        /* <DEDUP_REMOVED lines=12> */
.L_x_4269:
[----:B------:R-:W-:Y:S01]  /*38240*/  IMAD.MOV.U32 R0, RZ, RZ, R14 ;  /* 0x000000ffff007224 */ /* 0x000fe200078e000e */
[----:B------:R-:W-:Y:S06]  /*38250*/  BRA `(.L_x_4270) ;  /* 0xffffff98006c7947 */ /* 0x000fec000383ffff */
.L_x_4115:
[----:B------:R-:W-:Y:S02]  /*38260*/  IMAD.MOV.U32 R13, RZ, RZ, R3 ;  /* 0x000000ffff0d7224 */ /* 0x000fe400078e0003 */
[----:B------:R-:W-:Y:S02]  /*38270*/  IMAD.MOV.U32 R12, RZ, RZ, RZ ;  /* 0x000000ffff0c7224 */ /* 0x000fe400078e00ff */
[----:B------:R-:W-:Y:S02]  /*38280*/  IMAD.MOV.U32 R11, RZ, RZ, 0x181f ;  /* 0x0000181fff0b7424 */ /* 0x000fe400078e00ff */
[----:B------:R-:W-:Y:S02]  /*38290*/  IMAD.MOV.U32 R15, RZ, RZ, -0x1 ;  /* 0xffffffffff0f7424 */ /* 0x000fe400078e00ff */
[----:B-----5:R-:W-:Y:S02]  /*382a0*/  IMAD R2, R9, R6, RZ ;  /* 0x0000000609027224 */ /* 0x020fe400078e02ff */
[----:B------:R-:W-:-:S07]  /*382b0*/  IMAD.IADD R36, R8, 0x1, R36 ;  /* 0x0000000108247824 */ /* 0x000fce00078e0224 */
[----:B------:R-:W-:Y:S05]  /*382c0*/  WARPSYNC.COLLECTIVE R15, `(.L_x_4271) ;  /* 0x000000000f087348 */ /* 0x000fea0003c00000 */
[----:B------:R0:W1:Y:S02]  /*382d0*/  SHFL.IDX P6, R14, R13, R12, R11 ;  /* 0x0000000c0d0e7389 */ /* 0x00006400000c000b */
[----:B01----:R-:W-:Y:S01]  /*382e0*/  ENDCOLLECTIVE ;  /* 0x000000000000791b */ /* 0x003fe20003800000 */
.L_x_4271:
        /* <DEDUP_REMOVED lines=12> */
.L_x_4272:
[----:B------:R-:W-:Y:S02]  /*383b0*/  IMAD.MOV.U32 R13, RZ, RZ, R3 ;  /* 0x000000ffff0d7224 */ /* 0x000fe400078e0003 */
[----:B------:R-:W-:Y:S02]  /*383c0*/  IMAD.MOV.U32 R12, RZ, RZ, 0x1 ;  /* 0x00000001ff0c7424 */ /* 0x000fe400078e00ff */
[----:B------:R-:W-:-:S07]  /*383d0*/  IMAD.MOV.U32 R5, RZ, RZ, R14 ;  /* 0x000000ffff057224 */ /* 0x000fce00078e000e */
[----:B------:R-:W-:Y:S05]  /*383e0*/  WARPSYNC.COLLECTIVE R15, `(.L_x_4273) ;  /* 0x000000000f087348 */ /* 0x000fea0003c00000 */
[----:B------:R0:W1:Y:S02]  /*383f0*/  SHFL.IDX P6, R14, R13, R12, R11 ;  /* 0x0000000c0d0e7389 */ /* 0x00006400000c000b */
[----:B01----:R-:W-:Y:S01]  /*38400*/  ENDCOLLECTIVE ;  /* 0x000000000000791b */ /* 0x003fe20003800000 */
.L_x_4273:
        /* <DEDUP_REMOVED lines=15> */
.L_x_4274:
[----:B------:R-:W-:Y:S02]  /*38500*/  IMAD.MOV.U32 R13, RZ, RZ, R3 ;  /* 0x000000ffff0d7224 */ /* 0x000fe400078e0003 */
[----:B------:R-:W-:Y:S02]  /*38510*/  IMAD.MOV.U32 R12, RZ, RZ, 0x2 ;  /* 0x00000002ff0c7424 */ /* 0x000fe400078e00ff */
[----:B------:R-:W-:-:S07]  /*38520*/  IMAD.MOV.U32 R5, RZ, RZ, R14 ;  /* 0x000000ffff057224 */ /* 0x000fce00078e000e */
[----:B------:R-:W-:Y:S05]  /*38530*/  WARPSYNC.COLLECTIVE R15, `(.L_x_4275) ;  /* 0x000000000f087348 */ /* 0x000fea0003c00000 */
[----:B------:R0:W1:Y:S02]  /*38540*/  SHFL.IDX P6, R14, R13, R12, R11 ;  /* 0x0000000c0d0e7389 */ /* 0x00006400000c000b */
[----:B01----:R-:W-:Y:S01]  /*38550*/  ENDCOLLECTIVE ;  /* 0x000000000000791b */ /* 0x003fe20003800000 */
.L_x_4275:
        /* <DEDUP_REMOVED lines=15> */
.L_x_4276:
[----:B------:R-:W-:Y:S02]  /*38650*/  IMAD.MOV.U32 R13, RZ, RZ, R3 ;  /* 0x000000ffff0d7224 */ /* 0x000fe400078e0003 */
[----:B------:R-:W-:Y:S01]  /*38660*/  IMAD.MOV.U32 R12, RZ, RZ, 0x3 ;  /* 0x00000003ff0c7424 */ /* 0x000fe200078e00ff */
[----:B------:R-:W-:-:S07]  /*38670*/  MOV R5, R14 ;  /* 0x0000000e00057202 */ /* 0x000fce0000000f00 */
[----:B------:R-:W-:Y:S05]  /*38680*/  WARPSYNC.COLLECTIVE R15, `(.L_x_4277) ;  /* 0x000000000f087348 */ /* 0x000fea0003c00000 */
[----:B------:R0:W1:Y:S02]  /*38690*/  SHFL.IDX P6, R14, R13, R12, R11 ;  /* 0x0000000c0d0e7389 */ /* 0x00006400000c000b */
[----:B01----:R-:W-:Y:S01]  /*386a0*/  ENDCOLLECTIVE ;  /* 0x000000000000791b */ /* 0x003fe20003800000 */
.L_x_4277:
[----:B------:R-:W-:-:S05]  /*386b0*/  @!P0 LEA R5, P2, R7, R5, 0x1 ;  /* 0x0000000507058211 */ /* 0x000fca00078408ff */
[----:B------:R-:W-:-:S05]  /*386c0*/  @!P0 IMAD.X R4, RZ, RZ, R4, P2 ;  /* 0x000000ffff048224 */ /* 0x000fca00010e0604 */
[----:B------:R-:W-:Y:S01]  /*386d0*/  @!P0 LOP3.LUT R5, R5, R4, RZ, 0x3c, !PT ;  /* 0x0000000405058212 */ /* 0x000fe200078e3cff */
[----:B------:R-:W-:-:S03]  /*386e0*/  IMAD.MOV.U32 R13, RZ, RZ, R0 ;  /* 0x000000ffff0d7224 */ /* 0x000fc600078e0000 */
[----:B------:R-:W-:-:S04]  /*386f0*/  @!P0 LOP3.LUT R4, R5, R4, RZ, 0x3c, !PT ;  /* 0x0000000405048212 */ /* 0x000fc800078e3cff */
[----:B------:R-:W-:Y:S01]  /*38700*/  @!P0 LOP3.LUT R5, R5, R4, RZ, 0x3c, !PT ;  /* 0x0000000405058212 */ /* 0x000fe200078e3cff */
[----:B------:R-:W-:-:S04]  /*38710*/  IMAD.MOV.U32 R6, RZ, RZ, R14 ;  /* 0x000000ffff067224 */ /* 0x000fc800078e000e */
[----:B------:R-:W-:Y:S01]  /*38720*/  @!PT LDS RZ, [RZ] ;  /* 0x00000000fffff984 */ /* 0x000fe20000000800 */
[----:B------:R-:W-:Y:S01]  /*38730*/  @!PT LDS RZ, [RZ] ;  /* 0x00000000fffff984 */ /* 0x000fe20000000800 */
[----:B------:R-:W-:Y:S01]  /*38740*/  @!PT LDS RZ, [RZ] ;  /* 0x00000000fffff984 */ /* 0x000fe20000000800 */
[----:B------:R0:W-:Y:S01]  /*38750*/  @!P0 LDGSTS.E.BYPASS.LTC128B.128 [R26+0x19400], desc[UR44][R4.64], !P1 ;  /* 0x19400000041a8fae */ /* 0x0001e2000c901d6c */
[----:B------:R-:W-:Y:S01]  /*38760*/  ISETP.GE.AND P0, PT, R8, R2, PT ;  /* 0x000000020800720c */ /* 0x000fe20003f06270 */
[----:B------:R-:W-:-:S12]  /*38770*/  VIADD R8, R36, 0x40 ;  /* 0x0000004024087836 */ /* 0x000fd80000000000 */
[----:B0-----:R-:W-:Y:S05]  /*38780*/  WARPSYNC.COLLECTIVE R15, `(.L_x_4278) ;  /* 0x000000000f087348 */ /* 0x001fea0003c00000 */
[----:B------:R1:W2:Y:S02]  /*38790*/  SHFL.IDX P6, R14, R13, R12, R11 ;  /* 0x0000000c0d0e7389 */ /* 0x0002a400000c000b */
[----:B012---:R-:W-:Y:S01]  /*387a0*/  ENDCOLLECTIVE ;  /* 0x000000000000791b */ /* 0x007fe20003800000 */
.L_x_4278:
[----:B------:R0:W-:Y:S01]  /*387b0*/  STL [R1+0x468], R8 ;  /* 0x0004680801007387 */ /* 0x0001e20000100800 */
[----:B------:R-:W-:Y:S02]  /*387c0*/  IMAD.MOV.U32 R13, RZ, RZ, R3 ;  /* 0x000000ffff0d7224 */ /* 0x000fe400078e0003 */
[----:B------:R-:W-:Y:S02]  /*387d0*/  IMAD.MOV.U32 R12, RZ, RZ, 0x4 ;  /* 0x00000004ff0c7424 */ /* 0x000fe400078e00ff */
[----:B------:R-:W-:-:S07]  /*387e0*/  IMAD.MOV.U32 R4, RZ, RZ, R14 ;  /* 0x000000ffff047224 */ /* 0x000fce00078e000e */
[----:B0-----:R-:W-:Y:S05]  /*387f0*/  WARPSYNC.COLLECTIVE R15, `(.L_x_4279) ;  /* 0x000000000f087348 */ /* 0x001fea0003c00000 */
[----:B------:R1:W2:Y:S02]  /*38800*/  SHFL.IDX P6, R14, R13, R12, R11 ;  /* 0x0000000c0d0e7389 */ /* 0x0002a400000c000b */
[----:B012---:R-:W-:Y:S01]  /*38810*/  ENDCOLLECTIVE ;  /* 0x000000000000791b */ /* 0x007fe20003800000 */
.L_x_4279:
        /* <DEDUP_REMOVED lines=10> */
.L_x_4280:
[----:B------:R-:W-:Y:S01]  /*388c0*/  @!PT LDS RZ, [RZ] ;  /* 0x00000000fffff984 */ /* 0x000fe20000000800 */
[----:B------:R-:W-:Y:S01]  /*388d0*/  @!PT LDS RZ, [RZ] ;  /* 0x00000000fffff984 */ /* 0x000fe20000000800 */
[----:B------:R-:W-:Y:S01]  /*388e0*/  @!PT LDS RZ, [RZ] ;  /* 0x00000000fffff984 */ /* 0x000fe20000000800 */
[----:B------:R0:W-:Y:S01]  /*388f0*/  @!P0 LDGSTS.E.BYPASS.LTC128B.128 [R26+0x19c00], desc[UR44][R4.64], !P1 ;  /* 0x19c00000041a8fae */ /* 0x0001e2000c901d6c */
[----:B------:R-:W-:Y:S01]  /*38900*/  ISETP.GE.AND P0, PT, R8, R2, PT ;  /* 0x000000020800720c */ /* 0x000fe20003f06270 */
[----:B------:R-:W-:-:S05]  /*38910*/  VIADD R8, R36, 0x50 ;  /* 0x0000005024087836 */ /* 0x000fca0000000000 */
[----:B------:R1:W-:Y:S01]  /*38920*/  STL [R1+0x470], R8 ;  /* 0x0004700801007387 */ /* 0x0003e20000100800 */
[----:B------:R-:W-:Y:S02]  /*38930*/  IMAD.MOV.U32 R13, RZ, RZ, R3 ;  /* 0x000000ffff0d7224 */ /* 0x000fe400078e0003 */
[----:B------:R-:W-:Y:S02]  /*38940*/  IMAD.MOV.U32 R12, RZ, RZ, 0x5 ;  /* 0x00000005ff0c7424 */ /* 0x000fe400078e00ff */
[----:B0-----:R-:W-:-:S07]  /*38950*/  IMAD.MOV.U32 R4, RZ, RZ, R14 ;  /* 0x000000ffff047224 */ /* 0x001fce00078e000e */
[----:B-1----:R-:W-:Y:S05]  /*38960*/  WARPSYNC.COLLECTIVE R15, `(.L_x_4281) ;  /* 0x000000000f087348 */ /* 0x002fea0003c00000 */
[----:B------:R0:W2:Y:S02]  /*38970*/  SHFL.IDX P6, R14, R13, R12, R11 ;  /* 0x0000000c0d0e7389 */ /* 0x0000a400000c000b */
[----:B012---:R-:W-:Y:S01]  /*38980*/  ENDCOLLECTIVE ;  /* 0x000000000000791b */ /* 0x007fe20003800000 */
.L_x_4281:
        /* <DEDUP_REMOVED lines=10> */
.L_x_4282:
        /* <DEDUP_REMOVED lines=13> */
.L_x_4283:
        /* <DEDUP_REMOVED lines=10> */
.L_x_4284:
[----:B------:R-:W-:Y:S01]  /*38ba0*/  @!PT LDS RZ, [RZ] ;  /* 0x00000000fffff984 */ /* 0x000fe20000000800 */
[----:B------:R-:W-:Y:S01]  /*38bb0*/  @!PT LDS RZ, [RZ] ;  /* 0x00000000fffff984 */ /* 0x000fe20000000800 */
[----:B------:R-:W-:Y:S01]  /*38bc0*/  @!PT LDS RZ, [RZ] ;  /* 0x00000000fffff984 */ /* 0x000fe20000000800 */
[----:B------:R0:W-:Y:S01]  /*38bd0*/  @!P0 LDGSTS.E.BYPASS.LTC128B.128 [R26+0x1ac00], desc[UR44][R4.64], !P1 ;  /* 0x1ac00000041a8fae */ /* 0x0001e2000c901d6c */
[----:B------:R-:W-:Y:S01]  /*38be0*/  ISETP.GE.AND P0, PT, R8, R2, PT ;  /* 0x000000020800720c */ /* 0x000fe20003f06270 */
[----:B------:R-:W-:Y:S02]  /*38bf0*/  IMAD.MOV.U32 R13, RZ, RZ, R3 ;  /* 0x000000ffff0d7224 */ /* 0x000fe400078e0003 */
[----:B------:R-:W-:Y:S01]  /*38c00*/  IMAD.MOV.U32 R12, RZ, RZ, 0x7 ;  /* 0x00000007ff0c7424 */ /* 0x000fe200078e00ff */
[----:B0-----:R-:W-:-:S09]  /*38c10*/  MOV R4, R14 ;  /* 0x0000000e00047202 */ /* 0x001fd20000000f00 */
[----:B------:R-:W-:Y:S05]  /*38c20*/  WARPSYNC.COLLECTIVE R15, `(.L_x_4285) ;  /* 0x000000000f087348 */ /* 0x000fea0003c00000 */
[----:B------:R0:W1:Y:S02]  /*38c30*/  SHFL.IDX P6, R14, R13, R12, R11 ;  /* 0x0000000c0d0e7389 */ /* 0x00006400000c000b */
[----:B01----:R-:W-:Y:S01]  /*38c40*/  ENDCOLLECTIVE ;  /* 0x000000000000791b */ /* 0x003fe20003800000 */
.L_x_4285:
        /* <DEDUP_REMOVED lines=10> */
[----:B------:R0:W-:Y:S03]  /*38cf0*/  @!P0 LDGSTS.E.BYPASS.LTC128B.128 [R26+0x1b400], desc[UR44][R4.64], !P1 ;  /* 0x1b400000041a8fae */ /* 0x0001e6000c901d6c */
[----:B0-----:R-:W-:Y:S05]  /*38d00*/  WARPSYNC.COLLECTIVE R15, `(.L_x_4286) ;  /* 0x000000000f087348 */ /* 0x001fea0003c00000 */
[----:B------:R1:W2:Y:S02]  /*38d10*/  SHFL.IDX P6, R14, R13, R12, R11 ;  /* 0x0000000c0d0e7389 */ /* 0x0002a400000c000b */
[----:B012---:R-:W-:Y:S01]  /*38d20*/  ENDCOLLECTIVE ;  /* 0x000000000000791b */ /* 0x007fe20003800000 */
.L_x_4286:
[----:B------:R-:W-:Y:S01]  /*38d30*/  IMAD.MOV.U32 R0, RZ, RZ, R14 ;  /* 0x000000ffff007224 */ /* 0x000fe200078e000e */
[----:B------:R-:W-:Y:S06]  /*38d40*/  BRA `(.L_x_4287) ;  /* 0xffffff9800cc7947 */ /* 0x000fec000383ffff */
.L_x_4119:
        /* <DEDUP_REMOVED lines=9> */
[----:B------:R-:W-:-:S02]  /*38de0*/  IMAD.MOV.U32 R15, RZ, RZ, -0x1 ;  /* 0xffffffffff0f7424 */ /* 0x000fc400078e00ff */
        /* <DEDUP_REMOVED lines=23> */
.L_x_4289:
[----:B------:R-:W-:Y:S05]  /*38f60*/  BSYNC B0 ;  /* 0x0000000000007941 */ /* 0x000fea0003800000 */
.L_x_4288:
        /* <DEDUP_REMOVED lines=11> */
.L_x_4290:
[----:B------:R-:W-:-:S04]  /*39020*/  LOP3.LUT R22, R22, 0xffefffff, RZ, 0xc0, !PT ;  /* 0xffefffff16167812 */ /* 0x000fc800078ec0ff */
[----:B------:R-:W-:-:S04]  /*39030*/  @P0 LOP3.LUT R22, R22, 0x100000, RZ, 0xfc, !PT ;  /* 0x0010000016160812 */ /* 0x000fc800078efcff */
[----:B------:R-:W-:Y:S01]  /*39040*/  LOP3.LUT P0, RZ, R22, 0x400, RZ, 0xc0, !PT ;  /* 0x0000040016ff7812 */ /* 0x000fe2000780c0ff */
[----:B------:R-:W-:Y:S02]  /*39050*/  IMAD.MOV.U32 R13, RZ, RZ, R0 ;  /* 0x000000ffff0d7224 */ /* 0x000fe400078e0000 */
[----:B------:R-:W-:Y:S02]  /*39060*/  IMAD.MOV.U32 R12, RZ, RZ, 0x1 ;  /* 0x00000001ff0c7424 */ /* 0x000fe400078e00ff */
[----:B------:R-:W-:-:S08]  /*39070*/  IMAD.MOV.U32 R3, RZ, RZ, R14 ;  /* 0x000000ffff037224 */ /* 0x000fd000078e000e */
[----:B------:R-:W-:-:S05]  /*39080*/  @!P0 LEA R3, P6, R7, R3, 0x1 ;  /* 0x0000000307038211 */ /* 0x000fca00078c08ff */
[----:B------:R-:W-:-:S05]  /*39090*/  @!P0 IMAD.X R2, RZ, RZ, R2, P6 ;  /* 0x000000ffff028224 */ /* 0x000fca00030e0602 */
[----:B------:R-:W-:-:S07]  /*390a0*/  @!P0 LOP3.LUT R3, R3, R2, RZ, 0x3c, !PT ;  /* 0x0000000203038212 */ /* 0x000fce00078e3cff */
[----:B------:R-:W-:Y:S05]  /*390b0*/  WARPSYNC.COLLECTIVE R15, `(.L_x_4291) ;  /* 0x000000000f087348 */ /* 0x000fea0003c00000 */
[----:B------:R0:W1:Y:S02]  /*390c0*/  SHFL.IDX P6, R14, R13, R12, R11 ;  /* 0x0000000c0d0e7389 */ /* 0x00006400000c000b */
[----:B01----:R-:W-:Y:S01]  /*390d0*/  ENDCOLLECTIVE ;  /* 0x000000000000791b */ /* 0x003fe20003800000 */
.L_x_4291:
        /* <DEDUP_REMOVED lines=15> */
.L_x_4292:
        /* <DEDUP_REMOVED lines=12> */
.L_x_4293:
        /* <DEDUP_REMOVED lines=12> */
.L_x_4294:
        /* <DEDUP_REMOVED lines=12> */
.L_x_4295:
        /* <DEDUP_REMOVED lines=12> */
.L_x_4296:
        /* <DEDUP_REMOVED lines=12> */
.L_x_4297:
        /* <DEDUP_REMOVED lines=12> */
.L_x_4298:
        /* <DEDUP_REMOVED lines=12> */
.L_x_4299:
        /* <DEDUP_REMOVED lines=12> */
.L_x_4300:
        /* <DEDUP_REMOVED lines=12> */
.L_x_4301:
        /* <DEDUP_REMOVED lines=11> */
.L_x_4302:
[----:B------:R-:W-:Y:S01]  /*39940*/  IMAD.MOV.U32 R13, RZ, RZ, R0 ;  /* 0x000000ffff0d7224 */ /* 0x000fe200078e0000 */
[----:B------:R-:W-:Y:S01]  /*39950*/  MOV R12, 0x7 ;  /* 0x00000007000c7802 */ /* 0x000fe20000000f00 */
[----:B------:R-:W-:-:S07]  /*39960*/  IMAD.MOV.U32 R2, RZ, RZ, R14 ;  /* 0x000000ffff027224 */ /* 0x000fce00078e000e */
[----:B------:R-:W-:Y:S05]  /*39970*/  WARPSYNC.COLLECTIVE R15, `(.L_x_4303) ;  /* 0x000000000f087348 */ /* 0x000fea0003c00000 */
[----:B------:R0:W1:Y:S02]  /*39980*/  SHFL.IDX P6, R14, R13, R12, R11 ;  /* 0x0000000c0d0e7389 */ /* 0x00006400000c000b */
[----:B01----:R-:W-:Y:S01]  /*39990*/  ENDCOLLECTIVE ;  /* 0x000000000000791b */ /* 0x003fe20003800000 */
.L_x_4303:
        /* <DEDUP_REMOVED lines=14> */
.L_x_4304:
[----:B------:R-:W-:Y:S01]  /*39a80*/  IMAD.MOV.U32 R2, RZ, RZ, R14 ;  /* 0x000000ffff027224 */ /* 0x000fe200078e000e */
[----:B------:R-:W-:Y:S06]  /*39a90*/  BRA `(.L_x_4305) ;  /* 0xffffff9800387947 */ /* 0x000fec000383ffff */
.L_x_4124:
[----:B0-----:R0:W1:Y:S02]  /*39aa0*/  SYNCS.PHASECHK.TRANS64.TRYWAIT P0, [R23+URZ+0x32420], R0 ;  /* 0x03242000170075a7 */ /* 0x001064000800017f */
[----:B-1----:R-:W-:Y:S05]  /*39ab0*/  @!P0 NANOSLEEP.SYNCS 0x989680 ;  /* 0x009896800000895d */ /* 0x002fea0003900000 */
[----:B------:R-:W1:Y:S02]  /*39ac0*/  @!P0 SYNCS.PHASECHK.TRANS64 P0, [R23+URZ+0x32420], R0 ;  /* 0x03242000170085a7 */ /* 0x000e64000800007f */
[----:B-1----:R-:W-:Y:S05]  /*39ad0*/  @!P0 BRA `(.L_x_4124) ;  /* 0xfffffffc00f08947 */ /* 0x002fea000383ffff */
[----:B------:R-:W-:Y:S05]  /*39ae0*/  BRA `(.L_x_4306) ;  /* 0xffffff9800ac7947 */ /* 0x000fea000383ffff */
.L_x_4127:
[----:B0-----:R0:W1:Y:S02]  /*39af0*/  SYNCS.PHASECHK.TRANS64.TRYWAIT P0, [R17+URZ+0x32460], R0 ;  /* 0x03246000110075a7 */ /* 0x001064000800017f */
[----:B-1----:R-:W-:Y:S05]  /*39b00*/  @!P0 NANOSLEEP.SYNCS 0x989680 ;  /* 0x009896800000895d */ /* 0x002fea0003900000 */
[----:B------:R-:W1:Y:S02]  /*39b10*/  @!P0 SYNCS.PHASECHK.TRANS64 P0, [R17+URZ+0x32460], R0 ;  /* 0x03246000110085a7 */ /* 0x000e64000800007f */
[----:B-1----:R-:W-:Y:S05]  /*39b20*/  @!P0 BRA `(.L_x_4127) ;  /* 0xfffffffc00f08947 */ /* 0x002fea000383ffff */
[----:B------:R-:W-:Y:S05]  /*39b30*/  BRA `(.L_x_4307) ;  /* 0xffffff9800bc7947 */ /* 0x000fea000383ffff */
.L_x_4128:
        /* <DEDUP_REMOVED lines=8> */
.L_x_4309:
[----:B------:R-:W-:Y:S05]  /*39bc0*/  BSYNC B0 ;  /* 0x0000000000007941 */ /* 0x000fea0003800000 */
.L_x_4308:
        /* <DEDUP_REMOVED lines=13> */
.L_x_4310:
        /* <DEDUP_REMOVED lines=9> */
.L_x_4311:
        /* <DEDUP_REMOVED lines=17> */
.L_x_4312:
[----:B------:R-:W-:Y:S02]  /*39e40*/  IMAD.MOV.U32 R13, RZ, RZ, R6 ;  /* 0x000000ffff0d7224 */ /* 0x000fe400078e0006 */
[----:B------:R-:W-:Y:S01]  /*39e50*/  IMAD.MOV.U32 R12, RZ, RZ, 0x2 ;  /* 0x00000002ff0c7424 */ /* 0x000fe200078e00ff */
[----:B------:R-:W-:-:S13]  /*39e60*/  IADD3 R2, P3, R14, R0, RZ ;  /* 0x000000000e027210 */ /* 0x000fda0007f7e0ff */
[----:B------:R-:W-:Y:S05]  /*39e70*/  WARPSYNC.COLLECTIVE R15, `(.L_x_4313) ;  /* 0x000000000f087348 */ /* 0x000fea0003c00000 */
[----:B------:R0:W1:Y:S02]  /*39e80*/  SHFL.IDX P6, R14, R13, R12, R11 ;  /* 0x0000000c0d0e7389 */ /* 0x00006400000c000b */
[----:B01----:R-:W-:Y:S01]  /*39e90*/  ENDCOLLECTIVE ;  /* 0x000000000000791b */ /* 0x003fe20003800000 */
.L_x_4313:
        /* <DEDUP_REMOVED lines=17> */
.L_x_4314:
[----:B------:R-:W-:Y:S01]  /*39fb0*/  IMAD.MOV.U32 R13, RZ, RZ, R6 ;  /* 0x000000ffff0d7224 */ /* 0x000fe200078e0006 */
[----:B------:R-:W-:Y:S02]  /*39fc0*/  MOV R12, 0x3 ;  /* 0x00000003000c7802 */ /* 0x000fe40000000f00 */
[----:B------:R-:W-:-:S13]  /*39fd0*/  IADD3 R2, P3, R14, R0, RZ ;  /* 0x000000000e027210 */ /* 0x000fda0007f7e0ff */
[----:B------:R-:W-:Y:S05]  /*39fe0*/  WARPSYNC.COLLECTIVE R15, `(.L_x_4315) ;  /* 0x000000000f087348 */ /* 0x000fea0003c00000 */
[----:B------:R0:W1:Y:S02]  /*39ff0*/  SHFL.IDX P6, R14, R13, R12, R11 ;  /* 0x0000000c0d0e7389 */ /* 0x00006400000c000b */
[----:B01----:R-:W-:Y:S01]  /*3a000*/  ENDCOLLECTIVE ;  /* 0x000000000000791b */ /* 0x003fe20003800000 */
.L_x_4315:
        /* <DEDUP_REMOVED lines=17> */
.L_x_4316:
[----:B------:R-:W-:Y:S02]  /*3a120*/  IMAD.MOV.U32 R13, RZ, RZ, R6 ;  /* 0x000000ffff0d7224 */ /* 0x000fe400078e0006 */
[----:B------:R-:W-:Y:S01]  /*3a130*/  IMAD.MOV.U32 R12, RZ, RZ, 0x4 ;  /* 0x00000004ff0c7424 */ /* 0x000fe200078e00ff */
[----:B------:R-:W-:-:S13]  /*3a140*/  IADD3 R2, P3, R14, R0, RZ ;  /* 0x000000000e027210 */ /* 0x000fda0007f7e0ff */
[----:B------:R-:W-:Y:S05]  /*3a150*/  WARPSYNC.COLLECTIVE R15, `(.L_x_4317) ;  /* 0x000000000f087348 */ /* 0x000fea0003c00000 */
[----:B------:R0:W1:Y:S02]  /*3a160*/  SHFL.IDX P6, R14, R13, R12, R11 ;  /* 0x0000000c0d0e7389 */ /* 0x00006400000c000b */
[----:B01----:R-:W-:Y:S01]  /*3a170*/  ENDCOLLECTIVE ;  /* 0x000000000000791b */ /* 0x003fe20003800000 */
.L_x_4317:
        /* <DEDUP_REMOVED lines=17> */
.L_x_4318:
[----:B------:R-:W-:Y:S02]  /*3a290*/  IMAD.MOV.U32 R13, RZ, RZ, R6 ;  /* 0x000000ffff0d7224 */ /* 0x000fe400078e0006 */
[----:B------:R-:W-:Y:S01]  /*3a2a0*/  IMAD.MOV.U32 R12, RZ, RZ, 0x5 ;  /* 0x00000005ff0c7424 */ /* 0x000fe200078e00ff */
[----:B------:R-:W-:-:S13]  /*3a2b0*/  IADD3 R2, P3, R14, R0, RZ ;  /* 0x000000000e027210 */ /* 0x000fda0007f7e0ff */
[----:B------:R-:W-:Y:S05]  /*3a2c0*/  WARPSYNC.COLLECTIVE R15, `(.L_x_4319) ;  /* 0x000000000f087348 */ /* 0x000fea0003c00000 */
[----:B------:R0:W1:Y:S02]  /*3a2d0*/  SHFL.IDX P6, R14, R13, R12, R11 ;  /* 0x0000000c0d0e7389 */ /* 0x00006400000c000b */
[----:B01----:R-:W-:Y:S01]  /*3a2e0*/  ENDCOLLECTIVE ;  /* 0x000000000000791b */ /* 0x003fe20003800000 */
.L_x_4319:
        /* <DEDUP_REMOVED lines=12> */
.L_x_4320:
        /* <DEDUP_REMOVED lines=9> */
.L_x_4135:
[----:B0-----:R0:W1:Y:S02]  /*3a440*/  SYNCS.PHASECHK.TRANS64.TRYWAIT P0, [R4+URZ+0x32440], R21 ;  /* 0x03244015040075a7 */ /* 0x001064000800017f */
[----:B-1----:R-:W-:Y:S05]  /*3a450*/  @!P0 NANOSLEEP.SYNCS 0x989680 ;  /* 0x009896800000895d */ /* 0x002fea0003900000 */
[----:B------:R-:W1:Y:S02]  /*3a460*/  @!P0 SYNCS.PHASECHK.TRANS64 P0, [R4+URZ+0x32440], R21 ;  /* 0x03244015040085a7 */ /* 0x000e64000800007f */
[----:B-1----:R-:W-:Y:S05]  /*3a470*/  @!P0 BRA `(.L_x_4135) ;  /* 0xfffffffc00f08947 */ /* 0x002fea000383ffff */
[----:B------:R-:W-:Y:S05]  /*3a480*/  BRA `(.L_x_4322) ;  /* 0xffffff9c00547947 */ /* 0x000fea000383ffff */
.L_x_4136:
        /* <DEDUP_REMOVED lines=8> */
.L_x_4324:
[----:B------:R-:W-:Y:S05]  /*3a510*/  BSYNC B1 ;  /* 0x0000000000017941 */ /* 0x000fea0003800000 */
.L_x_4323:
        /* <DEDUP_REMOVED lines=9> */
.L_x_4325:
[----:B------:R-:W-:Y:S02]  /*3a5b0*/  IMAD.MOV.U32 R13, RZ, RZ, R9 ;  /* 0x000000ffff0d7224 */ /* 0x000fe400078e0009 */
[----:B------:R-:W-:Y:S02]  /*3a5c0*/  IMAD.MOV.U32 R12, RZ, RZ, 0x1 ;  /* 0x00000001ff0c7424 */ /* 0x000fe400078e00ff */
[----:B------:R-:W-:-:S07]  /*3a5d0*/  IMAD.MOV.U32 R2, RZ, RZ, R14 ;  /* 0x000000ffff027224 */ /* 0x000fce00078e000e */
[----:B------:R-:W-:Y:S05]  /*3a5e0*/  WARPSYNC.COLLECTIVE R15, `(.L_x_4326) ;  /* 0x000000000f087348 */ /* 0x000fea0003c00000 */
[----:B------:R0:W1:Y:S02]  /*3a5f0*/  SHFL.IDX P6, R14, R13, R12, R11 ;  /* 0x0000000c0d0e7389 */ /* 0x00006400000c000b */
[----:B01----:R-:W-:Y:S01]  /*3a600*/  ENDCOLLECTIVE ;  /* 0x000000000000791b */ /* 0x003fe20003800000 */
.L_x_4326:
        /* <DEDUP_REMOVED lines=11> */
.L_x_4327:
[----:B------:R-:W-:Y:S02]  /*3a6c0*/  IMAD.MOV.U32 R13, RZ, RZ, R9 ;  /* 0x000000ffff0d7224 */ /* 0x000fe400078e0009 */
[----:B------:R-:W-:Y:S02]  /*3a6d0*/  IMAD.MOV.U32 R12, RZ, RZ, 0x2 ;  /* 0x00000002ff0c7424 */ /* 0x000fe400078e00ff */
[----:B------:R-:W-:-:S07]  /*3a6e0*/  IMAD.MOV.U32 R2, RZ, RZ, R14 ;  /* 0x000000ffff027224 */ /* 0x000fce00078e000e */
[----:B------:R-:W-:Y:S05]  /*3a6f0*/  WARPSYNC.COLLECTIVE R15, `(.L_x_4328) ;  /* 0x000000000f087348 */ /* 0x000fea0003c00000 */
[----:B------:R0:W1:Y:S02]  /*3a700*/  SHFL.IDX P6, R14, R13, R12, R11 ;  /* 0x0000000c0d0e7389 */ /* 0x00006400000c000b */
[----:B01----:R-:W-:Y:S01]  /*3a710*/  ENDCOLLECTIVE ;  /* 0x000000000000791b */ /* 0x003fe20003800000 */
.L_x_4328:
        /* <DEDUP_REMOVED lines=11> */
.L_x_4329:
[----:B------:R-:W-:Y:S02]  /*3a7d0*/  IMAD.MOV.U32 R13, RZ, RZ, R9 ;  /* 0x000000ffff0d7224 */ /* 0x000fe400078e0009 */
[----:B------:R-:W-:Y:S02]  /*3a7e0*/  IMAD.MOV.U32 R12, RZ, RZ, 0x3 ;  /* 0x00000003ff0c7424 */ /* 0x000fe400078e00ff */
[----:B------:R-:W-:-:S07]  /*3a7f0*/  IMAD.MOV.U32 R2, RZ, RZ, R14 ;  /* 0x000000ffff027224 */ /* 0x000fce00078e000e */
[----:B------:R-:W-:Y:S05]  /*3a800*/  WARPSYNC.COLLECTIVE R15, `(.L_x_4330) ;  /* 0x000000000f087348 */ /* 0x000fea0003c00000 */
[----:B------:R0:W1:Y:S02]  /*3a810*/  SHFL.IDX P6, R14, R13, R12, R11 ;  /* 0x0000000c0d0e7389 */ /* 0x00006400000c000b */
[----:B01----:R-:W-:Y:S01]  /*3a820*/  ENDCOLLECTIVE ;  /* 0x000000000000791b */ /* 0x003fe20003800000 */
.L_x_4330:
        /* <DEDUP_REMOVED lines=11> */
.L_x_4331:
[----:B------:R-:W-:Y:S02]  /*3a8e0*/  IMAD.MOV.U32 R13, RZ, RZ, R9 ;  /* 0x000000ffff0d7224 */ /* 0x000fe400078e0009 */
[----:B------:R-:W-:Y:S02]  /*3a8f0*/  IMAD.MOV.U32 R12, RZ, RZ, 0x4 ;  /* 0x00000004ff0c7424 */ /* 0x000fe400078e00ff */
[----:B------:R-:W-:-:S07]  /*3a900*/  IMAD.MOV.U32 R2, RZ, RZ, R14 ;  /* 0x000000ffff027224 */ /* 0x000fce00078e000e */
[----:B------:R-:W-:Y:S05]  /*3a910*/  WARPSYNC.COLLECTIVE R15, `(.L_x_4332) ;  /* 0x000000000f087348 */ /* 0x000fea0003c00000 */
[----:B------:R0:W1:Y:S02]  /*3a920*/  SHFL.IDX P6, R14, R13, R12, R11 ;  /* 0x0000000c0d0e7389 */ /* 0x00006400000c000b */
[----:B01----:R-:W-:Y:S01]  /*3a930*/  ENDCOLLECTIVE ;  /* 0x000000000000791b */ /* 0x003fe20003800000 */
.L_x_4332:
        /* <DEDUP_REMOVED lines=11> */
.L_x_4333:
[----:B------:R-:W-:Y:S02]  /*3a9f0*/  IMAD.MOV.U32 R13, RZ, RZ, R9 ;  /* 0x000000ffff0d7224 */ /* 0x000fe400078e0009 */
[----:B------:R-:W-:Y:S02]  /*3aa00*/  IMAD.MOV.U32 R12, RZ, RZ, 0x5 ;  /* 0x00000005ff0c7424 */ /* 0x000fe400078e00ff */
[----:B------:R-:W-:-:S07]  /*3aa10*/  IMAD.MOV.U32 R2, RZ, RZ, R14 ;  /* 0x000000ffff027224 */ /* 0x000fce00078e000e */
[----:B------:R-:W-:Y:S05]  /*3aa20*/  WARPSYNC.COLLECTIVE R15, `(.L_x_4334) ;  /* 0x000000000f087348 */ /* 0x000fea0003c00000 */
[----:B------:R0:W1:Y:S02]  /*3aa30*/  SHFL.IDX P6, R14, R13, R12, R11 ;  /* 0x0000000c0d0e7389 */ /* 0x00006400000c000b */
[----:B01----:R-:W-:Y:S01]  /*3aa40*/  ENDCOLLECTIVE ;  /* 0x000000000000791b */ /* 0x003fe20003800000 */
.L_x_4334:
        /* <DEDUP_REMOVED lines=11> */
.L_x_4335:
[----:B------:R-:W-:Y:S01]  /*3ab00*/  IMAD.MOV.U32 R2, RZ, RZ, R14 ;  /* 0x000000ffff027224 */ /* 0x000fe200078e000e */
[----:B------:R-:W-:Y:S06]  /*3ab10*/  BRA `(.L_x_4336) ;  /* 0xffffff9800847947 */ /* 0x000fec000383ffff */
.L_x_4141:
[----:B---3--:R3:W4:Y:S02]  /*3ab20*/  SYNCS.PHASECHK.TRANS64.TRYWAIT P0, [R4+URZ+0x32460], R21 ;  /* 0x03246015040075a7 */ /* 0x008724000800017f */
[----:B----4-:R-:W-:Y:S05]  /*3ab30*/  @!P0 NANOSLEEP.SYNCS 0x989680 ;  /* 0x009896800000895d */ /* 0x010fea0003900000 */
[----:B------:R-:W4:Y:S02]  /*3ab40*/  @!P0 SYNCS.PHASECHK.TRANS64 P0, [R4+URZ+0x32460], R21 ;  /* 0x03246015040085a7 */ /* 0x000f24000800007f */
[----:B----4-:R-:W-:Y:S05]  /*3ab50*/  @!P0 BRA `(.L_x_4141) ;  /* 0xfffffffc00f08947 */ /* 0x010fea000383ffff */
[----:B------:R-:W-:Y:S05]  /*3ab60*/  BRA `(.L_x_4337) ;  /* 0xffffff9800d47947 */ /* 0x000fea000383ffff */
.L_x_4142:
[----:B------:R-:W-:Y:S01]  /*3ab70*/  BSSY B1, `(.L_x_4338) ;  /* 0x0000008000017945 */ /* 0x000fe20003800000 */
[----:B------:R-:W-:Y:S01]  /*3ab80*/  IMAD.MOV.U32 R13, RZ, RZ, R7 ;  /* 0x000000ffff0d7224 */ /* 0x000fe200078e0007 */
[----:B------:R-:W-:Y:S01]  /*3ab90*/  MOV R11, 0x181f ;  /* 0x0000181f000b7802 */ /* 0x000fe20000000f00 */
[----:B------:R-:W-:Y:S02]  /*3aba0*/  IMAD.MOV.U32 R12, RZ, RZ, RZ ;  /* 0x000000ffff0c7224 */ /* 0x000fe400078e00ff */
[----:B------:R-:W-:-:S07]  /*3abb0*/  IMAD.MOV.U32 R15, RZ, RZ, -0x1 ;  /* 0xffffffffff0f7424 */ /* 0x000fce00078e00ff */
[----:B0123--:R-:W-:Y:S05]  /*3abc0*/  WARPSYNC.COLLECTIVE R15, `(.L_x_4339) ;  /* 0x000000000f087348 */ /* 0x00ffea0003c00000 */
[----:B------:R4:W0:Y:S02]  /*3abd0*/  SHFL.IDX P6, R14, R13, R12, R11 ;  /* 0x0000000c0d0e7389 */ /* 0x00082400000c000b */
[----:B01234-:R-:W-:Y:S01]  /*3abe0*/  ENDCOLLECTIVE ;  /* 0x000000000000791b */ /* 0x01ffe20003800000 */
.L_x_4339:
[----:B------:R-:W-:Y:S05]  /*3abf0*/  BSYNC B1 ;  /* 0x0000000000017941 */ /* 0x000fea0003800000 */
.L_x_4338:
        /* <DEDUP_REMOVED lines=9> */
.L_x_4340:
[----:B------:R-:W-:Y:S02]  /*3ac90*/  IMAD.MOV.U32 R13, RZ, RZ, R7 ;  /* 0x000000ffff0d7224 */ /* 0x000fe400078e0007 */
[----:B------:R-:W-:Y:S01]  /*3aca0*/  IMAD.MOV.U32 R12, RZ, RZ, 0x1 ;  /* 0x00000001ff0c7424 */ /* 0x000fe200078e00ff */
[----:B------:R-:W-:-:S13]  /*3acb0*/  IADD3 R2, P0, R14, R0, RZ ;  /* 0x000000000e027210 */ /* 0x000fda0007f1e0ff */
[----:B------:R-:W-:Y:S05]  /*3acc0*/  WARPSYNC.COLLECTIVE R15, `(.L_x_4341) ;  /* 0x000000000f087348 */ /* 0x000fea0003c00000 */
[----:B------:R0:W1:Y:S02]  /*3acd0*/  SHFL.IDX P6, R14, R13, R12, R11 ;  /* 0x0000000c0d0e7389 */ /* 0x00006400000c000b */
[----:B01----:R-:W-:Y:S01]  /*3ace0*/  ENDCOLLECTIVE ;  /* 0x000000000000791b */ /* 0x003fe20003800000 */
.L_x_4341:
        /* <DEDUP_REMOVED lines=13> */
.L_x_4342:
[----:B------:R-:W-:Y:S02]  /*3adc0*/  IMAD.MOV.U32 R13, RZ, RZ, R7 ;  /* 0x000000ffff0d7224 */ /* 0x000fe400078e0007 */
[----:B------:R-:W-:Y:S01]  /*3add0*/  IMAD.MOV.U32 R12, RZ, RZ, 0x2 ;  /* 0x00000002ff0c7424 */ /* 0x000fe200078e00ff */
[----:B------:R-:W-:-:S13]  /*3ade0*/  IADD3 R2, P0, R14, R0, RZ ;  /* 0x000000000e027210 */ /* 0x000fda0007f1e0ff */
[----:B------:R-:W-:Y:S05]  /*3adf0*/  WARPSYNC.COLLECTIVE R15, `(.L_x_4343) ;  /* 0x000000000f087348 */ /* 0x000fea0003c00000 */
[----:B------:R0:W1:Y:S02]  /*3ae00*/  SHFL.IDX P6, R14, R13, R12, R11 ;  /* 0x0000000c0d0e7389 */ /* 0x00006400000c000b */
[----:B01----:R-:W-:Y:S01]  /*3ae10*/  ENDCOLLECTIVE ;  /* 0x000000000000791b */ /* 0x003fe20003800000 */
.L_x_4343:
        /* <DEDUP_REMOVED lines=13> */
.L_x_4344:
[----:B------:R-:W-:Y:S02]  /*3aef0*/  IMAD.MOV.U32 R13, RZ, RZ, R7 ;  /* 0x000000ffff0d7224 */ /* 0x000fe400078e0007 */
[----:B------:R-:W-:Y:S01]  /*3af00*/  IMAD.MOV.U32 R12, RZ, RZ, 0x3 ;  /* 0x00000003ff0c7424 */ /* 0x000fe200078e00ff */
[----:B------:R-:W-:-:S13]  /*3af10*/  IADD3 R2, P0, R14, R0, RZ ;  /* 0x000000000e027210 */ /* 0x000fda0007f1e0ff */
[----:B------:R-:W-:Y:S05]  /*3af20*/  WARPSYNC.COLLECTIVE R15, `(.L_x_4345) ;  /* 0x000000000f087348 */ /* 0x000fea0003c00000 */
[----:B------:R0:W1:Y:S02]  /*3af30*/  SHFL.IDX P6, R14, R13, R12, R11 ;  /* 0x0000000c0d0e7389 */ /* 0x00006400000c000b */
[----:B01----:R-:W-:Y:S01]  /*3af40*/  ENDCOLLECTIVE ;  /* 0x000000000000791b */ /* 0x003fe20003800000 */
.L_x_4345:
        /* <DEDUP_REMOVED lines=13> */
.L_x_4346:
[----:B------:R-:W-:Y:S02]  /*3b020*/  IMAD.MOV.U32 R13, RZ, RZ, R7 ;  /* 0x000000ffff0d7224 */ /* 0x000fe400078e0007 */
[----:B------:R-:W-:Y:S01]  /*3b030*/  IMAD.MOV.U32 R12, RZ, RZ, 0x4 ;  /* 0x00000004ff0c7424 */ /* 0x000fe200078e00ff */
[----:B------:R-:W-:-:S13]  /*3b040*/  IADD3 R2, P0, R14, R0, RZ ;  /* 0x000000000e027210 */ /* 0x000fda0007f1e0ff */
[----:B------:R-:W-:Y:S05]  /*3b050*/  WARPSYNC.COLLECTIVE R15, `(.L_x_4347) ;  /* 0x000000000f087348 */ /* 0x000fea0003c00000 */
[----:B------:R0:W1:Y:S02]  /*3b060*/  SHFL.IDX P6, R14, R13, R12, R11 ;  /* 0x0000000c0d0e7389 */ /* 0x00006400000c000b */
[----:B01----:R-:W-:Y:S01]  /*3b070*/  ENDCOLLECTIVE ;  /* 0x000000000000791b */ /* 0x003fe20003800000 */
.L_x_4347:
        /* <DEDUP_REMOVED lines=13> */
.L_x_4348:
[----:B------:R-:W-:Y:S02]  /*3b150*/  IMAD.MOV.U32 R13, RZ, RZ, R7 ;  /* 0x000000ffff0d7224 */ /* 0x000fe400078e0007 */
[----:B------:R-:W-:Y:S01]  /*3b160*/  IMAD.MOV.U32 R12, RZ, RZ, 0x5 ;  /* 0x00000005ff0c7424 */ /* 0x000fe200078e00ff */
[----:B------:R-:W-:-:S13]  /*3b170*/  IADD3 R2, P0, R14, R0, RZ ;  /* 0x000000000e027210 */ /* 0x000fda0007f1e0ff */
[----:B------:R-:W-:Y:S05]  /*3b180*/  WARPSYNC.COLLECTIVE R15, `(.L_x_4349) ;  /* 0x000000000f087348 */ /* 0x000fea0003c00000 */
[----:B------:R0:W1:Y:S02]  /*3b190*/  SHFL.IDX P6, R14, R13, R12, R11 ;  /* 0x0000000c0d0e7389 */ /* 0x00006400000c000b */
[----:B01----:R-:W-:Y:S01]  /*3b1a0*/  ENDCOLLECTIVE ;  /* 0x000000000000791b */ /* 0x003fe20003800000 */
.L_x_4349:
[----:B------:R-:W-:-:S05]  /*3b1b0*/  IADD3.X R3, RZ, R8, RZ, P0, !PT ;  /* 0x00000008ff037210 */ /* 0x000fca00007fe4ff */
        /* <DEDUP_REMOVED lines=12> */
.L_x_4350:
[----:B------:R-:W-:Y:S05]  /*3b280*/  BRA `(.L_x_4351) ;  /* 0xffffff9800207947 */ /* 0x000fea000383ffff */
.L_x_4150:
[----:B------:R-:W-:Y:S01]  /*3b290*/  BSSY B0, `(.L_x_4352) ;  /* 0x0000008000007945 */ /* 0x000fe20003800000 */
[----:B-1----:R-:W-:Y:S02]  /*3b2a0*/  IMAD.MOV.U32 R13, RZ, RZ, R16 ;  /* 0x000000ffff0d7224 */ /* 0x002fe400078e0010 */
[----:B------:R-:W-:Y:S02]  /*3b2b0*/  IMAD.MOV.U32 R12, RZ, RZ, RZ ;  /* 0x000000ffff0c7224 */ /* 0x000fe400078e00ff */
[----:B------:R-:W-:Y:S02]  /*3b2c0*/  IMAD.MOV.U32 R11, RZ, RZ, 0x1f ;  /* 0x0000001fff0b7424 */ /* 0x000fe400078e00ff */
[----:B------:R-:W-:-:S07]  /*3b2d0*/  IMAD.MOV.U32 R15, RZ, RZ, -0x1 ;  /* 0xffffffffff0f7424 */ /* 0x000fce00078e00ff */
[----:B0-23--:R-:W-:Y:S05]  /*3b2e0*/  WARPSYNC.COLLECTIVE R15, `(.L_x_4353) ;  /* 0x000000000f087348 */ /* 0x00dfea0003c00000 */
[----:B------:R1:W4:Y:S02]  /*3b2f0*/  SHFL.IDX P6, R14, R13, R12, R11 ;  /* 0x0000000c0d0e7389 */ /* 0x00032400000c000b */
[----:B01234-:R-:W-:Y:S01]  /*3b300*/  ENDCOLLECTIVE ;  /* 0x000000000000791b */ /* 0x01ffe20003800000 */
.L_x_4353:
[----:B------:R-:W-:Y:S05]  /*3b310*/  BSYNC B0 ;  /* 0x0000000000007941 */ /* 0x000fea0003800000 */
.L_x_4352:
        /* <DEDUP_REMOVED lines=9> */
.L_x_4354:
        /* <DEDUP_REMOVED lines=18> */
.L_x_4355:
[----:B------:R-:W-:Y:S01]  /*3b4d0*/  IMAD.MOV.U32 R12, RZ, RZ, 0x2 ;  /* 0x00000002ff0c7424 */ /* 0x000fe200078e00ff */
[----:B------:R-:W-:-:S05]  /*3b4e0*/  SEL R6, R14, RZ, P1 ;  /* 0x000000ff0e067207 */ /* 0x000fca0000800000 */
[----:B------:R-:W-:-:S04]  /*3b4f0*/  IMAD.IADD R6, R5, 0x1, R6 ;  /* 0x0000000105067824 */ /* 0x000fc800078e0206 */
[----:B------:R-:W-:-:S07]  /*3b500*/  IMAD.MOV.U32 R13, RZ, RZ, R6 ;  /* 0x000000ffff0d7224 */ /* 0x000fce00078e0006 */
[----:B------:R-:W-:Y:S05]  /*3b510*/  WARPSYNC.COLLECTIVE R15, `(.L_x_4356) ;  /* 0x000000000f087348 */ /* 0x000fea0003c00000 */
[----:B------:R0:W1:Y:S02]  /*3b520*/  SHFL.UP P6, R14, R13, R12, R11 ;  /* 0x0400000c0d0e7389 */ /* 0x00006400000c000b */
[----:B01----:R-:W-:Y:S01]  /*3b530*/  ENDCOLLECTIVE ;  /* 0x000000000000791b */ /* 0x003fe20003800000 */
.L_x_4356:
[----:B------:R-:W-:Y:S01]  /*3b540*/  IMAD.MOV.U32 R12, RZ, RZ, 0x4 ;  /* 0x00000004ff0c7424 */ /* 0x000fe200078e00ff */
[----:B------:R-:W-:-:S05]  /*3b550*/  SEL R7, R14, RZ, P2 ;  /* 0x000000ff0e077207 */ /* 0x000fca0001000000 */
[----:B------:R-:W-:-:S04]  /*3b560*/  IMAD.IADD R7, R6, 0x1, R7 ;  /* 0x0000000106077824 */ /* 0x000fc800078e0207 */
[----:B------:R-:W-:-:S07]  /*3b570*/  IMAD.MOV.U32 R13, RZ, RZ, R7 ;  /* 0x000000ffff0d7224 */ /* 0x000fce00078e0007 */
[----:B------:R-:W-:Y:S05]  /*3b580*/  WARPSYNC.COLLECTIVE R15, `(.L_x_4357) ;  /* 0x000000000f087348 */ /* 0x000fea0003c00000 */
[----:B------:R0:W1:Y:S02]  /*3b590*/  SHFL.UP P6, R14, R13, R12, R11 ;  /* 0x0400000c0d0e7389 */ /* 0x00006400000c000b */
[----:B01----:R-:W-:Y:S01]  /*3b5a0*/  ENDCOLLECTIVE ;  /* 0x000000000000791b */ /* 0x003fe20003800000 */
.L_x_4357:
[----:B------:R-:W-:Y:S02]  /*3b5b0*/  MOV R12, 0x8 ;  /* 0x00000008000c7802 */ /* 0x000fe40000000f00 */
[----:B------:R-:W-:-:S05]  /*3b5c0*/  SEL R2, R14, RZ, P3 ;  /* 0x000000ff0e027207 */ /* 0x000fca0001800000 */
[----:B------:R-:W-:-:S04]  /*3b5d0*/  IMAD.IADD R2, R7, 0x1, R2 ;  /* 0x0000000107027824 */ /* 0x000fc800078e0202 */
[----:B------:R-:W-:-:S07]  /*3b5e0*/  IMAD.MOV.U32 R13, RZ, RZ, R2 ;  /* 0x000000ffff0d7224 */ /* 0x000fce00078e0002 */
[----:B------:R-:W-:Y:S05]  /*3b5f0*/  WARPSYNC.COLLECTIVE R15, `(.L_x_4358) ;  /* 0x000000000f087348 */ /* 0x000fea0003c00000 */
[----:B------:R0:W1:Y:S02]  /*3b600*/  SHFL.UP P6, R14, R13, R12, R11 ;  /* 0x0400000c0d0e7389 */ /* 0x00006400000c000b */
[----:B01----:R-:W-:Y:S01]  /*3b610*/  ENDCOLLECTIVE ;  /* 0x000000000000791b */ /* 0x003fe20003800000 */
.L_x_4358:
[----:B------:R-:W-:Y:S01]  /*3b620*/  IMAD.MOV.U32 R12, RZ, RZ, 0x10 ;  /* 0x00000010ff0c7424 */ /* 0x000fe200078e00ff */
[----:B------:R-:W-:-:S05]  /*3b630*/  SEL R3, R14, RZ, P4 ;  /* 0x000000ff0e037207 */ /* 0x000fca0002000000 */
[----:B------:R-:W-:-:S04]  /*3b640*/  IMAD.IADD R3, R2, 0x1, R3 ;  /* 0x0000000102037824 */ /* 0x000fc800078e0203 */
[----:B------:R-:W-:-:S07]  /*3b650*/  IMAD.MOV.U32 R13, RZ, RZ, R3 ;  /* 0x000000ffff0d7224 */ /* 0x000fce00078e0003 */
[----:B------:R-:W-:Y:S05]  /*3b660*/  WARPSYNC.COLLECTIVE R15, `(.L_x_4359) ;  /* 0x000000000f087348 */ /* 0x000fea0003c00000 */
[----:B------:R0:W1:Y:S02]  /*3b670*/  SHFL.UP P6, R14, R13, R12, R11 ;  /* 0x0400000c0d0e7389 */ /* 0x00006400000c000b */
[----:B01----:R-:W-:Y:S01]  /*3b680*/  ENDCOLLECTIVE ;  /* 0x000000000000791b */ /* 0x003fe20003800000 */
.L_x_4359:
        /* <DEDUP_REMOVED lines=8> */
.L_x_4360:
[----:B------:R-:W-:Y:S05]  /*3b710*/  BRA `(.L_x_4361) ;  /* 0xffffff98007c7947 */ /* 0x000fea000383ffff */
.L_x_4155:
[----:B------:R-:W-:Y:S01]  /*3b720*/  BSSY B0, `(.L_x_4362) ;  /* 0x0000008000007945 */ /* 0x000fe20003800000 */
[----:B-1---5:R-:W-:Y:S02]  /*3b730*/  IMAD.MOV.U32 R13, RZ, RZ, R5 ;  /* 0x000000ffff0d7224 */ /* 0x022fe400078e0005 */
[----:B------:R-:W-:Y:S02]  /*3b740*/  IMAD.MOV.U32 R12, RZ, RZ, 0x1 ;  /* 0x00000001ff0c7424 */ /* 0x000fe400078e00ff */
[----:B------:R-:W-:Y:S02]  /*3b750*/  IMAD.MOV.U32 R11, RZ, RZ, RZ ;  /* 0x000000ffff0b7224 */ /* 0x000fe400078e00ff */
[----:B------:R-:W-:-:S07]  /*3b760*/  IMAD.MOV.U32 R15, RZ, RZ, -0x1 ;  /* 0xffffffffff0f7424 */ /* 0x000fce00078e00ff */
[----:B0-----:R-:W-:Y:S05]  /*3b770*/  WARPSYNC.COLLECTIVE R15, `(.L_x_4363) ;  /* 0x000000000f087348 */ /* 0x001fea0003c00000 */
[----:B------:R1:W2:Y:S02]  /*3b780*/  SHFL.UP P6, R14, R13, R12, R11 ;  /* 0x0400000c0d0e7389 */ /* 0x0002a400000c000b */
[----:B012---:R-:W-:Y:S01]  /*3b790*/  ENDCOLLECTIVE ;  /* 0x000000000000791b */ /* 0x007fe20003800000 */
.L_x_4363:
[----:B------:R-:W-:Y:S05]  /*3b7a0*/  BSYNC B0 ;  /* 0x0000000000007941 */ /* 0x000fea0003800000 */
.L_x_4362:
        /* <DEDUP_REMOVED lines=8> */
.L_x_4364:
[----:B------:R-:W-:Y:S01]  /*3b830*/  IMAD.MOV.U32 R12, RZ, RZ, 0x4 ;  /* 0x00000004ff0c7424 */ /* 0x000fe200078e00ff */
[----:B------:R-:W-:-:S05]  /*3b840*/  SEL R2, R14, RZ, P2 ;  /* 0x000000ff0e027207 */ /* 0x000fca0001000000 */
[----:B------:R-:W-:-:S04]  /*3b850*/  IMAD.IADD R2, R13, 0x1, R2 ;  /* 0x000000010d027824 */ /* 0x000fc800078e0202 */
[----:B------:R-:W-:-:S07]  /*3b860*/  IMAD.MOV.U32 R13, RZ, RZ, R2 ;  /* 0x000000ffff0d7224 */ /* 0x000fce00078e0002 */
[----:B------:R-:W-:Y:S05]  /*3b870*/  WARPSYNC.COLLECTIVE R15, `(.L_x_4365) ;  /* 0x000000000f087348 */ /* 0x000fea0003c00000 */
[----:B------:R0:W1:Y:S02]  /*3b880*/  SHFL.UP P6, R14, R13, R12, R11 ;  /* 0x0400000c0d0e7389 */ /* 0x00006400000c000b */
[----:B01----:R-:W-:Y:S01]  /*3b890*/  ENDCOLLECTIVE ;  /* 0x000000000000791b */ /* 0x003fe20003800000 */
.L_x_4365:
[----:B------:R-:W-:Y:S01]  /*3b8a0*/  IMAD.MOV.U32 R12, RZ, RZ, 0x8 ;  /* 0x00000008ff0c7424 */ /* 0x000fe200078e00ff */
[----:B------:R-:W-:-:S05]  /*3b8b0*/  SEL R3, R14, RZ, P3 ;  /* 0x000000ff0e037207 */ /* 0x000fca0001800000 */
[----:B------:R-:W-:-:S04]  /*3b8c0*/  IMAD.IADD R3, R2, 0x1, R3 ;  /* 0x0000000102037824 */ /* 0x000fc800078e0203 */
[----:B------:R-:W-:-:S07]  /*3b8d0*/  IMAD.MOV.U32 R13, RZ, RZ, R3 ;  /* 0x000000ffff0d7224 */ /* 0x000fce00078e0003 */
[----:B------:R-:W-:Y:S05]  /*3b8e0*/  WARPSYNC.COLLECTIVE R15, `(.L_x_4366) ;  /* 0x000000000f087348 */ /* 0x000fea0003c00000 */
[----:B------:R0:W1:Y:S02]  /*3b8f0*/  SHFL.UP P6, R14, R13, R12, R11 ;  /* 0x0400000c0d0e7389 */ /* 0x00006400000c000b */
[----:B01----:R-:W-:Y:S01]  /*3b900*/  ENDCOLLECTIVE ;  /* 0x000000000000791b */ /* 0x003fe20003800000 */
.L_x_4366:
[----:B------:R-:W-:Y:S01]  /*3b910*/  IMAD.MOV.U32 R12, RZ, RZ, 0x10 ;  /* 0x00000010ff0c7424 */ /* 0x000fe200078e00ff */
[----:B------:R-:W-:-:S05]  /*3b920*/  SEL R4, R14, RZ, P4 ;  /* 0x000000ff0e047207 */ /* 0x000fca0002000000 */
[----:B------:R-:W-:-:S04]  /*3b930*/  IMAD.IADD R4, R3, 0x1, R4 ;  /* 0x0000000103047824 */ /* 0x000fc800078e0204 */
[----:B------:R-:W-:-:S07]  /*3b940*/  IMAD.MOV.U32 R13, RZ, RZ, R4 ;  /* 0x000000ffff0d7224 */ /* 0x000fce00078e0004 */
[----:B------:R-:W-:Y:S05]  /*3b950*/  WARPSYNC.COLLECTIVE R15, `(.L_x_4367) ;  /* 0x000000000f087348 */ /* 0x000fea0003c00000 */
[----:B------:R0:W1:Y:S02]  /*3b960*/  SHFL.UP P6, R14, R13, R12, R11 ;  /* 0x0400000c0d0e7389 */ /* 0x00006400000c000b */
[----:B01----:R-:W-:Y:S01]  /*3b970*/  ENDCOLLECTIVE ;  /* 0x000000000000791b */ /* 0x003fe20003800000 */
.L_x_4367:
        /* <DEDUP_REMOVED lines=8> */
.L_x_4368:
[----:B------:R-:W-:Y:S05]  /*3ba00*/  BRA `(.L_x_4369) ;  /* 0xffffff98005c7947 */ /* 0x000fea000383ffff */
.L_x_4157:
[----:B------:R-:W-:Y:S01]  /*3ba10*/  BSSY B0, `(.L_x_4370) ;  /* 0x0000006000007945 */ /* 0x000fe20003800000 */
[----:B------:R-:W-:Y:S01]  /*3ba20*/  PLOP3.LUT P6, PT, P6, PT, PT, 0x8, 0x0 ;  /* 0x000000000000781c */ /* 0x000fe200037ce170 */
[----:B------:R-:W-:-:S12]  /*3ba30*/  IMAD.MOV.U32 R15, RZ, RZ, -0x1 ;  /* 0xffffffffff0f7424 */ /* 0x000fd800078e00ff */
[----:B01----:R-:W-:Y:S05]  /*3ba40*/  WARPSYNC.COLLECTIVE R15, `(.L_x_4371) ;  /* 0x000000000f087348 */ /* 0x003fea0003c00000 */
[----:B------:R-:W-:Y:S01]  /*3ba50*/  VOTE.ANY R14, PT, P6 ;  /* 0x00000000000e7806 */ /* 0x000fe200030e0100 */
[----:B01----:R-:W-:Y:S06]  /*3ba60*/  ENDCOLLECTIVE ;  /* 0x000000000000791b */ /* 0x003fec0003800000 */
.L_x_4371:
[----:B------:R-:W-:Y:S05]  /*3ba70*/  BSYNC B0 ;  /* 0x0000000000007941 */ /* 0x000fea0003800000 */
.L_x_4370:
        /* <DEDUP_REMOVED lines=9> */
.L_x_4372:
[----:B------:R-:W-:Y:S01]  /*3bb10*/  IMAD.MOV.U32 R5, RZ, RZ, R14 ;  /* 0x000000ffff057224 */ /* 0x000fe200078e000e */
[----:B------:R-:W-:Y:S06]  /*3bb20*/  BRA `(.L_x_4373) ;  /* 0xffffff98004c7947 */ /* 0x000fec000383ffff */
.L_x_4159:
[----:B------:R-:W-:Y:S01]  /*3bb30*/  BSSY B0, `(.L_x_4374) ;  /* 0x0000007000007945 */ /* 0x000fe20003800000 */
[----:B-1----:R-:W-:Y:S02]  /*3bb40*/  IMAD.MOV.U32 R13, RZ, RZ, R2 ;  /* 0x000000ffff0d7224 */ /* 0x002fe400078e0002 */
[----:B------:R-:W-:Y:S02]  /*3bb50*/  IMAD.MOV.U32 R11, RZ, RZ, 0x1f ;  /* 0x0000001fff0b7424 */ /* 0x000fe400078e00ff */
[----:B------:R-:W-:-:S07]  /*3bb60*/  IMAD.MOV.U32 R15, RZ, RZ, -0x1 ;  /* 0xffffffffff0f7424 */ /* 0x000fce00078e00ff */
[----:B0-23--:R-:W-:Y:S05]  /*3bb70*/  WARPSYNC.COLLECTIVE R15, `(.L_x_4375) ;  /* 0x000000000f087348 */ /* 0x00dfea0003c00000 */
[----:B------:R1:W4:Y:S02]  /*3bb80*/  SHFL.IDX P6, R14, R13, R12, R11 ;  /* 0x0000000c0d0e7389 */ /* 0x00032400000c000b */
[----:B01234-:R-:W-:Y:S01]  /*3bb90*/  ENDCOLLECTIVE ;  /* 0x000000000000791b */ /* 0x01ffe20003800000 */
.L_x_4375:
[----:B------:R-:W-:Y:S05]  /*3bba0*/  BSYNC B0 ;  /* 0x0000000000007941 */ /* 0x000fea0003800000 */
.L_x_4374:
[----:B------:R-:W-:Y:S05]  /*3bbb0*/  BRA `(.L_x_4158) ;  /* 0xffffff9800447947 */ /* 0x000fea000383ffff */
.L_x_4163:
[----:B------:R0:W0:Y:S02]  /*3bbc0*/  SYNCS.PHASECHK.TRANS64.TRYWAIT P0, [R5+URZ+0x32420], R0 ;  /* 0x03242000050075a7 */ /* 0x000024000800017f */
[----:B0-----:R-:W-:Y:S05]  /*3bbd0*/  @!P0 NANOSLEEP.SYNCS 0x989680 ;  /* 0x009896800000895d */ /* 0x001fea0003900000 */
[----:B------:R-:W0:Y:S02]  /*3bbe0*/  @!P0 SYNCS.PHASECHK.TRANS64 P0, [R5+URZ+0x32420], R0 ;  /* 0x03242000050085a7 */ /* 0x000e24000800007f */
[----:B0-----:R-:W-:Y:S05]  /*3bbf0*/  @!P0 BRA `(.L_x_4163) ;  /* 0xfffffffc00f08947 */ /* 0x001fea000383ffff */
[----:B------:R-:W-:Y:S05]  /*3bc00*/  BRA `(.L_x_4376) ;  /* 0xffffff9c00bc7947 */ /* 0x000fea000383ffff */
.L_x_4164:
[----:B------:R-:W0:Y:S01]  /*3bc10*/  S2R R2, SR_TID.X ;  /* 0x0000000000027919 */ /* 0x000e220000002100 */
[----:B------:R-:W-:Y:S01]  /*3bc20*/  BSSY B0, `(.L_x_4377) ;  /* 0x000000a000007945 */ /* 0x000fe20003800000 */
[----:B------:R-:W-:Y:S02]  /*3bc30*/  IMAD.MOV.U32 R12, RZ, RZ, RZ ;  /* 0x000000ffff0c7224 */ /* 0x000fe400078e00ff */
[----:B------:R-:W-:Y:S02]  /*3bc40*/  IMAD.MOV.U32 R11, RZ, RZ, 0x1f ;  /* 0x0000001fff0b7424 */ /* 0x000fe400078e00ff */
[----:B------:R-:W-:Y:S01]  /*3bc50*/  IMAD.MOV.U32 R15, RZ, RZ, -0x1 ;  /* 0xffffffffff0f7424 */ /* 0x000fe200078e00ff */
[----:B0-----:R-:W-:-:S04]  /*3bc60*/  SHF.R.U32.HI R2, RZ, 0x5, R2 ;  /* 0x00000005ff027819 */ /* 0x001fc80000011602 */
[----:B------:R-:W-:-:S05]  /*3bc70*/  LOP3.LUT R2, R2, 0x3, RZ, 0xc0, !PT ;  /* 0x0000000302027812 */ /* 0x000fca00078ec0ff */
[----:B-1----:R-:W-:-:S07]  /*3bc80*/  IMAD.MOV.U32 R13, RZ, RZ, R2 ;  /* 0x000000ffff0d7224 */ /* 0x002fce00078e0002 */
[----:B--234-:R-:W-:Y:S05]  /*3bc90*/  WARPSYNC.COLLECTIVE R15, `(.L_x_4378) ;  /* 0x000000000f087348 */ /* 0x01cfea0003c00000 */
[----:B------:R0:W1:Y:S02]  /*3bca0*/  SHFL.IDX P6, R14, R13, R12, R11 ;  /* 0x0000000c0d0e7389 */ /* 0x00006400000c000b */
[----:B01234-:R-:W-:Y:S01]  /*3bcb0*/  ENDCOLLECTIVE ;  /* 0x000000000000791b */ /* 0x01ffe20003800000 */
.L_x_4378:
[----:B------:R-:W-:Y:S05]  /*3bcc0*/  BSYNC B0 ;  /* 0x0000000000007941 */ /* 0x000fea0003800000 */
.L_x_4377:
[----:B------:R-:W-:Y:S05]  /*3bcd0*/  BRA `(.L_x_4379) ;  /* 0xffffff9c00a47947 */ /* 0x000fea000383ffff */
.L_x_4165:
[----:B------:R-:W-:Y:S01]  /*3bce0*/  BSSY B0, `(.L_x_4380) ;  /* 0x0000006000007945 */ /* 0x000fe20003800000 */
[----:B------:R-:W-:-:S07]  /*3bcf0*/  IMAD.MOV.U32 R15, RZ, RZ, -0x1 ;  /* 0xffffffffff0f7424 */ /* 0x000fce00078e00ff */
[----:B-1234-:R-:W-:Y:S05]  /*3bd00*/  WARPSYNC.COLLECTIVE R15, `(.L_x_4381) ;  /* 0x000000000f0c7348 */ /* 0x01efea0003c00000 */
[----:B------:R-:W-:Y:S02]  /*3bd10*/  ELECT P6, UR62, PT ;  /* 0x00000000003e782f */ /* 0x000fe400038c0000 */
[----:B------:R-:W-:Y:S01]  /*3bd20*/  MOV R14, UR62 ;  /* 0x0000003e000e7c02 */ /* 0x000fe20008000f00 */
[----:B-1234-:R-:W-:Y:S10]  /*3bd30*/  ENDCOLLECTIVE ;  /* 0x000000000000791b */ /* 0x01eff40003800000 */
.L_x_4381:
[----:B------:R-:W-:Y:S05]  /*3bd40*/  BSYNC B0 ;  /* 0x0000000000007941 */ /* 0x000fea0003800000 */
.L_x_4380:
[----:B------:R-:W-:Y:S05]  /*3bd50*/  BRA `(.L_x_4382) ;  /* 0xffffff9c00987947 */ /* 0x000fea000383ffff */
.L_x_4167:
[----:B------:R0:W0:Y:S02]  /*3bd60*/  SYNCS.PHASECHK.TRANS64.TRYWAIT P1, [R3+URZ+0x32440], R2 ;  /* 0x03244002030075a7 */ /* 0x000024000802017f */
[----:B0-----:R-:W-:Y:S05]  /*3bd70*/  @!P1 NANOSLEEP.SYNCS 0x989680 ;  /* 0x009896800000995d */ /* 0x001fea0003900000 */
[----:B------:R-:W0:Y:S02]  /*3bd80*/  @!P1 SYNCS.PHASECHK.TRANS64 P1, [R3+URZ+0x32440], R2 ;  /* 0x03244002030095a7 */ /* 0x000e24000802007f */
[----:B0-----:R-:W-:Y:S05]  /*3bd90*/  @!P1 BRA `(.L_x_4167) ;  /* 0xfffffffc00f09947 */ /* 0x001fea000383ffff */
[----:B------:R-:W-:Y:S05]  /*3bda0*/  BRA `(.L_x_4383) ;  /* 0xffffff9c00b87947 */ /* 0x000fea000383ffff */
.L_x_4169:
[----:B------:R0:W0:Y:S02]  /*3bdb0*/  SYNCS.PHASECHK.TRANS64.TRYWAIT P1, [R25+URZ+0x32440], R0 ;  /* 0x03244000190075a7 */ /* 0x000024000802017f */
[----:B0-----:R-:W-:Y:S05]  /*3bdc0*/  @!P1 NANOSLEEP.SYNCS 0x989680 ;  /* 0x009896800000995d */ /* 0x001fea0003900000 */
[----:B------:R-:W0:Y:S02]  /*3bdd0*/  @!P1 SYNCS.PHASECHK.TRANS64 P1, [R25+URZ+0x32440], R0 ;  /* 0x03244000190095a7 */ /* 0x000e24000802007f */
[----:B0-----:R-:W-:Y:S05]  /*3bde0*/  @!P1 BRA `(.L_x_4169) ;  /* 0xfffffffc00f09947 */ /* 0x001fea000383ffff */
[----:B------:R-:W-:Y:S05]  /*3bdf0*/  BRA `(.L_x_4384) ;  /* 0xffffff9c00c47947 */ /* 0x000fea000383ffff */
.L_x_4171:
[----:B------:R0:W0:Y:S02]  /*3be00*/  SYNCS.PHASECHK.TRANS64.TRYWAIT P1, [R3+URZ+0x32460], R2 ;  /* 0x03246002030075a7 */ /* 0x000024000802017f */
[----:B0-----:R-:W-:Y:S05]  /*3be10*/  @!P1 NANOSLEEP.SYNCS 0x989680 ;  /* 0x009896800000995d */ /* 0x001fea0003900000 */
[----:B------:R-:W0:Y:S02]  /*3be20*/  @!P1 SYNCS.PHASECHK.TRANS64 P1, [R3+URZ+0x32460], R2 ;  /* 0x03246002030095a7 */ /* 0x000e24000802007f */
[----:B0-----:R-:W-:Y:S05]  /*3be30*/  @!P1 BRA `(.L_x_4171) ;  /* 0xfffffffc00f09947 */ /* 0x001fea000383ffff */
[----:B------:R-:W-:Y:S05]  /*3be40*/  BRA `(.L_x_4385) ;  /* 0xffffff9c00c07947 */ /* 0x000fea000383ffff */
        .type           $_ZN7cutlass13device_kernelIN5flash11enable_sm90INS1_16FlashAttnFwdSm90INS1_25CollectiveMainloopFwdSm90ILi2EN4cute5tupleIJNS5_1CILi1EEES8_S8_EEENS6_IJNS7_ILi128EEENS7_ILi96EEENS7_ILi64EEEEEELi256ENS_6half_tEfNS_4arch4Sm90ELb0ELb1ELb0ELb1ELb1ELb1ELb1ELb1ELb0ELb1ELb0ELb0EEENS1_21CollectiveEpilogueFwdINS6_IJSA_NS7_ILi256EEESB_EEES9_SE_SG_Li256ELb1ELb1ELb0ELb0EEENS1_36VarlenDynamicPersistentTileSchedulerILi128ELi96ELi256ELi128ELb0ELb1ELb1ELb1ELb0ELb1EEEEEEEEEvNT_6ParamsE$_ZZN5flash25CollectiveMainloopFwdSm90ILi2EN4cute5tupleIJNS1_1CILi1EEES4_S4_EEENS2_IJNS3_ILi128EEENS3_ILi96EEENS3_ILi64EEEEEELi256EN7cutlass6half_tEfNSA_4arch4Sm90ELb0ELb1ELb0ELb1ELb1ELb1ELb1ELb1ELb0ELb1ELb0ELb0EE3mmaINS_16FlashAttnFwdSm90ISE_NS_21CollectiveEpilogueFwdINS2_IJS6_NS3_ILi256EEES7_EEES5_SB_SD_Li256ELb1ELb1ELb0ELb0EEENS_36VarlenDynamicPersistentTileSchedulerILi128ELi96ELi256ELi128ELb0ELb1ELb1ELb1ELb0ELb1EEEE13SharedStorageENS1_6TensorINS1_11ArrayEngineIfLm128EEENS1_6LayoutINS2_IJNS2_IJNS3_ILi2EEEST_NS3_ILi32EEEEEES4_S4_EEENS2_IJNS2_IJS4_ST_NS3_ILi4EEEEEENS3_ILi0EEESZ_EEEEEEENS_7SoftmaxILi2ELi0EEEEEbRKNSE_6ParamsENSA_13PipelineAsyncILi2EEES19_RNSA_13PipelineStateILj2EEERT0_RT1_iRiRKNS_16SeqlenInfoQKNewKILb1ELb1EEENS2_IJiiiiEEERT_ENKUliT_T0_T1_E_clIZSF_ISO_S12_S14_EbS17_S19_S19_S1C_S1E_S1G_iS1H_S1L_S1M_S1O_EUlRS1P_iE0_NS3_ILb1EEES1W_EEDaiS1P_S1Q_S1R_,@function
        .size           $_ZN7cutlass13device_kernelIN5flash11enable_sm90INS1_16FlashAttnFwdSm90INS1_25CollectiveMainloopFwdSm90ILi2EN4cute5tupleIJNS5_1CILi1EEES8_S8_EEENS6_IJNS7_ILi128EEENS7_ILi96EEENS7_ILi64EEEEEELi256ENS_6half_tEfNS_4arch4Sm90ELb0ELb1ELb0ELb1ELb1ELb1ELb1ELb1ELb0ELb1ELb0ELb0EEENS1_21CollectiveEpilogueFwdINS6_IJSA_NS7_ILi256EEESB_EEES9_SE_SG_Li256ELb1ELb1ELb0ELb0EEENS1_36VarlenDynamicPersistentTileSchedulerILi128ELi96ELi256ELi128ELb0ELb1ELb1ELb1ELb0ELb1EEEEEEEEEvNT_6ParamsE$_ZZN5flash25CollectiveMainloopFwdSm90ILi2EN4cute5tupleIJNS1_1CILi1EEES4_S4_EEENS2_IJNS3_ILi128EEENS3_ILi96EEENS3_ILi64EEEEEELi256EN7cutlass6half_tEfNSA_4arch4Sm90ELb0ELb1ELb0ELb1ELb1ELb1ELb1ELb1ELb0ELb1ELb0ELb0EE3mmaINS_16FlashAttnFwdSm90ISE_NS_21CollectiveEpilogueFwdINS2_IJS6_NS3_ILi256EEES7_EEES5_SB_SD_Li256ELb1ELb1ELb0ELb0EEENS_36VarlenDynamicPersistentTileSchedulerILi128ELi96ELi256ELi128ELb0ELb1ELb1ELb1ELb0ELb1EEEE13SharedStorageENS1_6TensorINS1_11ArrayEngineIfLm128EEENS1_6LayoutINS2_IJNS2_IJNS3_ILi2EEEST_NS3_ILi32EEEEEES4_S4_EEENS2_IJNS2_IJS4_ST_NS3_ILi4EEEEEENS3_ILi0EEESZ_EEEEEEENS_7SoftmaxILi2ELi0EEEEEbRKNSE_6ParamsENSA_13PipelineAsyncILi2EEES19_RNSA_13PipelineStateILj2EEERT0_RT1_iRiRKNS_16SeqlenInfoQKNewKILb1ELb1EEENS2_IJiiiiEEERT_ENKUliT_T0_T1_E_clIZSF_ISO_S12_S14_EbS17_S19_S19_S1C_S1E_S1G_iS1H_S1L_S1M_S1O_EUlRS1P_iE0_NS3_ILb1EEES1W_EEDaiS1P_S1Q_S1R_,(.L_x_6461 - $_ZN7cutlass13device_kernelIN5flash11enable_sm90INS1_16FlashAttnFwdSm90INS1_25CollectiveMainloopFwdSm90ILi2EN4cute5tupleIJNS5_1CILi1EEES8_S8_EEENS6_IJNS7_ILi128EEENS7_ILi96EEENS7_ILi64EEEEEELi256ENS_6half_tEfNS_4arch4Sm90ELb0ELb1ELb0ELb1ELb1ELb1ELb1ELb1ELb0ELb1ELb0ELb0EEENS1_21CollectiveEpilogueFwdINS6_IJSA_NS7_ILi256EEESB_EEES9_SE_SG_Li256ELb1ELb1ELb0ELb0EEENS1_36VarlenDynamicPersistentTileSchedulerILi128ELi96ELi256ELi128ELb0ELb1ELb1ELb1ELb0ELb1EEEEEEEEEvNT_6ParamsE$_ZZN5flash25CollectiveMainloopFwdSm90ILi2EN4cute5tupleIJNS1_1CILi1EEES4_S4_EEENS2_IJNS3_ILi128EEENS3_ILi96EEENS3_ILi64EEEEEELi256EN7cutlass6half_tEfNSA_4arch4Sm90ELb0ELb1ELb0ELb1ELb1ELb1ELb1ELb1ELb0ELb1ELb0ELb0EE3mmaINS_16FlashAttnFwdSm90ISE_NS_21CollectiveEpilogueFwdINS2_IJS6_NS3_ILi256EEES7_EEES5_SB_SD_Li256ELb1ELb1ELb0ELb0EEENS_36VarlenDynamicPersistentTileSchedulerILi128ELi96ELi256ELi128ELb0ELb1ELb1ELb1ELb0ELb1EEEE13SharedStorageENS1_6TensorINS1_11ArrayEngineIfLm128EEENS1_6LayoutINS2_IJNS2_IJNS3_ILi2EEEST_NS3_ILi32EEEEEES4_S4_EEENS2_IJNS2_IJS4_ST_NS3_ILi4EEEEEENS3_ILi0EEESZ_EEEEEEENS_7SoftmaxILi2ELi0EEEEEbRKNSE_6ParamsENSA_13PipelineAsyncILi2EEES19_RNSA_13PipelineStateILj2EEERT0_RT1_iRiRKNS_16SeqlenInfoQKNewKILb1ELb1EEENS2_IJiiiiEEERT_ENKUliT_T0_T1_E_clIZSF_ISO_S12_S14_EbS17_S19_S19_S1C_S1E_S1G_iS1H_S1L_S1M_S1O_EUlRS1P_iE0_NS3_ILb1EEES1W_EEDaiS1P_S1Q_S1R_)
$_ZN7cutlass13device_kernelIN5flash11enable_sm90INS1_16FlashAttnFwdSm90INS1_25CollectiveMainloopFwdSm90ILi2EN4cute5tupleIJNS5_1CILi1EEES8_S8_EEENS6_IJNS7_ILi128EEENS7_ILi96EEENS7_ILi64EEEEEELi256ENS_6half_tEfNS_4arch4Sm90ELb0ELb1ELb0ELb1ELb1ELb1ELb1ELb1ELb0ELb1ELb0ELb0EEENS1_21CollectiveEpilogueFwdINS6_IJSA_NS7_ILi256EEESB_EEES9_SE_SG_Li256ELb1ELb1ELb0ELb0EEENS1_36VarlenDynamicPersistentTileSchedulerILi128ELi96ELi256ELi128ELb0ELb1ELb1ELb1ELb0ELb1EEEEEEEEEvNT_6ParamsE$_ZZN5flash25CollectiveMainloopFwdSm90ILi2EN4cute5tupleIJNS1_1CILi1EEES4_S4_EEENS2_IJNS3_ILi128EEENS3_ILi96EEENS3_ILi64EEEEEELi256EN7cutlass6half_tEfNSA_4arch4Sm90ELb0ELb1ELb0ELb1ELb1ELb1ELb1ELb1ELb0ELb1ELb0ELb0EE3mmaINS_16FlashAttnFwdSm90ISE_NS_21CollectiveEpilogueFwdINS2_IJS6_NS3_ILi256EEES7_EEES5_SB_SD_Li256ELb1ELb1ELb0ELb0EEENS_36VarlenDynamicPersistentTileSchedulerILi128ELi96ELi256ELi128ELb0ELb1ELb1ELb1ELb0ELb1EEEE13SharedStorageENS1_6TensorINS1_11ArrayEngineIfLm128EEENS1_6LayoutINS2_IJNS2_IJNS3_ILi2EEEST_NS3_ILi32EEEEEES4_S4_EEENS2_IJNS2_IJS4_ST_NS3_ILi4EEEEEENS3_ILi0EEESZ_EEEEEEENS_7SoftmaxILi2ELi0EEEEEbRKNSE_6ParamsENSA_13PipelineAsyncILi2EEES19_RNSA_13PipelineStateILj2EEERT0_RT1_iRiRKNS_16SeqlenInfoQKNewKILb1ELb1EEENS2_IJiiiiEEERT_ENKUliT_T0_T1_E_clIZSF_ISO_S12_S14_EbS17_S19_S19_S1C_S1E_S1G_iS1H_S1L_S1M_S1O_EUlRS1P_iE0_NS3_ILb1EEES1W_EEDaiS1P_S1Q_S1R_:
[----:B------:R-:W-:Y:S02]  /*3be50*/  ULDC UR4, c[0x0][0x20] ;  /* 0x0000080000047ab9 */ /* 0x000fe40000000800 */
[----:B------:R-:W-:-:S09]  /*3be60*/  UIADD3 UR4, -UR4, UR5, URZ ;  /* 0x0000000504047290 */ /* 0x000fd2000fffe13f */
[----:B------:R-:W2:Y:S04]  /*3be70*/  LDL.64 R6, [UR4+0x18] ;  /* 0x00001804ff067983 */ /* 0x000ea80008100a00 */
[----:B------:R-:W3:Y:S01]  /*3be80*/  LDL.64 R4, [UR4] ;  /* 0x00000004ff047983 */ /* 0x000ee20008100a00 */
[----:B------:R-:W-:-:S03]  /*3be90*/  ULDC.64 UR6, c[0x0][0x208] ;  /* 0x0000820000067ab9 */ /* 0x000fc60000000a00 */
[----:B--2---:R-:W2:Y:S04]  /*3bea0*/  LD.E R2, desc[UR6][R6.64] ;  /* 0x0000000606027980 */ /* 0x004ea8000c101900 */
[----:B---3--:R0:W5:Y:S04]  /*3beb0*/  LD.E R10, desc[UR6][R4.64] ;  /* 0x00000006040a7980 */ /* 0x008168000c101900 */
[----:B------:R0:W5:Y:S01]  /*3bec0*/  LD.E R11, desc[UR6][R4.64+0x4] ;  /* 0x00000406040b7980 */ /* 0x000162000c101900 */
[----:B------:R-:W-:Y:S01]  /*3bed0*/  BSSY B0, `(.L_x_4386) ;  /* 0x0000007000007945 */ /* 0x000fe20003800000 */
[----:B------:R-:W-:Y:S01]  /*3bee0*/  IMAD.MOV.U32 R3, RZ, RZ, R43 ;  /* 0x000000ffff037224 */ /* 0x000fe200078e002b */
[----:B--2---:R-:W-:-:S04]  /*3bef0*/  LOP3.LUT R2, R2, 0x1, RZ, 0xfc, !PT ;  /* 0x0000000102027812 */ /* 0x004fc800078efcff */
[----:B------:R-:W-:Y:S01]  /*3bf00*/  ISETP.NE.AND P0, PT, R2, 0x3, PT ;  /* 0x000000030200780c */ /* 0x000fe20003f05270 */
[----:B------:R-:W-:-:S12]  /*3bf10*/  IMAD.MOV.U32 R2, RZ, RZ, R30 ;  /* 0x000000ffff027224 */ /* 0x000fd800078e001e */
[----:B0-----:R-:W-:Y:S05]  /*3bf20*/  @!P0 BRA `(.L_x_4387) ;  /* 0x0000000000048947 */ /* 0x001fea0003800000 */
[----:B------:R-:W-:Y:S01]  /*3bf30*/  BPT.TRAP 0x1 ;  /* 0x000000040000795c */ /* 0x000fe20000300000 */
.L_x_4387:
[----:B------:R-:W-:Y:S05]  /*3bf40*/  BSYNC B0 ;  /* 0x0000000000007941 */ /* 0x000fea0003800000 */
.L_x_4386:
[----:B------:R-:W2:Y:S01]  /*3bf50*/  LD.E.64 R8, desc[UR6][R6.64+0x18] ;  /* 0x0000180606087980 */ /* 0x000ea2000c101b00 */
[----:B-----5:R-:W-:Y:S02]  /*3bf60*/  SHF.L.U32 R13, R11, 0x1f, RZ ;  /* 0x0000001f0b0d7819 */ /* 0x020fe400000006ff */
[----:B--2---:R-:W-:-:S05]  /*3bf70*/  MOV R9, R8 ;  /* 0x0000000800097202 */ /* 0x004fca0000000f00 */
[----:B------:R-:W-:-:S04]  /*3bf80*/  IMAD R10, R10, 0x8, R9 ;  /* 0x000000080a0a7824 */ /* 0x000fc800078e0209 */
[----:B------:R0:W1:Y:S01]  /*3bf90*/  SYNCS.PHASECHK.TRANS64.TRYWAIT P0, [R10+URZ], R13 ;  /* 0x0000000d0a0075a7 */ /* 0x000062000800017f */
[----:B------:R-:W2:Y:S04]  /*3bfa0*/  LD.E R11, desc[UR6][R6.64] ;  /* 0x00000006060b7980 */ /* 0x000ea8000c101900 */
[----:B------:R0:W5:Y:S04]  /*3bfb0*/  LD.E R8, desc[UR6][R4.64] ;  /* 0x0000000604087980 */ /* 0x000168000c101900 */
[----:B------:R0:W5:Y:S01]  /*3bfc0*/  LD.E R9, desc[UR6][R4.64+0x4] ;  /* 0x0000040604097980 */ /* 0x000162000c101900 */
[----:B------:R-:W-:Y:S01]  /*3bfd0*/  BSSY B0, `(.L_x_4388) ;  /* 0x0000005000007945 */ /* 0x000fe20003800000 */
[----:B--2---:R-:W-:-:S04]  /*3bfe0*/  LOP3.LUT R11, R11, 0x1, RZ, 0xfc, !PT ;  /* 0x000000010b0b7812 */ /* 0x004fc800078efcff */
[----:B------:R-:W-:-:S13]  /*3bff0*/  ISETP.NE.AND P1, PT, R11, 0x3, PT ;  /* 0x000000030b00780c */ /* 0x000fda0003f25270 */
[----:B01----:R-:W-:Y:S05]  /*3c000*/  @!P1 BRA `(.L_x_4389) ;  /* 0x0000000000049947 */ /* 0x003fea0003800000 */
[----:B------:R-:W-:Y:S01]  /*3c010*/  BPT.TRAP 0x1 ;  /* 0x000000040000795c */ /* 0x000fe20000300000 */
.L_x_4389:
[----:B------:R-:W-:Y:S05]  /*3c020*/  BSYNC B0 ;  /* 0x0000000000007941 */ /* 0x000fea0003800000 */
.L_x_4388:
        /* <DEDUP_REMOVED lines=8> */
.L_x_4391:
[----:B------:R-:W-:Y:S05]  /*3c0b0*/  BSYNC B0 ;  /* 0x0000000000007941 */ /* 0x000fea0003800000 */
.L_x_4390:
[----:B0----5:R-:W2:Y:S04]  /*3c0c0*/  LDL.64 R8, [UR4] ;  /* 0x00000004ff087983 */ /* 0x021ea80008100a00 */
[----:B------:R-:W3:Y:S04]  /*3c0d0*/  LDL.64 R6, [UR4+0x28] ;  /* 0x00002804ff067983 */ /* 0x000ee80008100a00 */
[----:B------:R-:W4:Y:S04]  /*3c0e0*/  LDL.64 R4, [UR4+0x20] ;  /* 0x00002004ff047983 */ /* 0x000f280008100a00 */
[----:B------:R-:W4:Y:S04]  /*3c0f0*/  LDL.64 R10, [UR4+0x8] ;  /* 0x00000804ff0a7983 */ /* 0x000f280008100a00 */
[----:B--2---:R-:W2:Y:S04]  /*3c100*/  LD.E R9, desc[UR6][R8.64] ;  /* 0x0000000608097980 */ /* 0x004ea8000c101900 */
[----:B---3--:R-:W2:Y:S01]  /*3c110*/  LD.E.64 R12, desc[UR6][R6.64] ;  /* 0x00000006060c7980 */ /* 0x008ea2000c101b00 */
[----:B------:R-:W-:Y:S05]  /*3c120*/  WARPSYNC.ALL ;  /* 0x0000000000007948 */ /* 0x000fea0003800000 */
[----:B----4-:R0:W-:Y:S04]  /*3c130*/  ST.E desc[UR6][R10.64], RZ ;  /* 0x000000ff0a007985 */ /* 0x0101e8000c101906 */
[----:B------:R-:W3:Y:S01]  /*3c140*/  LD.E.64 R6, desc[UR6][R4.64] ;  /* 0x0000000604067980 */ /* 0x000ee2000c101b00 */
[----:B--2---:R-:W-:Y:S01]  /*3c150*/  IMAD R8, R9, 0x300, R12 ;  /* 0x0000030009087824 */ /* 0x004fe200078e020c */
[----:B------:R-:W-:Y:S01]  /*3c160*/  WARPGROUP.ARRIVE ;  /* 0x00000000000079c5 */ /* 0x000fe20000000000 */
[----:B------:R-:W-:-:S02]  /*3c170*/  IMAD.MOV.U32 R9, RZ, RZ, R13 ;  /* 0x000000ffff097224 */ /* 0x000fc400078e000d */
[----:B------:R-:W-:Y:S01]  /*3c180*/  IMAD.MOV.U32 R14, RZ, RZ, 0x1 ;  /* 0x00000001ff0e7424 */ /* 0x000fe200078e00ff */
        /* <DEDUP_REMOVED lines=10> */
[----:B------:R-:W-:-:S03]  /*3c230*/  WARPGROUP.ARRIVE ;  /* 0x00000000000079c5 */ /* 0x000fc60000000000 */
        /* <DEDUP_REMOVED lines=20> */
[----:B------:R-:W-:Y:S01]  /*3c380*/  MOV R9, R13 ;  /* 0x0000000d00097202 */ /* 0x000fe20000000f00 */
[----:B------:R-:W-:-:S03]  /*3c390*/  WARPGROUP.ARRIVE ;  /* 0x00000000000079c5 */ /* 0x000fc60000000000 */
        /* <DEDUP_REMOVED lines=8> */
[----:B------:R-:W2:Y:S04]  /*3c420*/  LDL.64 R6, [UR4+0x38] ;  /* 0x00003804ff067983 */ /* 0x000ea80008100a00 */
[----:B------:R-:W3:Y:S04]  /*3c430*/  LDL.64 R4, [UR4+0x30] ;  /* 0x00003004ff047983 */ /* 0x000ee80008100a00 */
[----:B--2---:R-:W2:Y:S01]  /*3c440*/  LD.E R6, desc[UR6][R6.64] ;  /* 0x0000000606067980 */ /* 0x004ea2000c101900 */
[----:B---3--:R-:W-:Y:S01]  /*3c450*/  MOV R4, R4 ;  /* 0x0000000400047202 */ /* 0x008fe20000000f00 */
[----:B------:R-:W-:Y:S01]  /*3c460*/  BSSY B0, `(.L_x_4393) ;  /* 0x0000007000007945 */ /* 0x000fe20003800000 */
[----:B--2---:R-:W-:-:S04]  /*3c470*/  LEA.HI R8, R6, R6, RZ, 0x1 ;  /* 0x0000000606087211 */ /* 0x004fc800078f08ff */
[----:B------:R-:W-:-:S05]  /*3c480*/  LOP3.LUT R9, R8, 0xfffffffe, RZ, 0xc0, !PT ;  /* 0xfffffffe08097812 */ /* 0x000fca00078ec0ff */
[----:B------:R-:W-:-:S05]  /*3c490*/  IMAD.IADD R9, R6, 0x1, -R9 ;  /* 0x0000000106097824 */ /* 0x000fca00078e0a09 */
[----:B------:R-:W-:-:S04]  /*3c4a0*/  SHF.L.U32 R9, R9, 0x1f, RZ ;  /* 0x0000001f09097819 */ /* 0x000fc800000006ff */
[----:B------:R-:W1:Y:S02]  /*3c4b0*/  SYNCS.PHASECHK.TRANS64.TRYWAIT P0, [R4+URZ+0x32410], R9 ;  /* 0x03241009040075a7 */ /* 0x000e64000800017f */
[----:B01----:R-:W-:Y:S05]  /*3c4c0*/  @!P0 BRA `(.L_x_4394) ;  /* 0x000000b000188947 */ /* 0x003fea0003800000 */
.L_x_4420:
[----:B------:R-:W-:Y:S05]  /*3c4d0*/  BSYNC B0 ;  /* 0x0000000000007941 */ /* 0x000fea0003800000 */
.L_x_4393:
[----:B------:R-:W2:Y:S04]  /*3c4e0*/  LDL.64 R6, [UR4+0x40] ;  /* 0x00004004ff067983 */ /* 0x000ea80008100a00 */
[----:B0-----:R-:W3:Y:S04]  /*3c4f0*/  LDL.64 R4, [UR4] ;  /* 0x00000004ff047983 */ /* 0x001ee80008100a00 */
[----:B--2---:R-:W2:Y:S04]  /*3c500*/  LD.E R8, desc[UR6][R6.64] ;  /* 0x0000000606087980 */ /* 0x004ea8000c101900 */
[----:B---3--:R0:W5:Y:S04]  /*3c510*/  LD.E R10, desc[UR6][R4.64] ;  /* 0x00000006040a7980 */ /* 0x008168000c101900 */
[----:B------:R0:W5:Y:S01]  /*3c520*/  LD.E R11, desc[UR6][R4.64+0x4] ;  /* 0x00000406040b7980 */ /* 0x000162000c101900 */
[----:B------:R-:W-:Y:S01]  /*3c530*/  BSSY B0, `(.L_x_4395) ;  /* 0x0000005000007945 */ /* 0x000fe20003800000 */
[----:B--2---:R-:W-:-:S04]  /*3c540*/  LOP3.LUT R8, R8, 0x1, RZ, 0xfc, !PT ;  /* 0x0000000108087812 */ /* 0x004fc800078efcff */
[----:B------:R-:W-:-:S13]  /*3c550*/  ISETP.NE.AND P0, PT, R8, 0x3, PT ;  /* 0x000000030800780c */ /* 0x000fda0003f05270 */
[----:B0-----:R-:W-:Y:S05]  /*3c560*/  @!P0 BRA `(.L_x_4396) ;  /* 0x0000000000048947 */ /* 0x001fea0003800000 */
[----:B------:R-:W-:Y:S01]  /*3c570*/  BPT.TRAP 0x1 ;  /* 0x000000040000795c */ /* 0x000fe20000300000 */
.L_x_4396:
[----:B------:R-:W-:Y:S05]  /*3c580*/  BSYNC B0 ;  /* 0x0000000000007941 */ /* 0x000fea0003800000 */
.L_x_4395:
        /* <DEDUP_REMOVED lines=13> */
.L_x_4398:
[----:B------:R-:W-:Y:S05]  /*3c660*/  BSYNC B0 ;  /* 0x0000000000007941 */ /* 0x000fea0003800000 */
.L_x_4397:
        /* <DEDUP_REMOVED lines=8> */
.L_x_4400:
[----:B------:R-:W-:Y:S05]  /*3c6f0*/  BSYNC B0 ;  /* 0x0000000000007941 */ /* 0x000fea0003800000 */
.L_x_4399:
[----:B------:R-:W2:Y:S04]  /*3c700*/  LDL.64 R12, [UR4] ;  /* 0x00000004ff0c7983 */ /* 0x000ea80008100a00 */
[----:B------:R-:W0:Y:S04]  /*3c710*/  LDL.64 R10, [UR4+0x58] ;  /* 0x00005804ff0a7983 */ /* 0x000e280008100a00 */
[----:B------:R-:W3:Y:S04]  /*3c720*/  LDL.64 R4, [UR4+0x48] ;  /* 0x00004804ff047983 */ /* 0x000ee80008100a00 */
[----:B------:R-:W4:Y:S04]  /*3c730*/  LDL.64 R6, [UR4+0x50] ;  /* 0x00005004ff067983 */ /* 0x000f280008100a00 */
[----:B--2---:R-:W2:Y:S04]  /*3c740*/  LD.E R13, desc[UR6][R12.64] ;  /* 0x000000060c0d7980 */ /* 0x004ea8000c101900 */
[----:B0----5:R-:W2:Y:S04]  /*3c750*/  LD.E.64 R8, desc[UR6][R10.64] ;  /* 0x000000060a087980 */ /* 0x021ea8000c101b00 */
[----:B---3--:R-:W3:Y:S04]  /*3c760*/  LD.E R16, desc[UR6][R4.64] ;  /* 0x0000000604107980 */ /* 0x008ee8000c101900 */
[----:B----4-:R-:W4:Y:S01]  /*3c770*/  LD.E.64 R14, desc[UR6][R6.64] ;  /* 0x00000006060e7980 */ /* 0x010f22000c101b00 */
[----:B------:R-:W-:Y:S05]  /*3c780*/  WARPSYNC.ALL ;  /* 0x0000000000007948 */ /* 0x000fea0003800000 */
[----:B------:R-:W-:Y:S01]  /*3c790*/  WARPGROUP.ARRIVE ;  /* 0x00000000000079c5 */ /* 0x000fe20000000000 */
[----:B------:R-:W-:-:S02]  /*3c7a0*/  IMAD.MOV.U32 R17, RZ, RZ, 0x1 ;  /* 0x00000001ff117424 */ /* 0x000fc400078e00ff */
[----:B--2---:R-:W-:Y:S01]  /*3c7b0*/  IMAD R8, R13, 0xc00, R8 ;  /* 0x00000c000d087824 */ /* 0x004fe200078e0208 */
[----:B------:R-:W-:Y:S02]  /*3c7c0*/  R2UR UR11, R9 ;  /* 0x00000000090b72ca */ /* 0x000fe400000e0000 */
[----:B---3--:R-:W-:Y:S02]  /*3c7d0*/  ISETP.NE.U32.AND P0, PT, R16, RZ, PT ;  /* 0x000000ff1000720c */ /* 0x008fe40003f05070 */
[----:B------:R-:W-:Y:S02]  /*3c7e0*/  R2UR UR10, R8 ;  /* 0x00000000080a72ca */ /* 0x000fe400000e0000 */
[----:B----4-:R-:W-:Y:S02]  /*3c7f0*/  R2UR UR8, R14 ;  /* 0x000000000e0872ca */ /* 0x010fe400000e0000 */
[----:B------:R-:W-:-:S07]  /*3c800*/  R2UR UR9, R15 ;  /* 0x000000000f0972ca */ /* 0x000fce00000e0000 */
[----:B------:R-:W-:-:S06]  /*3c810*/  VOTEU.ANY UP0, P0 ;  /* 0x00000000003f7886 */ /* 0x000fcc0000000100 */
[----:B------:R-:W-:Y:S03]  /*3c820*/  HGMMA.64x96x16.F32 R24, gdesc[UR8], R24, UP0, gsb0 ;  /* 0x01600000081879f0 */ /* 0x000fe6000b800818 */
[----:B------:R-:W-:Y:S02]  /*3c830*/  WARPGROUP.DEPBAR.LE gsb0, 0x0 ;  /* 0x00008000000079c5 */ /* 0x000fe40000010000 */
[----:B------:R0:W-:Y:S04]  /*3c840*/  ST.E desc[UR6][R4.64], R17 ;  /* 0x0000001104007985 */ /* 0x0001e8000c101906 */
[----:B------:R-:W2:Y:S01]  /*3c850*/  LD.E.64 R10, desc[UR6][R6.64] ;  /* 0x00000006060a7980 */ /* 0x000ea2000c101b00 */
[----:B------:R-:W-:Y:S01]  /*3c860*/  VIADD R12, R8, 0x2 ;  /* 0x00000002080c7836 */ /* 0x000fe20000000000 */
[----:B------:R-:W-:Y:S01]  /*3c870*/  WARPGROUP.ARRIVE ;  /* 0x00000000000079c5 */ /* 0x000fe20000000000 */
[----:B------:R-:W-:-:S03]  /*3c880*/  IMAD.MOV.U32 R13, RZ, RZ, R9 ;  /* 0x000000ffff0d7224 */ /* 0x000fc600078e0009 */
        /* <DEDUP_REMOVED lines=177> */
[----:B------:R-:W2:Y:S04]  /*3d3a0*/  LDL.64 R10, [UR4+0x18] ;  /* 0x00001804ff0a7983 */ /* 0x000ea80008100a00 */
[----:B------:R-:W3:Y:S01]  /*3d3b0*/  LDL.64 R8, [UR4] ;  /* 0x00000004ff087983 */ /* 0x000ee20008100a00 */
[----:B------:R-:W1:Y:S02]  /*3d3c0*/  S2R R74, SR_TID.X ;  /* 0x00000000004a7919 */ /* 0x000e640000002100 */
[----:B-1----:R-:W-:-:S04]  /*3d3d0*/  SHF.R.U32.HI R6, RZ, 0x7, R74 ;  /* 0x00000007ff067819 */ /* 0x002fc8000001164a */
[----:B------:R-:W-:-:S05]  /*3d3e0*/  IADD3 R6, -R6, 0xb, RZ ;  /* 0x0000000b06067810 */ /* 0x000fca0007ffe1ff */
[----:B------:R0:W-:Y:S06]  /*3d3f0*/  BAR.ARV R6, 0x100 ;  /* 0x000400060000751d */ /* 0x0001ec0000002000 */
[----:B--2---:R-:W2:Y:S04]  /*3d400*/  LD.E R7, desc[UR6][R10.64] ;  /* 0x000000060a077980 */ /* 0x004ea8000c101900 */
[----:B---3--:R0:W5:Y:S01]  /*3d410*/  LD.E R8, desc[UR6][R8.64] ;  /* 0x0000000608087980 */ /* 0x008162000c101900 */
[----:B------:R-:W-:Y:S01]  /*3d420*/  BSSY B0, `(.L_x_4402) ;  /* 0x0000005000007945 */ /* 0x000fe20003800000 */
[----:B--2---:R-:W-:-:S04]  /*3d430*/  LOP3.LUT R7, R7, 0x1, RZ, 0xfc, !PT ;  /* 0x0000000107077812 */ /* 0x004fc800078efcff */
[----:B------:R-:W-:-:S13]  /*3d440*/  ISETP.NE.AND P0, PT, R7, 0x3, PT ;  /* 0x000000030700780c */ /* 0x000fda0003f05270 */
[----:B0-----:R-:W-:Y:S05]  /*3d450*/  @!P0 BRA `(.L_x_4403) ;  /* 0x0000000000048947 */ /* 0x001fea0003800000 */
[----:B------:R-:W-:Y:S01]  /*3d460*/  BPT.TRAP 0x1 ;  /* 0x000000040000795c */ /* 0x000fe20000300000 */
.L_x_4403:
[----:B------:R-:W-:Y:S05]  /*3d470*/  BSYNC B0 ;  /* 0x0000000000007941 */ /* 0x000fea0003800000 */
.L_x_4402:
[----:B------:R-:W2:Y:S04]  /*3d480*/  LD.E.64 R4, desc[UR6][R10.64+0x20] ;  /* 0x000020060a047980 */ /* 0x000ea8000c101b00 */
[----:B------:R-:W3:Y:S01]  /*3d490*/  LD.E R6, desc[UR6][R10.64+0xc] ;  /* 0x00000c060a067980 */ /* 0x000ee2000c101900 */
[----:B--2---:R-:W-:-:S05]  /*3d4a0*/  MOV R5, R4 ;  /* 0x0000000400057202 */ /* 0x004fca0000000f00 */
[----:B-----5:R-:W-:-:S05]  /*3d4b0*/  IMAD R5, R8, 0x8, R5 ;  /* 0x0000000808057824 */ /* 0x020fca00078e0205 */
[----:B---3--:R-:W-:-:S04]  /*3d4c0*/  PRMT R5, R6, 0x654, R5 ;  /* 0x0000065406057816 */ /* 0x008fc80000000005 */
[----:B------:R0:W-:Y:S01]  /*3d4d0*/  SYNCS.ARRIVE.TRANS64.RED.A1T0 RZ, [R5+URZ], RZ ;  /* 0x000000ff05ff79a7 */ /* 0x0001e2000810043f */
[----:B------:R-:W2:Y:S04]  /*3d4e0*/  LD.E R4, desc[UR6][R2.64+0x24] ;  /* 0x0000240602047980 */ /* 0x000ea8000c101900 */
[----:B------:R-:W3:Y:S04]  /*3d4f0*/  LD.E R72, desc[UR6][R72.64] ;  /* 0x0000000648487980 */ /* 0x000ee8000c101900 */
[----:B0-----:R-:W4:Y:S04]  /*3d500*/  LD.E R5, desc[UR6][R2.64] ;  /* 0x0000000602057980 */ /* 0x001f28000c101900 */
[----:B------:R-:W3:Y:S04]  /*3d510*/  LD.E R13, desc[UR6][R2.64+0x8] ;  /* 0x00000806020d7980 */ /* 0x000ee8000c101900 */
[----:B------:R-:W3:Y:S04]  /*3d520*/  LD.E R20, desc[UR6][R2.64+0x4] ;  /* 0x0000040602147980 */ /* 0x000ee8000c101900 */
[----:B------:R-:W3:Y:S04]  /*3d530*/  LD.E R17, desc[UR6][R2.64+0xc] ;  /* 0x00000c0602117980 */ /* 0x000ee8000c101900 */
[----:B------:R-:W3:Y:S04]  /*3d540*/  LD.E R76, desc[UR6][R2.64+0x10] ;  /* 0x00001006024c7980 */ /* 0x000ee8000c101900 */
[----:B------:R-:W3:Y:S01]  /*3d550*/  LD.E R21, desc[UR6][R2.64+0x14] ;  /* 0x0000140602157980 */ /* 0x000ee2000c101900 */
[----:B--2---:R-:W-:-:S03]  /*3d560*/  ISETP.NE.AND P0, PT, R4, 0x1, PT ;  /* 0x000000010400780c */ /* 0x004fc60003f05270 */
[----:B------:R-:W2:Y:S10]  /*3d570*/  LD.E R4, desc[UR6][R2.64+0x18] ;  /* 0x0000180602047980 */ /* 0x000eb4000c101900 */
[----:B------:R-:W2:Y:S04]  /*3d580*/  @P0 LD.E R15, desc[UR6][R2.64+0x28] ;  /* 0x00002806020f0980 */ /* 0x000ea8000c101900 */
[----:B------:R-:W2:Y:S01]  /*3d590*/  @P0 LD.E R16, desc[UR6][R2.64+0x2c] ;  /* 0x00002c0602100980 */ /* 0x000ea2000c101900 */
[----:B----4-:R-:W-:-:S04]  /*3d5a0*/  SHF.R.S32.HI R6, RZ, 0x1f, R5 ;  /* 0x0000001fff067819 */ /* 0x010fc80000011405 */
        /* <DEDUP_REMOVED lines=16> */
[----:B---3--:R-:W-:Y:S01]  /*3d6b0*/  IMAD R9, R72, 0x8, R9 ;  /* 0x0000000848097824 */ /* 0x008fe200078e0209 */
[----:B------:R-:W-:-:S02]  /*3d6c0*/  LOP3.LUT R7, R7, 0x3fffffe, RZ, 0xc0, !PT ;  /* 0x03fffffe07077812 */ /* 0x000fc400078ec0ff */
[----:B------:R-:W-:Y:S01]  /*3d6d0*/  LEA.HI R5, R14, R14, RZ, 0x1 ;  /* 0x0000000e0e057211 */ /* 0x000fe200078f08ff */
[----:B------:R-:W-:Y:S01]  /*3d6e0*/  IMAD.IADD R12, R11, 0x1, -R12 ;  /* 0x000000010b0c7824 */ /* 0x000fe200078e0a0c */
[----:B------:R-:W-:Y:S02]  /*3d6f0*/  IADD3 R7, R6, -R7, RZ ;  /* 0x8000000706077210 */ /* 0x000fe40007ffe0ff */
[----:B------:R-:W-:Y:S01]  /*3d700*/  LOP3.LUT R5, R5, 0x1ffffffe, RZ, 0xc0, !PT ;  /* 0x1ffffffe05057812 */ /* 0x000fe200078ec0ff */
[----:B------:R-:W-:-:S04]  /*3d710*/  IMAD.U32 R12, R9, 0x10, R12 ;  /* 0x00000010090c7824 */ /* 0x000fc800078e000c */
[----:B------:R-:W-:Y:S02]  /*3d720*/  IMAD.IADD R5, R14, 0x1, -R5 ;  /* 0x000000010e057824 */ /* 0x000fe400078e0a05 */
[----:B------:R-:W-:-:S04]  /*3d730*/  IMAD R12, R7, 0x40, R12 ;  /* 0x00000040070c7824 */ /* 0x000fc800078e020c */
[----:B------:R-:W-:Y:S01]  /*3d740*/  IMAD R12, R5, 0x8, R12 ;  /* 0x00000008050c7824 */ /* 0x000fe200078e020c */
[----:B------:R-:W-:Y:S01]  /*3d750*/  LOP3.LUT R5, R10, 0x7ffffffc, RZ, 0xc0, !PT ;  /* 0x7ffffffc0a057812 */ /* 0x000fe200078ec0ff */
[----:B------:R-:W-:-:S04]  /*3d760*/  IMAD R6, R0, -0x60, RZ ;  /* 0xffffffa000067824 */ /* 0x000fc800078e02ff */
[----:B------:R-:W-:Y:S02]  /*3d770*/  IMAD.IADD R5, R8, 0x1, -R5 ;  /* 0x0000000108057824 */ /* 0x000fe400078e0a05 */
[----:B------:R-:W-:-:S04]  /*3d780*/  VIADD R6, R6, 0x1 ;  /* 0x0000000106067836 */ /* 0x000fc80000000000 */
[----:B------:R-:W-:Y:S01]  /*3d790*/  IMAD R8, R5, -0x2, R6 ;  /* 0xfffffffe05087824 */ /* 0x000fe200078e0206 */
[----:B------:R-:W-:Y:S01]  /*3d7a0*/  LOP3.LUT R10, RZ, R17, RZ, 0x33, !PT ;  /* 0x00000011ff0a7212 */ /* 0x000fe200078e33ff */
[----:B------:R-:W-:-:S03]  /*3d7b0*/  IMAD R6, R0, -0x60, R13 ;  /* 0xffffffa000067824 */ /* 0x000fc600078e020d */
[----:B------:R-:W-:Y:S01]  /*3d7c0*/  IADD3 R7, -R20, R8, R13 ;  /* 0x0000000814077210 */ /* 0x000fe20007ffe10d */
[----:B------:R-:W-:Y:S01]  /*3d7d0*/  IMAD R11, R5, -0x2, R6 ;  /* 0xfffffffe050b7824 */ /* 0x000fe200078e0206 */
[----:B------:R-:W-:Y:S03]  /*3d7e0*/  BSSY B0, `(.L_x_4404) ;  /* 0x0000025000007945 */ /* 0x000fe60003800000 */
[C---:B------:R-:W-:Y:S02]  /*3d7f0*/  IMAD.IADD R76, R7.reuse, 0x1, R76 ;  /* 0x00000001074c7824 */ /* 0x040fe400078e024c */
[----:B------:R-:W-:Y:S02]  /*3d800*/  IMAD.IADD R10, R7, 0x1, R10 ;  /* 0x00000001070a7824 */ /* 0x000fe400078e020a */
[----:B------:R-:W-:Y:S02]  /*3d810*/  IMAD R21, R0, -0x60, R21 ;  /* 0xffffffa000157824 */ /* 0x000fe400078e0215 */
[----:B------:R-:W-:-:S02]  /*3d820*/  VIADD R8, R8, 0xffffffff ;  /* 0xffffffff08087836 */ /* 0x000fc40000000000 */
[----:B--2---:R-:W-:-:S05]  /*3d830*/  @P0 IMAD.HI.U32 R15, R12, R15, RZ ;  /* 0x0000000f0c0f0227 */ /* 0x004fca00078e00ff */
[----:B------:R-:W-:-:S05]  /*3d840*/  @P0 SHF.R.U32.HI R12, RZ, R16, R15 ;  /* 0x00000010ff0c0219 */ /* 0x000fca000001160f */
[----:B------:R-:W0:Y:S01]  /*3d850*/  SHFL.IDX PT, R9, R12, RZ, 0x1c1f ;  /* 0x001c1fff0c097589 */ /* 0x000e2200000e0000 */
[----:B------:R-:W-:Y:S02]  /*3d860*/  ISETP.GE.AND P1, PT, R4, 0x1, PT ;  /* 0x000000010400780c */ /* 0x000fe40003f26270 */
[----:B0-----:R-:W-:Y:S01]  /*3d870*/  VIADDMNMX R5, R9, R76, R11, PT ;  /* 0x0000004c09057246 */ /* 0x001fe2000380010b */
        /* <DEDUP_REMOVED lines=10> */
[----:B------:R-:W2:Y:S04]  /*3d920*/  LD.E R6, desc[UR6][R2.64+0x1c] ;  /* 0x00001c0602067980 */ /* 0x000ea8000c101900 */
[----:B------:R-:W3:Y:S01]  /*3d930*/  LD.E R9, desc[UR6][R2.64+0x20] ;  /* 0x0000200602097980 */ /* 0x000ee2000c101900 */
[----:B--2---:R-:W-:-:S05]  /*3d940*/  IMAD.HI.U32 R6, R7, R6, RZ ;  /* 0x0000000607067227 */ /* 0x004fca00078e00ff */
[----:B---3--:R-:W-:-:S07]  /*3d950*/  SHF.R.U32.HI R7, RZ, R9, R6 ;  /* 0x00000009ff077219 */ /* 0x008fce0000011606 */
.L_x_4409:
[----:B------:R-:W-:Y:S05]  /*3d960*/  BSYNC B2 ;  /* 0x0000000000027941 */ /* 0x000fea0003800000 */
.L_x_4408:
[----:B------:R-:W-:Y:S01]  /*3d970*/  LOP3.LUT R7, RZ, R7, RZ, 0x33, !PT ;  /* 0x00000007ff077212 */ /* 0x000fe200078e33ff */
[----:B------:R-:W-:Y:S06]  /*3d980*/  BRA `(.L_x_4410) ;  /* 0x0000000000187947 */ /* 0x000fec0003800000 */
.L_x_4407:
[----:B------:R-:W-:-:S13]  /*3d990*/  ISETP.NE.AND P0, PT, R4, 0x1, PT ;  /* 0x000000010400780c */ /* 0x000fda0003f05270 */
[----:B------:R-:W-:Y:S05]  /*3d9a0*/  @!P0 BRA `(.L_x_4410) ;  /* 0x0000000000108947 */ /* 0x000fea0003800000 */
[----:B------:R-:W2:Y:S04]  /*3d9b0*/  LD.E R6, desc[UR6][R2.64+0x1c] ;  /* 0x00001c0602067980 */ /* 0x000ea8000c101900 */
[----:B------:R-:W3:Y:S01]  /*3d9c0*/  LD.E R14, desc[UR6][R2.64+0x20] ;  /* 0x00002006020e7980 */ /* 0x000ee2000c101900 */
[----:B--2---:R-:W-:-:S05]  /*3d9d0*/  IMAD.HI.U32 R7, R7, R6, RZ ;  /* 0x0000000607077227 */ /* 0x004fca00078e00ff */
[----:B---3--:R-:W-:-:S07]  /*3d9e0*/  SHF.R.U32.HI R7, RZ, R14, R7 ;  /* 0x0000000eff077219 */ /* 0x008fce0000011607 */
.L_x_4410:
[----:B------:R-:W-:Y:S05]  /*3d9f0*/  BSYNC B1 ;  /* 0x0000000000017941 */ /* 0x000fea0003800000 */
.L_x_4406:
[----:B------:R-:W-:-:S05]  /*3da00*/  IMAD R7, R4, R7, R8 ;  /* 0x0000000704077224 */ /* 0x000fca00078e0208 */
[----:B------:R-:W-:Y:S02]  /*3da10*/  VIMNMX R0, R0, R7, !PT ;  /* 0x0000000700007248 */ /* 0x000fe40007fe0100 */
[----:B------:R-:W-:-:S07]  /*3da20*/  VIADDMNMX R5, R7, R4, R5, PT ;  /* 0x0000000407057246 */ /* 0x000fce0003800105 */
.L_x_4405:
[----:B------:R-:W-:Y:S05]  /*3da30*/  BSYNC B0 ;  /* 0x0000000000007941 */ /* 0x000fea0003800000 */
.L_x_4404:
[C---:B------:R-:W-:Y:S01]  /*3da40*/  ISETP.GE.AND P0, PT, R21.reuse, 0x2, PT ;  /* 0x000000021500780c */ /* 0x040fe20003f06270 */
[----:B------:R-:W-:Y:S01]  /*3da50*/  BSSY B0, `(.L_x_4411) ;  /* 0x0000090000007945 */ /* 0x000fe20003800000 */
[C---:B------:R-:W-:Y:S02]  /*3da60*/  ISETP.GE.AND P4, PT, R21.reuse, 0xa, PT ;  /* 0x0000000a1500780c */ /* 0x040fe40003f86270 */
[----:B------:R-:W-:Y:S02]  /*3da70*/  ISETP.GT.AND P2, PT, R0, 0x1, !P0 ;  /* 0x000000010000780c */ /* 0x000fe40004744270 */
[----:B------:R-:W-:Y:S02]  /*3da80*/  ISETP.GE.AND P1, PT, R21, 0x9, PT ;  /* 0x000000091500780c */ /* 0x000fe40003f26270 */
[----:B------:R-:W-:Y:S02]  /*3da90*/  ISETP.LT.OR P2, PT, R5, 0x2, P2 ;  /* 0x000000020500780c */ /* 0x000fe40001741670 */
[----:B------:R-:W-:-:S02]  /*3daa0*/  P2R R14, PR, RZ, 0x10 ;  /* 0x00000010ff0e7803 */ /* 0x000fc40000000000 */
[----:B------:R-:W-:Y:S02]  /*3dab0*/  FSEL R25, R25, -INF , !P2 ;  /* 0xff80000019197808 */ /* 0x000fe40005000000 */
[C---:B------:R-:W-:Y:S02]  /*3dac0*/  ISETP.GT.AND P2, PT, R0.reuse, 0x9, !P4 ;  /* 0x000000090000780c */ /* 0x040fe40006744270 */
[----:B------:R-:W-:Y:S02]  /*3dad0*/  ISETP.GT.AND P3, PT, R0, 0x8, !P1 ;  /* 0x000000080000780c */ /* 0x000fe40004f64270 */
[----:B------:R-:W-:Y:S02]  /*3dae0*/  ISETP.LT.OR P2, PT, R5, 0xa, P2 ;  /* 0x0000000a0500780c */ /* 0x000fe40001741670 */
[----:B------:R-:W-:Y:S02]  /*3daf0*/  ISETP.GE.AND P4, PT, R21, 0x11, PT ;  /* 0x000000111500780c */ /* 0x000fe40003f86270 */
[----:B------:R-:W-:-:S02]  /*3db00*/  FSEL R29, R29, -INF , !P2 ;  /* 0xff8000001d1d7808 */ /* 0x000fc40005000000 */
[C---:B------:R-:W-:Y:S02]  /*3db10*/  ISETP.LT.OR P3, PT, R5.reuse, 0x9, P3 ;  /* 0x000000090500780c */ /* 0x040fe40001f61670 */
[----:B------:R-:W-:Y:S02]  /*3db20*/  ISETP.GT.AND P2, PT, R0, 0x10, !P4 ;  /* 0x000000100000780c */ /* 0x000fe40006744270 */
[----:B------:R-:W-:Y:S02]  /*3db30*/  FSEL R28, R28, -INF , !P3 ;  /* 0xff8000001c1c7808 */ /* 0x000fe40005800000 */
        /* <DEDUP_REMOVED lines=97> */
[----:B------:R-:W-:Y:S02]  /*3e150*/  ISETP.LT.OR P6, PT, R5, 0x5a, P6 ;  /* 0x0000005a0500780c */ /* 0x000fe400037c1670 */
[----:B------:R-:W0:Y:S02]  /*3e160*/  SHFL.IDX PT, R5, R12, 0x1, 0x1c1f ;  /* 0x003c1f000c057f89 */ /* 0x000e2400000e0000 */
[----:B------:R-:W-:Y:S02]  /*3e170*/  FSEL R69, R69, -INF , !P6 ;  /* 0xff80000045457808 */ /* 0x000fe40007000000 */
        /* <DEDUP_REMOVED lines=16> */
.L_x_4416:
[----:B------:R-:W-:Y:S05]  /*3e280*/  BSYNC B2 ;  /* 0x0000000000027941 */ /* 0x000fea0003800000 */
.L_x_4415:
[----:B------:R-:W-:Y:S01]  /*3e290*/  LOP3.LUT R13, RZ, R13, RZ, 0x33, !PT ;  /* 0x0000000dff0d7212 */ /* 0x000fe200078e33ff */
[----:B------:R-:W-:Y:S06]  /*3e2a0*/  BRA `(.L_x_4417) ;  /* 0x0000000000187947 */ /* 0x000fec0003800000 */
.L_x_4414:
[----:B------:R-:W-:-:S13]  /*3e2b0*/  ISETP.NE.AND P6, PT, R4, 0x1, PT ;  /* 0x000000010400780c */ /* 0x000fda0003fc5270 */
[----:B------:R-:W-:Y:S05]  /*3e2c0*/  @!P6 BRA `(.L_x_4417) ;  /* 0x000000000010e947 */ /* 0x000fea0003800000 */
[----:B------:R-:W2:Y:S04]  /*3e2d0*/  LD.E R0, desc[UR6][R2.64+0x1c] ;  /* 0x00001c0602007980 */ /* 0x000ea8000c101900 */
[----:B------:R-:W3:Y:S01]  /*3e2e0*/  LD.E R10, desc[UR6][R2.64+0x20] ;  /* 0x00002006020a7980 */ /* 0x000ee2000c101900 */
[----:B--2---:R-:W-:-:S05]  /*3e2f0*/  IMAD.HI.U32 R13, R13, R0, RZ ;  /* 0x000000000d0d7227 */ /* 0x004fca00078e00ff */
[----:B---3--:R-:W-:-:S07]  /*3e300*/  SHF.R.U32.HI R13, RZ, R10, R13 ;  /* 0x0000000aff0d7219 */ /* 0x008fce000001160d */
.L_x_4417:
[----:B------:R-:W-:Y:S05]  /*3e310*/  BSYNC B1 ;  /* 0x0000000000017941 */ /* 0x000fea0003800000 */
.L_x_4413:
[----:B------:R-:W-:-:S05]  /*3e320*/  IMAD R13, R4, R13, R8 ;  /* 0x0000000d040d7224 */ /* 0x000fca00078e0208 */
[----:B------:R-:W-:Y:S02]  /*3e330*/  VIADDMNMX R7, R13, R4, R7, PT ;  /* 0x000000040d077246 */ /* 0x000fe40003800107 */
[----:B------:R-:W-:-:S07]  /*3e340*/  VIMNMX R6, R6, R13, !PT ;  /* 0x0000000d06067248 */ /* 0x000fce0007fe0100 */
.L_x_4412:
[----:B------:R-:W-:Y:S05]  /*3e350*/  BSYNC B0 ;  /* 0x0000000000007941 */ /* 0x000fea0003800000 */
.L_x_4411:
[----:B------:R-:W2:Y:S01]  /*3e360*/  LDL.64 R2, [UR4+0x70] ;  /* 0x00007004ff027983 */ /* 0x000ea20008100a00 */
[C---:B------:R-:W-:Y:S02]  /*3e370*/  ISETP.GT.AND P0, PT, R6.reuse, 0x1, !P0 ;  /* 0x000000010600780c */ /* 0x040fe40004704270 */
[----:B------:R-:W-:Y:S01]  /*3e380*/  ISETP.GT.AND P1, PT, R6, 0x8, !P1 ;  /* 0x000000080600780c */ /* 0x000fe20004f24270 */
[----:B------:R-:W-:Y:S01]  /*3e390*/  STL [R1+0x494], R18 ;  /* 0x0004941201007387 */ /* 0x000fe20000100800 */
        /* <DEDUP_REMOVED lines=66> */
[C---:B------:R-:W-:Y:S02]  /*3e7c0*/  ISETP.GT.AND P0, PT, R6.reuse, RZ, !P6 ;  /* 0x000000ff0600720c */ /* 0x040fe40007704270 */
[C---:B------:R-:W-:Y:S02]  /*3e7d0*/  ISETP.GT.AND P2, PT, R6.reuse, 0x49, !P2 ;  /* 0x000000490600780c */ /* 0x040fe40005744270 */
[----:B------:R-:W-:Y:S02]  /*3e7e0*/  ISETP.LT.OR P0, PT, R7, 0x1, P0 ;  /* 0x000000010700780c */ /* 0x000fe40000701670 */
[----:B------:R-:W-:Y:S02]  /*3e7f0*/  ISETP.GT.AND P3, PT, R6, 0x50, !P3 ;  /* 0x000000500600780c */ /* 0x000fe40005f64270 */
[----:B------:R-:W-:-:S02]  /*3e800*/  FSEL R5, R26, -INF , !P0 ;  /* 0xff8000001a057808 */ /* 0x000fc40004000000 */
        /* <DEDUP_REMOVED lines=16> */
[----:B------:R-:W-:Y:S02]  /*3e910*/  ISETP.GT.AND P0, PT, R6, 0x48, !P1 ;  /* 0x000000480600780c */ /* 0x000fe40004f04270 */
[----:B------:R-:W-:Y:S02]  /*3e920*/  FMNMX.FTZ R9, R55, R4, !PT ;  /* 0x0000000437097209 */ /* 0x000fe40007810000 */
[C---:B------:R-:W-:Y:S02]  /*3e930*/  ISETP.LT.OR P0, PT, R7.reuse, 0x49, P0 ;  /* 0x000000490700780c */ /* 0x040fe40000701670 */
[----:B------:R-:W-:Y:S02]  /*3e940*/  FMNMX.FTZ R4, R58, R9, !PT ;  /* 0x000000093a047209 */ /* 0x000fe40007810000 */
[----:B------:R-:W-:-:S02]  /*3e950*/  ISETP.LT.OR P2, PT, R7, 0x4a, P2 ;  /* 0x0000004a0700780c */ /* 0x000fc40001741670 */
[----:B------:R-:W-:Y:S02]  /*3e960*/  FSEL R62, R62, -INF , !P0 ;  /* 0xff8000003e3e7808 */ /* 0x000fe40004000000 */
[----:B------:R-:W-:Y:S02]  /*3e970*/  FMNMX.FTZ R9, R59, R4, !PT ;  /* 0x000000043b097209 */ /* 0x000fe40007810000 */
[----:B------:R-:W-:Y:S02]  /*3e980*/  ISETP.LT.OR P3, PT, R7, 0x51, P3 ;  /* 0x000000510700780c */ /* 0x000fe40001f61670 */
[----:B------:R-:W-:Y:S02]  /*3e990*/  FSEL R63, R63, -INF , !P2 ;  /* 0xff8000003f3f7808 */ /* 0x000fe40005000000 */
[----:B------:R-:W-:Y:S02]  /*3e9a0*/  FMNMX.FTZ R4, R62, R9, !PT ;  /* 0x000000093e047209 */ /* 0x000fe40007810000 */
[----:B------:R-:W-:-:S02]  /*3e9b0*/  ISETP.GT.AND P5, PT, R6, 0x58, !P5 ;  /* 0x000000580600780c */ /* 0x000fc40006fa4270 */
[----:B------:R-:W-:Y:S02]  /*3e9c0*/  ISETP.LT.OR P4, PT, R7, 0x52, P4 ;  /* 0x000000520700780c */ /* 0x000fe40002781670 */
[----:B------:R-:W-:Y:S02]  /*3e9d0*/  FSEL R66, R66, -INF , !P3 ;  /* 0xff80000042427808 */ /* 0x000fe40005800000 */
[----:B------:R-:W-:Y:S02]  /*3e9e0*/  FMNMX.FTZ R9, R63, R4, !PT ;  /* 0x000000043f097209 */ /* 0x000fe40007810000 */
[----:B------:R-:W-:Y:S02]  /*3e9f0*/  ISETP.GT.AND P0, PT, R6, 0x59, !P6 ;  /* 0x000000590600780c */ /* 0x000fe40007704270 */
[----:B------:R-:W-:Y:S02]  /*3ea00*/  ISETP.LT.OR P5, PT, R7, 0x59, P5 ;  /* 0x000000590700780c */ /* 0x000fe40002fa1670 */
[----:B------:R-:W-:-:S02]  /*3ea10*/  FSEL R67, R67, -INF , !P4 ;  /* 0xff80000043437808 */ /* 0x000fc40006000000 */
[----:B------:R-:W-:Y:S02]  /*3ea20*/  FMNMX.FTZ R4, R66, R9, !PT ;  /* 0x0000000942047209 */ /* 0x000fe40007810000 */
[----:B------:R-:W-:Y:S02]  /*3ea30*/  ISETP.LT.OR P0, PT, R7, 0x5a, P0 ;  /* 0x0000005a0700780c */ /* 0x000fe40000701670 */
[----:B------:R-:W-:Y:S02]  /*3ea40*/  FSEL R70, R70, -INF , !P5 ;  /* 0xff80000046467808 */ /* 0x000fe40006800000 */
[----:B------:R-:W-:Y:S02]  /*3ea50*/  FMNMX.FTZ R7, R67, R4, !PT ;  /* 0x0000000443077209 */ /* 0x000fe40007810000 */
[----:B------:R-:W-:Y:S02]  /*3ea60*/  FSEL R71, R71, -INF , !P0 ;  /* 0xff80000047477808 */ /* 0x000fe40004000000 */
[----:B------:R-:W-:-:S04]  /*3ea70*/  FMNMX.FTZ R4, R70, R7, !PT ;  /* 0x0000000746047209 */ /* 0x000fc80007810000 */
[----:B------:R-:W-:-:S05]  /*3ea80*/  FMNMX.FTZ R9, R71, R4, !PT ;  /* 0x0000000447097209 */ /* 0x000fca0007810000 */
[----:B--2---:R0:W-:Y:S04]  /*3ea90*/  ST.E desc[UR6][R2.64+0x4], R9 ;  /* 0x0000040902007985 */ /* 0x0041e8000c101906 */
[----:B------:R-:W2:Y:S01]  /*3eaa0*/  LD.E R10, desc[UR6][R2.64+0x4] ;  /* 0x00000406020a7980 */ /* 0x000ea2000c101900 */
        /* <DEDUP_REMOVED lines=22> */
[----:B0-----:R-:W-:-:S05]  /*3ec10*/  FMNMX.FTZ R9, R69, R4, !PT ;  /* 0x0000000445097209 */ /* 0x001fca0007810000 */
[----:B------:R-:W0:Y:S02]  /*3ec20*/  SHFL.BFLY PT, R4, R9, 0x2, 0x1f ;  /* 0x0c401f0009047f89 */ /* 0x000e2400000e0000 */
[----:B0-----:R-:W-:Y:S02]  /*3ec30*/  FMNMX.FTZ R8, R9, R4, !PT ;  /* 0x0000000409087209 */ /* 0x001fe40007810000 */
[----:B------:R-:W-:Y:S04]  /*3ec40*/  ST.E desc[UR6][R2.64], R9 ;  /* 0x0000000902007985 */ /* 0x000fe8000c101906 */
[----:B--2---:R-:W0:Y:S02]  /*3ec50*/  SHFL.BFLY PT, R7, R10, 0x2, 0x1f ;  /* 0x0c401f000a077f89 */ /* 0x004e2400000e0000 */
[----:B0-----:R-:W-:-:S02]  /*3ec60*/  FMNMX.FTZ R12, R10, R7, !PT ;  /* 0x000000070a0c7209 */ /* 0x001fc40007810000 */
[----:B------:R-:W0:Y:S04]  /*3ec70*/  SHFL.BFLY PT, R7, R8, 0x1, 0x1f ;  /* 0x0c201f0008077f89 */ /* 0x000e2800000e0000 */
[----:B------:R-:W1:Y:S01]  /*3ec80*/  SHFL.BFLY PT, R13, R12, 0x1, 0x1f ;  /* 0x0c201f000c0d7f89 */ /* 0x000e6200000e0000 */
[----:B0-----:R-:W-:Y:S02]  /*3ec90*/  FMNMX.FTZ R11, R8, R7, !PT ;  /* 0x00000007080b7209 */ /* 0x001fe40007810000 */
[----:B-1----:R-:W-:-:S03]  /*3eca0*/  FMNMX.FTZ R13, R12, R13, !PT ;  /* 0x0000000d0c0d7209 */ /* 0x002fc60007810000 */
[----:B------:R-:W-:Y:S04]  /*3ecb0*/  ST.E desc[UR6][R2.64], R11 ;  /* 0x0000000b02007985 */ /* 0x000fe8000c101906 */
[----:B------:R0:W-:Y:S04]  /*3ecc0*/  ST.E desc[UR6][R2.64+0x4], R13 ;  /* 0x0000040d02007985 */ /* 0x0001e8000c101906 */
[----:B------:R-:W2:Y:S04]  /*3ecd0*/  LDL.64 R6, [UR4+0x70] ;  /* 0x00007004ff067983 */ /* 0x000ea80008100a00 */
[----:B--2---:R-:W2:Y:S04]  /*3ece0*/  LD.E R4, desc[UR6][R6.64+0x20] ;  /* 0x0000200606047980 */ /* 0x004ea8000c101900 */
[----:B------:R-:W2:Y:S04]  /*3ecf0*/  LD.E R15, desc[UR6][R6.64] ;  /* 0x00000006060f7980 */ /* 0x000ea8000c101900 */
[----:B------:R-:W0:Y:S01]  /*3ed00*/  LD.E R21, desc[UR6][R6.64+0x4] ;  /* 0x0000040606157980 */ /* 0x000e22000c101900 */
[C---:B--2---:R-:W-:Y:S01]  /*3ed10*/  FMUL.FTZ R8, R15.reuse, R4 ;  /* 0x000000040f087220 */ /* 0x044fe20000410000 */
[----:B------:R-:W-:Y:S01]  /*3ed20*/  FSETP.NEU.FTZ.AND P0, PT, R15, -INF , PT ;  /* 0xff8000000f00780b */ /* 0x000fe20003f1d000 */
[----:B0-----:R-:W-:-:S03]  /*3ed30*/  FMUL.FTZ R2, R4, R21 ;  /* 0x0000001504027220 */ /* 0x001fc60000410000 */
[----:B------:R-:W-:Y:S02]  /*3ed40*/  FSEL R17, R8, RZ, P0 ;  /* 0x000000ff08117208 */ /* 0x000fe40000000000 */
[----:B------:R-:W-:-:S04]  /*3ed50*/  FSETP.NEU.FTZ.AND P0, PT, R21, -INF , PT ;  /* 0xff8000001500780b */ /* 0x000fc80003f1d000 */
[----:B------:R-:W-:Y:S01]  /*3ed60*/  FSEL R3, R2, RZ, P0 ;  /* 0x000000ff02037208 */ /* 0x000fe20000000000 */
[-CC-:B------:R-:W-:Y:S01]  /*3ed70*/  FFMA.FTZ R168, R24, R4.reuse, -R17.reuse ;  /* 0x0000000418a87223 */ /* 0x180fe20000010811 */
[----:B------:R-:W-:-:S03]  /*3ed80*/  FFMA.FTZ R27, R25, R4, -R17 ;  /* 0x00000004191b7223 */ /* 0x000fc60000010811 */
[-CC-:B------:R-:W-:Y:S01]  /*3ed90*/  FFMA.FTZ R25, R5, R4.reuse, -R3.reuse ;  /* 0x0000000405197223 */ /* 0x180fe20000010803 */
[-C--:B------:R-:W-:Y:S01]  /*3eda0*/  FFMA.FTZ R169, R0, R4.reuse, -R3 ;  /* 0x0000000400a97223 */ /* 0x080fe20000010803 */
[-C--:B------:R-:W-:Y:S01]  /*3edb0*/  FFMA.FTZ R26, R28, R4.reuse, -R17 ;  /* 0x000000041c1a7223 */ /* 0x080fe20000010811 */
[-C--:B------:R-:W-:Y:S01]  /*3edc0*/  FFMA.FTZ R24, R30, R4.reuse, -R3 ;  /* 0x000000041e187223 */ /* 0x080fe20000010803 */
[----:B------:R-:W-:Y:S01]  /*3edd0*/  MUFU.EX2 R168, R168 ;  /* 0x000000a800a87308 */ /* 0x000fe20000000800 */
[-C--:B------:R-:W-:Y:S01]  /*3ede0*/  FFMA.FTZ R170, R29, R4.reuse, -R17 ;  /* 0x000000041daa7223 */ /* 0x080fe20000010811 */
[----:B------:R-:W-:-:S06]  /*3edf0*/  FFMA.FTZ R171, R31, R4, -R3 ;  /* 0x000000041fab7223 */ /* 0x000fcc0000010803 */
[----:B------:R-:W0:Y:S01]  /*3ee00*/  MUFU.EX2 R27, R27 ;  /* 0x0000001b001b7308 */ /* 0x000e220000000800 */
[-C--:B------:R-:W-:Y:S01]  /*3ee10*/  FFMA.FTZ R213, R32, R4.reuse, -R17 ;  /* 0x0000000420d57223 */ /* 0x080fe20000010811 */
[----:B------:R-:W-:-:S06]  /*3ee20*/  FFMA.FTZ R209, R34, R4, -R3 ;  /* 0x0000000422d17223 */ /* 0x000fcc0000010803 */
[----:B------:R-:W-:Y:S08]  /*3ee30*/  MUFU.EX2 R25, R25 ;  /* 0x0000001900197308 */ /* 0x000ff00000000800 */
[----:B------:R-:W1:Y:S01]  /*3ee40*/  MUFU.EX2 R169, R169 ;  /* 0x000000a900a97308 */ /* 0x000e620000000800 */
[----:B------:R-:W-:-:S07]  /*3ee50*/  FFMA.FTZ R214, R33, R4, -R17 ;  /* 0x0000000421d67223 */ /* 0x000fce0000010811 */
[----:B------:R-:W2:Y:S01]  /*3ee60*/  MUFU.EX2 R26, R26 ;  /* 0x0000001a001a7308 */ /* 0x000ea20000000800 */
[----:B------:R-:W-:-:S07]  /*3ee70*/  FFMA.FTZ R210, R35, R4, -R3 ;  /* 0x0000000423d27223 */ /* 0x000fce0000010803 */
[----:B------:R-:W3:Y:S01]  /*3ee80*/  MUFU.EX2 R24, R24 ;  /* 0x0000001800187308 */ /* 0x000ee20000000800 */
[----:B------:R-:W-:-:S07]  /*3ee90*/  FFMA.FTZ R211, R36, R4, -R17 ;  /* 0x0000000424d37223 */ /* 0x000fce0000010811 */
[----:B------:R-:W4:Y:S01]  /*3eea0*/  MUFU.EX2 R170, R170 ;  /* 0x000000aa00aa7308 */ /* 0x000f220000000800 */
[----:B------:R-:W-:-:S07]  /*3eeb0*/  FFMA.FTZ R204, R38, R4, -R3 ;  /* 0x0000000426cc7223 */ /* 0x000fce0000010803 */
[----:B------:R-:W4:Y:S01]  /*3eec0*/  MUFU.EX2 R171, R171 ;  /* 0x000000ab00ab7308 */ /* 0x000f220000000800 */
[----:B0-----:R-:W-:Y:S01]  /*3eed0*/  FADD.FTZ R5, R168, R27 ;  /* 0x0000001ba8057221 */ /* 0x001fe20000010000 */
[----:B------:R-:W-:-:S06]  /*3eee0*/  FFMA.FTZ R212, R37, R4, -R17 ;  /* 0x0000000425d47223 */ /* 0x000fcc0000010811 */
[----:B------:R-:W0:Y:S01]  /*3eef0*/  MUFU.EX2 R213, R213 ;  /* 0x000000d500d57308 */ /* 0x000e220000000800 */
[----:B-1----:R-:W-:Y:S01]  /*3ef00*/  FADD.FTZ R9, R25, R169 ;  /* 0x000000a919097221 */ /* 0x002fe20000010000 */
[----:B------:R-:W-:-:S06]  /*3ef10*/  FFMA.FTZ R205, R39, R4, -R3 ;  /* 0x0000000427cd7223 */ /* 0x000fcc0000010803 */
[----:B------:R-:W1:Y:S01]  /*3ef20*/  MUFU.EX2 R209, R209 ;  /* 0x000000d100d17308 */ /* 0x000e620000000800 */
[----:B--2---:R-:W-:Y:S01]  /*3ef30*/  FADD.FTZ R5, R26, R5 ;  /* 0x000000051a057221 */ /* 0x004fe20000010000 */
[----:B------:R-:W-:-:S06]  /*3ef40*/  FFMA.FTZ R11, R40, R4, -R17 ;  /* 0x00000004280b7223 */ /* 0x000fcc0000010811 */
[----:B------:R-:W2:Y:S01]  /*3ef50*/  MUFU.EX2 R214, R214 ;  /* 0x000000d600d67308 */ /* 0x000ea20000000800 */
        /* <DEDUP_REMOVED lines=16> */
[----:B---3--:R-:W-:-:S06]  /*3f060*/  FADD.FTZ R5, R210, R9 ;  /* 0x00000009d2057221 */ /* 0x008fcc0000010000 */
[----:B------:R-:W2:Y:S01]  /*3f070*/  MUFU.EX2 R11, R11 ;  /* 0x0000000b000b7308 */ /* 0x000ea20000000800 */
        /* <DEDUP_REMOVED lines=10> */
[----:B-1----:R-:W-:-:S06]  /*3f120*/  FADD.FTZ R5, R205, R2 ;  /* 0x00000002cd057221 */ /* 0x002fcc0000010000 */
[----:B------:R-:W0:Y:S01]  /*3f130*/  MUFU.EX2 R15, R15 ;  /* 0x0000000f000f7308 */ /* 0x000e220000000800 */
[-C--:B------:R-:W-:Y:S01]  /*3f140*/  FFMA.FTZ R177, R49, R4.reuse, -R17 ;  /* 0x0000000431b17223 */ /* 0x080fe20000010811 */
[----:B------:R-:W-:-:S06]  /*3f150*/  FFMA.FTZ R190, R51, R4, -R3 ;  /* 0x0000000433be7223 */ /* 0x000fcc0000010803 */
[----:B------:R-:W1:Y:S01]  /*3f160*/  MUFU.EX2 R176, R176 ;  /* 0x000000b000b07308 */ /* 0x000e620000000800 */
[-CC-:B------:R-:W-:Y:S01]  /*3f170*/  FFMA.FTZ R189, R52, R4.reuse, -R17.reuse ;  /* 0x0000000434bd7223 */ /* 0x180fe20000010811 */
[-CC-:B------:R-:W-:Y:S01]  /*3f180*/  FFMA.FTZ R179, R53, R4.reuse, -R17.reuse ;  /* 0x0000000435b37223 */ /* 0x180fe20000010811 */
[-CC-:B------:R-:W-:Y:S01]  /*3f190*/  FFMA.FTZ R200, R56, R4.reuse, -R17.reuse ;  /* 0x0000000438c87223 */ /* 0x180fe20000010811 */
[-CC-:B------:R-:W-:Y:S01]  /*3f1a0*/  FFMA.FTZ R193, R57, R4.reuse, -R17.reuse ;  /* 0x0000000439c17223 */ /* 0x180fe20000010811 */
[----:B------:R-:W-:-:S03]  /*3f1b0*/  FFMA.FTZ R202, R60, R4, -R17 ;  /* 0x000000043cca7223 */ /* 0x000fc60000010811 */
[----:B------:R-:W1:Y:S01]  /*3f1c0*/  MUFU.EX2 R14, R14 ;  /* 0x0000000e000e7308 */ /* 0x000e620000000800 */
[-CC-:B------:R-:W-:Y:S01]  /*3f1d0*/  FFMA.FTZ R201, R61, R4.reuse, -R17.reuse ;  /* 0x000000043dc97223 */ /* 0x180fe20000010811 */
[-CC-:B------:R-:W-:Y:S01]  /*3f1e0*/  FFMA.FTZ R228, R64, R4.reuse, -R17.reuse ;  /* 0x0000000440e47223 */ /* 0x180fe20000010811 */
[-CC-:B------:R-:W-:Y:S01]  /*3f1f0*/  FFMA.FTZ R215, R65, R4.reuse, -R17.reuse ;  /* 0x0000000441d77223 */ /* 0x180fe20000010811 */
[-CC-:B------:R-:W-:Y:S01]  /*3f200*/  FFMA.FTZ R68, R68, R4.reuse, -R17.reuse ;  /* 0x0000000444447223 */ /* 0x180fe20000010811 */
[----:B------:R-:W-:-:S03]  /*3f210*/  FFMA.FTZ R229, R69, R4, -R17 ;  /* 0x0000000445e57223 */ /* 0x000fc60000010811 */
[----:B------:R-:W1:Y:S01]  /*3f220*/  MUFU.EX2 R175, R175 ;  /* 0x000000af00af7308 */ /* 0x000e620000000800 */
[----:B--2---:R-:W-:Y:S01]  /*3f230*/  FADD.FTZ R17, R11, R12 ;  /* 0x0000000c0b117221 */ /* 0x004fe20000010000 */
[----:B---3--:R-:W-:Y:S01]  /*3f240*/  FADD.FTZ R5, R0, R5 ;  /* 0x0000000500057221 */ /* 0x008fe20000010000 */
[----:B------:R-:W-:-:S05]  /*3f250*/  FFMA.FTZ R8, R54, R4, -R3 ;  /* 0x0000000436087223 */ /* 0x000fca0000010803 */
[----:B------:R-:W2:Y:S01]  /*3f260*/  MUFU.EX2 R178, R178 ;  /* 0x000000b200b27308 */ /* 0x000ea20000000800 */
[----:B----4-:R-:W-:Y:S01]  /*3f270*/  FADD.FTZ R2, R10, R17 ;  /* 0x000000110a027221 */ /* 0x010fe20000010000 */
[----:B------:R-:W-:-:S06]  /*3f280*/  FADD.FTZ R5, R16, R5 ;  /* 0x0000000510057221 */ /* 0x000fcc0000010000 */
[----:B------:R-:W3:Y:S01]  /*3f290*/  MUFU.EX2 R191, R191 ;  /* 0x000000bf00bf7308 */ /* 0x000ee20000000800 */
[----:B------:R-:W-:Y:S01]  /*3f2a0*/  FFMA.FTZ R192, R55, R4, -R3 ;  /* 0x0000000437c07223 */ /* 0x000fe20000010803 */
[----:B0-----:R-:W-:Y:S01]  /*3f2b0*/  FADD.FTZ R17, R15, R2 ;  /* 0x000000020f117221 */ /* 0x001fe20000010000 */
[----:B-1----:R-:W-:-:S05]  /*3f2c0*/  FADD.FTZ R2, R176, R5 ;  /* 0x00000005b0027221 */ /* 0x002fca0000010000 */
[----:B------:R-:W0:Y:S01]  /*3f2d0*/  MUFU.EX2 R177, R177 ;  /* 0x000000b100b17308 */ /* 0x000e220000000800 */
[----:B------:R-:W-:-:S07]  /*3f2e0*/  FFMA.FTZ R203, R58, R4, -R3 ;  /* 0x000000043acb7223 */ /* 0x000fce0000010803 */
[----:B------:R-:W1:Y:S01]  /*3f2f0*/  MUFU.EX2 R190, R190 ;  /* 0x000000be00be7308 */ /* 0x000e620000000800 */
[----:B------:R-:W-:Y:S01]  /*3f300*/  FADD.FTZ R17, R14, R17 ;  /* 0x000000110e117221 */ /* 0x000fe20000010000 */
[----:B------:R-:W-:-:S06]  /*3f310*/  FADD.FTZ R2, R175, R2 ;  /* 0x00000002af027221 */ /* 0x000fcc0000010000 */
[----:B------:R-:W4:Y:S01]  /*3f320*/  MUFU.EX2 R189, R189 ;  /* 0x000000bd00bd7308 */ /* 0x000f220000000800 */
[----:B------:R-:W-:-:S07]  /*3f330*/  FFMA.FTZ R9, R59, R4, -R3 ;  /* 0x000000043b097223 */ /* 0x000fce0000010803 */
[----:B------:R-:W4:Y:S01]  /*3f340*/  MUFU.EX2 R8, R8 ;  /* 0x0000000800087308 */ /* 0x000f220000000800 */
[----:B--2---:R-:W-:Y:S01]  /*3f350*/  FADD.FTZ R28, R178, R17 ;  /* 0x00000011b21c7221 */ /* 0x004fe20000010000 */
[----:B---3--:R-:W-:-:S06]  /*3f360*/  FADD.FTZ R5, R191, R2 ;  /* 0x00000002bf057221 */ /* 0x008fcc0000010000 */
[----:B------:R-:W2:Y:S01]  /*3f370*/  MUFU.EX2 R179, R179 ;  /* 0x000000b300b37308 */ /* 0x000ea20000000800 */
[----:B------:R-:W-:-:S07]  /*3f380*/  FFMA.FTZ R13, R62, R4, -R3 ;  /* 0x000000043e0d7223 */ /* 0x000fce0000010803 */
[----:B------:R-:W3:Y:S01]  /*3f390*/  MUFU.EX2 R192, R192 ;  /* 0x000000c000c07308 */ /* 0x000ee20000000800 */
[----:B0-----:R-:W-:Y:S01]  /*3f3a0*/  FADD.FTZ R28, R177, R28 ;  /* 0x0000001cb11c7221 */ /* 0x001fe20000010000 */
[----:B-1----:R-:W-:-:S06]  /*3f3b0*/  FADD.FTZ R5, R190, R5 ;  /* 0x00000005be057221 */ /* 0x002fcc0000010000 */
[----:B------:R-:W0:Y:S01]  /*3f3c0*/  MUFU.EX2 R200, R200 ;  /* 0x000000c800c87308 */ /* 0x000e220000000800 */
[----:B------:R-:W-:-:S07]  /*3f3d0*/  FFMA.FTZ R12, R63, R4, -R3 ;  /* 0x000000043f0c7223 */ /* 0x000fce0000010803 */
[----:B------:R-:W1:Y:S01]  /*3f3e0*/  MUFU.EX2 R203, R203 ;  /* 0x000000cb00cb7308 */ /* 0x000e620000000800 */
[----:B----4-:R-:W-:Y:S01]  /*3f3f0*/  FADD.FTZ R28, R189, R28 ;  /* 0x0000001cbd1c7221 */ /* 0x010fe20000010000 */
        /* <DEDUP_REMOVED lines=21> */
[----:B------:R-:W2:Y:S08]  /*3f550*/  MUFU.EX2 R215, R215 ;  /* 0x000000d700d77308 */ /* 0x000eb00000000800 */
[----:B------:R-:W3:Y:S01]  /*3f560*/  MUFU.EX2 R17, R17 ;  /* 0x0000001100117308 */ /* 0x000ee20000000800 */
[----:B0-----:R-:W-:Y:S01]  /*3f570*/  FADD.FTZ R5, R201, R4 ;  /* 0x00000004c9057221 */ /* 0x001fe20000010000 */
[----:B-1----:R-:W-:-:S06]  /*3f580*/  FADD.FTZ R3, R12, R3 ;  /* 0x000000030c037221 */ /* 0x002fcc0000010000 */
[----:B------:R-:W0:Y:S08]  /*3f590*/  MUFU.EX2 R18, R68 ;  /* 0x0000004400127308 */ /* 0x000e300000000800 */
[----:B------:R-:W1:Y:S01]  /*3f5a0*/  MUFU.EX2 R174, R174 ;  /* 0x000000ae00ae7308 */ /* 0x000e620000000800 */
[----:B----4-:R-:W-:Y:S01]  /*3f5b0*/  FADD.FTZ R2, R228, R5 ;  /* 0x00000005e4027221 */ /* 0x010fe20000010000 */
[----:B------:R-:W-:-:S06]  /*3f5c0*/  FADD.FTZ R4, R20, R3 ;  /* 0x0000000314047221 */ /* 0x000fcc0000010000 */
[----:B------:R-:W4:Y:S08]  /*3f5d0*/  MUFU.EX2 R229, R229 ;  /* 0x000000e500e57308 */ /* 0x000f300000000800 */
[----:B------:R-:W4:Y:S01]  /*3f5e0*/  MUFU.EX2 R21, R21 ;  /* 0x0000001500157308 */ /* 0x000f220000000800 */
[----:B--2---:R-:W-:Y:S01]  /*3f5f0*/  FADD.FTZ R2, R215, R2 ;  /* 0x00000002d7027221 */ /* 0x004fe20000010000 */
[----:B---3--:R-:W-:-:S03]  /*3f600*/  FADD.FTZ R3, R17, R4 ;  /* 0x0000000411037221 */ /* 0x008fc60000010000 */
[----:B0-----:R-:W-:Y:S01]  /*3f610*/  FADD.FTZ R2, R18, R2 ;  /* 0x0000000212027221 */ /* 0x001fe20000010000 */
[----:B-1----:R-:W-:-:S03]  /*3f620*/  FADD.FTZ R4, R174, R3 ;  /* 0x00000003ae047221 */ /* 0x002fc60000010000 */
[----:B----4-:R-:W-:Y:S01]  /*3f630*/  FADD.FTZ R31, R229, R2 ;  /* 0x00000002e51f7221 */ /* 0x010fe20000010000 */
[----:B------:R-:W-:-:S04]  /*3f640*/  FADD.FTZ R33, R21, R4 ;  /* 0x0000000415217221 */ /* 0x000fc80000010000 */
[----:B------:R-:W-:Y:S04]  /*3f650*/  ST.E desc[UR6][R6.64+0x10], R31 ;  /* 0x0000101f06007985 */ /* 0x000fe8000c101906 */
[----:B------:R0:W-:Y:S04]  /*3f660*/  ST.E desc[UR6][R6.64+0x14], R33 ;  /* 0x0000142106007985 */ /* 0x0001e8000c101906 */
[----:B------:R-:W2:Y:S04]  /*3f670*/  LDL.64 R28, [UR4] ;  /* 0x00000004ff1c7983 */ /* 0x000ea80008100a00 */
[----:B------:R-:W3:Y:S04]  /*3f680*/  LDL.64 R4, [UR4+0x98] ;  /* 0x00009804ff047983 */ /* 0x000ee80008100a00 */
[----:B------:R-:W4:Y:S01]  /*3f690*/  LDL.64 R2, [UR4+0x80] ;  /* 0x00008004ff027983 */ /* 0x000f220008100a00 */
[----:B------:R-:W-:-:S03]  /*3f6a0*/  LEA.HI R74, R74, 0x8, RZ, 0x19 ;  /* 0x000000084a4a7811 */ /* 0x000fc600078fc8ff */
[----:B0-----:R-:W4:Y:S02]  /*3f6b0*/  LDL.64 R6, [UR4+0x88] ;  /* 0x00008804ff067983 */ /* 0x001f240008100a00 */
[----:B------:R0:W-:Y:S06]  /*3f6c0*/  BAR.SYNC.DEFER_BLOCKING R74, 0x100 ;  /* 0x0004004a0000751d */ /* 0x0001ec0000010000 */
[----:B--2---:R-:W2:Y:S04]  /*3f6d0*/  LD.E R29, desc[UR6][R28.64] ;  /* 0x000000061c1d7980 */ /* 0x004ea8000c101900 */
[----:B---3--:R-:W2:Y:S04]  /*3f6e0*/  LD.E.64 R4, desc[UR6][R4.64] ;  /* 0x0000000604047980 */ /* 0x008ea8000c101b00 */
[----:B----4-:R-:W3:Y:S04]  /*3f6f0*/  LD.E R35, desc[UR6][R2.64] ;  /* 0x0000000602237980 */ /* 0x010ee8000c101900 */
        /* <DEDUP_REMOVED lines=73> */
[----:B--2---:R-:W-:-:S03]  /*3fb90*/  IMAD R4, R29, 0xc00, R4 ;  /* 0x00000c001d047824 */ /* 0x004fc600078e0204 */
[----:B------:R-:W2:Y:S04]  /*3fba0*/  LD.E R103, desc[UR6][R2.64+0x16c] ;  /* 0x00016c0602677980 */ /* 0x000ea8000c101900 */
[----:B---3--:R-:W-:Y:S04]  /*3fbb0*/  ST.E desc[UR6][R2.64], R35 ;  /* 0x0000002302007985 */ /* 0x008fe8000c101906 */
[----:B----4-:R-:W-:Y:S04]  /*3fbc0*/  ST.E desc[UR6][R2.64+0x4], R37 ;  /* 0x0000042502007985 */ /* 0x010fe8000c101906 */
        /* <DEDUP_REMOVED lines=14> */
[----:B------:R-:W2:Y:S04]  /*3fcb0*/  LD.E R29, desc[UR6][R2.64+0x44] ;  /* 0x00004406021d7980 */ /* 0x000ea8000c101900 */
[----:B0-----:R-:W2:Y:S04]  /*3fcc0*/  LD.E R31, desc[UR6][R2.64+0x4c] ;  /* 0x00004c06021f7980 */ /* 0x001ea8000c101900 */
[----:B-1----:R-:W2:Y:S04]  /*3fcd0*/  LD.E R33, desc[UR6][R2.64+0x54] ;  /* 0x0000540602217980 */ /* 0x002ea8000c101900 */
[----:B------:R-:W2:Y:S04]  /*3fce0*/  LD.E R35, desc[UR6][R2.64+0x5c] ;  /* 0x00005c0602237980 */ /* 0x000ea8000c101900 */
[----:B------:R-:W2:Y:S04]  /*3fcf0*/  LD.E R37, desc[UR6][R2.64+0x64] ;  /* 0x0000640602257980 */ /* 0x000ea8000c101900 */
        /* <DEDUP_REMOVED lines=76> */
[----:B------:R-:W-:Y:S04]  /*401c0*/  ST.E desc[UR6][R2.64+0x54], R33 ;  /* 0x0000542102007985 */ /* 0x000fe8000c101906 */
[----:B------:R-:W-:Y:S04]  /*401d0*/  ST.E desc[UR6][R2.64+0x5c], R35 ;  /* 0x00005c2302007985 */ /* 0x000fe8000c101906 */
[----:B------:R-:W-:Y:S04]  /*401e0*/  ST.E desc[UR6][R2.64+0x64], R37 ;  /* 0x0000642502007985 */ /* 0x000fe8000c101906 */
        /* <DEDUP_REMOVED lines=87> */
[----:B------:R-:W-:Y:S01]  /*40760*/  ST.E desc[UR6][R6.64], RZ ;  /* 0x000000ff06007985 */ /* 0x000fe2000c101906 */
[----:B0-----:R-:W-:-:S06]  /*40770*/  WARPGROUP.ARRIVE ;  /* 0x00000000000079c5 */ /* 0x001fcc0000000000 */
[----:B------:R-:W-:Y:S03]  /*40780*/  HGMMA.64x256x16.F32 R24, R168, gdesc[UR8].tnspB, RZ, !UPT, gsb0 ;  /* 0x43e00008a8187df0 */ /* 0x000fe6000c0008ff */
[----:B------:R-:W-:Y:S02]  /*40790*/  WARPGROUP.DEPBAR.LE gsb0, 0x0 ;  /* 0x00008000000079c5 */ /* 0x000fe40000010000 */
[----:B------:R0:W-:Y:S01]  /*407a0*/  ST.E desc[UR6][R2.64], R24 ;  /* 0x0000001802007985 */ /* 0x0001e2000c101906 */
[----:B------:R-:W-:Y:S01]  /*407b0*/  F2FP.F16.F32.PACK_AB R168, R214, R213 ;  /* 0x000000d5d6a8723e */ /* 0x000fe200000000ff */
[----:B------:R-:W-:Y:S02]  /*407c0*/  IMAD.MOV.U32 R214, RZ, RZ, 0x1 ;  /* 0x00000001ffd67424 */ /* 0x000fe400078e00ff */
[----:B------:R1:W-:Y:S04]  /*407d0*/  ST.E desc[UR6][R2.64+0x4], R25 ;  /* 0x0000041902007985 */ /* 0x0003e8000c101906 */
[----:B------:R2:W-:Y:S01]  /*407e0*/  ST.E desc[UR6][R2.64+0x8], R26 ;  /* 0x0000081a02007985 */ /* 0x0005e2000c101906 */
[----:B0-----:R-:W-:-:S02]  /*407f0*/  VIADD R24, R4, 0x80 ;  /* 0x0000008004187836 */ /* 0x001fc40000000000 */
[----:B-1----:R-:W-:Y:S01]  /*40800*/  IMAD.MOV.U32 R25, RZ, RZ, R5 ;  /* 0x000000ffff197224 */ /* 0x002fe200078e0005 */
[----:B------:R0:W-:Y:S02]  /*40810*/  ST.E desc[UR6][R2.64+0xc], R27 ;  /* 0x00000c1b02007985 */ /* 0x0001e4000c101906 */
[----:B------:R-:W-:Y:S02]  /*40820*/  R2UR UR10, R24 ;  /* 0x00000000180a72ca */ /* 0x000fe400000e0000 */
[----:B------:R1:W-:Y:S01]  /*40830*/  ST.E desc[UR6][R2.64+0x10], R28 ;  /* 0x0000101c02007985 */ /* 0x0003e2000c101906 */
[----:B------:R-:W-:-:S03]  /*40840*/  R2UR UR11, R25 ;  /* 0x00000000190b72ca */ /* 0x000fc600000e0000 */
        /* <DEDUP_REMOVED lines=124> */
[----:B------:R-:W4:Y:S04]  /*41010*/  LD.E R24, desc[UR6][R2.64] ;  /* 0x0000000602187980 */ /* 0x000f28000c101900 */
[----:B------:R-:W4:Y:S04]  /*41020*/  LD.E R25, desc[UR6][R2.64+0x4] ;  /* 0x0000040602197980 */ /* 0x000f28000c101900 */
[----:B--2---:R-:W2:Y:S04]  /*41030*/  LD.E R26, desc[UR6][R2.64+0x8] ;  /* 0x00000806021a7980 */ /* 0x004ea8000c101900 */
[----:B0-----:R-:W2:Y:S04]  /*41040*/  LD.E R27, desc[UR6][R2.64+0xc] ;  /* 0x00000c06021b7980 */ /* 0x001ea8000c101900 */
[----:B-1----:R-:W2:Y:S04]  /*41050*/  LD.E R28, desc[UR6][R2.64+0x10] ;  /* 0x00001006021c7980 */ /* 0x002ea8000c101900 */
[----:B---3--:R-:W2:Y:S04]  /*41060*/  LD.E R29, desc[UR6][R2.64+0x14] ;  /* 0x00001406021d7980 */ /* 0x008ea8000c101900 */
        /* <DEDUP_REMOVED lines=122> */
[----:B------:R-:W-:Y:S01]  /*41810*/  IMAD.MOV.U32 R171, RZ, RZ, R18 ;  /* 0x000000ffffab7224 */ /* 0x000fe200078e0012 */
[----:B------:R-:W-:-:S02]  /*41820*/  F2FP.F16.F32.PACK_AB R170, R212, R211 ;  /* 0x000000d3d4aa723e */ /* 0x000fc400000000ff */
[----:B------:R-:W-:Y:S01]  /*41830*/  F2FP.F16.F32.PACK_AB R169, R210, R209 ;  /* 0x000000d1d2a9723e */ /* 0x000fe200000000ff */
[----:B------:R-:W-:Y:S01]  /*41840*/  IMAD.MOV.U32 R213, RZ, RZ, R171 ;  /* 0x000000ffffd57224 */ /* 0x000fe200078e00ab */
[----:B------:R-:W-:Y:S01]  /*41850*/  F2FP.F16.F32.PACK_AB R171, R205, R204 ;  /* 0x000000cccdab723e */ /* 0x000fe200000000ff */
[----:B------:R0:W5:Y:S03]  /*41860*/  LDL.LU R18, [R1+0x494] ;  /* 0x0004940001127983 */ /* 0x0001660000300800 */
[----:B--2---:R-:W-:-:S06]  /*41870*/  WARPGROUP.ARRIVE ;  /* 0x00000000000079c5 */ /* 0x004fcc0000000000 */
[----:B------:R-:W-:Y:S03]  /*41880*/  HGMMA.64x256x16.F32 R24, R168, gdesc[UR8].tnspB, R24, gsb0 ;  /* 0x43e00008a8187df0 */ /* 0x000fe60008000818 */
[----:B------:R-:W-:Y:S02]  /*41890*/  WARPGROUP.DEPBAR.LE gsb0, 0x0 ;  /* 0x00008000000079c5 */ /* 0x000fe40000010000 */
[----:B------:R1:W-:Y:S04]  /*418a0*/  ST.E desc[UR6][R2.64], R24 ;  /* 0x0000001802007985 */ /* 0x0003e8000c101906 */
[----:B------:R2:W-:Y:S04]  /*418b0*/  ST.E desc[UR6][R2.64+0x4], R25 ;  /* 0x0000041902007985 */ /* 0x0005e8000c101906 */
[----:B------:R3:W-:Y:S01]  /*418c0*/  ST.E desc[UR6][R2.64+0x8], R26 ;  /* 0x0000081a02007985 */ /* 0x0007e2000c101906 */
[----:B-1----:R-:W-:-:S02]  /*418d0*/  VIADD R24, R4, 0x100 ;  /* 0x0000010004187836 */ /* 0x002fc40000000000 */
[----:B--2---:R-:W-:Y:S01]  /*418e0*/  IMAD.MOV.U32 R25, RZ, RZ, R5 ;  /* 0x000000ffff197224 */ /* 0x004fe200078e0005 */
        /* <DEDUP_REMOVED lines=130> */
[----:B---3--:R-:W3:Y:S04]  /*42110*/  LD.E R26, desc[UR6][R2.64+0x8] ;  /* 0x00000806021a7980 */ /* 0x008ee8000c101900 */
[----:B-1----:R-:W3:Y:S04]  /*42120*/  LD.E R27, desc[UR6][R2.64+0xc] ;  /* 0x00000c06021b7980 */ /* 0x002ee8000c101900 */
[----:B--2---:R-:W3:Y:S04]  /*42130*/  LD.E R28, desc[UR6][R2.64+0x10] ;  /* 0x00001006021c7980 */ /* 0x004ee8000c101900 */
[----:B----4-:R-:W3:Y:S04]  /*42140*/  LD.E R29, desc[UR6][R2.64+0x14] ;  /* 0x00001406021d7980 */ /* 0x010ee8000c101900 */
[----:B0-----:R-:W3:Y:S04]  /*42150*/  LD.E R30, desc[UR6][R2.64+0x18] ;  /* 0x00001806021e7980 */ /* 0x001ee8000c101900 */
        /* <DEDUP_REMOVED lines=121> */
[----:B------:R-:W-:-:S02]  /*428f0*/  F2FP.F16.F32.PACK_AB R168, R10, R11 ;  /* 0x0000000b0aa8723e */ /* 0x000fc400000000ff */
[----:B------:R-:W-:Y:S02]  /*42900*/  F2FP.F16.F32.PACK_AB R170, R14, R15 ;  /* 0x0000000f0eaa723e */ /* 0x000fe400000000ff */
[----:B------:R-:W-:Y:S02]  /*42910*/  F2FP.F16.F32.PACK_AB R169, R16, R0 ;  /* 0x0000000010a9723e */ /* 0x000fe400000000ff */
[----:B------:R-:W-:-:S04]  /*42920*/  F2FP.F16.F32.PACK_AB R171, R175, R176 ;  /* 0x000000b0afab723e */ /* 0x000fc800000000ff */
[----:B---3--:R-:W-:-:S06]  /*42930*/  WARPGROUP.ARRIVE ;  /* 0x00000000000079c5 */ /* 0x008fcc0000000000 */
[----:B------:R-:W-:Y:S03]  /*42940*/  HGMMA.64x256x16.F32 R24, R168, gdesc[UR8].tnspB, R24, gsb0 ;  /* 0x43e00008a8187df0 */ /* 0x000fe60008000818 */
[----:B------:R-:W-:Y:S02]  /*42950*/  WARPGROUP.DEPBAR.LE gsb0, 0x0 ;  /* 0x00008000000079c5 */ /* 0x000fe40000010000 */
        /* <DEDUP_REMOVED lines=129> */
[----:B0-----:R-:W4:Y:S04]  /*43170*/  LD.E R24, desc[UR6][R2.64] ;  /* 0x0000000602187980 */ /* 0x001f28000c101900 */
[----:B-1----:R-:W4:Y:S04]  /*43180*/  LD.E R25, desc[UR6][R2.64+0x4] ;  /* 0x0000040602197980 */ /* 0x002f28000c101900 */
[----:B--2---:R-:W2:Y:S04]  /*43190*/  LD.E R26, desc[UR6][R2.64+0x8] ;  /* 0x00000806021a7980 */ /* 0x004ea8000c101900 */
        /* <DEDUP_REMOVED lines=132> */
[----:B------:R-:W-:-:S04]  /*439e0*/  F2FP.F16.F32.PACK_AB R171, R192, R8 ;  /* 0x00000008c0ab723e */ /* 0x000fc800000000ff */
[----:B--2---:R-:W-:-:S06]  /*439f0*/  WARPGROUP.ARRIVE ;  /* 0x00000000000079c5 */ /* 0x004fcc0000000000 */
        /* <DEDUP_REMOVED lines=666> */
[----:B0-----:R-:W2:Y:S04]  /*463a0*/  LD.E R84, desc[UR6][R2.64+0x1fc] ;  /* 0x0001fc0602547980 */ /* 0x001ea8000c101900 */
        /* <DEDUP_REMOVED lines=255> */
[----:B0-----:R-:W2:Y:S04]  /*473a0*/  LDL.64 R6, [UR4+0x40] ;  /* 0x00004004ff067983 */ /* 0x001ea80008100a00 */
[----:B------:R-:W3:Y:S04]  /*473b0*/  LDL.64 R4, [UR4] ;  /* 0x00000004ff047983 */ /* 0x000ee80008100a00 */
[----:B--2---:R-:W2:Y:S04]  /*473c0*/  LD.E R0, desc[UR6][R6.64] ;  /* 0x0000000606007980 */ /* 0x004ea8000c101900 */
[----:B---3--:R1:W5:Y:S01]  /*473d0*/  LD.E R4, desc[UR6][R4.64] ;  /* 0x0000000604047980 */ /* 0x008362000c101900 */
[----:B------:R-:W-:Y:S01]  /*473e0*/  BSSY B0, `(.L_x_4418) ;  /* 0x0000005000007945 */ /* 0x000fe20003800000 */
[----:B--2---:R-:W-:-:S04]  /*473f0*/  LOP3.LUT R0, R0, 0x1, RZ, 0xfc, !PT ;  /* 0x0000000100007812 */ /* 0x004fc800078efcff */
[----:B------:R-:W-:-:S13]  /*47400*/  ISETP.NE.AND P0, PT, R0, 0x3, PT ;  /* 0x000000030000780c */ /* 0x000fda0003f05270 */
[----:B-1----:R-:W-:Y:S05]  /*47410*/  @!P0 BRA `(.L_x_4419) ;  /* 0x0000000000048947 */ /* 0x002fea0003800000 */
[----:B------:R-:W-:Y:S01]  /*47420*/  BPT.TRAP 0x1 ;  /* 0x000000040000795c */ /* 0x000fe20000300000 */
.L_x_4419:
[----:B------:R-:W-:Y:S05]  /*47430*/  BSYNC B0 ;  /* 0x0000000000007941 */ /* 0x000fea0003800000 */
.L_x_4418:
[----:B------:R-:W2:Y:S04]  /*47440*/  LD.E.64 R2, desc[UR6][R6.64+0x20] ;  /* 0x0000200606027980 */ /* 0x000ea8000c101b00 */
[----:B------:R-:W3:Y:S01]  /*47450*/  LD.E R0, desc[UR6][R6.64+0xc] ;  /* 0x00000c0606007980 */ /* 0x000ee2000c101900 */
[----:B------:R-:W-:Y:S02]  /*47460*/  MOV R5, 0xa4a0 ;  /* 0x0000a4a000057802 */ /* 0x000fe40000000f00 */
[----:B--2---:R-:W-:-:S03]  /*47470*/  MOV R3, R2 ;  /* 0x0000000200037202 */ /* 0x004fc60000000f00 */
[----:B------:R-:W-:Y:S02]  /*47480*/  IMAD.MOV.U32 R2, RZ, RZ, R5 ;  /* 0x000000ffff027224 */ /* 0x000fe400078e0005 */
[----:B-----5:R-:W-:-:S05]  /*47490*/  IMAD R3, R4, 0x8, R3 ;  /* 0x0000000804037824 */ /* 0x020fca00078e0203 */
[----:B---3--:R-:W-:Y:S01]  /*474a0*/  PRMT R0, R0, 0x654, R3 ;  /* 0x0000065400007816 */ /* 0x008fe20000000003 */
[----:B------:R-:W-:-:S03]  /*474b0*/  IMAD.MOV.U32 R3, RZ, RZ, 0x0 ;  /* 0x00000000ff037424 */ /* 0x000fc600078e00ff */
[----:B------:R0:W-:Y:S02]  /*474c0*/  SYNCS.ARRIVE.TRANS64.RED.A1T0 RZ, [R0+URZ], RZ ;  /* 0x000000ff00ff79a7 */ /* 0x0001e4000810043f */
[----:B0-----:R-:W-:Y:S05]  /*474d0*/  RET.REL.NODEC R2 `(_ZN7cutlass13device_kernelIN5flash11enable_sm90INS1_16FlashAttnFwdSm90INS1_25CollectiveMainloopFwdSm90ILi2EN4cute5tupleIJNS5_1CILi1EEES8_S8_EEENS6_IJNS7_ILi128EEENS7_ILi96EEENS7_ILi64EEEEEELi256ENS_6half_tEfNS_4arch4Sm90ELb0ELb1ELb0ELb1ELb1ELb1ELb1ELb1ELb0ELb1ELb0ELb0EEENS1_21CollectiveEpilogueFwdINS6_IJSA_NS7_ILi256EEESB_EEES9_SE_SG_Li256ELb1ELb1ELb0ELb0EEENS1_36VarlenDynamicPersistentTileSchedulerILi128ELi96ELi256ELi128ELb0ELb1ELb1ELb1ELb0ELb1EEEEEEEEEvNT_6ParamsE) ;  /* 0xfffffb8802c87950 */ /* 0x001fea0003c3ffff */
.L_x_4392:
[----:B0-----:R0:W1:Y:S02]  /*474e0*/  SYNCS.PHASECHK.TRANS64.TRYWAIT P0, [R8+URZ], R9 ;  /* 0x00000009080075a7 */ /* 0x001064000800017f */
[----:B-1----:R-:W-:Y:S05]  /*474f0*/  @!P0 NANOSLEEP.SYNCS 0x989680 ;  /* 0x009896800000895d */ /* 0x002fea0003900000 */
[----:B------:R-:W1:Y:S02]  /*47500*/  @!P0 SYNCS.PHASECHK.TRANS64 P0, [R8+URZ], R9 ;  /* 0x00000009080085a7 */ /* 0x000e64000800007f */
[----:B-1----:R-:W-:Y:S05]  /*47510*/  @!P0 BRA `(.L_x_4392) ;  /* 0xfffffffc00f08947 */ /* 0x002fea000383ffff */
[----:B------:R-:W-:Y:S05]  /*47520*/  BRA `(.L_x_4391) ;  /* 0xffffff4800e07947 */ /* 0x000fea000383ffff */
.L_x_4394:
[----:B0-----:R0:W1:Y:S02]  /*47530*/  SYNCS.PHASECHK.TRANS64.TRYWAIT P0, [R4+URZ+0x32410], R9 ;  /* 0x03241009040075a7 */ /* 0x001064000800017f */
[----:B-1----:R-:W-:Y:S05]  /*47540*/  @!P0 NANOSLEEP.SYNCS 0x989680 ;  /* 0x009896800000895d */ /* 0x002fea0003900000 */
[----:B------:R-:W1:Y:S02]  /*47550*/  @!P0 SYNCS.PHASECHK.TRANS64 P0, [R4+URZ+0x32410], R9 ;  /* 0x03241009040085a7 */ /* 0x000e64000800007f */
[----:B-1----:R-:W-:Y:S05]  /*47560*/  @!P0 BRA `(.L_x_4394) ;  /* 0xfffffffc00f08947 */ /* 0x002fea000383ffff */
[----:B------:R-:W-:Y:S05]  /*47570*/  BRA `(.L_x_4420) ;  /* 0xffffff4c00d47947 */ /* 0x000fea000383ffff */
.L_x_4401:
[----:B0-----:R0:W1:Y:S02]  /*47580*/  SYNCS.PHASECHK.TRANS64.TRYWAIT P0, [R8+URZ], R9 ;  /* 0x00000009080075a7 */ /* 0x001064000800017f */
[----:B-1----:R-:W-:Y:S05]  /*47590*/  @!P0 NANOSLEEP.SYNCS 0x989680 ;  /* 0x009896800000895d */ /* 0x002fea0003900000 */
[----:B------:R-:W1:Y:S02]  /*475a0*/  @!P0 SYNCS.PHASECHK.TRANS64 P0, [R8+URZ], R9 ;  /* 0x00000009080085a7 */ /* 0x000e64000800007f */
[----:B-1----:R-:W-:Y:S05]  /*475b0*/  @!P0 BRA `(.L_x_4401) ;  /* 0xfffffffc00f08947 */ /* 0x002fea000383ffff */
[----:B------:R-:W-:Y:S05]  /*475c0*/  BRA `(.L_x_4400) ;  /* 0xffffff5000487947 */ /* 0x000fea000383ffff */
.L_x_4421:
        /* <DEDUP_REMOVED lines=11> */
.L_x_6461:


//--------------------- .text._ZN7cutlass13device_kernelIN5flash11enable_sm90INS1_16FlashAttnFwdSm90INS1_25CollectiveMainloopFwdSm90ILi2EN4cute5tupleIJNS5_1CILi1EEES8_S8_EEENS6_IJNS7_ILi128EEENS7_ILi96EEENS7_ILi64EEEEEELi256ENS_6half_tEfNS_4arch4Sm90ELb1ELb0ELb0ELb0ELb1ELb0ELb0ELb1ELb0ELb1ELb0ELb0EEENS1_21CollectiveEpilogueFwdINS6_IJSA_NS7_ILi256EEESB_EEES9_SE_SG_Li256ELb0ELb1ELb0ELb0EEENS1_30DynamicPersistentTileSchedulerILi256ELi128ELb0ELb1ELb1EEEEEEEEEvNT_6ParamsE --------------------------
	.section	.text._ZN7cutlass13device_kernelIN5flash11enable_sm90INS1_16FlashAttnFwdSm90INS1_25CollectiveMainloopFwdSm90ILi2EN4cute5tupleIJNS5_1CILi1EEES8_S8_EEENS6_IJNS7_ILi128EEENS7_ILi96EEENS7_ILi64EEEEEELi256ENS_6half_tEfNS_4arch4Sm90ELb1ELb0ELb0ELb0ELb1ELb0ELb0ELb1ELb0ELb1ELb0ELb0EEENS1_21CollectiveEpilogueFwdINS6_IJSA_NS7_ILi256EEESB_EEES9_SE_SG_Li256ELb0ELb1ELb0ELb0EEENS1_30DynamicPersistentTileSchedulerILi256ELi128ELb0ELb1ELb1EEEEEEEEEvNT_6ParamsE,"ax",@progbits
	.align	128
.text._ZN7cutlass13device_kernelIN5flash11enable_sm90INS1_16FlashAttnFwdSm90INS1_25CollectiveMainloopFwdSm90ILi2EN4cute5tupleIJNS5_1CILi1EEES8_S8_EEENS6_IJNS7_ILi128EEENS7_ILi96EEENS7_ILi64EEEEEELi256ENS_6half_tEfNS_4arch4Sm90ELb1ELb0ELb0ELb0ELb1ELb0ELb0ELb1ELb0ELb1ELb0ELb0EEENS1_21CollectiveEpilogueFwdINS6_IJSA_NS7_ILi256EEESB_EEES9_SE_SG_Li256ELb0ELb1ELb0ELb0EEENS1_30DynamicPersistentTileSchedulerILi256ELi128ELb0ELb1ELb1EEEEEEEEEvNT_6ParamsE:
        .type           _ZN7cutlass13device_kernelIN5flash11enable_sm90INS1_16FlashAttnFwdSm90INS1_25CollectiveMainloopFwdSm90ILi2EN4cute5tupleIJNS5_1CILi1EEES8_S8_EEENS6_IJNS7_ILi128EEENS7_ILi96EEENS7_ILi64EEEEEELi256ENS_6half_tEfNS_4arch4Sm90ELb1ELb0ELb0ELb0ELb1ELb0ELb0ELb1ELb0ELb1ELb0ELb0EEENS1_21CollectiveEpilogueFwdINS6_IJSA_NS7_ILi256EEESB_EEES9_SE_SG_Li256ELb0ELb1ELb0ELb0EEENS1_30DynamicPersistentTileSchedulerILi256ELi128ELb0ELb1ELb1EEEEEEEEEvNT_6ParamsE,@function
        .size           _ZN7cutlass13device_kernelIN5flash11enable_sm90INS1_16FlashAttnFwdSm90INS1_25CollectiveMainloopFwdSm90ILi2EN4cute5tupleIJNS5_1CILi1EEES8_S8_EEENS6_IJNS7_ILi128EEENS7_ILi96EEENS7_ILi64EEEEEELi256ENS_6half_tEfNS_4arch4Sm90ELb1ELb0ELb0ELb0ELb1ELb0ELb0ELb1ELb0ELb1ELb0ELb0EEENS1_21CollectiveEpilogueFwdINS6_IJSA_NS7_ILi256EEESB_EEES9_SE_SG_Li256ELb0ELb1ELb0ELb0EEENS1_30DynamicPersistentTileSchedulerILi256ELi128ELb0ELb1ELb1EEEEEEEEEvNT_6ParamsE,(.L_x_6463 - _ZN7cutlass13device_kernelIN5flash11enable_sm90INS1_16FlashAttnFwdSm90INS1_25CollectiveMainloopFwdSm90ILi2EN4cute5tupleIJNS5_1CILi1EEES8_S8_EEENS6_IJNS7_ILi128EEENS7_ILi96EEENS7_ILi64EEEEEELi256ENS_6half_tEfNS_4arch4Sm90ELb1ELb0ELb0ELb0ELb1ELb0ELb0ELb1ELb0ELb1ELb0ELb0EEENS1_21CollectiveEpilogueFwdINS6_IJSA_NS7_ILi256EEESB_EEES9_SE_SG_Li256ELb0ELb1ELb0ELb0EEENS1_30DynamicPersistentTileSchedulerILi256ELi128ELb0ELb1ELb1EEEEEEEEEvNT_6ParamsE)
        .other          _ZN7cutlass13device_kernelIN5flash11enable_sm90INS1_16FlashAttnFwdSm90INS1_25CollectiveMainloopFwdSm90ILi2EN4cute5tupleIJNS5_1CILi1EEES8_S8_EEENS6_IJNS7_ILi128EEENS7_ILi96EEENS7_ILi64EEEEEELi256ENS_6half_tEfNS_4arch4Sm90ELb1ELb0ELb0ELb0ELb1ELb0ELb0ELb1ELb0ELb1ELb0ELb0EEENS1_21CollectiveEpilogueFwdINS6_IJSA_NS7_ILi256EEESB_EEES9_SE_SG_Li256ELb0ELb1ELb0ELb0EEENS1_30DynamicPersistentTileSchedulerILi256ELi128ELb0ELb1ELb1EEEEEEEEEvNT_6ParamsE,@"STO_CUDA_ENTRY STV_DEFAULT"
_ZN7cutlass13device_kernelIN5flash11enable_sm90INS1_16FlashAttnFwdSm90INS1_25CollectiveMainloopFwdSm90ILi2EN4cute5tupleIJNS5_1CILi1EEES8_S8_EEENS6_IJNS7_ILi128EEENS7_ILi96EEENS7_ILi64EEEEEELi256ENS_6half_tEfNS_4arch4Sm90ELb1ELb0ELb0ELb0ELb1ELb0ELb0ELb1ELb0ELb1ELb0ELb0EEENS1_21CollectiveEpilogueFwdINS6_IJSA_NS7_ILi256EEESB_EEES9_SE_SG_Li256ELb0ELb1ELb0ELb0EEENS1_30DynamicPersistentTileSchedulerILi256ELi128ELb0ELb1ELb1EEEEEEEEEvNT_6ParamsE:
        /* <DEDUP_REMOVED lines=45> */
.L_x_4422:
        /* <DEDUP_REMOVED lines=22> */
.L_x_4423:
        /* <DEDUP_REMOVED lines=18> */
.L_x_4424:
        /* <DEDUP_REMOVED lines=22> */
.L_x_4425:
        /* <DEDUP_REMOVED lines=23> */
.L_x_4426:
        /* <DEDUP_REMOVED lines=8> */
.L_x_4428:
[----:B------:R-:W-:-:S08]  /*08a0*/  NOP ;  /* 0x0000000000007918 */ /* 0x000fd00000000000 */
[----:B------:R-:W0:Y:S02]  /*08b0*/  USETMAXREG.TRY_ALLOC.CTAPOOL UP0, 0xe8 ;  /* 0x000000e8000079c8 */ /* 0x000e240008000600 */
[----:B0-----:R-:W-:-:S13]  /*08c0*/  PLOP3.LUT P0, PT, PT, PT, UP0, 0x80, 0x0 ;  /* 0x000000000000781c */ /* 0x001fda0003f0f008 */
[----:B------:R-:W-:Y:S05]  /*08d0*/  @!P0 BRA `(.L_x_4428) ;  /* 0xfffffffc00f08947 */ /* 0x000fea000383ffff */
[----:B------:R-:W0:Y:S01]  /*08e0*/  S2R R0, SR_TID.X ;  /* 0x0000000000007919 */ /* 0x000e220000002100 */
[----:B------:R-:W1:Y:S08]  /*08f0*/  S2UR UR4, SR_CTAID.X ;  /* 0x00000000000479c3 */ /* 0x000e700000002500 */
[----:B------:R-:W-:Y:S08]  /*0900*/  BAR.ARV 0x4, 0x180 ;  /* 0x0106000000007b1d */ /* 0x000ff00000002000 */
[----:B------:R-:W-:Y:S06]  /*0910*/  BAR.ARV 0x8, 0x180 ;  /* 0x0206000000007b1d */ /* 0x000fec0000002000 */
[----:B0-----:R-:W-:-:S04]  /*0920*/  SHF.R.U32.HI R0, RZ, 0x7, R0 ;  /* 0x00000007ff007819 */ /* 0x001fc80000011600 */
[----:B------:R-:W-:Y:S02]  /*0930*/  ISETP.NE.AND P0, PT, R0, 0x1, PT ;  /* 0x000000010000780c */ /* 0x000fe40003f05270 */
[----:B------:R-:W1:Y:S11]  /*0940*/  LDC R0, c[0x0][0xc38] ;  /* 0x00030e00ff007b82 */ /* 0x000e760000000800 */
[----:B------:R-:W-:Y:S06]  /*0950*/  @!P0 BAR.ARV 0x9, 0x100 ;  /* 0x0244000000008b1d */ /* 0x000fec0000002000 */
[----:B-1----:R-:W-:-:S13]  /*0960*/  ISETP.LE.AND P0, PT, R0, UR4, PT ;  /* 0x0000000400007c0c */ /* 0x002fda000bf03270 */
[----:B------:R-:W-:Y:S05]  /*0970*/  @P0 EXIT ;  /* 0x000000000000094d */ /* 0x000fea0003800000 */
[----:B------:R-:W0:Y:S01]  /*0980*/  S2R R2, SR_TID.X ;  /* 0x0000000000027919 */ /* 0x000e220000002100 */
[----:B------:R-:W-:Y:S01]  /*0990*/  ULOP3.LUT UR44, UR45, 0x1, URZ, 0xfc, !UPT ;  /* 0x000000012d2c7892 */ /* 0x000fe2000f8efc3f */
[----:B------:R-:W-:Y:S01]  /*09a0*/  UMOV UR38, URZ ;  /* 0x0000003f00267c82 */ /* 0x000fe20008000000 */
[----:B------:R-:W-:Y:S01]  /*09b0*/  UMOV UR37, URZ ;  /* 0x0000003f00257c82 */ /* 0x000fe20008000000 */
[----:B------:R-:W-:Y:S01]  /*09c0*/  UMOV UR36, URZ ;  /* 0x0000003f00247c82 */ /* 0x000fe20008000000 */
        /* <DEDUP_REMOVED lines=8> */
[----:B------:R-:W-:-:S02]  /*0a50*/  LOP3.LUT R5, R2, 0x3fffff0, RZ, 0xc0, !PT ;  /* 0x03fffff002057812 */ /* 0x000fc400078ec0ff */
[----:B------:R-:W-:Y:S01]  /*0a60*/  LEA.HI R2, R2, R7, RZ, 0x1 ;  /* 0x0000000702027211 */ /* 0x000fe200078f08ff */
[----:B------:R-:W-:Y:S01]  /*0a70*/  IMAD.SHL.U32 R4, R4, 0x20, RZ ;  /* 0x0000002004047824 */ /* 0x000fe200078e00ff */
[----:B------:R-:W-:Y:S01]  /*0a80*/  SHF.R.S32.HI R9, RZ, 0x1f, R206 ;  /* 0x0000001fff097819 */ /* 0x000fe200000114ce */
[----:B------:R-:W-:Y:S01]  /*0a90*/  IMAD.IADD R5, R214, 0x1, -R5 ;  /* 0x00000001d6057824 */ /* 0x000fe200078e0a05 */
[----:B------:R-:W-:Y:S02]  /*0aa0*/  LOP3.LUT R2, R2, 0x1ffffffe, RZ, 0xc0, !PT ;  /* 0x1ffffffe02027812 */ /* 0x000fe400078ec0ff */
[----:B------:R-:W-:Y:S02]  /*0ab0*/  LEA.HI R6, R9, R206, RZ, 0x2 ;  /* 0x000000ce09067211 */ /* 0x000fe400078f10ff */
[----:B------:R-:W-:Y:S01]  /*0ac0*/  LEA.HI R10, R3, R214, RZ, 0x2 ;  /* 0x000000d6030a7211 */ /* 0x000fe200078f10ff */
[----:B------:R-:W-:Y:S01]  /*0ad0*/  IMAD.IADD R2, R7, 0x1, -R2 ;  /* 0x0000000107027824 */ /* 0x000fe200078e0a02 */
[----:B------:R-:W-:-:S02]  /*0ae0*/  SHF.R.S32.HI R8, RZ, 0x2, R6 ;  /* 0x00000002ff087819 */ /* 0x000fc40000011406 */
[----:B------:R-:W-:Y:S02]  /*0af0*/  SHF.R.S32.HI R11, RZ, 0x1f, R6 ;  /* 0x0000001fff0b7819 */ /* 0x000fe40000011406 */
[----:B------:R-:W-:Y:S02]  /*0b00*/  LOP3.LUT R7, R10, 0xfffffffc, RZ, 0xc0, !PT ;  /* 0xfffffffc0a077812 */ /* 0x000fe400078ec0ff */
[----:B------:R-:W-:Y:S02]  /*0b10*/  LEA.HI R3, R3, R214, RZ, 0x3 ;  /* 0x000000d603037211 */ /* 0x000fe400078f18ff */
[----:B------:R-:W-:Y:S01]  /*0b20*/  LEA.HI R11, R11, R8, RZ, 0x3 ;  /* 0x000000080b0b7211 */ /* 0x000fe200078f18ff */
[----:B------:R-:W-:Y:S01]  /*0b30*/  IMAD.IADD R7, R214, 0x1, -R7 ;  /* 0x00000001d6077824 */ /* 0x000fe200078e0a07 */
[----:B------:R-:W-:Y:S02]  /*0b40*/  SHF.R.S32.HI R207, RZ, 0x7, R0 ;  /* 0x00000007ffcf7819 */ /* 0x000fe40000011400 */
[----:B------:R-:W-:-:S02]  /*0b50*/  LOP3.LUT R4, R4, 0xfffffc00, RZ, 0xc0, !PT ;  /* 0xfffffc0004047812 */ /* 0x000fc400078ec0ff */
[----:B------:R-:W-:Y:S02]  /*0b60*/  LOP3.LUT R23, R3, 0xfffffff8, RZ, 0xc0, !PT ;  /* 0xfffffff803177812 */ /* 0x000fe400078ec0ff */
[----:B------:R-:W-:Y:S01]  /*0b70*/  LOP3.LUT R11, R11, 0xfffffff8, RZ, 0xc0, !PT ;  /* 0xfffffff80b0b7812 */ /* 0x000fe200078ec0ff */
[----:B------:R-:W-:Y:S01]  /*0b80*/  IMAD R5, R5, 0x40, R4 ;  /* 0x0000004005057824 */ /* 0x000fe200078e0204 */
        /* <DEDUP_REMOVED lines=14> */
[----:B------:R-:W-:Y:S01]  /*0c70*/  IADD3 R7, R7, -R4, RZ ;  /* 0x8000000407077210 */ /* 0x000fe20007ffe0ff */
[C---:B------:R-:W-:Y:S01]  /*0c80*/  VIADD R18, R2.reuse, 0x80 ;  /* 0x0000008002127836 */ /* 0x040fe20000000000 */
[----:B------:R-:W-:Y:S01]  /*0c90*/  SHF.R.S32.HI R205, RZ, 0x3, R3 ;  /* 0x00000003ffcd7819 */ /* 0x000fe20000011403 */
[----:B------:R-:W-:Y:S01]  /*0ca0*/  VIADD R22, R2, 0xc0 ;  /* 0x000000c002167836 */ /* 0x000fe20000000000 */
[----:B------:R-:W-:Y:S01]  /*0cb0*/  SHF.R.S32.HI R213, RZ, 0x1f, R2 ;  /* 0x0000001fffd57819 */ /* 0x000fe20000011402 */
[----:B------:R-:W-:Y:S01]  /*0cc0*/  IMAD R208, R0, 0x40, R9 ;  /* 0x0000004000d07824 */ /* 0x000fe200078e0209 */
[----:B------:R-:W-:Y:S01]  /*0cd0*/  SHF.R.S32.HI R212, RZ, 0x1f, R19 ;  /* 0x0000001fffd47819 */ /* 0x000fe20000011413 */
[----:B------:R-:W-:Y:S01]  /*0ce0*/  IMAD.IADD R17, R206, 0x1, -R17 ;  /* 0x00000001ce117824 */ /* 0x000fe200078e0a11 */
[----:B------:R-:W-:Y:S01]  /*0cf0*/  SHF.R.S32.HI R211, RZ, 0x1f, R18 ;  /* 0x0000001fffd37819 */ /* 0x000fe20000011412 */
[----:B------:R-:W-:Y:S01]  /*0d00*/  IMAD R16, R7, 0x8, R208 ;  /* 0x0000000807107824 */ /* 0x000fe200078e02d0 */
[----:B------:R-:W-:-:S07]  /*0d10*/  SHF.R.S32.HI R210, RZ, 0x1f, R22 ;  /* 0x0000001fffd27819 */ /* 0x000fce0000011416 */
.L_x_4485:
        /* <DEDUP_REMOVED lines=21> */
.L_x_4429:
[----:B------:R-:W-:Y:S01]  /*0e70*/  ULDC UR8, c[0x0][0xc54] ;  /* 0x0003150000087ab9 */ /* 0x000fe20000000800 */
[----:B------:R-:W-:Y:S01]  /*0e80*/  UMOV UR4, UR9 ;  /* 0x0000000900047c82 */ /* 0x000fe20008000000 */
[----:B------:R-:W-:-:S11]  /*0e90*/  UISETP.NE.AND UP0, UPT, UR8, 0x1, UPT ;  /* 0x000000010800788c */ /* 0x000fd6000bf05270 */
[----:B------:R-:W-:Y:S02]  /*0ea0*/  @UP0 ULDC.64 UR10, c[0x0][0xc58] ;  /* 0x00031600000a0ab9 */ /* 0x000fe40000000a00 */
[----:B------:R-:W-:-:S04]  /*0eb0*/  UIMAD.WIDE.U32 UR6, UR9, UR10, URZ ;  /* 0x0000000a090672a5 */ /* 0x000fc8000f8e003f */
[----:B------:R-:W-:-:S04]  /*0ec0*/  @UP0 USHF.R.U32.HI UR4, URZ, UR11, UR7 ;  /* 0x0000000b3f040299 */ /* 0x000fc80008011607 */
[----:B------:R-:W-:-:S12]  /*0ed0*/  UIMAD UR6, UR4, UR8, URZ ;  /* 0x00000008040672a4 */ /* 0x000fd8000f8e023f */
.L_x_4430:
[----:B------:R-:W-:Y:S01]  /*0ee0*/  ULOP3.LUT UR4, URZ, UR4, URZ, 0x33, !UPT ;  /* 0x000000043f047292 */ /* 0x000fe2000f8e333f */
[----:B------:R-:W-:Y:S01]  /*0ef0*/  PLOP3.LUT P0, PT, PT, PT, PT, 0x80, 0x0 ;  /* 0x000000000000781c */ /* 0x000fe20003f0f070 */
[----:B------:R-:W-:Y:S01]  /*0f00*/  UIADD3 UR10, UR9, -UR6, URZ ;  /* 0x80000006090a7290 */ /* 0x000fe2000fffe03f */
[----:B------:R-:W-:Y:S01]  /*0f10*/  IMAD.MOV.U32 R3, RZ, RZ, RZ ;  /* 0x000000ffff037224 */ /* 0x000fe200078e00ff */
[----:B------:R-:W-:Y:S01]  /*0f20*/  ULDC UR7, c[0x0][0x448] ;  /* 0x0001120000077ab9 */ /* 0x000fe20000000800 */
[----:B------:R-:W-:Y:S01]  /*0f30*/  ULDC UR6, c[0x0][0xc3c] ;  /* 0x00030f0000067ab9 */ /* 0x000fe20000000800 */
[----:B------:R-:W-:Y:S01]  /*0f40*/  UISETP.NE.AND UP2, UPT, UR7, 0x1, UPT ;  /* 0x000000010700788c */ /* 0x000fe2000bf45270 */
[----:B------:R-:W-:Y:S01]  /*0f50*/  IMAD.MOV.U32 R4, RZ, RZ, RZ ;  /* 0x000000ffff047224 */ /* 0x000fe200078e00ff */
[----:B------:R-:W-:Y:S01]  /*0f60*/  UIADD3 UR4, UR4, UR6, URZ ;  /* 0x0000000604047290 */ /* 0x000fe2000fffe03f */
[----:B------:R-:W-:Y:S01]  /*0f70*/  IMAD.MOV.U32 R0, RZ, RZ, RZ ;  /* 0x000000ffff007224 */ /* 0x000fe200078e00ff */
[----:B------:R-:W-:Y:S01]  /*0f80*/  ULDC.64 UR12, c[0x0][0x418] ;  /* 0x00010600000c7ab9 */ /* 0x000fe20000000a00 */
[----:B------:R-:W-:Y:S01]  /*0f90*/  ULDC UR42, c[0x0][0x424] ;  /* 0x00010900002a7ab9 */ /* 0x000fe20000000800 */
[----:B------:R-:W-:Y:S01]  /*0fa0*/  UISETP.NE.U32.AND UP0, UPT, UR12, URZ, UPT ;  /* 0x0000003f0c00728c */ /* 0x000fe2000bf05070 */
[----:B------:R-:W-:Y:S01]  /*0fb0*/  CS2R R174, SRZ ;  /* 0x0000000000ae7805 */ /* 0x000fe2000001ff00 */
[----:B------:R-:W-:Y:S01]  /*0fc0*/  USHF.L.U32 UR43, UR4, 0x7, URZ ;  /* 0x00000007042b7899 */ /* 0x000fe2000800063f */
[----:B------:R-:W-:Y:S01]  /*0fd0*/  CS2R R148, SRZ ;  /* 0x0000000000947805 */ /* 0x000fe2000001ff00 */
[----:B------:R-:W-:Y:S01]  /*0fe0*/  UISETP.NE.AND.EX UP0, UPT, UR13, URZ, UPT, UP0 ;  /* 0x0000003f0d00728c */ /* 0x000fe2000bf05300 */
[----:B------:R-:W-:Y:S01]  /*0ff0*/  CS2R R172, SRZ ;  /* 0x0000000000ac7805 */ /* 0x000fe2000001ff00 */
[----:B------:R-:W-:Y:S01]  /*1000*/  UIADD3 UR4, UR43, 0x7f, URZ ;  /* 0x0000007f2b047890 */ /* 0x000fe2000fffe03f */
[----:B------:R-:W-:Y:S01]  /*1010*/  CS2R R144, SRZ ;  /* 0x0000000000907805 */ /* 0x000fe2000001ff00 */
[----:B------:R-:W-:Y:S01]  /*1020*/  ULDC UR8, c[0x0][0x288] ;  /* 0x0000a20000087ab9 */ /* 0x000fe20000000800 */
[----:B------:R-:W-:Y:S01]  /*1030*/  @UP2 ULDC UR6, c[0x0][0x44c] ;  /* 0x0001130000062ab9 */ /* 0x000fe20000000800 */
[----:B------:R-:W-:Y:S01]  /*1040*/  UIADD3 UR8, -UR8, 0x60, URZ ;  /* 0x0000006008087890 */ /* 0x000fe2000fffe13f */
[----:B------:R-:W-:Y:S01]  /*1050*/  CS2R R170, SRZ ;  /* 0x0000000000aa7805 */ /* 0x000fe2000001ff00 */
[----:B------:R-:W-:Y:S01]  /*1060*/  UIMAD.WIDE.U32 UR6, UR4, UR6, URZ ;  /* 0x00000006040672a5 */ /* 0x000fe2000f8e003f */
[----:B------:R-:W-:Y:S01]  /*1070*/  CS2R R140, SRZ ;  /* 0x00000000008c7805 */ /* 0x000fe2000001ff00 */
[----:B------:R-:W-:Y:S01]  /*1080*/  USEL UR42, UR42, 0x1, UP0 ;  /* 0x000000012a2a7887 */ /* 0x000fe20008000000 */
[----:B------:R-:W-:Y:S01]  /*1090*/  CS2R R128, SRZ ;  /* 0x0000000000807805 */ /* 0x000fe2000001ff00 */
[----:B------:R-:W-:Y:S01]  /*10a0*/  ULDC UR9, c[0x0][0x2f0] ;  /* 0x0000bc0000097ab9 */ /* 0x000fe20000000800 */
[----:B------:R-:W-:Y:S01]  /*10b0*/  @UP2 ULDC UR12, c[0x0][0x450] ;  /* 0x00011400000c2ab9 */ /* 0x000fe20000000800 */
[----:B------:R-:W-:Y:S01]  /*10c0*/  UIMAD UR8, UR42, UR9, UR8 ;  /* 0x000000092a0872a4 */ /* 0x000fe2000f8e0208 */
[----:B------:R-:W-:Y:S01]  /*10d0*/  CS2R R108, SRZ ;  /* 0x00000000006c7805 */ /* 0x000fe2000001ff00 */
[----:B------:R-:W-:Y:S01]  /*10e0*/  @UP2 USHF.R.U32.HI UR4, URZ, UR12, UR7 ;  /* 0x0000000c3f042299 */ /* 0x000fe20008011607 */
[----:B------:R-:W-:Y:S01]  /*10f0*/  CS2R R136, SRZ ;  /* 0x0000000000887805 */ /* 0x000fe2000001ff00 */
[----:B------:R-:W-:Y:S01]  /*1100*/  UIMAD UR6, UR42, UR9, 0x5f ;  /* 0x0000005f2a0674a4 */ /* 0x000fe2000f8e0209 */
[----:B------:R-:W-:Y:S01]  /*1110*/  CS2R R104, SRZ ;  /* 0x0000000000687805 */ /* 0x000fe2000001ff00 */
[----:B------:R-:W-:Y:S01]  /*1120*/  UIADD3 UR8, UR8, UR4, URZ ;  /* 0x0000000408087290 */ /* 0x000fe2000fffe03f */
[----:B------:R-:W-:Y:S01]  /*1130*/  CS2R R100, SRZ ;  /* 0x0000000000647805 */ /* 0x000fe2000001ff00 */
[----:B------:R-:W-:Y:S01]  /*1140*/  UIMAD.WIDE UR6, UR6, 0x2aaaaaab, URZ ;  /* 0x2aaaaaab060678a5 */ /* 0x000fe2000f8e023f */
[----:B------:R-:W-:Y:S01]  /*1150*/  CS2R R132, SRZ ;  /* 0x0000000000847805 */ /* 0x000fe2000001ff00 */
[----:B------:R-:W-:Y:S01]  /*1160*/  UIMAD.WIDE UR8, UR8, 0x2aaaaaab, URZ ;  /* 0x2aaaaaab080878a5 */ /* 0x000fe2000f8e023f */
[----:B------:R-:W-:Y:S01]  /*1170*/  CS2R R96, SRZ ;  /* 0x0000000000607805 */ /* 0x000fe2000001ff00 */
[----:B------:R-:W-:Y:S01]  /*1180*/  ULDC UR11, c[0x0][0xc54] ;  /* 0x00031500000b7ab9 */ /* 0x000fe20000000800 */
[----:B------:R-:W-:Y:S01]  /*1190*/  USHF.R.U32.HI UR4, URZ, 0x1f, UR7 ;  /* 0x0000001f3f047899 */ /* 0x000fe20008011607 */
[----:B------:R-:W-:Y:S01]  /*11a0*/  CS2R R92, SRZ ;  /* 0x00000000005c7805 */ /* 0x000fe2000001ff00 */
[----:B------:R-:W-:Y:S01]  /*11b0*/  UIMAD UR11, UR5, UR11, UR10 ;  /* 0x0000000b050b72a4 */ /* 0x000fe2000f8e020a */
[----:B------:R-:W-:Y:S01]  /*11c0*/  IMAD.MOV.U32 R204, RZ, RZ, RZ ;  /* 0x000000ffffcc7224 */ /* 0x000fe200078e00ff */
[----:B------:R-:W-:Y:S01]  /*11d0*/  USHF.R.U32.HI UR5, URZ, 0x1f, UR9 ;  /* 0x0000001f3f057899 */ /* 0x000fe20008011609 */
[----:B------:R-:W-:Y:S01]  /*11e0*/  CS2R R88, SRZ ;  /* 0x0000000000587805 */ /* 0x000fe2000001ff00 */
[----:B------:R-:W-:Y:S01]  /*11f0*/  ULEA.HI.SX32 UR7, UR7, UR4, 0x1c ;  /* 0x0000000407077291 */ /* 0x000fe2000f8fe23f */
[----:B------:R-:W-:Y:S01]  /*1200*/  CS2R R84, SRZ ;  /* 0x0000000000547805 */ /* 0x000fe2000001ff00 */
[----:B------:R-:W-:Y:S01]  /*1210*/  ULEA.HI.SX32 UR9, UR9, UR5, 0x1c ;  /* 0x0000000509097291 */ /* 0x000fe2000f8fe23f */
[----:B------:R-:W-:Y:S01]  /*1220*/  CS2R R124, SRZ ;  /* 0x00000000007c7805 */ /* 0x000fe2000001ff00 */
[----:B------:R-:W-:Y:S01]  /*1230*/  ULDC UR39, c[0x0][0xc48] ;  /* 0x0003120000277ab9 */ /* 0x000fe20000000800 */
[----:B------:R-:W-:Y:S01]  /*1240*/  UMOV UR41, UR11 ;  /* 0x0000000b00297c82 */ /* 0x000fe20008000000 */
[----:B------:R-:W-:Y:S01]  /*1250*/  UISETP.LT.AND UP0, UPT, UR7, UR9, UPT ;  /* 0x000000090700728c */ /* 0x000fe2000bf01270 */
[----:B------:R-:W-:Y:S01]  /*1260*/  CS2R R80, SRZ ;  /* 0x0000000000507805 */ /* 0x000fe2000001ff00 */
[----:B------:R-:W-:Y:S01]  /*1270*/  UISETP.NE.AND UP1, UPT, UR39, 0x1, UPT ;  /* 0x000000012700788c */ /* 0x000fe2000bf25270 */
[----:B------:R-:W-:Y:S01]  /*1280*/  CS2R R76, SRZ ;  /* 0x00000000004c7805 */ /* 0x000fe2000001ff00 */
[----:B------:R-:W-:Y:S01]  /*1290*/  USEL UR40, UR7, UR9, UP0 ;  /* 0x0000000907287287 */ /* 0x000fe20008000000 */
[----:B------:R-:W-:Y:S01]  /*12a0*/  CS2R R176, SRZ ;  /* 0x0000000000b07805 */ /* 0x000fe2000001ff00 */
[----:B------:R-:W-:Y:S01]  /*12b0*/  UP2UR UR46, UPR, URZ, 0x4 ;  /* 0x000000043f2e7883 */ /* 0x000fe20008000000 */
[----:B------:R-:W-:Y:S01]  /*12c0*/  IMAD.MOV.U32 R200, RZ, RZ, RZ ;  /* 0x000000ffffc87224 */ /* 0x000fe200078e00ff */
[----:B------:R-:W-:Y:S01]  /*12d0*/  UISETP.GE.AND UP0, UPT, UR40, 0x1, UPT ;  /* 0x000000012800788c */ /* 0x000fe2000bf06270 */
[----:B------:R-:W-:-:S02]  /*12e0*/  CS2R R72, SRZ ;  /* 0x0000000000487805 */ /* 0x000fc4000001ff00 */
[----:B------:R-:W-:Y:S02]  /*12f0*/  CS2R R68, SRZ ;  /* 0x0000000000447805 */ /* 0x000fe4000001ff00 */
[----:B------:R-:W-:Y:S02]  /*1300*/  CS2R R198, SRZ ;  /* 0x0000000000c67805 */ /* 0x000fe4000001ff00 */
[----:B------:R-:W-:Y:S01]  /*1310*/  CS2R R64, SRZ ;  /* 0x0000000000407805 */ /* 0x000fe2000001ff00 */
[----:B------:R-:W-:Y:S01]  /*1320*/  @UP1 ULDC UR10, c[0x0][0xc4c] ;  /* 0x00031300000a1ab9 */ /* 0x000fe20000000800 */
[----:B------:R-:W-:Y:S01]  /*1330*/  PLOP3.LUT P1, PT, PT, PT, UP0, 0x80, 0x0 ;  /* 0x000000000000781c */ /* 0x000fe20003f2f008 */
[----:B------:R-:W-:Y:S01]  /*1340*/  UIMAD.WIDE.U32 UR4, UR11, UR10, URZ ;  /* 0x0000000a0b0472a5 */ /* 0x000fe2000f8e003f */
[----:B------:R-:W-:Y:S01]  /*1350*/  CS2R R60, SRZ ;  /* 0x00000000003c7805 */ /* 0x000fe2000001ff00 */
[----:B------:R-:W-:Y:S01]  /*1360*/  @UP1 ULDC UR6, c[0x0][0xc50] ;  /* 0x0003140000061ab9 */ /* 0x000fe20000000800 */
[----:B------:R-:W-:Y:S01]  /*1370*/  CS2R R56, SRZ ;  /* 0x0000000000387805 */ /* 0x000fe2000001ff00 */
[----:B------:R-:W-:Y:S01]  /*1380*/  @UP1 USHF.R.U32.HI UR41, URZ, UR6, UR5 ;  /* 0x000000063f291299 */ /* 0x000fe20008011605 */
[----:B------:R-:W-:-:S02]  /*1390*/  CS2R R52, SRZ ;  /* 0x0000000000347805 */ /* 0x000fc4000001ff00 */
[----:B------:R-:W-:Y:S02]  /*13a0*/  CS2R R196, SRZ ;  /* 0x0000000000c47805 */ /* 0x000fe4000001ff00 */
[----:B------:R-:W-:Y:S01]  /*13b0*/  CS2R R48, SRZ ;  /* 0x0000000000307805 */ /* 0x000fe2000001ff00 */
[----:B------:R-:W-:Y:S01]  /*13c0*/  UIADD3 UR4, -UR41, URZ, URZ ;  /* 0x0000003f29047290 */ /* 0x000fe2000fffe13f */
[----:B------:R-:W-:Y:S02]  /*13d0*/  CS2R R44, SRZ ;  /* 0x00000000002c7805 */ /* 0x000fe4000001ff00 */
[----:B------:R-:W-:Y:S02]  /*13e0*/  CS2R R40, SRZ ;  /* 0x0000000000287805 */ /* 0x000fe4000001ff00 */
[----:B------:R-:W-:Y:S01]  /*13f0*/  CS2R R36, SRZ ;  /* 0x0000000000247805 */ /* 0x000fe2000001ff00 */
[----:B------:R-:W-:Y:S01]  /*1400*/  UIMAD UR39, UR39, UR4, UR11 ;  /* 0x00000004272772a4 */ /* 0x000fe2000f8e020b */
        /* <DEDUP_REMOVED lines=63> */
.L_x_4432:
        /* <DEDUP_REMOVED lines=10> */
.L_x_4549:
[----:B0-----:R-:W-:Y:S01]  /*18a0*/  IMAD.U32 R0, RZ, RZ, UR44 ;  /* 0x0000002cff007e24 */ /* 0x001fe2000f8e00ff */
[----:B------:R-:W-:Y:S05]  /*18b0*/  WARPSYNC.ALL ;  /* 0x0000000000007948 */ /* 0x000fea0003800000 */
[----:B------:R0:W-:Y:S01]  /*18c0*/  BAR.SYNC.DEFER_BLOCKING R7, 0x100 ;  /* 0x000400070000751d */ /* 0x0001e20000010000 */
[----:B------:R-:W-:-:S13]  /*18d0*/  ISETP.NE.AND P0, PT, R0, 0x3, PT ;  /* 0x000000030000780c */ /* 0x000fda0003f05270 */
[----:B0-----:R-:W-:Y:S05]  /*18e0*/  @!P0 BRA `(.L_x_4434) ;  /* 0x0000000000048947 */ /* 0x001fea0003800000 */
[----:B------:R-:W-:Y:S01]  /*18f0*/  BPT.TRAP 0x1 ;  /* 0x000000040000795c */ /* 0x000fe20000300000 */
.L_x_4434:
[----:B------:R-:W-:Y:S01]  /*1900*/  ULEA UR22, UR36, UR47, 0x3 ;  /* 0x0000002f24167291 */ /* 0x000fe2000f8e183f */
[----:B------:R-:W-:-:S05]  /*1910*/  IMAD.U32 R8, RZ, RZ, UR37 ;  /* 0x00000025ff087e24 */ /* 0x000fca000f8e00ff */
[----:B------:R-:W-:-:S04]  /*1920*/  SHF.L.U32 R8, R8, 0x1f, RZ ;  /* 0x0000001f08087819 */ /* 0x000fc800000006ff */
[----:B------:R0:W1:Y:S01]  /*1930*/  SYNCS.PHASECHK.TRANS64.TRYWAIT P1, [UR22+0x22830], R8 ;  /* 0x02283008ff0075a7 */ /* 0x0000620008020156 */
[----:B------:R-:W-:Y:S05]  /*1940*/  @!P0 BRA `(.L_x_4435) ;  /* 0x0000000000048947 */ /* 0x000fea0003800000 */
[----:B------:R-:W-:Y:S01]  /*1950*/  BPT.TRAP 0x1 ;  /* 0x000000040000795c */ /* 0x000fe20000300000 */
.L_x_4435:
[----:B-1----:R-:W-:Y:S05]  /*1960*/  @P1 BRA `(.L_x_4436) ;  /* 0x0000000000081947 */ /* 0x002fea0003800000 */
[----:B------:R-:W1:Y:S02]  /*1970*/  SYNCS.PHASECHK.TRANS64.TRYWAIT P1, [UR22+0x22830], R8 ;  /* 0x02283008ff0075a7 */ /* 0x000e640008020156 */
[----:B-1----:R-:W-:Y:S05]  /*1980*/  @!P1 BRA `(.L_x_4437) ;  /* 0x000000d000589947 */ /* 0x002fea0003800000 */
.L_x_4436:
        /* <DEDUP_REMOVED lines=38> */
.L_x_4438:
[----:B------:R-:W-:Y:S01]  /*1bf0*/  UISETP.NE.AND UP0, UPT, UR46, URZ, UPT ;  /* 0x0000003f2e00728c */ /* 0x000fe2000bf05270 */
[----:B-1----:R-:W-:Y:S01]  /*1c00*/  VIADD R3, R16, UR43 ;  /* 0x0000002b10037c36 */ /* 0x002fe20008000000 */
[----:B------:R-:W-:Y:S01]  /*1c10*/  ULDC UR11, c[0x0][0x2f0] ;  /* 0x0000bc00000b7ab9 */ /* 0x000fe20000000800 */
[----:B------:R-:W-:Y:S01]  /*1c20*/  ULDC UR15, c[0x0][0x288] ;  /* 0x0000a200000f7ab9 */ /* 0x000fe20000000800 */
[----:B------:R-:W-:Y:S01]  /*1c30*/  ULDC UR10, c[0x0][0x988] ;  /* 0x00026200000a7ab9 */ /* 0x000fe20000000800 */
[----:B------:R-:W-:Y:S01]  /*1c40*/  IMAD.U32 R5, RZ, RZ, UR15 ;  /* 0x0000000fff057e24 */ /* 0x000fe2000f8e00ff */
[----:B------:R-:W-:Y:S02]  /*1c50*/  PLOP3.LUT P1, PT, PT, PT, UP0, 0x80, 0x0 ;  /* 0x000000000000781c */ /* 0x000fe40003f2f008 */
[----:B------:R-:W-:-:S03]  /*1c60*/  PLOP3.LUT P2, PT, PT, PT, UP0, 0x80, 0x0 ;  /* 0x000000000000781c */ /* 0x000fc60003f4f008 */
[----:B------:R-:W-:-:S08]  /*1c70*/  @UP0 ULDC UR6, c[0x0][0x44c] ;  /* 0x0001130000060ab9 */ /* 0x000fd00000000800 */
[----:B------:R-:W-:Y:S01]  /*1c80*/  @P1 IMAD.HI.U32 R4, R3, UR6, RZ ;  /* 0x0000000603041c27 */ /* 0x000fe2000f8e00ff */
[----:B------:R-:W-:-:S04]  /*1c90*/  @UP0 ULDC UR6, c[0x0][0x450] ;  /* 0x0001140000060ab9 */ /* 0x000fc80000000800 */
[----:B------:R-:W-:Y:S01]  /*1ca0*/  @P2 SHF.R.U32.HI R3, RZ, UR6, R4 ;  /* 0x00000006ff032c19 */ /* 0x000fe20008011604 */
[----:B------:R-:W-:Y:S02]  /*1cb0*/  UMOV UR6, 0xffffffa0 ;  /* 0xffffffa000067882 */ /* 0x000fe40000000000 */
[----:B------:R-:W-:Y:S02]  /*1cc0*/  UIMAD UR6, UR40, UR6, 0x60 ;  /* 0x00000060280674a4 */ /* 0x000fe4000f8e0206 */
[----:B------:R-:W1:Y:S02]  /*1cd0*/  SHFL.IDX PT, R6, R3, 0x1, 0x1c1f ;  /* 0x003c1f0003067f89 */ /* 0x000e6400000e0000 */
[----:B------:R-:W-:Y:S02]  /*1ce0*/  UIMAD UR6, UR42, UR11, UR6 ;  /* 0x0000000b2a0672a4 */ /* 0x000fe4000f8e0206 */
[----:B------:R-:W3:Y:S04]  /*1cf0*/  SHFL.IDX PT, R3, R3, RZ, 0x1c1f ;  /* 0x001c1fff03037589 */ /* 0x000ee800000e0000 */
[----:B------:R-:W-:Y:S01]  /*1d00*/  MOV R4, UR6 ;  /* 0x0000000600047c02 */ /* 0x000fe20008000f00 */
[----:B------:R-:W-:-:S04]  /*1d10*/  UIADD3 UR6, UR22, 0x22840, URZ ;  /* 0x0002284016067890 */ /* 0x000fc8000fffe03f */
[----:B------:R-:W-:Y:S01]  /*1d20*/  IMAD R4, R17, -0x2, R4 ;  /* 0xfffffffe11047824 */ /* 0x000fe200078e0204 */
[----:B------:R-:W-:-:S04]  /*1d30*/  UPRMT UR6, UR50, 0x654, UR6 ;  /* 0x0000065432067896 */ /* 0x000fc80008000006 */
[----:B------:R-:W-:-:S05]  /*1d40*/  IADD3 R5, R4, 0x1, -R5 ;  /* 0x0000000104057810 */ /* 0x000fca0007ffe805 */
[----:B------:R-:W-:Y:S01]  /*1d50*/  SYNCS.ARRIVE.TRANS64.RED.A1T0 RZ, [UR6], RZ ;  /* 0x000000ffffff79a7 */ /* 0x000fe20008100406 */
[----:B-1----:R-:W-:-:S04]  /*1d60*/  VIADDMNMX R6, R6, R5, R4, PT ;  /* 0x0000000506067246 */ /* 0x002fc80003800104 */
        /* <DEDUP_REMOVED lines=69> */
[----:B------:R-:W-:Y:S02]  /*21c0*/  FMNMX.FTZ R6, R70, R9, !PT ;  /* 0x0000000946067209 */ /* 0x000fe40007810000 */
[----:B---3--:R-:W-:Y:S02]  /*21d0*/  VIADDMNMX R4, R3, R5, R4, PT ;  /* 0x0000000503047246 */ /* 0x008fe40003800104 */
[----:B------:R-:W-:-:S02]  /*21e0*/  FMNMX.FTZ R6, R71, R6, !PT ;  /* 0x0000000647067209 */ /* 0x000fc40007810000 */
[C---:B------:R-:W-:Y:S02]  /*21f0*/  ISETP.GT.AND P1, PT, R4.reuse, RZ, PT ;  /* 0x000000ff0400720c */ /* 0x040fe40003f24270 */
[C---:B------:R-:W-:Y:S01]  /*2200*/  ISETP.GT.AND P2, PT, R4.reuse, 0x1, PT ;  /* 0x000000010400780c */ /* 0x040fe20003f44270 */
[----:B------:R-:W1:Y:S01]  /*2210*/  SHFL.BFLY PT, R9, R6, 0x2, 0x1f ;  /* 0x0c401f0006097f89 */ /* 0x000e6200000e0000 */
        /* <DEDUP_REMOVED lines=8> */
[----:B------:R-:W-:Y:S02]  /*22a0*/  ISETP.GT.AND P1, PT, R4, 0x11, PT ;  /* 0x000000110400780c */ /* 0x000fe40003f24270 */
[----:B------:R-:W-:-:S02]  /*22b0*/  FSEL R32, R32, -INF , P2 ;  /* 0xff80000020207808 */ /* 0x000fc40001000000 */
[----:B------:R-:W-:Y:S02]  /*22c0*/  ISETP.GT.AND P3, PT, R4, 0x18, PT ;  /* 0x000000180400780c */ /* 0x000fe40003f64270 */
[----:B------:R-:W-:Y:S02]  /*22d0*/  FSEL R33, R33, -INF , P1 ;  /* 0xff80000021217808 */ /* 0x000fe40000800000 */
[----:B-1----:R-:W-:Y:S02]  /*22e0*/  FMNMX.FTZ R9, R6, R9, !PT ;  /* 0x0000000906097209 */ /* 0x002fe40007810000 */
[----:B------:R-:W-:Y:S02]  /*22f0*/  FMNMX.FTZ R6, R28, R3, !PT ;  /* 0x000000031c067209 */ /* 0x000fe40007810000 */
[----:B------:R-:W-:Y:S01]  /*2300*/  ISETP.GT.AND P1, PT, R4, 0x19, PT ;  /* 0x000000190400780c */ /* 0x000fe20003f24270 */
[----:B------:R-:W1:Y:S01]  /*2310*/  SHFL.BFLY PT, R10, R9, 0x1, 0x1f ;  /* 0x0c201f00090a7f89 */ /* 0x000e6200000e0000 */
[----:B------:R-:W-:-:S02]  /*2320*/  FMNMX.FTZ R3, R29, R6, !PT ;  /* 0x000000061d037209 */ /* 0x000fc40007810000 */
[----:B------:R-:W-:Y:S02]  /*2330*/  FSEL R36, R36, -INF , P3 ;  /* 0xff80000024247808 */ /* 0x000fe40001800000 */
[----:B------:R-:W-:Y:S02]  /*2340*/  FMNMX.FTZ R6, R32, R3, !PT ;  /* 0x0000000320067209 */ /* 0x000fe40007810000 */
[----:B------:R-:W-:Y:S02]  /*2350*/  FSEL R37, R37, -INF , P1 ;  /* 0xff80000025257808 */ /* 0x000fe40000800000 */
[----:B------:R-:W-:Y:S02]  /*2360*/  FMNMX.FTZ R3, R33, R6, !PT ;  /* 0x0000000621037209 */ /* 0x000fe40007810000 */
[----:B------:R-:W-:Y:S02]  /*2370*/  ISETP.GT.AND P1, PT, R4, 0x21, PT ;  /* 0x000000210400780c */ /* 0x000fe40003f24270 */
[----:B------:R-:W-:-:S02]  /*2380*/  FMNMX.FTZ R6, R36, R3, !PT ;  /* 0x0000000324067209 */ /* 0x000fc40007810000 */
[----:B------:R-:W-:Y:S02]  /*2390*/  FSEL R41, R41, -INF , P1 ;  /* 0xff80000029297808 */ /* 0x000fe40000800000 */
[----:B------:R-:W-:Y:S02]  /*23a0*/  FMNMX.FTZ R3, R37, R6, !PT ;  /* 0x0000000625037209 */ /* 0x000fe40007810000 */
[----:B------:R-:W-:-:S04]  /*23b0*/  ISETP.GT.AND P1, PT, R4, 0x29, PT ;  /* 0x000000290400780c */ /* 0x000fc80003f24270 */
[----:B------:R-:W-:Y:S02]  /*23c0*/  FSEL R45, R45, -INF , P1 ;  /* 0xff8000002d2d7808 */ /* 0x000fe40000800000 */
[----:B-1----:R-:W-:Y:S02]  /*23d0*/  FMNMX.FTZ R5, R9, R10, !PT ;  /* 0x0000000a09057209 */ /* 0x002fe40007810000 */
[C---:B------:R-:W-:Y:S02]  /*23e0*/  ISETP.GT.AND P1, PT, R4.reuse, 0x31, PT ;  /* 0x000000310400780c */ /* 0x040fe40003f24270 */
[C---:B------:R-:W-:Y:S01]  /*23f0*/  FSETP.NEU.FTZ.AND P2, PT, R5.reuse, -INF , PT ;  /* 0xff8000000500780b */ /* 0x040fe20003f5d000 */
[----:B------:R-:W-:Y:S01]  /*2400*/  FMUL.FTZ R9, R5, UR10 ;  /* 0x0000000a05097c20 */ /* 0x000fe20008410000 */
[----:B------:R-:W-:Y:S02]  /*2410*/  FSEL R49, R49, -INF , P1 ;  /* 0xff80000031317808 */ /* 0x000fe40000800000 */
[----:B------:R-:W-:-:S02]  /*2420*/  ISETP.GT.AND P1, PT, R4, 0x39, PT ;  /* 0x000000390400780c */ /* 0x000fc40003f24270 */
[----:B------:R-:W-:Y:S02]  /*2430*/  FSEL R9, R9, RZ, P2 ;  /* 0x000000ff09097208 */ /* 0x000fe40001000000 */
[----:B------:R-:W-:Y:S02]  /*2440*/  ISETP.GT.AND P2, PT, R4, 0x20, PT ;  /* 0x000000200400780c */ /* 0x000fe40003f44270 */
[----:B------:R-:W-:Y:S01]  /*2450*/  FSEL R53, R53, -INF , P1 ;  /* 0xff80000035357808 */ /* 0x000fe20000800000 */
[--C-:B------:R-:W-:Y:S01]  /*2460*/  FFMA.FTZ R26, R26, UR10, -R9.reuse ;  /* 0x0000000a1a1a7c23 */ /* 0x100fe20008010809 */
[----:B------:R-:W-:Y:S01]  /*2470*/  FSEL R40, R40, -INF , P2 ;  /* 0xff80000028287808 */ /* 0x000fe20001000000 */
[--C-:B------:R-:W-:Y:S01]  /*2480*/  FFMA.FTZ R27, R27, UR10, -R9.reuse ;  /* 0x0000000a1b1b7c23 */ /* 0x100fe20008010809 */
[----:B------:R-:W-:Y:S01]  /*2490*/  ISETP.GT.AND P2, PT, R4, 0x28, PT ;  /* 0x000000280400780c */ /* 0x000fe20003f44270 */
[--C-:B------:R-:W-:Y:S01]  /*24a0*/  FFMA.FTZ R30, R30, UR10, -R9.reuse ;  /* 0x0000000a1e1e7c23 */ /* 0x100fe20008010809 */
[----:B------:R-:W-:Y:S01]  /*24b0*/  FMNMX.FTZ R6, R40, R3, !PT ;  /* 0x0000000328067209 */ /* 0x000fe20007810000 */
[----:B------:R-:W-:Y:S01]  /*24c0*/  MUFU.EX2 R26, R26 ;  /* 0x0000001a001a7308 */ /* 0x000fe20000000800 */
[----:B------:R-:W-:Y:S01]  /*24d0*/  FSEL R44, R44, -INF , P2 ;  /* 0xff8000002c2c7808 */ /* 0x000fe20001000000 */
[--C-:B------:R-:W-:Y:S01]  /*24e0*/  FFMA.FTZ R31, R31, UR10, -R9.reuse ;  /* 0x0000000a1f1f7c23 */ /* 0x100fe20008010809 */
[----:B------:R-:W-:Y:S01]  /*24f0*/  FMNMX.FTZ R3, R41, R6, !PT ;  /* 0x0000000629037209 */ /* 0x000fe20007810000 */
[--C-:B------:R-:W-:Y:S01]  /*2500*/  FFMA.FTZ R34, R34, UR10, -R9.reuse ;  /* 0x0000000a22227c23 */ /* 0x100fe20008010809 */
[----:B------:R-:W-:Y:S01]  /*2510*/  ISETP.GT.AND P2, PT, R4, 0x30, PT ;  /* 0x000000300400780c */ /* 0x000fe20003f44270 */
[--C-:B------:R-:W-:Y:S01]  /*2520*/  FFMA.FTZ R35, R35, UR10, -R9.reuse ;  /* 0x0000000a23237c23 */ /* 0x100fe20008010809 */
[----:B------:R-:W-:Y:S01]  /*2530*/  FMNMX.FTZ R6, R44, R3, !PT ;  /* 0x000000032c067209 */ /* 0x000fe20007810000 */
[----:B------:R-:W1:Y:S01]  /*2540*/  MUFU.EX2 R27, R27 ;  /* 0x0000001b001b7308 */ /* 0x000e620000000800 */
[----:B------:R-:W-:Y:S01]  /*2550*/  FSEL R48, R48, -INF , P2 ;  /* 0xff80000030307808 */ /* 0x000fe20001000000 */
[--C-:B------:R-:W-:Y:S01]  /*2560*/  FFMA.FTZ R38, R38, UR10, -R9.reuse ;  /* 0x0000000a26267c23 */ /* 0x100fe20008010809 */
[----:B------:R-:W-:Y:S01]  /*2570*/  FMNMX.FTZ R3, R45, R6, !PT ;  /* 0x000000062d037209 */ /* 0x000fe20007810000 */
[--C-:B------:R-:W-:Y:S01]  /*2580*/  FFMA.FTZ R39, R39, UR10, -R9.reuse ;  /* 0x0000000a27277c23 */ /* 0x100fe20008010809 */
[----:B------:R-:W-:Y:S01]  /*2590*/  ISETP.GT.AND P2, PT, R4, 0x38, PT ;  /* 0x000000380400780c */ /* 0x000fe20003f44270 */
[--C-:B------:R-:W-:Y:S01]  /*25a0*/  FFMA.FTZ R42, R42, UR10, -R9.reuse ;  /* 0x0000000a2a2a7c23 */ /* 0x100fe20008010809 */
[----:B------:R-:W-:Y:S01]  /*25b0*/  FMNMX.FTZ R6, R48, R3, !PT ;  /* 0x0000000330067209 */ /* 0x000fe20007810000 */
[----:B------:R-:W3:Y:S01]  /*25c0*/  MUFU.EX2 R30, R30 ;  /* 0x0000001e001e7308 */ /* 0x000ee20000000800 */
[----:B------:R-:W-:Y:S01]  /*25d0*/  FSEL R52, R52, -INF , P2 ;  /* 0xff80000034347808 */ /* 0x000fe20001000000 */
[--C-:B------:R-:W-:Y:S01]  /*25e0*/  FFMA.FTZ R43, R43, UR10, -R9.reuse ;  /* 0x0000000a2b2b7c23 */ /* 0x100fe20008010809 */
[----:B------:R-:W-:Y:S01]  /*25f0*/  FMNMX.FTZ R3, R49, R6, !PT ;  /* 0x0000000631037209 */ /* 0x000fe20007810000 */
[--C-:B------:R-:W-:Y:S01]  /*2600*/  FFMA.FTZ R46, R46, UR10, -R9.reuse ;  /* 0x0000000a2e2e7c23 */ /* 0x100fe20008010809 */
[----:B------:R-:W-:Y:S01]  /*2610*/  ISETP.GT.AND P2, PT, R4, 0x40, PT ;  /* 0x000000400400780c */ /* 0x000fe20003f44270 */
[----:B------:R-:W-:Y:S01]  /*2620*/  FFMA.FTZ R47, R47, UR10, -R9 ;  /* 0x0000000a2f2f7c23 */ /* 0x000fe20008010809 */
[----:B------:R-:W-:Y:S01]  /*2630*/  FMNMX.FTZ R6, R52, R3, !PT ;  /* 0x0000000334067209 */ /* 0x000fe20007810000 */
[----:B------:R-:W4:Y:S01]  /*2640*/  MUFU.EX2 R31, R31 ;  /* 0x0000001f001f7308 */ /* 0x000f220000000800 */
[----:B------:R-:W-:Y:S01]  /*2650*/  ISETP.GT.AND P1, PT, R4, 0x41, PT ;  /* 0x000000410400780c */ /* 0x000fe20003f24270 */
[----:B-1----:R-:W-:Y:S01]  /*2660*/  FADD.FTZ R13, R26, R27 ;  /* 0x0000001b1a0d7221 */ /* 0x002fe20000010000 */
[----:B------:R-:W-:Y:S01]  /*2670*/  FSEL R56, R56, -INF , P2 ;  /* 0xff80000038387808 */ /* 0x000fe20001000000 */
[--C-:B------:R-:W-:Y:S01]  /*2680*/  FFMA.FTZ R50, R50, UR10, -R9.reuse ;  /* 0x0000000a32327c23 */ /* 0x100fe20008010809 */
[----:B------:R-:W-:Y:S01]  /*2690*/  FMNMX.FTZ R3, R53, R6, !PT ;  /* 0x0000000635037209 */ /* 0x000fe20007810000 */
[----:B------:R-:W-:Y:S01]  /*26a0*/  FFMA.FTZ R51, R51, UR10, -R9 ;  /* 0x0000000a33337c23 */ /* 0x000fe20008010809 */
[----:B------:R-:W-:Y:S01]  /*26b0*/  ISETP.GT.AND P2, PT, R4, 0x48, PT ;  /* 0x000000480400780c */ /* 0x000fe20003f44270 */
[----:B------:R-:W-:Y:S01]  /*26c0*/  MUFU.EX2 R34, R34 ;  /* 0x0000002200227308 */ /* 0x000fe20000000800 */
[----:B------:R-:W-:Y:S01]  /*26d0*/  FSEL R57, R57, -INF , P1 ;  /* 0xff80000039397808 */ /* 0x000fe20000800000 */
[----:B---3--:R-:W-:Y:S01]  /*26e0*/  FADD.FTZ R10, R30, R13 ;  /* 0x0000000d1e0a7221 */ /* 0x008fe20000010000 */
[----:B------:R-:W-:Y:S01]  /*26f0*/  FMNMX.FTZ R6, R56, R3, !PT ;  /* 0x0000000338067209 */ /* 0x000fe20007810000 */
[--C-:B------:R-:W-:Y:S01]  /*2700*/  FFMA.FTZ R54, R54, UR10, -R9.reuse ;  /* 0x0000000a36367c23 */ /* 0x100fe20008010809 */
[----:B------:R-:W-:Y:S01]  /*2710*/  ISETP.GT.AND P1, PT, R4, 0x49, PT ;  /* 0x000000490400780c */ /* 0x000fe20003f24270 */
[--C-:B------:R-:W-:Y:S01]  /*2720*/  FFMA.FTZ R55, R55, UR10, -R9.reuse ;  /* 0x0000000a37377c23 */ /* 0x100fe20008010809 */
[----:B------:R-:W-:Y:S01]  /*2730*/  FSEL R60, R60, -INF , P2 ;  /* 0xff8000003c3c7808 */ /* 0x000fe20001000000 */
[----:B------:R-:W1:Y:S01]  /*2740*/  MUFU.EX2 R35, R35 ;  /* 0x0000002300237308 */ /* 0x000e620000000800 */
[----:B------:R-:W-:Y:S01]  /*2750*/  FMNMX.FTZ R3, R57, R6, !PT ;  /* 0x0000000639037209 */ /* 0x000fe20007810000 */
[--C-:B------:R-:W-:Y:S01]  /*2760*/  FFMA.FTZ R58, R58, UR10, -R9.reuse ;  /* 0x0000000a3a3a7c23 */ /* 0x100fe20008010809 */
[----:B------:R-:W-:Y:S01]  /*2770*/  ISETP.GT.AND P2, PT, R4, 0x50, PT ;  /* 0x000000500400780c */ /* 0x000fe20003f44270 */
[--C-:B------:R-:W-:Y:S01]  /*2780*/  FFMA.FTZ R59, R59, UR10, -R9.reuse ;  /* 0x0000000a3b3b7c23 */ /* 0x100fe20008010809 */
[----:B------:R-:W-:Y:S01]  /*2790*/  FSEL R61, R61, -INF , P1 ;  /* 0xff8000003d3d7808 */ /* 0x000fe20000800000 */
[--C-:B------:R-:W-:Y:S01]  /*27a0*/  FFMA.FTZ R62, R62, UR10, -R9.reuse ;  /* 0x0000000a3e3e7c23 */ /* 0x100fe20008010809 */
[----:B------:R-:W-:Y:S01]  /*27b0*/  FMNMX.FTZ R6, R60, R3, !PT ;  /* 0x000000033c067209 */ /* 0x000fe20007810000 */
[----:B------:R-:W-:Y:S01]  /*27c0*/  MUFU.EX2 R38, R38 ;  /* 0x0000002600267308 */ /* 0x000fe20000000800 */
[----:B------:R-:W-:Y:S01]  /*27d0*/  ISETP.GT.AND P1, PT, R4, 0x51, PT ;  /* 0x000000510400780c */ /* 0x000fe20003f24270 */
[--C-:B------:R-:W-:Y:S01]  /*27e0*/  FFMA.FTZ R63, R63, UR10, -R9.reuse ;  /* 0x0000000a3f3f7c23 */ /* 0x100fe20008010809 */
[----:B------:R-:W-:Y:S01]  /*27f0*/  FSEL R64, R64, -INF , P2 ;  /* 0xff80000040407808 */ /* 0x000fe20001000000 */
[--C-:B------:R-:W-:Y:S01]  /*2800*/  FFMA.FTZ R66, R66, UR10, -R9.reuse ;  /* 0x0000000a42427c23 */ /* 0x100fe20008010809 */
[----:B------:R-:W-:Y:S01]  /*2810*/  FMNMX.FTZ R3, R61, R6, !PT ;  /* 0x000000063d037209 */ /* 0x000fe20007810000 */
[--C-:B------:R-:W-:Y:S01]  /*2820*/  FFMA.FTZ R67, R67, UR10, -R9.reuse ;  /* 0x0000000a43437c23 */ /* 0x100fe20008010809 */
[----:B------:R-:W-:Y:S01]  /*2830*/  ISETP.GT.AND P2, PT, R4, 0x58, PT ;  /* 0x000000580400780c */ /* 0x000fe20003f44270 */
[--C-:B------:R-:W-:Y:S01]  /*2840*/  FFMA.FTZ R70, R70, UR10, -R9.reuse ;  /* 0x0000000a46467c23 */ /* 0x100fe20008010809 */
[----:B------:R-:W-:Y:S01]  /*2850*/  FSEL R65, R65, -INF , P1 ;  /* 0xff80000041417808 */ /* 0x000fe20000800000 */
[----:B------:R-:W-:Y:S01]  /*2860*/  FFMA.FTZ R71, R71, UR10, -R9 ;  /* 0x0000000a47477c23 */ /* 0x000fe20008010809 */
[----:B------:R-:W-:Y:S01]  /*2870*/  FMNMX.FTZ R6, R64, R3, !PT ;  /* 0x0000000340067209 */ /* 0x000fe20007810000 */
[----:B------:R-:W3:Y:S01]  /*2880*/  MUFU.EX2 R39, R39 ;  /* 0x0000002700277308 */ /* 0x000ee20000000800 */
[----:B------:R-:W-:-:S02]  /*2890*/  ISETP.GT.AND P1, PT, R4, 0x59, PT ;  /* 0x000000590400780c */ /* 0x000fc40003f24270 */
[----:B------:R-:W-:Y:S02]  /*28a0*/  FSEL R68, R68, -INF , P2 ;  /* 0xff80000044447808 */ /* 0x000fe40001000000 */
[----:B------:R-:W-:Y:S02]  /*28b0*/  FMNMX.FTZ R3, R65, R6, !PT ;  /* 0x0000000641037209 */ /* 0x000fe40007810000 */
[----:B------:R-:W-:Y:S01]  /*28c0*/  FSEL R69, R69, -INF , P1 ;  /* 0xff80000045457808 */ /* 0x000fe20000800000 */
[----:B------:R-:W-:Y:S01]  /*28d0*/  MUFU.EX2 R42, R42 ;  /* 0x0000002a002a7308 */ /* 0x000fe20000000800 */
[----:B------:R-:W-:Y:S02]  /*28e0*/  FMNMX.FTZ R4, R68, R3, !PT ;  /* 0x0000000344047209 */ /* 0x000fe40007810000 */
[----:B------:R-:W-:Y:S02]  /*28f0*/  F2FP.F16.F32.PACK_AB R153, R27, R26 ;  /* 0x0000001a1b99723e */ /* 0x000fe400000000ff */
[----:B------:R-:W-:-:S02]  /*2900*/  FMNMX.FTZ R4, R69, R4, !PT ;  /* 0x0000000445047209 */ /* 0x000fc40007810000 */
[----:B----4-:R-:W-:Y:S01]  /*2910*/  F2FP.F16.F32.PACK_AB R155, R31, R30 ;  /* 0x0000001e1f9b723e */ /* 0x010fe200000000ff */
[----:B------:R-:W4:Y:S01]  /*2920*/  MUFU.EX2 R43, R43 ;  /* 0x0000002b002b7308 */ /* 0x000f220000000800 */
[----:B-1----:R-:W-:Y:S01]  /*2930*/  F2FP.F16.F32.PACK_AB R157, R35, R34 ;  /* 0x00000022239d723e */ /* 0x002fe200000000ff */
[----:B------:R-:W1:Y:S01]  /*2940*/  SHFL.BFLY PT, R3, R4, 0x2, 0x1f ;  /* 0x0c401f0004037f89 */ /* 0x000e6200000e0000 */
[----:B---3--:R-:W-:-:S05]  /*2950*/  F2FP.F16.F32.PACK_AB R159, R39, R38 ;  /* 0x00000026279f723e */ /* 0x008fca00000000ff */
[----:B------:R-:W-:Y:S08]  /*2960*/  MUFU.EX2 R46, R46 ;  /* 0x0000002e002e7308 */ /* 0x000ff00000000800 */
[----:B------:R-:W3:Y:S01]  /*2970*/  MUFU.EX2 R47, R47 ;  /* 0x0000002f002f7308 */ /* 0x000ee20000000800 */
[----:B----4-:R-:W-:-:S07]  /*2980*/  F2FP.F16.F32.PACK_AB R161, R43, R42 ;  /* 0x0000002a2ba1723e */ /* 0x010fce00000000ff */
[----:B------:R-:W-:Y:S01]  /*2990*/  MUFU.EX2 R50, R50 ;  /* 0x0000003200327308 */ /* 0x000fe20000000800 */
[----:B-1----:R-:W-:-:S05]  /*29a0*/  FMNMX.FTZ R3, R4, R3, !PT ;  /* 0x0000000304037209 */ /* 0x002fca0007810000 */
[----:B------:R-:W1:Y:S02]  /*29b0*/  SHFL.BFLY PT, R6, R3, 0x1, 0x1f ;  /* 0x0c201f0003067f89 */ /* 0x000e6400000e0000 */
[----:B------:R-:W4:Y:S01]  /*29c0*/  MUFU.EX2 R51, R51 ;  /* 0x0000003300337308 */ /* 0x000f220000000800 */
[----:B---3--:R-:W-:-:S07]  /*29d0*/  F2FP.F16.F32.PACK_AB R163, R47, R46 ;  /* 0x0000002e2fa3723e */ /* 0x008fce00000000ff */
[----:B------:R-:W-:Y:S08]  /*29e0*/  MUFU.EX2 R54, R54 ;  /* 0x0000003600367308 */ /* 0x000ff00000000800 */
[----:B------:R-:W3:Y:S01]  /*29f0*/  MUFU.EX2 R55, R55 ;  /* 0x0000003700377308 */ /* 0x000ee20000000800 */
[----:B----4-:R-:W-:Y:S02]  /*2a00*/  F2FP.F16.F32.PACK_AB R165, R51, R50 ;  /* 0x0000003233a5723e */ /* 0x010fe400000000ff */
[----:B-1----:R-:W-:-:S05]  /*2a10*/  FMNMX.FTZ R6, R3, R6, !PT ;  /* 0x0000000603067209 */ /* 0x002fca0007810000 */
[----:B------:R-:W-:Y:S01]  /*2a20*/  MUFU.EX2 R58, R58 ;  /* 0x0000003a003a7308 */ /* 0x000fe20000000800 */
[C---:B------:R-:W-:Y:S01]  /*2a30*/  FSETP.NEU.FTZ.AND P1, PT, R6.reuse, -INF , PT ;  /* 0xff8000000600780b */ /* 0x040fe20003f3d000 */
[----:B------:R-:W-:-:S06]  /*2a40*/  FMUL.FTZ R3, R6, UR10 ;  /* 0x0000000a06037c20 */ /* 0x000fcc0008410000 */
[----:B------:R-:W1:Y:S01]  /*2a50*/  MUFU.EX2 R59, R59 ;  /* 0x0000003b003b7308 */ /* 0x000e620000000800 */
[----:B------:R-:W-:Y:S02]  /*2a60*/  FSEL R3, R3, RZ, P1 ;  /* 0x000000ff03037208 */ /* 0x000fe40000800000 */
[----:B---3--:R-:W-:-:S03]  /*2a70*/  F2FP.F16.F32.PACK_AB R167, R55, R54 ;  /* 0x0000003637a7723e */ /* 0x008fc600000000ff */
        /* <DEDUP_REMOVED lines=26> */
[----:B------:R-:W-:Y:S01]  /*2c20*/  FFMA.FTZ R3, R69, UR10, -R3 ;  /* 0x0000000a45037c23 */ /* 0x000fe20008010803 */
[----:B-1----:R-:W-:-:S03]  /*2c30*/  F2FP.F16.F32.PACK_AB R169, R59, R58 ;  /* 0x0000003a3ba9723e */ /* 0x002fc600000000ff */
[----:B------:R-:W1:Y:S01]  /*2c40*/  MUFU.EX2 R29, R29 ;  /* 0x0000001d001d7308 */ /* 0x000e620000000800 */
[----:B---3--:R-:W-:Y:S01]  /*2c50*/  FADD.FTZ R11, R24, R25 ;  /* 0x00000019180b7221 */ /* 0x008fe20000010000 */
[----:B------:R-:W-:-:S06]  /*2c60*/  F2FP.F16.F32.PACK_AB R152, R25, R24 ;  /* 0x000000181998723e */ /* 0x000fcc00000000ff */
[----:B------:R-:W3:Y:S01]  /*2c70*/  MUFU.EX2 R32, R32 ;  /* 0x0000002000207308 */ /* 0x000ee20000000800 */
[----:B----4-:R-:W-:Y:S01]  /*2c80*/  FADD.FTZ R4, R28, R11 ;  /* 0x0000000b1c047221 */ /* 0x010fe20000010000 */
[----:B------:R-:W-:-:S04]  /*2c90*/  FADD.FTZ R11, R31, R10 ;  /* 0x0000000a1f0b7221 */ /* 0x000fc80000010000 */
[----:B------:R-:W-:Y:S02]  /*2ca0*/  FADD.FTZ R10, R34, R11 ;  /* 0x0000000b220a7221 */ /* 0x000fe40000010000 */
[----:B------:R-:W4:Y:S01]  /*2cb0*/  MUFU.EX2 R33, R33 ;  /* 0x0000002100217308 */ /* 0x000f220000000800 */
[----:B-1----:R-:W-:Y:S01]  /*2cc0*/  FADD.FTZ R9, R29, R4 ;  /* 0x000000041d097221 */ /* 0x002fe20000010000 */
[----:B------:R-:W-:Y:S01]  /*2cd0*/  FADD.FTZ R11, R35, R10 ;  /* 0x0000000a230b7221 */ /* 0x000fe20000010000 */
[----:B------:R-:W-:-:S03]  /*2ce0*/  F2FP.F16.F32.PACK_AB R154, R29, R28 ;  /* 0x0000001c1d9a723e */ /* 0x000fc600000000ff */
[----:B------:R-:W-:Y:S02]  /*2cf0*/  FADD.FTZ R10, R38, R11 ;  /* 0x0000000b260a7221 */ /* 0x000fe40000010000 */
[----:B------:R-:W1:Y:S01]  /*2d00*/  MUFU.EX2 R36, R36 ;  /* 0x0000002400247308 */ /* 0x000e620000000800 */
[----:B---3--:R-:W-:Y:S01]  /*2d10*/  FADD.FTZ R4, R32, R9 ;  /* 0x0000000920047221 */ /* 0x008fe20000010000 */
[----:B------:R-:W-:-:S04]  /*2d20*/  FADD.FTZ R11, R39, R10 ;  /* 0x0000000a270b7221 */ /* 0x000fc80000010000 */
[----:B------:R-:W-:Y:S02]  /*2d30*/  FADD.FTZ R10, R42, R11 ;  /* 0x0000000b2a0a7221 */ /* 0x000fe40000010000 */
[----:B------:R-:W3:Y:S01]  /*2d40*/  MUFU.EX2 R37, R37 ;  /* 0x0000002500257308 */ /* 0x000ee20000000800 */
[----:B----4-:R-:W-:Y:S01]  /*2d50*/  FADD.FTZ R9, R33, R4 ;  /* 0x0000000421097221 */ /* 0x010fe20000010000 */
        /* <DEDUP_REMOVED lines=8> */
[----:B---3--:R-:W-:Y:S01]  /*2de0*/  FADD.FTZ R9, R37, R4 ;  /* 0x0000000425097221 */ /* 0x008fe20000010000 */
[----:B------:R-:W-:Y:S01]  /*2df0*/  FADD.FTZ R11, R51, R10 ;  /* 0x0000000a330b7221 */ /* 0x000fe20000010000 */
[----:B------:R-:W-:-:S03]  /*2e00*/  F2FP.F16.F32.PACK_AB R158, R37, R36 ;  /* 0x00000024259e723e */ /* 0x000fc600000000ff */
[----:B------:R-:W-:Y:S02]  /*2e10*/  FADD.FTZ R10, R54, R11 ;  /* 0x0000000b360a7221 */ /* 0x000fe40000010000 */
[----:B------:R-:W3:Y:S01]  /*2e20*/  MUFU.EX2 R44, R44 ;  /* 0x0000002c002c7308 */ /* 0x000ee20000000800 */
[----:B----4-:R-:W-:Y:S01]  /*2e30*/  FADD.FTZ R4, R40, R9 ;  /* 0x0000000928047221 */ /* 0x010fe20000010000 */
[----:B------:R-:W-:-:S04]  /*2e40*/  FADD.FTZ R11, R55, R10 ;  /* 0x0000000a370b7221 */ /* 0x000fc80000010000 */
[----:B------:R-:W-:Y:S02]  /*2e50*/  FADD.FTZ R10, R58, R11 ;  /* 0x0000000b3a0a7221 */ /* 0x000fe40000010000 */
[----:B------:R-:W4:Y:S01]  /*2e60*/  MUFU.EX2 R45, R45 ;  /* 0x0000002d002d7308 */ /* 0x000f220000000800 */
[----:B-1----:R-:W-:Y:S01]  /*2e70*/  FADD.FTZ R9, R41, R4 ;  /* 0x0000000429097221 */ /* 0x002fe20000010000 */
[----:B------:R-:W-:Y:S01]  /*2e80*/  FADD.FTZ R13, R59, R10 ;  /* 0x0000000a3b0d7221 */ /* 0x000fe20000010000 */
[----:B------:R-:W-:-:S05]  /*2e90*/  F2FP.F16.F32.PACK_AB R160, R41, R40 ;  /* 0x0000002829a0723e */ /* 0x000fca00000000ff */
[----:B------:R-:W1:Y:S01]  /*2ea0*/  MUFU.EX2 R48, R48 ;  /* 0x0000003000307308 */ /* 0x000e620000000800 */
[----:B---3--:R-:W-:-:S07]  /*2eb0*/  FADD.FTZ R4, R44, R9 ;  /* 0x000000092c047221 */ /* 0x008fce0000010000 */
[----:B------:R-:W3:Y:S01]  /*2ec0*/  MUFU.EX2 R49, R49 ;  /* 0x0000003100317308 */ /* 0x000ee20000000800 */
[C---:B----4-:R-:W-:Y:S01]  /*2ed0*/  FADD.FTZ R9, R45.reuse, R4 ;  /* 0x000000042d097221 */ /* 0x050fe20000010000 */
[----:B------:R-:W-:-:S06]  /*2ee0*/  F2FP.F16.F32.PACK_AB R162, R45, R44 ;  /* 0x0000002c2da2723e */ /* 0x000fcc00000000ff */
        /* <DEDUP_REMOVED lines=18> */
[----:B---3--:R-:W-:-:S07]  /*3010*/  FADD.FTZ R10, R62, R13 ;  /* 0x0000000d3e0a7221 */ /* 0x008fce0000010000 */
[----:B------:R-:W3:Y:S01]  /*3020*/  MUFU.EX2 R64, R64 ;  /* 0x0000004000407308 */ /* 0x000ee20000000800 */
[C---:B----4-:R-:W-:Y:S01]  /*3030*/  FADD.FTZ R11, R61.reuse, R4 ;  /* 0x000000043d0b7221 */ /* 0x050fe20000010000 */
[----:B------:R-:W-:-:S06]  /*3040*/  F2FP.F16.F32.PACK_AB R170, R61, R60 ;  /* 0x0000003c3daa723e */ /* 0x000fcc00000000ff */
[----:B------:R-:W4:Y:S01]  /*3050*/  MUFU.EX2 R66, R66 ;  /* 0x0000004200427308 */ /* 0x000f220000000800 */
[C---:B-1----:R-:W-:Y:S01]  /*3060*/  FADD.FTZ R13, R63.reuse, R10 ;  /* 0x0000000a3f0d7221 */ /* 0x042fe20000010000 */
[----:B------:R-:W-:-:S06]  /*3070*/  F2FP.F16.F32.PACK_AB R171, R63, R62 ;  /* 0x0000003e3fab723e */ /* 0x000fcc00000000ff */
[----:B------:R-:W1:Y:S01]  /*3080*/  MUFU.EX2 R65, R65 ;  /* 0x0000004100417308 */ /* 0x000e620000000800 */
[----:B---3--:R-:W-:-:S07]  /*3090*/  FADD.FTZ R4, R64, R11 ;  /* 0x0000000b40047221 */ /* 0x008fce0000010000 */
[----:B------:R-:W3:Y:S01]  /*30a0*/  MUFU.EX2 R67, R67 ;  /* 0x0000004300437308 */ /* 0x000ee20000000800 */
[----:B----4-:R-:W-:-:S07]  /*30b0*/  FADD.FTZ R10, R66, R13 ;  /* 0x0000000d420a7221 */ /* 0x010fce0000010000 */
[----:B------:R-:W-:Y:S01]  /*30c0*/  MUFU.EX2 R68, R68 ;  /* 0x0000004400447308 */ /* 0x000fe20000000800 */
[----:B-1----:R-:W-:-:S07]  /*30d0*/  F2FP.F16.F32.PACK_AB R172, R65, R64 ;  /* 0x0000004041ac723e */ /* 0x002fce00000000ff */
[----:B------:R-:W1:Y:S01]  /*30e0*/  MUFU.EX2 R70, R70 ;  /* 0x0000004600467308 */ /* 0x000e620000000800 */
[C---:B---3--:R-:W-:Y:S01]  /*30f0*/  FADD.FTZ R11, R67.reuse, R10 ;  /* 0x0000000a430b7221 */ /* 0x048fe20000010000 */
[----:B------:R-:W-:-:S06]  /*3100*/  F2FP.F16.F32.PACK_AB R173, R67, R66 ;  /* 0x0000004243ad723e */ /* 0x000fcc00000000ff */
[----:B------:R3:W4:Y:S08]  /*3110*/  MUFU.EX2 R9, R3 ;  /* 0x0000000300097308 */ /* 0x0007300000000800 */
[----:B------:R-:W5:Y:S01]  /*3120*/  MUFU.EX2 R71, R71 ;  /* 0x0000004700477308 */ /* 0x000f620000000800 */
[----:B---3--:R-:W-:Y:S01]  /*3130*/  FADD.FTZ R3, R65, R4 ;  /* 0x0000000441037221 */ /* 0x008fe20000010000 */
[----:B-1----:R-:W-:-:S03]  /*3140*/  FADD.FTZ R10, R70, R11 ;  /* 0x0000000b460a7221 */ /* 0x002fc60000010000 */
[----:B------:R-:W-:-:S04]  /*3150*/  FADD.FTZ R4, R68, R3 ;  /* 0x0000000344047221 */ /* 0x000fc80000010000 */
[C---:B----4-:R-:W-:Y:S01]  /*3160*/  FADD.FTZ R3, R9.reuse, R4 ;  /* 0x0000000409037221 */ /* 0x050fe20000010000 */
[----:B------:R-:W-:Y:S01]  /*3170*/  F2FP.F16.F32.PACK_AB R174, R9, R68 ;  /* 0x0000004409ae723e */ /* 0x000fe200000000ff */
[C---:B-----5:R-:W-:Y:S01]  /*3180*/  FADD.FTZ R4, R71.reuse, R10 ;  /* 0x0000000a47047221 */ /* 0x060fe20000010000 */
[----:B------:R-:W-:Y:S01]  /*3190*/  F2FP.F16.F32.PACK_AB R175, R71, R70 ;  /* 0x0000004647af723e */ /* 0x000fe200000000ff */
[----:B------:R-:W-:Y:S06]  /*31a0*/  @!P0 BRA `(.L_x_4439) ;  /* 0x0000000000048947 */ /* 0x000fec0003800000 */
[----:B------:R-:W-:Y:S01]  /*31b0*/  BPT.TRAP 0x1 ;  /* 0x000000040000795c */ /* 0x000fe20000300000 */
.L_x_4439:
[----:B------:R1:W3:Y:S01]  /*31c0*/  SYNCS.PHASECHK.TRANS64.TRYWAIT P1, [UR22+0x22850], R8 ;  /* 0x02285008ff0075a7 */ /* 0x0002e20008020156 */
[----:B------:R-:W-:Y:S05]  /*31d0*/  @!P0 BRA `(.L_x_4440) ;  /* 0x0000000000048947 */ /* 0x000fea0003800000 */
[----:B------:R-:W-:Y:S01]  /*31e0*/  BPT.TRAP 0x1 ;  /* 0x000000040000795c */ /* 0x000fe20000300000 */
.L_x_4440:
[----:B---3--:R-:W-:Y:S05]  /*31f0*/  @P1 BRA `(.L_x_4441) ;  /* 0x0000000000081947 */ /* 0x008fea0003800000 */
[----:B------:R-:W3:Y:S02]  /*3200*/  SYNCS.PHASECHK.TRANS64.TRYWAIT P1, [UR22+0x22850], R8 ;  /* 0x02285008ff0075a7 */ /* 0x000ee40008020156 */
[----:B---3--:R-:W-:Y:S05]  /*3210*/  @!P1 BRA `(.L_x_4442) ;  /* 0x000000b8004c9947 */ /* 0x008fea0003800000 */
.L_x_4441:
        /* <DEDUP_REMOVED lines=43> */
.L_x_4443:
[----:B------:R-:W-:Y:S01]  /*34d0*/  UISETP.NE.AND UP0, UPT, UR46, URZ, UPT ;  /* 0x0000003f2e00728c */ /* 0x000fe2000bf05270 */
[----:B------:R-:W4:Y:S01]  /*34e0*/  S2UR UR18, SR_CgaCtaId ;  /* 0x00000000001279c3 */ /* 0x000f220000008800 */
[----:B------:R-:W-:Y:S01]  /*34f0*/  UMOV UR14, UR43 ;  /* 0x0000002b000e7c82 */ /* 0x000fe20008000000 */
[----:B------:R-:W-:Y:S02]  /*3500*/  UIMAD UR11, UR42, UR11, -UR15 ;  /* 0x0000000b2a0b72a4 */ /* 0x000fe4000f8e0a0f */
[----:B------:R-:W-:Y:S02]  /*3510*/  UIADD3 UR22, UR22, 0x22860, URZ ;  /* 0x0002286016167890 */ /* 0x000fe4000fffe03f */
[----:B------:R-:W-:-:S04]  /*3520*/  UIADD3 UR23, UR40, -0x2, URZ ;  /* 0xfffffffe28177890 */ /* 0x000fc8000fffe03f */
[----:B------:R-:W-:Y:S01]  /*3530*/  @UP0 ULDC UR6, c[0x0][0x44c] ;  /* 0x0001130000060ab9 */ /* 0x000fe20000000800 */
[----:B------:R-:W-:Y:S01]  /*3540*/  @UP0 ULDC UR19, c[0x0][0x450] ;  /* 0x0001140000130ab9 */ /* 0x000fe20000000800 */
[----:B------:R-:W-:-:S04]  /*3550*/  UIMAD.WIDE.U32 UR6, UR43, UR6, URZ ;  /* 0x000000062b0672a5 */ /* 0x000fc8000f8e003f */
[----:B------:R-:W-:-:S04]  /*3560*/  @UP0 USHF.R.U32.HI UR14, URZ, UR19, UR7 ;  /* 0x000000133f0e0299 */ /* 0x000fc80008011607 */
[----:B------:R-:W-:-:S04]  /*3570*/  UIADD3 UR6, UR11, UR14, URZ ;  /* 0x0000000e0b067290 */ /* 0x000fc8000fffe03f */
[----:B------:R-:W-:Y:S02]  /*3580*/  UIMAD.WIDE UR6, UR6, 0x2aaaaaab, URZ ;  /* 0x2aaaaaab060678a5 */ /* 0x000fe4000f8e023f */
[----:B----4-:R-:W-:Y:S02]  /*3590*/  UPRMT UR22, UR18, 0x654, UR22 ;  /* 0x0000065412167896 */ /* 0x010fe40008000016 */
[----:B------:R-:W-:-:S04]  /*35a0*/  USHF.R.U32.HI UR6, URZ, 0x1f, UR7 ;  /* 0x0000001f3f067899 */ /* 0x000fc80008011607 */
[----:B------:R-:W-:-:S03]  /*35b0*/  ULEA.HI.SX32 UR6, UR7, UR6, 0x1c ;  /* 0x0000000607067291 */ /* 0x000fc6000f8fe23f */
[----:B------:R-:W-:Y:S01]  /*35c0*/  SYNCS.ARRIVE.TRANS64.RED.A1T0 RZ, [UR22], RZ ;  /* 0x000000ffffff79a7 */ /* 0x000fe20008100416 */
[----:B------:R-:W-:-:S04]  /*35d0*/  UISETP.LT.AND UP0, UPT, URZ, UR6, UPT ;  /* 0x000000063f00728c */ /* 0x000fc8000bf01270 */
[----:B------:R-:W-:-:S04]  /*35e0*/  USEL UR22, URZ, UR6, !UP0 ;  /* 0x000000063f167287 */ /* 0x000fc8000c000000 */
[----:B------:R-:W-:-:S06]  /*35f0*/  UISETP.GE.AND UP0, UPT, UR23, UR22, UPT ;  /* 0x000000161700728c */ /* 0x000fcc000bf06270 */
[----:B------:R-:W-:-:S13]  /*3600*/  PLOP3.LUT P1, PT, PT, PT, UP0, 0x80, 0x0 ;  /* 0x000000000000781c */ /* 0x000fda0003f2f008 */
[----:B------:R-:W-:Y:S05]  /*3610*/  @!P1 BRA `(.L_x_4444) ;  /* 0x0000002400389947 */ /* 0x000fea0003800000 */
[----:B---3--:R-:W-:Y:S01]  /*3620*/  IMAD.MOV.U32 R9, RZ, RZ, R5 ;  /* 0x000000ffff097224 */ /* 0x008fe200078e0005 */
[----:B------:R-:W-:Y:S01]  /*3630*/  ULDC UR27, c[0x0][0x288] ;  /* 0x0000a200001b7ab9 */ /* 0x000fe20000000800 */
[----:B01----:R-:W-:Y:S01]  /*3640*/  IMAD.MOV.U32 R8, RZ, RZ, R6 ;  /* 0x000000ffff087224 */ /* 0x003fe200078e0006 */
[----:B------:R-:W-:-:S06]  /*3650*/  ULDC UR24, c[0x0][0x988] ;  /* 0x0002620000187ab9 */ /* 0x000fcc0000000800 */
.L_x_4455:
[----:B------:R-:W-:-:S04]  /*3660*/  UIADD3 UR36, UR36, 0x1, URZ ;  /* 0x0000000124247890 */ /* 0x000fc8000fffe03f */
[----:B------:R-:W-:-:S04]  /*3670*/  UISETP.NE.AND UP0, UPT, UR36, 0x2, UPT ;  /* 0x000000022400788c */ /* 0x000fc8000bf05270 */
[----:B------:R-:W-:Y:S02]  /*3680*/  USEL UR6, URZ, 0x1, UP0 ;  /* 0x000000013f067887 */ /* 0x000fe40008000000 */
[----:B------:R-:W-:Y:S02]  /*3690*/  USEL UR36, UR36, URZ, UP0 ;  /* 0x0000003f24247287 */ /* 0x000fe40008000000 */
[----:B------:R-:W-:Y:S01]  /*36a0*/  ULOP3.LUT UR37, UR37, UR6, URZ, 0x3c, !UPT ;  /* 0x0000000625257292 */ /* 0x000fe2000f8e3c3f */
[----:B012---:R-:W-:Y:S11]  /*36b0*/  @!P0 BRA `(.L_x_4445) ;  /* 0x0000000000048947 */ /* 0x007ff60003800000 */
[----:B------:R-:W-:Y:S01]  /*36c0*/  BPT.TRAP 0x1 ;  /* 0x000000040000795c */ /* 0x000fe20000300000 */
.L_x_4445:
        /* <DEDUP_REMOVED lines=9> */
.L_x_4446:
[----:B-1----:R-:W-:Y:S05]  /*3760*/  @P1 BRA `(.L_x_4447) ;  /* 0x0000000000081947 */ /* 0x002fea0003800000 */
[----:B------:R-:W1:Y:S02]  /*3770*/  SYNCS.PHASECHK.TRANS64.TRYWAIT P1, [UR26+0x22830], R7 ;  /* 0x02283007ff0075a7 */ /* 0x000e64000802015a */
[----:B-1----:R-:W-:Y:S05]  /*3780*/  @!P1 BRA `(.L_x_4448) ;  /* 0x000000b400089947 */ /* 0x002fea0003800000 */
.L_x_4447:
[----:B------:R-:W-:Y:S01]  /*3790*/  UIMAD UR6, UR36, 0x300, UR20 ;  /* 0x00000300240678a4 */ /* 0x000fe2000f8e0214 */
[----:B------:R-:W-:Y:S01]  /*37a0*/  WARPGROUP.ARRIVE ;  /* 0x00000000000079c5 */ /* 0x000fe20000000000 */
[----:B------:R-:W-:Y:S01]  /*37b0*/  UMOV UR7, 0x40000040 ;  /* 0x4000004000077882 */ /* 0x000fe20000000000 */
[----:B------:R-:W-:Y:S01]  /*37c0*/  UMOV UR11, 0x40000040 ;  /* 0x40000040000b7882 */ /* 0x000fe20000000000 */
[----:B------:R-:W-:-:S03]  /*37d0*/  UIADD3 UR10, UR6, 0x2, URZ ;  /* 0x00000002060a7890 */ /* 0x000fc6000fffe03f */
[----:B-12---:R-:W1:Y:S01]  /*37e0*/  S2R R0, SR_TID.X ;  /* 0x0000000000007919 */ /* 0x006e620000002100 */
[----:B------:R-:W-:Y:S01]  /*37f0*/  UIADD3 UR14, UR6, 0x4, URZ ;  /* 0x00000004060e7890 */ /* 0x000fe2000fffe03f */
[----:B------:R-:W-:Y:S01]  /*3800*/  UMOV UR15, 0x40000040 ;  /* 0x40000040000f7882 */ /* 0x000fe20000000000 */
[----:B------:R-:W-:Y:S01]  /*3810*/  HGMMA.64x96x16.F32 R152, gdesc[UR4], RZ, !UPT, gsb0 ;  /* 0x01600000049879f0 */ /* 0x000fe2000c0008ff */
[----:B------:R-:W-:Y:S01]  /*3820*/  UIADD3 UR18, UR6, 0x6, URZ ;  /* 0x0000000606127890 */ /* 0x000fe2000fffe03f */
[----:B------:R-:W-:Y:S01]  /*3830*/  UMOV UR19, 0x40000040 ;  /* 0x4000004000137882 */ /* 0x000fe20000000000 */
        /* <DEDUP_REMOVED lines=15> */
.L_x_4449:
[----:B------:R-:W-:Y:S01]  /*3930*/  UISETP.NE.AND UP0, UPT, UR46, URZ, UPT ;  /* 0x0000003f2e00728c */ /* 0x000fe2000bf05270 */
[----:B------:R-:W-:Y:S01]  /*3940*/  VIADD R10, R16, UR43 ;  /* 0x0000002b100a7c36 */ /* 0x000fe20008000000 */
[----:B------:R-:W2:Y:S01]  /*3950*/  LDC R11, c[0x0][0x2f0] ;  /* 0x0000bc00ff0b7b82 */ /* 0x000ea20000000800 */
[----:B------:R-:W-:Y:S01]  /*3960*/  IMAD.MOV.U32 R6, RZ, RZ, -0x2 ;  /* 0xfffffffeff067424 */ /* 0x000fe200078e00ff */
[----:B------:R-:W-:Y:S02]  /*3970*/  UMOV UR10, UR24 ;  /* 0x00000018000a7c82 */ /* 0x000fe40008000000 */
[----:B------:R-:W-:Y:S02]  /*3980*/  PLOP3.LUT P1, PT, PT, PT, UP0, 0x80, 0x0 ;  /* 0x000000000000781c */ /* 0x000fe40003f2f008 */
[----:B------:R-:W-:-:S03]  /*3990*/  PLOP3.LUT P2, PT, PT, PT, UP0, 0x80, 0x0 ;  /* 0x000000000000781c */ /* 0x000fc60003f4f008 */
[----:B------:R-:W-:-:S08]  /*39a0*/  @UP0 ULDC UR6, c[0x0][0x44c] ;  /* 0x0001130000060ab9 */ /* 0x000fd00000000800 */
[----:B------:R-:W-:Y:S01]  /*39b0*/  @P1 IMAD.HI.U32 R5, R10, UR6, RZ ;  /* 0x000000060a051c27 */ /* 0x000fe2000f8e00ff */
[----:B------:R-:W-:-:S04]  /*39c0*/  @UP0 ULDC UR6, c[0x0][0x450] ;  /* 0x0001140000060ab9 */ /* 0x000fc80000000800 */
[----:B------:R-:W-:Y:S01]  /*39d0*/  @P2 SHF.R.U32.HI R10, RZ, UR6, R5 ;  /* 0x00000006ff0a2c19 */ /* 0x000fe20008011605 */
[----:B------:R-:W-:Y:S02]  /*39e0*/  UMOV UR6, 0x1 ;  /* 0x0000000100067882 */ /* 0x000fe40000000000 */
[----:B------:R-:W-:Y:S02]  /*39f0*/  UIMAD UR6, UR23, -0x60, UR6 ;  /* 0xffffffa0170678a4 */ /* 0x000fe4000f8e0206 */
[----:B------:R-:W3:Y:S04]  /*3a00*/  SHFL.IDX PT, R5, R10, 0x1, 0x1c1f ;  /* 0x003c1f000a057f89 */ /* 0x000ee800000e0000 */
[----:B------:R-:W-:Y:S01]  /*3a10*/  IMAD R6, R17, R6, UR6 ;  /* 0x0000000611067e24 */ /* 0x000fe2000f8e0206 */
[----:B------:R-:W-:-:S03]  /*3a20*/  UIADD3 UR6, UR26, 0x22840, URZ ;  /* 0x000228401a067890 */ /* 0x000fc6000fffe03f */
[----:B--2---:R-:W-:Y:S01]  /*3a30*/  IMAD R6, R11, UR42, R6 ;  /* 0x0000002a0b067c24 */ /* 0x004fe2000f8e0206 */
[----:B------:R-:W-:-:S09]  /*3a40*/  UPRMT UR6, UR25, 0x654, UR6 ;  /* 0x0000065419067896 */ /* 0x000fd20008000006 */
[----:B------:R-:W-:Y:S01]  /*3a50*/  SYNCS.ARRIVE.TRANS64.RED.A1T0 RZ, [UR6], RZ ;  /* 0x000000ffffff79a7 */ /* 0x000fe20008100406 */
[----:B---3--:R-:W-:-:S04]  /*3a60*/  IADD3 R5, R5, -UR27, R6 ;  /* 0x8000001b05057c10 */ /* 0x008fc8000fffe006 */
[C---:B------:R-:W-:Y:S02]  /*3a70*/  ISETP.GT.AND P1, PT, R5.reuse, RZ, PT ;  /* 0x000000ff0500720c */ /* 0x040fe40003f24270 */
[C---:B------:R-:W-:Y:S02]  /*3a80*/  ISETP.GT.AND P2, PT, R5.reuse, 0x1, PT ;  /* 0x000000010500780c */ /* 0x040fe40003f44270 */
[----:B------:R-:W-:Y:S02]  /*3a90*/  FSEL R154, R154, -INF , P1 ;  /* 0xff8000009a9a7808 */ /* 0x000fe40000800000 */
[----:B------:R-:W-:Y:S02]  /*3aa0*/  ISETP.GT.AND P1, PT, R5, 0x8, PT ;  /* 0x000000080500780c */ /* 0x000fe40003f24270 */
[----:B------:R-:W-:Y:S02]  /*3ab0*/  FSEL R155, R155, -INF , P2 ;  /* 0xff8000009b9b7808 */ /* 0x000fe40001000000 */
[----:B------:R-:W-:-:S02]  /*3ac0*/  FMNMX.FTZ R12, R154, R9, !PT ;  /* 0x000000099a0c7209 */ /* 0x000fc40007810000 */
[----:B------:R-:W-:Y:S02]  /*3ad0*/  ISETP.GT.AND P2, PT, R5, 0x9, PT ;  /* 0x000000090500780c */ /* 0x000fe40003f44270 */
[----:B------:R-:W-:Y:S02]  /*3ae0*/  FSEL R158, R158, -INF , P1 ;  /* 0xff8000009e9e7808 */ /* 0x000fe40000800000 */
[----:B------:R-:W-:Y:S02]  /*3af0*/  FMNMX.FTZ R11, R155, R12, !PT ;  /* 0x0000000c9b0b7209 */ /* 0x000fe40007810000 */
        /* <DEDUP_REMOVED lines=58> */
[----:B------:R-:W-:Y:S02]  /*3ea0*/  FMNMX.FTZ R5, R195, R12, !PT ;  /* 0x0000000cc3057209 */ /* 0x000fe40007810000 */
[----:B------:R-:W-:Y:S02]  /*3eb0*/  FSEL R198, R198, -INF , P1 ;  /* 0xff800000c6c67808 */ /* 0x000fe40000800000 */
[----:B------:R-:W-:Y:S02]  /*3ec0*/  FSEL R199, R199, -INF , P2 ;  /* 0xff800000c7c77808 */ /* 0x000fe40001000000 */
[----:B------:R-:W-:Y:S02]  /*3ed0*/  FMNMX.FTZ R12, R198, R5, !PT ;  /* 0x00000005c60c7209 */ /* 0x000fe40007810000 */
[----:B------:R-:W2:Y:S02]  /*3ee0*/  SHFL.IDX PT, R5, R10, RZ, 0x1c1f ;  /* 0x001c1fff0a057589 */ /* 0x000ea400000e0000 */
[----:B------:R-:W-:-:S05]  /*3ef0*/  FMNMX.FTZ R13, R199, R12, !PT ;  /* 0x0000000cc70d7209 */ /* 0x000fca0007810000 */
[----:B------:R-:W3:Y:S01]  /*3f00*/  SHFL.BFLY PT, R12, R13, 0x2, 0x1f ;  /* 0x0c401f000d0c7f89 */ /* 0x000ee200000e0000 */
[----:B--2---:R-:W-:-:S04]  /*3f10*/  IADD3 R6, R5, -UR27, R6 ;  /* 0x8000001b05067c10 */ /* 0x004fc8000fffe006 */
[C---:B------:R-:W-:Y:S02]  /*3f20*/  ISETP.GT.AND P1, PT, R6.reuse, RZ, PT ;  /* 0x000000ff0600720c */ /* 0x040fe40003f24270 */
[----:B------:R-:W-:Y:S02]  /*3f30*/  ISETP.GT.AND P2, PT, R6, 0x1, PT ;  /* 0x000000010600780c */ /* 0x000fe40003f44270 */
[----:B------:R-:W-:Y:S02]  /*3f40*/  FSEL R11, R152, -INF , P1 ;  /* 0xff800000980b7808 */ /* 0x000fe40000800000 */
[----:B---3--:R-:W-:Y:S02]  /*3f50*/  FMNMX.FTZ R14, R13, R12, !PT ;  /* 0x0000000c0d0e7209 */ /* 0x008fe40007810000 */
[----:B------:R-:W-:Y:S02]  /*3f60*/  ISETP.GT.AND P1, PT, R6, 0x8, PT ;  /* 0x000000080600780c */ /* 0x000fe40003f24270 */
[----:B------:R-:W-:Y:S01]  /*3f70*/  FSEL R153, R153, -INF , P2 ;  /* 0xff80000099997808 */ /* 0x000fe20001000000 */
[----:B------:R-:W2:Y:S01]  /*3f80*/  SHFL.BFLY PT, R15, R14, 0x1, 0x1f ;  /* 0x0c201f000e0f7f89 */ /* 0x000ea200000e0000 */
        /* <DEDUP_REMOVED lines=19> */
[----:B--2---:R-:W-:Y:S02]  /*40c0*/  FMNMX.FTZ R5, R14, R15, !PT ;  /* 0x0000000f0e057209 */ /* 0x004fe40007810000 */
[----:B------:R-:W-:Y:S02]  /*40d0*/  ISETP.GT.AND P2, PT, R6, 0x21, PT ;  /* 0x000000210600780c */ /* 0x000fe40003f44270 */
[----:B------:R-:W-:Y:S01]  /*40e0*/  FSEL R168, R168, -INF , P3 ;  /* 0xff800000a8a87808 */ /* 0x000fe20001800000 */
[----:B------:R-:W-:Y:S01]  /*40f0*/  FMUL.FTZ R10, R5, UR10 ;  /* 0x0000000a050a7c20 */ /* 0x000fe20008410000 */
[----:B------:R-:W-:Y:S02]  /*4100*/  FMNMX.FTZ R15, R165, R12, !PT ;  /* 0x0000000ca50f7209 */ /* 0x000fe40007810000 */
[----:B------:R-:W-:Y:S02]  /*4110*/  ISETP.GT.AND P3, PT, R6, 0x28, PT ;  /* 0x000000280600780c */ /* 0x000fe40003f64270 */
[----:B------:R-:W-:-:S02]  /*4120*/  FSEL R169, R169, -INF , P2 ;  /* 0xff800000a9a97808 */ /* 0x000fc40001000000 */
[----:B------:R-:W-:Y:S02]  /*4130*/  FMNMX.FTZ R14, R168, R15, !PT ;  /* 0x0000000fa80e7209 */ /* 0x000fe40007810000 */
[----:B------:R-:W-:Y:S02]  /*4140*/  ISETP.GT.AND P2, PT, R6, 0x29, PT ;  /* 0x000000290600780c */ /* 0x000fe40003f44270 */
[----:B------:R-:W-:Y:S02]  /*4150*/  FSEL R172, R172, -INF , P3 ;  /* 0xff800000acac7808 */ /* 0x000fe40001800000 */
        /* <DEDUP_REMOVED lines=19> */
[----:B------:R-:W-:Y:S02]  /*4290*/  FSETP.NEU.FTZ.AND P1, PT, R5, -INF , PT ;  /* 0xff8000000500780b */ /* 0x000fe40003f3d000 */
[----:B------:R-:W-:-:S02]  /*42a0*/  ISETP.GT.AND P3, PT, R6, 0x48, PT ;  /* 0x000000480600780c */ /* 0x000fc40003f64270 */
[----:B------:R-:W-:Y:S02]  /*42b0*/  FSEL R185, R185, -INF , P2 ;  /* 0xff800000b9b97808 */ /* 0x000fe40001000000 */
[----:B------:R-:W-:Y:S02]  /*42c0*/  FMNMX.FTZ R152, R184, R21, !PT ;  /* 0x00000015b8987209 */ /* 0x000fe40007810000 */
[----:B------:R-:W-:Y:S02]  /*42d0*/  FSEL R10, R10, RZ, P1 ;  /* 0x000000ff0a0a7208 */ /* 0x000fe40000800000 */
[----:B------:R-:W-:Y:S02]  /*42e0*/  ISETP.GT.AND P2, PT, R6, 0x49, PT ;  /* 0x000000490600780c */ /* 0x000fe40003f44270 */
[----:B------:R-:W-:Y:S01]  /*42f0*/  FSEL R188, R188, -INF , P3 ;  /* 0xff800000bcbc7808 */ /* 0x000fe20001800000 */
[--C-:B------:R-:W-:Y:S01]  /*4300*/  FFMA.FTZ R154, R154, UR10, -R10.reuse ;  /* 0x0000000a9a9a7c23 */ /* 0x100fe2000801080a */
[----:B------:R-:W-:Y:S01]  /*4310*/  FMNMX.FTZ R21, R185, R152, !PT ;  /* 0x00000098b9157209 */ /* 0x000fe20007810000 */
[--C-:B------:R-:W-:Y:S01]  /*4320*/  FFMA.FTZ R14, R159, UR10, -R10.reuse ;  /* 0x0000000a9f0e7c23 */ /* 0x100fe2000801080a */
[----:B------:R-:W-:Y:S01]  /*4330*/  ISETP.GT.AND P3, PT, R6, 0x50, PT ;  /* 0x000000500600780c */ /* 0x000fe20003f64270 */
[----:B------:R2:W-:Y:S01]  /*4340*/  MUFU.EX2 R13, R154 ;  /* 0x0000009a000d7308 */ /* 0x0005e20000000800 */
[----:B------:R-:W-:Y:S01]  /*4350*/  FSEL R152, R189, -INF , P2 ;  /* 0xff800000bd987808 */ /* 0x000fe20001000000 */
[--C-:B------:R-:W-:Y:S01]  /*4360*/  FFMA.FTZ R159, R166, UR10, -R10.reuse ;  /* 0x0000000aa69f7c23 */ /* 0x100fe2000801080a */
[----:B------:R-:W-:Y:S01]  /*4370*/  FMNMX.FTZ R21, R188, R21, !PT ;  /* 0x00000015bc157209 */ /* 0x000fe20007810000 */
[--C-:B------:R-:W-:Y:S01]  /*4380*/  FFMA.FTZ R12, R155, UR10, -R10.reuse ;  /* 0x0000000a9b0c7c23 */ /* 0x100fe2000801080a */
[----:B------:R-:W-:Y:S01]  /*4390*/  ISETP.GT.AND P2, PT, R6, 0x51, PT ;  /* 0x000000510600780c */ /* 0x000fe20003f44270 */
[--C-:B------:R-:W-:Y:S01]  /*43a0*/  FFMA.FTZ R155, R158, UR10, -R10.reuse ;  /* 0x0000000a9e9b7c23 */ /* 0x100fe2000801080a */
[----:B------:R-:W-:Y:S01]  /*43b0*/  FMNMX.FTZ R21, R152, R21, !PT ;  /* 0x0000001598157209 */ /* 0x000fe20007810000 */
[--C-:B------:R-:W-:Y:S01]  /*43c0*/  FFMA.FTZ R189, R170, UR10, -R10.reuse ;  /* 0x0000000aaabd7c23 */ /* 0x100fe2000801080a */
[----:B--2---:R-:W-:Y:S01]  /*43d0*/  FSEL R154, R192, -INF , P3 ;  /* 0xff800000c09a7808 */ /* 0x004fe20001800000 */
[--C-:B------:R-:W-:Y:S01]  /*43e0*/  FFMA.FTZ R170, R186, UR10, -R10.reuse ;  /* 0x0000000abaaa7c23 */ /* 0x100fe2000801080a */
[----:B------:R-:W-:Y:S01]  /*43f0*/  ISETP.GT.AND P3, PT, R6, 0x58, PT ;  /* 0x000000580600780c */ /* 0x000fe20003f64270 */
[--C-:B------:R-:W-:Y:S01]  /*4400*/  FFMA.FTZ R20, R163, UR10, -R10.reuse ;  /* 0x0000000aa3147c23 */ /* 0x100fe2000801080a */
[----:B------:R-:W-:Y:S01]  /*4410*/  FSEL R193, R193, -INF , P2 ;  /* 0xff800000c1c17808 */ /* 0x000fe20001000000 */
[--C-:B------:R-:W-:Y:S01]  /*4420*/  FFMA.FTZ R163, R174, UR10, -R10.reuse ;  /* 0x0000000aaea37c23 */ /* 0x100fe2000801080a */
[----:B------:R-:W-:Y:S01]  /*4430*/  FMNMX.FTZ R166, R154, R21, !PT ;  /* 0x000000159aa67209 */ /* 0x000fe20007810000 */
[--C-:B------:R-:W-:Y:S01]  /*4440*/  FFMA.FTZ R174, R183, UR10, -R10.reuse ;  /* 0x0000000ab7ae7c23 */ /* 0x100fe2000801080a */
[----:B------:R-:W-:Y:S01]  /*4450*/  ISETP.GT.AND P2, PT, R6, 0x59, PT ;  /* 0x000000590600780c */ /* 0x000fe20003f44270 */
[----:B------:R-:W-:Y:S01]  /*4460*/  MUFU.EX2 R12, R12 ;  /* 0x0000000c000c7308 */ /* 0x000fe20000000800 */
[----:B------:R-:W-:Y:S01]  /*4470*/  FSEL R158, R196, -INF , P3 ;  /* 0xff800000c49e7808 */ /* 0x000fe20001800000 */
[--C-:B------:R-:W-:Y:S01]  /*4480*/  FFMA.FTZ R196, R171, UR10, -R10.reuse ;  /* 0x0000000aabc47c23 */ /* 0x100fe2000801080a */
[----:B------:R-:W-:Y:S01]  /*4490*/  FMNMX.FTZ R21, R193, R166, !PT ;  /* 0x000000a6c1157209 */ /* 0x000fe20007810000 */
[--C-:B------:R-:W-:Y:S01]  /*44a0*/  FFMA.FTZ R171, R190, UR10, -R10.reuse ;  /* 0x0000000abeab7c23 */ /* 0x100fe2000801080a */
[----:B------:R-:W-:Y:S01]  /*44b0*/  FSEL R197, R197, -INF , P2 ;  /* 0xff800000c5c57808 */ /* 0x000fe20001000000 */
[--C-:B------:R-:W-:Y:S01]  /*44c0*/  FFMA.FTZ R183, R187, UR10, -R10.reuse ;  /* 0x0000000abbb77c23 */ /* 0x100fe2000801080a */
[----:B------:R-:W-:Y:S01]  /*44d0*/  FMNMX.FTZ R6, R158, R21, !PT ;  /* 0x000000159e067209 */ /* 0x000fe20007810000 */
[----:B------:R-:W-:Y:S01]  /*44e0*/  MUFU.EX2 R155, R155 ;  /* 0x0000009b009b7308 */ /* 0x000fe20000000800 */
[----:B------:R-:W-:Y:S01]  /*44f0*/  FSEL R186, R5, RZ, P1 ;  /* 0x000000ff05ba7208 */ /* 0x000fe20000800000 */
[--C-:B------:R-:W-:Y:S01]  /*4500*/  FFMA.FTZ R162, R162, UR10, -R10.reuse ;  /* 0x0000000aa2a27c23 */ /* 0x100fe2000801080a */
[----:B------:R-:W-:Y:S01]  /*4510*/  FMNMX.FTZ R6, R197, R6, !PT ;  /* 0x00000006c5067209 */ /* 0x000fe20007810000 */
[--C-:B------:R-:W-:Y:S01]  /*4520*/  FFMA.FTZ R192, R175, UR10, -R10.reuse ;  /* 0x0000000aafc07c23 */ /* 0x100fe2000801080a */
[--C-:B------:R-:W-:Y:S01]  /*4530*/  FFMA.FTZ R166, R178, UR10, -R10.reuse ;  /* 0x0000000ab2a67c23 */ /* 0x100fe2000801080a */
[----:B------:R-:W-:Y:S01]  /*4540*/  FADD.FTZ R186, -R186, R9 ;  /* 0x00000009baba7221 */ /* 0x000fe20000010100 */
[--C-:B------:R-:W-:Y:S01]  /*4550*/  FFMA.FTZ R178, R191, UR10, -R10.reuse ;  /* 0x0000000abfb27c23 */ /* 0x100fe2000801080a */
[----:B------:R-:W2:Y:S01]  /*4560*/  SHFL.BFLY PT, R21, R6, 0x2, 0x1f ;  /* 0x0c401f0006157f89 */ /* 0x000ea200000e0000 */
[----:B------:R-:W-:Y:S01]  /*4570*/  MUFU.EX2 R14, R14 ;  /* 0x0000000e000e7308 */ /* 0x000fe20000000800 */
[----:B------:R-:W-:Y:S01]  /*4580*/  FMUL.FTZ R186, R186, UR10 ;  /* 0x0000000ababa7c20 */ /* 0x000fe20008410000 */
[--C-:B------:R-:W-:Y:S01]  /*4590*/  FFMA.FTZ R175, R198, UR10, -R10.reuse ;  /* 0x0000000ac6af7c23 */ /* 0x100fe2000801080a */
[----:B------:R-:W-:-:S05]  /*45a0*/  FFMA.FTZ R179, R179, UR10, -R10 ;  /* 0x0000000ab3b37c23 */ /* 0x000fca000801080a */
[----:B------:R-:W3:Y:S08]  /*45b0*/  MUFU.EX2 R186, R186 ;  /* 0x000000ba00ba7308 */ /* 0x000ef00000000800 */
[----:B------:R4:W-:Y:S01]  /*45c0*/  MUFU.EX2 R15, R162 ;  /* 0x000000a2000f7308 */ /* 0x0009e20000000800 */
[----:B--2---:R-:W-:-:S07]  /*45d0*/  FMNMX.FTZ R21, R6, R21, !PT ;  /* 0x0000001506157209 */ /* 0x004fce0007810000 */
[----:B------:R-:W-:Y:S01]  /*45e0*/  MUFU.EX2 R20, R20 ;  /* 0x0000001400147308 */ /* 0x000fe20000000800 */
[--C-:B----4-:R-:W-:Y:S01]  /*45f0*/  FFMA.FTZ R162, R167, UR10, -R10.reuse ;  /* 0x0000000aa7a27c23 */ /* 0x110fe2000801080a */
[--C-:B------:R-:W-:Y:S01]  /*4600*/  FFMA.FTZ R167, R182, UR10, -R10.reuse ;  /* 0x0000000ab6a77c23 */ /* 0x100fe2000801080a */
[--C-:B------:R-:W-:Y:S01]  /*4610*/  FFMA.FTZ R182, R195, UR10, -R10.reuse ;  /* 0x0000000ac3b67c23 */ /* 0x100fe2000801080a */
[----:B------:R-:W2:Y:S01]  /*4620*/  SHFL.BFLY PT, R6, R21, 0x1, 0x1f ;  /* 0x0c201f0015067f89 */ /* 0x000ea200000e0000 */
[-C--:B---3--:R-:W-:Y:S01]  /*4630*/  FMUL.FTZ R26, R26, R186.reuse ;  /* 0x000000ba1a1a7220 */ /* 0x088fe20000410000 */
        /* <DEDUP_REMOVED lines=21> */
[----:B------:R-:W-:Y:S01]  /*4790*/  FMUL.FTZ R63, R63, R186 ;  /* 0x000000ba3f3f7220 */ /* 0x000fe20000410000 */
[----:B--2---:R-:W-:Y:S01]  /*47a0*/  FMNMX.FTZ R6, R21, R6, !PT ;  /* 0x0000000615067209 */ /* 0x004fe20007810000 */
[--C-:B------:R-:W-:Y:S01]  /*47b0*/  FFMA.FTZ R21, R194, UR10, -R10.reuse ;  /* 0x0000000ac2157c23 */ /* 0x100fe2000801080a */
[----:B------:R-:W-:Y:S01]  /*47c0*/  FFMA.FTZ R10, R199, UR10, -R10 ;  /* 0x0000000ac70a7c23 */ /* 0x000fe2000801080a */
[-C--:B------:R-:W-:Y:S01]  /*47d0*/  FMUL.FTZ R66, R66, R186.reuse ;  /* 0x000000ba42427220 */ /* 0x080fe20000410000 */
[C---:B------:R-:W-:Y:S01]  /*47e0*/  FSETP.NEU.FTZ.AND P2, PT, R6.reuse, -INF , PT ;  /* 0xff8000000600780b */ /* 0x040fe20003f5d000 */
[----:B------:R-:W-:Y:S01]  /*47f0*/  FMUL.FTZ R194, R6, UR10 ;  /* 0x0000000a06c27c20 */ /* 0x000fe20008410000 */
[----:B------:R-:W-:Y:S01]  /*4800*/  MUFU.EX2 R196, R196 ;  /* 0x000000c400c47308 */ /* 0x000fe20000000800 */
[-C--:B------:R-:W-:Y:S01]  /*4810*/  FMUL.FTZ R67, R67, R186.reuse ;  /* 0x000000ba43437220 */ /* 0x080fe20000410000 */
[-C--:B------:R-:W-:Y:S01]  /*4820*/  FMUL.FTZ R70, R70, R186.reuse ;  /* 0x000000ba46467220 */ /* 0x080fe20000410000 */
[-C--:B------:R-:W-:Y:S01]  /*4830*/  FMUL.FTZ R71, R71, R186.reuse ;  /* 0x000000ba47477220 */ /* 0x080fe20000410000 */
[----:B------:R-:W-:Y:S01]  /*4840*/  FSEL R194, R194, RZ, P2 ;  /* 0x000000ffc2c27208 */ /* 0x000fe20001000000 */
[-C--:B------:R-:W-:Y:S01]  /*4850*/  FMUL.FTZ R74, R74, R186.reuse ;  /* 0x000000ba4a4a7220 */ /* 0x080fe20000410000 */
[-C--:B------:R-:W-:Y:S01]  /*4860*/  FMUL.FTZ R75, R75, R186.reuse ;  /* 0x000000ba4b4b7220 */ /* 0x080fe20000410000 */
[----:B------:R-:W-:Y:S01]  /*4870*/  FMUL.FTZ R78, R78, R186 ;  /* 0x000000ba4e4e7220 */ /* 0x000fe20000410000 */
[----:B------:R-:W-:Y:S01]  /*4880*/  MUFU.EX2 R163, R163 ;  /* 0x000000a300a37308 */ /* 0x000fe20000000800 */
        /* <DEDUP_REMOVED lines=9> */
[--C-:B------:R-:W-:Y:S01]  /*4920*/  FFMA.FTZ R191, R164, UR10, -R194.reuse ;  /* 0x0000000aa4bf7c23 */ /* 0x100fe200080108c2 */
[----:B------:R-:W-:Y:S01]  /*4930*/  FMUL.FTZ R8, R153, UR10 ;  /* 0x0000000a99087c20 */ /* 0x000fe20008410000 */
[--C-:B------:R-:W-:Y:S01]  /*4940*/  FFMA.FTZ R198, R165, UR10, -R194.reuse ;  /* 0x0000000aa5c67c23 */ /* 0x100fe200080108c2 */
[----:B------:R-:W-:Y:S01]  /*4950*/  FFMA.FTZ R153, R186, R4, R13 ;  /* 0x00000004ba997223 */ /* 0x000fe2000001000d */
[--C-:B------:R-:W-:Y:S01]  /*4960*/  FFMA.FTZ R165, R168, UR10, -R194.reuse ;  /* 0x0000000aa8a57c23 */ /* 0x100fe200080108c2 */
[--C-:B------:R-:W-:Y:S01]  /*4970*/  FFMA.FTZ R168, R169, UR10, -R194.reuse ;  /* 0x0000000aa9a87c23 */ /* 0x100fe200080108c2 */
[----:B------:R-:W-:Y:S01]  /*4980*/  MUFU.EX2 R11, R11 ;  /* 0x0000000b000b7308 */ /* 0x000fe20000000800 */
[--C-:B------:R-:W-:Y:S01]  /*4990*/  FFMA.FTZ R169, R176, UR10, -R194.reuse ;  /* 0x0000000ab0a97c23 */ /* 0x100fe200080108c2 */
[----:B------:R-:W-:Y:S01]  /*49a0*/  FADD.FTZ R176, R12, R153 ;  /* 0x000000990cb07221 */ /* 0x000fe20000010000 */
[--C-:B------:R-:W-:Y:S01]  /*49b0*/  FFMA.FTZ R9, R173, UR10, -R194.reuse ;  /* 0x0000000aad097c23 */ /* 0x100fe200080108c2 */
[--C-:B------:R-:W-:Y:S01]  /*49c0*/  FFMA.FTZ R173, R180, UR10, -R194.reuse ;  /* 0x0000000ab4ad7c23 */ /* 0x100fe200080108c2 */
[----:B------:R-:W-:Y:S01]  /*49d0*/  FFMA.FTZ R164, R172, UR10, -R194 ;  /* 0x0000000aaca47c23 */ /* 0x000fe200080108c2 */
[----:B------:R-:W-:Y:S01]  /*49e0*/  FADD.FTZ R153, R155, R176 ;  /* 0x000000b09b997221 */ /* 0x000fe20000010000 */
[--C-:B------:R-:W-:Y:S01]  /*49f0*/  FFMA.FTZ R181, R181, UR10, -R194.reuse ;  /* 0x0000000ab5b57c23 */ /* 0x100fe200080108c2 */
[----:B------:R-:W2:Y:S01]  /*4a00*/  MUFU.EX2 R8, R8 ;  /* 0x0000000800087308 */ /* 0x000ea20000000800 */
[--C-:B------:R-:W-:Y:S01]  /*4a10*/  FFMA.FTZ R172, R177, UR10, -R194.reuse ;  /* 0x0000000ab1ac7c23 */ /* 0x100fe200080108c2 */
[--C-:B------:R-:W-:Y:S01]  /*4a20*/  FFMA.FTZ R176, R185, UR10, -R194.reuse ;  /* 0x0000000ab9b07c23 */ /* 0x100fe200080108c2 */
[----:B------:R-:W-:Y:S01]  /*4a30*/  F2FP.F16.F32.PACK_AB R155, R14, R155 ;  /* 0x0000009b0e9b723e */ /* 0x000fe200000000ff */
[--C-:B------:R-:W-:Y:S01]  /*4a40*/  FFMA.FTZ R177, R188, UR10, -R194.reuse ;  /* 0x0000000abcb17c23 */ /* 0x100fe200080108c2 */
[--C-:B------:R-:W-:Y:S01]  /*4a50*/  FFMA.FTZ R193, R193, UR10, -R194.reuse ;  /* 0x0000000ac1c17c23 */ /* 0x100fe200080108c2 */
        /* <DEDUP_REMOVED lines=11> */
[----:B--2---:R-:W-:Y:S01]  /*4b10*/  FFMA.FTZ R3, R8, R3, R11 ;  /* 0x0000000308037223 */ /* 0x004fe2000001000b */
[-C--:B------:R-:W-:Y:S01]  /*4b20*/  FMUL.FTZ R24, R24, R8.reuse ;  /* 0x0000000818187220 */ /* 0x080fe20000410000 */
[-C--:B------:R-:W-:Y:S01]  /*4b30*/  FMUL.FTZ R25, R25, R8.reuse ;  /* 0x0000000819197220 */ /* 0x080fe20000410000 */
[-C--:B------:R-:W-:Y:S01]  /*4b40*/  FMUL.FTZ R28, R28, R8.reuse ;  /* 0x000000081c1c7220 */ /* 0x080fe20000410000 */
[----:B------:R-:W-:Y:S01]  /*4b50*/  FADD.FTZ R3, R190, R3 ;  /* 0x00000003be037221 */ /* 0x000fe20000010000 */
[-C--:B------:R-:W-:Y:S01]  /*4b60*/  FMUL.FTZ R29, R29, R8.reuse ;  /* 0x000000081d1d7220 */ /* 0x080fe20000410000 */
[-C--:B------:R-:W-:Y:S01]  /*4b70*/  FMUL.FTZ R32, R32, R8.reuse ;  /* 0x0000000820207220 */ /* 0x080fe20000410000 */
[----:B------:R-:W2:Y:S01]  /*4b80*/  MUFU.EX2 R160, R160 ;  /* 0x000000a000a07308 */ /* 0x000ea20000000800 */
[----:B---3--:R-:W-:Y:S01]  /*4b90*/  FADD.FTZ R180, R156, R3 ;  /* 0x000000039cb47221 */ /* 0x008fe20000010000 */
[----:B------:R-:W-:Y:S01]  /*4ba0*/  FFMA.FTZ R3, R184, UR10, -R194 ;  /* 0x0000000ab8037c23 */ /* 0x000fe200080108c2 */
        /* <DEDUP_REMOVED lines=11> */
[----:B------:R-:W-:Y:S01]  /*4c60*/  FADD.FTZ R153, R15, R180 ;  /* 0x000000b40f997221 */ /* 0x000fe20000010000 */
[-C--:B------:R-:W-:Y:S01]  /*4c70*/  FMUL.FTZ R49, R49, R8.reuse ;  /* 0x0000000831317220 */ /* 0x080fe20000410000 */
[----:B------:R-:W4:Y:S01]  /*4c80*/  MUFU.EX2 R191, R191 ;  /* 0x000000bf00bf7308 */ /* 0x000f220000000800 */
[----:B--2---:R-:W-:Y:S01]  /*4c90*/  FADD.FTZ R184, R160, R157 ;  /* 0x0000009da0b87221 */ /* 0x004fe20000010000 */
[----:B------:R-:W-:Y:S01]  /*4ca0*/  FADD.FTZ R180, R20, R153 ;  /* 0x0000009914b47221 */ /* 0x000fe20000010000 */
[-C--:B------:R-:W-:Y:S01]  /*4cb0*/  FMUL.FTZ R52, R52, R8.reuse ;  /* 0x0000000834347220 */ /* 0x080fe20000410000 */
[-C--:B------:R-:W-:Y:S01]  /*4cc0*/  FMUL.FTZ R53, R53, R8.reuse ;  /* 0x0000000835357220 */ /* 0x080fe20000410000 */
[-C--:B------:R-:W-:Y:S01]  /*4cd0*/  FMUL.FTZ R56, R56, R8.reuse ;  /* 0x0000000838387220 */ /* 0x080fe20000410000 */
[----:B------:R-:W-:Y:S01]  /*4ce0*/  FADD.FTZ R157, R159, R180 ;  /* 0x000000b49f9d7221 */ /* 0x000fe20000010000 */
[----:B------:R-:W-:Y:S01]  /*4cf0*/  F2FP.F16.F32.PACK_AB R159, R162, R159 ;  /* 0x0000009fa29f723e */ /* 0x000fe200000000ff */
        /* <DEDUP_REMOVED lines=10> */
[----:B------:R-:W-:Y:S01]  /*4da0*/  FFMA.FTZ R184, R154, UR10, -R194 ;  /* 0x0000000a9ab87c23 */ /* 0x000fe200080108c2 */
[----:B------:R-:W-:Y:S01]  /*4db0*/  FADD.FTZ R154, R162, R157 ;  /* 0x0000009da29a7221 */ /* 0x000fe20000010000 */
[-C--:B------:R-:W-:Y:S01]  /*4dc0*/  FMUL.FTZ R68, R68, R8.reuse ;  /* 0x0000000844447220 */ /* 0x080fe20000410000 */
[-C--:B------:R-:W-:Y:S01]  /*4dd0*/  FMUL.FTZ R69, R69, R8.reuse ;  /* 0x0000000845457220 */ /* 0x080fe20000410000 */
[----:B------:R-:W-:Y:S01]  /*4de0*/  FMUL.FTZ R72, R72, R8 ;  /* 0x0000000848487220 */ /* 0x000fe20000410000 */
[----:B------:R-:W-:Y:S01]  /*4df0*/  FADD.FTZ R185, R189, R154 ;  /* 0x0000009abdb97221 */ /* 0x000fe20000010000 */
[----:B------:R-:W4:Y:S01]  /*4e00*/  MUFU.EX2 R168, R168 ;  /* 0x000000a800a87308 */ /* 0x000f220000000800 */
[----:B------:R-:W-:Y:S01]  /*4e10*/  F2FP.F16.F32.PACK_AB R154, R187, R156 ;  /* 0x0000009cbb9a723e */ /* 0x000fe200000000ff */
[----:B------:R-:W-:Y:S01]  /*4e20*/  FMUL.FTZ R73, R73, R8 ;  /* 0x0000000849497220 */ /* 0x000fe20000410000 */
[----:B------:R-:W-:Y:S01]  /*4e30*/  F2FP.F16.F32.PACK_AB R156, R161, R160 ;  /* 0x000000a0a19c723e */ /* 0x000fe200000000ff */
[-C--:B------:R-:W-:Y:S01]  /*4e40*/  FMUL.FTZ R76, R76, R8.reuse ;  /* 0x000000084c4c7220 */ /* 0x080fe20000410000 */
[----:B--2---:R-:W-:Y:S01]  /*4e50*/  F2FP.F16.F32.PACK_AB R158, R198, R191 ;  /* 0x000000bfc69e723e */ /* 0x004fe200000000ff */
[-C--:B------:R-:W-:Y:S01]  /*4e60*/  FMUL.FTZ R77, R77, R8.reuse ;  /* 0x000000084d4d7220 */ /* 0x080fe20000410000 */
[----:B------:R-:W-:Y:S01]  /*4e70*/  F2FP.F16.F32.PACK_AB R161, R196, R189 ;  /* 0x000000bdc4a1723e */ /* 0x000fe200000000ff */
        /* <DEDUP_REMOVED lines=17> */
[--C-:B-----5:R-:W-:Y:S01]  /*4f90*/  FFMA.FTZ R181, R152, UR10, -R194.reuse ;  /* 0x0000000a98b57c23 */ /* 0x120fe200080108c2 */
[----:B------:R-:W-:Y:S01]  /*4fa0*/  FADD.FTZ R152, R198, R153 ;  /* 0x00000099c6987221 */ /* 0x000fe20000010000 */
[----:B------:R-:W-:Y:S01]  /*4fb0*/  F2FP.F16.F32.PACK_AB R153, R12, R13 ;  /* 0x0000000d0c99723e */ /* 0x000fe200000000ff */
[----:B------:R-:W-:Y:S01]  /*4fc0*/  FFMA.FTZ R194, R197, UR10, -R194 ;  /* 0x0000000ac5c27c23 */ /* 0x000fe200080108c2 */
[-C--:B------:R-:W-:Y:S01]  /*4fd0*/  FMUL.FTZ R108, R108, R8.reuse ;  /* 0x000000086c6c7220 */ /* 0x080fe20000410000 */
[----:B---3--:R-:W-:Y:S01]  /*4fe0*/  FADD.FTZ R157, R165, R152 ;  /* 0x00000098a59d7221 */ /* 0x008fe20000010000 */
[----:B------:R-:W-:Y:S01]  /*4ff0*/  FADD.FTZ R152, R196, R185 ;  /* 0x000000b9c4987221 */ /* 0x000fe20000010000 */
[----:B------:R-:W3:Y:S01]  /*5000*/  MUFU.EX2 R192, R192 ;  /* 0x000000c000c07308 */ /* 0x000ee20000000800 */
[-C--:B------:R-:W-:Y:S01]  /*5010*/  FMUL.FTZ R109, R109, R8.reuse ;  /* 0x000000086d6d7220 */ /* 0x080fe20000410000 */
[----:B----4-:R-:W-:Y:S01]  /*5020*/  FADD.FTZ R157, R168, R157 ;  /* 0x0000009da89d7221 */ /* 0x010fe20000010000 */
[----:B------:R-:W-:Y:S01]  /*5030*/  FADD.FTZ R13, R163, R152 ;  /* 0x00000098a30d7221 */ /* 0x000fe20000010000 */
[----:B------:R-:W-:Y:S01]  /*5040*/  F2FP.F16.F32.PACK_AB R152, R190, R11 ;  /* 0x0000000bbe98723e */ /* 0x000fe200000000ff */
[----:B------:R-:W-:Y:S01]  /*5050*/  FMUL.FTZ R112, R112, R8 ;  /* 0x0000000870707220 */ /* 0x000fe20000410000 */
[----:B--2---:R-:W-:Y:S01]  /*5060*/  FADD.FTZ R14, R164, R157 ;  /* 0x0000009da40e7221 */ /* 0x004fe20000010000 */
[----:B------:R-:W-:Y:S01]  /*5070*/  F2FP.F16.F32.PACK_AB R157, R20, R15 ;  /* 0x0000000f149d723e */ /* 0x000fe200000000ff */
[----:B------:R-:W2:Y:S01]  /*5080*/  MUFU.EX2 R169, R169 ;  /* 0x000000a900a97308 */ /* 0x000ea20000000800 */
[C---:B0-----:R-:W-:Y:S01]  /*5090*/  F2FP.F16.F32.PACK_AB R162, R9.reuse, R164 ;  /* 0x000000a409a2723e */ /* 0x041fe200000000ff */
[----:B------:R-:W-:Y:S01]  /*50a0*/  FADD.FTZ R14, R9, R14 ;  /* 0x0000000e090e7221 */ /* 0x000fe20000010000 */
        /* <DEDUP_REMOVED lines=25> */
[----:B------:R-:W-:Y:S01]  /*5240*/  FMUL.FTZ R149, R149, R8 ;  /* 0x0000000895957220 */ /* 0x000fe20000410000 */
        /* <DEDUP_REMOVED lines=21> */
[----:B------:R-:W-:Y:S01]  /*53a0*/  F2FP.F16.F32.PACK_AB R160, R168, R165 ;  /* 0x000000a5a8a0723e */ /* 0x000fe200000000ff */
[----:B------:R-:W-:Y:S01]  /*53b0*/  FMUL.FTZ R126, R126, R186 ;  /* 0x000000ba7e7e7220 */ /* 0x000fe20000410000 */
[----:B------:R-:W-:Y:S01]  /*53c0*/  F2FP.F16.F32.PACK_AB R165, R179, R166 ;  /* 0x000000a6b3a5723e */ /* 0x000fe200000000ff */
[-C--:B------:R-:W-:Y:S01]  /*53d0*/  FMUL.FTZ R127, R127, R186.reuse ;  /* 0x000000ba7f7f7220 */ /* 0x080fe20000410000 */
[----:B------:R-:W-:Y:S01]  /*53e0*/  F2FP.F16.F32.PACK_AB R166, R4, R173 ;  /* 0x000000ad04a6723e */ /* 0x000fe200000000ff */
[-C--:B------:R-:W-:Y:S01]  /*53f0*/  FMUL.FTZ R130, R130, R186.reuse ;  /* 0x000000ba82827220 */ /* 0x080fe20000410000 */
[----:B------:R-:W0:Y:S01]  /*5400*/  MUFU.EX2 R3, R3 ;  /* 0x0000000300037308 */ /* 0x000e220000000800 */
[----:B---3--:R-:W-:Y:S01]  /*5410*/  FADD.FTZ R15, R167, R20 ;  /* 0x00000014a70f7221 */ /* 0x008fe20000010000 */
[----:B------:R-:W-:Y:S01]  /*5420*/  FADD.FTZ R20, R4, R13 ;  /* 0x0000000d04147221 */ /* 0x000fe20000010000 */
        /* <DEDUP_REMOVED lines=15> */
[----:B------:R-:W-:-:S06]  /*5520*/  FMUL.FTZ R151, R151, R186 ;  /* 0x000000ba97977220 */ /* 0x000fcc0000410000 */
[----:B------:R-:W0:Y:S01]  /*5530*/  MUFU.EX2 R176, R176 ;  /* 0x000000b000b07308 */ /* 0x000e220000000800 */
[----:B---3--:R-:W-:-:S07]  /*5540*/  FADD.FTZ R20, R170, R15 ;  /* 0x0000000faa147221 */ /* 0x008fce0000010000 */
[----:B------:R-:W3:Y:S01]  /*5550*/  MUFU.EX2 R171, R171 ;  /* 0x000000ab00ab7308 */ /* 0x000ee20000000800 */
[C---:B--2---:R-:W-:Y:S01]  /*5560*/  FADD.FTZ R20, R183.reuse, R20 ;  /* 0x00000014b7147221 */ /* 0x044fe20000010000 */
[----:B------:R-:W-:-:S06]  /*5570*/  F2FP.F16.F32.PACK_AB R169, R183, R170 ;  /* 0x000000aab7a9723e */ /* 0x000fcc00000000ff */
[----:B------:R-:W2:Y:S01]  /*5580*/  MUFU.EX2 R177, R177 ;  /* 0x000000b100b17308 */ /* 0x000ea20000000800 */
[----:B0-----:R-:W-:-:S07]  /*5590*/  FADD.FTZ R168, R176, R9 ;  /* 0x00000009b0a87221 */ /* 0x001fce0000010000 */
[----:B------:R-:W0:Y:S01]  /*55a0*/  MUFU.EX2 R178, R178 ;  /* 0x000000b200b27308 */ /* 0x000e220000000800 */
[----:B---3--:R-:W-:-:S07]  /*55b0*/  FADD.FTZ R15, R171, R20 ;  /* 0x00000014ab0f7221 */ /* 0x008fce0000010000 */
[----:B------:R-:W3:Y:S01]  /*55c0*/  MUFU.EX2 R12, R181 ;  /* 0x000000b5000c7308 */ /* 0x000ee20000000800 */
[----:B--2---:R-:W-:Y:S01]  /*55d0*/  FADD.FTZ R13, R177, R168 ;  /* 0x000000a8b10d7221 */ /* 0x004fe20000010000 */
[----:B------:R-:W-:-:S06]  /*55e0*/  F2FP.F16.F32.PACK_AB R168, R176, R3 ;  /* 0x00000003b0a8723e */ /* 0x000fcc00000000ff */
[----:B------:R-:W2:Y:S01]  /*55f0*/  MUFU.EX2 R21, R21 ;  /* 0x0000001500157308 */ /* 0x000ea20000000800 */
[C---:B0-----:R-:W-:Y:S01]  /*5600*/  FADD.FTZ R20, R178.reuse, R15 ;  /* 0x0000000fb2147221 */ /* 0x041fe20000010000 */
[----:B------:R-:W-:-:S06]  /*5610*/  F2FP.F16.F32.PACK_AB R171, R178, R171 ;  /* 0x000000abb2ab723e */ /* 0x000fcc00000000ff */
[----:B------:R-:W0:Y:S01]  /*5620*/  MUFU.EX2 R11, R184 ;  /* 0x000000b8000b7308 */ /* 0x000e220000000800 */
[C---:B---3--:R-:W-:Y:S01]  /*5630*/  FADD.FTZ R4, R12.reuse, R13 ;  /* 0x0000000d0c047221 */ /* 0x048fe20000010000 */
[----:B------:R-:W-:-:S06]  /*5640*/  F2FP.F16.F32.PACK_AB R170, R12, R177 ;  /* 0x000000b10caa723e */ /* 0x000fcc00000000ff */
[----:B------:R-:W3:Y:S01]  /*5650*/  MUFU.EX2 R182, R182 ;  /* 0x000000b600b67308 */ /* 0x000ee20000000800 */
[----:B--2---:R-:W-:-:S07]  /*5660*/  FADD.FTZ R13, R21, R20 ;  /* 0x00000014150d7221 */ /* 0x004fce0000010000 */
[----:B------:R-:W2:Y:S01]  /*5670*/  MUFU.EX2 R14, R193 ;  /* 0x000000c1000e7308 */ /* 0x000ea20000000800 */
[----:B0-----:R-:W-:-:S07]  /*5680*/  FADD.FTZ R3, R11, R4 ;  /* 0x000000040b037221 */ /* 0x001fce0000010000 */
[----:B------:R-:W0:Y:S01]  /*5690*/  MUFU.EX2 R175, R175 ;  /* 0x000000af00af7308 */ /* 0x000e220000000800 */
[C---:B---3--:R-:W-:Y:S01]  /*56a0*/  FADD.FTZ R4, R182.reuse, R13 ;  /* 0x0000000db6047221 */ /* 0x048fe20000010000 */
[----:B------:R-:W-:-:S06]  /*56b0*/  F2FP.F16.F32.PACK_AB R173, R182, R21 ;  /* 0x00000015b6ad723e */ /* 0x000fcc00000000ff */
[----:B------:R-:W3:Y:S01]  /*56c0*/  MUFU.EX2 R180, R180 ;  /* 0x000000b400b47308 */ /* 0x000ee20000000800 */
[C---:B--2---:R-:W-:Y:S01]  /*56d0*/  FADD.FTZ R3, R14.reuse, R3 ;  /* 0x000000030e037221 */ /* 0x044fe20000010000 */
[----:B------:R-:W-:-:S06]  /*56e0*/  F2FP.F16.F32.PACK_AB R172, R14, R11 ;  /* 0x0000000b0eac723e */ /* 0x000fcc00000000ff */
[----:B------:R-:W2:Y:S01]  /*56f0*/  MUFU.EX2 R9, R194 ;  /* 0x000000c200097308 */ /* 0x000ea20000000800 */
[----:B0-----:R-:W-:-:S07]  /*5700*/  FADD.FTZ R11, R175, R4 ;  /* 0x00000004af0b7221 */ /* 0x001fce0000010000 */
[----:B------:R-:W0:Y:S01]  /*5710*/  MUFU.EX2 R10, R10 ;  /* 0x0000000a000a7308 */ /* 0x000e220000000800 */
[----:B---3--:R-:W-:-:S04]  /*5720*/  FADD.FTZ R12, R180, R3 ;  /* 0x00000003b40c7221 */ /* 0x008fc80000010000 */
[C---:B--2---:R-:W-:Y:S01]  /*5730*/  FADD.FTZ R3, R9.reuse, R12 ;  /* 0x0000000c09037221 */ /* 0x044fe20000010000 */
[----:B------:R-:W-:Y:S01]  /*5740*/  F2FP.F16.F32.PACK_AB R174, R9, R180 ;  /* 0x000000b409ae723e */ /* 0x000fe200000000ff */
[C---:B0-----:R-:W-:Y:S01]  /*5750*/  FADD.FTZ R4, R10.reuse, R11 ;  /* 0x0000000b0a047221 */ /* 0x041fe20000010000 */
[----:B------:R-:W-:Y:S01]  /*5760*/  F2FP.F16.F32.PACK_AB R175, R10, R175 ;  /* 0x000000af0aaf723e */ /* 0x000fe200000000ff */
[----:B------:R-:W-:Y:S06]  /*5770*/  @!P0 BRA `(.L_x_4450) ;  /* 0x0000000000048947 */ /* 0x000fec0003800000 */
[----:B------:R-:W-:Y:S01]  /*5780*/  BPT.TRAP 0x1 ;  /* 0x000000040000795c */ /* 0x000fe20000300000 */
.L_x_4450:
[----:B------:R0:W2:Y:S01]  /*5790*/  SYNCS.PHASECHK.TRANS64.TRYWAIT P1, [UR26+0x22850], R7 ;  /* 0x02285007ff0075a7 */ /* 0x0000a2000802015a */
[----:B------:R-:W-:Y:S05]  /*57a0*/  @!P0 BRA `(.L_x_4451) ;  /* 0x0000000000048947 */ /* 0x000fea0003800000 */
[----:B------:R-:W-:Y:S01]  /*57b0*/  BPT.TRAP 0x1 ;  /* 0x000000040000795c */ /* 0x000fe20000300000 */
.L_x_4451:
[----:B------:R-:W-:Y:S01]  /*57c0*/  VIADD R8, R200, 0x8 ;  /* 0x00000008c8087836 */ /* 0x000fe20000000000 */
[----:B--2---:R-:W-:Y:S06]  /*57d0*/  @P1 BRA `(.L_x_4452) ;  /* 0x0000000000081947 */ /* 0x004fec0003800000 */
[----:B------:R-:W2:Y:S02]  /*57e0*/  SYNCS.PHASECHK.TRANS64.TRYWAIT P1, [UR26+0x22850], R7 ;  /* 0x02285007ff0075a7 */ /* 0x000ea4000802015a */
[----:B--2---:R-:W-:Y:S05]  /*57f0*/  @!P1 BRA `(.L_x_4453) ;  /* 0x0000009400049947 */ /* 0x004fea0003800000 */
.L_x_4452:
        /* <DEDUP_REMOVED lines=39> */
.L_x_4454:
[----:B------:R-:W-:Y:S01]  /*5a70*/  UISETP.GT.AND UP0, UPT, UR23, UR22, UPT ;  /* 0x000000161700728c */ /* 0x000fe2000bf04270 */
[----:B------:R-:W-:Y:S01]  /*5a80*/  IMAD.MOV.U32 R9, RZ, RZ, R5 ;  /* 0x000000ffff097224 */ /* 0x000fe200078e0005 */
[----:B------:R-:W-:Y:S01]  /*5a90*/  UIADD3 UR26, UR26, 0x22860, URZ ;  /* 0x000228601a1a7890 */ /* 0x000fe2000fffe03f */
[----:B------:R-:W-:Y:S01]  /*5aa0*/  IMAD.MOV.U32 R8, RZ, RZ, R6 ;  /* 0x000000ffff087224 */ /* 0x000fe200078e0006 */
[----:B------:R-:W-:Y:S02]  /*5ab0*/  UIADD3 UR23, UR23, -0x1, URZ ;  /* 0xffffffff17177890 */ /* 0x000fe4000fffe03f */
[----:B------:R-:W-:Y:S01]  /*5ac0*/  PLOP3.LUT P1, PT, PT, PT, UP0, 0x80, 0x0 ;  /* 0x000000000000781c */ /* 0x000fe20003f2f008 */
[----:B------:R-:W-:-:S09]  /*5ad0*/  UPRMT UR26, UR25, 0x654, UR26 ;  /* 0x00000654191a7896 */ /* 0x000fd2000800001a */
[----:B------:R-:W-:Y:S03]  /*5ae0*/  SYNCS.ARRIVE.TRANS64.RED.A1T0 RZ, [UR26], RZ ;  /* 0x000000ffffff79a7 */ /* 0x000fe6000810041a */
[----:B------:R-:W-:Y:S05]  /*5af0*/  @P1 BRA `(.L_x_4455) ;  /* 0xffffffd800d81947 */ /* 0x000fea000383ffff */
.L_x_4444:
[----:B------:R-:W-:-:S13]  /*5b00*/  ISETP.LE.AND P1, PT, RZ, UR23, PT ;  /* 0x00000017ff007c0c */ /* 0x000fda000bf23270 */
[----:B------:R-:W-:Y:S05]  /*5b10*/  @!P1 BRA `(.L_x_4456) ;  /* 0x0000001c00509947 */ /* 0x000fea0003800000 */
[----:B------:R-:W-:Y:S01]  /*5b20*/  IMAD.MOV.U32 R202, RZ, RZ, R5 ;  /* 0x000000ffffca7224 */ /* 0x000fe200078e0005 */
[----:B------:R-:W-:Y:S01]  /*5b30*/  ULDC UR22, c[0x0][0x988] ;  /* 0x0002620000167ab9 */ /* 0x000fe20000000800 */
[----:B---3--:R-:W-:-:S07]  /*5b40*/  IMAD.MOV.U32 R9, RZ, RZ, R6 ;  /* 0x000000ffff097224 */ /* 0x008fce00078e0006 */
.L_x_4467:
[----:B------:R-:W-:-:S04]  /*5b50*/  UIADD3 UR36, UR36, 0x1, URZ ;  /* 0x0000000124247890 */ /* 0x000fc8000fffe03f */
[----:B------:R-:W-:-:S04]  /*5b60*/  UISETP.NE.AND UP0, UPT, UR36, 0x2, UPT ;  /* 0x000000022400788c */ /* 0x000fc8000bf05270 */
[----:B------:R-:W-:Y:S02]  /*5b70*/  USEL UR6, URZ, 0x1, UP0 ;  /* 0x000000013f067887 */ /* 0x000fe40008000000 */
[----:B------:R-:W-:Y:S02]  /*5b80*/  USEL UR36, UR36, URZ, UP0 ;  /* 0x0000003f24247287 */ /* 0x000fe40008000000 */
[----:B------:R-:W-:Y:S01]  /*5b90*/  ULOP3.LUT UR37, UR37, UR6, URZ, 0x3c, !UPT ;  /* 0x0000000625257292 */ /* 0x000fe2000f8e3c3f */
[----:B-1----:R-:W-:Y:S11]  /*5ba0*/  @!P0 BRA `(.L_x_4457) ;  /* 0x0000000000048947 */ /* 0x002ff60003800000 */
[----:B------:R-:W-:Y:S01]  /*5bb0*/  BPT.TRAP 0x1 ;  /* 0x000000040000795c */ /* 0x000fe20000300000 */
.L_x_4457:
        /* <DEDUP_REMOVED lines=9> */
.L_x_4458:
[----:B--2---:R-:W-:Y:S05]  /*5c50*/  @P1 BRA `(.L_x_4459) ;  /* 0x0000000000081947 */ /* 0x004fea0003800000 */
[----:B------:R-:W2:Y:S02]  /*5c60*/  SYNCS.PHASECHK.TRANS64.TRYWAIT P1, [UR25+0x22830], R7 ;  /* 0x02283007ff0075a7 */ /* 0x000ea40008020159 */
[----:B--2---:R-:W-:Y:S05]  /*5c70*/  @!P1 BRA `(.L_x_4460) ;  /* 0x0000008c00fc9947 */ /* 0x004fea0003800000 */
.L_x_4459:
[----:B------:R-:W-:Y:S01]  /*5c80*/  UIMAD UR6, UR36, 0x300, UR20 ;  /* 0x00000300240678a4 */ /* 0x000fe2000f8e0214 */
[----:B------:R-:W-:Y:S01]  /*5c90*/  WARPGROUP.ARRIVE ;  /* 0x00000000000079c5 */ /* 0x000fe20000000000 */
[----:B------:R-:W-:Y:S01]  /*5ca0*/  UMOV UR7, 0x40000040 ;  /* 0x4000004000077882 */ /* 0x000fe20000000000 */
[----:B------:R-:W-:Y:S01]  /*5cb0*/  UMOV UR11, 0x40000040 ;  /* 0x40000040000b7882 */ /* 0x000fe20000000000 */
[----:B------:R-:W-:-:S03]  /*5cc0*/  UIADD3 UR10, UR6, 0x2, URZ ;  /* 0x00000002060a7890 */ /* 0x000fc6000fffe03f */
[----:B-1----:R-:W1:Y:S01]  /*5cd0*/  S2R R0, SR_TID.X ;  /* 0x0000000000007919 */ /* 0x002e620000002100 */
        /* <DEDUP_REMOVED lines=20> */
.L_x_4461:
[----:B------:R-:W-:Y:S01]  /*5e20*/  FMNMX.FTZ R6, R152, R9, !PT ;  /* 0x0000000998067209 */ /* 0x000fe20007810000 */
[----:B------:R-:W-:Y:S01]  /*5e30*/  UMOV UR10, UR22 ;  /* 0x00000016000a7c82 */ /* 0x000fe20008000000 */
[----:B------:R-:W-:Y:S01]  /*5e40*/  FMNMX.FTZ R10, R154, R202, !PT ;  /* 0x000000ca9a0a7209 */ /* 0x000fe20007810000 */
[----:B------:R-:W-:Y:S01]  /*5e50*/  UIADD3 UR6, UR25, 0x22840, URZ ;  /* 0x0002284019067890 */ /* 0x000fe2000fffe03f */
[----:B------:R-:W-:-:S03]  /*5e60*/  FMNMX.FTZ R5, R153, R6, !PT ;  /* 0x0000000699057209 */ /* 0x000fc60007810000 */
[----:B------:R-:W-:Y:S01]  /*5e70*/  UPRMT UR6, UR24, 0x654, UR6 ;  /* 0x0000065418067896 */ /* 0x000fe20008000006 */
[----:B------:R-:W-:-:S04]  /*5e80*/  FMNMX.FTZ R6, R156, R5, !PT ;  /* 0x000000059c067209 */ /* 0x000fc80007810000 */
[----:B------:R-:W-:-:S04]  /*5e90*/  FMNMX.FTZ R5, R157, R6, !PT ;  /* 0x000000069d057209 */ /* 0x000fc80007810000 */
[----:B------:R-:W-:Y:S01]  /*5ea0*/  FMNMX.FTZ R6, R160, R5, !PT ;  /* 0x00000005a0067209 */ /* 0x000fe20007810000 */
[----:B------:R-:W-:Y:S03]  /*5eb0*/  SYNCS.ARRIVE.TRANS64.RED.A1T0 RZ, [UR6], RZ ;  /* 0x000000ffffff79a7 */ /* 0x000fe60008100406 */
        /* <DEDUP_REMOVED lines=45> */
[----:B------:R-:W2:Y:S01]  /*6190*/  MUFU.EX2 R8, R8 ;  /* 0x0000000800087308 */ /* 0x000ea20000000800 */
[--C-:B------:R-:W-:Y:S01]  /*61a0*/  FFMA.FTZ R153, R156, UR10, -R203.reuse ;  /* 0x0000000a9c997c23 */ /* 0x100fe200080108cb */
[----:B------:R-:W-:Y:S01]  /*61b0*/  FMNMX.FTZ R5, R179, R10, !PT ;  /* 0x0000000ab3057209 */ /* 0x000fe20007810000 */
[--C-:B------:R-:W-:Y:S01]  /*61c0*/  FFMA.FTZ R21, R161, UR10, -R203.reuse ;  /* 0x0000000aa1157c23 */ /* 0x100fe200080108cb */
[--C-:B------:R-:W-:Y:S01]  /*61d0*/  FFMA.FTZ R161, R169, UR10, -R203.reuse ;  /* 0x0000000aa9a17c23 */ /* 0x100fe200080108cb */
[--C-:B------:R-:W-:Y:S01]  /*61e0*/  FFMA.FTZ R169, R185, UR10, -R203.reuse ;  /* 0x0000000ab9a97c23 */ /* 0x100fe200080108cb */
[----:B------:R-:W-:Y:S01]  /*61f0*/  FMNMX.FTZ R10, R182, R5, !PT ;  /* 0x00000005b60a7209 */ /* 0x000fe20007810000 */
[--C-:B------:R-:W-:Y:S01]  /*6200*/  FFMA.FTZ R156, R160, UR10, -R203.reuse ;  /* 0x0000000aa09c7c23 */ /* 0x100fe200080108cb */
[----:B------:R-:W3:Y:S01]  /*6210*/  MUFU.EX2 R15, R15 ;  /* 0x0000000f000f7308 */ /* 0x000ee20000000800 */
[--C-:B------:R-:W-:Y:S01]  /*6220*/  FFMA.FTZ R160, R168, UR10, -R203.reuse ;  /* 0x0000000aa8a07c23 */ /* 0x100fe200080108cb */
[----:B------:R-:W-:Y:S01]  /*6230*/  FMNMX.FTZ R5, R183, R10, !PT ;  /* 0x0000000ab7057209 */ /* 0x000fe20007810000 */
[--C-:B------:R-:W-:Y:S01]  /*6240*/  FFMA.FTZ R168, R184, UR10, -R203.reuse ;  /* 0x0000000ab8a87c23 */ /* 0x100fe200080108cb */
[--C-:B------:R-:W-:Y:S01]  /*6250*/  FFMA.FTZ R20, R165, UR10, -R203.reuse ;  /* 0x0000000aa5147c23 */ /* 0x100fe200080108cb */
[--C-:B------:R-:W-:Y:S01]  /*6260*/  FFMA.FTZ R165, R173, UR10, -R203.reuse ;  /* 0x0000000aada57c23 */ /* 0x100fe200080108cb */
[----:B------:R-:W-:Y:S01]  /*6270*/  FMNMX.FTZ R10, R186, R5, !PT ;  /* 0x00000005ba0a7209 */ /* 0x000fe20007810000 */
[--C-:B------:R-:W-:Y:S01]  /*6280*/  FFMA.FTZ R173, R189, UR10, -R203.reuse ;  /* 0x0000000abdad7c23 */ /* 0x100fe200080108cb */
[----:B------:R-:W4:Y:S01]  /*6290*/  MUFU.EX2 R152, R152 ;  /* 0x0000009800987308 */ /* 0x000f220000000800 */
[--C-:B------:R-:W-:Y:S01]  /*62a0*/  FFMA.FTZ R12, R172, UR10, -R203.reuse ;  /* 0x0000000aac0c7c23 */ /* 0x100fe200080108cb */
[----:B------:R-:W-:Y:S01]  /*62b0*/  FMNMX.FTZ R5, R187, R10, !PT ;  /* 0x0000000abb057209 */ /* 0x000fe20007810000 */
[--C-:B------:R-:W-:Y:S01]  /*62c0*/  FFMA.FTZ R201, R177, UR10, -R203.reuse ;  /* 0x0000000ab1c97c23 */ /* 0x100fe200080108cb */
[--C-:B------:R-:W-:Y:S01]  /*62d0*/  FFMA.FTZ R172, R192, UR10, -R203.reuse ;  /* 0x0000000ac0ac7c23 */ /* 0x100fe200080108cb */
[--C-:B------:R-:W-:Y:S01]  /*62e0*/  FFMA.FTZ R177, R193, UR10, -R203.reuse ;  /* 0x0000000ac1b17c23 */ /* 0x100fe200080108cb */
[----:B------:R-:W-:Y:S01]  /*62f0*/  FMNMX.FTZ R10, R190, R5, !PT ;  /* 0x00000005be0a7209 */ /* 0x000fe20007810000 */
[--C-:B------:R-:W-:Y:S01]  /*6300*/  FFMA.FTZ R196, R196, UR10, -R203.reuse ;  /* 0x0000000ac4c47c23 */ /* 0x100fe200080108cb */
[----:B------:R-:W5:Y:S01]  /*6310*/  MUFU.EX2 R153, R153 ;  /* 0x0000009900997308 */ /* 0x000f620000000800 */
[----:B--2---:R-:W-:Y:S01]  /*6320*/  FMUL.FTZ R24, R24, R8 ;  /* 0x0000000818187220 */ /* 0x004fe20000410000 */
[----:B------:R-:W-:Y:S01]  /*6330*/  FMNMX.FTZ R5, R191, R10, !PT ;  /* 0x0000000abf057209 */ /* 0x000fe20007810000 */
[-C--:B------:R-:W-:Y:S01]  /*6340*/  FMUL.FTZ R25, R25, R8.reuse ;  /* 0x0000000819197220 */ /* 0x080fe20000410000 */
[-C--:B------:R-:W-:Y:S01]  /*6350*/  FMUL.FTZ R28, R28, R8.reuse ;  /* 0x000000081c1c7220 */ /* 0x080fe20000410000 */
[-C--:B------:R-:W-:Y:S01]  /*6360*/  FMUL.FTZ R29, R29, R8.reuse ;  /* 0x000000081d1d7220 */ /* 0x080fe20000410000 */
[----:B------:R-:W-:Y:S01]  /*6370*/  FMNMX.FTZ R10, R194, R5, !PT ;  /* 0x00000005c20a7209 */ /* 0x000fe20007810000 */
[-C--:B------:R-:W-:Y:S01]  /*6380*/  FMUL.FTZ R32, R32, R8.reuse ;  /* 0x0000000820207220 */ /* 0x080fe20000410000 */
[----:B------:R-:W2:Y:S01]  /*6390*/  MUFU.EX2 R200, R200 ;  /* 0x000000c800c87308 */ /* 0x000ea20000000800 */
[----:B------:R-:W-:Y:S01]  /*63a0*/  FMUL.FTZ R33, R33, R8 ;  /* 0x0000000821217220 */ /* 0x000fe20000410000 */
[----:B------:R-:W-:Y:S01]  /*63b0*/  FMNMX.FTZ R5, R195, R10, !PT ;  /* 0x0000000ac3057209 */ /* 0x000fe20007810000 */
[-C--:B------:R-:W-:Y:S01]  /*63c0*/  FMUL.FTZ R36, R36, R8.reuse ;  /* 0x0000000824247220 */ /* 0x080fe20000410000 */
[-C--:B------:R-:W-:Y:S01]  /*63d0*/  FMUL.FTZ R37, R37, R8.reuse ;  /* 0x0000000825257220 */ /* 0x080fe20000410000 */
[-C--:B------:R-:W-:Y:S01]  /*63e0*/  FMUL.FTZ R40, R40, R8.reuse ;  /* 0x0000000828287220 */ /* 0x080fe20000410000 */
[----:B------:R-:W-:Y:S01]  /*63f0*/  FMNMX.FTZ R10, R198, R5, !PT ;  /* 0x00000005c60a7209 */ /* 0x000fe20007810000 */
[-C--:B------:R-:W-:Y:S01]  /*6400*/  FMUL.FTZ R41, R41, R8.reuse ;  /* 0x0000000829297220 */ /* 0x080fe20000410000 */
[----:B------:R-:W0:Y:S01]  /*6410*/  MUFU.EX2 R156, R156 ;  /* 0x0000009c009c7308 */ /* 0x000e220000000800 */
[----:B------:R-:W-:Y:S01]  /*6420*/  FMUL.FTZ R44, R44, R8 ;  /* 0x000000082c2c7220 */ /* 0x000fe20000410000 */
[----:B------:R-:W-:Y:S01]  /*6430*/  FMNMX.FTZ R10, R199, R10, !PT ;  /* 0x0000000ac70a7209 */ /* 0x000fe20007810000 */
[-C--:B------:R-:W-:Y:S01]  /*6440*/  FMUL.FTZ R45, R45, R8.reuse ;  /* 0x000000082d2d7220 */ /* 0x080fe20000410000 */
[-C--:B------:R-:W-:Y:S01]  /*6450*/  FMUL.FTZ R48, R48, R8.reuse ;  /* 0x0000000830307220 */ /* 0x080fe20000410000 */
        /* <DEDUP_REMOVED lines=28> */
[--C-:B------:R-:W-:Y:S01]  /*6620*/  FFMA.FTZ R10, R188, UR10, -R203.reuse ;  /* 0x0000000abc0a7c23 */ /* 0x100fe200080108cb */
[-C--:B------:R-:W-:Y:S01]  /*6630*/  FMUL.FTZ R93, R93, R8.reuse ;  /* 0x000000085d5d7220 */ /* 0x080fe20000410000 */
[-C--:B------:R-:W-:Y:S01]  /*6640*/  FMUL.FTZ R96, R96, R8.reuse ;  /* 0x0000000860607220 */ /* 0x080fe20000410000 */
[----:B------:R-:W1:Y:S01]  /*6650*/  SHFL.BFLY PT, R176, R9, 0x1, 0x1f ;  /* 0x0c201f0009b07f89 */ /* 0x000e6200000e0000 */
        /* <DEDUP_REMOVED lines=23> */
[----:B-1----:R-:W-:Y:S01]  /*67d0*/  FMNMX.FTZ R5, R9, R176, !PT ;  /* 0x000000b009057209 */ /* 0x002fe20007810000 */
[----:B------:R-:W-:Y:S01]  /*67e0*/  FFMA.FTZ R176, R197, UR10, -R203 ;  /* 0x0000000ac5b07c23 */ /* 0x000fe200080108cb */
[-C--:B------:R-:W-:Y:S01]  /*67f0*/  FMUL.FTZ R137, R137, R8.reuse ;  /* 0x0000000889897220 */ /* 0x080fe20000410000 */
[-C--:B------:R-:W-:Y:S01]  /*6800*/  FMUL.FTZ R140, R140, R8.reuse ;  /* 0x000000088c8c7220 */ /* 0x080fe20000410000 */
[----:B------:R-:W-:Y:S01]  /*6810*/  MUFU.EX2 R164, R164 ;  /* 0x000000a400a47308 */ /* 0x000fe20000000800 */
[----:B------:R-:W-:Y:S01]  /*6820*/  FADD.FTZ R157, -R5, R202 ;  /* 0x000000ca059d7221 */ /* 0x000fe20000010100 */
[-C--:B------:R-:W-:Y:S01]  /*6830*/  FMUL.FTZ R141, R141, R8.reuse ;  /* 0x000000088d8d7220 */ /* 0x080fe20000410000 */
[-C--:B------:R-:W-:Y:S01]  /*6840*/  FMUL.FTZ R144, R144, R8.reuse ;  /* 0x0000000890907220 */ /* 0x080fe20000410000 */
[-C--:B------:R-:W-:Y:S01]  /*6850*/  FMUL.FTZ R145, R145, R8.reuse ;  /* 0x0000000891917220 */ /* 0x080fe20000410000 */
[----:B------:R-:W-:Y:S01]  /*6860*/  FMUL.FTZ R181, R157, UR10 ;  /* 0x0000000a9db57c20 */ /* 0x000fe20008410000 */
[----:B------:R-:W-:Y:S01]  /*6870*/  FMUL.FTZ R157, R5, UR10 ;  /* 0x0000000a059d7c20 */ /* 0x000fe20008410000 */
[-C--:B------:R-:W-:Y:S01]  /*6880*/  FMUL.FTZ R148, R148, R8.reuse ;  /* 0x0000000894947220 */ /* 0x080fe20000410000 */
[----:B------:R-:W-:Y:S01]  /*6890*/  MUFU.EX2 R201, R201 ;  /* 0x000000c900c97308 */ /* 0x000fe20000000800 */
[----:B------:R-:W-:Y:S01]  /*68a0*/  FMUL.FTZ R149, R149, R8 ;  /* 0x0000000895957220 */ /* 0x000fe20000410000 */
        /* <DEDUP_REMOVED lines=10> */
[----:B------:R-:W-:Y:S01]  /*6950*/  FFMA.FTZ R175, R179, UR10, -R157 ;  /* 0x0000000ab3af7c23 */ /* 0x000fe2000801089d */
[----:B---3--:R-:W-:Y:S01]  /*6960*/  FFMA.FTZ R179, R8, R3, R15 ;  /* 0x0000000308b37223 */ /* 0x008fe2000001000f */
[--C-:B------:R-:W-:Y:S01]  /*6970*/  FFMA.FTZ R162, R166, UR10, -R157.reuse ;  /* 0x0000000aa6a27c23 */ /* 0x100fe2000801089d */
[----:B------:R-:W-:Y:S01]  /*6980*/  FFMA.FTZ R166, R170, UR10, -R157 ;  /* 0x0000000aaaa67c23 */ /* 0x000fe2000801089d */
[----:B------:R-:W1:Y:S01]  /*6990*/  MUFU.EX2 R180, R180 ;  /* 0x000000b400b47308 */ /* 0x000e620000000800 */
[----:B----4-:R-:W-:Y:S01]  /*69a0*/  FADD.FTZ R154, R152, R179 ;  /* 0x000000b3989a7221 */ /* 0x010fe20000010000 */
[--C-:B------:R-:W-:Y:S01]  /*69b0*/  FFMA.FTZ R3, R182, UR10, -R157.reuse ;  /* 0x0000000ab6037c23 */ /* 0x100fe2000801089d */
[--C-:B------:R-:W-:Y:S01]  /*69c0*/  FFMA.FTZ R170, R174, UR10, -R157.reuse ;  /* 0x0000000aaeaa7c23 */ /* 0x100fe2000801089d */
[--C-:B------:R-:W-:Y:S01]  /*69d0*/  FFMA.FTZ R174, R178, UR10, -R157.reuse ;  /* 0x0000000ab2ae7c23 */ /* 0x100fe2000801089d */
[----:B-----5:R-:W-:Y:S01]  /*69e0*/  FADD.FTZ R189, R153, R154 ;  /* 0x0000009a99bd7221 */ /* 0x020fe20000010000 */
[--C-:B------:R-:W-:Y:S01]  /*69f0*/  FFMA.FTZ R178, R186, UR10, -R157.reuse ;  /* 0x0000000abab27c23 */ /* 0x100fe2000801089d */
[----:B------:R-:W-:Y:S01]  /*6a00*/  FFMA.FTZ R190, R190, UR10, -R157 ;  /* 0x0000000abebe7c23 */ /* 0x000fe2000801089d */
[----:B------:R-:W3:Y:S01]  /*6a10*/  MUFU.EX2 R155, R155 ;  /* 0x0000009b009b7308 */ /* 0x000ee20000000800 */
[----:B--2---:R-:W-:Y:S01]  /*6a20*/  FADD.FTZ R189, R200, R189 ;  /* 0x000000bdc8bd7221 */ /* 0x004fe20000010000 */
[--C-:B------:R-:W-:Y:S01]  /*6a30*/  FFMA.FTZ R191, R191, UR10, -R157.reuse ;  /* 0x0000000abfbf7c23 */ /* 0x100fe2000801089d */
[--C-:B------:R-:W-:Y:S01]  /*6a40*/  FFMA.FTZ R194, R194, UR10, -R157.reuse ;  /* 0x0000000ac2c27c23 */ /* 0x100fe2000801089d */
[----:B------:R-:W-:Y:S01]  /*6a50*/  FFMA.FTZ R195, R195, UR10, -R157 ;  /* 0x0000000ac3c37c23 */ /* 0x000fe2000801089d */
[----:B0-----:R-:W-:Y:S01]  /*6a60*/  FADD.FTZ R182, R156, R189 ;  /* 0x000000bd9cb67221 */ /* 0x001fe20000010000 */
[--C-:B------:R-:W-:Y:S01]  /*6a70*/  FFMA.FTZ R198, R198, UR10, -R157.reuse ;  /* 0x0000000ac6c67c23 */ /* 0x100fe2000801089d */
[--C-:B------:R-:W-:Y:S01]  /*6a80*/  FFMA.FTZ R199, R199, UR10, -R157.reuse ;  /* 0x0000000ac7c77c23 */ /* 0x100fe2000801089d */
[----:B------:R-:W0:Y:S01]  /*6a90*/  MUFU.EX2 R158, R158 ;  /* 0x0000009e009e7308 */ /* 0x000e220000000800 */
[----:B-1----:R-:W-:Y:S01]  /*6aa0*/  FFMA.FTZ R4, R181, R4, R180 ;  /* 0x00000004b5047223 */ /* 0x002fe200000100b4 */
[C---:B------:R-:W-:Y:S01]  /*6ab0*/  FADD.FTZ R182, R21.reuse, R182 ;  /* 0x000000b615b67221 */ /* 0x040fe20000010000 */
[----:B------:R-:W-:Y:S01]  /*6ac0*/  F2FP.F16.F32.PACK_AB R152, R152, R15 ;  /* 0x0000000f9898723e */ /* 0x000fe200000000ff */
[-C--:B------:R-:W-:Y:S01]  /*6ad0*/  FMUL.FTZ R26, R26, R181.reuse ;  /* 0x000000b51a1a7220 */ /* 0x080fe20000410000 */
[----:B------:R-:W-:Y:S01]  /*6ae0*/  F2FP.F16.F32.PACK_AB R156, R21, R156 ;  /* 0x0000009c159c723e */ /* 0x000fe200000000ff */
[-C--:B------:R-:W-:Y:S01]  /*6af0*/  FMUL.FTZ R27, R27, R181.reuse ;  /* 0x000000b51b1b7220 */ /* 0x080fe20000410000 */
[-C--:B------:R-:W-:Y:S01]  /*6b00*/  FMUL.FTZ R30, R30, R181.reuse ;  /* 0x000000b51e1e7220 */ /* 0x080fe20000410000 */
[----:B------:R-:W1:Y:S01]  /*6b10*/  MUFU.EX2 R185, R185 ;  /* 0x000000b900b97308 */ /* 0x000e620000000800 */
[----:B---3--:R-:W-:Y:S01]  /*6b20*/  FADD.FTZ R179, R155, R4 ;  /* 0x000000049bb37221 */ /* 0x008fe20000010000 */
[----:B------:R-:W-:Y:S01]  /*6b30*/  FFMA.FTZ R4, R183, UR10, -R157 ;  /* 0x0000000ab7047c23 */ /* 0x000fe2000801089d */
[-C--:B------:R-:W-:Y:S01]  /*6b40*/  FMUL.FTZ R31, R31, R181.reuse ;  /* 0x000000b51f1f7220 */ /* 0x080fe20000410000 */
[-C--:B------:R-:W-:Y:S01]  /*6b50*/  FMUL.FTZ R34, R34, R181.reuse ;  /* 0x000000b522227220 */ /* 0x080fe20000410000 */
[-C--:B------:R-:W-:Y:S01]  /*6b60*/  FMUL.FTZ R35, R35, R181.reuse ;  /* 0x000000b523237220 */ /* 0x080fe20000410000 */
[-C--:B------:R-:W-:Y:S01]  /*6b70*/  FMUL.FTZ R38, R38, R181.reuse ;  /* 0x000000b526267220 */ /* 0x080fe20000410000 */
[-C--:B------:R-:W-:Y:S01]  /*6b80*/  FMUL.FTZ R39, R39, R181.reuse ;  /* 0x000000b527277220 */ /* 0x080fe20000410000 */
[----:B------:R-:W2:Y:S01]  /*6b90*/  MUFU.EX2 R159, R159 ;  /* 0x0000009f009f7308 */ /* 0x000ea20000000800 */
[----:B0-----:R-:W-:Y:S01]  /*6ba0*/  FADD.FTZ R154, R158, R179 ;  /* 0x000000b39e9a7221 */ /* 0x001fe20000010000 */
[----:B------:R-:W-:Y:S01]  /*6bb0*/  FFMA.FTZ R179, R187, UR10, -R157 ;  /* 0x0000000abbb37c23 */ /* 0x000fe2000801089d */
[----:B------:R-:W-:Y:S01]  /*6bc0*/  FADD.FTZ R187, R13, R182 ;  /* 0x000000b60dbb7221 */ /* 0x000fe20000010000 */
[-C--:B------:R-:W-:Y:S01]  /*6bd0*/  FMUL.FTZ R42, R42, R181.reuse ;  /* 0x000000b52a2a7220 */ /* 0x080fe20000410000 */
[-C--:B------:R-:W-:Y:S01]  /*6be0*/  FMUL.FTZ R43, R43, R181.reuse ;  /* 0x000000b52b2b7220 */ /* 0x080fe20000410000 */
[-C--:B------:R-:W-:Y:S01]  /*6bf0*/  FMUL.FTZ R46, R46, R181.reuse ;  /* 0x000000b52e2e7220 */ /* 0x080fe20000410000 */
[----:B------:R-:W-:Y:S01]  /*6c00*/  FADD.FTZ R187, R20, R187 ;  /* 0x000000bb14bb7221 */ /* 0x000fe20000010000 */
        /* <DEDUP_REMOVED lines=34> */
[----:B------:R-:W-:Y:S01]  /*6e30*/  FADD.FTZ R154, R160, R187 ;  /* 0x000000bba09a7221 */ /* 0x000fe20000010000 */
[----:B------:R-:W-:Y:S01]  /*6e40*/  F2FP.F16.F32.PACK_AB R160, R161, R160 ;  /* 0x000000a0a1a0723e */ /* 0x000fe200000000ff */
[-C--:B------:R-:W-:Y:S01]  /*6e50*/  FMUL.FTZ R95, R95, R181.reuse ;  /* 0x000000b55f5f7220 */ /* 0x080fe20000410000 */
[----:B------:R-:W-:Y:S01]  /*6e60*/  FMUL.FTZ R98, R98, R181 ;  /* 0x000000b562627220 */ /* 0x000fe20000410000 */
[----:B------:R-:W-:Y:S01]  /*6e70*/  FADD.FTZ R157, R161, R154 ;  /* 0x0000009aa19d7221 */ /* 0x000fe20000010000 */
[----:B------:R-:W-:Y:S01]  /*6e80*/  F2FP.F16.F32.PACK_AB R154, R200, R153 ;  /* 0x00000099c89a723e */ /* 0x000fe200000000ff */
[----:B------:R-:W2:Y:S01]  /*6e90*/  MUFU.EX2 R170, R170 ;  /* 0x000000aa00aa7308 */ /* 0x000ea20000000800 */
[----:B0-----:R-:W-:Y:S01]  /*6ea0*/  FADD.FTZ R182, R166, R183 ;  /* 0x000000b7a6b67221 */ /* 0x001fe20000010000 */
[----:B------:R-:W-:Y:S01]  /*6eb0*/  F2FP.F16.F32.PACK_AB R153, R155, R180 ;  /* 0x000000b49b99723e */ /* 0x000fe200000000ff */
[-C--:B------:R-:W-:Y:S01]  /*6ec0*/  FMUL.FTZ R99, R99, R181.reuse ;  /* 0x000000b563637220 */ /* 0x080fe20000410000 */
[----:B------:R-:W-:Y:S01]  /*6ed0*/  F2FP.F16.F32.PACK_AB R155, R185, R158 ;  /* 0x0000009eb99b723e */ /* 0x000fe200000000ff */
[----:B------:R-:W-:Y:S01]  /*6ee0*/  FMUL.FTZ R102, R102, R181 ;  /* 0x000000b566667220 */ /* 0x000fe20000410000 */
[----:B------:R-:W-:Y:S01]  /*6ef0*/  F2FP.F16.F32.PACK_AB R158, R20, R13 ;  /* 0x0000000d149e723e */ /* 0x000fe200000000ff */
[-C--:B------:R-:W-:Y:S01]  /*6f00*/  FMUL.FTZ R103, R103, R181.reuse ;  /* 0x000000b567677220 */ /* 0x080fe20000410000 */
[----:B------:R-:W0:Y:S01]  /*6f10*/  MUFU.EX2 R171, R171 ;  /* 0x000000ab00ab7308 */ /* 0x000e220000000800 */
[C---:B-1----:R-:W-:Y:S01]  /*6f20*/  FADD.FTZ R183, R167.reuse, R182 ;  /* 0x000000b6a7b77221 */ /* 0x042fe20000010000 */
[----:B------:R-:W-:Y:S01]  /*6f30*/  FADD.FTZ R182, R12, R157 ;  /* 0x0000009d0cb67221 */ /* 0x000fe20000010000 */
[----:B------:R-:W-:Y:S01]  /*6f40*/  F2FP.F16.F32.PACK_AB R161, R167, R166 ;  /* 0x000000a6a7a1723e */ /* 0x000fe200000000ff */
[-C--:B------:R-:W-:Y:S01]  /*6f50*/  FMUL.FTZ R106, R106, R181.reuse ;  /* 0x000000b56a6a7220 */ /* 0x080fe20000410000 */
[-C--:B------:R-:W-:Y:S01]  /*6f60*/  FMUL.FTZ R107, R107, R181.reuse ;  /* 0x000000b56b6b7220 */ /* 0x080fe20000410000 */
[----:B------:R-:W-:Y:S01]  /*6f70*/  FADD.FTZ R157, R165, R182 ;  /* 0x000000b6a59d7221 */ /* 0x000fe20000010000 */
[----:B------:R-:W-:Y:S01]  /*6f80*/  FMUL.FTZ R110, R110, R181 ;  /* 0x000000b56e6e7220 */ /* 0x000fe20000410000 */
[----:B------:R-:W1:Y:S01]  /*6f90*/  MUFU.EX2 R174, R174 ;  /* 0x000000ae00ae7308 */ /* 0x000e620000000800 */
[----:B--2---:R-:W-:Y:S01]  /*6fa0*/  FADD.FTZ R186, R170, R183 ;  /* 0x000000b7aaba7221 */ /* 0x004fe20000010000 */
[----:B------:R-:W-:Y:S01]  /*6fb0*/  FADD.FTZ R182, R164, R157 ;  /* 0x0000009da4b67221 */ /* 0x000fe20000010000 */
[----:B------:R-:W-:Y:S01]  /*6fc0*/  F2FP.F16.F32.PACK_AB R157, R184, R159 ;  /* 0x0000009fb89d723e */ /* 0x000fe200000000ff */
[-C--:B------:R-:W-:Y:S01]  /*6fd0*/  FMUL.FTZ R111, R111, R181.reuse ;  /* 0x000000b56f6f7220 */ /* 0x080fe20000410000 */
[----:B------:R-:W-:Y:S01]  /*6fe0*/  F2FP.F16.F32.PACK_AB R159, R163, R162 ;  /* 0x000000a2a39f723e */ /* 0x000fe200000000ff */
[----:B------:R-:W-:Y:S01]  /*6ff0*/  FADD.FTZ R182, R201, R182 ;  /* 0x000000b6c9b67221 */ /* 0x000fe20000010000 */
[----:B------:R-:W-:Y:S01]  /*7000*/  F2FP.F16.F32.PACK_AB R162, R165, R12 ;  /* 0x0000000ca5a2723e */ /* 0x000fe200000000ff */
[----:B------:R-:W2:Y:S01]  /*7010*/  MUFU.EX2 R175, R175 ;  /* 0x000000af00af7308 */ /* 0x000ea20000000800 */
[C---:B0-----:R-:W-:Y:S01]  /*7020*/  FADD.FTZ R183, R171.reuse, R186 ;  /* 0x000000baabb77221 */ /* 0x041fe20000010000 */
[----:B------:R-:W-:Y:S01]  /*7030*/  F2FP.F16.F32.PACK_AB R163, R171, R170 ;  /* 0x000000aaaba3723e */ /* 0x000fe200000000ff */
[-C--:B------:R-:W-:Y:S01]  /*7040*/  FMUL.FTZ R114, R114, R181.reuse ;  /* 0x000000b572727220 */ /* 0x080fe20000410000 */
[----:B------:R-:W-:Y:S01]  /*7050*/  F2FP.F16.F32.PACK_AB R164, R201, R164 ;  /* 0x000000a4c9a4723e */ /* 0x000fe200000000ff */
        /* <DEDUP_REMOVED lines=25> */
[----:B------:R-:W-:-:S02]  /*71f0*/  FMUL.FTZ R151, R151, R181 ;  /* 0x000000b597977220 */ /* 0x000fc40000410000 */
        /* <DEDUP_REMOVED lines=41> */
[----:B--2---:R-:W-:-:S04]  /*7490*/  FADD.FTZ R4, R198, R3 ;  /* 0x00000003c6047221 */ /* 0x004fc80000010000 */
[C---:B0-----:R-:W-:Y:S01]  /*74a0*/  FADD.FTZ R4, R175.reuse, R4 ;  /* 0x00000004af047221 */ /* 0x041fe20000010000 */
[----:B------:R-:W-:Y:S01]  /*74b0*/  F2FP.F16.F32.PACK_AB R175, R175, R198 ;  /* 0x000000c6afaf723e */ /* 0x000fe200000000ff */
[C---:B-1----:R-:W-:Y:S01]  /*74c0*/  FADD.FTZ R3, R176.reuse, R11 ;  /* 0x0000000bb0037221 */ /* 0x042fe20000010000 */
[----:B------:R-:W-:Y:S01]  /*74d0*/  F2FP.F16.F32.PACK_AB R174, R176, R9 ;  /* 0x00000009b0ae723e */ /* 0x000fe200000000ff */
[----:B------:R-:W-:Y:S06]  /*74e0*/  @!P0 BRA `(.L_x_4462) ;  /* 0x0000000000048947 */ /* 0x000fec0003800000 */
[----:B------:R-:W-:Y:S01]  /*74f0*/  BPT.TRAP 0x1 ;  /* 0x000000040000795c */ /* 0x000fe20000300000 */
.L_x_4462:
[----:B------:R0:W1:Y:S01]  /*7500*/  SYNCS.PHASECHK.TRANS64.TRYWAIT P1, [UR25+0x22850], R7 ;  /* 0x02285007ff0075a7 */ /* 0x0000620008020159 */
[----:B------:R-:W-:Y:S05]  /*7510*/  @!P0 BRA `(.L_x_4463) ;  /* 0x0000000000048947 */ /* 0x000fea0003800000 */
[----:B------:R-:W-:Y:S01]  /*7520*/  BPT.TRAP 0x1 ;  /* 0x000000040000795c */ /* 0x000fe20000300000 */
.L_x_4463:
[----:B------:R-:W-:Y:S01]  /*7530*/  VIADD R8, R204, 0x8 ;  /* 0x00000008cc087836 */ /* 0x000fe20000000000 */
[----:B-1----:R-:W-:Y:S06]  /*7540*/  @P1 BRA `(.L_x_4464) ;  /* 0x0000000000081947 */ /* 0x002fec0003800000 */
[----:B------:R-:W1:Y:S02]  /*7550*/  SYNCS.PHASECHK.TRANS64.TRYWAIT P1, [UR25+0x22850], R7 ;  /* 0x02285007ff0075a7 */ /* 0x000e640008020159 */
[----:B-1----:R-:W-:Y:S05]  /*7560*/  @!P1 BRA `(.L_x_4465) ;  /* 0x0000007400d89947 */ /* 0x002fea0003800000 */
.L_x_4464:
        /* <DEDUP_REMOVED lines=39> */
.L_x_4466:
[----:B------:R-:W-:Y:S01]  /*77e0*/  UIADD3 UR25, UR25, 0x22860, URZ ;  /* 0x0002286019197890 */ /* 0x000fe2000fffe03f */
[----:B------:R-:W-:Y:S01]  /*77f0*/  ISETP.LT.AND P1, PT, RZ, UR23, PT ;  /* 0x00000017ff007c0c */ /* 0x000fe2000bf21270 */
[----:B------:R-:W-:Y:S01]  /*7800*/  UIADD3 UR23, UR23, -0x1, URZ ;  /* 0xffffffff17177890 */ /* 0x000fe2000fffe03f */
[----:B------:R-:W-:Y:S01]  /*7810*/  MOV R202, R5 ;  /* 0x0000000500ca7202 */ /* 0x000fe20000000f00 */
[----:B------:R-:W-:Y:S01]  /*7820*/  UPRMT UR25, UR24, 0x654, UR25 ;  /* 0x0000065418197896 */ /* 0x000fe20008000019 */
[----:B------:R-:W-:-:S08]  /*7830*/  IMAD.MOV.U32 R9, RZ, RZ, R6 ;  /* 0x000000ffff097224 */ /* 0x000fd000078e0006 */
[----:B------:R-:W-:Y:S01]  /*7840*/  SYNCS.ARRIVE.TRANS64.RED.A1T0 RZ, [UR25], RZ ;  /* 0x000000ffffff79a7 */ /* 0x000fe20008100419 */
[----:B------:R-:W-:Y:S05]  /*7850*/  @P1 BRA `(.L_x_4467) ;  /* 0xffffffe000bc1947 */ /* 0x000fea000383ffff */
.L_x_4456:
[----:B01-3--:R-:W0:Y:S01]  /*7860*/  SHFL.BFLY PT, R8, R3, 0x2, 0x1f ;  /* 0x0c401f0003087f89 */ /* 0x00be2200000e0000 */
[----:B------:R-:W-:Y:S01]  /*7870*/  UIADD3 UR36, UR36, 0x1, URZ ;  /* 0x0000000124247890 */ /* 0x000fe2000fffe03f */
[----:B------:R-:W-:Y:S01]  /*7880*/  IMAD.U32 R13, RZ, RZ, UR10 ;  /* 0x0000000aff0d7e24 */ /* 0x000fe2000f8e00ff */
[----:B------:R2:W-:Y:S06]  /*7890*/  BAR.ARV R0, 0x100 ;  /* 0x000400000000751d */ /* 0x0005ec0000002000 */
[----:B------:R-:W-:Y:S02]  /*78a0*/  UISETP.NE.AND UP0, UPT, UR36, 0x2, UPT ;  /* 0x000000022400788c */ /* 0x000fe4000bf05270 */
[----:B------:R-:W-:Y:S06]  /*78b0*/  BAR.ARV 0x8, 0x180 ;  /* 0x0206000000007b1d */ /* 0x000fec0000002000 */
[----:B--2---:R-:W-:Y:S01]  /*78c0*/  IMAD.MOV.U32 R0, RZ, RZ, RZ ;  /* 0x000000ffff007224 */ /* 0x004fe200078e00ff */
[----:B------:R-:W-:Y:S01]  /*78d0*/  USEL UR4, URZ, 0x1, UP0 ;  /* 0x000000013f047887 */ /* 0x000fe20008000000 */
[----:B------:R-:W1:Y:S01]  /*78e0*/  SHFL.BFLY PT, R9, R4, 0x2, 0x1f ;  /* 0x0c401f0004097f89 */ /* 0x000e6200000e0000 */
[----:B------:R-:W-:Y:S01]  /*78f0*/  PLOP3.LUT P0, PT, PT, PT, PT, 0x8, 0x0 ;  /* 0x000000000000781c */ /* 0x000fe20003f0e170 */
[----:B------:R-:W-:Y:S01]  /*7900*/  UIADD3 UR38, UR38, 0x1, URZ ;  /* 0x0000000126267890 */ /* 0x000fe2000fffe03f */
[----:B0-----:R-:W-:Y:S01]  /*7910*/  FADD.FTZ R8, R8, R3 ;  /* 0x0000000308087221 */ /* 0x001fe20000010000 */
[----:B------:R-:W-:Y:S01]  /*7920*/  IMAD.MOV.U32 R3, RZ, RZ, -0x800000 ;  /* 0xff800000ff037424 */ /* 0x000fe200078e00ff */
[----:B------:R-:W-:-:S02]  /*7930*/  USEL UR36, UR36, URZ, UP0 ;  /* 0x0000003f24247287 */ /* 0x000fc40008000000 */
[----:B------:R-:W-:Y:S01]  /*7940*/  ULOP3.LUT UR37, UR37, UR4, URZ, 0x3c, !UPT ;  /* 0x0000000425257292 */ /* 0x000fe2000f8e3c3f */
[----:B------:R-:W0:Y:S01]  /*7950*/  SHFL.BFLY PT, R7, R8, 0x1, 0x1f ;  /* 0x0c201f0008077f89 */ /* 0x000e2200000e0000 */
[----:B-1----:R-:W-:Y:S01]  /*7960*/  FADD.FTZ R9, R9, R4 ;  /* 0x0000000409097221 */ /* 0x002fe20000010000 */
[----:B------:R-:W-:-:S04]  /*7970*/  IMAD.MOV.U32 R4, RZ, RZ, -0x800000 ;  /* 0xff800000ff047424 */ /* 0x000fc800078e00ff */
[----:B------:R-:W1:Y:S01]  /*7980*/  SHFL.BFLY PT, R10, R9, 0x1, 0x1f ;  /* 0x0c201f00090a7f89 */ /* 0x000e6200000e0000 */
[----:B0-----:R-:W-:Y:S01]  /*7990*/  FADD.FTZ R11, R8, R7 ;  /* 0x00000007080b7221 */ /* 0x001fe20000010000 */
[----:B------:R-:W-:-:S04]  /*79a0*/  IMAD.MOV.U32 R7, RZ, RZ, RZ ;  /* 0x000000ffff077224 */ /* 0x000fc800078e00ff */
[----:B------:R-:W-:-:S13]  /*79b0*/  FSETP.NE.FTZ.AND P1, PT, R11, RZ, PT ;  /* 0x000000ff0b00720b */ /* 0x000fda0003f35000 */
[----:B------:R-:W0:Y:S01]  /*79c0*/  @P1 MUFU.RCP R7, R11 ;  /* 0x0000000b00071308 */ /* 0x000e220000001000 */
[----:B-1----:R-:W-:-:S05]  /*79d0*/  FADD.FTZ R10, R9, R10 ;  /* 0x0000000a090a7221 */ /* 0x002fca0000010000 */
[----:B------:R-:W-:Y:S02]  /*79e0*/  FSETP.NE.FTZ.AND P2, PT, R10, RZ, PT ;  /* 0x000000ff0a00720b */ /* 0x000fe40003f55000 */
[----:B------:R-:W1:Y:S01]  /*79f0*/  @P1 MUFU.LG2 R8, R11 ;  /* 0x0000000b00081308 */ /* 0x000e620000000c00 */
[-C--:B0-----:R-:W-:Y:S01]  /*7a00*/  FMUL.FTZ R24, R24, R7.reuse ;  /* 0x0000000718187220 */ /* 0x081fe20000410000 */
[-C--:B------:R-:W-:Y:S01]  /*7a10*/  FMUL.FTZ R25, R25, R7.reuse ;  /* 0x0000000719197220 */ /* 0x080fe20000410000 */
[----:B------:R-:W-:-:S08]  /*7a20*/  FMUL.FTZ R28, R28, R7 ;  /* 0x000000071c1c7220 */ /* 0x000fd00000410000 */
        /* <DEDUP_REMOVED lines=8> */
[----:B------:R0:W2:Y:S01]  /*7ab0*/  @P2 MUFU.RCP R0, R10 ;  /* 0x0000000a00002308 */ /* 0x0000a20000001000 */
        /* <DEDUP_REMOVED lines=54> */
[----:B------:R-:W-:-:S02]  /*7e20*/  IMAD.U32 R7, RZ, RZ, UR10 ;  /* 0x0000000aff077e24 */ /* 0x000fc4000f8e00ff */
[----:B------:R-:W-:Y:S01]  /*7e30*/  @P2 FMUL.FTZ R13, R13, 0.69314718246459960938 ;  /* 0x3f3172180d0d2820 */ /* 0x000fe20000410000 */
[----:B-1----:R-:W-:Y:S01]  /*7e40*/  @P1 FMUL.FTZ R8, R8, 0.69314718246459960938 ;  /* 0x3f31721808081820 */ /* 0x002fe20000410000 */
[----:B0-----:R-:W-:Y:S01]  /*7e50*/  @P2 FMUL.FTZ R10, R9, 0.69314718246459960938 ;  /* 0x3f317218090a2820 */ /* 0x001fe20000410000 */
[----:B------:R-:W-:Y:S01]  /*7e60*/  @P1 FMUL.FTZ R7, R7, 0.69314718246459960938 ;  /* 0x3f31721807071820 */ /* 0x000fe20000410000 */
        /* <DEDUP_REMOVED lines=66> */
.L_x_4431:
[----:B------:R-:W0:Y:S08]  /*8290*/  S2UR UR5, SR_CgaCtaId ;  /* 0x00000000000579c3 */ /* 0x000e300000008800 */
[----:B------:R-:W-:Y:S06]  /*82a0*/  BAR.SYNC.DEFER_BLOCKING 0x5, 0x180 ;  /* 0x0146000000007b1d */ /* 0x000fec0000010000 */
[----:B------:R-:W-:Y:S01]  /*82b0*/  UMOV UR4, 0x400 ;  /* 0x0000040000047882 */ /* 0x000fe20000000000 */
[----:B------:R-:W-:Y:S01]  /*82c0*/  BSSY B0, `(.L_x_4468) ;  /* 0x000028f000007945 */ /* 0x000fe20003800000 */
[----:B0-----:R-:W-:-:S09]  /*82d0*/  ULEA UR13, UR5, UR4, 0x18 ;  /* 0x00000004050d7291 */ /* 0x001fd2000f8ec03f */
[----:B------:R-:W0:Y:S02]  /*82e0*/  LDS R5, [UR13+0x228d0] ;  /* 0x0228d00dff057984 */ /* 0x000e240008000800 */
[----:B0-----:R-:W-:Y:S01]  /*82f0*/  R2UR UR4, R5 ;  /* 0x00000000050472ca */ /* 0x001fe200000e0000 */
[----:B------:R-:W-:Y:S06]  /*8300*/  BAR.ARV 0x4, 0x180 ;  /* 0x0106000000007b1d */ /* 0x000fec0000002000 */
[----:B------:R-:W-:Y:S08]  /*8310*/  @P0 BRA `(.L_x_4469) ;  /* 0x0000001c00500947 */ /* 0x000ff00003800000 */
[----:B------:R-:W0:Y:S01]  /*8320*/  S2UR UR5, SR_SWINHI ;  /* 0x00000000000579c3 */ /* 0x000e220000002f00 */
[----:B------:R-:W-:-:S07]  /*8330*/  IMAD.MOV.U32 R6, RZ, RZ, 0x2 ;  /* 0x00000002ff067424 */ /* 0x000fce00078e00ff */
[----:B------:R-:W-:Y:S01]  /*8340*/  BAR.SYNC.DEFER_BLOCKING 0x1, 0x100 ;  /* 0x0044000000007b1d */ /* 0x000fe20000010000 */
[----:B------:R-:W-:Y:S01]  /*8350*/  IMAD R138, R205, 0x40, R2 ;  /* 0x00000040cd8a7824 */ /* 0x000fe200078e0202 */
[----:B------:R-:W-:Y:S01]  /*8360*/  F2FP.F16.F32.PACK_AB R24, R25, R24 ;  /* 0x000000181918723e */ /* 0x000fe200000000ff */
[----:B------:R-:W-:Y:S01]  /*8370*/  IMAD.MOV.U32 R139, RZ, RZ, 0x2 ;  /* 0x00000002ff8b7424 */ /* 0x000fe200078e00ff */
[----:B------:R-:W-:Y:S01]  /*8380*/  F2FP.F16.F32.PACK_AB R25, R32, R26 ;  /* 0x0000001a2019723e */ /* 0x000fe200000000ff */
[----:B------:R-:W-:Y:S01]  /*8390*/  USHF.R.S32.HI UR10, URZ, 0x1f, UR39 ;  /* 0x0000001f3f0a7899 */ /* 0x000fe20008011427 */
[----:B------:R-:W-:Y:S01]  /*83a0*/  F2FP.F16.F32.PACK_AB R26, R29, R28 ;  /* 0x0000001c1d1a723e */ /* 0x000fe200000000ff */
[----:B------:R-:W-:Y:S01]  /*83b0*/  ULDC.64 UR8, c[0x0][0xb90] ;  /* 0x0002e40000087ab9 */ /* 0x000fe20000000a00 */
[----:B------:R-:W-:Y:S01]  /*83c0*/  F2FP.F16.F32.PACK_AB R27, R27, R30 ;  /* 0x0000001e1b1b723e */ /* 0x000fe200000000ff */
[----:B------:R-:W-:Y:S01]  /*83d0*/  USHF.R.S32.HI UR12, URZ, 0x1f, UR41 ;  /* 0x0000001f3f0c7899 */ /* 0x000fe20008011429 */
[----:B------:R-:W-:-:S02]  /*83e0*/  F2FP.F16.F32.PACK_AB R30, R61, R185 ;  /* 0x000000b93d1e723e */ /* 0x000fc400000000ff */
[----:B------:R-:W-:Y:S02]  /*83f0*/  F2FP.F16.F32.PACK_AB R200, R177, R200 ;  /* 0x000000c8b1c8723e */ /* 0x000fe400000000ff */
[----:B------:R-:W-:Y:S02]  /*8400*/  F2FP.F16.F32.PACK_AB R201, R80, R76 ;  /* 0x0000004c50c9723e */ /* 0x000fe400000000ff */
[----:B------:R-:W-:Y:S02]  /*8410*/  F2FP.F16.F32.PACK_AB R202, R125, R124 ;  /* 0x0000007c7dca723e */ /* 0x000fe400000000ff */
[----:B------:R-:W-:Y:S02]  /*8420*/  F2FP.F16.F32.PACK_AB R203, R88, R84 ;  /* 0x0000005458cb723e */ /* 0x000fe400000000ff */
[----:B------:R-:W-:Y:S01]  /*8430*/  F2FP.F16.F32.PACK_AB R144, R145, R144 ;  /* 0x000000909190723e */ /* 0x000fe200000000ff */
[----:B------:R-:W-:Y:S01]  /*8440*/  UMOV UR6, UR13 ;  /* 0x0000000d00067c82 */ /* 0x000fe20008000000 */
[----:B0-----:R-:W-:Y:S01]  /*8450*/  UMOV UR7, UR5 ;  /* 0x0000000500077c82 */ /* 0x001fe20008000000 */
[----:B------:R-:W-:Y:S01]  /*8460*/  UIMAD UR5, UR10, UR8, URZ ;  /* 0x000000080a0572a4 */ /* 0x000fe2000f8e023f */
[----:B------:R-:W-:Y:S01]  /*8470*/  IMAD.WIDE R6, R209, R6, UR6 ;  /* 0x00000006d1067e25 */ /* 0x000fe2000f8e0206 */
[----:B------:R-:W-:-:S02]  /*8480*/  F2FP.F16.F32.PACK_AB R145, R173, R172 ;  /* 0x000000acad91723e */ /* 0x000fc400000000ff */
[----:B------:R-:W-:Y:S01]  /*8490*/  UIMAD UR5, UR39, UR9, UR5 ;  /* 0x00000009270572a4 */ /* 0x000fe2000f8e0205 */
[----:B------:R-:W-:Y:S01]  /*84a0*/  IMAD.WIDE R138, R138, R139, UR6 ;  /* 0x000000068a8a7e25 */ /* 0x000fe2000f8e028b */
[C---:B------:R-:W-:Y:S01]  /*84b0*/  IADD3 R153, P3, R6.reuse, 0xc060, RZ ;  /* 0x0000c06006997810 */ /* 0x040fe20007f7e0ff */
[----:B------:R-:W-:Y:S01]  /*84c0*/  UIMAD.WIDE.U32 UR6, UR39, UR8, URZ ;  /* 0x00000008270672a5 */ /* 0x000fe2000f8e003f */
[C---:B------:R-:W-:Y:S02]  /*84d0*/  IADD3 R157, P4, R6.reuse, 0xc040, RZ ;  /* 0x0000c040069d7810 */ /* 0x040fe40007f9e0ff */
[----:B------:R-:W-:Y:S01]  /*84e0*/  LOP3.LUT R152, R153, 0x380, RZ, 0xc0, !PT ;  /* 0x0000038099987812 */ /* 0x000fe200078ec0ff */
[----:B------:R-:W-:Y:S01]  /*84f0*/  ULDC.64 UR8, c[0x0][0xb98] ;  /* 0x0002e60000087ab9 */ /* 0x000fe20000000a00 */
[----:B------:R-:W-:Y:S01]  /*8500*/  IADD3 R159, P5, R6, 0xc020, RZ ;  /* 0x0000c020069f7810 */ /* 0x000fe20007fbe0ff */
[----:B------:R-:W-:Y:S01]  /*8510*/  UIADD3 UR7, UR7, UR5, URZ ;  /* 0x0000000507077290 */ /* 0x000fe2000fffe03f */
[----:B------:R-:W-:Y:S01]  /*8520*/  SHF.R.U64 R152, R152, 0x3, RZ ;  /* 0x0000000398987819 */ /* 0x000fe200000012ff */
[----:B------:R-:W-:Y:S01]  /*8530*/  UIMAD UR5, UR12, UR8, URZ ;  /* 0x000000080c0572a4 */ /* 0x000fe2000f8e023f */
[----:B------:R-:W-:Y:S01]  /*8540*/  LOP3.LUT R156, R157, 0x380, RZ, 0xc0, !PT ;  /* 0x000003809d9c7812 */ /* 0x000fe200078ec0ff */
[----:B------:R-:W-:Y:S01]  /*8550*/  UIMAD.WIDE.U32 UR6, UR41, UR8, UR6 ;  /* 0x00000008290672a5 */ /* 0x000fe2000f8e0006 */
[----:B------:R-:W-:Y:S01]  /*8560*/  LOP3.LUT R158, R159, 0x380, RZ, 0xc0, !PT ;  /* 0x000003809f9e7812 */ /* 0x000fe200078ec0ff */
[----:B------:R-:W-:Y:S01]  /*8570*/  UIMAD UR5, UR41, UR9, UR5 ;  /* 0x00000009290572a4 */ /* 0x000fe2000f8e0205 */
[----:B------:R-:W-:-:S02]  /*8580*/  IADD3 R111, P2, R6, 0x8020, RZ ;  /* 0x00008020066f7810 */ /* 0x000fc40007f5e0ff */
[----:B------:R-:W-:Y:S01]  /*8590*/  LOP3.LUT R152, R152, R153, RZ, 0x3c, !PT ;  /* 0x0000009998987212 */ /* 0x000fe200078e3cff */
[--C-:B------:R-:W-:Y:S01]  /*85a0*/  IMAD.X R153, RZ, RZ, R7.reuse, P3 ;  /* 0x000000ffff997224 */ /* 0x100fe200018e0607 */
[C---:B------:R-:W-:Y:S01]  /*85b0*/  LOP3.LUT R143, R6.reuse, 0x380, RZ, 0xc0, !PT ;  /* 0x00000380068f7812 */ /* 0x040fe200078ec0ff */
[--C-:B------:R-:W-:Y:S01]  /*85c0*/  IMAD.X R163, RZ, RZ, R7.reuse, P2 ;  /* 0x000000ffffa37224 */ /* 0x100fe200010e0607 */
[----:B------:R-:W-:Y:S01]  /*85d0*/  IADD3 R115, P0, R6, 0x8060, RZ ;  /* 0x0000806006737810 */ /* 0x000fe20007f1e0ff */
[----:B------:R-:W-:Y:S01]  /*85e0*/  ULDC.64 UR8, c[0x0][0xae8] ;  /* 0x0002ba0000087ab9 */ /* 0x000fe20000000a00 */
[----:B------:R-:W-:Y:S02]  /*85f0*/  SHF.R.U64 R156, R156, 0x3, RZ ;  /* 0x000000039c9c7819 */ /* 0x000fe400000012ff */
[----:B------:R-:W-:Y:S01]  /*8600*/  SHF.R.U64 R158, R158, 0x3, RZ ;  /* 0x000000039e9e7819 */ /* 0x000fe200000012ff */
[----:B------:R-:W-:Y:S01]  /*8610*/  IMAD.X R165, RZ, RZ, R7, P0 ;  /* 0x000000ffffa57224 */ /* 0x000fe200000e0607 */
[----:B------:R-:W-:-:S02]  /*8620*/  IADD3 R117, P6, R6, 0xc000, RZ ;  /* 0x0000c00006757810 */ /* 0x000fc40007fde0ff */
[C---:B------:R-:W-:Y:S02]  /*8630*/  IADD3 R21, P3, R6.reuse, 0x20, RZ ;  /* 0x0000002006157810 */ /* 0x040fe40007f7e0ff */
[C---:B------:R-:W-:Y:S01]  /*8640*/  IADD3 R113, P1, R6.reuse, 0x8040, RZ ;  /* 0x0000804006717810 */ /* 0x040fe20007f3e0ff */
[--C-:B------:R-:W-:Y:S01]  /*8650*/  IMAD.X R161, RZ, RZ, R7.reuse, P6 ;  /* 0x000000ffffa17224 */ /* 0x100fe200030e0607 */
[----:B------:R-:W-:Y:S01]  /*8660*/  SHF.R.U64 R143, R143, 0x3, RZ ;  /* 0x000000038f8f7819 */ /* 0x000fe200000012ff */
[--C-:B------:R-:W-:Y:S01]  /*8670*/  IMAD.X R167, RZ, RZ, R7.reuse, P3 ;  /* 0x000000ffffa77224 */ /* 0x100fe200018e0607 */
[----:B------:R-:W-:Y:S02]  /*8680*/  IADD3 R5, P2, R6, 0x4000, RZ ;  /* 0x0000400006057810 */ /* 0x000fe40007f5e0ff */
[----:B------:R-:W-:Y:S02]  /*8690*/  LOP3.LUT R9, R115, 0x380, RZ, 0xc0, !PT ;  /* 0x0000038073097812 */ /* 0x000fe400078ec0ff */
[----:B------:R-:W-:Y:S01]  /*86a0*/  LOP3.LUT R156, R156, R157, RZ, 0x3c, !PT ;  /* 0x0000009d9c9c7212 */ /* 0x000fe200078e3cff */
[--C-:B------:R-:W-:Y:S01]  /*86b0*/  IMAD.X R157, RZ, RZ, R7.reuse, P4 ;  /* 0x000000ffff9d7224 */ /* 0x100fe200020e0607 */
[----:B------:R-:W-:Y:S01]  /*86c0*/  LOP3.LUT R158, R158, R159, RZ, 0x3c, !PT ;  /* 0x0000009f9e9e7212 */ /* 0x000fe200078e3cff */
[--C-:B------:R-:W-:Y:S01]  /*86d0*/  IMAD.X R159, RZ, RZ, R7.reuse, P5 ;  /* 0x000000ffff9f7224 */ /* 0x100fe200028e0607 */
[----:B------:R-:W-:Y:S01]  /*86e0*/  IADD3.X R155, RZ, R7, RZ, P1, !PT ;  /* 0x00000007ff9b7210 */ /* 0x000fe20000ffe4ff */
        /* <DEDUP_REMOVED lines=13> */
[----:B------:R-:W-:Y:S01]  /*87c0*/  SHF.R.U64 R6, R9, 0x3, RZ ;  /* 0x0000000309067819 */ /* 0x000fe200000012ff */
[--C-:B------:R-:W-:Y:S01]  /*87d0*/  IMAD.X R9, RZ, RZ, R7.reuse, P3 ;  /* 0x000000ffff097224 */ /* 0x100fe200018e0607 */
[----:B------:R-:W-:Y:S01]  /*87e0*/  LOP3.LUT R102, R5, 0x380, RZ, 0xc0, !PT ;  /* 0x0000038005667812 */ /* 0x000fe200078ec0ff */
[----:B------:R-:W-:Y:S01]  /*87f0*/  IMAD.MOV.U32 R143, RZ, RZ, R7 ;  /* 0x000000ffff8f7224 */ /* 0x000fe200078e0007 */
[----:B------:R-:W-:-:S02]  /*8800*/  LOP3.LUT R14, R117, 0x380, RZ, 0xc0, !PT ;  /* 0x00000380750e7812 */ /* 0x000fc400078ec0ff */
[----:B------:R-:W-:Y:S02]  /*8810*/  LOP3.LUT R164, R6, R115, RZ, 0x3c, !PT ;  /* 0x0000007306a47212 */ /* 0x000fe400078e3cff */
[----:B------:R-:W-:Y:S02]  /*8820*/  SHF.R.U64 R102, R102, 0x3, RZ ;  /* 0x0000000366667819 */ /* 0x000fe400000012ff */
[----:B------:R-:W-:Y:S02]  /*8830*/  IADD3 R115, P2, R138, 0x7000, RZ ;  /* 0x000070008a737810 */ /* 0x000fe40007f5e0ff */
[----:B------:R-:W-:Y:S02]  /*8840*/  SHF.R.U64 R14, R14, 0x3, RZ ;  /* 0x000000030e0e7819 */ /* 0x000fe400000012ff */
[----:B------:R-:W-:Y:S02]  /*8850*/  LOP3.LUT R146, R102, R5, RZ, 0x3c, !PT ;  /* 0x0000000566927212 */ /* 0x000fe400078e3cff */
[----:B------:R-:W-:Y:S01]  /*8860*/  LOP3.LUT R114, R115, 0x380, RZ, 0xc0, !PT ;  /* 0x0000038073727812 */ /* 0x000fe200078ec0ff */
[----:B------:R-:W0:Y:S01]  /*8870*/  LDC R5, c[0x0][0xbe8] ;  /* 0x0002fa00ff057b82 */ /* 0x000e220000000800 */
[----:B------:R-:W-:-:S02]  /*8880*/  LOP3.LUT R160, R14, R117, RZ, 0x3c, !PT ;  /* 0x000000750ea07212 */ /* 0x000fc400078e3cff */
[----:B------:R-:W-:Y:S02]  /*8890*/  LOP3.LUT R14, R111, 0x380, RZ, 0xc0, !PT ;  /* 0x000003806f0e7812 */ /* 0x000fe400078ec0ff */
[----:B------:R-:W-:Y:S02]  /*88a0*/  LOP3.LUT R7, R12, 0x380, RZ, 0xc0, !PT ;  /* 0x000003800c077812 */ /* 0x000fe400078ec0ff */
[----:B------:R-:W-:Y:S02]  /*88b0*/  SHF.R.U64 R114, R114, 0x3, RZ ;  /* 0x0000000372727819 */ /* 0x000fe400000012ff */
[----:B------:R-:W-:Y:S02]  /*88c0*/  LOP3.LUT R6, R21, 0x380, RZ, 0xc0, !PT ;  /* 0x0000038015067812 */ /* 0x000fe400078ec0ff */
[----:B------:R-:W-:Y:S02]  /*88d0*/  SHF.R.U64 R14, R14, 0x3, RZ ;  /* 0x000000030e0e7819 */ /* 0x000fe400000012ff */
[----:B------:R-:W-:-:S02]  /*88e0*/  SHF.R.U64 R7, R7, 0x3, RZ ;  /* 0x0000000307077819 */ /* 0x000fc400000012ff */
[----:B------:R-:W-:Y:S01]  /*88f0*/  LOP3.LUT R114, R114, R115, RZ, 0x3c, !PT ;  /* 0x0000007372727212 */ /* 0x000fe200078e3cff */
[----:B------:R-:W-:Y:S01]  /*8900*/  IMAD.X R115, RZ, RZ, R139, P2 ;  /* 0x000000ffff737224 */ /* 0x000fe200010e068b */
[----:B------:R-:W-:Y:S02]  /*8910*/  SHF.R.U64 R6, R6, 0x3, RZ ;  /* 0x0000000306067819 */ /* 0x000fe400000012ff */
[----:B------:R-:W-:Y:S02]  /*8920*/  LOP3.LUT R162, R14, R111, RZ, 0x3c, !PT ;  /* 0x0000006f0ea27212 */ /* 0x000fe400078e3cff */
[----:B------:R-:W-:Y:S02]  /*8930*/  IADD3 R135, P2, R138, 0xe000, RZ ;  /* 0x0000e0008a877810 */ /* 0x000fe40007f5e0ff */
[----:B------:R-:W-:Y:S02]  /*8940*/  LOP3.LUT R168, R7, R12, RZ, 0x3c, !PT ;  /* 0x0000000c07a87212 */ /* 0x000fe400078e3cff */
[----:B------:R-:W-:-:S02]  /*8950*/  LOP3.LUT R14, R107, 0x380, RZ, 0xc0, !PT ;  /* 0x000003806b0e7812 */ /* 0x000fc400078ec0ff */
[----:B------:R-:W-:Y:S02]  /*8960*/  LOP3.LUT R12, R103, 0x380, RZ, 0xc0, !PT ;  /* 0x00000380670c7812 */ /* 0x000fe400078ec0ff */
[----:B------:R-:W-:Y:S02]  /*8970*/  LOP3.LUT R166, R6, R21, RZ, 0x3c, !PT ;  /* 0x0000001506a67212 */ /* 0x000fe400078e3cff */
[----:B------:R-:W-:Y:S02]  /*8980*/  LOP3.LUT R7, R10, 0x380, RZ, 0xc0, !PT ;  /* 0x000003800a077812 */ /* 0x000fe400078ec0ff */
[----:B------:R-:W-:Y:S02]  /*8990*/  LOP3.LUT R6, R31, 0x380, RZ, 0xc0, !PT ;  /* 0x000003801f067812 */ /* 0x000fe400078ec0ff */
[----:B------:R-:W-:Y:S02]  /*89a0*/  LOP3.LUT R134, R135, 0x380, RZ, 0xc0, !PT ;  /* 0x0000038087867812 */ /* 0x000fe400078ec0ff */
[----:B------:R-:W-:-:S02]  /*89b0*/  SHF.R.U64 R14, R14, 0x3, RZ ;  /* 0x000000030e0e7819 */ /* 0x000fc400000012ff */
[----:B------:R-:W-:Y:S02]  /*89c0*/  SHF.R.U64 R12, R12, 0x3, RZ ;  /* 0x000000030c0c7819 */ /* 0x000fe400000012ff */
[----:B------:R-:W-:Y:S02]  /*89d0*/  SHF.R.U64 R7, R7, 0x3, RZ ;  /* 0x0000000307077819 */ /* 0x000fe400000012ff */
[----:B------:R-:W-:Y:S02]  /*89e0*/  SHF.R.U64 R6, R6, 0x3, RZ ;  /* 0x0000000306067819 */ /* 0x000fe400000012ff */
[----:B------:R-:W-:Y:S02]  /*89f0*/  SHF.R.U64 R134, R134, 0x3, RZ ;  /* 0x0000000386867819 */ /* 0x000fe400000012ff */
[----:B------:R-:W-:Y:S02]  /*8a00*/  LOP3.LUT R150, R14, R107, RZ, 0x3c, !PT ;  /* 0x0000006b0e967212 */ /* 0x000fe400078e3cff */
[----:B------:R-:W-:-:S02]  /*8a10*/  LOP3.LUT R14, R12, R103, RZ, 0x3c, !PT ;  /* 0x000000670c0e7212 */ /* 0x000fc400078e3cff */
[----:B------:R-:W-:Y:S02]  /*8a20*/  LOP3.LUT R12, R7, R10, RZ, 0x3c, !PT ;  /* 0x0000000a070c7212 */ /* 0x000fe400078e3cff */
[----:B------:R-:W-:Y:S02]  /*8a30*/  LOP3.LUT R10, R6, R31, RZ, 0x3c, !PT ;  /* 0x0000001f060a7212 */ /* 0x000fe400078e3cff */
[----:B------:R-:W-:Y:S01]  /*8a40*/  LOP3.LUT R134, R134, R135, RZ, 0x3c, !PT ;  /* 0x0000008786867212 */ /* 0x000fe200078e3cff */
[----:B------:R-:W-:Y:S01]  /*8a50*/  IMAD.X R135, RZ, RZ, R139, P2 ;  /* 0x000000ffff877224 */ /* 0x000fe200010e068b */
[----:B------:R-:W-:Y:S02]  /*8a60*/  LOP3.LUT R31, R8, 0x380, RZ, 0xc0, !PT ;  /* 0x00000380081f7812 */ /* 0x000fe400078ec0ff */
[----:B------:R-:W-:Y:S02]  /*8a70*/  IADD3 R7, P3, R138, 0x1000, RZ ;  /* 0x000010008a077810 */ /* 0x000fe40007f7e0ff */
[----:B0-----:R-:W-:-:S02]  /*8a80*/  ISETP.NE.AND P2, PT, R5, 0x1, PT ;  /* 0x000000010500780c */ /* 0x001fc40003f45270 */
[----:B------:R-:W-:Y:S02]  /*8a90*/  SHF.R.U64 R31, R31, 0x3, RZ ;  /* 0x000000031f1f7819 */ /* 0x000fe400000012ff */
[----:B------:R-:W-:Y:S02]  /*8aa0*/  LOP3.LUT R6, R7, 0x380, RZ, 0xc0, !PT ;  /* 0x0000038007067812 */ /* 0x000fe400078ec0ff */
[----:B------:R-:W-:Y:S02]  /*8ab0*/  LOP3.LUT R8, R31, R8, RZ, 0x3c, !PT ;  /* 0x000000081f087212 */ /* 0x000fe400078e3cff */
[----:B------:R-:W-:Y:S02]  /*8ac0*/  SHF.R.U64 R6, R6, 0x3, RZ ;  /* 0x0000000306067819 */ /* 0x000fe400000012ff */
[----:B------:R-:W-:Y:S02]  /*8ad0*/  MOV R152, R152 ;  /* 0x0000009800987202 */ /* 0x000fe40000000f00 */
[----:B------:R-:W-:-:S02]  /*8ae0*/  MOV R153, R8 ;  /* 0x0000000800997202 */ /* 0x000fc40000000f00 */
[----:B------:R-:W-:Y:S01]  /*8af0*/  LOP3.LUT R6, R6, R7, RZ, 0x3c, !PT ;  /* 0x0000000706067212 */ /* 0x000fe200078e3cff */
[----:B------:R-:W-:Y:S01]  /*8b00*/  IMAD.X R7, RZ, RZ, R139, P3 ;  /* 0x000000ffff077224 */ /* 0x000fe200018e068b */
[----:B------:R-:W-:Y:S02]  /*8b10*/  F2FP.F16.F32.PACK_AB R9, R35, R34 ;  /* 0x000000222309723e */ /* 0x000fe400000000ff */
[----:B------:R-:W0:Y:S01]  /*8b20*/  @P2 LDC R34, c[0x0][0xbec] ;  /* 0x0002fb00ff222b82 */ /* 0x000e220000000800 */
[----:B------:R-:W-:Y:S02]  /*8b30*/  IADD3 R117, P3, R138, 0x8000, RZ ;  /* 0x000080008a757810 */ /* 0x000fe40007f7e0ff */
[----:B------:R-:W-:Y:S02]  /*8b40*/  LOP3.LUT R20, R113, 0x380, RZ, 0xc0, !PT ;  /* 0x0000038071147812 */ /* 0x000fe400078ec0ff */
[----:B------:R-:W-:Y:S02]  /*8b50*/  LOP3.LUT R116, R117, 0x380, RZ, 0xc0, !PT ;  /* 0x0000038075747812 */ /* 0x000fe400078ec0ff */
[----:B------:R-:W-:Y:S01]  /*8b60*/  SHF.R.U64 R20, R20, 0x3, RZ ;  /* 0x0000000314147819 */ /* 0x000fe200000012ff */
[----:B------:R-:W1:Y:S01]  /*8b70*/  @P2 LDC R35, c[0x0][0xbf0] ;  /* 0x0002fc00ff232b82 */ /* 0x000e620000000800 */
[----:B------:R-:W-:-:S02]  /*8b80*/  SHF.R.U64 R116, R116, 0x3, RZ ;  /* 0x0000000374747819 */ /* 0x000fc400000012ff */
[----:B------:R-:W-:Y:S02]  /*8b90*/  LOP3.LUT R154, R20, R113, RZ, 0x3c, !PT ;  /* 0x00000071149a7212 */ /* 0x000fe400078e3cff */
[----:B------:R-:W-:Y:S02]  /*8ba0*/  IADD3 R111, P0, R138, 0x5000, RZ ;  /* 0x000050008a6f7810 */ /* 0x000fe40007f1e0ff */
[----:B------:R-:W-:Y:S01]  /*8bb0*/  LOP3.LUT R116, R116, R117, RZ, 0x3c, !PT ;  /* 0x0000007574747212 */ /* 0x000fe200078e3cff */
[----:B------:R-:W-:Y:S01]  /*8bc0*/  IMAD.X R117, RZ, RZ, R139, P3 ;  /* 0x000000ffff757224 */ /* 0x000fe200018e068b */
[----:B------:R-:W-:Y:S02]  /*8bd0*/  IADD3 R29, P3, R138, 0xf000, RZ ;  /* 0x0000f0008a1d7810 */ /* 0x000fe40007f7e0ff */
[----:B------:R-:W-:Y:S02]  /*8be0*/  MOV R154, R154 ;  /* 0x0000009a009a7202 */ /* 0x000fe40000000f00 */
[----:B------:R-:W-:-:S02]  /*8bf0*/  LOP3.LUT R110, R111, 0x380, RZ, 0xc0, !PT ;  /* 0x000003806f6e7812 */ /* 0x000fc400078ec0ff */
[----:B------:R-:W-:Y:S02]  /*8c00*/  MOV R155, R10 ;  /* 0x0000000a009b7202 */ /* 0x000fe40000000f00 */
[----:B------:R-:W-:Y:S02]  /*8c10*/  F2FP.F16.F32.PACK_AB R10, R37, R179 ;  /* 0x000000b3250a723e */ /* 0x000fe400000000ff */
[----:B------:R-:W-:Y:S02]  /*8c20*/  LOP3.LUT R28, R29, 0x380, RZ, 0xc0, !PT ;  /* 0x000003801d1c7812 */ /* 0x000fe400078ec0ff */
[----:B------:R-:W-:Y:S02]  /*8c30*/  IADD3 R37, R16, UR43, RZ ;  /* 0x0000002b10257c10 */ /* 0x000fe4000fffe0ff */
[----:B------:R-:W-:Y:S02]  /*8c40*/  SHF.R.U64 R110, R110, 0x3, RZ ;  /* 0x000000036e6e7819 */ /* 0x000fe400000012ff */
[----:B------:R-:W-:Y:S01]  /*8c50*/  MOV R31, R142 ;  /* 0x0000008e001f7202 */ /* 0x000fe20000000f00 */
[----:B0-----:R-:W-:Y:S01]  /*8c60*/  @P2 IMAD.HI.U32 R34, R37, R34, RZ ;  /* 0x0000002225222227 */ /* 0x001fe200078e00ff */
[----:B------:R-:W-:-:S02]  /*8c70*/  IADD3 R113, P1, R138, 0x6000, RZ ;  /* 0x000060008a717810 */ /* 0x000fc40007f3e0ff */
[----:B------:R-:W-:Y:S01]  /*8c80*/  SHF.R.U64 R28, R28, 0x3, RZ ;  /* 0x000000031c1c7819 */ /* 0x000fe200000012ff */
[----:B------:R0:W-:Y:S01]  /*8c90*/  STSM.16.M88.4 [R31], R24 ;  /* 0x000000181f007844 */ /* 0x0001e20000000200 */
[----:B------:R-:W-:Y:S01]  /*8ca0*/  MOV R150, R150 ;  /* 0x0000009600967202 */ /* 0x000fe20000000f00 */
[--C-:B------:R-:W-:Y:S01]  /*8cb0*/  IMAD.X R143, RZ, RZ, R139.reuse, P3 ;  /* 0x000000ffff8f7224 */ /* 0x100fe200018e068b */
[----:B------:R-:W-:Y:S01]  /*8cc0*/  LOP3.LUT R110, R110, R111, RZ, 0x3c, !PT ;  /* 0x0000006f6e6e7212 */ /* 0x000fe200078e3cff */
[----:B------:R-:W-:Y:S01]  /*8cd0*/  IMAD.X R111, RZ, RZ, R139, P0 ;  /* 0x000000ffff6f7224 */ /* 0x000fe200000e068b */
[----:B------:R-:W-:Y:S02]  /*8ce0*/  MOV R166, R166 ;  /* 0x000000a600a67202 */ /* 0x000fe40000000f00 */
[----:B------:R-:W-:Y:S02]  /*8cf0*/  MOV R32, R14 ;  /* 0x0000000e00207202 */ /* 0x000fe40000000f00 */
[----:B------:R-:W-:-:S02]  /*8d00*/  MOV R151, R12 ;  /* 0x0000000c00977202 */ /* 0x000fc40000000f00 */
[----:B------:R-:W-:Y:S01]  /*8d10*/  F2FP.F16.F32.PACK_AB R8, R33, R178 ;  /* 0x000000b22108723e */ /* 0x000fe200000000ff */
[----:B------:R-:W-:Y:S01]  /*8d20*/  IMAD.MOV.U32 R33, RZ, RZ, R37 ;  /* 0x000000ffff217224 */ /* 0x000fe200078e0025 */
[----:B------:R-:W-:Y:S02]  /*8d30*/  F2FP.F16.F32.PACK_AB R11, R39, R38 ;  /* 0x00000026270b723e */ /* 0x000fe400000000ff */
[----:B------:R-:W-:Y:S02]  /*8d40*/  F2FP.F16.F32.PACK_AB R12, R41, R180 ;  /* 0x000000b4290c723e */ /* 0x000fe400000000ff */
[----:B------:R-:W-:Y:S01]  /*8d50*/  F2FP.F16.F32.PACK_AB R13, R43, R42 ;  /* 0x0000002a2b0d723e */ /* 0x000fe200000000ff */
[----:B------:R2:W-:Y:S01]  /*8d60*/  STSM.16.M88.4 [R166], R8 ;  /* 0x00000008a6007844 */ /* 0x0005e20000000200 */
[----:B------:R-:W-:Y:S02]  /*8d70*/  F2FP.F16.F32.PACK_AB R14, R45, R181 ;  /* 0x000000b52d0e723e */ /* 0x000fe400000000ff */
[----:B------:R-:W-:-:S02]  /*8d80*/  F2FP.F16.F32.PACK_AB R15, R47, R46 ;  /* 0x0000002e2f0f723e */ /* 0x000fc400000000ff */
[----:B------:R-:W-:Y:S02]  /*8d90*/  LOP3.LUT R112, R113, 0x380, RZ, 0xc0, !PT ;  /* 0x0000038071707812 */ /* 0x000fe400078ec0ff */
[----:B------:R-:W-:Y:S01]  /*8da0*/  IADD3 R127, P0, R138, 0xc000, RZ ;  /* 0x0000c0008a7f7810 */ /* 0x000fe20007f1e0ff */
[----:B------:R3:W-:Y:S01]  /*8db0*/  STSM.16.M88.4 [R155], R12 ;  /* 0x0000000c9b007844 */ /* 0x0007e20000000200 */
[----:B------:R-:W-:Y:S02]  /*8dc0*/  LOP3.LUT R142, R28, R29, RZ, 0x3c, !PT ;  /* 0x0000001d1c8e7212 */ /* 0x000fe400078e3cff */
[----:B0-----:R-:W-:Y:S02]  /*8dd0*/  F2FP.F16.F32.PACK_AB R24, R49, R182 ;  /* 0x000000b63118723e */ /* 0x001fe400000000ff */
[----:B------:R-:W-:Y:S02]  /*8de0*/  F2FP.F16.F32.PACK_AB R25, R51, R50 ;  /* 0x000000323319723e */ /* 0x000fe400000000ff */
[----:B------:R-:W-:-:S02]  /*8df0*/  F2FP.F16.F32.PACK_AB R26, R53, R183 ;  /* 0x000000b7351a723e */ /* 0x000fc400000000ff */
[----:B------:R-:W-:Y:S02]  /*8e00*/  F2FP.F16.F32.PACK_AB R27, R55, R54 ;  /* 0x00000036371b723e */ /* 0x000fe400000000ff */
[----:B------:R-:W-:Y:S02]  /*8e10*/  MOV R146, R146 ;  /* 0x0000009200927202 */ /* 0x000fe40000000f00 */
[----:B------:R-:W-:Y:S01]  /*8e20*/  F2FP.F16.F32.PACK_AB R28, R57, R184 ;  /* 0x000000b8391c723e */ /* 0x000fe200000000ff */
[----:B------:R-:W-:Y:S01]  /*8e30*/  STSM.16.M88.4 [R153], R24 ;  /* 0x0000001899007844 */ /* 0x000fe20000000200 */
[----:B------:R-:W-:Y:S02]  /*8e40*/  F2FP.F16.F32.PACK_AB R29, R59, R58 ;  /* 0x0000003a3b1d723e */ /* 0x000fe400000000ff */
[----:B------:R-:W-:Y:S02]  /*8e50*/  F2FP.F16.F32.PACK_AB R31, R63, R62 ;  /* 0x0000003e3f1f723e */ /* 0x000fe400000000ff */
[----:B-1----:R-:W-:-:S02]  /*8e60*/  @P2 SHF.R.U32.HI R33, RZ, R35, R34 ;  /* 0x00000023ff212219 */ /* 0x002fc40000011622 */
[----:B------:R-:W-:Y:S01]  /*8e70*/  SHF.R.U64 R112, R112, 0x3, RZ ;  /* 0x0000000370707819 */ /* 0x000fe200000012ff */
[----:B------:R0:W-:Y:S01]  /*8e80*/  STSM.16.M88.4 [R146], R28 ;  /* 0x0000001c92007844 */ /* 0x0001e20000000200 */
[----:B------:R-:W-:Y:S02]  /*8e90*/  LOP3.LUT R126, R127, 0x380, RZ, 0xc0, !PT ;  /* 0x000003807f7e7812 */ /* 0x000fe400078ec0ff */
[----:B--2---:R-:W-:Y:S02]  /*8ea0*/  F2FP.F16.F32.PACK_AB R8, R65, R186 ;  /* 0x000000ba4108723e */ /* 0x004fe400000000ff */
[----:B------:R-:W-:Y:S02]  /*8eb0*/  F2FP.F16.F32.PACK_AB R9, R67, R66 ;  /* 0x000000424309723e */ /* 0x000fe400000000ff */
[----:B------:R-:W-:Y:S02]  /*8ec0*/  F2FP.F16.F32.PACK_AB R10, R69, R187 ;  /* 0x000000bb450a723e */ /* 0x000fe400000000ff */
[----:B------:R-:W-:-:S02]  /*8ed0*/  F2FP.F16.F32.PACK_AB R11, R71, R70 ;  /* 0x00000046470b723e */ /* 0x000fc400000000ff */
[----:B---3--:R-:W-:Y:S02]  /*8ee0*/  F2FP.F16.F32.PACK_AB R12, R73, R188 ;  /* 0x000000bc490c723e */ /* 0x008fe400000000ff */
[----:B------:R-:W-:Y:S01]  /*8ef0*/  F2FP.F16.F32.PACK_AB R13, R75, R74 ;  /* 0x0000004a4b0d723e */ /* 0x000fe200000000ff */
[----:B------:R-:W-:Y:S01]  /*8f00*/  STSM.16.M88.4 [R151], R8 ;  /* 0x0000000897007844 */ /* 0x000fe20000000200 */
[----:B------:R-:W-:Y:S01]  /*8f10*/  F2FP.F16.F32.PACK_AB R14, R77, R189 ;  /* 0x000000bd4d0e723e */ /* 0x000fe200000000ff */
[----:B0-----:R-:W-:Y:S01]  /*8f20*/  IMAD.MOV R28, RZ, RZ, -R33 ;  /* 0x000000ffff1c7224 */ /* 0x001fe200078e0a21 */
[----:B------:R-:W-:Y:S02]  /*8f30*/  F2FP.F16.F32.PACK_AB R15, R79, R78 ;  /* 0x0000004e4f0f723e */ /* 0x000fe400000000ff */
[----:B------:R-:W-:Y:S01]  /*8f40*/  LOP3.LUT R112, R112, R113, RZ, 0x3c, !PT ;  /* 0x0000007170707212 */ /* 0x000fe200078e3cff */
[----:B------:R-:W-:Y:S01]  /*8f50*/  IMAD.X R113, RZ, RZ, R139, P1 ;  /* 0x000000ffff717224 */ /* 0x000fe200008e068b */
[----:B------:R-:W-:Y:S01]  /*8f60*/  SHF.R.U64 R126, R126, 0x3, RZ ;  /* 0x000000037e7e7819 */ /* 0x000fe200000012ff */
[----:B------:R-:W-:Y:S01]  /*8f70*/  IMAD R35, R5, R28, R37 ;  /* 0x0000001c05237224 */ /* 0x000fe200078e0225 */
[----:B------:R-:W-:Y:S01]  /*8f80*/  F2FP.F16.F32.PACK_AB R24, R81, R190 ;  /* 0x000000be5118723e */ /* 0x000fe200000000ff */
[----:B------:R0:W-:Y:S01]  /*8f90*/  STSM.16.M88.4 [R32], R12 ;  /* 0x0000000c20007844 */ /* 0x0001e20000000200 */
[----:B------:R-:W-:-:S02]  /*8fa0*/  F2FP.F16.F32.PACK_AB R25, R83, R82 ;  /* 0x000000525319723e */ /* 0x000fc400000000ff */
[----:B------:R-:W-:Y:S02]  /*8fb0*/  F2FP.F16.F32.PACK_AB R26, R85, R191 ;  /* 0x000000bf551a723e */ /* 0x000fe400000000ff */
[----:B------:R-:W-:Y:S02]  /*8fc0*/  F2FP.F16.F32.PACK_AB R27, R87, R86 ;  /* 0x00000056571b723e */ /* 0x000fe400000000ff */
[----:B------:R-:W-:Y:S02]  /*8fd0*/  IADD3 R131, P1, R138, 0xd000, RZ ;  /* 0x0000d0008a837810 */ /* 0x000fe40007f3e0ff */
[----:B------:R-:W-:Y:S01]  /*8fe0*/  LOP3.LUT R126, R126, R127, RZ, 0x3c, !PT ;  /* 0x0000007f7e7e7212 */ /* 0x000fe200078e3cff */
[----:B------:R-:W-:Y:S01]  /*8ff0*/  IMAD.X R127, RZ, RZ, R139, P0 ;  /* 0x000000ffff7f7224 */ /* 0x000fe200000e068b */
[----:B------:R1:W-:Y:S01]  /*9000*/  STSM.16.M88.4 [R150], R24 ;  /* 0x0000001896007844 */ /* 0x0003e20000000200 */
[----:B------:R-:W-:Y:S02]  /*9010*/  LOP3.LUT R130, R131, 0x380, RZ, 0xc0, !PT ;  /* 0x0000038083827812 */ /* 0x000fe400078ec0ff */
[C---:B------:R-:W-:Y:S01]  /*9020*/  IADD3 R21, P4, R138.reuse, 0x2000, RZ ;  /* 0x000020008a157810 */ /* 0x040fe20007f9e0ff */
[----:B0-----:R-:W-:Y:S01]  /*9030*/  IMAD.U32 R14, RZ, RZ, UR5 ;  /* 0x00000005ff0e7e24 */ /* 0x001fe2000f8e00ff */
[----:B------:R-:W-:Y:S01]  /*9040*/  SHF.R.S32.HI R13, RZ, 0x1f, R33 ;  /* 0x0000001fff0d7819 */ /* 0x000fe20000011421 */
[----:B------:R-:W-:Y:S01]  /*9050*/  ULDC UR5, c[0x0][0xa88] ;  /* 0x0002a20000057ab9 */ /* 0x000fe20000000800 */
[----:B------:R-:W-:-:S02]  /*9060*/  IADD3 R103, P5, R138, 0x3000, RZ ;  /* 0x000030008a677810 */ /* 0x000fc40007fbe0ff */
[----:B------:R-:W-:Y:S02]  /*9070*/  IADD3 R107, P6, R138, 0x4000, RZ ;  /* 0x000040008a6b7810 */ /* 0x000fe40007fde0ff */
[----:B------:R-:W-:Y:S02]  /*9080*/  SHF.R.S32.HI R12, RZ, 0x1f, R35 ;  /* 0x0000001fff0c7819 */ /* 0x000fe40000011423 */
[----:B------:R-:W-:Y:S02]  /*9090*/  SHF.R.U64 R130, R130, 0x3, RZ ;  /* 0x0000000382827819 */ /* 0x000fe400000012ff */
[----:B-1----:R-:W-:Y:S01]  /*90a0*/  IADD3 R24, P0, R33, UR6, RZ ;  /* 0x0000000621187c10 */ /* 0x002fe2000ff1e0ff */
[----:B------:R-:W-:Y:S01]  /*90b0*/  VIADD R27, R208, UR43 ;  /* 0x0000002bd01b7c36 */ /* 0x000fe20008000000 */
[----:B------:R-:W-:Y:S02]  /*90c0*/  LOP3.LUT R20, R21, 0x380, RZ, 0xc0, !PT ;  /* 0x0000038015147812 */ /* 0x000fe400078ec0ff */
[----:B------:R-:W-:Y:S01]  /*90d0*/  IADD3.X R25, R13, UR7, R14, P0, !PT ;  /* 0x000000070d197c10 */ /* 0x000fe200087fe40e */
[----:B------:R-:W-:Y:S01]  /*90e0*/  ULDC.64 UR6, c[0x0][0xb88] ;  /* 0x0002e20000067ab9 */ /* 0x000fe20000000a00 */
[----:B------:R-:W-:Y:S01]  /*90f0*/  LOP3.LUT R102, R103, 0x380, RZ, 0xc0, !PT ;  /* 0x0000038067667812 */ /* 0x000fe200078ec0ff */
[----:B------:R-:W-:Y:S01]  /*9100*/  IMAD R12, R12, UR6, RZ ;  /* 0x000000060c0c7c24 */ /* 0x000fe2000f8e02ff */
[----:B------:R-:W-:Y:S01]  /*9110*/  LOP3.LUT R106, R107, 0x380, RZ, 0xc0, !PT ;  /* 0x000003806b6a7812 */ /* 0x000fe200078ec0ff */
[----:B------:R-:W-:Y:S01]  /*9120*/  IMAD.WIDE.U32 R24, R35, UR6, R24 ;  /* 0x0000000623187c25 */ /* 0x000fe2000f8e0018 */
[----:B------:R-:W-:-:S02]  /*9130*/  LOP3.LUT R130, R130, R131, RZ, 0x3c, !PT ;  /* 0x0000008382827212 */ /* 0x000fc400078e3cff */
[----:B------:R-:W-:Y:S01]  /*9140*/  MOV R168, R168 ;  /* 0x000000a800a87202 */ /* 0x000fe20000000f00 */
[----:B------:R-:W-:Y:S01]  /*9150*/  IMAD R35, R35, UR7, R12 ;  /* 0x0000000723237c24 */ /* 0x000fe2000f8e020c */
[----:B------:R-:W-:Y:S01]  /*9160*/  F2FP.F16.F32.PACK_AB R28, R89, R192 ;  /* 0x000000c0591c723e */ /* 0x000fe200000000ff */
[----:B------:R-:W-:Y:S01]  /*9170*/  ULDC.64 UR6, c[0x0][0xb50] ;  /* 0x0002d40000067ab9 */ /* 0x000fe20000000a00 */
[----:B------:R-:W-:Y:S02]  /*9180*/  F2FP.F16.F32.PACK_AB R29, R91, R90 ;  /* 0x0000005a5b1d723e */ /* 0x000fe400000000ff */
[----:B------:R-:W-:Y:S02]  /*9190*/  F2FP.F16.F32.PACK_AB R30, R93, R193 ;  /* 0x000000c15d1e723e */ /* 0x000fe400000000ff */
[----:B------:R-:W-:Y:S02]  /*91a0*/  F2FP.F16.F32.PACK_AB R31, R95, R94 ;  /* 0x0000005e5f1f723e */ /* 0x000fe400000000ff */
[----:B------:R-:W-:-:S02]  /*91b0*/  LOP3.LUT R131, R138, 0x380, RZ, 0xc0, !PT ;  /* 0x000003808a837812 */ /* 0x000fc400078ec0ff */
[----:B------:R-:W-:Y:S01]  /*91c0*/  MOV R162, R162 ;  /* 0x000000a200a27202 */ /* 0x000fe20000000f00 */
[----:B------:R-:W-:Y:S01]  /*91d0*/  STSM.16.M88.4 [R168], R28 ;  /* 0x0000001ca8007844 */ /* 0x000fe20000000200 */
[----:B------:R-:W-:Y:S02]  /*91e0*/  F2FP.F16.F32.PACK_AB R8, R97, R194 ;  /* 0x000000c26108723e */ /* 0x000fe400000000ff */
[----:B------:R-:W-:Y:S02]  /*91f0*/  F2FP.F16.F32.PACK_AB R9, R99, R98 ;  /* 0x000000626309723e */ /* 0x000fe400000000ff */
[----:B------:R-:W-:Y:S02]  /*9200*/  F2FP.F16.F32.PACK_AB R10, R101, R195 ;  /* 0x000000c3650a723e */ /* 0x000fe400000000ff */
[----:B------:R-:W-:Y:S01]  /*9210*/  F2FP.F16.F32.PACK_AB R11, R40, R36 ;  /* 0x00000024280b723e */ /* 0x000fe200000000ff */
[----:B------:R-:W-:Y:S01]  /*9220*/  IMAD R40, R5, UR5, RZ ;  /* 0x0000000505287c24 */ /* 0x000fe2000f8e02ff */
[----:B------:R-:W-:-:S02]  /*9230*/  SHF.R.U64 R20, R20, 0x3, RZ ;  /* 0x0000000314147819 */ /* 0x000fc400000012ff */
[----:B------:R-:W-:Y:S01]  /*9240*/  SHF.R.U64 R102, R102, 0x3, RZ ;  /* 0x0000000366667819 */ /* 0x000fe200000012ff */
[----:B------:R0:W-:Y:S01]  /*9250*/  STSM.16.M88.4 [R162], R8 ;  /* 0x00000008a2007844 */ /* 0x0001e20000000200 */
[----:B------:R-:W-:Y:S02]  /*9260*/  SHF.R.U64 R106, R106, 0x3, RZ ;  /* 0x000000036a6a7819 */ /* 0x000fe400000012ff */
[----:B------:R-:W-:Y:S02]  /*9270*/  SHF.R.U64 R131, R131, 0x3, RZ ;  /* 0x0000000383837819 */ /* 0x000fe400000012ff */
[----:B------:R-:W-:Y:S02]  /*9280*/  LOP3.LUT R20, R20, R21, RZ, 0x3c, !PT ;  /* 0x0000001514147212 */ /* 0x000fe400078e3cff */
[----:B------:R-:W-:Y:S01]  /*9290*/  LOP3.LUT R102, R102, R103, RZ, 0x3c, !PT ;  /* 0x0000006766667212 */ /* 0x000fe200078e3cff */
[--C-:B------:R-:W-:Y:S01]  /*92a0*/  IMAD.X R103, RZ, RZ, R139.reuse, P5 ;  /* 0x000000ffff677224 */ /* 0x100fe200028e068b */
[----:B------:R-:W-:Y:S01]  /*92b0*/  LOP3.LUT R106, R106, R107, RZ, 0x3c, !PT ;  /* 0x0000006b6a6a7212 */ /* 0x000fe200078e3cff */
[----:B------:R-:W-:Y:S01]  /*92c0*/  IMAD.X R107, RZ, RZ, R139, P6 ;  /* 0x000000ffff6b7224 */ /* 0x000fe200030e068b */
[----:B------:R-:W-:-:S02]  /*92d0*/  IADD3.X R21, RZ, R139, RZ, P4, !PT ;  /* 0x0000008bff157210 */ /* 0x000fc400027fe4ff */
[----:B------:R-:W-:Y:S02]  /*92e0*/  LOP3.LUT P0, RZ, R206, 0x3, RZ, 0xc0, !PT ;  /* 0x00000003ceff7812 */ /* 0x000fe4000780c0ff */
[C---:B------:R-:W-:Y:S01]  /*92f0*/  IADD3 R119, P4, R138.reuse, 0x9000, RZ ;  /* 0x000090008a777810 */ /* 0x040fe20007f9e0ff */
[----:B0-----:R-:W-:Y:S01]  /*9300*/  IMAD.IADD R11, R25, 0x1, R35 ;  /* 0x00000001190b7824 */ /* 0x001fe200078e0223 */
[C---:B------:R-:W-:Y:S01]  /*9310*/  IADD3 R121, P5, R138.reuse, 0xa000, RZ ;  /* 0x0000a0008a797810 */ /* 0x040fe20007fbe0ff */
[----:B------:R-:W-:Y:S01]  /*9320*/  VIADD R9, R27, 0x8 ;  /* 0x000000081b097836 */ /* 0x000fe20000000000 */
[----:B------:R-:W-:Y:S02]  /*9330*/  IADD3 R123, P6, R138, 0xb000, RZ ;  /* 0x0000b0008a7b7810 */ /* 0x000fe40007fde0ff */
[----:B------:R-:W-:Y:S02]  /*9340*/  LEA R26, P3, R24, UR6, 0x2 ;  /* 0x00000006181a7c11 */ /* 0x000fe4000f8610ff */
[----:B------:R-:W-:Y:S01]  /*9350*/  LOP3.LUT R138, R131, R138, RZ, 0x3c, !PT ;  /* 0x0000008a838a7212 */ /* 0x000fe200078e3cff */
[----:B------:R-:W-:Y:S01]  /*9360*/  IMAD.X R131, RZ, RZ, R139, P1 ;  /* 0x000000ffff837224 */ /* 0x000fe200008e068b */
[----:B------:R-:W-:Y:S01]  /*9370*/  F2FP.F16.F32.PACK_AB R12, R105, R196 ;  /* 0x000000c4690c723e */ /* 0x000fe200000000ff */
[----:B------:R-:W-:Y:S01]  /*9380*/  SHFL.IDX PT, R36, R26, RZ, 0x1c1f ;  /* 0x001c1fff1a247589 */ /* 0x000fe200000e0000 */
[----:B------:R-:W-:-:S02]  /*9390*/  F2FP.F16.F32.PACK_AB R13, R48, R44 ;  /* 0x0000002c300d723e */ /* 0x000fc400000000ff */
[----:B------:R-:W-:Y:S01]  /*93a0*/  F2FP.F16.F32.PACK_AB R14, R109, R197 ;  /* 0x000000c56d0e723e */ /* 0x000fe200000000ff */
[----:B------:R-:W-:Y:S01]  /*93b0*/  SHFL.IDX PT, R38, R26, 0x1, 0x1c1f ;  /* 0x003c1f001a267f89 */ /* 0x000fe200000e0000 */
[----:B------:R-:W-:Y:S02]  /*93c0*/  F2FP.F16.F32.PACK_AB R15, R56, R52 ;  /* 0x00000034380f723e */ /* 0x000fe400000000ff */
[-C--:B------:R-:W-:Y:S02]  /*93d0*/  ISETP.GE.OR P1, PT, R27, R40.reuse, P0 ;  /* 0x000000281b00720c */ /* 0x080fe40000726670 */
[----:B------:R-:W-:Y:S01]  /*93e0*/  LEA.HI.X R27, R24, UR7, R11, 0x2, P3 ;  /* 0x00000007181b7c11 */ /* 0x000fe200098f140b */
[----:B------:R0:W-:Y:S01]  /*93f0*/  STSM.16.M88.4 [R154], R12 ;  /* 0x0000000c9a007844 */ /* 0x0001e20000000200 */
[----:B------:R-:W-:Y:S02]  /*9400*/  ISETP.GE.OR P0, PT, R9, R40, P0 ;  /* 0x000000280900720c */ /* 0x000fe40000706670 */
[----:B------:R-:W-:Y:S01]  /*9410*/  MOV R164, R164 ;  /* 0x000000a400a47202 */ /* 0x000fe20000000f00 */
[----:B------:R-:W1:Y:S01]  /*9420*/  SHFL.IDX PT, R37, R27, RZ, 0x1c1f ;  /* 0x001c1fff1b257589 */ /* 0x000e6200000e0000 */
[----:B------:R-:W-:-:S02]  /*9430*/  F2FP.F16.F32.PACK_AB R8, R175, R198 ;  /* 0x000000c6af08723e */ /* 0x000fc400000000ff */
[----:B------:R-:W-:Y:S01]  /*9440*/  F2FP.F16.F32.PACK_AB R9, R64, R60 ;  /* 0x0000003c4009723e */ /* 0x000fe200000000ff */
[----:B------:R2:W3:Y:S01]  /*9450*/  SHFL.IDX PT, R39, R27, 0x1, 0x1c1f ;  /* 0x003c1f001b277f89 */ /* 0x0004e200000e0000 */
[----:B------:R-:W-:Y:S02]  /*9460*/  F2FP.F16.F32.PACK_AB R10, R176, R199 ;  /* 0x000000c7b00a723e */ /* 0x000fe400000000ff */
[----:B------:R-:W-:Y:S02]  /*9470*/  F2FP.F16.F32.PACK_AB R11, R72, R68 ;  /* 0x00000044480b723e */ /* 0x000fe400000000ff */
[----:B------:R-:W-:Y:S02]  /*9480*/  MOV R160, R160 ;  /* 0x000000a000a07202 */ /* 0x000fe40000000f00 */
[----:B------:R-:W-:Y:S01]  /*9490*/  MOV R158, R158 ;  /* 0x0000009e009e7202 */ /* 0x000fe20000000f00 */
[----:B------:R-:W-:Y:S01]  /*94a0*/  STSM.16.M88.4 [R164], R8 ;  /* 0x00000008a4007844 */ /* 0x000fe20000000200 */
[----:B0-----:R-:W-:-:S02]  /*94b0*/  F2FP.F16.F32.PACK_AB R12, R129, R204 ;  /* 0x000000cc810c723e */ /* 0x001fc400000000ff */
[----:B------:R-:W-:Y:S01]  /*94c0*/  F2FP.F16.F32.PACK_AB R13, R96, R92 ;  /* 0x0000005c600d723e */ /* 0x000fe200000000ff */
[----:B------:R-:W-:Y:S01]  /*94d0*/  STSM.16.M88.4 [R160], R200 ;  /* 0x000000c8a0007844 */ /* 0x000fe20000000200 */
[----:B------:R-:W-:Y:S02]  /*94e0*/  F2FP.F16.F32.PACK_AB R14, R133, R132 ;  /* 0x00000084850e723e */ /* 0x000fe400000000ff */
[----:B------:R-:W-:Y:S02]  /*94f0*/  F2FP.F16.F32.PACK_AB R15, R104, R100 ;  /* 0x00000064680f723e */ /* 0x000fe400000000ff */
[----:B------:R-:W-:Y:S02]  /*9500*/  MOV R156, R156 ;  /* 0x0000009c009c7202 */ /* 0x000fe40000000f00 */
[----:B------:R-:W-:Y:S01]  /*9510*/  F2FP.F16.F32.PACK_AB R24, R137, R136 ;  /* 0x000000888918723e */ /* 0x000fe200000000ff */
[----:B------:R-:W-:Y:S01]  /*9520*/  STSM.16.M88.4 [R158], R12 ;  /* 0x0000000c9e007844 */ /* 0x000fe20000000200 */
[----:B------:R-:W-:-:S02]  /*9530*/  F2FP.F16.F32.PACK_AB R25, R128, R108 ;  /* 0x0000006c8019723e */ /* 0x000fc400000000ff */
[----:B------:R-:W-:Y:S02]  /*9540*/  F2FP.F16.F32.PACK_AB R26, R141, R140 ;  /* 0x0000008c8d1a723e */ /* 0x000fe400000000ff */
[----:B--2---:R-:W-:Y:S02]  /*9550*/  F2FP.F16.F32.PACK_AB R27, R171, R170 ;  /* 0x000000aaab1b723e */ /* 0x004fe400000000ff */
[----:B------:R-:W-:Y:S02]  /*9560*/  F2FP.F16.F32.PACK_AB R146, R149, R148 ;  /* 0x000000949592723e */ /* 0x000fe400000000ff */
[----:B------:R-:W-:Y:S01]  /*9570*/  F2FP.F16.F32.PACK_AB R147, R0, R174 ;  /* 0x000000ae0093723e */ /* 0x000fe200000000ff */
[----:B------:R-:W-:Y:S01]  /*9580*/  STSM.16.M88.4 [R156], R24 ;  /* 0x000000189c007844 */ /* 0x000fe20000000200 */
[----:B------:R-:W-:Y:S01]  /*9590*/  UIMAD UR5, UR10, UR8, URZ ;  /* 0x000000080a0572a4 */ /* 0x000fe2000f8e023f */
[----:B------:R-:W-:Y:S02]  /*95a0*/  LOP3.LUT R118, R119, 0x380, RZ, 0xc0, !PT ;  /* 0x0000038077767812 */ /* 0x000fe400078ec0ff */
[----:B------:R-:W-:Y:S01]  /*95b0*/  STSM.16.M88.4 [R152], R144 ;  /* 0x0000009098007844 */ /* 0x000fe20000000200 */
[----:B------:R-:W-:Y:S01]  /*95c0*/  IMAD R0, R23, 0x20, R205 ;  /* 0x0000002017007824 */ /* 0x000fe200078e02cd */
[----:B------:R-:W-:Y:S01]  /*95d0*/  UIMAD.WIDE.U32 UR6, UR39, UR8, URZ ;  /* 0x00000008270672a5 */ /* 0x000fe2000f8e003f */
[----:B------:R-:W-:Y:S01]  /*95e0*/  LOP3.LUT R120, R121, 0x380, RZ, 0xc0, !PT ;  /* 0x0000038079787812 */ /* 0x000fe200078ec0ff */
[----:B------:R-:W-:Y:S01]  /*95f0*/  BAR.SYNC.DEFER_BLOCKING 0x1, 0x100 ;  /* 0x0044000000007b1d */ /* 0x000fe20000010000 */
[----:B------:R-:W-:Y:S01]  /*9600*/  UIMAD UR5, UR39, UR9, UR5 ;  /* 0x00000009270572a4 */ /* 0x000fe2000f8e0205 */
[----:B------:R-:W-:-:S02]  /*9610*/  LOP3.LUT R122, R123, 0x380, RZ, 0xc0, !PT ;  /* 0x000003807b7a7812 */ /* 0x000fc400078ec0ff */
[----:B------:R-:W-:Y:S02]  /*9620*/  SHF.R.U64 R118, R118, 0x3, RZ ;  /* 0x0000000376767819 */ /* 0x000fe400000012ff */
[----:B------:R-:W-:Y:S01]  /*9630*/  ULDC.64 UR10, c[0x0][0xaf0] ;  /* 0x0002bc00000a7ab9 */ /* 0x000fe20000000a00 */
[----:B------:R-:W-:Y:S01]  /*9640*/  SHF.R.U64 R120, R120, 0x3, RZ ;  /* 0x0000000378787819 */ /* 0x000fe200000012ff */
[----:B-1----:R-:W-:Y:S01]  /*9650*/  @!P1 ST.E desc[UR48][R36.64], R4 ;  /* 0x0000000424009985 */ /* 0x002fe2000c101930 */
[----:B------:R-:W-:Y:S01]  /*9660*/  UIMAD UR8, UR12, UR10, URZ ;  /* 0x0000000a0c0872a4 */ /* 0x000fe2000f8e023f */
[----:B------:R-:W-:Y:S02]  /*9670*/  SHF.R.U64 R122, R122, 0x3, RZ ;  /* 0x000000037a7a7819 */ /* 0x000fe400000012ff */
[----:B---3--:R0:W-:Y:S01]  /*9680*/  @!P0 ST.E desc[UR48][R38.64], R3 ;  /* 0x0000000326008985 */ /* 0x0081e2000c101930 */
[----:B------:R-:W-:Y:S01]  /*9690*/  UIADD3 UR7, UR7, UR5, URZ ;  /* 0x0000000507077290 */ /* 0x000fe2000fffe03f */
[----:B------:R-:W-:-:S02]  /*96a0*/  LOP3.LUT R118, R118, R119, RZ, 0x3c, !PT ;  /* 0x0000007776767212 */ /* 0x000fc400078e3cff */
[----:B------:R1:W5:Y:S01]  /*96b0*/  LD.E.128 R28, desc[UR48][R6.64] ;  /* 0x00000030061c7980 */ /* 0x000362000c101d00 */
[----:B------:R-:W-:Y:S02]  /*96c0*/  LOP3.LUT R120, R120, R121, RZ, 0x3c, !PT ;  /* 0x0000007978787212 */ /* 0x000fe400078e3cff */
[----:B------:R-:W-:Y:S01]  /*96d0*/  LOP3.LUT R122, R122, R123, RZ, 0x3c, !PT ;  /* 0x0000007b7a7a7212 */ /* 0x000fe200078e3cff */
[----:B------:R2:W5:Y:S01]  /*96e0*/  LD.E.128 R32, desc[UR48][R20.64] ;  /* 0x0000003014207980 */ /* 0x000562000c101d00 */
[----:B------:R-:W-:Y:S01]  /*96f0*/  UIMAD UR5, UR41, UR11, UR8 ;  /* 0x0000000b290572a4 */ /* 0x000fe2000f8e0208 */
[--C-:B------:R-:W-:Y:S01]  /*9700*/  IMAD.X R119, RZ, RZ, R139.reuse, P4 ;  /* 0x000000ffff777224 */ /* 0x100fe200020e068b */
[----:B------:R-:W-:Y:S01]  /*9710*/  UIMAD.WIDE.U32 UR6, UR41, UR10, UR6 ;  /* 0x0000000a290672a5 */ /* 0x000fe2000f8e0006 */
[--C-:B------:R-:W-:Y:S01]  /*9720*/  IMAD.X R121, RZ, RZ, R139.reuse, P5 ;  /* 0x000000ffff797224 */ /* 0x100fe200028e068b */
[----:B------:R-:W-:Y:S01]  /*9730*/  ULDC.64 UR8, c[0x0][0xae0] ;  /* 0x0002b80000087ab9 */ /* 0x000fe20000000a00 */
[----:B-1----:R-:W1:Y:S01]  /*9740*/  @P2 LDC R7, c[0x0][0xbec] ;  /* 0x0002fb00ff072b82 */ /* 0x002e620000000800 */
[----:B------:R-:W-:Y:S01]  /*9750*/  IMAD.X R123, RZ, RZ, R139, P6 ;  /* 0x000000ffff7b7224 */ /* 0x000fe200030e068b */
[----:B------:R-:W5:Y:S04]  /*9760*/  LD.E.128 R100, desc[UR48][R102.64] ;  /* 0x0000003066647980 */ /* 0x000f68000c101d00 */
[----:B------:R-:W5:Y:S02]  /*9770*/  LD.E.128 R104, desc[UR48][R106.64] ;  /* 0x000000306a687980 */ /* 0x000f64000c101d00 */
[----:B--2---:R-:W2:Y:S01]  /*9780*/  @P2 LDC R21, c[0x0][0xbf0] ;  /* 0x0002fc00ff152b82 */ /* 0x004ea20000000800 */
[----:B------:R-:W-:Y:S01]  /*9790*/  VIADD R20, R0, UR43 ;  /* 0x0000002b00147c36 */ /* 0x000fe20008000000 */
[----:B------:R-:W-:Y:S01]  /*97a0*/  UIADD3 UR5, UR7, UR5, URZ ;  /* 0x0000000507057290 */ /* 0x000fe2000fffe03f */
[----:B------:R-:W-:Y:S01]  /*97b0*/  IMAD.U32 R6, RZ, RZ, UR6 ;  /* 0x00000006ff067e24 */ /* 0x000fe2000f8e00ff */
[----:B------:R-:W5:Y:S01]  /*97c0*/  LD.E.128 R136, desc[UR48][R138.64] ;  /* 0x000000308a887980 */ /* 0x000f62000c101d00 */
[----:B0-----:R-:W-:-:S03]  /*97d0*/  IMAD.MOV.U32 R3, RZ, RZ, R20 ;  /* 0x000000ffff037224 */ /* 0x001fc600078e0014 */
[----:B------:R-:W5:Y:S04]  /*97e0*/  LD.E.128 R108, desc[UR48][R110.64] ;  /* 0x000000306e6c7980 */ /* 0x000f68000c101d00 */
[----:B------:R0:W5:Y:S01]  /*97f0*/  LD.E.128 R8, desc[UR48][R112.64] ;  /* 0x0000003070087980 */ /* 0x000162000c101d00 */
[----:B-1----:R-:W-:-:S03]  /*9800*/  @P2 IMAD.HI.U32 R0, R20, R7, RZ ;  /* 0x0000000714002227 */ /* 0x002fc600078e00ff */
[----:B------:R0:W5:Y:S04]  /*9810*/  LD.E.128 R12, desc[UR48][R114.64] ;  /* 0x00000030720c7980 */ /* 0x000168000c101d00 */
[----:B------:R0:W5:Y:S01]  /*9820*/  LD.E.128 R48, desc[UR48][R116.64] ;  /* 0x0000003074307980 */ /* 0x000162000c101d00 */
[----:B--2---:R-:W-:-:S03]  /*9830*/  @P2 SHF.R.U32.HI R3, RZ, R21, R0 ;  /* 0x00000015ff032219 */ /* 0x004fc60000011600 */
[----:B------:R0:W5:Y:S01]  /*9840*/  LD.E.128 R44, desc[UR48][R118.64] ;  /* 0x00000030762c7980 */ /* 0x000162000c101d00 */
[--C-:B------:R-:W-:Y:S01]  /*9850*/  SHF.R.S32.HI R0, RZ, 0x1f, R3.reuse ;  /* 0x0000001fff007819 */ /* 0x100fe20000011403 */
[----:B------:R-:W-:Y:S02]  /*9860*/  IMAD.MOV R4, RZ, RZ, -R3 ;  /* 0x000000ffff047224 */ /* 0x000fe400078e0a03 */
[----:B------:R0:W5:Y:S01]  /*9870*/  LD.E.128 R24, desc[UR48][R120.64] ;  /* 0x0000003078187980 */ /* 0x000162000c101d00 */
[----:B------:R-:W-:Y:S01]  /*9880*/  IMAD.U32 R7, RZ, RZ, UR7 ;  /* 0x00000007ff077e24 */ /* 0x000fe2000f8e00ff */
[----:B------:R-:W-:Y:S01]  /*9890*/  ULDC.64 UR6, c[0x0][0xad8] ;  /* 0x0002b60000067ab9 */ /* 0x000fe20000000a00 */
[----:B------:R-:W-:Y:S01]  /*98a0*/  IMAD R0, R0, UR8, RZ ;  /* 0x0000000800007c24 */ /* 0x000fe2000f8e02ff */
[----:B------:R0:W5:Y:S01]  /*98b0*/  LD.E.128 R36, desc[UR48][R122.64] ;  /* 0x000000307a247980 */ /* 0x000162000c101d00 */
[----:B------:R-:W-:Y:S02]  /*98c0*/  IMAD R21, R5, R4, R20 ;  /* 0x0000000405157224 */ /* 0x000fe400078e0214 */
[----:B------:R-:W-:Y:S01]  /*98d0*/  IMAD.U32 R7, RZ, RZ, UR5 ;  /* 0x00000005ff077e24 */ /* 0x000fe2000f8e00ff */
[----:B------:R-:W5:Y:S01]  /*98e0*/  LD.E.128 R124, desc[UR48][R126.64] ;  /* 0x000000307e7c7980 */ /* 0x000f62000c101d00 */
[----:B------:R-:W-:Y:S01]  /*98f0*/  IMAD R41, R3, UR9, R0 ;  /* 0x0000000903297c24 */ /* 0x000fe2000f8e0200 */
[----:B------:R-:W-:-:S02]  /*9900*/  SHF.R.S32.HI R0, RZ, 0x1f, R21 ;  /* 0x0000001fff007819 */ /* 0x000fc40000011415 */
[----:B------:R-:W5:Y:S01]  /*9910*/  LD.E.128 R128, desc[UR48][R130.64] ;  /* 0x0000003082807980 */ /* 0x000f62000c101d00 */
[----:B------:R-:W-:-:S03]  /*9920*/  IMAD.WIDE.U32 R4, R3, UR8, R6 ;  /* 0x0000000803047c25 */ /* 0x000fc6000f8e0006 */
        /* <DEDUP_REMOVED lines=8> */
[----:B------:R-:W-:Y:S01]  /*99b0*/  IMAD.IADD R5, R5, 0x1, R41 ;  /* 0x0000000105057824 */ /* 0x000fe200078e0229 */
[----:B------:R-:W-:Y:S01]  /*99c0*/  IADD3 R53, R205, UR43, RZ ;  /* 0x0000002bcd357c10 */ /* 0x000fe2000fffe0ff */
[----:B------:R-:W-:Y:S01]  /*99d0*/  IMAD R0, R0, UR6, RZ ;  /* 0x0000000600007c24 */ /* 0x000fe2000f8e02ff */
[----:B------:R-:W-:Y:S01]  /*99e0*/  UIADD3 UR5, UR13, 0x22820, URZ ;  /* 0x000228200d057890 */ /* 0x000fe2000fffe03f */
[----:B------:R-:W-:Y:S01]  /*99f0*/  IMAD.WIDE.U32 R4, R21, UR6, R4 ;  /* 0x0000000615047c25 */ /* 0x000fe2000f8e0004 */
[----:B------:R-:W-:-:S03]  /*9a00*/  ISETP.GE.AND P2, PT, R53, R40, PT ;  /* 0x000000283500720c */ /* 0x000fc60003f46270 */
[----:B------:R-:W-:Y:S01]  /*9a10*/  IMAD R7, R21, UR7, R0 ;  /* 0x0000000715077c24 */ /* 0x000fe2000f8e0200 */
[----:B------:R-:W-:Y:S01]  /*9a20*/  ULDC.64 UR6, c[0x0][0xa80] ;  /* 0x0002a00000067ab9 */ /* 0x000fe20000000a00 */
[----:B------:R-:W-:Y:S01]  /*9a30*/  VIADD R3, R53, 0x20 ;  /* 0x0000002035037836 */ /* 0x000fe20000000000 */
[C---:B------:R-:W-:Y:S01]  /*9a40*/  LEA R0, P3, R4.reuse, UR6, 0x1 ;  /* 0x0000000604007c11 */ /* 0x040fe2000f8608ff */
[----:B------:R-:W-:Y:S01]  /*9a50*/  IMAD.IADD R5, R5, 0x1, R7 ;  /* 0x0000000105057824 */ /* 0x000fe200078e0207 */
[----:B------:R-:W-:Y:S02]  /*9a60*/  UPRMT UR5, URZ, 0x654, UR5 ;  /* 0x000006543f057896 */ /* 0x000fe40008000005 */
[-C--:B------:R-:W-:Y:S01]  /*9a70*/  ISETP.GE.AND P1, PT, R3, R40.reuse, PT ;  /* 0x000000280300720c */ /* 0x080fe20003f26270 */
[----:B------:R-:W-:Y:S01]  /*9a80*/  VIADD R3, R53, 0x40 ;  /* 0x0000004035037836 */ /* 0x000fe20000000000 */
[----:B------:R-:W-:Y:S01]  /*9a90*/  LEA.HI.X R41, R4, UR7, R5, 0x1, P3 ;  /* 0x0000000704297c11 */ /* 0x000fe200098f0c05 */
[----:B-1----:R0:W1:Y:S01]  /*9aa0*/  SHFL.IDX PT, R43, R0, RZ, 0x181f ;  /* 0x00181fff002b7589 */ /* 0x00206200000e0000 */
[----:B------:R-:W-:Y:S02]  /*9ab0*/  BSSY B1, `(.L_x_4470) ;  /* 0x0000016000017945 */ /* 0x000fe40003800000 */
[----:B------:R-:W-:-:S02]  /*9ac0*/  ISETP.GE.AND P0, PT, R3, R40, PT ;  /* 0x000000280300720c */ /* 0x000fc40003f06270 */
        /* <DEDUP_REMOVED lines=20> */
.L_x_4471:
[----:B------:R-:W-:Y:S05]  /*9c10*/  BSYNC B1 ;  /* 0x0000000000017941 */ /* 0x000fea0003800000 */
.L_x_4470:
        /* <DEDUP_REMOVED lines=14> */
[----:B-----5:R3:W-:Y:S01]  /*9d00*/  @!P4 ST.E.128 desc[UR48][R4.64], R28 ;  /* 0x0000001c0400c985 */ /* 0x0207e2000c101d30 */
[----:B------:R-:W-:-:S02]  /*9d10*/  @!P1 LEA R42, P5, R22, R43, 0x1 ;  /* 0x0000002b162a9211 */ /* 0x000fc400078a08ff */
[-C--:B------:R-:W-:Y:S01]  /*9d20*/  @!P2 LEA.HI.X R21, R18, R3.reuse, R211, 0x1, P6 ;  /* 0x000000031215a211 */ /* 0x080fe200030f0cd3 */
[----:B------:R3:W-:Y:S01]  /*9d30*/  @!P3 ST.E.128 desc[UR48][R6.64], R108 ;  /* 0x0000006c0600b985 */ /* 0x0007e2000c101d30 */
[----:B------:R-:W-:-:S03]  /*9d40*/  @!P1 LEA.HI.X R43, R22, R3, R210, 0x1, P5 ;  /* 0x00000003162b9211 */ /* 0x000fc600028f0cd2 */
[----:B------:R3:W-:Y:S04]  /*9d50*/  @!P2 ST.E.128 desc[UR48][R20.64], R44 ;  /* 0x0000002c1400a985 */ /* 0x0007e8000c101d30 */
[----:B------:R3:W-:Y:S02]  /*9d60*/  @!P1 ST.E.128 desc[UR48][R42.64], R128 ;  /* 0x000000802a009985 */ /* 0x0007e4000c101d30 */
.L_x_4473:
[----:B------:R-:W-:Y:S05]  /*9d70*/  BSYNC B1 ;  /* 0x0000000000017941 */ /* 0x000fea0003800000 */
.L_x_4472:
        /* <DEDUP_REMOVED lines=10> */
[CC--:B------:R-:W-:Y:S02]  /*9e20*/  @!P2 LEA R6, P5, R19.reuse, R29.reuse, 0x1 ;  /* 0x0000001d1306a211 */ /* 0x0c0fe400078a08ff */
        /* <DEDUP_REMOVED lines=10> */
.L_x_4475:
[----:B------:R-:W-:Y:S05]  /*9ed0*/  BSYNC B1 ;  /* 0x0000000000017941 */ /* 0x000fea0003800000 */
.L_x_4474:
[----:B0-----:R-:W-:Y:S01]  /*9ee0*/  VIADD R3, R53, 0x60 ;  /* 0x0000006035037836 */ /* 0x001fe20000000000 */
[----:B--2-4-:R-:W0:Y:S04]  /*9ef0*/  SHFL.IDX PT, R41, R41, 0x3, 0x181f ;  /* 0x00781f0029297f89 */ /* 0x014e2800000e0000 */
[----:B------:R-:W-:Y:S01]  /*9f00*/  ISETP.GE.AND P0, PT, R3, R40, PT ;  /* 0x000000280300720c */ /* 0x000fe20003f06270 */
[----:B------:R2:W4:-:S12]  /*9f10*/  SHFL.IDX PT, R11, R0, 0x3, 0x181f ;  /* 0x00781f00000b7f89 */ /* 0x00051800000e0000 */
[----:B--2---:R-:W-:Y:S05]  /*9f20*/  @P0 BRA `(.L_x_4476) ;  /* 0x0000000c00200947 */ /* 0x004fea0003800000 */
[----:B------:R-:W-:Y:S02]  /*9f30*/  ULDC UR5, c[0x0][0xac8] ;  /* 0x0002b20000057ab9 */ /* 0x000fe40000000800 */
[----:B------:R-:W-:Y:S02]  /*9f40*/  ISETP.GE.AND P3, PT, R2, UR5, PT ;  /* 0x0000000502007c0c */ /* 0x000fe4000bf66270 */
[----:B------:R-:W-:Y:S02]  /*9f50*/  ISETP.GE.AND P4, PT, R19, UR5, PT ;  /* 0x0000000513007c0c */ /* 0x000fe4000bf86270 */
[----:B------:R-:W-:-:S09]  /*9f60*/  ISETP.GE.AND P5, PT, R18, UR5, PT ;  /* 0x0000000512007c0c */ /* 0x000fd2000bfa6270 */
[-C--:B----4-:R-:W-:Y:S02]  /*9f70*/  @!P3 LEA R4, P0, R2, R11.reuse, 0x1 ;  /* 0x0000000b0204b211 */ /* 0x090fe400078008ff */
        /* <DEDUP_REMOVED lines=14> */
.L_x_4469:
        /* <DEDUP_REMOVED lines=50> */
.L_x_4478:
[----:B------:R-:W-:Y:S05]  /*a380*/  BSYNC B1 ;  /* 0x0000000000017941 */ /* 0x000fea0003800000 */
.L_x_4477:
[----:B------:R-:W-:Y:S01]  /*a390*/  ULDC.64 UR10, c[0x0][0xae8] ;  /* 0x0002ba00000a7ab9 */ /* 0x000fe20000000a00 */
[----:B------:R-:W-:Y:S01]  /*a3a0*/  VIADD R8, R8, UR43 ;  /* 0x0000002b08087c36 */ /* 0x000fe20008000000 */
[----:B------:R-:W-:Y:S01]  /*a3b0*/  UIMAD UR5, UR8, UR10, URZ ;  /* 0x0000000a080572a4 */ /* 0x000fe2000f8e023f */
[----:B------:R-:W-:Y:S01]  /*a3c0*/  BSSY B1, `(.L_x_4479) ;  /* 0x000003c000017945 */ /* 0x000fe20003800000 */
[----:B------:R-:W-:Y:S01]  /*a3d0*/  UIMAD.WIDE.U32 UR6, UR39, UR10, URZ ;  /* 0x0000000a270672a5 */ /* 0x000fe2000f8e003f */
[----:B0-----:R-:W-:Y:S01]  /*a3e0*/  @P1 IMAD.HI.U32 R0, R8, R9, RZ ;  /* 0x0000000908001227 */ /* 0x001fe200078e00ff */
[----:B------:R-:W-:Y:S01]  /*a3f0*/  UIMAD UR5, UR39, UR11, UR5 ;  /* 0x0000000b270572a4 */ /* 0x000fe2000f8e0205 */
[----:B--2---:R-:W-:Y:S02]  /*a400*/  MOV R3, R8 ;  /* 0x0000000800037202 */ /* 0x004fe40000000f00 */
[----:B------:R-:W-:Y:S01]  /*a410*/  ULDC.64 UR10, c[0x0][0xaf0] ;  /* 0x0002bc00000a7ab9 */ /* 0x000fe20000000a00 */
[----:B------:R-:W-:Y:S01]  /*a420*/  UIADD3 UR7, UR7, UR5, URZ ;  /* 0x0000000507077290 */ /* 0x000fe2000fffe03f */
[----:B-1----:R-:W-:Y:S01]  /*a430*/  @P1 SHF.R.U32.HI R3, RZ, R11, R0 ;  /* 0x0000000bff031219 */ /* 0x002fe20000011600 */
[----:B------:R-:W-:-:S02]  /*a440*/  UIMAD UR5, UR9, UR10, URZ ;  /* 0x0000000a090572a4 */ /* 0x000fc4000f8e023f */
[----:B------:R-:W-:Y:S01]  /*a450*/  UIMAD.WIDE.U32 UR6, UR41, UR10, UR6 ;  /* 0x0000000a290672a5 */ /* 0x000fe2000f8e0006 */
[--C-:B------:R-:W-:Y:S01]  /*a460*/  SHF.R.S32.HI R0, RZ, 0x1f, R3.reuse ;  /* 0x0000001fff007819 */ /* 0x100fe20000011403 */
[----:B------:R-:W-:Y:S01]  /*a470*/  UIMAD UR5, UR41, UR11, UR5 ;  /* 0x0000000b290572a4 */ /* 0x000fe2000f8e0205 */
[----:B------:R-:W-:Y:S01]  /*a480*/  IMAD.MOV R7, RZ, RZ, -R3 ;  /* 0x000000ffff077224 */ /* 0x000fe200078e0a03 */
[----:B------:R-:W-:Y:S02]  /*a490*/  ULDC.64 UR8, c[0x0][0xae0] ;  /* 0x0002b80000087ab9 */ /* 0x000fe40000000a00 */
[----:B------:R-:W-:Y:S01]  /*a4a0*/  UIADD3 UR5, UR7, UR5, URZ ;  /* 0x0000000507057290 */ /* 0x000fe2000fffe03f */
[----:B------:R-:W-:Y:S02]  /*a4b0*/  IMAD R0, R0, UR8, RZ ;  /* 0x0000000800007c24 */ /* 0x000fe4000f8e02ff */
[----:B------:R-:W-:Y:S02]  /*a4c0*/  IMAD R7, R10, R7, R8 ;  /* 0x000000070a077224 */ /* 0x000fe400078e0208 */
[----:B------:R-:W-:-:S02]  /*a4d0*/  IMAD.U32 R5, RZ, RZ, UR7 ;  /* 0x00000007ff057e24 */ /* 0x000fc4000f8e00ff */
        /* <DEDUP_REMOVED lines=42> */
.L_x_4480:
[----:B------:R-:W-:Y:S05]  /*a780*/  BSYNC B1 ;  /* 0x0000000000017941 */ /* 0x000fea0003800000 */
.L_x_4479:
        /* <DEDUP_REMOVED lines=21> */
.L_x_4482:
[----:B------:R-:W-:Y:S05]  /*a8e0*/  BSYNC B1 ;  /* 0x0000000000017941 */ /* 0x000fea0003800000 */
.L_x_4481:
        /* <DEDUP_REMOVED lines=21> */
.L_x_4484:
[----:B------:R-:W-:Y:S05]  /*aa40*/  BSYNC B1 ;  /* 0x0000000000017941 */ /* 0x000fea0003800000 */
.L_x_4483:
[----:B------:R-:W-:Y:S01]  /*aa50*/  VIADD R0, R8, 0x60 ;  /* 0x0000006008007836 */ /* 0x000fe20000000000 */
[----:B0-----:R0:W0:Y:S04]  /*aa60*/  SHFL.IDX PT, R3, R7, 0x3, 0x181f ;  /* 0x00781f0007037f89 */ /* 0x00102800000e0000 */
[----:B------:R-:W-:Y:S01]  /*aa70*/  ISETP.GE.AND P0, PT, R0, R9, PT ;  /* 0x000000090000720c */ /* 0x000fe20003f06270 */
[----:B-1-3--:R1:W3:-:S12]  /*aa80*/  SHFL.IDX PT, R5, R6, 0x3, 0x181f ;  /* 0x00781f0006057f89 */ /* 0x00a2d800000e0000 */
[----:B-1----:R-:W-:Y:S05]  /*aa90*/  @P0 BRA `(.L_x_4476) ;  /* 0x0000000000440947 */ /* 0x002fea0003800000 */
[----:B------:R-:W-:Y:S02]  /*aaa0*/  ULDC UR5, c[0x0][0xac8] ;  /* 0x0002b20000057ab9 */ /* 0x000fe40000000800 */
[----:B------:R-:W-:Y:S02]  /*aab0*/  ISETP.GE.AND P3, PT, R2, UR5, PT ;  /* 0x0000000502007c0c */ /* 0x000fe4000bf66270 */
[----:B------:R-:W-:Y:S02]  /*aac0*/  ISETP.GE.AND P2, PT, R19, UR5, PT ;  /* 0x0000000513007c0c */ /* 0x000fe4000bf46270 */
[----:B------:R-:W-:Y:S02]  /*aad0*/  ISETP.GE.AND P1, PT, R18, UR5, PT ;  /* 0x0000000512007c0c */ /* 0x000fe4000bf26270 */
[----:B------:R-:W-:-:S07]  /*aae0*/  ISETP.GE.AND P0, PT, R22, UR5, PT ;  /* 0x0000000516007c0c */ /* 0x000fce000bf06270 */
[-C--:B--234-:R-:W-:Y:S02]  /*aaf0*/  @!P3 LEA R6, P6, R2, R5.reuse, 0x1 ;  /* 0x000000050206b211 */ /* 0x09cfe400078c08ff */
        /* <DEDUP_REMOVED lines=11> */
.L_x_4476:
[----:B------:R-:W-:Y:S05]  /*abb0*/  BSYNC B0 ;  /* 0x0000000000007941 */ /* 0x000fea0003800000 */
.L_x_4468:
[----:B------:R-:W-:Y:S02]  /*abc0*/  ULDC UR5, c[0x0][0xc38] ;  /* 0x00030e0000057ab9 */ /* 0x000fe40000000800 */
[----:B------:R-:W-:-:S06]  /*abd0*/  UISETP.GE.AND UP0, UPT, UR4, UR5, UPT ;  /* 0x000000050400728c */ /* 0x000fcc000bf06270 */
[----:B------:R-:W-:-:S13]  /*abe0*/  PLOP3.LUT P0, PT, PT, PT, UP0, 0x80, 0x0 ;  /* 0x000000000000781c */ /* 0x000fda0003f0f008 */
[----:B------:R-:W-:Y:S05]  /*abf0*/  @!P0 BRA `(.L_x_4485) ;  /* 0xffffff6000488947 */ /* 0x000fea000383ffff */
[----:B------:R-:W-:Y:S05]  /*ac00*/  EXIT ;  /* 0x000000000000794d */ /* 0x000fea0003800000 */
.L_x_4427:
[----:B------:R-:W-:-:S08]  /*ac10*/  NOP ;  /* 0x0000000000007918 */ /* 0x000fd00000000000 */
[----:B------:R-:W0:-:S00]  /*ac20*/  USETMAXREG.DEALLOC.CTAPOOL 0x28 ;  /* 0x00000028000079c8 */ /* 0x000e0000080e0500 */
[----:B0-----:R-:W-:-:S06]  /*ac30*/  LOP3.LUT R0, R0, 0x3, RZ, 0xc0, !PT ;  /* 0x0000000300007812 */ /* 0x001fcc00078ec0ff */
[----:B------:R-:W0:Y:S01]  /*ac40*/  S2UR UR5, SR_CTAID.X ;  /* 0x00000000000579c3 */ /* 0x000e220000002500 */
[----:B------:R-:W-:Y:S01]  /*ac50*/  LOP3.LUT R17, R17, 0xfffffdff, RZ, 0xc0, !PT ;  /* 0xfffffdff11117812 */ /* 0x000fe200078ec0ff */
[----:B------:R-:W-:Y:S01]  /*ac60*/  STL [R1], RZ ;  /* 0x000000ff01007387 */ /* 0x000fe20000100800 */
[----:B------:R-:W-:Y:S02]  /*ac70*/  IMAD.MOV.U32 R25, RZ, RZ, 0x1 ;  /* 0x00000001ff197424 */ /* 0x000fe400078e00ff */
[----:B------:R-:W-:Y:S01]  /*ac80*/  IMAD.MOV.U32 R18, RZ, RZ, RZ ;  /* 0x000000ffff127224 */ /* 0x000fe200078e00ff */
[----:B------:R1:W2:Y:S02]  /*ac90*/  SHFL.IDX PT, R2, R0, RZ, 0x1f ;  /* 0x00001fff00027589 */ /* 0x0002a400000e0000 */
[----:B-1----:R-:W0:Y:S01]  /*aca0*/  LDC R0, c[0x0][0xc38] ;  /* 0x00030e00ff007b82 */ /* 0x002e220000000800 */
[----:B--2---:R-:W-:-:S13]  /*acb0*/  ISETP.NE.AND P0, PT, R2, RZ, PT ;  /* 0x000000ff0200720c */ /* 0x004fda0003f05270 */
[----:B------:R-:W-:Y:S01]  /*acc0*/  @P0 LOP3.LUT R17, R17, 0x200, RZ, 0xfc, !PT ;  /* 0x0000020011110812 */ /* 0x000fe200078efcff */
[----:B------:R-:W-:Y:S06]  /*acd0*/  @P0 BAR.ARV 0x4, 0x180 ;  /* 0x0106000000000b1d */ /* 0x000fec0000002000 */
[----:B0-----:R-:W-:-:S13]  /*ace0*/  ISETP.LE.AND P0, PT, R0, UR5, PT ;  /* 0x0000000500007c0c */ /* 0x001fda000bf03270 */
[----:B------:R-:W-:Y:S05]  /*acf0*/  @P0 BRA `(.L_x_4486) ;  /* 0x00000038007c0947 */ /* 0x000fea0003800000 */
[----:B------:R-:W0:Y:S01]  /*ad00*/  S2R R8, SR_TID.X ;  /* 0x0000000000087919 */ /* 0x000e220000002100 */
[----:B------:R-:W-:Y:S01]  /*ad10*/  ULDC UR4, c[0x0][0x320] ;  /* 0x0000c80000047ab9 */ /* 0x000fe20000000800 */
[----:B------:R-:W-:Y:S01]  /*ad20*/  LOP3.LUT R17, R17, 0xffffffef, RZ, 0xc0, !PT ;  /* 0xffffffef11117812 */ /* 0x000fe200078ec0ff */
[----:B------:R-:W1:Y:S01]  /*ad30*/  S2UR UR8, SR_CgaCtaId ;  /* 0x00000000000879c3 */ /* 0x000e620000008800 */
[----:B------:R-:W-:Y:S01]  /*ad40*/  ULDC.64 UR36, c[0x0][0x2f0] ;  /* 0x0000bc0000247ab9 */ /* 0x000fe20000000a00 */
[----:B------:R-:W-:Y:S01]  /*ad50*/  ULDC.64 UR6, c[0x0][0x418] ;  /* 0x0001060000067ab9 */ /* 0x000fe20000000a00 */
[----:B------:R-:W-:Y:S01]  /*ad60*/  ULDC UR9, c[0x0][0x2b8] ;  /* 0x0000ae0000097ab9 */ /* 0x000fe20000000800 */
[----:B------:R-:W-:Y:S01]  /*ad70*/  UISETP.NE.U32.AND UP0, UPT, UR6, URZ, UPT ;  /* 0x0000003f0600728c */ /* 0x000fe2000bf05070 */
[----:B------:R-:W-:Y:S01]  /*ad80*/  IMAD.U32 R31, RZ, RZ, UR5 ;  /* 0x00000005ff1f7e24 */ /* 0x000fe2000f8e00ff */
[----:B------:R-:W-:Y:S01]  /*ad90*/  ULDC UR38, c[0x0][0x288] ;  /* 0x0000a20000267ab9 */ /* 0x000fe20000000800 */
[----:B------:R-:W-:Y:S01]  /*ada0*/  ULDC UR6, c[0x0][0x448] ;  /* 0x0001120000067ab9 */ /* 0x000fe20000000800 */
[----:B------:R-:W-:Y:S01]  /*adb0*/  UISETP.NE.AND.EX UP0, UPT, UR7, URZ, UPT, UP0 ;  /* 0x0000003f0700728c */ /* 0x000fe2000bf05300 */
[----:B------:R-:W-:Y:S01]  /*adc0*/  IMAD.MOV.U32 R25, RZ, RZ, 0x1 ;  /* 0x00000001ff197424 */ /* 0x000fe200078e00ff */
[----:B------:R-:W-:Y:S01]  /*add0*/  ULOP3.LUT UR44, UR45, 0x2, URZ, 0xfc, !UPT ;  /* 0x000000022d2c7892 */ /* 0x000fe2000f8efc3f */
[----:B------:R-:W-:Y:S01]  /*ade0*/  IMAD.MOV.U32 R18, RZ, RZ, RZ ;  /* 0x000000ffff127224 */ /* 0x000fe200078e00ff */
[----:B------:R-:W-:Y:S01]  /*adf0*/  UMOV UR7, 0x400 ;  /* 0x0000040000077882 */ /* 0x000fe20000000000 */
[----:B------:R-:W-:Y:S01]  /*ae00*/  ULDC UR46, c[0x0][0xc] ;  /* 0x00000300002e7ab9 */ /* 0x000fe20000000800 */
[----:B-1----:R-:W-:Y:S01]  /*ae10*/  ULEA UR7, UR8, UR7, 0x18 ;  /* 0x0000000708077291 */ /* 0x002fe2000f8ec03f */
[C---:B0-----:R-:W-:Y:S01]  /*ae20*/  IMAD.SHL.U32 R28, R8.reuse, 0x8, RZ ;  /* 0x00000008081c7824 */ /* 0x041fe200078e00ff */
[----:B------:R-:W-:-:S04]  /*ae30*/  LOP3.LUT R7, R8, 0x7f, RZ, 0xc0, !PT ;  /* 0x0000007f08077812 */ /* 0x000fc800078ec0ff */
[----:B------:R-:W-:Y:S01]  /*ae40*/  IMAD.U32 R16, RZ, RZ, UR7 ;  /* 0x00000007ff107e24 */ /* 0x000fe2000f8e00ff */
[C---:B------:R-:W-:Y:S02]  /*ae50*/  LOP3.LUT R0, R28.reuse, 0x1f8, RZ, 0xc0, !PT ;  /* 0x000001f81c007812 */ /* 0x040fe400078ec0ff */
[----:B------:R-:W-:Y:S02]  /*ae60*/  LOP3.LUT R6, R28, 0x38, RZ, 0xc0, !PT ;  /* 0x000000381c067812 */ /* 0x000fe400078ec0ff */
[----:B------:R-:W-:Y:S02]  /*ae70*/  LOP3.LUT R3, R0, 0x38, R8, 0x78, !PT ;  /* 0x0000003800037812 */ /* 0x000fe400078e7808 */
[C---:B------:R-:W-:Y:S02]  /*ae80*/  LOP3.LUT R0, R6.reuse, 0x40, RZ, 0xfc, !PT ;  /* 0x0000004006007812 */ /* 0x040fe400078efcff */
[----:B------:R-:W-:Y:S02]  /*ae90*/  LOP3.LUT R2, R6, 0x80, RZ, 0xfc, !PT ;  /* 0x0000008006027812 */ /* 0x000fe400078efcff */
[----:B------:R-:W-:-:S02]  /*aea0*/  ISETP.GE.AND P2, PT, R0, UR4, PT ;  /* 0x0000000400007c0c */ /* 0x000fc4000bf46270 */
[----:B------:R-:W-:Y:S02]  /*aeb0*/  ISETP.GE.AND P1, PT, R2, UR4, PT ;  /* 0x0000000402007c0c */ /* 0x000fe4000bf26270 */
[C---:B------:R-:W-:Y:S02]  /*aec0*/  ISETP.GE.AND P0, PT, R6.reuse, UR4, PT ;  /* 0x0000000406007c0c */ /* 0x040fe4000bf06270 */
[----:B------:R-:W-:Y:S02]  /*aed0*/  SEL R2, RZ, 0xffffffff, P2 ;  /* 0xffffffffff027807 */ /* 0x000fe40001000000 */
[----:B------:R-:W-:Y:S02]  /*aee0*/  LOP3.LUT R4, R6, 0xc0, RZ, 0xfc, !PT ;  /* 0x000000c006047812 */ /* 0x000fe400078efcff */
[----:B------:R-:W-:Y:S02]  /*aef0*/  LOP3.LUT R28, R3, 0x200, R28, 0xf8, !PT ;  /* 0x00000200031c7812 */ /* 0x000fe400078ef81c */
[----:B------:R-:W-:-:S02]  /*af00*/  SEL R0, RZ, 0x1, P0 ;  /* 0x00000001ff007807 */ /* 0x000fc40000000000 */
[----:B------:R-:W-:Y:S01]  /*af10*/  @P2 LOP3.LUT R17, R17, 0x10, RZ, 0xfc, !PT ;  /* 0x0000001011112812 */ /* 0x000fe200078efcff */
[----:B------:R-:W-:Y:S01]  /*af20*/  IMAD R32, R28, 0x2, R16 ;  /* 0x000000021c207824 */ /* 0x000fe200078e0210 */
[----:B------:R-:W-:Y:S02]  /*af30*/  SHF.L.U32 R3, R2, 0x1, RZ ;  /* 0x0000000102037819 */ /* 0x000fe400000006ff */
[----:B------:R-:W-:Y:S02]  /*af40*/  LOP3.LUT R17, R17, 0xfffffff7, RZ, 0xc0, !PT ;  /* 0xfffffff711117812 */ /* 0x000fe400078ec0ff */
[----:B------:R-:W-:Y:S02]  /*af50*/  LOP3.LUT R0, R3, 0x2, R0, 0xe2, !PT ;  /* 0x0000000203007812 */ /* 0x000fe400078ee200 */
[----:B------:R-:W-:Y:S02]  /*af60*/  @P1 LOP3.LUT R17, R17, 0x8, RZ, 0xfc, !PT ;  /* 0x0000000811111812 */ /* 0x000fe400078efcff */
[----:B------:R-:W-:-:S02]  /*af70*/  SEL R3, RZ, 0x4, P1 ;  /* 0x00000004ff037807 */ /* 0x000fc40000800000 */
[----:B------:R-:W-:Y:S02]  /*af80*/  LOP3.LUT R17, R17, 0xffffffdf, RZ, 0xc0, !PT ;  /* 0xffffffdf11117812 */ /* 0x000fe400078ec0ff */
[----:B------:R-:W-:Y:S01]  /*af90*/  ISETP.GE.AND P1, PT, R6, UR37, PT ;  /* 0x0000002506007c0c */ /* 0x000fe2000bf26270 */
[----:B------:R-:W-:Y:S01]  /*afa0*/  UIMAD UR37, UR6, UR38, URZ ;  /* 0x00000026062572a4 */ /* 0x000fe2000f8e023f */
[----:B------:R-:W-:Y:S02]  /*afb0*/  @P0 LOP3.LUT R17, R17, 0x20, RZ, 0xfc, !PT ;  /* 0x0000002011110812 */ /* 0x000fe400078efcff */
[----:B------:R-:W-:Y:S01]  /*afc0*/  ISETP.GE.AND P0, PT, R4, UR4, PT ;  /* 0x0000000404007c0c */ /* 0x000fe2000bf06270 */
[----:B------:R-:W-:Y:S01]  /*afd0*/  ULDC UR4, c[0x0][0x424] ;  /* 0x0001090000047ab9 */ /* 0x000fe20000000800 */
[----:B------:R-:W-:Y:S01]  /*afe0*/  LOP3.LUT R17, R17, 0xfffffffb, RZ, 0xc0, !PT ;  /* 0xfffffffb11117812 */ /* 0x000fe200078ec0ff */
[----:B------:R-:W-:Y:S01]  /*aff0*/  USEL UR4, UR4, 0x1, UP0 ;  /* 0x0000000104047887 */ /* 0x000fe20008000000 */
[----:B------:R-:W-:Y:S01]  /*b000*/  LOP3.LUT R5, R0, R3, RZ, 0xfc, !PT ;  /* 0x0000000300057212 */ /* 0x000fe200078efcff */
[----:B------:R-:W-:Y:S01]  /*b010*/  IMAD.SHL.U32 R0, R8, 0x10, RZ ;  /* 0x0000001008007824 */ /* 0x000fe200078e00ff */
[----:B------:R-:W-:Y:S01]  /*b020*/  SHF.R.U32.HI R33, RZ, 0x3, R7 ;  /* 0x00000003ff217819 */ /* 0x000fe20000011607 */
[----:B------:R-:W-:Y:S01]  /*b030*/  UIMAD UR36, UR4, UR36, URZ ;  /* 0x00000024042472a4 */ /* 0x000fe2000f8e023f */
[----:B------:R-:W-:Y:S01]  /*b040*/  SEL R35, RZ, 0x8, P0 ;  /* 0x00000008ff237807 */ /* 0x000fe20000000000 */
[----:B------:R0:W-:Y:S01]  /*b050*/  STL [R1+0x4], R5 ;  /* 0x0000040501007387 */ /* 0x0001e20000100800 */
[----:B------:R-:W-:Y:S01]  /*b060*/  LOP3.LUT R0, R33, 0x70, R0, 0xf8, !PT ;  /* 0x0000007021007812 */ /* 0x000fe200078ef800 */
[----:B------:R-:W-:Y:S01]  /*b070*/  UIADD3 UR4, UR36, 0x5f, URZ ;  /* 0x0000005f24047890 */ /* 0x000fe2000fffe03f */
[----:B------:R-:W-:Y:S01]  /*b080*/  LOP3.LUT R35, R5, R35, RZ, 0xfc, !PT ;  /* 0x0000002305237212 */ /* 0x000fe200078efcff */
[----:B------:R0:W-:Y:S01]  /*b090*/  STL [R1], RZ ;  /* 0x000000ff01007387 */ /* 0x0001e20000100800 */
[----:B------:R-:W-:Y:S01]  /*b0a0*/  @P0 LOP3.LUT R17, R17, 0x4, RZ, 0xfc, !PT ;  /* 0x0000000411110812 */ /* 0x000fe200078efcff */
[----:B------:R-:W-:-:S02]  /*b0b0*/  UIMAD.WIDE UR4, UR4, 0x2aaaaaab, URZ ;  /* 0x2aaaaaab040478a5 */ /* 0x000fc4000f8e023f */
[----:B------:R-:W-:Y:S01]  /*b0c0*/  UIADD3 UR38, UR36, 0x60, -UR38 ;  /* 0x0000006024267890 */ /* 0x000fe2000fffe826 */
[----:B------:R-:W-:Y:S01]  /*b0d0*/  LOP3.LUT R17, R17, 0xfffffffe, RZ, 0xc0, !PT ;  /* 0xfffffffe11117812 */ /* 0x000fe200078ec0ff */
[----:B------:R-:W-:-:S03]  /*b0e0*/  USHF.R.U32.HI UR39, URZ, 0x1f, UR5 ;  /* 0x0000001f3f277899 */ /* 0x000fc60008011605 */
[----:B------:R-:W-:Y:S01]  /*b0f0*/  @P1 LOP3.LUT R17, R17, 0x1, RZ, 0xfc, !PT ;  /* 0x0000000111111812 */ /* 0x000fe200078efcff */
[----:B------:R-:W-:Y:S01]  /*b100*/  ULEA.HI.SX32 UR39, UR5, UR39, 0x1c ;  /* 0x0000002705277291 */ /* 0x000fe2000f8fe23f */
[----:B------:R-:W-:Y:S02]  /*b110*/  ISETP.GE.AND P1, PT, R6, UR9, PT ;  /* 0x0000000906007c0c */ /* 0x000fe4000bf26270 */
[----:B------:R-:W-:-:S11]  /*b120*/  LOP3.LUT R17, R17, 0xfffffeff, RZ, 0xc0, !PT ;  /* 0xfffffeff11117812 */ /* 0x000fd600078ec0ff */
[----:B0-----:R-:W-:-:S07]  /*b130*/  @P1 LOP3.LUT R17, R17, 0x100, RZ, 0xfc, !PT ;  /* 0x0000010011111812 */ /* 0x001fce00078efcff */
.L_x_4535:
        /* <DEDUP_REMOVED lines=22> */
.L_x_4487:
[----:B------:R-:W-:Y:S01]  /*b2a0*/  ULDC UR8, c[0x0][0xc54] ;  /* 0x0003150000087ab9 */ /* 0x000fe20000000800 */
[----:B------:R-:W-:Y:S01]  /*b2b0*/  UMOV UR6, UR7 ;  /* 0x0000000700067c82 */ /* 0x000fe20008000000 */
[----:B------:R-:W-:-:S11]  /*b2c0*/  UISETP.NE.AND UP0, UPT, UR8, 0x1, UPT ;  /* 0x000000010800788c */ /* 0x000fd6000bf05270 */
[----:B------:R-:W-:Y:S02]  /*b2d0*/  @UP0 ULDC.64 UR10, c[0x0][0xc58] ;  /* 0x00031600000a0ab9 */ /* 0x000fe40000000a00 */
[----:B------:R-:W-:-:S04]  /*b2e0*/  UIMAD.WIDE.U32 UR4, UR7, UR10, URZ ;  /* 0x0000000a070472a5 */ /* 0x000fc8000f8e003f */
[----:B------:R-:W-:-:S04]  /*b2f0*/  @UP0 USHF.R.U32.HI UR6, URZ, UR11, UR5 ;  /* 0x0000000b3f060299 */ /* 0x000fc80008011605 */
[----:B------:R-:W-:-:S12]  /*b300*/  UIMAD UR4, UR6, UR8, URZ ;  /* 0x00000008060472a4 */ /* 0x000fd8000f8e023f */
.L_x_4488:
        /* <DEDUP_REMOVED lines=25> */
[----:B------:R-:W-:Y:S01]  /*b4a0*/  UP2UR UR47, UPR, URZ, 0x4 ;  /* 0x000000043f2f7883 */ /* 0x000fe20008000000 */
[----:B------:R-:W-:Y:S01]  /*b4b0*/  BSSY B7, `(.L_x_4489) ;  /* 0x000030a000077945 */ /* 0x000fe20003800000 */
[----:B------:R-:W-:-:S04]  /*b4c0*/  USHF.L.U32 UR6, UR42, 0x7, URZ ;  /* 0x000000072a067899 */ /* 0x000fc8000800063f */
[----:B------:R-:W-:Y:S01]  /*b4d0*/  UIADD3 UR6, UR6, 0x7f, URZ ;  /* 0x0000007f06067890 */ /* 0x000fe2000fffe03f */
[----:B------:R-:W-:Y:S01]  /*b4e0*/  @UP2 ULDC UR4, c[0x0][0x44c] ;  /* 0x0001130000042ab9 */ /* 0x000fe20000000800 */
[----:B------:R-:W-:Y:S02]  /*b4f0*/  @UP2 ULDC UR7, c[0x0][0x450] ;  /* 0x0001140000072ab9 */ /* 0x000fe40000000800 */
[----:B------:R-:W-:-:S04]  /*b500*/  UIMAD.WIDE.U32 UR4, UR6, UR4, URZ ;  /* 0x00000004060472a5 */ /* 0x000fc8000f8e003f */
[----:B------:R-:W-:-:S04]  /*b510*/  @UP2 USHF.R.U32.HI UR6, URZ, UR7, UR5 ;  /* 0x000000073f062299 */ /* 0x000fc80008011605 */
[----:B------:R-:W-:-:S04]  /*b520*/  UIADD3 UR4, UR38, UR6, URZ ;  /* 0x0000000626047290 */ /* 0x000fc8000fffe03f */
[----:B------:R-:W-:-:S04]  /*b530*/  UIMAD.WIDE UR4, UR4, 0x2aaaaaab, URZ ;  /* 0x2aaaaaab040478a5 */ /* 0x000fc8000f8e023f */
[----:B------:R-:W-:-:S04]  /*b540*/  USHF.R.U32.HI UR4, URZ, 0x1f, UR5 ;  /* 0x0000001f3f047899 */ /* 0x000fc80008011605 */
[----:B------:R-:W-:-:S04]  /*b550*/  ULEA.HI.SX32 UR4, UR5, UR4, 0x1c ;  /* 0x0000000405047291 */ /* 0x000fc8000f8fe23f */
[----:B------:R-:W-:-:S04]  /*b560*/  UISETP.LT.AND UP0, UPT, UR39, UR4, UPT ;  /* 0x000000042700728c */ /* 0x000fc8000bf01270 */
[----:B------:R-:W-:-:S06]  /*b570*/  USEL UR43, UR39, UR4, UP0 ;  /* 0x00000004272b7287 */ /* 0x000fcc0008000000 */
[----:B------:R-:W-:-:S13]  /*b580*/  ISETP.LT.AND P0, PT, RZ, UR43, PT ;  /* 0x0000002bff007c0c */ /* 0x000fda000bf01270 */
[----:B0-----:R-:W-:Y:S05]  /*b590*/  @P0 BRA `(.L_x_4490) ;  /* 0x0000000000440947 */ /* 0x001fea0003800000 */
        /* <DEDUP_REMOVED lines=17> */
.L_x_4490:
        /* <DEDUP_REMOVED lines=8> */
[----:B------:R-:W-:Y:S01]  /*b730*/  MOV R7, UR7 ;  /* 0x0000000700077c02 */ /* 0x000fe20008000f00 */
[----:B------:R-:W-:Y:S01]  /*b740*/  IMAD.U32 R5, RZ, RZ, UR5 ;  /* 0x00000005ff057e24 */ /* 0x000fe2000f8e00ff */
[----:B------:R-:W0:Y:S01]  /*b750*/  LDC.64 R2, c[0x4][R2] ;  /* 0x0100000002027b82 */ /* 0x000e220000000a00 */
[----:B------:R-:W-:Y:S01]  /*b760*/  ULDC.64 UR4, c[0x4][0x8] ;  /* 0x0100020000047ab9 */ /* 0x000fe20000000a00 */
[----:B------:R-:W-:Y:S02]  /*b770*/  IMAD.U32 R6, RZ, RZ, UR6 ;  /* 0x00000006ff067e24 */ /* 0x000fe4000f8e00ff */
[----:B------:R-:W-:-:S02]  /*b780*/  IMAD.U32 R10, RZ, RZ, UR4 ;  /* 0x00000004ff0a7e24 */ /* 0x000fc4000f8e00ff */
[----:B------:R-:W-:Y:S02]  /*b790*/  IMAD.U32 R11, RZ, RZ, UR5 ;  /* 0x00000005ff0b7e24 */ /* 0x000fe4000f8e00ff */
[----:B------:R-:W-:Y:S02]  /*b7a0*/  IMAD.MOV.U32 R8, RZ, RZ, 0x70 ;  /* 0x00000070ff087424 */ /* 0x000fe400078e00ff */
[----:B------:R-:W-:Y:S02]  /*b7b0*/  IMAD.MOV.U32 R12, RZ, RZ, 0x1 ;  /* 0x00000001ff0c7424 */ /* 0x000fe400078e00ff */
[----:B------:R-:W-:-:S07]  /*b7c0*/  IMAD.MOV.U32 R13, RZ, RZ, RZ ;  /* 0x000000ffff0d7224 */ /* 0x000fce00078e00ff */
[----:B------:R-:W-:-:S07]  /*b7d0*/  LEPC R20, `(.L_x_4493) ;  /* 0x000000001014794e */ /* 0x000fce0000000000 */
[----:B0----5:R-:W-:Y:S05]  /*b7e0*/  CALL.ABS.NOINC R2 ;  /* 0x0000000002007343 */ /* 0x021fea0003c00000 */
.L_x_4493:
[----:B------:R-:W-:Y:S05]  /*b7f0*/  BSYNC B6 ;  /* 0x0000000000067941 */ /* 0x000fea0003800000 */
.L_x_4492:
        /* <DEDUP_REMOVED lines=19> */
[----:B-1---5:R-:W-:Y:S05]  /*b930*/  CALL.ABS.NOINC R2 ;  /* 0x0000000002007343 */ /* 0x022fea0003c00000 */
.L_x_4496:
        /* <DEDUP_REMOVED lines=15> */
.L_x_4495:
[----:B------:R-:W-:Y:S05]  /*ba30*/  BSYNC B6 ;  /* 0x0000000000067941 */ /* 0x000fea0003800000 */
.L_x_4494:
        /* <DEDUP_REMOVED lines=9> */
[----:B------:R-:W-:Y:S01]  /*bad0*/  MOV R3, UR5 ;  /* 0x0000000500037c02 */ /* 0x000fe20008000f00 */
[----:B------:R-:W-:-:S04]  /*bae0*/  ULDC UR4, c[0x0][0xc48] ;  /* 0x0003120000047ab9 */ /* 0x000fc80000000800 */
[----:B------:R1:W5:Y:S01]  /*baf0*/  @P0 LDG.E R27, desc[UR48][R2.64] ;  /* 0x00000030021b0981 */ /* 0x000362000c1e1900 */
[----:B------:R-:W-:Y:S01]  /*bb00*/  UMOV UR5, 0xffffffff ;  /* 0xffffffff00057882 */ /* 0x000fe20000000000 */
[----:B------:R-:W-:Y:S02]  /*bb10*/  IMAD.U32 R0, RZ, RZ, UR43 ;  /* 0x0000002bff007e24 */ /* 0x000fe4000f8e00ff */
[----:B------:R-:W-:Y:S02]  /*bb20*/  IMAD.U32 R19, RZ, RZ, UR4 ;  /* 0x00000004ff137e24 */ /* 0x000fe4000f8e00ff */
[----:B------:R-:W-:Y:S01]  /*bb30*/  VIADD R0, R0, 0xffffffff ;  /* 0xffffffff00007836 */ /* 0x000fe20000000000 */
[----:B------:R-:W-:Y:S06]  /*bb40*/  BRA.DIV UR5, `(.L_x_4497) ;  /* 0x0000003205787947 */ /* 0x000fec000b800000 */
.L_x_4551:
[----:B-1----:R-:W1:Y:S01]  /*bb50*/  S2R R2, SR_TID.X ;  /* 0x0000000000027919 */ /* 0x002e620000002100 */
[----:B0-----:R-:W-:Y:S01]  /*bb60*/  ISETP.NE.AND P1, PT, R10, 0x1, PT ;  /* 0x000000010a00780c */ /* 0x001fe20003f25270 */
[----:B------:R-:W-:Y:S01]  /*bb70*/  IMAD.MOV.U32 R24, RZ, RZ, RZ ;  /* 0x000000ffff187224 */ /* 0x000fe200078e00ff */
[----:B-----5:R-:W-:Y:S02]  /*bb80*/  SHF.R.S32.HI R29, RZ, 0x1f, R27 ;  /* 0x0000001fff1d7819 */ /* 0x020fe4000001141b */
[----:B------:R-:W-:-:S09]  /*bb90*/  LOP3.LUT R17, R17, 0xffffff7f, RZ, 0xc0, !PT ;  /* 0xffffff7f11117812 */ /* 0x000fd200078ec0ff */
[----:B------:R-:W0:Y:S01]  /*bba0*/  @P1 LDC R3, c[0x0][0x434] ;  /* 0x00010d00ff031b82 */ /* 0x000e220000000800 */
[----:B------:R-:W-:-:S07]  /*bbb0*/  @P1 LOP3.LUT R17, R17, 0x80, RZ, 0xfc, !PT ;  /* 0x0000008011111812 */ /* 0x000fce00078efcff */
[----:B------:R-:W2:Y:S01]  /*bbc0*/  @P1 LDC R5, c[0x0][0x438] ;  /* 0x00010e00ff051b82 */ /* 0x000ea20000000800 */
[----:B-1----:R-:W-:-:S05]  /*bbd0*/  IMAD.SHL.U32 R8, R2, 0x10, RZ ;  /* 0x0000001002087824 */ /* 0x002fca00078e00ff */
[----:B------:R-:W-:-:S05]  /*bbe0*/  LOP3.LUT R8, R33, 0x70, R8, 0xf8, !PT ;  /* 0x0000007021087812 */ /* 0x000fca00078ef808 */
[----:B------:R-:W-:-:S04]  /*bbf0*/  IMAD R7, R0, 0x60, R8 ;  /* 0x0000006000077824 */ /* 0x000fc800078e0208 */
[C---:B------:R-:W-:Y:S01]  /*bc00*/  IMAD.IADD R34, R7.reuse, 0x1, R30 ;  /* 0x0000000107227824 */ /* 0x040fe200078e021e */
[----:B------:R-:W-:-:S03]  /*bc10*/  ISETP.GE.AND P0, PT, R7, UR36, PT ;  /* 0x0000002407007c0c */ /* 0x000fc6000bf06270 */
[----:B0-----:R-:W-:Y:S01]  /*bc20*/  @P1 IMAD.HI.U32 R2, R34, R3, RZ ;  /* 0x0000000322021227 */ /* 0x001fe200078e00ff */
[----:B------:R-:W-:-:S03]  /*bc30*/  ISETP.GT.U32.OR P0, PT, R8, 0x5f, P0 ;  /* 0x0000005f0800780c */ /* 0x000fc60000704470 */
[----:B------:R-:W-:Y:S01]  /*bc40*/  IMAD.MOV.U32 R9, RZ, RZ, R34 ;  /* 0x000000ffff097224 */ /* 0x000fe200078e0022 */
[----:B--2---:R-:W-:-:S09]  /*bc50*/  @P1 SHF.R.U32.HI R9, RZ, R5, R2 ;  /* 0x00000005ff091219 */ /* 0x004fd20000011602 */
        /* <DEDUP_REMOVED lines=25> */
.L_x_4498:
[----:B------:R-:W-:Y:S01]  /*bdf0*/  LEA R22, R18, R16, 0x3 ;  /* 0x0000001012167211 */ /* 0x000fe200078e18ff */
[----:B------:R-:W-:Y:S01]  /*be00*/  BSSY B0, `(.L_x_4499) ;  /* 0x0000004000007945 */ /* 0x000fe20003800000 */
[----:B------:R-:W-:-:S04]  /*be10*/  SHF.L.U32 R3, R25, 0x1f, RZ ;  /* 0x0000001f19037819 */ /* 0x000fc800000006ff */
[----:B------:R-:W0:Y:S02]  /*be20*/  SYNCS.PHASECHK.TRANS64.TRYWAIT P0, [R22+URZ+0x22840], R3 ;  /* 0x02284003160075a7 */ /* 0x000e24000800017f */
[----:B0-----:R-:W-:Y:S05]  /*be30*/  @!P0 BRA `(.L_x_4500) ;  /* 0x0000002c00e88947 */ /* 0x001fea0003800000 */
.L_x_4552:
[----:B------:R-:W-:Y:S05]  /*be40*/  BSYNC B0 ;  /* 0x0000000000007941 */ /* 0x000fea0003800000 */
.L_x_4499:
        /* <DEDUP_REMOVED lines=48> */
[----:B------:R-:W-:Y:S02]  /*c150*/  @P0 LEA R7, R0, R16, 0x1 ;  /* 0x0000001000070211 */ /* 0x000fe400078e08ff */
        /* <DEDUP_REMOVED lines=19> */
.L_x_4566:
        /* <DEDUP_REMOVED lines=10> */
.L_x_4502:
        /* <DEDUP_REMOVED lines=11> */
.L_x_4503:
        /* <DEDUP_REMOVED lines=23> */
.L_x_4505:
[----:B------:R-:W-:Y:S05]  /*c550*/  BSYNC B6 ;  /* 0x0000000000067941 */ /* 0x000fea0003800000 */
.L_x_4504:
[----:B0-----:R-:W0:Y:S01]  /*c560*/  S2R R2, SR_TID.X ;  /* 0x0000000000027919 */ /* 0x001e220000002100 */
[----:B------:R-:W-:Y:S01]  /*c570*/  UISETP.NE.AND UP0, UPT, UR47, URZ, UPT ;  /* 0x0000003f2f00728c */ /* 0x000fe2000bf05270 */
[----:B------:R-:W-:Y:S01]  /*c580*/  IMAD.U32 R0, RZ, RZ, UR42 ;  /* 0x0000002aff007e24 */ /* 0x000fe2000f8e00ff */
[----:B------:R-:W-:Y:S01]  /*c590*/  R2UR UR6, R26 ;  /* 0x000000001a0672ca */ /* 0x000fe200000e0000 */
[----:B------:R-:W-:Y:S01]  /*c5a0*/  ULDC.64 UR8, c[0x0][0x2d8] ;  /* 0x0000b60000087ab9 */ /* 0x000fe20000000a00 */
[----:B------:R-:W-:Y:S01]  /*c5b0*/  R2UR UR7, R19 ;  /* 0x00000000130772ca */ /* 0x000fe200000e0000 */
[----:B------:R-:W2:Y:S01]  /*c5c0*/  S2R R20, SR_TID.X ;  /* 0x0000000000147919 */ /* 0x000ea20000002100 */
[----:B------:R-:W-:Y:S02]  /*c5d0*/  PLOP3.LUT P0, PT, PT, PT, UP0, 0x80, 0x0 ;  /* 0x000000000000781c */ /* 0x000fe40003f0f008 */
[----:B------:R-:W-:-:S03]  /*c5e0*/  LOP3.LUT P5, RZ, R17, 0x100, RZ, 0xc0, !PT ;  /* 0x0000010011ff7812 */ /* 0x000fc600078ac0ff */
[----:B------:R-:W-:-:S04]  /*c5f0*/  @UP0 ULDC UR4, c[0x0][0x44c] ;  /* 0x0001130000040ab9 */ /* 0x000fc80000000800 */
[----:B------:R-:W-:-:S04]  /*c600*/  UIMAD UR6, UR6, UR8, URZ ;  /* 0x00000008060672a4 */ /* 0x000fc8000f8e023f */
[----:B------:R-:W-:Y:S02]  /*c610*/  UIMAD UR7, UR7, UR9, UR6 ;  /* 0x00000009070772a4 */ /* 0x000fe4000f8e0206 */
[----:B------:R-:W-:Y:S01]  /*c620*/  USHF.R.S32.HI UR6, URZ, 0x1f, UR41 ;  /* 0x0000001f3f067899 */ /* 0x000fe20008011429 */
[----:B0-----:R-:W-:-:S05]  /*c630*/  IMAD.SHL.U32 R2, R2, 0x10, RZ ;  /* 0x0000001002027824 */ /* 0x001fca00078e00ff */
[----:B------:R-:W-:Y:S02]  /*c640*/  LOP3.LUT R2, R33, 0x70, R2, 0xf8, !PT ;  /* 0x0000007021027812 */ /* 0x000fe400078ef802 */
[----:B--2---:R-:W-:-:S03]  /*c650*/  SHF.L.U32 R8, R20, 0x3, RZ ;  /* 0x0000000314087819 */ /* 0x004fc600000006ff */
[----:B------:R-:W-:Y:S01]  /*c660*/  IMAD R0, R0, 0x80, R2 ;  /* 0x0000008000007824 */ /* 0x000fe200078e0202 */
        /* <DEDUP_REMOVED lines=36> */
[----:B------:R-:W-:-:S03]  /*c8b0*/  IMAD.U32 R4, RZ, RZ, UR42 ;  /* 0x0000002aff047e24 */ /* 0x000fc6000f8e00ff */
[----:B------:R-:W2:Y:S01]  /*c8c0*/  SHFL.IDX PT, R2, R5, RZ, 0x181f ;  /* 0x00181fff05027589 */ /* 0x000ea200000e0000 */
[----:B------:R-:W-:-:S03]  /*c8d0*/  IMAD R4, R4, 0x80, R33 ;  /* 0x0000008004047824 */ /* 0x000fc600078e0221 */
[----:B------:R-:W-:Y:S01]  /*c8e0*/  SHFL.IDX PT, R6, R5, 0x1, 0x181f ;  /* 0x00381f0005067f89 */ /* 0x000fe200000e0000 */
[C---:B------:R-:W-:Y:S01]  /*c8f0*/  VIADD R7, R4.reuse, 0x10 ;  /* 0x0000001004077836 */ /* 0x040fe20000000000 */
[----:B------:R-:W-:-:S13]  /*c900*/  ISETP.GE.AND P0, PT, R4, UR37, PT ;  /* 0x0000002504007c0c */ /* 0x000fda000bf06270 */
        /* <DEDUP_REMOVED lines=26> */
[----:B------:R-:W-:-:S02]  /*cab0*/  ISETP.GE.AND P0, PT, R7, UR37, PT ;  /* 0x0000002507007c0c */ /* 0x000fc4000bf06270 */
[----:B------:R-:W-:-:S11]  /*cac0*/  IADD3 R7, R4, 0x50, RZ ;  /* 0x0000005004077810 */ /* 0x000fd60007ffe0ff */
        /* <DEDUP_REMOVED lines=18> */
.L_x_4583:
        /* <DEDUP_REMOVED lines=10> */
.L_x_4507:
        /* <DEDUP_REMOVED lines=18> */
.L_x_4584:
[----:B------:R-:W-:Y:S05]  /*cdb0*/  BSYNC B0 ;  /* 0x0000000000007941 */ /* 0x000fea0003800000 */
.L_x_4508:
[----:B------:R-:W-:-:S05]  /*cdc0*/  IMAD.U32 R0, RZ, RZ, UR44 ;  /* 0x0000002cff007e24 */ /* 0x000fca000f8e00ff */
[----:B------:R-:W-:-:S13]  /*cdd0*/  ISETP.NE.AND P0, PT, R0, 0x3, PT ;  /* 0x000000030000780c */ /* 0x000fda0003f05270 */
[----:B------:R-:W-:Y:S05]  /*cde0*/  @!P0 BRA `(.L_x_4510) ;  /* 0x0000000000048947 */ /* 0x000fea0003800000 */
[----:B------:R-:W-:Y:S01]  /*cdf0*/  BPT.TRAP 0x1 ;  /* 0x000000040000795c */ /* 0x000fe20000300000 */
.L_x_4510:
[----:B0-----:R-:W-:Y:S01]  /*ce00*/  SHF.L.U32 R3, R25, 0x1f, RZ ;  /* 0x0000001f19037819 */ /* 0x001fe200000006ff */
[----:B------:R-:W-:Y:S03]  /*ce10*/  BSSY B0, `(.L_x_4511) ;  /* 0x0000003000007945 */ /* 0x000fe60003800000 */
[----:B------:R-:W0:Y:S02]  /*ce20*/  SYNCS.PHASECHK.TRANS64.TRYWAIT P0, [R22+URZ+0x22860], R3 ;  /* 0x02286003160075a7 */ /* 0x000e24000800017f */
[----:B0-----:R-:W-:Y:S05]  /*ce30*/  @!P0 BRA `(.L_x_4512) ;  /* 0x0000002c00f48947 */ /* 0x001fea0003800000 */
.L_x_4585:
[----:B------:R-:W-:Y:S05]  /*ce40*/  BSYNC B0 ;  /* 0x0000000000007941 */ /* 0x000fea0003800000 */
.L_x_4511:
[----:B------:R-:W-:Y:S01]  /*ce50*/  ULDC.64 UR4, c[0x0][0x328] ;  /* 0x0000ca0000047ab9 */ /* 0x000fe20000000a00 */
[----:B------:R-:W-:Y:S01]  /*ce60*/  IMAD R4, R18, 0x6000, R28 ;  /* 0x0000600012047824 */ /* 0x000fe200078e021c */
[----:B------:R-:W-:Y:S01]  /*ce70*/  LOP3.LUT P4, RZ, R35, 0x8, RZ, 0xc0, !PT ;  /* 0x0000000823ff7812 */ /* 0x000fe2000788c0ff */
        /* <DEDUP_REMOVED lines=29> */
[----:B--2---:R-:W-:-:S03]  /*d050*/  MOV R7, R3 ;  /* 0x0000000300077202 */ /* 0x004fc60000000f00 */
[----:B------:R-:W0:Y:S01]  /*d060*/  SHFL.IDX PT, R3, R6, RZ, 0x181f ;  /* 0x00181fff06037589 */ /* 0x000e2200000e0000 */
        /* <DEDUP_REMOVED lines=60> */
.L_x_4599:
        /* <DEDUP_REMOVED lines=15> */
.L_x_4514:
        /* <DEDUP_REMOVED lines=11> */
.L_x_4515:
[----:B------:R-:W-:Y:S01]  /*d5d0*/  UISETP.GE.AND UP0, UPT, UR43, 0x2, UPT ;  /* 0x000000022b00788c */ /* 0x000fe2000bf06270 */
[----:B------:R0:W-:Y:S05]  /*d5e0*/  SYNCS.ARRIVE.TRANS64.A1T0 RZ, [R22+URZ+0x22850], RZ ;  /* 0x022850ff16ff79a7 */ /* 0x0001ea000810003f */
[----:B------:R-:W-:-:S13]  /*d5f0*/  PLOP3.LUT P0, PT, PT, PT, UP0, 0x40, 0x0 ;  /* 0x000000000000781c */ /* 0x000fda0003f0e808 */
[----:B0-----:R-:W-:Y:S05]  /*d600*/  @P0 BRA `(.L_x_4516) ;  /* 0x0000000c00740947 */ /* 0x001fea0003800000 */
[----:B------:R-:W-:Y:S01]  /*d610*/  UIADD3 UR4, UR43, -0x2, URZ ;  /* 0xfffffffe2b047890 */ /* 0x000fe2000fffe03f */
[----:B------:R-:W-:Y:S05]  /*d620*/  BSSY B0, `(.L_x_4516) ;  /* 0x00000db000007945 */ /* 0x000fea0003800000 */
[----:B------:R-:W-:-:S07]  /*d630*/  IMAD.U32 R20, RZ, RZ, UR4 ;  /* 0x00000004ff147e24 */ /* 0x000fce000f8e00ff */
.L_x_4529:
        /* <DEDUP_REMOVED lines=11> */
[----:B------:R-:W-:-:S07]  /*d6f0*/  MOV R9, R8 ;  /* 0x0000000800097202 */ /* 0x000fce0000000f00 */
        /* <DEDUP_REMOVED lines=26> */
[----:B------:R-:W-:Y:S01]  /*d8a0*/  ISETP.GT.AND P2, PT, R2, RZ, PT ;  /* 0x000000ff0200720c */ /* 0x000fe20003f44270 */
[----:B0-----:R-:W-:-:S12]  /*d8b0*/  @!P1 BRA `(.L_x_4517) ;  /* 0x0000000000049947 */ /* 0x001fd80003800000 */
[----:B------:R-:W-:Y:S01]  /*d8c0*/  BPT.TRAP 0x1 ;  /* 0x000000040000795c */ /* 0x000fe20000300000 */
.L_x_4517:
[----:B------:R-:W-:Y:S01]  /*d8d0*/  IMAD R10, R18, 0x8, R16 ;  /* 0x00000008120a7824 */ /* 0x000fe200078e0210 */
[----:B------:R-:W-:Y:S01]  /*d8e0*/  SHF.L.U32 R24, R25, 0x1f, RZ ;  /* 0x0000001f19187819 */ /* 0x000fe200000006ff */
[----:B------:R-:W-:Y:S01]  /*d8f0*/  BSSY B1, `(.L_x_4518) ;  /* 0x0000004000017945 */ /* 0x000fe20003800000 */
[----:B-1----:R-:W-:Y:S02]  /*d900*/  SHF.R.S32.HI R22, RZ, 0x1f, R5 ;  /* 0x0000001fff167819 */ /* 0x002fe40000011405 */
[----:B------:R-:W0:Y:S02]  /*d910*/  SYNCS.PHASECHK.TRANS64.TRYWAIT P0, [R10+URZ+0x22840], R24 ;  /* 0x022840180a0075a7 */ /* 0x000e24000800017f */
[----:B0-----:R-:W-:Y:S05]  /*d920*/  @!P0 BRA `(.L_x_4519) ;  /* 0x0000002c00908947 */ /* 0x001fea0003800000 */
.L_x_4600:
[----:B------:R-:W-:Y:S05]  /*d930*/  BSYNC B1 ;  /* 0x0000000000017941 */ /* 0x000fea0003800000 */
.L_x_4518:
        /* <DEDUP_REMOVED lines=29> */
[----:B------:R-:W1:Y:S01]  /*db10*/  SHFL.IDX PT, R14, R9, 0x2, 0x181f ;  /* 0x00581f00090e7f89 */ /* 0x000e6200000e0000 */
[----:B--2---:R-:W-:Y:S02]  /*db20*/  IADD3.X R3, RZ, R3, RZ, P0, !PT ;  /* 0x00000003ff037210 */ /* 0x004fe400007fe4ff */
[----:B---3--:R-:W-:-:S03]  /*db30*/  IADD3 R6, P0, R6, R0, RZ ;  /* 0x0000000006067210 */ /* 0x008fc60007f1e0ff */
[----:B------:R2:W-:Y:S02]  /*db40*/  LDGSTS.E.BYPASS.LTC128B.128 [R8+0x1c400], desc[UR48][R2.64], !P1 ;  /* 0x1c40000002087fae */ /* 0x0005e4000c901d70 */
        /* <DEDUP_REMOVED lines=18> */
.L_x_4614:
        /* <DEDUP_REMOVED lines=8> */
.L_x_4521:
        /* <DEDUP_REMOVED lines=11> */
.L_x_4522:
[----:B------:R1:W-:Y:S01]  /*dda0*/  SYNCS.ARRIVE.TRANS64.A1T0 RZ, [R10+URZ+0x22830], RZ ;  /* 0x022830ff0aff79a7 */ /* 0x0003e2000810003f */
[----:B------:R-:W-:Y:S05]  /*ddb0*/  @!P3 BRA `(.L_x_4523) ;  /* 0x000000000004b947 */ /* 0x000fea0003800000 */
[----:B------:R-:W-:Y:S01]  /*ddc0*/  BPT.TRAP 0x1 ;  /* 0x000000040000795c */ /* 0x000fe20000300000 */
.L_x_4523:
[----:B------:R-:W2:Y:S01]  /*ddd0*/  SYNCS.PHASECHK.TRANS64.TRYWAIT P0, [R10+URZ+0x22860], R24 ;  /* 0x022860180a0075a7 */ /* 0x000ea2000800017f */
[----:B------:R-:W-:Y:S04]  /*dde0*/  BSSY B1, `(.L_x_4524) ;  /* 0x0000002000017945 */ /* 0x000fe80003800000 */
[----:B--2---:R-:W-:Y:S05]  /*ddf0*/  @!P0 BRA `(.L_x_4525) ;  /* 0x0000003000008947 */ /* 0x004fea0003800000 */
.L_x_4615:
[----:B------:R-:W-:Y:S05]  /*de00*/  BSYNC B1 ;  /* 0x0000000000017941 */ /* 0x000fea0003800000 */
.L_x_4524:
        /* <DEDUP_REMOVED lines=49> */
[----:B---3--:R-:W-:-:S05]  /*e120*/  IADD3.X R7, RZ, R4, RZ, P0, !PT ;  /* 0x00000004ff077210 */ /* 0x008fca00007fe4ff */
        /* <DEDUP_REMOVED lines=18> */
.L_x_4629:
        /* <DEDUP_REMOVED lines=11> */
.L_x_4527:
        /* <DEDUP_REMOVED lines=11> */
.L_x_4528:
[----:B------:R0:W-:Y:S01]  /*e3b0*/  SYNCS.ARRIVE.TRANS64.A1T0 RZ, [R10+URZ+0x22850], RZ ;  /* 0x022850ff0aff79a7 */ /* 0x0001e2000810003f */
[----:B------:R-:W-:Y:S05]  /*e3c0*/  @P2 BRA `(.L_x_4529) ;  /* 0xfffffff0009c2947 */ /* 0x000fea000383ffff */
[----:B------:R-:W-:Y:S05]  /*e3d0*/  BSYNC B0 ;  /* 0x0000000000007941 */ /* 0x000fea0003800000 */
.L_x_4516:
[----:B------:R-:W2:Y:S01]  /*e3e0*/  S2R R0, SR_TID.X ;  /* 0x0000000000007919 */ /* 0x000ea20000002100 */
[----:B------:R-:W-:Y:S01]  /*e3f0*/  VIADD R18, R18, 0x1 ;  /* 0x0000000112127836 */ /* 0x000fe20000000000 */
[----:B------:R-:W-:Y:S04]  /*e400*/  BSSY B0, `(.L_x_4530) ;  /* 0x0000013000007945 */ /* 0x000fe80003800000 */
[----:B------:R-:W-:-:S04]  /*e410*/  ISETP.NE.AND P0, PT, R18, 0x2, PT ;  /* 0x000000021200780c */ /* 0x000fc80003f05270 */
[----:B------:R-:W-:Y:S02]  /*e420*/  SEL R18, R18, RZ, P0 ;  /* 0x000000ff12127207 */ /* 0x000fe40000000000 */
[----:B--2---:R-:W-:Y:S02]  /*e430*/  LOP3.LUT R2, R0, 0x7f, RZ, 0xc0, !PT ;  /* 0x0000007f00027812 */ /* 0x004fe400078ec0ff */
[----:B------:R-:W-:Y:S02]  /*e440*/  SEL R0, RZ, 0x1, P0 ;  /* 0x00000001ff007807 */ /* 0x000fe40000000000 */
        /* <DEDUP_REMOVED lines=14> */
.L_x_4531:
[----:B------:R-:W-:Y:S05]  /*e530*/  BSYNC B0 ;  /* 0x0000000000007941 */ /* 0x000fea0003800000 */
.L_x_4530:
[----:B------:R-:W-:-:S07]  /*e540*/  LOP3.LUT R25, R25, R0, RZ, 0x3c, !PT ;  /* 0x0000000019197212 */ /* 0x000fce00078e3cff */
.L_x_4491:
[----:B------:R-:W-:Y:S05]  /*e550*/  BSYNC B7 ;  /* 0x0000000000077941 */ /* 0x000fea0003800000 */
.L_x_4489:
        /* <DEDUP_REMOVED lines=11> */
.L_x_4532:
[----:B------:R-:W-:-:S03]  /*e610*/  UMOV UR4, 0xffffffff ;  /* 0xffffffff00047882 */ /* 0x000fc60000000000 */
[----:B------:R-:W-:Y:S05]  /*e620*/  BRA.DIV UR4, `(.L_x_4534) ;  /* 0x0000002e04d07947 */ /* 0x000fea000b800000 */
[----:B------:R2:W3:Y:S02]  /*e630*/  SHFL.IDX PT, R14, R31, RZ, 0x1f ;  /* 0x00001fff1f0e7589 */ /* 0x0004e400000e0000 */
.L_x_4632:
        /* <DEDUP_REMOVED lines=8> */
.L_x_4533:
[----:B------:R-:W-:Y:S02]  /*e6c0*/  ULDC UR4, c[0x0][0xc38] ;  /* 0x00030e0000047ab9 */ /* 0x000fe40000000800 */
[----:B---3--:R-:W-:-:S13]  /*e6d0*/  ISETP.GE.AND P0, PT, R31, UR4, PT ;  /* 0x000000041f007c0c */ /* 0x008fda000bf06270 */
[----:B------:R-:W-:Y:S05]  /*e6e0*/  @!P0 BRA `(.L_x_4535) ;  /* 0xffffffc800948947 */ /* 0x000fea000383ffff */
.L_x_4486:
        /* <DEDUP_REMOVED lines=12> */
.L_x_4633:
[----:B------:R-:W-:Y:S05]  /*e7b0*/  BSYNC B0 ;  /* 0x0000000000007941 */ /* 0x000fea0003800000 */
.L_x_4536:
[----:B------:R-:W-:-:S03]  /*e7c0*/  UMOV UR4, 0xffffffff ;  /* 0xffffffff00047882 */ /* 0x000fc60000000000 */
[----:B------:R-:W-:Y:S05]  /*e7d0*/  BRA.DIV UR4, `(.L_x_4538) ;  /* 0x0000002e04a07947 */ /* 0x000fea000b800000 */
[----:B---3--:R-:W3:Y:S02]  /*e7e0*/  S2R R0, SR_TID.X ;  /* 0x0000000000007919 */ /* 0x008ee40000002100 */
[----:B---3--:R-:W-:-:S04]  /*e7f0*/  SHF.R.U32.HI R0, RZ, 0x5, R0 ;  /* 0x00000005ff007819 */ /* 0x008fc80000011600 */
[----:B------:R-:W-:-:S05]  /*e800*/  LOP3.LUT R0, R0, 0x3, RZ, 0xc0, !PT ;  /* 0x0000000300007812 */ /* 0x000fca00078ec0ff */
[----:B------:R3:W4:Y:S02]  /*e810*/  SHFL.IDX PT, R14, R0, RZ, 0x1f ;  /* 0x00001fff000e7589 */ /* 0x00072400000e0000 */
.L_x_4636:
[----:B----4-:R-:W-:Y:S01]  /*e820*/  ISETP.NE.AND P0, PT, R14, RZ, PT ;  /* 0x000000ff0e00720c */ /* 0x010fe20003f05270 */
[----:B------:R-:W-:-:S12]  /*e830*/  BSSY B0, `(.L_x_4539) ;  /* 0x0000024000007945 */ /* 0x000fd80003800000 */
[----:B------:R-:W-:Y:S05]  /*e840*/  @P0 BRA `(.L_x_4540) ;  /* 0x0000000000880947 */ /* 0x000fea0003800000 */
[----:B------:R-:W-:-:S03]  /*e850*/  UMOV UR4, 0xffffffff ;  /* 0xffffffff00047882 */ /* 0x000fc60000000000 */
[----:B------:R-:W-:Y:S05]  /*e860*/  BRA.DIV UR4, `(.L_x_4541) ;  /* 0x0000002e04b07947 */ /* 0x000fea000b800000 */
[----:B------:R-:W-:-:S13]  /*e870*/  ELECT P6, URZ, PT ;  /* 0x00000000003f782f */ /* 0x000fda00038c0000 */
.L_x_4639:
[----:B------:R-:W-:Y:S05]  /*e880*/  @!P6 BRA `(.L_x_4540) ;  /* 0x000000000078e947 */ /* 0x000fea0003800000 */
[----:B------:R-:W-:-:S06]  /*e890*/  ULOP3.LUT UR4, UR45, 0x2, URZ, 0xfc, !UPT ;  /* 0x000000022d047892 */ /* 0x000fcc000f8efc3f */
[----:B---3--:R-:W-:-:S05]  /*e8a0*/  IMAD.U32 R0, RZ, RZ, UR4 ;  /* 0x00000004ff007e24 */ /* 0x008fca000f8e00ff */
[----:B------:R-:W-:-:S13]  /*e8b0*/  ISETP.NE.AND P0, PT, R0, 0x3, PT ;  /* 0x000000030000780c */ /* 0x000fda0003f05270 */
[----:B------:R-:W-:Y:S05]  /*e8c0*/  @!P0 BRA `(.L_x_4542) ;  /* 0x0000000000048947 */ /* 0x000fea0003800000 */
[----:B------:R-:W-:Y:S01]  /*e8d0*/  BPT.TRAP 0x1 ;  /* 0x000000040000795c */ /* 0x000fe20000300000 */
.L_x_4542:
[C---:B------:R-:W-:Y:S01]  /*e8e0*/  IMAD R3, R18.reuse, 0x8, R5 ;  /* 0x0000000812037824 */ /* 0x040fe200078e0205 */
[----:B------:R-:W-:Y:S02]  /*e8f0*/  SHF.L.U32 R2, R25, 0x1f, RZ ;  /* 0x0000001f19027819 */ /* 0x000fe400000006ff */
[----:B------:R-:W-:Y:S02]  /*e900*/  IADD3 R18, R18, 0x1, RZ ;  /* 0x0000000112127810 */ /* 0x000fe40007ffe0ff */
[----:B------:R-:W3:Y:S02]  /*e910*/  SYNCS.PHASECHK.TRANS64.TRYWAIT P1, [R3+URZ+0x22840], R2 ;  /* 0x02284002030075a7 */ /* 0x000ee4000802017f */
[----:B------:R-:W-:-:S04]  /*e920*/  ISETP.NE.AND P2, PT, R18, 0x2, PT ;  /* 0x000000021200780c */ /* 0x000fc80003f45270 */
[----:B------:R-:W-:Y:S01]  /*e930*/  SEL R0, RZ, 0x1, P2 ;  /* 0x00000001ff007807 */ /* 0x000fe20001000000 */
[----:B---3--:R-:W-:Y:S08]  /*e940*/  @!P1 BRA `(.L_x_4543) ;  /* 0x0000002c00989947 */ /* 0x008ff00003800000 */
.L_x_4640:
[----:B------:R-:W-:Y:S02]  /*e950*/  SEL R18, R18, RZ, P2 ;  /* 0x000000ff12127207 */ /* 0x000fe40001000000 */
[----:B------:R-:W-:Y:S01]  /*e960*/  LOP3.LUT R0, R25, R0, RZ, 0x3c, !PT ;  /* 0x0000000019007212 */ /* 0x000fe200078e3cff */
[----:B------:R-:W-:Y:S06]  /*e970*/  @!P0 BRA `(.L_x_4544) ;  /* 0x0000000000048947 */ /* 0x000fec0003800000 */
[----:B------:R-:W-:Y:S01]  /*e980*/  BPT.TRAP 0x1 ;  /* 0x000000040000795c */ /* 0x000fe20000300000 */
.L_x_4544:
[----:B------:R-:W-:Y:S01]  /*e990*/  IMAD R5, R18, 0x8, R5 ;  /* 0x0000000812057824 */ /* 0x000fe200078e0205 */
[----:B------:R-:W-:-:S04]  /*e9a0*/  SHF.L.U32 R0, R0, 0x1f, RZ ;  /* 0x0000001f00007819 */ /* 0x000fc800000006ff */
[----:B------:R-:W4:Y:S02]  /*e9b0*/  SYNCS.PHASECHK.TRANS64.TRYWAIT P1, [R5+URZ+0x22840], R0 ;  /* 0x02284000050075a7 */ /* 0x000f24000802017f */
[----:B----4-:R-:W-:Y:S05]  /*e9c0*/  @!P1 BRA `(.L_x_4545) ;  /* 0x0000002c008c9947 */ /* 0x010fea0003800000 */
.L_x_4641:
[----:B------:R-:W-:Y:S05]  /*e9d0*/  @!P0 BRA `(.L_x_4546) ;  /* 0x0000000000048947 */ /* 0x000fea0003800000 */
[----:B------:R-:W-:Y:S01]  /*e9e0*/  BPT.TRAP 0x1 ;  /* 0x000000040000795c */ /* 0x000fe20000300000 */
.L_x_4546:
[----:B------:R-:W0:Y:S02]  /*e9f0*/  SYNCS.PHASECHK.TRANS64.TRYWAIT P1, [R3+URZ+0x22860], R2 ;  /* 0x02286002030075a7 */ /* 0x000e24000802017f */
[----:B0-----:R-:W-:Y:S05]  /*ea00*/  @!P1 BRA `(.L_x_4547) ;  /* 0x0000002c00909947 */ /* 0x001fea0003800000 */
.L_x_4642:
[----:B------:R-:W-:Y:S05]  /*ea10*/  @!P0 BRA `(.L_x_4548) ;  /* 0x0000000000048947 */ /* 0x000fea0003800000 */
[----:B------:R-:W-:Y:S01]  /*ea20*/  BPT.TRAP 0x1 ;  /* 0x000000040000795c */ /* 0x000fe20000300000 */
.L_x_4548:
[----:B------:R0:W0:Y:S02]  /*ea30*/  SYNCS.PHASECHK.TRANS64.TRYWAIT P0, [R5+URZ+0x22860], R0 ;  /* 0x02286000050075a7 */ /* 0x000024000800017f */
[----:B0-----:R-:W-:Y:S05]  /*ea40*/  @!P0 NANOSLEEP.SYNCS 0x989680 ;  /* 0x009896800000895d */ /* 0x001fea0003900000 */
[----:B------:R-:W0:Y:S02]  /*ea50*/  @!P0 SYNCS.PHASECHK.TRANS64 P0, [R5+URZ+0x22860], R0 ;  /* 0x02286000050085a7 */ /* 0x000e24000800007f */
[----:B0-----:R-:W-:Y:S05]  /*ea60*/  @!P0 BRA `(.L_x_4548) ;  /* 0xfffffffc00f08947 */ /* 0x001fea000383ffff */
.L_x_4540:
[----:B------:R-:W-:Y:S05]  /*ea70*/  BSYNC B0 ;  /* 0x0000000000007941 */ /* 0x000fea0003800000 */
.L_x_4539:
[----:B------:R-:W-:Y:S05]  /*ea80*/  EXIT ;  /* 0x000000000000794d */ /* 0x000fea0003800000 */
.L_x_4433:
[----:B0-----:R-:W-:-:S04]  /*ea90*/  IMAD.U32 R3, RZ, RZ, UR47 ;  /* 0x0000002fff037e24 */ /* 0x001fc8000f8e00ff */
[----:B------:R0:W1:Y:S03]  /*eaa0*/  SYNCS.PHASECHK.TRANS64.TRYWAIT P0, [R3+URZ+0x22800], R0 ;  /* 0x02280000030075a7 */ /* 0x000066000800017f */
[----:B-1----:R-:W-:Y:S05]  /*eab0*/  @!P0 NANOSLEEP.SYNCS 0x989680 ;  /* 0x009896800000895d */ /* 0x002fea0003900000 */
[----:B------:R-:W1:Y:S02]  /*eac0*/  @!P0 SYNCS.PHASECHK.TRANS64 P0, [R3+URZ+0x22800], R0 ;  /* 0x02280000030085a7 */ /* 0x000e64000800007f */
[----:B-1----:R-:W-:Y:S05]  /*ead0*/  @!P0 BRA `(.L_x_4433) ;  /* 0xfffffffc00ec8947 */ /* 0x002fea000383ffff */
[----:B------:R-:W-:Y:S05]  /*eae0*/  BRA `(.L_x_4549) ;  /* 0xffffff2c006c7947 */ /* 0x000fea000383ffff */
.L_x_4437:
[----:B-1----:R-:W-:-:S04]  /*eaf0*/  IMAD.U32 R3, RZ, RZ, UR22 ;  /* 0x00000016ff037e24 */ /* 0x002fc8000f8e00ff */
[----:B------:R1:W2:Y:S03]  /*eb00*/  SYNCS.PHASECHK.TRANS64.TRYWAIT P1, [R3+URZ+0x22830], R8 ;  /* 0x02283008030075a7 */ /* 0x0002a6000802017f */
[----:B--2---:R-:W-:Y:S05]  /*eb10*/  @!P1 NANOSLEEP.SYNCS 0x989680 ;  /* 0x009896800000995d */ /* 0x004fea0003900000 */
[----:B------:R-:W2:Y:S02]  /*eb20*/  @!P1 SYNCS.PHASECHK.TRANS64 P1, [R3+URZ+0x22830], R8 ;  /* 0x02283008030095a7 */ /* 0x000ea4000802007f */
[----:B--2---:R-:W-:Y:S05]  /*eb30*/  @!P1 BRA `(.L_x_4437) ;  /* 0xfffffffc00ec9947 */ /* 0x004fea000383ffff */
[----:B------:R-:W-:Y:S05]  /*eb40*/  BRA `(.L_x_4436) ;  /* 0xffffff2c00907947 */ /* 0x000fea000383ffff */
.L_x_4442:
[----:B---3--:R-:W-:-:S04]  /*eb50*/  IMAD.U32 R9, RZ, RZ, UR22 ;  /* 0x00000016ff097e24 */ /* 0x008fc8000f8e00ff */
[----:B------:R3:W4:Y:S03]  /*eb60*/  SYNCS.PHASECHK.TRANS64.TRYWAIT P1, [R9+URZ+0x22850], R8 ;  /* 0x02285008090075a7 */ /* 0x000726000802017f */
[----:B----4-:R-:W-:Y:S05]  /*eb70*/  @!P1 NANOSLEEP.SYNCS 0x989680 ;  /* 0x009896800000995d */ /* 0x010fea0003900000 */
[----:B------:R-:W4:Y:S02]  /*eb80*/  @!P1 SYNCS.PHASECHK.TRANS64 P1, [R9+URZ+0x22850], R8 ;  /* 0x02285008090095a7 */ /* 0x000f24000802007f */
[----:B----4-:R-:W-:Y:S05]  /*eb90*/  @!P1 BRA `(.L_x_4442) ;  /* 0xfffffffc00ec9947 */ /* 0x010fea000383ffff */
[----:B------:R-:W-:Y:S05]  /*eba0*/  BRA `(.L_x_4441) ;  /* 0xffffff44009c7947 */ /* 0x000fea000383ffff */
.L_x_4448:
[----:B-12---:R-:W-:-:S04]  /*ebb0*/  IMAD.U32 R0, RZ, RZ, UR26 ;  /* 0x0000001aff007e24 */ /* 0x006fc8000f8e00ff */
[----:B------:R1:W2:Y:S03]  /*ebc0*/  SYNCS.PHASECHK.TRANS64.TRYWAIT P1, [R0+URZ+0x22830], R7 ;  /* 0x02283007000075a7 */ /* 0x0002a6000802017f */
[----:B--2---:R-:W-:Y:S05]  /*ebd0*/  @!P1 NANOSLEEP.SYNCS 0x989680 ;  /* 0x009896800000995d */ /* 0x004fea0003900000 */
[----:B------:R-:W2:Y:S02]  /*ebe0*/  @!P1 SYNCS.PHASECHK.TRANS64 P1, [R0+URZ+0x22830], R7 ;  /* 0x02283007000095a7 */ /* 0x000ea4000802007f */
[----:B--2---:R-:W-:Y:S05]  /*ebf0*/  @!P1 BRA `(.L_x_4448) ;  /* 0xfffffffc00ec9947 */ /* 0x004fea000383ffff */
[----:B------:R-:W-:Y:S05]  /*ec00*/  BRA `(.L_x_4447) ;  /* 0xffffff4800e07947 */ /* 0x000fea000383ffff */
.L_x_4453:
[----:B--2---:R-:W-:-:S04]  /*ec10*/  IMAD.U32 R10, RZ, RZ, UR26 ;  /* 0x0000001aff0a7e24 */ /* 0x004fc8000f8e00ff */
[----:B------:R2:W3:Y:S03]  /*ec20*/  SYNCS.PHASECHK.TRANS64.TRYWAIT P1, [R10+URZ+0x22850], R7 ;  /* 0x022850070a0075a7 */ /* 0x0004e6000802017f */
[----:B---3--:R-:W-:Y:S05]  /*ec30*/  @!P1 NANOSLEEP.SYNCS 0x989680 ;  /* 0x009896800000995d */ /* 0x008fea0003900000 */
[----:B------:R-:W3:Y:S02]  /*ec40*/  @!P1 SYNCS.PHASECHK.TRANS64 P1, [R10+URZ+0x22850], R7 ;  /* 0x022850070a0095a7 */ /* 0x000ee4000802007f */
[----:B---3--:R-:W-:Y:S05]  /*ec50*/  @!P1 BRA `(.L_x_4453) ;  /* 0xfffffffc00ec9947 */ /* 0x008fea000383ffff */
[----:B------:R-:W-:Y:S05]  /*ec60*/  BRA `(.L_x_4452) ;  /* 0xffffff6800e47947 */ /* 0x000fea000383ffff */
.L_x_4460:
[----:B-1----:R-:W-:-:S04]  /*ec70*/  IMAD.U32 R0, RZ, RZ, UR25 ;  /* 0x00000019ff007e24 */ /* 0x002fc8000f8e00ff */
[----:B------:R1:W2:Y:S03]  /*ec80*/  SYNCS.PHASECHK.TRANS64.TRYWAIT P1, [R0+URZ+0x22830], R7 ;  /* 0x02283007000075a7 */ /* 0x0002a6000802017f */
[----:B--2---:R-:W-:Y:S05]  /*ec90*/  @!P1 NANOSLEEP.SYNCS 0x989680 ;  /* 0x009896800000995d */ /* 0x004fea0003900000 */
[----:B------:R-:W2:Y:S02]  /*eca0*/  @!P1 SYNCS.PHASECHK.TRANS64 P1, [R0+URZ+0x22830], R7 ;  /* 0x02283007000095a7 */ /* 0x000ea4000802007f */
[----:B--2---:R-:W-:Y:S05]  /*ecb0*/  @!P1 BRA `(.L_x_4460) ;  /* 0xfffffffc00ec9947 */ /* 0x004fea000383ffff */
[----:B------:R-:W-:Y:S05]  /*ecc0*/  BRA `(.L_x_4459) ;  /* 0xffffff6c00ec7947 */ /* 0x000fea000383ffff */
.L_x_4465:
[----:B-1----:R-:W-:-:S04]  /*ecd0*/  IMAD.U32 R10, RZ, RZ, UR25 ;  /* 0x00000019ff0a7e24 */ /* 0x002fc8000f8e00ff */
[----:B------:R1:W2:Y:S03]  /*ece0*/  SYNCS.PHASECHK.TRANS64.TRYWAIT P1, [R10+URZ+0x22850], R7 ;  /* 0x022850070a0075a7 */ /* 0x0002a6000802017f */
[----:B--2---:R-:W-:Y:S05]  /*ecf0*/  @!P1 NANOSLEEP.SYNCS 0x989680 ;  /* 0x009896800000995d */ /* 0x004fea0003900000 */
[----:B------:R-:W2:Y:S02]  /*ed00*/  @!P1 SYNCS.PHASECHK.TRANS64 P1, [R10+URZ+0x22850], R7 ;  /* 0x022850070a0095a7 */ /* 0x000ea4000802007f */
[----:B--2---:R-:W-:Y:S05]  /*ed10*/  @!P1 BRA `(.L_x_4465) ;  /* 0xfffffffc00ec9947 */ /* 0x004fea000383ffff */
[----:B------:R-:W-:Y:S05]  /*ed20*/  BRA `(.L_x_4464) ;  /* 0xffffff8800107947 */ /* 0x000fea000383ffff */
.L_x_4497:
        /* <DEDUP_REMOVED lines=10> */
.L_x_4550:
[----:B------:R-:W-:Y:S05]  /*edd0*/  BRA `(.L_x_4551) ;  /* 0xffffffcc005c7947 */ /* 0x000fea000383ffff */
.L_x_4500:
[----:B0-----:R0:W1:Y:S02]  /*ede0*/  SYNCS.PHASECHK.TRANS64.TRYWAIT P0, [R22+URZ+0x22840], R3 ;  /* 0x02284003160075a7 */ /* 0x001064000800017f */
[----:B-1----:R-:W-:Y:S05]  /*edf0*/  @!P0 NANOSLEEP.SYNCS 0x989680 ;  /* 0x009896800000895d */ /* 0x002fea0003900000 */
[----:B------:R-:W1:Y:S02]  /*ee00*/  @!P0 SYNCS.PHASECHK.TRANS64 P0, [R22+URZ+0x22840], R3 ;  /* 0x02284003160085a7 */ /* 0x000e64000800007f */
[----:B-1----:R-:W-:Y:S05]  /*ee10*/  @!P0 BRA `(.L_x_4500) ;  /* 0xfffffffc00f08947 */ /* 0x002fea000383ffff */
[----:B------:R-:W-:Y:S05]  /*ee20*/  BRA `(.L_x_4552) ;  /* 0xffffffd000047947 */ /* 0x000fea000383ffff */
.L_x_4501:
        /* <DEDUP_REMOVED lines=8> */
.L_x_4554:
[----:B------:R-:W-:Y:S05]  /*eeb0*/  BSYNC B0 ;  /* 0x0000000000007941 */ /* 0x000fea0003800000 */
.L_x_4553:
        /* <DEDUP_REMOVED lines=9> */
.L_x_4555:
[----:B------:R-:W-:Y:S01]  /*ef50*/  IMAD.MOV.U32 R13, RZ, RZ, R5 ;  /* 0x000000ffff0d7224 */ /* 0x000fe200078e0005 */
[----:B------:R-:W-:Y:S02]  /*ef60*/  MOV R12, 0x1 ;  /* 0x00000001000c7802 */ /* 0x000fe40000000f00 */
[----:B------:R-:W-:-:S05]  /*ef70*/  @P0 LEA R14, P1, R8, R14, 0x1 ;  /* 0x0000000e080e0211 */ /* 0x000fca00078208ff */
[----:B------:R-:W-:Y:S02]  /*ef80*/  @P0 IMAD.X R3, RZ, RZ, R2, P1 ;  /* 0x000000ffff030224 */ /* 0x000fe400008e0602 */
[----:B------:R-:W-:-:S07]  /*ef90*/  @P0 IMAD.MOV.U32 R2, RZ, RZ, R14 ;  /* 0x000000ffff020224 */ /* 0x000fce00078e000e */
[----:B------:R-:W-:Y:S05]  /*efa0*/  WARPSYNC.COLLECTIVE R15, `(.L_x_4556) ;  /* 0x000000000f087348 */ /* 0x000fea0003c00000 */
[----:B------:R0:W1:Y:S02]  /*efb0*/  SHFL.IDX P6, R14, R13, R12, R11 ;  /* 0x0000000c0d0e7389 */ /* 0x00006400000c000b */
[----:B01----:R-:W-:Y:S01]  /*efc0*/  ENDCOLLECTIVE ;  /* 0x000000000000791b */ /* 0x003fe20003800000 */
.L_x_4556:
        /* <DEDUP_REMOVED lines=11> */
.L_x_4557:
[----:B------:R-:W-:Y:S02]  /*f080*/  IMAD.MOV.U32 R13, RZ, RZ, R5 ;  /* 0x000000ffff0d7224 */ /* 0x000fe400078e0005 */
[----:B------:R-:W-:Y:S01]  /*f090*/  IMAD.MOV.U32 R12, RZ, RZ, 0x2 ;  /* 0x00000002ff0c7424 */ /* 0x000fe200078e00ff */
[----:B------:R-:W-:-:S13]  /*f0a0*/  @P0 LEA R2, P1, R8, R14, 0x1 ;  /* 0x0000000e08020211 */ /* 0x000fda00078208ff */
[----:B------:R-:W-:Y:S05]  /*f0b0*/  WARPSYNC.COLLECTIVE R15, `(.L_x_4558) ;  /* 0x000000000f087348 */ /* 0x000fea0003c00000 */
[----:B------:R0:W1:Y:S02]  /*f0c0*/  SHFL.IDX P6, R14, R13, R12, R11 ;  /* 0x0000000c0d0e7389 */ /* 0x00006400000c000b */
[----:B01----:R-:W-:Y:S01]  /*f0d0*/  ENDCOLLECTIVE ;  /* 0x000000000000791b */ /* 0x003fe20003800000 */
.L_x_4558:
        /* <DEDUP_REMOVED lines=12> */
.L_x_4559:
[----:B------:R-:W-:Y:S02]  /*f1a0*/  IMAD.MOV.U32 R13, RZ, RZ, R5 ;  /* 0x000000ffff0d7224 */ /* 0x000fe400078e0005 */
[----:B------:R-:W-:Y:S01]  /*f1b0*/  IMAD.MOV.U32 R12, RZ, RZ, 0x3 ;  /* 0x00000003ff0c7424 */ /* 0x000fe200078e00ff */
[----:B------:R-:W-:-:S13]  /*f1c0*/  @P0 LEA R2, P1, R8, R14, 0x1 ;  /* 0x0000000e08020211 */ /* 0x000fda00078208ff */
[----:B------:R-:W-:Y:S05]  /*f1d0*/  WARPSYNC.COLLECTIVE R15, `(.L_x_4560) ;  /* 0x000000000f087348 */ /* 0x000fea0003c00000 */
[----:B------:R0:W1:Y:S02]  /*f1e0*/  SHFL.IDX P6, R14, R13, R12, R11 ;  /* 0x0000000c0d0e7389 */ /* 0x00006400000c000b */
[----:B01----:R-:W-:Y:S01]  /*f1f0*/  ENDCOLLECTIVE ;  /* 0x000000000000791b */ /* 0x003fe20003800000 */
.L_x_4560:
[----:B------:R-:W-:-:S05]  /*f200*/  @P0 IMAD.X R3, RZ, RZ, R6, P1 ;  /* 0x000000ffff030224 */ /* 0x000fca00008e0606 */
[----:B------:R-:W-:Y:S01]  /*f210*/  @!PT LDS RZ, [RZ] ;  /* 0x00000000fffff984 */ /* 0x000fe20000000800 */
[----:B------:R-:W-:Y:S01]  /*f220*/  @!PT LDS RZ, [RZ] ;  /* 0x00000000fffff984 */ /* 0x000fe20000000800 */
[----:B------:R-:W-:Y:S01]  /*f230*/  @!PT LDS RZ, [RZ] ;  /* 0x00000000fffff984 */ /* 0x000fe20000000800 */
[----:B------:R0:W-:Y:S01]  /*f240*/  @P0 LDGSTS.E.BYPASS.LTC128B.128 [R7+0x1d400], desc[UR48][R2.64], !P2 ;  /* 0x1d40000002070fae */ /* 0x0001e2000d101d70 */
[----:B------:R-:W-:Y:S01]  /*f250*/  ISETP.GE.AND P0, PT, R23, 0x31, PT ;  /* 0x000000311700780c */ /* 0x000fe20003f06270 */
[----:B------:R-:W-:-:S12]  /*f260*/  IMAD.MOV.U32 R13, RZ, RZ, R4 ;  /* 0x000000ffff0d7224 */ /* 0x000fd800078e0004 */
[----:B------:R-:W-:Y:S01]  /*f270*/  @P0 IMAD R9, R0, 0x2, R16 ;  /* 0x0000000200090824 */ /* 0x000fe200078e0210 */
[----:B0-----:R-:W-:-:S07]  /*f280*/  MOV R6, R14 ;  /* 0x0000000e00067202 */ /* 0x001fce0000000f00 */
[----:B------:R-:W-:Y:S05]  /*f290*/  WARPSYNC.COLLECTIVE R15, `(.L_x_4561) ;  /* 0x000000000f087348 */ /* 0x000fea0003c00000 */
[----:B------:R0:W1:Y:S02]  /*f2a0*/  SHFL.IDX P6, R14, R13, R12, R11 ;  /* 0x0000000c0d0e7389 */ /* 0x00006400000c000b */
[----:B01----:R-:W-:Y:S01]  /*f2b0*/  ENDCOLLECTIVE ;  /* 0x000000000000791b */ /* 0x003fe20003800000 */
.L_x_4561:
[----:B------:R-:W-:Y:S02]  /*f2c0*/  IMAD.MOV.U32 R13, RZ, RZ, R5 ;  /* 0x000000ffff0d7224 */ /* 0x000fe400078e0005 */
[----:B------:R-:W-:Y:S01]  /*f2d0*/  IMAD.MOV.U32 R12, RZ, RZ, 0x4 ;  /* 0x00000004ff0c7424 */ /* 0x000fe200078e00ff */
[----:B------:R-:W-:-:S13]  /*f2e0*/  @P0 LEA R2, P1, R8, R14, 0x1 ;  /* 0x0000000e08020211 */ /* 0x000fda00078208ff */
[----:B------:R-:W-:Y:S05]  /*f2f0*/  WARPSYNC.COLLECTIVE R15, `(.L_x_4562) ;  /* 0x000000000f087348 */ /* 0x000fea0003c00000 */
[----:B------:R0:W1:Y:S02]  /*f300*/  SHFL.IDX P6, R14, R13, R12, R11 ;  /* 0x0000000c0d0e7389 */ /* 0x00006400000c000b */
[----:B01----:R-:W-:Y:S01]  /*f310*/  ENDCOLLECTIVE ;  /* 0x000000000000791b */ /* 0x003fe20003800000 */
.L_x_4562:
        /* <DEDUP_REMOVED lines=12> */
.L_x_4563:
[----:B------:R-:W-:Y:S02]  /*f3e0*/  IMAD.MOV.U32 R13, RZ, RZ, R5 ;  /* 0x000000ffff0d7224 */ /* 0x000fe400078e0005 */
[----:B------:R-:W-:Y:S01]  /*f3f0*/  IMAD.MOV.U32 R12, RZ, RZ, 0x5 ;  /* 0x00000005ff0c7424 */ /* 0x000fe200078e00ff */
[----:B------:R-:W-:-:S13]  /*f400*/  @P0 LEA R2, P1, R8, R14, 0x1 ;  /* 0x0000000e08020211 */ /* 0x000fda00078208ff */
[----:B------:R-:W-:Y:S05]  /*f410*/  WARPSYNC.COLLECTIVE R15, `(.L_x_4564) ;  /* 0x000000000f087348 */ /* 0x000fea0003c00000 */
[----:B------:R0:W1:Y:S02]  /*f420*/  SHFL.IDX P6, R14, R13, R12, R11 ;  /* 0x0000000c0d0e7389 */ /* 0x00006400000c000b */
[----:B01----:R-:W-:Y:S01]  /*f430*/  ENDCOLLECTIVE ;  /* 0x000000000000791b */ /* 0x003fe20003800000 */
.L_x_4564:
[----:B------:R-:W-:-:S05]  /*f440*/  @P0 IMAD.X R3, RZ, RZ, R6, P1 ;  /* 0x000000ffff030224 */ /* 0x000fca00008e0606 */
[----:B------:R-:W-:Y:S01]  /*f450*/  @!PT LDS RZ, [RZ] ;  /* 0x00000000fffff984 */ /* 0x000fe20000000800 */
[----:B------:R-:W-:Y:S01]  /*f460*/  @!PT LDS RZ, [RZ] ;  /* 0x00000000fffff984 */ /* 0x000fe20000000800 */
[----:B------:R-:W-:Y:S01]  /*f470*/  @!PT LDS RZ, [RZ] ;  /* 0x00000000fffff984 */ /* 0x000fe20000000800 */
[----:B------:R0:W-:Y:S01]  /*f480*/  @P0 LDGSTS.E.BYPASS.LTC128B.128 [R7+0x1e400], desc[UR48][R2.64], !P2 ;  /* 0x1e40000002070fae */ /* 0x0001e2000d101d70 */
[----:B------:R-:W-:Y:S01]  /*f490*/  MOV R13, R4 ;  /* 0x00000004000d7202 */ /* 0x000fe20000000f00 */
[----:B------:R-:W-:-:S07]  /*f4a0*/  IMAD.MOV.U32 R5, RZ, RZ, R14 ;  /* 0x000000ffff057224 */ /* 0x000fce00078e000e */
[----:B0-----:R-:W-:Y:S05]  /*f4b0*/  WARPSYNC.COLLECTIVE R15, `(.L_x_4565) ;  /* 0x000000000f087348 */ /* 0x001fea0003c00000 */
[----:B------:R1:W2:Y:S02]  /*f4c0*/  SHFL.IDX P6, R14, R13, R12, R11 ;  /* 0x0000000c0d0e7389 */ /* 0x0002a400000c000b */
[----:B012---:R-:W-:Y:S01]  /*f4d0*/  ENDCOLLECTIVE ;  /* 0x000000000000791b */ /* 0x007fe20003800000 */
.L_x_4565:
[----:B------:R-:W-:Y:S05]  /*f4e0*/  BRA `(.L_x_4566) ;  /* 0xffffffcc00687947 */ /* 0x000fea000383ffff */
.L_x_4506:
[----:B------:R-:W-:Y:S02]  /*f4f0*/  IMAD.MOV.U32 R13, RZ, RZ, R5 ;  /* 0x000000ffff0d7224 */ /* 0x000fe400078e0005 */
[----:B------:R-:W-:Y:S02]  /*f500*/  IMAD.MOV.U32 R12, RZ, RZ, RZ ;  /* 0x000000ffff0c7224 */ /* 0x000fe400078e00ff */
[----:B------:R-:W-:Y:S02]  /*f510*/  IMAD.MOV.U32 R11, RZ, RZ, 0x181f ;  /* 0x0000181fff0b7424 */ /* 0x000fe400078e00ff */
[----:B------:R-:W-:Y:S02]  /*f520*/  IMAD.MOV.U32 R15, RZ, RZ, -0x1 ;  /* 0xffffffffff0f7424 */ /* 0x000fe400078e00ff */
[----:B------:R-:W-:-:S07]  /*f530*/  IMAD.U32 R4, RZ, RZ, UR42 ;  /* 0x0000002aff047e24 */ /* 0x000fce000f8e00ff */
[----:B-1----:R-:W-:Y:S05]  /*f540*/  WARPSYNC.COLLECTIVE R15, `(.L_x_4567) ;  /* 0x000000000f087348 */ /* 0x002fea0003c00000 */
[----:B------:R0:W2:Y:S02]  /*f550*/  SHFL.IDX P6, R14, R13, R12, R11 ;  /* 0x0000000c0d0e7389 */ /* 0x0000a400000c000b */
[----:B012---:R-:W-:Y:S01]  /*f560*/  ENDCOLLECTIVE ;  /* 0x000000000000791b */ /* 0x007fe20003800000 */
.L_x_4567:
[----:B------:R-:W-:-:S04]  /*f570*/  IMAD R4, R4, 0x80, R33 ;  /* 0x0000008004047824 */ /* 0x000fc800078e0221 */
[C---:B------:R-:W-:Y:S01]  /*f580*/  VIADD R6, R4.reuse, 0x10 ;  /* 0x0000001004067836 */ /* 0x040fe20000000000 */
[----:B------:R-:W-:Y:S01]  /*f590*/  ISETP.GE.AND P0, PT, R4, UR37, PT ;  /* 0x0000002504007c0c */ /* 0x000fe2000bf06270 */
[----:B------:R-:W-:Y:S02]  /*f5a0*/  IMAD.MOV.U32 R13, RZ, RZ, R0 ;  /* 0x000000ffff0d7224 */ /* 0x000fe400078e0000 */
[----:B------:R-:W-:-:S10]  /*f5b0*/  IMAD.MOV.U32 R2, RZ, RZ, R14 ;  /* 0x000000ffff027224 */ /* 0x000fd400078e000e */
[----:B------:R-:W-:Y:S05]  /*f5c0*/  WARPSYNC.COLLECTIVE R15, `(.L_x_4568) ;  /* 0x000000000f087348 */ /* 0x000fea0003c00000 */
[----:B------:R0:W1:Y:S02]  /*f5d0*/  SHFL.IDX P6, R14, R13, R12, R11 ;  /* 0x0000000c0d0e7389 */ /* 0x00006400000c000b */
[----:B01----:R-:W-:Y:S01]  /*f5e0*/  ENDCOLLECTIVE ;  /* 0x000000000000791b */ /* 0x003fe20003800000 */
.L_x_4568:
[----:B------:R-:W-:Y:S01]  /*f5f0*/  IMAD.MOV.U32 R13, RZ, RZ, R5 ;  /* 0x000000ffff0d7224 */ /* 0x000fe200078e0005 */
[----:B------:R-:W-:Y:S02]  /*f600*/  MOV R12, 0x1 ;  /* 0x00000001000c7802 */ /* 0x000fe40000000f00 */
[----:B------:R-:W-:-:S05]  /*f610*/  @!P0 LEA R14, P1, R8, R14, 0x1 ;  /* 0x0000000e080e8211 */ /* 0x000fca00078208ff */
[----:B------:R-:W-:Y:S02]  /*f620*/  @!P0 IMAD.X R3, RZ, RZ, R2, P1 ;  /* 0x000000ffff038224 */ /* 0x000fe400008e0602 */
[----:B------:R-:W-:-:S07]  /*f630*/  @!P0 IMAD.MOV.U32 R2, RZ, RZ, R14 ;  /* 0x000000ffff028224 */ /* 0x000fce00078e000e */
[----:B------:R-:W-:Y:S05]  /*f640*/  WARPSYNC.COLLECTIVE R15, `(.L_x_4569) ;  /* 0x000000000f087348 */ /* 0x000fea0003c00000 */
[----:B------:R0:W1:Y:S02]  /*f650*/  SHFL.IDX P6, R14, R13, R12, R11 ;  /* 0x0000000c0d0e7389 */ /* 0x00006400000c000b */
[----:B01----:R-:W-:Y:S01]  /*f660*/  ENDCOLLECTIVE ;  /* 0x000000000000791b */ /* 0x003fe20003800000 */
.L_x_4569:
        /* <DEDUP_REMOVED lines=10> */
.L_x_4570:
[----:B------:R-:W-:Y:S02]  /*f710*/  IMAD.MOV.U32 R13, RZ, RZ, R5 ;  /* 0x000000ffff0d7224 */ /* 0x000fe400078e0005 */
[----:B------:R-:W-:Y:S01]  /*f720*/  IMAD.MOV.U32 R12, RZ, RZ, 0x2 ;  /* 0x00000002ff0c7424 */ /* 0x000fe200078e00ff */
[----:B------:R-:W-:-:S13]  /*f730*/  @!P0 LEA R2, P1, R8, R14, 0x1 ;  /* 0x0000000e08028211 */ /* 0x000fda00078208ff */
[----:B------:R-:W-:Y:S05]  /*f740*/  WARPSYNC.COLLECTIVE R15, `(.L_x_4571) ;  /* 0x000000000f087348 */ /* 0x000fea0003c00000 */
[----:B------:R0:W1:Y:S02]  /*f750*/  SHFL.IDX P6, R14, R13, R12, R11 ;  /* 0x0000000c0d0e7389 */ /* 0x00006400000c000b */
[----:B01----:R-:W-:Y:S01]  /*f760*/  ENDCOLLECTIVE ;  /* 0x000000000000791b */ /* 0x003fe20003800000 */
.L_x_4571:
        /* <DEDUP_REMOVED lines=12> */
.L_x_4572:
[----:B------:R-:W-:Y:S02]  /*f830*/  IMAD.MOV.U32 R13, RZ, RZ, R5 ;  /* 0x000000ffff0d7224 */ /* 0x000fe400078e0005 */
[----:B------:R-:W-:Y:S01]  /*f840*/  IMAD.MOV.U32 R12, RZ, RZ, 0x3 ;  /* 0x00000003ff0c7424 */ /* 0x000fe200078e00ff */
[----:B------:R-:W-:-:S13]  /*f850*/  @!P0 LEA R2, P1, R8, R14, 0x1 ;  /* 0x0000000e08028211 */ /* 0x000fda00078208ff */
[----:B------:R-:W-:Y:S05]  /*f860*/  WARPSYNC.COLLECTIVE R15, `(.L_x_4573) ;  /* 0x000000000f087348 */ /* 0x000fea0003c00000 */
[----:B------:R0:W1:Y:S02]  /*f870*/  SHFL.IDX P6, R14, R13, R12, R11 ;  /* 0x0000000c0d0e7389 */ /* 0x00006400000c000b */
[----:B01----:R-:W-:Y:S01]  /*f880*/  ENDCOLLECTIVE ;  /* 0x000000000000791b */ /* 0x003fe20003800000 */
.L_x_4573:
[----:B------:R-:W-:Y:S02]  /*f890*/  @!P0 IMAD.X R3, RZ, RZ, R6, P1 ;  /* 0x000000ffff038224 */ /* 0x000fe400008e0606 */
[----:B------:R-:W-:-:S03]  /*f8a0*/  VIADD R6, R4, 0x30 ;  /* 0x0000003004067836 */ /* 0x000fc60000000000 */
[----:B------:R-:W-:Y:S01]  /*f8b0*/  @!PT LDS RZ, [RZ] ;  /* 0x00000000fffff984 */ /* 0x000fe20000000800 */
[----:B------:R-:W-:Y:S01]  /*f8c0*/  @!PT LDS RZ, [RZ] ;  /* 0x00000000fffff984 */ /* 0x000fe20000000800 */
[----:B------:R-:W-:Y:S01]  /*f8d0*/  @!PT LDS RZ, [RZ] ;  /* 0x00000000fffff984 */ /* 0x000fe20000000800 */
[----:B------:R0:W-:Y:S02]  /*f8e0*/  @!P0 LDGSTS.E.BYPASS.LTC128B.128 [R32+0x19400], desc[UR48][R2.64], !P5 ;  /* 0x1940000002208fae */ /* 0x0001e4000e901d70 */
[----:B------:R-:W-:Y:S01]  /*f8f0*/  ISETP.GE.AND P0, PT, R6, UR37, PT ;  /* 0x0000002506007c0c */ /* 0x000fe2000bf06270 */
[----:B------:R-:W-:Y:S01]  /*f900*/  IMAD.MOV.U32 R13, RZ, RZ, R0 ;  /* 0x000000ffff0d7224 */ /* 0x000fe200078e0000 */
[----:B------:R-:W-:-:S11]  /*f910*/  MOV R6, R14 ;  /* 0x0000000e00067202 */ /* 0x000fd60000000f00 */
[----:B0-----:R-:W-:Y:S05]  /*f920*/  WARPSYNC.COLLECTIVE R15, `(.L_x_4574) ;  /* 0x000000000f087348 */ /* 0x001fea0003c00000 */
[----:B------:R1:W2:Y:S02]  /*f930*/  SHFL.IDX P6, R14, R13, R12, R11 ;  /* 0x0000000c0d0e7389 */ /* 0x0002a400000c000b */
[----:B012---:R-:W-:Y:S01]  /*f940*/  ENDCOLLECTIVE ;  /* 0x000000000000791b */ /* 0x007fe20003800000 */
.L_x_4574:
[----:B------:R-:W-:Y:S02]  /*f950*/  IMAD.MOV.U32 R13, RZ, RZ, R5 ;  /* 0x000000ffff0d7224 */ /* 0x000fe400078e0005 */
[----:B------:R-:W-:Y:S01]  /*f960*/  IMAD.MOV.U32 R12, RZ, RZ, 0x4 ;  /* 0x00000004ff0c7424 */ /* 0x000fe200078e00ff */
[----:B------:R-:W-:-:S13]  /*f970*/  @!P0 LEA R2, P1, R8, R14, 0x1 ;  /* 0x0000000e08028211 */ /* 0x000fda00078208ff */
[----:B------:R-:W-:Y:S05]  /*f980*/  WARPSYNC.COLLECTIVE R15, `(.L_x_4575) ;  /* 0x000000000f087348 */ /* 0x000fea0003c00000 */
[----:B------:R0:W1:Y:S02]  /*f990*/  SHFL.IDX P6, R14, R13, R12, R11 ;  /* 0x0000000c0d0e7389 */ /* 0x00006400000c000b */
[----:B01----:R-:W-:Y:S01]  /*f9a0*/  ENDCOLLECTIVE ;  /* 0x000000000000791b */ /* 0x003fe20003800000 */
.L_x_4575:
        /* <DEDUP_REMOVED lines=12> */
.L_x_4576:
[----:B------:R-:W-:Y:S02]  /*fa70*/  IMAD.MOV.U32 R13, RZ, RZ, R5 ;  /* 0x000000ffff0d7224 */ /* 0x000fe400078e0005 */
[----:B------:R-:W-:Y:S01]  /*fa80*/  IMAD.MOV.U32 R12, RZ, RZ, 0x5 ;  /* 0x00000005ff0c7424 */ /* 0x000fe200078e00ff */
[----:B------:R-:W-:-:S13]  /*fa90*/  @!P0 LEA R2, P1, R8, R14, 0x1 ;  /* 0x0000000e08028211 */ /* 0x000fda00078208ff */
[----:B------:R-:W-:Y:S05]  /*faa0*/  WARPSYNC.COLLECTIVE R15, `(.L_x_4577) ;  /* 0x000000000f087348 */ /* 0x000fea0003c00000 */
[----:B------:R0:W1:Y:S02]  /*fab0*/  SHFL.IDX P6, R14, R13, R12, R11 ;  /* 0x0000000c0d0e7389 */ /* 0x00006400000c000b */
[----:B01----:R-:W-:Y:S01]  /*fac0*/  ENDCOLLECTIVE ;  /* 0x000000000000791b */ /* 0x003fe20003800000 */
.L_x_4577:
        /* <DEDUP_REMOVED lines=12> */
.L_x_4578:
[----:B------:R-:W-:Y:S02]  /*fb90*/  IMAD.MOV.U32 R13, RZ, RZ, R5 ;  /* 0x000000ffff0d7224 */ /* 0x000fe400078e0005 */
[----:B------:R-:W-:Y:S01]  /*fba0*/  IMAD.MOV.U32 R12, RZ, RZ, 0x6 ;  /* 0x00000006ff0c7424 */ /* 0x000fe200078e00ff */
[----:B------:R-:W-:-:S13]  /*fbb0*/  @!P0 LEA R2, P1, R8, R14, 0x1 ;  /* 0x0000000e08028211 */ /* 0x000fda00078208ff */
[----:B------:R-:W-:Y:S05]  /*fbc0*/  WARPSYNC.COLLECTIVE R15, `(.L_x_4579) ;  /* 0x000000000f087348 */ /* 0x000fea0003c00000 */
[----:B------:R0:W1:Y:S02]  /*fbd0*/  SHFL.IDX P6, R14, R13, R12, R11 ;  /* 0x0000000c0d0e7389 */ /* 0x00006400000c000b */
[----:B01----:R-:W-:Y:S01]  /*fbe0*/  ENDCOLLECTIVE ;  /* 0x000000000000791b */ /* 0x003fe20003800000 */
.L_x_4579:
        /* <DEDUP_REMOVED lines=12> */
.L_x_4580:
[----:B------:R-:W-:Y:S02]  /*fcb0*/  IMAD.MOV.U32 R13, RZ, RZ, R5 ;  /* 0x000000ffff0d7224 */ /* 0x000fe400078e0005 */
[----:B------:R-:W-:Y:S01]  /*fcc0*/  IMAD.MOV.U32 R12, RZ, RZ, 0x7 ;  /* 0x00000007ff0c7424 */ /* 0x000fe200078e00ff */
[----:B------:R-:W-:-:S13]  /*fcd0*/  @!P0 LEA R2, P1, R8, R14, 0x1 ;  /* 0x0000000e08028211 */ /* 0x000fda00078208ff */
[----:B------:R-:W-:Y:S05]  /*fce0*/  WARPSYNC.COLLECTIVE R15, `(.L_x_4581) ;  /* 0x000000000f087348 */ /* 0x000fea0003c00000 */
[----:B------:R0:W1:Y:S02]  /*fcf0*/  SHFL.IDX P6, R14, R13, R12, R11 ;  /* 0x0000000c0d0e7389 */ /* 0x00006400000c000b */
[----:B01----:R-:W-:Y:S01]  /*fd00*/  ENDCOLLECTIVE ;  /* 0x000000000000791b */ /* 0x003fe20003800000 */
.L_x_4581:
        /* <DEDUP_REMOVED lines=10> */
.L_x_4582:
[----:B------:R-:W-:Y:S05]  /*fdb0*/  BRA `(.L_x_4583) ;  /* 0xffffffcc008c7947 */ /* 0x000fea000383ffff */
.L_x_4509:
[----:B0-----:R0:W2:Y:S02]  /*fdc0*/  SYNCS.PHASECHK.TRANS64.TRYWAIT P0, [R16+URZ+0x22820], R3 ;  /* 0x02282003100075a7 */ /* 0x0010a4000800017f */
[----:B--2---:R-:W-:Y:S05]  /*fdd0*/  @!P0 NANOSLEEP.SYNCS 0x989680 ;  /* 0x009896800000895d */ /* 0x004fea0003900000 */
[----:B------:R-:W2:Y:S02]  /*fde0*/  @!P0 SYNCS.PHASECHK.TRANS64 P0, [R16+URZ+0x22820], R3 ;  /* 0x02282003100085a7 */ /* 0x000ea4000800007f */
[----:B--2---:R-:W-:Y:S05]  /*fdf0*/  @!P0 BRA `(.L_x_4509) ;  /* 0xfffffffc00f08947 */ /* 0x004fea000383ffff */
[----:B------:R-:W-:Y:S05]  /*fe00*/  BRA `(.L_x_4584) ;  /* 0xffffffcc00e87947 */ /* 0x000fea000383ffff */
.L_x_4512:
[----:B0-----:R0:W2:Y:S02]  /*fe10*/  SYNCS.PHASECHK.TRANS64.TRYWAIT P0, [R22+URZ+0x22860], R3 ;  /* 0x02286003160075a7 */ /* 0x0010a4000800017f */
[----:B--2---:R-:W-:Y:S05]  /*fe20*/  @!P0 NANOSLEEP.SYNCS 0x989680 ;  /* 0x009896800000895d */ /* 0x004fea0003900000 */
[----:B------:R-:W2:Y:S02]  /*fe30*/  @!P0 SYNCS.PHASECHK.TRANS64 P0, [R22+URZ+0x22860], R3 ;  /* 0x02286003160085a7 */ /* 0x000ea4000800007f */
[----:B--2---:R-:W-:Y:S05]  /*fe40*/  @!P0 BRA `(.L_x_4512) ;  /* 0xfffffffc00f08947 */ /* 0x004fea000383ffff */
[----:B------:R-:W-:Y:S05]  /*fe50*/  BRA `(.L_x_4585) ;  /* 0xffffffcc00f87947 */ /* 0x000fea000383ffff */
.L_x_4513:
        /* <DEDUP_REMOVED lines=8> */
.L_x_4587:
[----:B------:R-:W-:Y:S05]  /*fee0*/  BSYNC B0 ;  /* 0x0000000000007941 */ /* 0x000fea0003800000 */
.L_x_4586:
        /* <DEDUP_REMOVED lines=12> */
.L_x_4588:
[----:B------:R-:W-:Y:S01]  /*ffb0*/  IMAD.MOV.U32 R13, RZ, RZ, R6 ;  /* 0x000000ffff0d7224 */ /* 0x000fe200078e0006 */
[----:B------:R-:W-:Y:S01]  /*ffc0*/  MOV R12, 0x1 ;  /* 0x00000001000c7802 */ /* 0x000fe20000000f00 */
[----:B------:R-:W-:-:S05]  /*ffd0*/  IMAD.SHL.U32 R8, R8, 0x8, RZ ;  /* 0x0000000808087824 */ /* 0x000fca00078e00ff */
[----:B------:R-:W-:-:S05]  /*ffe0*/  LOP3.LUT R8, R8, 0x38, RZ, 0xc0, !PT ;  /* 0x0000003808087812 */ /* 0x000fca00078ec0ff */
[----:B------:R-:W-:-:S05]  /*fff0*/  IMAD.SHL.U32 R0, R8, 0x2, RZ ;  /* 0x0000000208007824 */ /* 0x000fca00078e00ff */
[----:B------:R-:W-:-:S13]  /*10000*/  IADD3 R2, P0, R14, R0, RZ ;  /* 0x000000000e027210 */ /* 0x000fda0007f1e0ff */
[----:B------:R-:W-:Y:S05]  /*10010*/  WARPSYNC.COLLECTIVE R15, `(.L_x_4589) ;  /* 0x000000000f087348 */ /* 0x000fea0003c00000 */
[----:B------:R0:W1:Y:S02]  /*10020*/  SHFL.IDX P6, R14, R13, R12, R11 ;  /* 0x0000000c0d0e7389 */ /* 0x00006400000c000b */
[----:B01----:R-:W-:Y:S01]  /*10030*/  ENDCOLLECTIVE ;  /* 0x000000000000791b */ /* 0x003fe20003800000 */
.L_x_4589:
        /* <DEDUP_REMOVED lines=19> */
.L_x_4590:
[----:B------:R-:W-:Y:S02]  /*10170*/  IMAD.MOV.U32 R13, RZ, RZ, R6 ;  /* 0x000000ffff0d7224 */ /* 0x000fe400078e0006 */
[----:B------:R-:W-:Y:S01]  /*10180*/  IMAD.MOV.U32 R12, RZ, RZ, 0x2 ;  /* 0x00000002ff0c7424 */ /* 0x000fe200078e00ff */
[----:B------:R-:W-:-:S13]  /*10190*/  IADD3 R2, P3, R14, R0, RZ ;  /* 0x000000000e027210 */ /* 0x000fda0007f7e0ff */
[----:B------:R-:W-:Y:S05]  /*101a0*/  WARPSYNC.COLLECTIVE R15, `(.L_x_4591) ;  /* 0x000000000f087348 */ /* 0x000fea0003c00000 */
[----:B------:R0:W1:Y:S02]  /*101b0*/  SHFL.IDX P6, R14, R13, R12, R11 ;  /* 0x0000000c0d0e7389 */ /* 0x00006400000c000b */
[----:B01----:R-:W-:Y:S01]  /*101c0*/  ENDCOLLECTIVE ;  /* 0x000000000000791b */ /* 0x003fe20003800000 */
.L_x_4591:
        /* <DEDUP_REMOVED lines=17> */
.L_x_4592:
[----:B------:R-:W-:Y:S02]  /*102e0*/  IMAD.MOV.U32 R13, RZ, RZ, R6 ;  /* 0x000000ffff0d7224 */ /* 0x000fe400078e0006 */
[----:B------:R-:W-:Y:S01]  /*102f0*/  IMAD.MOV.U32 R12, RZ, RZ, 0x3 ;  /* 0x00000003ff0c7424 */ /* 0x000fe200078e00ff */
[----:B------:R-:W-:-:S13]  /*10300*/  IADD3 R2, P3, R14, R0, RZ ;  /* 0x000000000e027210 */ /* 0x000fda0007f7e0ff */
[----:B------:R-:W-:Y:S05]  /*10310*/  WARPSYNC.COLLECTIVE R15, `(.L_x_4593) ;  /* 0x000000000f087348 */ /* 0x000fea0003c00000 */
[----:B------:R0:W1:Y:S02]  /*10320*/  SHFL.IDX P6, R14, R13, R12, R11 ;  /* 0x0000000c0d0e7389 */ /* 0x00006400000c000b */
[----:B01----:R-:W-:Y:S01]  /*10330*/  ENDCOLLECTIVE ;  /* 0x000000000000791b */ /* 0x003fe20003800000 */
.L_x_4593:
        /* <DEDUP_REMOVED lines=17> */
.L_x_4594:
[----:B------:R-:W-:Y:S02]  /*10450*/  IMAD.MOV.U32 R13, RZ, RZ, R6 ;  /* 0x000000ffff0d7224 */ /* 0x000fe400078e0006 */
[----:B------:R-:W-:Y:S01]  /*10460*/  IMAD.MOV.U32 R12, RZ, RZ, 0x4 ;  /* 0x00000004ff0c7424 */ /* 0x000fe200078e00ff */
[----:B------:R-:W-:-:S13]  /*10470*/  IADD3 R2, P3, R14, R0, RZ ;  /* 0x000000000e027210 */ /* 0x000fda0007f7e0ff */
[----:B------:R-:W-:Y:S05]  /*10480*/  WARPSYNC.COLLECTIVE R15, `(.L_x_4595) ;  /* 0x000000000f087348 */ /* 0x000fea0003c00000 */
[----:B------:R0:W1:Y:S02]  /*10490*/  SHFL.IDX P6, R14, R13, R12, R11 ;  /* 0x0000000c0d0e7389 */ /* 0x00006400000c000b */
[----:B01----:R-:W-:Y:S01]  /*104a0*/  ENDCOLLECTIVE ;  /* 0x000000000000791b */ /* 0x003fe20003800000 */
.L_x_4595:
[----:B------:R-:W-:Y:S02]  /*104b0*/  IADD3.X R3, RZ, R3, RZ, P3, !PT ;  /* 0x00000003ff037210 */ /* 0x000fe40001ffe4ff */
        /* <DEDUP_REMOVED lines=16> */
.L_x_4596:
[----:B------:R-:W-:Y:S02]  /*105c0*/  IMAD.MOV.U32 R13, RZ, RZ, R6 ;  /* 0x000000ffff0d7224 */ /* 0x000fe400078e0006 */
[----:B------:R-:W-:Y:S01]  /*105d0*/  IMAD.MOV.U32 R12, RZ, RZ, 0x5 ;  /* 0x00000005ff0c7424 */ /* 0x000fe200078e00ff */
[----:B------:R-:W-:-:S13]  /*105e0*/  IADD3 R2, P3, R14, R0, RZ ;  /* 0x000000000e027210 */ /* 0x000fda0007f7e0ff */
[----:B------:R-:W-:Y:S05]  /*105f0*/  WARPSYNC.COLLECTIVE R15, `(.L_x_4597) ;  /* 0x000000000f087348 */ /* 0x000fea0003c00000 */
[----:B------:R0:W1:Y:S02]  /*10600*/  SHFL.IDX P6, R14, R13, R12, R11 ;  /* 0x0000000c0d0e7389 */ /* 0x00006400000c000b */
[----:B01----:R-:W-:Y:S01]  /*10610*/  ENDCOLLECTIVE ;  /* 0x000000000000791b */ /* 0x003fe20003800000 */
.L_x_4597:
        /* <DEDUP_REMOVED lines=12> */
.L_x_4598:
        /* <DEDUP_REMOVED lines=9> */
.L_x_4519:
[----:B0-----:R0:W1:Y:S02]  /*10770*/  SYNCS.PHASECHK.TRANS64.TRYWAIT P0, [R10+URZ+0x22840], R24 ;  /* 0x022840180a0075a7 */ /* 0x001064000800017f */
[----:B-1----:R-:W-:Y:S05]  /*10780*/  @!P0 NANOSLEEP.SYNCS 0x989680 ;  /* 0x009896800000895d */ /* 0x002fea0003900000 */
[----:B------:R-:W1:Y:S02]  /*10790*/  @!P0 SYNCS.PHASECHK.TRANS64 P0, [R10+URZ+0x22840], R24 ;  /* 0x022840180a0085a7 */ /* 0x000e64000800007f */
[----:B-1----:R-:W-:Y:S05]  /*107a0*/  @!P0 BRA `(.L_x_4519) ;  /* 0xfffffffc00f08947 */ /* 0x002fea000383ffff */
[----:B------:R-:W-:Y:S05]  /*107b0*/  BRA `(.L_x_4600) ;  /* 0xffffffd0005c7947 */ /* 0x000fea000383ffff */
.L_x_4520:
        /* <DEDUP_REMOVED lines=8> */
.L_x_4602:
[----:B------:R-:W-:Y:S05]  /*10840*/  BSYNC B1 ;  /* 0x0000000000017941 */ /* 0x000fea0003800000 */
.L_x_4601:
        /* <DEDUP_REMOVED lines=9> */
.L_x_4603:
[----:B------:R-:W-:Y:S02]  /*108e0*/  IMAD.MOV.U32 R13, RZ, RZ, R21 ;  /* 0x000000ffff0d7224 */ /* 0x000fe400078e0015 */
[----:B------:R-:W-:Y:S01]  /*108f0*/  IMAD.MOV.U32 R12, RZ, RZ, 0x1 ;  /* 0x00000001ff0c7424 */ /* 0x000fe200078e00ff */
[----:B------:R-:W-:-:S13]  /*10900*/  IADD3 R2, P0, R14, R0, RZ ;  /* 0x000000000e027210 */ /* 0x000fda0007f1e0ff */
[----:B------:R-:W-:Y:S05]  /*10910*/  WARPSYNC.COLLECTIVE R15, `(.L_x_4604) ;  /* 0x000000000f087348 */ /* 0x000fea0003c00000 */
[----:B------:R0:W1:Y:S02]  /*10920*/  SHFL.IDX P6, R14, R13, R12, R11 ;  /* 0x0000000c0d0e7389 */ /* 0x00006400000c000b */
[----:B01----:R-:W-:Y:S01]  /*10930*/  ENDCOLLECTIVE ;  /* 0x000000000000791b */ /* 0x003fe20003800000 */
.L_x_4604:
        /* <DEDUP_REMOVED lines=10> */
.L_x_4605:
[----:B------:R-:W-:Y:S02]  /*109e0*/  IMAD.MOV.U32 R13, RZ, RZ, R21 ;  /* 0x000000ffff0d7224 */ /* 0x000fe400078e0015 */
[----:B------:R-:W-:Y:S02]  /*109f0*/  IMAD.MOV.U32 R12, RZ, RZ, 0x2 ;  /* 0x00000002ff0c7424 */ /* 0x000fe400078e00ff */
[----:B------:R-:W-:-:S07]  /*10a00*/  IMAD.MOV.U32 R6, RZ, RZ, R14 ;  /* 0x000000ffff067224 */ /* 0x000fce00078e000e */
[----:B------:R-:W-:Y:S05]  /*10a10*/  WARPSYNC.COLLECTIVE R15, `(.L_x_4606) ;  /* 0x000000000f087348 */ /* 0x000fea0003c00000 */
[----:B------:R0:W1:Y:S02]  /*10a20*/  SHFL.IDX P6, R14, R13, R12, R11 ;  /* 0x0000000c0d0e7389 */ /* 0x00006400000c000b */
[----:B01----:R-:W-:Y:S01]  /*10a30*/  ENDCOLLECTIVE ;  /* 0x000000000000791b */ /* 0x003fe20003800000 */
.L_x_4606:
[----:B------:R-:W-:-:S04]  /*10a40*/  IADD3 R2, P0, R6, R0, RZ ;  /* 0x0000000006027210 */ /* 0x000fc80007f1e0ff */
[----:B------:R-:W-:-:S05]  /*10a50*/  IADD3.X R3, RZ, R7, RZ, P0, !PT ;  /* 0x00000007ff037210 */ /* 0x000fca00007fe4ff */
        /* <DEDUP_REMOVED lines=9> */
.L_x_4607:
[----:B------:R-:W-:Y:S02]  /*10af0*/  IMAD.MOV.U32 R13, RZ, RZ, R21 ;  /* 0x000000ffff0d7224 */ /* 0x000fe400078e0015 */
[----:B------:R-:W-:Y:S01]  /*10b00*/  IMAD.MOV.U32 R12, RZ, RZ, 0x3 ;  /* 0x00000003ff0c7424 */ /* 0x000fe200078e00ff */
[----:B------:R-:W-:-:S13]  /*10b10*/  IADD3 R2, P0, R14, R0, RZ ;  /* 0x000000000e027210 */ /* 0x000fda0007f1e0ff */
[----:B------:R-:W-:Y:S05]  /*10b20*/  WARPSYNC.COLLECTIVE R15, `(.L_x_4608) ;  /* 0x000000000f087348 */ /* 0x000fea0003c00000 */
[----:B------:R0:W1:Y:S02]  /*10b30*/  SHFL.IDX P6, R14, R13, R12, R11 ;  /* 0x0000000c0d0e7389 */ /* 0x00006400000c000b */
[----:B01----:R-:W-:Y:S01]  /*10b40*/  ENDCOLLECTIVE ;  /* 0x000000000000791b */ /* 0x003fe20003800000 */
.L_x_4608:
        /* <DEDUP_REMOVED lines=10> */
.L_x_4609:
[----:B------:R-:W-:Y:S02]  /*10bf0*/  IMAD.MOV.U32 R13, RZ, RZ, R21 ;  /* 0x000000ffff0d7224 */ /* 0x000fe400078e0015 */
[----:B------:R-:W-:Y:S01]  /*10c00*/  IMAD.MOV.U32 R12, RZ, RZ, 0x4 ;  /* 0x00000004ff0c7424 */ /* 0x000fe200078e00ff */
[----:B------:R-:W-:-:S13]  /*10c10*/  IADD3 R2, P0, R14, R0, RZ ;  /* 0x000000000e027210 */ /* 0x000fda0007f1e0ff */
[----:B------:R-:W-:Y:S05]  /*10c20*/  WARPSYNC.COLLECTIVE R15, `(.L_x_4610) ;  /* 0x000000000f087348 */ /* 0x000fea0003c00000 */
[----:B------:R0:W1:Y:S02]  /*10c30*/  SHFL.IDX P6, R14, R13, R12, R11 ;  /* 0x0000000c0d0e7389 */ /* 0x00006400000c000b */
[----:B01----:R-:W-:Y:S01]  /*10c40*/  ENDCOLLECTIVE ;  /* 0x000000000000791b */ /* 0x003fe20003800000 */
.L_x_4610:
        /* <DEDUP_REMOVED lines=10> */
.L_x_4611:
[----:B------:R-:W-:Y:S02]  /*10cf0*/  IMAD.MOV.U32 R13, RZ, RZ, R21 ;  /* 0x000000ffff0d7224 */ /* 0x000fe400078e0015 */
[----:B------:R-:W-:Y:S01]  /*10d00*/  IMAD.MOV.U32 R12, RZ, RZ, 0x5 ;  /* 0x00000005ff0c7424 */ /* 0x000fe200078e00ff */
[----:B------:R-:W-:-:S13]  /*10d10*/  IADD3 R2, P0, R14, R0, RZ ;  /* 0x000000000e027210 */ /* 0x000fda0007f1e0ff */
[----:B------:R-:W-:Y:S05]  /*10d20*/  WARPSYNC.COLLECTIVE R15, `(.L_x_4612) ;  /* 0x000000000f087348 */ /* 0x000fea0003c00000 */
[----:B------:R0:W1:Y:S02]  /*10d30*/  SHFL.IDX P6, R14, R13, R12, R11 ;  /* 0x0000000c0d0e7389 */ /* 0x00006400000c000b */
[----:B01----:R-:W-:Y:S01]  /*10d40*/  ENDCOLLECTIVE ;  /* 0x000000000000791b */ /* 0x003fe20003800000 */
.L_x_4612:
        /* <DEDUP_REMOVED lines=10> */
.L_x_4613:
[----:B------:R-:W-:Y:S05]  /*10df0*/  BRA `(.L_x_4614) ;  /* 0xffffffcc009c7947 */ /* 0x000fea000383ffff */
.L_x_4525:
[----:B--2---:R2:W3:Y:S02]  /*10e00*/  SYNCS.PHASECHK.TRANS64.TRYWAIT P0, [R10+URZ+0x22860], R24 ;  /* 0x022860180a0075a7 */ /* 0x0044e4000800017f */
[----:B---3--:R-:W-:Y:S05]  /*10e10*/  @!P0 NANOSLEEP.SYNCS 0x989680 ;  /* 0x009896800000895d */ /* 0x008fea0003900000 */
[----:B------:R-:W3:Y:S02]  /*10e20*/  @!P0 SYNCS.PHASECHK.TRANS64 P0, [R10+URZ+0x22860], R24 ;  /* 0x022860180a0085a7 */ /* 0x000ee4000800007f */
[----:B---3--:R-:W-:Y:S05]  /*10e30*/  @!P0 BRA `(.L_x_4525) ;  /* 0xfffffffc00f08947 */ /* 0x008fea000383ffff */
[----:B------:R-:W-:Y:S05]  /*10e40*/  BRA `(.L_x_4615) ;  /* 0xffffffcc00ec7947 */ /* 0x000fea000383ffff */
.L_x_4526:
        /* <DEDUP_REMOVED lines=8> */
.L_x_4617:
[----:B------:R-:W-:Y:S05]  /*10ed0*/  BSYNC B1 ;  /* 0x0000000000017941 */ /* 0x000fea0003800000 */
.L_x_4616:
[----:B------:R-:W-:Y:S01]  /*10ee0*/  IMAD.MOV.U32 R13, RZ, RZ, R21 ;  /* 0x000000ffff0d7224 */ /* 0x000fe200078e0015 */
[----:B------:R-:W-:Y:S01]  /*10ef0*/  MOV R12, RZ ;  /* 0x000000ff000c7202 */ /* 0x000fe20000000f00 */
[----:B------:R-:W-:Y:S02]  /*10f00*/  IMAD.MOV.U32 R11, RZ, RZ, 0x181f ;  /* 0x0000181fff0b7424 */ /* 0x000fe400078e00ff */
[----:B------:R-:W-:Y:S02]  /*10f10*/  IMAD.MOV.U32 R15, RZ, RZ, -0x1 ;  /* 0xffffffffff0f7424 */ /* 0x000fe400078e00ff */
[----:B------:R-:W-:Y:S02]  /*10f20*/  IMAD.MOV.U32 R3, RZ, RZ, R14 ;  /* 0x000000ffff037224 */ /* 0x000fe400078e000e */
[----:B------:R-:W-:-:S07]  /*10f30*/  IMAD R22, R22, 0x2, R16 ;  /* 0x0000000216167824 */ /* 0x000fce00078e0210 */
[----:B------:R-:W-:Y:S05]  /*10f40*/  WARPSYNC.COLLECTIVE R15, `(.L_x_4618) ;  /* 0x000000000f087348 */ /* 0x000fea0003c00000 */
[----:B------:R0:W1:Y:S02]  /*10f50*/  SHFL.IDX P6, R14, R13, R12, R11 ;  /* 0x0000000c0d0e7389 */ /* 0x00006400000c000b */
[----:B01----:R-:W-:Y:S01]  /*10f60*/  ENDCOLLECTIVE ;  /* 0x000000000000791b */ /* 0x003fe20003800000 */
.L_x_4618:
[----:B------:R-:W-:Y:S02]  /*10f70*/  IMAD.MOV.U32 R13, RZ, RZ, R23 ;  /* 0x000000ffff0d7224 */ /* 0x000fe400078e0017 */
[----:B------:R-:W-:Y:S01]  /*10f80*/  IMAD.MOV.U32 R12, RZ, RZ, 0x1 ;  /* 0x00000001ff0c7424 */ /* 0x000fe200078e00ff */
[----:B------:R-:W-:-:S13]  /*10f90*/  IADD3 R2, P0, R14, R0, RZ ;  /* 0x000000000e027210 */ /* 0x000fda0007f1e0ff */
[----:B------:R-:W-:Y:S05]  /*10fa0*/  WARPSYNC.COLLECTIVE R15, `(.L_x_4619) ;  /* 0x000000000f087348 */ /* 0x000fea0003c00000 */
[----:B------:R0:W1:Y:S02]  /*10fb0*/  SHFL.IDX P6, R14, R13, R12, R11 ;  /* 0x0000000c0d0e7389 */ /* 0x00006400000c000b */
[----:B01----:R-:W-:Y:S01]  /*10fc0*/  ENDCOLLECTIVE ;  /* 0x000000000000791b */ /* 0x003fe20003800000 */
.L_x_4619:
        /* <DEDUP_REMOVED lines=13> */
.L_x_4620:
[----:B------:R-:W-:Y:S02]  /*110a0*/  IMAD.MOV.U32 R13, RZ, RZ, R23 ;  /* 0x000000ffff0d7224 */ /* 0x000fe400078e0017 */
[----:B------:R-:W-:Y:S01]  /*110b0*/  IMAD.MOV.U32 R12, RZ, RZ, 0x2 ;  /* 0x00000002ff0c7424 */ /* 0x000fe200078e00ff */
[----:B------:R-:W-:-:S13]  /*110c0*/  IADD3 R2, P0, R14, R0, RZ ;  /* 0x000000000e027210 */ /* 0x000fda0007f1e0ff */
[----:B------:R-:W-:Y:S05]  /*110d0*/  WARPSYNC.COLLECTIVE R15, `(.L_x_4621) ;  /* 0x000000000f087348 */ /* 0x000fea0003c00000 */
[----:B------:R0:W1:Y:S02]  /*110e0*/  SHFL.IDX P6, R14, R13, R12, R11 ;  /* 0x0000000c0d0e7389 */ /* 0x00006400000c000b */
[----:B01----:R-:W-:Y:S01]  /*110f0*/  ENDCOLLECTIVE ;  /* 0x000000000000791b */ /* 0x003fe20003800000 */
.L_x_4621:
        /* <DEDUP_REMOVED lines=13> */
.L_x_4622:
[----:B------:R-:W-:Y:S02]  /*111d0*/  IMAD.MOV.U32 R13, RZ, RZ, R23 ;  /* 0x000000ffff0d7224 */ /* 0x000fe400078e0017 */
[----:B------:R-:W-:Y:S01]  /*111e0*/  IMAD.MOV.U32 R12, RZ, RZ, 0x3 ;  /* 0x00000003ff0c7424 */ /* 0x000fe200078e00ff */
[----:B------:R-:W-:-:S13]  /*111f0*/  IADD3 R2, P0, R14, R0, RZ ;  /* 0x000000000e027210 */ /* 0x000fda0007f1e0ff */
[----:B------:R-:W-:Y:S05]  /*11200*/  WARPSYNC.COLLECTIVE R15, `(.L_x_4623) ;  /* 0x000000000f087348 */ /* 0x000fea0003c00000 */
[----:B------:R0:W1:Y:S02]  /*11210*/  SHFL.IDX P6, R14, R13, R12, R11 ;  /* 0x0000000c0d0e7389 */ /* 0x00006400000c000b */
[----:B01----:R-:W-:Y:S01]  /*11220*/  ENDCOLLECTIVE ;  /* 0x000000000000791b */ /* 0x003fe20003800000 */
.L_x_4623:
        /* <DEDUP_REMOVED lines=13> */
.L_x_4624:
[----:B------:R-:W-:Y:S02]  /*11300*/  IMAD.MOV.U32 R13, RZ, RZ, R23 ;  /* 0x000000ffff0d7224 */ /* 0x000fe400078e0017 */
[----:B------:R-:W-:Y:S01]  /*11310*/  IMAD.MOV.U32 R12, RZ, RZ, 0x4 ;  /* 0x00000004ff0c7424 */ /* 0x000fe200078e00ff */
[----:B------:R-:W-:-:S13]  /*11320*/  IADD3 R2, P0, R14, R0, RZ ;  /* 0x000000000e027210 */ /* 0x000fda0007f1e0ff */
[----:B------:R-:W-:Y:S05]  /*11330*/  WARPSYNC.COLLECTIVE R15, `(.L_x_4625) ;  /* 0x000000000f087348 */ /* 0x000fea0003c00000 */
[----:B------:R0:W1:Y:S02]  /*11340*/  SHFL.IDX P6, R14, R13, R12, R11 ;  /* 0x0000000c0d0e7389 */ /* 0x00006400000c000b */
[----:B01----:R-:W-:Y:S01]  /*11350*/  ENDCOLLECTIVE ;  /* 0x000000000000791b */ /* 0x003fe20003800000 */
.L_x_4625:
        /* <DEDUP_REMOVED lines=13> */
.L_x_4626:
[----:B------:R-:W-:Y:S01]  /*11430*/  IMAD.MOV.U32 R13, RZ, RZ, R23 ;  /* 0x000000ffff0d7224 */ /* 0x000fe200078e0017 */
[----:B------:R-:W-:Y:S02]  /*11440*/  MOV R12, 0x5 ;  /* 0x00000005000c7802 */ /* 0x000fe40000000f00 */
[----:B------:R-:W-:-:S13]  /*11450*/  IADD3 R2, P0, R14, R0, RZ ;  /* 0x000000000e027210 */ /* 0x000fda0007f1e0ff */
[----:B------:R-:W-:Y:S05]  /*11460*/  WARPSYNC.COLLECTIVE R15, `(.L_x_4627) ;  /* 0x000000000f087348 */ /* 0x000fea0003c00000 */
[----:B------:R0:W1:Y:S02]  /*11470*/  SHFL.IDX P6, R14, R13, R12, R11 ;  /* 0x0000000c0d0e7389 */ /* 0x00006400000c000b */
[----:B01----:R-:W-:Y:S01]  /*11480*/  ENDCOLLECTIVE ;  /* 0x000000000000791b */ /* 0x003fe20003800000 */
.L_x_4627:
        /* <DEDUP_REMOVED lines=13> */
.L_x_4628:
[----:B------:R-:W-:Y:S05]  /*11560*/  BRA `(.L_x_4629) ;  /* 0xffffffcc00387947 */ /* 0x000fea000383ffff */
.L_x_4534:
        /* <DEDUP_REMOVED lines=8> */
.L_x_4631:
[----:B------:R-:W-:Y:S05]  /*115f0*/  BSYNC B0 ;  /* 0x0000000000007941 */ /* 0x000fea0003800000 */
.L_x_4630:
[----:B------:R-:W-:Y:S05]  /*11600*/  BRA `(.L_x_4632) ;  /* 0xffffffd0000c7947 */ /* 0x000fea000383ffff */
.L_x_4537:
[----:B---3--:R3:W4:Y:S02]  /*11610*/  SYNCS.PHASECHK.TRANS64.TRYWAIT P0, [R5+URZ+0x22820], R0 ;  /* 0x02282000050075a7 */ /* 0x008724000800017f */
[----:B----4-:R-:W-:Y:S05]  /*11620*/  @!P0 NANOSLEEP.SYNCS 0x989680 ;  /* 0x009896800000895d */ /* 0x010fea0003900000 */
[----:B------:R-:W4:Y:S02]  /*11630*/  @!P0 SYNCS.PHASECHK.TRANS64 P0, [R5+URZ+0x22820], R0 ;  /* 0x02282000050085a7 */ /* 0x000f24000800007f */
[----:B----4-:R-:W-:Y:S05]  /*11640*/  @!P0 BRA `(.L_x_4537) ;  /* 0xfffffffc00f08947 */ /* 0x010fea000383ffff */
[----:B------:R-:W-:Y:S05]  /*11650*/  BRA `(.L_x_4633) ;  /* 0xffffffd000547947 */ /* 0x000fea000383ffff */
.L_x_4538:
        /* <DEDUP_REMOVED lines=11> */
.L_x_4635:
[----:B------:R-:W-:Y:S05]  /*11710*/  BSYNC B0 ;  /* 0x0000000000007941 */ /* 0x000fea0003800000 */
.L_x_4634:
[----:B------:R-:W-:Y:S05]  /*11720*/  BRA `(.L_x_4636) ;  /* 0xffffffd0003c7947 */ /* 0x000fea000383ffff */
.L_x_4541:
[----:B------:R-:W-:Y:S01]  /*11730*/  BSSY B1, `(.L_x_4637) ;  /* 0x0000006000017945 */ /* 0x000fe20003800000 */
[----:B------:R-:W-:-:S07]  /*11740*/  IMAD.MOV.U32 R15, RZ, RZ, -0x1 ;  /* 0xffffffffff0f7424 */ /* 0x000fce00078e00ff */
[----:B0123-5:R-:W-:Y:S05]  /*11750*/  WARPSYNC.COLLECTIVE R15, `(.L_x_4638) ;  /* 0x000000000f0c7348 */ /* 0x02ffea0003c00000 */
[----:B------:R-:W-:Y:S02]  /*11760*/  ELECT P6, UR62, PT ;  /* 0x00000000003e782f */ /* 0x000fe400038c0000 */
[----:B------:R-:W-:Y:S01]  /*11770*/  MOV R14, UR62 ;  /* 0x0000003e000e7c02 */ /* 0x000fe20008000f00 */
[----:B0123-5:R-:W-:Y:S10]  /*11780*/  ENDCOLLECTIVE ;  /* 0x000000000000791b */ /* 0x02fff40003800000 */
.L_x_4638:
[----:B------:R-:W-:Y:S05]  /*11790*/  BSYNC B1 ;  /* 0x0000000000017941 */ /* 0x000fea0003800000 */
.L_x_4637:
[----:B------:R-:W-:Y:S05]  /*117a0*/  BRA `(.L_x_4639) ;  /* 0xffffffd000347947 */ /* 0x000fea000383ffff */
.L_x_4543:
[----:B---3--:R3:W4:Y:S02]  /*117b0*/  SYNCS.PHASECHK.TRANS64.TRYWAIT P1, [R3+URZ+0x22840], R2 ;  /* 0x02284002030075a7 */ /* 0x008724000802017f */
[----:B----4-:R-:W-:Y:S05]  /*117c0*/  @!P1 NANOSLEEP.SYNCS 0x989680 ;  /* 0x009896800000995d */ /* 0x010fea0003900000 */
[----:B------:R-:W4:Y:S02]  /*117d0*/  @!P1 SYNCS.PHASECHK.TRANS64 P1, [R3+URZ+0x22840], R2 ;  /* 0x02284002030095a7 */ /* 0x000f24000802007f */
[----:B----4-:R-:W-:Y:S05]  /*117e0*/  @!P1 BRA `(.L_x_4543) ;  /* 0xfffffffc00f09947 */ /* 0x010fea000383ffff */
[----:B------:R-:W-:Y:S05]  /*117f0*/  BRA `(.L_x_4640) ;  /* 0xffffffd000547947 */ /* 0x000fea000383ffff */
.L_x_4545:
[----:B----4-:R4:W0:Y:S02]  /*11800*/  SYNCS.PHASECHK.TRANS64.TRYWAIT P1, [R5+URZ+0x22840], R0 ;  /* 0x02284000050075a7 */ /* 0x010824000802017f */
[----:B0-----:R-:W-:Y:S05]  /*11810*/  @!P1 NANOSLEEP.SYNCS 0x989680 ;  /* 0x009896800000995d */ /* 0x001fea0003900000 */
[----:B------:R-:W0:Y:S02]  /*11820*/  @!P1 SYNCS.PHASECHK.TRANS64 P1, [R5+URZ+0x22840], R0 ;  /* 0x02284000050095a7 */ /* 0x000e24000802007f */
[----:B0-----:R-:W-:Y:S05]  /*11830*/  @!P1 BRA `(.L_x_4545) ;  /* 0xfffffffc00f09947 */ /* 0x001fea000383ffff */
[----:B------:R-:W-:Y:S05]  /*11840*/  BRA `(.L_x_4641) ;  /* 0xffffffd000607947 */ /* 0x000fea000383ffff */
.L_x_4547:
[----:B------:R0:W0:Y:S02]  /*11850*/  SYNCS.PHASECHK.TRANS64.TRYWAIT P1, [R3+URZ+0x22860], R2 ;  /* 0x02286002030075a7 */ /* 0x000024000802017f */
[----:B0-----:R-:W-:Y:S05]  /*11860*/  @!P1 NANOSLEEP.SYNCS 0x989680 ;  /* 0x009896800000995d */ /* 0x001fea0003900000 */
[----:B------:R-:W0:Y:S02]  /*11870*/  @!P1 SYNCS.PHASECHK.TRANS64 P1, [R3+URZ+0x22860], R2 ;  /* 0x02286002030095a7 */ /* 0x000e24000802007f */
[----:B0-----:R-:W-:Y:S05]  /*11880*/  @!P1 BRA `(.L_x_4547) ;  /* 0xfffffffc00f09947 */ /* 0x001fea000383ffff */
[----:B------:R-:W-:Y:S05]  /*11890*/  BRA `(.L_x_4642) ;  /* 0xffffffd0005c7947 */ /* 0x000fea000383ffff */
.L_x_4643:
        /* <DEDUP_REMOVED lines=14> */
.L_x_6463:


//--------------------- .text._ZN7cutlass13device_kernelIN5flash11enable_sm90INS1_16FlashAttnFwdSm90INS1_25CollectiveMainloopFwdSm90ILi2EN4cute5tupleIJNS5_1CILi1EEES8_S8_EEENS6_IJNS7_ILi128EEENS7_ILi96EEENS7_ILi64EEEEEELi256ENS_6half_tEfNS_4arch4Sm90ELb1ELb0ELb0ELb0ELb1ELb0ELb1ELb1ELb0ELb1ELb0ELb0EEENS1_21CollectiveEpilogueFwdINS6_IJSA_NS7_ILi256EEESB_EEES9_SE_SG_Li256ELb0ELb1ELb0ELb0EEENS1_30DynamicPersistentTileSchedulerILi256ELi128ELb0ELb1ELb1EEEEEEEEEvNT_6ParamsE --------------------------
	.section	.text._ZN7cutlass13device_kernelIN5flash11enable_sm90INS1_16FlashAttnFwdSm90INS1_25CollectiveMainloopFwdSm90ILi2EN4cute5tupleIJNS5_1CILi1EEES8_S8_EEENS6_IJNS7_ILi128EEENS7_ILi96EEENS7_ILi64EEEEEELi256ENS_6half_tEfNS_4arch4Sm90ELb1ELb0ELb0ELb0ELb1ELb0ELb1ELb1ELb0ELb1ELb0ELb0EEENS1_21CollectiveEpilogueFwdINS6_IJSA_NS7_ILi256EEESB_EEES9_SE_SG_Li256ELb0ELb1ELb0ELb0EEENS1_30DynamicPersistentTileSchedulerILi256ELi128ELb0ELb1ELb1EEEEEEEEEvNT_6ParamsE,"ax",@progbits
	.align	128
.text._ZN7cutlass13device_kernelIN5flash11enable_sm90INS1_16FlashAttnFwdSm90INS1_25CollectiveMainloopFwdSm90ILi2EN4cute5tupleIJNS5_1CILi1EEES8_S8_EEENS6_IJNS7_ILi128EEENS7_ILi96EEENS7_ILi64EEEEEELi256ENS_6half_tEfNS_4arch4Sm90ELb1ELb0ELb0ELb0ELb1ELb0ELb1ELb1ELb0ELb1ELb0ELb0EEENS1_21CollectiveEpilogueFwdINS6_IJSA_NS7_ILi256EEESB_EEES9_SE_SG_Li256ELb0ELb1ELb0ELb0EEENS1_30DynamicPersistentTileSchedulerILi256ELi128ELb0ELb1ELb1EEEEEEEEEvNT_6ParamsE:
        .type           _ZN7cutlass13device_kernelIN5flash11enable_sm90INS1_16FlashAttnFwdSm90INS1_25CollectiveMainloopFwdSm90ILi2EN4cute5tupleIJNS5_1CILi1EEES8_S8_EEENS6_IJNS7_ILi128EEENS7_ILi96EEENS7_ILi64EEEEEELi256ENS_6half_tEfNS_4arch4Sm90ELb1ELb0ELb0ELb0ELb1ELb0ELb1ELb1ELb0ELb1ELb0ELb0EEENS1_21CollectiveEpilogueFwdINS6_IJSA_NS7_ILi256EEESB_EEES9_SE_SG_Li256ELb0ELb1ELb0ELb0EEENS1_30DynamicPersistentTileSchedulerILi256ELi128ELb0ELb1ELb1EEEEEEEEEvNT_6ParamsE,@function
        .size           _ZN7cutlass13device_kernelIN5flash11enable_sm90INS1_16FlashAttnFwdSm90INS1_25CollectiveMainloopFwdSm90ILi2EN4cute5tupleIJNS5_1CILi1EEES8_S8_EEENS6_IJNS7_ILi128EEENS7_ILi96EEENS7_ILi64EEEEEELi256ENS_6half_tEfNS_4arch4Sm90ELb1ELb0ELb0ELb0ELb1ELb0ELb1ELb1ELb0ELb1ELb0ELb0EEENS1_21CollectiveEpilogueFwdINS6_IJSA_NS7_ILi256EEESB_EEES9_SE_SG_Li256ELb0ELb1ELb0ELb0EEENS1_30DynamicPersistentTileSchedulerILi256ELi128ELb0ELb1ELb1EEEEEEEEEvNT_6ParamsE,(.L_x_6464 - _ZN7cutlass13device_kernelIN5flash11enable_sm90INS1_16FlashAttnFwdSm90INS1_25CollectiveMainloopFwdSm90ILi2EN4cute5tupleIJNS5_1CILi1EEES8_S8_EEENS6_IJNS7_ILi128EEENS7_ILi96EEENS7_ILi64EEEEEELi256ENS_6half_tEfNS_4arch4Sm90ELb1ELb0ELb0ELb0ELb1ELb0ELb1ELb1ELb0ELb1ELb0ELb0EEENS1_21CollectiveEpilogueFwdINS6_IJSA_NS7_ILi256EEESB_EEES9_SE_SG_Li256ELb0ELb1ELb0ELb0EEENS1_30DynamicPersistentTileSchedulerILi256ELi128ELb0ELb1ELb1EEEEEEEEEvNT_6ParamsE)
        .other          _ZN7cutlass13device_kernelIN5flash11enable_sm90INS1_16FlashAttnFwdSm90INS1_25CollectiveMainloopFwdSm90ILi2EN4cute5tupleIJNS5_1CILi1EEES8_S8_EEENS6_IJNS7_ILi128EEENS7_ILi96EEENS7_ILi64EEEEEELi256ENS_6half_tEfNS_4arch4Sm90ELb1ELb0ELb0ELb0ELb1ELb0ELb1ELb1ELb0ELb1ELb0ELb0EEENS1_21CollectiveEpilogueFwdINS6_IJSA_NS7_ILi256EEESB_EEES9_SE_SG_Li256ELb0ELb1ELb0ELb0EEENS1_30DynamicPersistentTileSchedulerILi256ELi128ELb0ELb1ELb1EEEEEEEEEvNT_6ParamsE,@"STO_CUDA_ENTRY STV_DEFAULT"
_ZN7cutlass13device_kernelIN5flash11enable_sm90INS1_16FlashAttnFwdSm90INS1_25CollectiveMainloopFwdSm90ILi2EN4cute5tupleIJNS5_1CILi1EEES8_S8_EEENS6_IJNS7_ILi128EEENS7_ILi96EEENS7_ILi64EEEEEELi256ENS_6half_tEfNS_4arch4Sm90ELb1ELb0ELb0ELb0ELb1ELb0ELb1ELb1ELb0ELb1ELb0ELb0EEENS1_21CollectiveEpilogueFwdINS6_IJSA_NS7_ILi256EEESB_EEES9_SE_SG_Li256ELb0ELb1ELb0ELb0EEENS1_30DynamicPersistentTileSchedulerILi256ELi128ELb0ELb1ELb1EEEEEEEEEvNT_6ParamsE:
        /* <DEDUP_REMOVED lines=47> */
.L_x_4644:
        /* <DEDUP_REMOVED lines=22> */
.L_x_4645:
        /* <DEDUP_REMOVED lines=18> */
.L_x_4646:
        /* <DEDUP_REMOVED lines=22> */
.L_x_4647:
        /* <DEDUP_REMOVED lines=23> */
.L_x_4648:
        /* <DEDUP_REMOVED lines=10> */
.L_x_4650:
[----:B------:R-:W-:-:S08]  /*08e0*/  NOP ;  /* 0x0000000000007918 */ /* 0x000fd00000000000 */
[----:B------:R-:W1:Y:S02]  /*08f0*/  USETMAXREG.TRY_ALLOC.CTAPOOL UP0, 0xe8 ;  /* 0x000000e8000079c8 */ /* 0x000e640008000600 */
[----:B-1----:R-:W-:-:S13]  /*0900*/  PLOP3.LUT P0, PT, PT, PT, UP0, 0x80, 0x0 ;  /* 0x000000000000781c */ /* 0x002fda0003f0f008 */
[----:B------:R-:W-:Y:S05]  /*0910*/  @!P0 BRA `(.L_x_4650) ;  /* 0xfffffffc00f08947 */ /* 0x000fea000383ffff */
[----:B------:R-:W1:Y:S01]  /*0920*/  S2R R0, SR_TID.X ;  /* 0x0000000000007919 */ /* 0x000e620000002100 */
[----:B------:R-:W2:Y:S08]  /*0930*/  S2UR UR4, SR_CTAID.X ;  /* 0x00000000000479c3 */ /* 0x000eb00000002500 */
[----:B------:R-:W-:Y:S08]  /*0940*/  BAR.ARV 0x4, 0x180 ;  /* 0x0106000000007b1d */ /* 0x000ff00000002000 */
[----:B------:R-:W-:Y:S06]  /*0950*/  BAR.ARV 0x8, 0x180 ;  /* 0x0206000000007b1d */ /* 0x000fec0000002000 */
[----:B-1----:R-:W-:-:S04]  /*0960*/  SHF.R.U32.HI R0, RZ, 0x7, R0 ;  /* 0x00000007ff007819 */ /* 0x002fc80000011600 */
[----:B------:R-:W-:Y:S02]  /*0970*/  ISETP.NE.AND P0, PT, R0, 0x1, PT ;  /* 0x000000010000780c */ /* 0x000fe40003f05270 */
[----:B------:R-:W2:Y:S11]  /*0980*/  LDC R0, c[0x0][0xd38] ;  /* 0x00034e00ff007b82 */ /* 0x000eb60000000800 */
[----:B------:R-:W-:Y:S06]  /*0990*/  @!P0 BAR.ARV 0x9, 0x100 ;  /* 0x0244000000008b1d */ /* 0x000fec0000002000 */
[----:B--2---:R-:W-:-:S13]  /*09a0*/  ISETP.LE.AND P0, PT, R0, UR4, PT ;  /* 0x0000000400007c0c */ /* 0x004fda000bf03270 */
[----:B------:R-:W-:Y:S05]  /*09b0*/  @P0 EXIT ;  /* 0x000000000000094d */ /* 0x000fea0003800000 */
[----:B------:R-:W2:Y:S01]  /*09c0*/  LDL R3, [R1+0xc] ;  /* 0x00000c0001037983 */ /* 0x000ea20000100800 */
[----:B------:R-:W-:Y:S01]  /*09d0*/  IMAD.MOV.U32 R222, RZ, RZ, RZ ;  /* 0x000000ffffde7224 */ /* 0x000fe200078e00ff */
[----:B------:R-:W-:Y:S01]  /*09e0*/  UMOV UR39, URZ ;  /* 0x0000003f00277c82 */ /* 0x000fe20008000000 */
[----:B------:R-:W-:Y:S01]  /*09f0*/  UMOV UR38, URZ ;  /* 0x0000003f00267c82 */ /* 0x000fe20008000000 */
[----:B0-----:R-:W0:Y:S02]  /*0a00*/  S2R R2, SR_TID.X ;  /* 0x0000000000027919 */ /* 0x001e240000002100 */
[----:B0-----:R-:W-:-:S05]  /*0a10*/  VIADD R12, R2, 0xffffff80 ;  /* 0xffffff80020c7836 */ /* 0x001fca0000000000 */
[----:B------:R-:W-:-:S04]  /*0a20*/  SHF.R.S32.HI R0, RZ, 0x1f, R12 ;  /* 0x0000001fff007819 */ /* 0x000fc8000001140c */
[CC--:B------:R-:W-:Y:S02]  /*0a30*/  LEA.HI R4, R0.reuse, R12.reuse, RZ, 0x5 ;  /* 0x0000000c00047211 */ /* 0x0c0fe400078f28ff */
[----:B------:R-:W-:-:S03]  /*0a40*/  LEA.HI R2, R0, R12, RZ, 0x4 ;  /* 0x0000000c00027211 */ /* 0x000fc600078f20ff */
[----:B------:R-:W-:Y:S01]  /*0a50*/  IMAD.SHL.U32 R6, R4, 0x20, RZ ;  /* 0x0000002004067824 */ /* 0x000fe200078e00ff */
[----:B------:R-:W-:Y:S02]  /*0a60*/  SHF.R.S32.HI R5, RZ, 0x4, R2 ;  /* 0x00000004ff057819 */ /* 0x000fe40000011402 */
[----:B------:R-:W-:Y:S02]  /*0a70*/  LOP3.LUT R4, R2, 0x3fffff0, RZ, 0xc0, !PT ;  /* 0x03fffff002047812 */ /* 0x000fe400078ec0ff */
[----:B------:R-:W-:Y:S02]  /*0a80*/  LOP3.LUT R7, R6, 0xfffffc00, RZ, 0xc0, !PT ;  /* 0xfffffc0006077812 */ /* 0x000fe400078ec0ff */
[----:B------:R-:W-:Y:S01]  /*0a90*/  LEA.HI R6, R0, R12, RZ, 0x2 ;  /* 0x0000000c00067211 */ /* 0x000fe200078f10ff */
[----:B------:R-:W-:Y:S01]  /*0aa0*/  IMAD.IADD R4, R12, 0x1, -R4 ;  /* 0x000000010c047824 */ /* 0x000fe200078e0a04 */
[----:B------:R-:W-:Y:S02]  /*0ab0*/  LEA.HI R2, R2, R5, RZ, 0x1 ;  /* 0x0000000502027211 */ /* 0x000fe400078f08ff */
[----:B------:R-:W-:Y:S01]  /*0ac0*/  LOP3.LUT R6, R6, 0xfffffffc, RZ, 0xc0, !PT ;  /* 0xfffffffc06067812 */ /* 0x000fe200078ec0ff */
[----:B------:R-:W-:Y:S01]  /*0ad0*/  IMAD R7, R4, 0x40, R7 ;  /* 0x0000004004077824 */ /* 0x000fe200078e0207 */
[----:B------:R-:W-:-:S03]  /*0ae0*/  LOP3.LUT R2, R2, 0x1ffffffe, RZ, 0xc0, !PT ;  /* 0x1ffffffe02027812 */ /* 0x000fc600078ec0ff */
[----:B------:R-:W-:Y:S02]  /*0af0*/  IMAD.IADD R6, R12, 0x1, -R6 ;  /* 0x000000010c067824 */ /* 0x000fe400078e0a06 */
[----:B------:R-:W-:-:S03]  /*0b00*/  IMAD.IADD R2, R5, 0x1, -R2 ;  /* 0x0000000105027824 */ /* 0x000fc600078e0a02 */
[----:B------:R-:W-:Y:S01]  /*0b10*/  LEA.HI R4, R6, R6, RZ, 0x1 ;  /* 0x0000000606047211 */ /* 0x000fe200078f08ff */
[----:B------:R-:W-:-:S03]  /*0b20*/  IMAD R226, R2, 0x8, R7 ;  /* 0x0000000802e27824 */ /* 0x000fc600078e0207 */
[----:B------:R-:W-:-:S05]  /*0b30*/  LOP3.LUT R5, R4, 0x1ffffffe, RZ, 0xc0, !PT ;  /* 0x1ffffffe04057812 */ /* 0x000fca00078ec0ff */
[----:B------:R-:W-:Y:S01]  /*0b40*/  IMAD.IADD R6, R6, 0x1, -R5 ;  /* 0x0000000106067824 */ /* 0x000fe200078e0a05 */
[----:B--2---:R-:W-:Y:S02]  /*0b50*/  R2UR UR5, R3 ;  /* 0x00000000030572ca */ /* 0x004fe400000e0000 */
[CC--:B------:R-:W-:Y:S02]  /*0b60*/  LEA.HI R3, R0.reuse, R12.reuse, RZ, 0x7 ;  /* 0x0000000c00037211 */ /* 0x0c0fe400078f38ff */
[----:B------:R-:W-:Y:S02]  /*0b70*/  LEA.HI R0, R0, R12, RZ, 0x3 ;  /* 0x0000000c00007211 */ /* 0x000fe400078f18ff */
[C---:B------:R-:W-:Y:S02]  /*0b80*/  LOP3.LUT R223, R3.reuse, 0xffffff80, RZ, 0xc0, !PT ;  /* 0xffffff8003df7812 */ /* 0x040fe400078ec0ff */
[----:B------:R-:W-:Y:S02]  /*0b90*/  SHF.R.S32.HI R224, RZ, 0x7, R3 ;  /* 0x00000007ffe07819 */ /* 0x000fe40000011403 */
[----:B------:R-:W-:Y:S01]  /*0ba0*/  LOP3.LUT R218, R0, 0xfffffff8, RZ, 0xc0, !PT ;  /* 0xfffffff800da7812 */ /* 0x000fe200078ec0ff */
[C---:B------:R-:W-:Y:S01]  /*0bb0*/  IMAD.IADD R223, R12.reuse, 0x1, -R223 ;  /* 0x000000010cdf7824 */ /* 0x040fe200078e0adf */
[----:B------:R-:W-:Y:S01]  /*0bc0*/  LEA.HI R3, R3, R224, RZ, 0x1 ;  /* 0x000000e003037211 */ /* 0x000fe200078f08ff */
[----:B------:R-:W-:Y:S01]  /*0bd0*/  ULOP3.LUT UR5, UR5, 0x1, URZ, 0xfc, !UPT ;  /* 0x0000000105057892 */ /* 0x000fe2000f8efc3f */
[----:B------:R-:W-:Y:S01]  /*0be0*/  SHF.R.S32.HI R221, RZ, 0x3, R0 ;  /* 0x00000003ffdd7819 */ /* 0x000fe20000011400 */
[----:B------:R-:W-:Y:S01]  /*0bf0*/  IMAD.IADD R218, R12, 0x1, -R218 ;  /* 0x000000010cda7824 */ /* 0x000fe200078e0ada */
[----:B------:R-:W-:-:S02]  /*0c00*/  SHF.R.S32.HI R8, RZ, 0x1f, R223 ;  /* 0x0000001fff087819 */ /* 0x000fc400000114df */
[----:B------:R-:W-:Y:S01]  /*0c10*/  LOP3.LUT R3, R3, 0x3fffffe, RZ, 0xc0, !PT ;  /* 0x03fffffe03037812 */ /* 0x000fe200078ec0ff */
[----:B------:R-:W-:Y:S01]  /*0c20*/  IMAD.SHL.U32 R200, R218, 0x8, RZ ;  /* 0x00000008dac87824 */ /* 0x000fe200078e00ff */
[CC--:B------:R-:W-:Y:S01]  /*0c30*/  LEA.HI R9, R8.reuse, R223.reuse, RZ, 0x2 ;  /* 0x000000df08097211 */ /* 0x0c0fe200078f10ff */
[----:B------:R-:W-:Y:S01]  /*0c40*/  IMAD.U32 R227, RZ, RZ, UR5 ;  /* 0x00000005ffe37e24 */ /* 0x000fe2000f8e00ff */
[----:B------:R-:W-:Y:S01]  /*0c50*/  LEA.HI R8, R8, R223, RZ, 0x5 ;  /* 0x000000df08087211 */ /* 0x000fe200078f28ff */
[----:B------:R-:W-:Y:S01]  /*0c60*/  IMAD.IADD R3, R224, 0x1, -R3 ;  /* 0x00000001e0037824 */ /* 0x000fe200078e0a03 */
[--C-:B------:R-:W-:Y:S01]  /*0c70*/  SHF.R.S32.HI R10, RZ, 0x2, R9.reuse ;  /* 0x00000002ff0a7819 */ /* 0x100fe20000011409 */
[C---:B------:R-:W-:Y:S01]  /*0c80*/  VIADD R216, R200.reuse, 0x40 ;  /* 0x00000040c8d87836 */ /* 0x040fe20000000000 */
[----:B------:R-:W-:Y:S01]  /*0c90*/  SHF.R.S32.HI R11, RZ, 0x1f, R9 ;  /* 0x0000001fff0b7819 */ /* 0x000fe20000011409 */
[----:B------:R-:W-:Y:S01]  /*0ca0*/  VIADD R215, R200, 0x80 ;  /* 0x00000080c8d77836 */ /* 0x000fe20000000000 */
[----:B------:R-:W-:-:S02]  /*0cb0*/  SHF.R.S32.HI R8, RZ, 0x5, R8 ;  /* 0x00000005ff087819 */ /* 0x000fc40000011408 */
[----:B------:R-:W-:Y:S02]  /*0cc0*/  LEA.HI R11, R11, R10, RZ, 0x3 ;  /* 0x0000000a0b0b7211 */ /* 0x000fe400078f18ff */
[----:B------:R-:W-:Y:S02]  /*0cd0*/  LOP3.LUT R214, R9, 0x7ffffffc, RZ, 0xc0, !PT ;  /* 0x7ffffffc09d67812 */ /* 0x000fe400078ec0ff */
[----:B------:R-:W-:Y:S02]  /*0ce0*/  LOP3.LUT R11, R11, 0xfffffff8, RZ, 0xc0, !PT ;  /* 0xfffffff80b0b7812 */ /* 0x000fe400078ec0ff */
[----:B------:R-:W-:Y:S01]  /*0cf0*/  IADD3 R217, R200, 0xc0, RZ ;  /* 0x000000c0c8d97810 */ /* 0x000fe20007ffe0ff */
[----:B------:R-:W-:Y:S01]  /*0d00*/  IMAD.IADD R214, R223, 0x1, -R214 ;  /* 0x00000001dfd67824 */ /* 0x000fe200078e0ad6 */
[----:B------:R-:W-:Y:S01]  /*0d10*/  SHF.R.S32.HI R0, RZ, 0x1f, R200 ;  /* 0x0000001fff007819 */ /* 0x000fe200000114c8 */
[----:B------:R-:W-:Y:S01]  /*0d20*/  IMAD.IADD R11, R10, 0x1, -R11 ;  /* 0x000000010a0b7824 */ /* 0x000fe200078e0a0b */
[----:B------:R-:W-:-:S02]  /*0d30*/  SHF.R.S32.HI R2, RZ, 0x1f, R216 ;  /* 0x0000001fff027819 */ /* 0x000fc400000114d8 */
[----:B------:R-:W-:Y:S01]  /*0d40*/  SHF.R.S32.HI R0, RZ, 0x1f, R215 ;  /* 0x0000001fff007819 */ /* 0x000fe200000114d7 */
[----:B------:R-:W-:Y:S01]  /*0d50*/  IMAD R8, R8, 0x10, R11 ;  /* 0x0000001008087824 */ /* 0x000fe200078e020b */
[----:B------:R-:W-:-:S03]  /*0d60*/  SHF.R.S32.HI R229, RZ, 0x1f, R217 ;  /* 0x0000001fffe57819 */ /* 0x000fc600000114d9 */
[----:B------:R-:W-:-:S04]  /*0d70*/  IMAD R225, R3, 0x40, R8 ;  /* 0x0000004003e17824 */ /* 0x000fc800078e0208 */
[----:B------:R-:W-:-:S07]  /*0d80*/  IMAD R213, R6, 0x8, R225 ;  /* 0x0000000806d57824 */ /* 0x000fce00078e02e1 */
.L_x_4708:
        /* <DEDUP_REMOVED lines=21> */
.L_x_4651:
[----:B------:R-:W-:Y:S01]  /*0ee0*/  ULDC UR7, c[0x0][0xd54] ;  /* 0x0003550000077ab9 */ /* 0x000fe20000000800 */
[----:B------:R-:W-:Y:S01]  /*0ef0*/  UMOV UR6, UR9 ;  /* 0x0000000900067c82 */ /* 0x000fe20008000000 */
[----:B------:R-:W-:-:S11]  /*0f00*/  UISETP.NE.AND UP0, UPT, UR7, 0x1, UPT ;  /* 0x000000010700788c */ /* 0x000fd6000bf05270 */
[----:B------:R-:W-:Y:S02]  /*0f10*/  @UP0 ULDC.64 UR10, c[0x0][0xd58] ;  /* 0x00035600000a0ab9 */ /* 0x000fe40000000a00 */
[----:B------:R-:W-:-:S04]  /*0f20*/  UIMAD.WIDE.U32 UR4, UR9, UR10, URZ ;  /* 0x0000000a090472a5 */ /* 0x000fc8000f8e003f */
[----:B------:R-:W-:-:S04]  /*0f30*/  @UP0 USHF.R.U32.HI UR6, URZ, UR11, UR5 ;  /* 0x0000000b3f060299 */ /* 0x000fc80008011605 */
[----:B------:R-:W-:-:S12]  /*0f40*/  UIMAD UR4, UR6, UR7, URZ ;  /* 0x00000007060472a4 */ /* 0x000fd8000f8e023f */
.L_x_4652:
[----:B------:R-:W0:Y:S01]  /*0f50*/  LDC R228, c[0x0][0x448] ;  /* 0x00011200ffe47b82 */ /* 0x000e220000000800 */
[----:B------:R-:W-:Y:S01]  /*0f60*/  ULOP3.LUT UR5, URZ, UR6, URZ, 0x33, !UPT ;  /* 0x000000063f057292 */ /* 0x000fe2000f8e333f */
[----:B------:R-:W-:Y:S01]  /*0f70*/  CS2R R162, SRZ ;  /* 0x0000000000a27805 */ /* 0x000fe2000001ff00 */
[----:B------:R-:W-:Y:S01]  /*0f80*/  ULDC.64 UR10, c[0x0][0x418] ;  /* 0x00010600000a7ab9 */ /* 0x000fe20000000a00 */
[----:B------:R-:W-:Y:S01]  /*0f90*/  ULDC UR6, c[0x0][0xd3c] ;  /* 0x00034f0000067ab9 */ /* 0x000fe20000000800 */
[----:B------:R-:W-:Y:S01]  /*0fa0*/  UISETP.NE.U32.AND UP0, UPT, UR10, URZ, UPT ;  /* 0x0000003f0a00728c */ /* 0x000fe2000bf05070 */
[----:B------:R-:W-:Y:S01]  /*0fb0*/  CS2R R148, SRZ ;  /* 0x0000000000947805 */ /* 0x000fe2000001ff00 */
[----:B------:R-:W-:Y:S01]  /*0fc0*/  UIADD3 UR5, UR5, UR6, URZ ;  /* 0x0000000605057290 */ /* 0x000fe2000fffe03f */
[----:B------:R-:W-:Y:S01]  /*0fd0*/  CS2R R160, SRZ ;  /* 0x0000000000a07805 */ /* 0x000fe2000001ff00 */
[----:B------:R-:W-:Y:S01]  /*0fe0*/  UISETP.NE.AND.EX UP0, UPT, UR11, URZ, UPT, UP0 ;  /* 0x0000003f0b00728c */ /* 0x000fe2000bf05300 */
[----:B------:R-:W-:Y:S01]  /*0ff0*/  CS2R R144, SRZ ;  /* 0x0000000000907805 */ /* 0x000fe2000001ff00 */
[----:B------:R-:W-:Y:S01]  /*1000*/  USHF.L.U32 UR60, UR5, 0x7, URZ ;  /* 0x00000007053c7899 */ /* 0x000fe2000800063f */
[----:B------:R-:W-:Y:S01]  /*1010*/  CS2R R158, SRZ ;  /* 0x00000000009e7805 */ /* 0x000fe2000001ff00 */
[----:B------:R-:W-:Y:S01]  /*1020*/  ULDC UR6, c[0x0][0x424] ;  /* 0x0001090000067ab9 */ /* 0x000fe20000000800 */
[----:B------:R-:W-:Y:S01]  /*1030*/  ULDC UR5, c[0x0][0x288] ;  /* 0x0000a20000057ab9 */ /* 0x000fe20000000800 */
[----:B------:R-:W-:Y:S01]  /*1040*/  UIADD3 UR10, UR60, 0x7f, URZ ;  /* 0x0000007f3c0a7890 */ /* 0x000fe2000fffe03f */
[----:B------:R-:W-:Y:S01]  /*1050*/  CS2R R140, SRZ ;  /* 0x00000000008c7805 */ /* 0x000fe2000001ff00 */
[----:B------:R-:W-:Y:S01]  /*1060*/  UIADD3 UR5, -UR5, 0x60, URZ ;  /* 0x0000006005057890 */ /* 0x000fe2000fffe13f */
[----:B------:R-:W-:Y:S01]  /*1070*/  CS2R R128, SRZ ;  /* 0x0000000000807805 */ /* 0x000fe2000001ff00 */
[----:B------:R-:W-:Y:S01]  /*1080*/  USEL UR12, UR6, 0x1, UP0 ;  /* 0x00000001060c7887 */ /* 0x000fe20008000000 */
[----:B------:R-:W-:Y:S01]  /*1090*/  CS2R R136, SRZ ;  /* 0x0000000000887805 */ /* 0x000fe2000001ff00 */
[----:B------:R-:W-:Y:S01]  /*10a0*/  ULDC UR7, c[0x0][0x2f0] ;  /* 0x0000bc0000077ab9 */ /* 0x000fe20000000800 */
[----:B------:R-:W-:Y:S01]  /*10b0*/  IMAD.U32 R0, RZ, RZ, UR10 ;  /* 0x0000000aff007e24 */ /* 0x000fe2000f8e00ff */
[----:B------:R-:W-:Y:S01]  /*10c0*/  UIMAD UR5, UR12, UR7, UR5 ;  /* 0x000000070c0572a4 */ /* 0x000fe2000f8e0205 */
[----:B0-----:R-:W-:Y:S01]  /*10d0*/  ISETP.NE.AND P0, PT, R228, 0x1, PT ;  /* 0x00000001e400780c */ /* 0x001fe20003f05270 */
[----:B------:R-:W-:Y:S01]  /*10e0*/  UIADD3 UR4, UR9, -UR4, URZ ;  /* 0x8000000409047290 */ /* 0x000fe2000fffe03f */
[----:B------:R-:W-:Y:S01]  /*10f0*/  IMAD.U32 R212, RZ, RZ, UR12 ;  /* 0x0000000cffd47e24 */ /* 0x000fe2000f8e00ff */
[----:B------:R-:W-:Y:S01]  /*1100*/  UIMAD UR6, UR12, UR7, 0x5f ;  /* 0x0000005f0c0674a4 */ /* 0x000fe2000f8e0207 */
[----:B------:R-:W-:Y:S01]  /*1110*/  CS2R R92, SRZ ;  /* 0x00000000005c7805 */ /* 0x000fe2000001ff00 */
[----:B------:R-:W-:Y:S01]  /*1120*/  ULDC UR9, c[0x0][0xd48] ;  /* 0x0003520000097ab9 */ /* 0x000fe20000000800 */
[----:B------:R-:W-:Y:S01]  /*1130*/  CS2R R88, SRZ ;  /* 0x0000000000587805 */ /* 0x000fe2000001ff00 */
[----:B------:R-:W-:Y:S01]  /*1140*/  UISETP.NE.AND UP0, UPT, UR9, 0x1, UPT ;  /* 0x000000010900788c */ /* 0x000fe2000bf05270 */
[----:B------:R-:W-:Y:S01]  /*1150*/  CS2R R132, SRZ ;  /* 0x0000000000847805 */ /* 0x000fe2000001ff00 */
[----:B------:R-:W-:Y:S01]  /*1160*/  UIMAD.WIDE UR6, UR6, 0x2aaaaaab, URZ ;  /* 0x2aaaaaab060678a5 */ /* 0x000fe2000f8e023f */
[----:B------:R-:W-:-:S02]  /*1170*/  CS2R R84, SRZ ;  /* 0x0000000000547805 */ /* 0x000fc4000001ff00 */
[----:B------:R-:W-:Y:S01]  /*1180*/  CS2R R80, SRZ ;  /* 0x0000000000507805 */ /* 0x000fe2000001ff00 */
[----:B------:R-:W-:Y:S01]  /*1190*/  IMAD.MOV.U32 R194, RZ, RZ, RZ ;  /* 0x000000ffffc27224 */ /* 0x000fe200078e00ff */
[----:B------:R-:W0:Y:S01]  /*11a0*/  @P0 LDC R2, c[0x0][0x44c] ;  /* 0x00011300ff020b82 */ /* 0x000e220000000800 */
[----:B------:R-:W-:Y:S01]  /*11b0*/  USHF.R.U32.HI UR6, URZ, 0x1f, UR7 ;  /* 0x0000001f3f067899 */ /* 0x000fe20008011607 */
[----:B------:R-:W-:Y:S02]  /*11c0*/  CS2R R76, SRZ ;  /* 0x00000000004c7805 */ /* 0x000fe4000001ff00 */
[----:B------:R-:W-:Y:S02]  /*11d0*/  CS2R R72, SRZ ;  /* 0x0000000000487805 */ /* 0x000fe4000001ff00 */
[----:B------:R-:W-:Y:S01]  /*11e0*/  CS2R R124, SRZ ;  /* 0x00000000007c7805 */ /* 0x000fe2000001ff00 */
[----:B------:R-:W-:Y:S01]  /*11f0*/  ULEA.HI.SX32 UR6, UR7, UR6, 0x1c ;  /* 0x0000000607067291 */ /* 0x000fe2000f8fe23f */
[----:B------:R-:W-:-:S02]  /*1200*/  CS2R R68, SRZ ;  /* 0x0000000000447805 */ /* 0x000fc4000001ff00 */
[----:B------:R-:W-:Y:S01]  /*1210*/  CS2R R64, SRZ ;  /* 0x0000000000407805 */ /* 0x000fe2000001ff00 */
[----:B------:R-:W1:Y:S01]  /*1220*/  @P0 LDC R3, c[0x0][0x450] ;  /* 0x00011400ff030b82 */ /* 0x000e620000000800 */
[----:B------:R-:W-:Y:S01]  /*1230*/  @UP0 ULDC UR7, c[0x0][0xd50] ;  /* 0x0003540000070ab9 */ /* 0x000fe20000000800 */
        /* <DEDUP_REMOVED lines=14> */
[----:B0-----:R-:W-:Y:S01]  /*1320*/  @P0 IMAD.HI.U32 R2, R2, UR10, RZ ;  /* 0x0000000a02020c27 */ /* 0x001fe2000f8e00ff */
[----:B------:R-:W-:Y:S02]  /*1330*/  CS2R R102, SRZ ;  /* 0x0000000000667805 */ /* 0x000fe4000001ff00 */
[----:B------:R-:W-:Y:S02]  /*1340*/  CS2R R164, SRZ ;  /* 0x0000000000a47805 */ /* 0x000fe4000001ff00 */
[----:B------:R-:W-:-:S02]  /*1350*/  CS2R R98, SRZ ;  /* 0x0000000000627805 */ /* 0x000fc4000001ff00 */
[----:B------:R-:W-:Y:S02]  /*1360*/  CS2R R186, SRZ ;  /* 0x0000000000ba7805 */ /* 0x000fe4000001ff00 */
[----:B------:R-:W-:Y:S02]  /*1370*/  CS2R R94, SRZ ;  /* 0x00000000005e7805 */ /* 0x000fe4000001ff00 */
[----:B------:R-:W-:Y:S02]  /*1380*/  CS2R R90, SRZ ;  /* 0x00000000005a7805 */ /* 0x000fe4000001ff00 */
[----:B------:R-:W-:Y:S02]  /*1390*/  CS2R R184, SRZ ;  /* 0x0000000000b87805 */ /* 0x000fe4000001ff00 */
[----:B-1----:R-:W-:Y:S02]  /*13a0*/  @P0 SHF.R.U32.HI R0, RZ, R3, R2 ;  /* 0x00000003ff000219 */ /* 0x002fe40000011602 */
[----:B------:R-:W-:-:S02]  /*13b0*/  CS2R R86, SRZ ;  /* 0x0000000000567805 */ /* 0x000fc4000001ff00 */
[----:B------:R-:W-:Y:S02]  /*13c0*/  PLOP3.LUT P0, PT, PT, PT, PT, 0x80, 0x0 ;  /* 0x000000000000781c */ /* 0x000fe40003f0f070 */
[----:B------:R-:W-:Y:S02]  /*13d0*/  CS2R R82, SRZ ;  /* 0x0000000000527805 */ /* 0x000fe4000001ff00 */
[----:B------:R-:W-:Y:S01]  /*13e0*/  CS2R R182, SRZ ;  /* 0x0000000000b67805 */ /* 0x000fe2000001ff00 */
[----:B------:R-:W-:Y:S01]  /*13f0*/  VIADD R0, R0, UR5 ;  /* 0x0000000500007c36 */ /* 0x000fe20008000000 */
[----:B------:R-:W-:Y:S01]  /*1400*/  ULDC UR5, c[0x0][0xd54] ;  /* 0x0003550000057ab9 */ /* 0x000fe20000000800 */
[----:B------:R-:W-:Y:S01]  /*1410*/  CS2R R78, SRZ ;  /* 0x00000000004e7805 */ /* 0x000fe2000001ff00 */
[----:B------:R-:W-:Y:S01]  /*1420*/  UIMAD UR8, UR8, UR5, UR4 ;  /* 0x00000005080872a4 */ /* 0x000fe2000f8e0204 */
[----:B------:R-:W-:Y:S01]  /*1430*/  IMAD.HI R0, R0, 0x2aaaaaab, RZ ;  /* 0x2aaaaaab00007827 */ /* 0x000fe200078e02ff */
[----:B------:R-:W-:Y:S01]  /*1440*/  CS2R R74, SRZ ;  /* 0x00000000004a7805 */ /* 0x000fe2000001ff00 */
[----:B------:R-:W-:Y:S01]  /*1450*/  @UP0 ULDC UR4, c[0x0][0xd4c] ;  /* 0x0003530000040ab9 */ /* 0x000fe20000000800 */
[----:B------:R-:W-:Y:S01]  /*1460*/  CS2R R180, SRZ ;  /* 0x0000000000b47805 */ /* 0x000fe2000001ff00 */
[----:B------:R-:W-:Y:S01]  /*1470*/  UIMAD.WIDE.U32 UR4, UR8, UR4, URZ ;  /* 0x00000004080472a5 */ /* 0x000fe2000f8e003f */
[----:B------:R-:W-:Y:S01]  /*1480*/  SHF.R.U32.HI R3, RZ, 0x1f, R0 ;  /* 0x0000001fff037819 */ /* 0x000fe20000011600 */
[----:B------:R-:W-:Y:S01]  /*1490*/  UMOV UR10, UR8 ;  /* 0x00000008000a7c82 */ /* 0x000fe20008000000 */
[----:B------:R-:W-:Y:S01]  /*14a0*/  CS2R R70, SRZ ;  /* 0x0000000000467805 */ /* 0x000fe2000001ff00 */
[----:B------:R-:W-:Y:S01]  /*14b0*/  @UP0 USHF.R.U32.HI UR10, URZ, UR7, UR5 ;  /* 0x000000073f0a0299 */ /* 0x000fe20008011605 */
[----:B------:R-:W-:-:S02]  /*14c0*/  LEA.HI.SX32 R201, R0, R3, 0x1c ;  /* 0x0000000300c97211 */ /* 0x000fc400078fe2ff */
[----:B------:R-:W-:Y:S01]  /*14d0*/  CS2R R2, SRZ ;  /* 0x0000000000027805 */ /* 0x000fe2000001ff00 */
[----:B------:R-:W-:Y:S01]  /*14e0*/  IMAD.MOV.U32 R0, RZ, RZ, RZ ;  /* 0x000000ffff007224 */ /* 0x000fe200078e00ff */
[----:B------:R-:W-:Y:S01]  /*14f0*/  UIADD3 UR4, -UR10, URZ, URZ ;  /* 0x0000003f0a047290 */ /* 0x000fe2000fffe13f */
[----:B------:R-:W-:Y:S01]  /*1500*/  VIMNMX R201, R201, UR6, PT ;  /* 0x00000006c9c97c48 */ /* 0x000fe2000bfe0100 */
[----:B------:R-:W-:Y:S01]  /*1510*/  IMAD.U32 R220, RZ, RZ, UR10 ;  /* 0x0000000affdc7e24 */ /* 0x000fe2000f8e00ff */
[----:B------:R-:W-:Y:S01]  /*1520*/  CS2R R66, SRZ ;  /* 0x0000000000427805 */ /* 0x000fe2000001ff00 */
[----:B------:R-:W-:Y:S01]  /*1530*/  UIMAD UR4, UR9, UR4, UR8 ;  /* 0x00000004090472a4 */ /* 0x000fe2000f8e0208 */
[----:B------:R-:W-:Y:S02]  /*1540*/  ISETP.GE.AND P1, PT, R201, 0x1, PT ;  /* 0x00000001c900780c */ /* 0x000fe40003f26270 */
[----:B------:R-:W-:Y:S02]  /*1550*/  CS2R R178, SRZ ;  /* 0x0000000000b27805 */ /* 0x000fe4000001ff00 */
[----:B------:R-:W-:-:S02]  /*1560*/  CS2R R62, SRZ ;  /* 0x00000000003e7805 */ /* 0x000fc4000001ff00 */
[----:B------:R-:W-:Y:S02]  /*1570*/  CS2R R58, SRZ ;  /* 0x00000000003a7805 */ /* 0x000fe4000001ff00 */
[----:B------:R-:W-:Y:S01]  /*1580*/  CS2R R176, SRZ ;  /* 0x0000000000b07805 */ /* 0x000fe2000001ff00 */
[----:B------:R-:W-:Y:S01]  /*1590*/  IMAD.U32 R219, RZ, RZ, UR4 ;  /* 0x00000004ffdb7e24 */ /* 0x000fe2000f8e00ff */
        /* <DEDUP_REMOVED lines=25> */
[----:B------:R-:W-:Y:S02]  /*1730*/  USHF.R.U32.HI UR4, URZ, 0x4, UR5 ;  /* 0x000000043f047899 */ /* 0x000fe40008011605 */
[----:B------:R-:W-:Y:S02]  /*1740*/  UIADD3 UR5, UR5, 0xa000, URZ ;  /* 0x0000a00005057890 */ /* 0x000fe4000fffe03f */
[----:B------:R-:W-:Y:S02]  /*1750*/  ULOP3.LUT UR4, UR4, 0x3fff, URZ, 0xc0, !UPT ;  /* 0x00003fff04047892 */ /* 0x000fe4000f8ec03f */
[----:B------:R-:W-:Y:S02]  /*1760*/  USHF.R.U32.HI UR5, URZ, 0x4, UR5 ;  /* 0x000000043f057899 */ /* 0x000fe40008011605 */
[----:B------:R-:W-:Y:S02]  /*1770*/  ULOP3.LUT UR42, UR4, 0x10000, URZ, 0xfc, !UPT ;  /* 0x00010000042a7892 */ /* 0x000fe4000f8efc3f */
[----:B------:R-:W-:-:S03]  /*1780*/  ULOP3.LUT UR41, UR5, 0x3fff, URZ, 0xc0, !UPT ;  /* 0x00003fff05297892 */ /* 0x000fc6000f8ec03f */
[----:B------:R-:W-:Y:S02]  /*1790*/  UMOV UR5, 0x40000040 ;  /* 0x4000004000057882 */ /* 0x000fe40000000000 */
[----:B------:R-:W-:Y:S01]  /*17a0*/  UMOV UR4, UR42 ;  /* 0x0000002a00047c82 */ /* 0x000fe20008000000 */
[----:B------:R-:W-:Y:S02]  /*17b0*/  IMAD.U32 R23, RZ, RZ, UR5 ;  /* 0x00000005ff177e24 */ /* 0x000fe4000f8e00ff */
[----:B------:R-:W-:Y:S01]  /*17c0*/  IMAD.U32 R22, RZ, RZ, UR4 ;  /* 0x00000004ff167e24 */ /* 0x000fe2000f8e00ff */
        /* <DEDUP_REMOVED lines=17> */
.L_x_4654:
[----:B------:R-:W-:Y:S01]  /*18e0*/  LEA.HI R0, R222, R222, RZ, 0x1 ;  /* 0x000000dede007211 */ /* 0x000fe200078f08ff */
[----:B------:R-:W0:Y:S03]  /*18f0*/  S2R R2, SR_TID.X ;  /* 0x0000000000027919 */ /* 0x000e260000002100 */
[----:B------:R-:W-:-:S04]  /*1900*/  LOP3.LUT R3, R0, 0xfffffffe, RZ, 0xc0, !PT ;  /* 0xfffffffe00037812 */ /* 0x000fc800078ec0ff */
[----:B------:R-:W-:-:S04]  /*1910*/  IADD3 R0, R222, -R3, RZ ;  /* 0x80000003de007210 */ /* 0x000fc80007ffe0ff */
[----:B------:R-:W-:-:S04]  /*1920*/  SHF.L.U32 R0, R0, 0x1f, RZ ;  /* 0x0000001f00007819 */ /* 0x000fc800000006ff */
[----:B------:R-:W1:Y:S01]  /*1930*/  SYNCS.PHASECHK.TRANS64.TRYWAIT P0, [UR40+0x32400], R0 ;  /* 0x03240000ff0075a7 */ /* 0x000e620008000168 */
[----:B0-----:R-:W-:-:S05]  /*1940*/  SHF.R.U32.HI R2, RZ, 0x7, R2 ;  /* 0x00000007ff027819 */ /* 0x001fca0000011602 */
[----:B------:R-:W-:Y:S01]  /*1950*/  VIADD R209, R2, 0x8 ;  /* 0x0000000802d17836 */ /* 0x000fe20000000000 */
[----:B-1----:R-:W-:Y:S06]  /*1960*/  @!P0 BRA `(.L_x_4655) ;  /* 0x000000f4008c8947 */ /* 0x002fec0003800000 */
.L_x_4776:
[----:B------:R-:W-:Y:S05]  /*1970*/  WARPSYNC.ALL ;  /* 0x0000000000007948 */ /* 0x000fea0003800000 */
[----:B------:R-:W-:Y:S01]  /*1980*/  R2UR UR4, R227 ;  /* 0x00000000e30472ca */ /* 0x000fe200000e0000 */
[----:B------:R1:W-:-:S12]  /*1990*/  BAR.SYNC.DEFER_BLOCKING R209, 0x100 ;  /* 0x000400d10000751d */ /* 0x0003d80000010000 */
[----:B------:R-:W-:-:S05]  /*19a0*/  IMAD.U32 R2, RZ, RZ, UR4 ;  /* 0x00000004ff027e24 */ /* 0x000fca000f8e00ff */
[----:B------:R-:W-:-:S13]  /*19b0*/  ISETP.NE.AND P0, PT, R2, 0x3, PT ;  /* 0x000000030200780c */ /* 0x000fda0003f05270 */
[----:B-1----:R-:W-:Y:S05]  /*19c0*/  @!P0 BRA `(.L_x_4656) ;  /* 0x0000000000048947 */ /* 0x002fea0003800000 */
[----:B------:R-:W-:Y:S01]  /*19d0*/  BPT.TRAP 0x1 ;  /* 0x000000040000795c */ /* 0x000fe20000300000 */
.L_x_4656:
[----:B------:R-:W-:Y:S01]  /*19e0*/  ULEA UR6, UR38, UR40, 0x3 ;  /* 0x0000002826067291 */ /* 0x000fe2000f8e183f */
[----:B------:R-:W-:-:S05]  /*19f0*/  IMAD.U32 R2, RZ, RZ, UR39 ;  /* 0x00000027ff027e24 */ /* 0x000fca000f8e00ff */
[----:B------:R-:W-:-:S04]  /*1a00*/  SHF.L.U32 R2, R2, 0x1f, RZ ;  /* 0x0000001f02027819 */ /* 0x000fc800000006ff */
[----:B------:R1:W2:Y:S01]  /*1a10*/  SYNCS.PHASECHK.TRANS64.TRYWAIT P1, [UR6+0x32430], R2 ;  /* 0x03243002ff0075a7 */ /* 0x0002a20008020146 */
[----:B------:R-:W-:Y:S05]  /*1a20*/  @!P0 BRA `(.L_x_4657) ;  /* 0x0000000000048947 */ /* 0x000fea0003800000 */
[----:B------:R-:W-:Y:S01]  /*1a30*/  BPT.TRAP 0x1 ;  /* 0x000000040000795c */ /* 0x000fe20000300000 */
.L_x_4657:
[----:B--2---:R-:W-:Y:S05]  /*1a40*/  @P1 BRA `(.L_x_4658) ;  /* 0x0000000000081947 */ /* 0x004fea0003800000 */
[----:B------:R-:W2:Y:S02]  /*1a50*/  SYNCS.PHASECHK.TRANS64.TRYWAIT P1, [UR6+0x32430], R2 ;  /* 0x03243002ff0075a7 */ /* 0x000ea40008020146 */
[----:B--2---:R-:W-:Y:S05]  /*1a60*/  @!P1 BRA `(.L_x_4659) ;  /* 0x000000f400649947 */ /* 0x004fea0003800000 */
.L_x_4658:
[----:B------:R-:W-:Y:S01]  /*1a70*/  UIADD3 UR4, UR40, 0x1c400, URZ ;  /* 0x0001c40028047890 */ /* 0x000fe2000fffe03f */
[----:B------:R-:W-:Y:S01]  /*1a80*/  WARPGROUP.ARRIVE ;  /* 0x00000000000079c5 */ /* 0x000fe20000000000 */
[----:B------:R-:W-:Y:S01]  /*1a90*/  UMOV UR8, UR42 ;  /* 0x0000002a00087c82 */ /* 0x000fe20008000000 */
[----:B------:R-:W-:Y:S01]  /*1aa0*/  UMOV UR9, 0x40000040 ;  /* 0x4000004000097882 */ /* 0x000fe20000000000 */
[----:B------:R-:W-:Y:S01]  /*1ab0*/  USHF.R.U32.HI UR4, URZ, 0x4, UR4 ;  /* 0x000000043f047899 */ /* 0x000fe20008011604 */
[----:B------:R-:W-:-:S03]  /*1ac0*/  UMOV UR11, 0x40000040 ;  /* 0x40000040000b7882 */ /* 0x000fc60000000000 */
[----:B------:R-:W-:-:S04]  /*1ad0*/  ULOP3.LUT UR4, UR4, 0x3fff, URZ, 0xc0, !UPT ;  /* 0x00003fff04047892 */ /* 0x000fc8000f8ec03f */
[----:B------:R-:W-:-:S04]  /*1ae0*/  ULOP3.LUT UR5, UR4, 0x10000, URZ, 0xfc, !UPT ;  /* 0x0001000004057892 */ /* 0x000fc8000f8efc3f */
[----:B------:R-:W-:Y:S02]  /*1af0*/  UIMAD UR4, UR38, 0x300, UR5 ;  /* 0x00000300260478a4 */ /* 0x000fe4000f8e0205 */
[----:B------:R-:W-:Y:S01]  /*1b00*/  IMAD.U32 R20, RZ, RZ, UR5 ;  /* 0x00000005ff147e24 */ /* 0x000fe2000f8e00ff */
[----:B------:R-:W-:Y:S02]  /*1b10*/  UIADD3 UR5, UR42, 0x2, URZ ;  /* 0x000000022a057890 */ /* 0x000fe4000fffe03f */
[----:B------:R-:W-:Y:S02]  /*1b20*/  UIADD3 UR7, UR4, 0x2, URZ ;  /* 0x0000000204077890 */ /* 0x000fe4000fffe03f */
[----:B------:R-:W-:Y:S02]  /*1b30*/  UMOV UR10, UR4 ;  /* 0x00000004000a7c82 */ /* 0x000fe40008000000 */
[----:B------:R-:W-:Y:S01]  /*1b40*/  HGMMA.64x96x16.F32 R24, gdesc[UR8], RZ, !UPT, gsb0 ;  /* 0x01600000081879f0 */ /* 0x000fe2000c0008ff */
        /* <DEDUP_REMOVED lines=34> */
.L_x_4777:
[----:B------:R-:W-:Y:S05]  /*1d70*/  @!P0 BRA `(.L_x_4661) ;  /* 0x0000000000048947 */ /* 0x000fea0003800000 */
[----:B------:R-:W-:Y:S01]  /*1d80*/  BPT.TRAP 0x1 ;  /* 0x000000040000795c */ /* 0x000fe20000300000 */
.L_x_4661:
[----:B------:R2:W3:Y:S01]  /*1d90*/  SYNCS.PHASECHK.TRANS64.TRYWAIT P1, [UR6+0x32450], R2 ;  /* 0x03245002ff0075a7 */ /* 0x0004e20008020146 */
[----:B------:R-:W-:Y:S05]  /*1da0*/  @!P0 BRA `(.L_x_4662) ;  /* 0x0000000000048947 */ /* 0x000fea0003800000 */
[----:B------:R-:W-:Y:S01]  /*1db0*/  BPT.TRAP 0x1 ;  /* 0x000000040000795c */ /* 0x000fe20000300000 */
.L_x_4662:
[----:B---3--:R-:W-:Y:S05]  /*1dc0*/  @P1 BRA `(.L_x_4663) ;  /* 0x0000000000081947 */ /* 0x008fea0003800000 */
[----:B------:R-:W3:Y:S02]  /*1dd0*/  SYNCS.PHASECHK.TRANS64.TRYWAIT P1, [UR6+0x32450], R2 ;  /* 0x03245002ff0075a7 */ /* 0x000ee40008020146 */
[----:B---3--:R-:W-:Y:S05]  /*1de0*/  @!P1 BRA `(.L_x_4664) ;  /* 0x000000f000b49947 */ /* 0x008fea0003800000 */
.L_x_4663:
[----:B------:R-:W-:Y:S01]  /*1df0*/  UIADD3 UR40, UR40, 0x400, URZ ;  /* 0x0000040028287890 */ /* 0x000fe2000fffe03f */
[----:B------:R-:W-:Y:S01]  /*1e00*/  WARPGROUP.ARRIVE ;  /* 0x00000000000079c5 */ /* 0x000fe20000000000 */
[----:B------:R-:W-:-:S05]  /*1e10*/  ULOP3.LUT UR4, UR41, 0x10000, URZ, 0xfc, !UPT ;  /* 0x0001000029047892 */ /* 0x000fca000f8efc3f */
[----:B0-----:R-:W0:Y:S01]  /*1e20*/  S2R R0, SR_TID.X ;  /* 0x0000000000007919 */ /* 0x001e220000002100 */
[----:B------:R-:W-:Y:S01]  /*1e30*/  USHF.R.U32.HI UR7, URZ, 0x4, UR40 ;  /* 0x000000043f077899 */ /* 0x000fe20008011628 */
[----:B------:R-:W-:Y:S01]  /*1e40*/  UMOV UR9, 0x40000040 ;  /* 0x4000004000097882 */ /* 0x000fe20000000000 */
[----:B------:R-:W-:Y:S02]  /*1e50*/  UMOV UR11, 0x40000040 ;  /* 0x40000040000b7882 */ /* 0x000fe40000000000 */
[----:B------:R-:W-:Y:S01]  /*1e60*/  ULOP3.LUT UR7, UR7, 0x3fff, URZ, 0xc0, !UPT ;  /* 0x00003fff07077892 */ /* 0x000fe2000f8ec03f */
[----:B------:R-:W-:Y:S01]  /*1e70*/  IMAD.U32 R13, RZ, RZ, UR9 ;  /* 0x00000009ff0d7e24 */ /* 0x000fe2000f8e00ff */
[----:B------:R-:W-:Y:S01]  /*1e80*/  UMOV UR8, UR4 ;  /* 0x0000000400087c82 */ /* 0x000fe20008000000 */
[----:B------:R-:W-:Y:S01]  /*1e90*/  UMOV UR13, 0x40000040 ;  /* 0x40000040000d7882 */ /* 0x000fe20000000000 */
[----:B------:R-:W-:Y:S01]  /*1ea0*/  ULOP3.LUT UR61, UR7, 0x10000, URZ, 0xfc, !UPT ;  /* 0x00010000073d7892 */ /* 0x000fe2000f8efc3f */
[----:B------:R-:W-:Y:S01]  /*1eb0*/  IMAD.U32 R12, RZ, RZ, UR8 ;  /* 0x00000008ff0c7e24 */ /* 0x000fe2000f8e00ff */
[----:B------:R-:W-:Y:S01]  /*1ec0*/  UMOV UR15, 0x40000040 ;  /* 0x40000040000f7882 */ /* 0x000fe20000000000 */
[----:B------:R-:W-:Y:S01]  /*1ed0*/  IMAD.U32 R11, RZ, RZ, UR13 ;  /* 0x0000000dff0b7e24 */ /* 0x000fe2000f8e00ff */
[----:B------:R-:W-:-:S02]  /*1ee0*/  UIMAD UR5, UR38, 0xc00, UR61 ;  /* 0x00000c00260578a4 */ /* 0x000fc4000f8e023d */
[----:B------:R-:W-:Y:S02]  /*1ef0*/  UIADD3 UR52, UR4, 0x402, URZ ;  /* 0x0000040204347890 */ /* 0x000fe4000fffe03f */
[----:B------:R-:W-:Y:S01]  /*1f00*/  UIADD3 UR54, UR5, 0x302, URZ ;  /* 0x0000030205367890 */ /* 0x000fe2000fffe03f */
[----:B------:R-:W-:Y:S02]  /*1f10*/  UMOV UR53, 0x40000040 ;  /* 0x4000004000357882 */ /* 0x000fe40000000000 */
[----:B------:R-:W-:Y:S01]  /*1f20*/  UMOV UR10, UR5 ;  /* 0x00000005000a7c82 */ /* 0x000fe20008000000 */
[----:B------:R-:W-:Y:S01]  /*1f30*/  UMOV UR55, 0x40000040 ;  /* 0x4000004000377882 */ /* 0x000fe20000000000 */
[----:B------:R-:W-:Y:S01]  /*1f40*/  HGMMA.64x96x16.F32 R24, gdesc[UR8], R24, gsb0 ;  /* 0x01600000081879f0 */ /* 0x000fe20008000818 */
[----:B------:R-:W-:Y:S02]  /*1f50*/  UIADD3 UR8, UR4, 0x2, URZ ;  /* 0x0000000204087890 */ /* 0x000fe4000fffe03f */
[----:B------:R-:W-:-:S02]  /*1f60*/  UIADD3 UR9, UR5, 0x2, URZ ;  /* 0x0000000205097890 */ /* 0x000fc4000fffe03f */
[----:B------:R-:W-:Y:S01]  /*1f70*/  UIADD3 UR10, UR5, 0x304, URZ ;  /* 0x00000304050a7890 */ /* 0x000fe2000fffe03f */
[----:B------:R-:W-:Y:S02]  /*1f80*/  UMOV UR11, 0x40000040 ;  /* 0x40000040000b7882 */ /* 0x000fe40000000000 */
[----:B------:R-:W-:Y:S01]  /*1f90*/  UMOV UR12, UR8 ;  /* 0x00000008000c7c82 */ /* 0x000fe20008000000 */
[----:B------:R-:W-:Y:S01]  /*1fa0*/  UIADD3 UR8, UR4, 0x4, URZ ;  /* 0x0000000404087890 */ /* 0x000fe2000fffe03f */
[----:B------:R-:W-:Y:S01]  /*1fb0*/  IMAD.U32 R10, RZ, RZ, UR12 ;  /* 0x0000000cff0a7e24 */ /* 0x000fe2000f8e00ff */
[----:B------:R-:W-:Y:S01]  /*1fc0*/  UMOV UR14, UR9 ;  /* 0x00000009000e7c82 */ /* 0x000fe20008000000 */
[----:B------:R-:W-:Y:S01]  /*1fd0*/  UIADD3 UR9, UR5, 0x4, URZ ;  /* 0x0000000405097890 */ /* 0x000fe2000fffe03f */
[----:B0-----:R-:W-:Y:S01]  /*1fe0*/  SHF.R.U32.HI R0, RZ, 0x7, R0 ;  /* 0x00000007ff007819 */ /* 0x001fe20000011600 */
        /* <DEDUP_REMOVED lines=63> */
[----:B-12---:R-:W-:Y:S01]  /*23e0*/  IMAD.U32 R2, RZ, RZ, UR12 ;  /* 0x0000000cff027e24 */ /* 0x006fe2000f8e00ff */
        /* <DEDUP_REMOVED lines=46> */
.L_x_4665:
[----:B------:R-:W-:Y:S01]  /*26d0*/  ISETP.NE.AND P6, PT, R228, 0x1, PT ;  /* 0x00000001e400780c */ /* 0x000fe20003fc5270 */
[----:B------:R-:W1:Y:S01]  /*26e0*/  LDC R208, c[0x0][0x2f0] ;  /* 0x0000bc00ffd07b82 */ /* 0x000e620000000800 */
[----:B------:R-:W-:Y:S01]  /*26f0*/  IADD3 R4, R213, UR60, RZ ;  /* 0x0000003cd5047c10 */ /* 0x000fe2000fffe0ff */
[----:B------:R-:W-:Y:S01]  /*2700*/  ULDC UR5, c[0x0][0xa80] ;  /* 0x0002a00000057ab9 */ /* 0x000fe20000000800 */
[----:B------:R-:W-:Y:S01]  /*2710*/  R2UR UR4, R212 ;  /* 0x00000000d40472ca */ /* 0x000fe200000e0000 */
[----:B------:R-:W-:Y:S02]  /*2720*/  UIADD3 UR10, UR6, 0x32440, URZ ;  /* 0x00032440060a7890 */ /* 0x000fe4000fffe03f */
[----:B------:R-:W-:Y:S02]  /*2730*/  ULOP3.LUT UR7, UR7, 0x3000000, URZ, 0xfc, !UPT ;  /* 0x0300000007077892 */ /* 0x000fe4000f8efc3f */
[----:B------:R-:W2:Y:S01]  /*2740*/  LDC R207, c[0x0][0x288] ;  /* 0x0000a200ffcf7b82 */ /* 0x000ea20000000800 */
[----:B------:R-:W-:Y:S01]  /*2750*/  UPRMT UR10, UR48, 0x654, UR10 ;  /* 0x00000654300a7896 */ /* 0x000fe2000800000a */
[----:B------:R-:W-:-:S06]  /*2760*/  UMOV UR11, 0x40000040 ;  /* 0x40000040000b7882 */ /* 0x000fcc0000000000 */
[----:B------:R-:W3:Y:S08]  /*2770*/  @P6 LDC R5, c[0x0][0x44c] ;  /* 0x00011300ff056b82 */ /* 0x000ef00000000800 */
[----:B------:R-:W4:Y:S01]  /*2780*/  @P6 LDC R72, c[0x0][0x450] ;  /* 0x00011400ff486b82 */ /* 0x000f220000000800 */
[----:B------:R-:W-:Y:S01]  /*2790*/  SYNCS.ARRIVE.TRANS64.RED.A1T0 RZ, [UR10], RZ ;  /* 0x000000ffffff79a7 */ /* 0x000fe2000810040a */
[----:B---3--:R-:W-:-:S05]  /*27a0*/  @P6 IMAD.HI.U32 R5, R4, R5, RZ ;  /* 0x0000000504056227 */ /* 0x008fca00078e00ff */
[----:B----4-:R-:W-:Y:S01]  /*27b0*/  @P6 SHF.R.U32.HI R4, RZ, R72, R5 ;  /* 0x00000048ff046219 */ /* 0x010fe20000011605 */
[----:B------:R-:W-:-:S04]  /*27c0*/  IMAD.MOV.U32 R72, RZ, RZ, -0x60 ;  /* 0xffffffa0ff487424 */ /* 0x000fc800078e00ff */
[----:B------:R-:W3:Y:S01]  /*27d0*/  SHFL.IDX PT, R21, R4, RZ, 0x1c1f ;  /* 0x001c1fff04157589 */ /* 0x000ee200000e0000 */
[----:B------:R-:W-:-:S03]  /*27e0*/  IMAD R5, R201, R72, 0x60 ;  /* 0x00000060c9057424 */ /* 0x000fc600078e0248 */
[----:B------:R-:W4:Y:S01]  /*27f0*/  SHFL.IDX PT, R73, R4, 0x1, 0x1c1f ;  /* 0x003c1f0004497f89 */ /* 0x000f2200000e0000 */
[----:B-1----:R-:W-:Y:S01]  /*2800*/  IMAD R5, R208, UR4, R5 ;  /* 0x00000004d0057c24 */ /* 0x002fe2000f8e0205 */
[----:B------:R-:W-:-:S03]  /*2810*/  UIMAD UR4, UR38, 0xc00, UR7 ;  /* 0x00000c00260478a4 */ /* 0x000fc6000f8e0207 */
[----:B------:R-:W-:-:S04]  /*2820*/  IMAD R72, R214, -0x2, R5 ;  /* 0xfffffffed6487824 */ /* 0x000fc800078e0205 */
[----:B------:R-:W-:Y:S01]  /*2830*/  UMOV UR10, UR4 ;  /* 0x00000004000a7c82 */ /* 0x000fe20008000000 */
[----:B--2---:R-:W-:-:S04]  /*2840*/  IADD3 R5, R72, 0x1, -R207 ;  /* 0x0000000148057810 */ /* 0x004fc80007ffe8cf */
[-CC-:B---3--:R-:W-:Y:S01]  /*2850*/  VIADDMNMX R21, R21, R5.reuse, R72.reuse, PT ;  /* 0x0000000515157246 */ /* 0x188fe20003800148 */
[----:B------:R1:W-:Y:S03]  /*2860*/  BAR.SYNC.DEFER_BLOCKING R209, 0x100 ;  /* 0x000400d10000751d */ /* 0x0003e60000010000 */
[----:B------:R-:W-:Y:S02]  /*2870*/  ISETP.GT.AND P5, PT, R21, RZ, PT ;  /* 0x000000ff1500720c */ /* 0x000fe40003fa4270 */
[----:B----4-:R-:W-:Y:S02]  /*2880*/  VIADDMNMX R72, R73, R5, R72, PT ;  /* 0x0000000549487246 */ /* 0x010fe40003800148 */
[----:B------:R-:W-:Y:S02]  /*2890*/  ISETP.GT.AND P4, PT, R21, 0x1, PT ;  /* 0x000000011500780c */ /* 0x000fe40003f84270 */
[----:B------:R-:W-:-:S02]  /*28a0*/  FSEL R73, R24, -INF , P5 ;  /* 0xff80000018497808 */ /* 0x000fc40002800000 */
[C---:B------:R-:W-:Y:S02]  /*28b0*/  ISETP.GT.AND P2, PT, R21.reuse, 0x10, PT ;  /* 0x000000101500780c */ /* 0x040fe40003f44270 */
[C---:B------:R-:W-:Y:S02]  /*28c0*/  ISETP.GT.AND P5, PT, R21.reuse, 0x11, PT ;  /* 0x000000111500780c */ /* 0x040fe40003fa4270 */
[C---:B------:R-:W-:Y:S02]  /*28d0*/  ISETP.GT.AND P3, PT, R21.reuse, 0x8, PT ;  /* 0x000000081500780c */ /* 0x040fe40003f64270 */
[----:B------:R-:W-:Y:S02]  /*28e0*/  ISETP.GT.AND P1, PT, R21, 0x9, PT ;  /* 0x000000091500780c */ /* 0x000fe40003f24270 */
[----:B------:R-:W-:Y:S02]  /*28f0*/  FSEL R25, R25, -INF , P4 ;  /* 0xff80000019197808 */ /* 0x000fe40002000000 */
[----:B------:R-:W-:-:S02]  /*2900*/  ISETP.GT.AND P4, PT, R21, 0x18, PT ;  /* 0x000000181500780c */ /* 0x000fc40003f84270 */
[----:B------:R-:W-:Y:S02]  /*2910*/  FSEL R5, R32, -INF , P2 ;  /* 0xff80000020057808 */ /* 0x000fe40001000000 */
[----:B------:R-:W-:Y:S02]  /*2920*/  FSEL R158, R33, -INF , P5 ;  /* 0xff800000219e7808 */ /* 0x000fe40002800000 */
[C---:B------:R-:W-:Y:S02]  /*2930*/  ISETP.GT.AND P2, PT, R21.reuse, 0x21, PT ;  /* 0x000000211500780c */ /* 0x040fe40003f44270 */
[----:B------:R-:W-:Y:S02]  /*2940*/  ISETP.GT.AND P5, PT, R21, 0x28, PT ;  /* 0x000000281500780c */ /* 0x000fe40003fa4270 */
[----:B------:R-:W-:Y:S02]  /*2950*/  FSEL R75, R28, -INF , P3 ;  /* 0xff8000001c4b7808 */ /* 0x000fe40001800000 */
[----:B------:R-:W-:-:S02]  /*2960*/  FSEL R29, R29, -INF , P1 ;  /* 0xff8000001d1d7808 */ /* 0x000fc40000800000 */
[C---:B------:R-:W-:Y:S02]  /*2970*/  ISETP.GT.AND P3, PT, R21.reuse, 0x19, PT ;  /* 0x000000191500780c */ /* 0x040fe40003f64270 */
[C---:B------:R-:W-:Y:S02]  /*2980*/  ISETP.GT.AND P1, PT, R21.reuse, 0x20, PT ;  /* 0x000000201500780c */ /* 0x040fe40003f24270 */
[----:B------:R-:W-:Y:S02]  /*2990*/  FSEL R163, R36, -INF , P4 ;  /* 0xff80000024a37808 */ /* 0x000fe40002000000 */
[----:B------:R-:W-:Y:S02]  /*29a0*/  ISETP.GT.AND P4, PT, R21, 0x29, PT ;  /* 0x000000291500780c */ /* 0x000fe40003f84270 */
[----:B------:R-:W-:Y:S02]  /*29b0*/  FSEL R159, R41, -INF , P2 ;  /* 0xff800000299f7808 */ /* 0x000fe40001000000 */
[----:B------:R-:W-:-:S02]  /*29c0*/  FSEL R164, R44, -INF , P5 ;  /* 0xff8000002ca47808 */ /* 0x000fc40002800000 */
[C---:B------:R-:W-:Y:S02]  /*29d0*/  ISETP.GT.AND P2, PT, R21.reuse, 0x38, PT ;  /* 0x000000381500780c */ /* 0x040fe40003f44270 */
[----:B------:R-:W-:Y:S02]  /*29e0*/  ISETP.GT.AND P5, PT, R21, 0x39, PT ;  /* 0x000000391500780c */ /* 0x000fe40003fa4270 */
[----:B------:R-:W-:Y:S02]  /*29f0*/  FSEL R168, R37, -INF , P3 ;  /* 0xff80000025a87808 */ /* 0x000fe40001800000 */
[----:B------:R-:W-:Y:S02]  /*2a00*/  FSEL R206, R40, -INF , P1 ;  /* 0xff80000028ce7808 */ /* 0x000fe40000800000 */
[----:B------:R-:W-:Y:S02]  /*2a10*/  FMNMX.FTZ R4, R73, R25, !PT ;  /* 0x0000001949047209 */ /* 0x000fe40007810000 */
[----:B------:R-:W-:-:S02]  /*2a20*/  ISETP.GT.AND P3, PT, R21, 0x30, PT ;  /* 0x000000301500780c */ /* 0x000fc40003f64270 */
[----:B------:R-:W-:Y:S02]  /*2a30*/  ISETP.GT.AND P1, PT, R21, 0x31, PT ;  /* 0x000000311500780c */ /* 0x000fe40003f24270 */
[----:B------:R-:W-:Y:S02]  /*2a40*/  FSEL R169, R45, -INF , P4 ;  /* 0xff8000002da97808 */ /* 0x000fe40002000000 */
[----:B------:R-:W-:Y:S02]  /*2a50*/  ISETP.GT.AND P4, PT, R21, 0x40, PT ;  /* 0x000000401500780c */ /* 0x000fe40003f84270 */
[----:B------:R-:W-:Y:S02]  /*2a60*/  FSEL R165, R52, -INF , P2 ;  /* 0xff80000034a57808 */ /* 0x000fe40001000000 */
[----:B------:R-:W-:Y:S02]  /*2a70*/  FSEL R170, R53, -INF , P5 ;  /* 0xff80000035aa7808 */ /* 0x000fe40002800000 */
[----:B------:R-:W-:-:S02]  /*2a80*/  ISETP.GT.AND P2, PT, R21, 0x49, PT ;  /* 0x000000491500780c */ /* 0x000fc40003f44270 */
[----:B------:R-:W-:Y:S02]  /*2a90*/  ISETP.GT.AND P5, PT, R21, 0x50, PT ;  /* 0x000000501500780c */ /* 0x000fe40003fa4270 */
[----:B------:R-:W-:Y:S02]  /*2aa0*/  FMNMX.FTZ R24, R75, R4, !PT ;  /* 0x000000044b187209 */ /* 0x000fe40007810000 */
[----:B------:R-:W-:Y:S02]  /*2ab0*/  FSEL R205, R48, -INF , P3 ;  /* 0xff80000030cd7808 */ /* 0x000fe40001800000 */
[----:B------:R-:W-:Y:S02]  /*2ac0*/  FSEL R160, R49, -INF , P1 ;  /* 0xff80000031a07808 */ /* 0x000fe40000800000 */
[C---:B------:R-:W-:Y:S02]  /*2ad0*/  ISETP.GT.AND P3, PT, R21.reuse, 0x41, PT ;  /* 0x000000411500780c */ /* 0x040fe40003f64270 */
[----:B------:R-:W-:-:S02]  /*2ae0*/  ISETP.GT.AND P1, PT, R21, 0x48, PT ;  /* 0x000000481500780c */ /* 0x000fc40003f24270 */
[----:B------:R-:W-:Y:S02]  /*2af0*/  FSEL R157, R56, -INF , P4 ;  /* 0xff800000389d7808 */ /* 0x000fe40002000000 */
[----:B------:R-:W-:Y:S02]  /*2b00*/  ISETP.GT.AND P4, PT, R21, 0x51, PT ;  /* 0x000000511500780c */ /* 0x000fe40003f84270 */
[----:B------:R-:W-:Y:S02]  /*2b10*/  FSEL R171, R61, -INF , P2 ;  /* 0xff8000003dab7808 */ /* 0x000fe40001000000 */
[----:B------:R-:W-:Y:S02]  /*2b20*/  FSEL R4, R64, -INF , P5 ;  /* 0xff80000040047808 */ /* 0x000fe40002800000 */
[----:B------:R-:W-:Y:S02]  /*2b30*/  FMNMX.FTZ R24, R29, R24, !PT ;  /* 0x000000181d187209 */ /* 0x000fe40007810000 */
[----:B------:R-:W-:-:S02]  /*2b40*/  ISETP.GT.AND P2, PT, R72, RZ, PT ;  /* 0x000000ff4800720c */ /* 0x000fc40003f44270 */
[----:B------:R-:W-:Y:S02]  /*2b50*/  ISETP.GT.AND P5, PT, R72, 0x1, PT ;  /* 0x000000014800780c */ /* 0x000fe40003fa4270 */
[----:B------:R-:W-:Y:S02]  /*2b60*/  FSEL R161, R57, -INF , P3 ;  /* 0xff80000039a17808 */ /* 0x000fe40001800000 */
[----:B------:R-:W-:Y:S02]  /*2b70*/  FSEL R166, R60, -INF , P1 ;  /* 0xff8000003ca67808 */ /* 0x000fe40000800000 */
[C---:B------:R-:W-:Y:S02]  /*2b80*/  ISETP.GT.AND P3, PT, R21.reuse, 0x58, PT ;  /* 0x000000581500780c */ /* 0x040fe40003f64270 */
[----:B------:R-:W-:Y:S02]  /*2b90*/  ISETP.GT.AND P1, PT, R21, 0x59, PT ;  /* 0x000000591500780c */ /* 0x000fe40003f24270 */
[----:B------:R-:W-:-:S02]  /*2ba0*/  FSEL R162, R65, -INF , P4 ;  /* 0xff80000041a27808 */ /* 0x000fc40002000000 */
[----:B------:R-:W-:Y:S02]  /*2bb0*/  FMNMX.FTZ R21, R5, R24, !PT ;  /* 0x0000001805157209 */ /* 0x000fe40007810000 */
[----:B------:R-:W-:Y:S02]  /*2bc0*/  ISETP.GT.AND P4, PT, R72, 0x8, PT ;  /* 0x000000084800780c */ /* 0x000fe40003f84270 */
[----:B------:R-:W-:Y:S02]  /*2bd0*/  FSEL R26, R26, -INF , P2 ;  /* 0xff8000001a1a7808 */ /* 0x000fe40001000000 */
[----:B------:R-:W-:Y:S02]  /*2be0*/  FSEL R24, R27, -INF , P5 ;  /* 0xff8000001b187808 */ /* 0x000fe40002800000 */
[----:B------:R-:W-:Y:S02]  /*2bf0*/  FSEL R167, R68, -INF , P3 ;  /* 0xff80000044a77808 */ /* 0x000fe40001800000 */
[----:B------:R-:W-:-:S02]  /*2c00*/  FMNMX.FTZ R28, R158, R21, !PT ;  /* 0x000000159e1c7209 */ /* 0x000fc40007810000 */
[----:B------:R-:W-:Y:S02]  /*2c10*/  ISETP.GT.AND P3, PT, R72, 0x9, PT ;  /* 0x000000094800780c */ /* 0x000fe40003f64270 */
[----:B------:R-:W-:Y:S02]  /*2c20*/  FSEL R30, R30, -INF , P4 ;  /* 0xff8000001e1e7808 */ /* 0x000fe40002000000 */
[----:B------:R-:W-:Y:S02]  /*2c30*/  FMNMX.FTZ R21, R26, R24, !PT ;  /* 0x000000181a157209 */ /* 0x000fe40007810000 */
[----:B------:R-:W-:Y:S02]  /*2c40*/  FMNMX.FTZ R27, R163, R28, !PT ;  /* 0x0000001ca31b7209 */ /* 0x000fe40007810000 */
[----:B------:R-:W-:Y:S02]  /*2c50*/  ISETP.GT.AND P2, PT, R72, 0x10, PT ;  /* 0x000000104800780c */ /* 0x000fe40003f44270 */
[----:B------:R-:W-:-:S02]  /*2c60*/  FSEL R28, R31, -INF , P3 ;  /* 0xff8000001f1c7808 */ /* 0x000fc40001800000 */
[----:B------:R-:W-:Y:S02]  /*2c70*/  FMNMX.FTZ R21, R30, R21, !PT ;  /* 0x000000151e157209 */ /* 0x000fe40007810000 */
[----:B------:R-:W-:Y:S02]  /*2c80*/  ISETP.GT.AND P4, PT, R72, 0x11, PT ;  /* 0x000000114800780c */ /* 0x000fe40003f84270 */
[----:B------:R-:W-:Y:S02]  /*2c90*/  FSEL R173, R34, -INF , P2 ;  /* 0xff80000022ad7808 */ /* 0x000fe40001000000 */
[----:B------:R-:W-:Y:S02]  /*2ca0*/  FMNMX.FTZ R32, R28, R21, !PT ;  /* 0x000000151c207209 */ /* 0x000fe40007810000 */
[----:B------:R-:W-:Y:S02]  /*2cb0*/  FMNMX.FTZ R27, R168, R27, !PT ;  /* 0x0000001ba81b7209 */ /* 0x000fe40007810000 */
[----:B------:R-:W-:-:S02]  /*2cc0*/  ISETP.GT.AND P3, PT, R72, 0x18, PT ;  /* 0x000000184800780c */ /* 0x000fc40003f64270 */
[----:B------:R-:W-:Y:S02]  /*2cd0*/  FSEL R185, R35, -INF , P4 ;  /* 0xff80000023b97808 */ /* 0x000fe40002000000 */
[----:B------:R-:W-:Y:S02]  /*2ce0*/  FMNMX.FTZ R32, R173, R32, !PT ;  /* 0x00000020ad207209 */ /* 0x000fe40007810000 */
[----:B------:R-:W-:Y:S02]  /*2cf0*/  FMNMX.FTZ R34, R206, R27, !PT ;  /* 0x0000001bce227209 */ /* 0x000fe40007810000 */
[----:B------:R-:W-:Y:S02]  /*2d00*/  ISETP.GT.AND P2, PT, R72, 0x19, PT ;  /* 0x000000194800780c */ /* 0x000fe40003f44270 */
[----:B------:R-:W-:Y:S02]  /*2d10*/  FSEL R190, R38, -INF , P3 ;  /* 0xff80000026be7808 */ /* 0x000fe40001800000 */
[----:B------:R-:W-:-:S02]  /*2d20*/  FMNMX.FTZ R21, R185, R32, !PT ;  /* 0x00000020b9157209 */ /* 0x000fc40007810000 */
        /* <DEDUP_REMOVED lines=16> */
[----:B------:R-:W-:Y:S02]  /*2e30*/  ISETP.GT.AND P3, PT, R72, 0x30, PT ;  /* 0x000000304800780c */ /* 0x000fe40003f64270 */
[----:B------:R-:W-:-:S02]  /*2e40*/  FSEL R195, R47, -INF , P4 ;  /* 0xff8000002fc37808 */ /* 0x000fc40002000000 */
[----:B------:R-:W-:Y:S02]  /*2e50*/  FMNMX.FTZ R32, R191, R32, !PT ;  /* 0x00000020bf207209 */ /* 0x000fe40007810000 */
[----:B------:R-:W-:Y:S02]  /*2e60*/  FMNMX.FTZ R34, R160, R27, !PT ;  /* 0x0000001ba0227209 */ /* 0x000fe40007810000 */
[----:B------:R-:W-:Y:S02]  /*2e70*/  ISETP.GT.AND P2, PT, R72, 0x31, PT ;  /* 0x000000314800780c */ /* 0x000fe40003f44270 */
[----:B------:R-:W-:Y:S02]  /*2e80*/  FSEL R175, R50, -INF , P3 ;  /* 0xff80000032af7808 */ /* 0x000fe40001800000 */
[----:B------:R-:W-:Y:S02]  /*2e90*/  FMNMX.FTZ R32, R195, R32, !PT ;  /* 0x00000020c3207209 */ /* 0x000fe40007810000 */
        /* <DEDUP_REMOVED lines=25> */
[----:B------:R-:W-:Y:S02]  /*3030*/  FSEL R172, R69, -INF , P1 ;  /* 0xff80000045ac7808 */ /* 0x000fe40000800000 */
        /* <DEDUP_REMOVED lines=13> */
[----:B------:R-:W-:Y:S01]  /*3110*/  FSEL R198, R70, -INF , P1 ;  /* 0xff80000046c67808 */ /* 0x000fe20000800000 */
[----:B------:R-:W2:Y:S01]  /*3120*/  SHFL.BFLY PT, R34, R27, 0x2, 0x1f ;  /* 0x0c401f001b227f89 */ /* 0x000ea200000e0000 */
[----:B------:R-:W-:Y:S02]  /*3130*/  FMNMX.FTZ R21, R193, R32, !PT ;  /* 0x00000020c1157209 */ /* 0x000fe40007810000 */
[----:B------:R-:W-:Y:S02]  /*3140*/  FSEL R204, R71, -INF , P2 ;  /* 0xff80000047cc7808 */ /* 0x000fe40001000000 */
[----:B------:R-:W-:-:S04]  /*3150*/  FMNMX.FTZ R21, R198, R21, !PT ;  /* 0x00000015c6157209 */ /* 0x000fc80007810000 */
[----:B------:R-:W-:-:S05]  /*3160*/  FMNMX.FTZ R31, R204, R21, !PT ;  /* 0x00000015cc1f7209 */ /* 0x000fca0007810000 */
[----:B------:R-:W3:Y:S01]  /*3170*/  SHFL.BFLY PT, R32, R31, 0x2, 0x1f ;  /* 0x0c401f001f207f89 */ /* 0x000ee200000e0000 */
[----:B--2---:R-:W-:-:S05]  /*3180*/  FMNMX.FTZ R34, R27, R34, !PT ;  /* 0x000000221b227209 */ /* 0x004fca0007810000 */
[----:B------:R-:W2:Y:S01]  /*3190*/  SHFL.BFLY PT, R21, R34, 0x1, 0x1f ;  /* 0x0c201f0022157f89 */ /* 0x000ea200000e0000 */
[----:B---3--:R-:W-:-:S05]  /*31a0*/  FMNMX.FTZ R32, R31, R32, !PT ;  /* 0x000000201f207209 */ /* 0x008fca0007810000 */
[----:B------:R-:W3:Y:S01]  /*31b0*/  SHFL.BFLY PT, R27, R32, 0x1, 0x1f ;  /* 0x0c201f00201b7f89 */ /* 0x000ee200000e0000 */
[----:B--2---:R-:W-:-:S04]  /*31c0*/  FMNMX.FTZ R21, R34, R21, !PT ;  /* 0x0000001522157209 */ /* 0x004fc80007810000 */
[C---:B------:R-:W-:Y:S01]  /*31d0*/  FSETP.NEU.FTZ.AND P1, PT, R21.reuse, -INF , PT ;  /* 0xff8000001500780b */ /* 0x040fe20003f3d000 */
[----:B------:R-:W-:-:S05]  /*31e0*/  FMUL.FTZ R202, R21, UR5 ;  /* 0x0000000515ca7c20 */ /* 0x000fca0008410000 */
[----:B------:R-:W-:Y:S02]  /*31f0*/  FSEL R202, R202, RZ, P1 ;  /* 0x000000ffcaca7208 */ /* 0x000fe40000800000 */
[----:B---3--:R-:W-:-:S03]  /*3200*/  FMNMX.FTZ R156, R32, R27, !PT ;  /* 0x0000001b209c7209 */ /* 0x008fc60007810000 */
[--C-:B------:R-:W-:Y:S01]  /*3210*/  FFMA.FTZ R177, R73, UR5, -R202.reuse ;  /* 0x0000000549b17c23 */ /* 0x100fe200080108ca */
[--C-:B------:R-:W-:Y:S01]  /*3220*/  FFMA.FTZ R178, R25, UR5, -R202.reuse ;  /* 0x0000000519b27c23 */ /* 0x100fe200080108ca */
[--C-:B------:R-:W-:Y:S01]  /*3230*/  FFMA.FTZ R179, R75, UR5, -R202.reuse ;  /* 0x000000054bb37c23 */ /* 0x100fe200080108ca */
[C---:B------:R-:W-:Y:S01]  /*3240*/  FSETP.NEU.FTZ.AND P1, PT, R156.reuse, -INF , PT ;  /* 0xff8000009c00780b */ /* 0x040fe20003f3d000 */
[----:B------:R-:W-:Y:S01]  /*3250*/  FMUL.FTZ R203, R156, UR5 ;  /* 0x000000059ccb7c20 */ /* 0x000fe20008410000 */
[--C-:B------:R-:W-:Y:S01]  /*3260*/  FFMA.FTZ R180, R29, UR5, -R202.reuse ;  /* 0x000000051db47c23 */ /* 0x100fe200080108ca */
[----:B------:R-:W-:Y:S01]  /*3270*/  MUFU.EX2 R177, R177 ;  /* 0x000000b100b17308 */ /* 0x000fe20000000800 */
[--C-:B------:R-:W-:Y:S01]  /*3280*/  FFMA.FTZ R5, R5, UR5, -R202.reuse ;  /* 0x0000000505057c23 */ /* 0x100fe200080108ca */
[--C-:B------:R-:W-:Y:S01]  /*3290*/  FFMA.FTZ R158, R158, UR5, -R202.reuse ;  /* 0x000000059e9e7c23 */ /* 0x100fe200080108ca */
[----:B------:R-:W-:Y:S01]  /*32a0*/  FSEL R203, R203, RZ, P1 ;  /* 0x000000ffcbcb7208 */ /* 0x000fe20000800000 */
        /* <DEDUP_REMOVED lines=8> */
[----:B------:R-:W2:Y:S01]  /*3330*/  MUFU.EX2 R178, R178 ;  /* 0x000000b200b27308 */ /* 0x000ea20000000800 */
        /* <DEDUP_REMOVED lines=16> */
[----:B--2---:R-:W-:Y:S01]  /*3440*/  F2FP.F16.F32.PACK_AB R152, R178, R177 ;  /* 0x000000b1b298723e */ /* 0x004fe200000000ff */
        /* <DEDUP_REMOVED lines=15> */
[----:B---3--:R-:W-:Y:S01]  /*3540*/  F2FP.F16.F32.PACK_AB R154, R180, R179 ;  /* 0x000000b3b49a723e */ /* 0x008fe200000000ff */
[--C-:B------:R-:W-:Y:S01]  /*3550*/  FFMA.FTZ R162, R162, UR5, -R202.reuse ;  /* 0x00000005a2a27c23 */ /* 0x100fe200080108ca */
[--C-:B------:R-:W-:Y:S01]  /*3560*/  FFMA.FTZ R167, R167, UR5, -R202.reuse ;  /* 0x00000005a7a77c23 */ /* 0x100fe200080108ca */
[----:B------:R-:W-:Y:S01]  /*3570*/  FFMA.FTZ R172, R172, UR5, -R202 ;  /* 0x00000005acac7c23 */ /* 0x000fe200080108ca */
[--C-:B------:R-:W-:Y:S01]  /*3580*/  FFMA.FTZ R189, R189, UR5, -R203.reuse ;  /* 0x00000005bdbd7c23 */ /* 0x100fe200080108cb */
[--C-:B------:R-:W-:Y:S01]  /*3590*/  FFMA.FTZ R193, R193, UR5, -R203.reuse ;  /* 0x00000005c1c17c23 */ /* 0x100fe200080108cb */
[--C-:B------:R-:W-:Y:S01]  /*35a0*/  FFMA.FTZ R198, R198, UR5, -R203.reuse ;  /* 0x00000005c6c67c23 */ /* 0x100fe200080108cb */
[----:B------:R-:W-:Y:S01]  /*35b0*/  MUFU.EX2 R183, R183 ;  /* 0x000000b700b77308 */ /* 0x000fe20000000800 */
[----:B------:R-:W-:Y:S01]  /*35c0*/  FFMA.FTZ R202, R204, UR5, -R203 ;  /* 0x00000005ccca7c23 */ /* 0x000fe200080108cb */
[----:B------:R-:W-:-:S04]  /*35d0*/  FADD.FTZ R178, R177, R178 ;  /* 0x000000b2b1b27221 */ /* 0x000fc80000010000 */
[----:B------:R-:W-:Y:S02]  /*35e0*/  FADD.FTZ R179, R179, R178 ;  /* 0x000000b2b3b37221 */ /* 0x000fe40000010000 */
[----:B------:R-:W3:Y:S01]  /*35f0*/  MUFU.EX2 R184, R184 ;  /* 0x000000b800b87308 */ /* 0x000ee20000000800 */
[----:B--2---:R-:W-:Y:S01]  /*3600*/  F2FP.F16.F32.PACK_AB R153, R182, R181 ;  /* 0x000000b5b699723e */ /* 0x004fe200000000ff */
[----:B------:R-:W-:Y:S01]  /*3610*/  FADD.FTZ R182, R181, R182 ;  /* 0x000000b6b5b67221 */ /* 0x000fe20000010000 */
[----:B------:R-:W-:-:S05]  /*3620*/  FADD.FTZ R180, R180, R179 ;  /* 0x000000b3b4b47221 */ /* 0x000fca0000010000 */
[----:B------:R-:W-:Y:S08]  /*3630*/  MUFU.EX2 R5, R5 ;  /* 0x0000000500057308 */ /* 0x000ff00000000800 */
[----:B------:R-:W-:Y:S01]  /*3640*/  MUFU.EX2 R158, R158 ;  /* 0x0000009e009e7308 */ /* 0x000fe20000000800 */
[----:B---3--:R-:W-:Y:S01]  /*3650*/  F2FP.F16.F32.PACK_AB R155, R184, R183 ;  /* 0x000000b7b89b723e */ /* 0x008fe200000000ff */
        /* <DEDUP_REMOVED lines=8> */
[----:B------:R-:W2:Y:S08]  /*36e0*/  MUFU.EX2 R173, R173 ;  /* 0x000000ad00ad7308 */ /* 0x000eb00000000800 */
[----:B------:R-:W3:Y:S08]  /*36f0*/  MUFU.EX2 R185, R185 ;  /* 0x000000b900b97308 */ /* 0x000ef00000000800 */
[----:B------:R-:W-:Y:S01]  /*3700*/  MUFU.EX2 R190, R190 ;  /* 0x000000be00be7308 */ /* 0x000fe20000000800 */
[----:B--2---:R-:W-:-:S07]  /*3710*/  FADD.FTZ R184, R173, R184 ;  /* 0x000000b8adb87221 */ /* 0x004fce0000010000 */
[----:B------:R-:W2:Y:S08]  /*3720*/  MUFU.EX2 R194, R194 ;  /* 0x000000c200c27308 */ /* 0x000eb00000000800 */
[----:B------:R-:W-:Y:S08]  /*3730*/  MUFU.EX2 R206, R206 ;  /* 0x000000ce00ce7308 */ /* 0x000ff00000000800 */
[----:B------:R-:W-:Y:S08]  /*3740*/  MUFU.EX2 R159, R159 ;  /* 0x0000009f009f7308 */ /* 0x000ff00000000800 */
[----:B------:R-:W-:Y:S08]  /*3750*/  MUFU.EX2 R164, R164 ;  /* 0x000000a400a47308 */ /* 0x000ff00000000800 */
[----:B------:R-:W-:Y:S08]  /*3760*/  MUFU.EX2 R169, R169 ;  /* 0x000000a900a97308 */ /* 0x000ff00000000800 */
[----:B------:R-:W4:Y:S08]  /*3770*/  MUFU.EX2 R174, R174 ;  /* 0x000000ae00ae7308 */ /* 0x000f300000000800 */
[----:B------:R-:W5:Y:S08]  /*3780*/  MUFU.EX2 R186, R186 ;  /* 0x000000ba00ba7308 */ /* 0x000f700000000800 */
[----:B------:R-:W-:Y:S08]  /*3790*/  MUFU.EX2 R191, R191 ;  /* 0x000000bf00bf7308 */ /* 0x000ff00000000800 */
[----:B------:R-:W0:Y:S08]  /*37a0*/  MUFU.EX2 R195, R195 ;  /* 0x000000c300c37308 */ /* 0x000e300000000800 */
[----:B------:R-:W-:Y:S08]  /*37b0*/  MUFU.EX2 R205, R205 ;  /* 0x000000cd00cd7308 */ /* 0x000ff00000000800 */
[----:B------:R-:W-:Y:S08]  /*37c0*/  MUFU.EX2 R160, R160 ;  /* 0x000000a000a07308 */ /* 0x000ff00000000800 */
[----:B------:R-:W-:Y:S08]  /*37d0*/  MUFU.EX2 R165, R165 ;  /* 0x000000a500a57308 */ /* 0x000ff00000000800 */
[----:B------:R-:W-:Y:S08]  /*37e0*/  MUFU.EX2 R170, R170 ;  /* 0x000000aa00aa7308 */ /* 0x000ff00000000800 */
[----:B------:R-:W1:Y:S08]  /*37f0*/  MUFU.EX2 R175, R175 ;  /* 0x000000af00af7308 */ /* 0x000e700000000800 */
[----:B------:R-:W1:Y:S08]  /*3800*/  MUFU.EX2 R187, R187 ;  /* 0x000000bb00bb7308 */ /* 0x000e700000000800 */
[----:B------:R-:W-:Y:S08]  /*3810*/  MUFU.EX2 R192, R192 ;  /* 0x000000c000c07308 */ /* 0x000ff00000000800 */
[----:B------:R-:W1:Y:S08]  /*3820*/  MUFU.EX2 R196, R196 ;  /* 0x000000c400c47308 */ /* 0x000e700000000800 */
        /* <DEDUP_REMOVED lines=8> */
[----:B------:R-:W1:Y:S08]  /*38b0*/  MUFU.EX2 R4, R4 ;  /* 0x0000000400047308 */ /* 0x000e700000000800 */
[----:B------:R-:W-:Y:S08]  /*38c0*/  MUFU.EX2 R162, R162 ;  /* 0x000000a200a27308 */ /* 0x000ff00000000800 */
[----:B------:R-:W-:Y:S08]  /*38d0*/  MUFU.EX2 R167, R167 ;  /* 0x000000a700a77308 */ /* 0x000ff00000000800 */
[----:B------:R-:W-:Y:S08]  /*38e0*/  MUFU.EX2 R172, R172 ;  /* 0x000000ac00ac7308 */ /* 0x000ff00000000800 */
[----:B------:R-:W1:Y:S01]  /*38f0*/  MUFU.EX2 R189, R189 ;  /* 0x000000bd00bd7308 */ /* 0x000e620000000800 */
[----:B------:R-:W-:-:S02]  /*3900*/  WARPGROUP.DEPBAR.LE gsb0, 0x0 ;  /* 0x00008000000079c5 */ /* 0x000fc40000010000 */
[----:B------:R-:W-:Y:S01]  /*3910*/  F2FP.F16.F32.PACK_AB R152, R158, R5 ;  /* 0x000000059e98723e */ /* 0x000fe200000000ff */
[----:B------:R-:W-:Y:S01]  /*3920*/  FADD.FTZ R5, R5, R180 ;  /* 0x000000b405057221 */ /* 0x000fe20000010000 */
[C---:B---3--:R-:W-:Y:S01]  /*3930*/  F2FP.F16.F32.PACK_AB R153, R185.reuse, R173 ;  /* 0x000000adb999723e */ /* 0x048fe200000000ff */
[----:B------:R-:W-:Y:S01]  /*3940*/  FADD.FTZ R185, R185, R184 ;  /* 0x000000b8b9b97221 */ /* 0x000fe20000010000 */
[----:B------:R-:W-:Y:S01]  /*3950*/  F2FP.F16.F32.PACK_AB R154, R168, R163 ;  /* 0x000000a3a89a723e */ /* 0x000fe200000000ff */
[----:B------:R-:W3:Y:S01]  /*3960*/  MUFU.EX2 R193, R193 ;  /* 0x000000c100c17308 */ /* 0x000ee20000000800 */
[----:B--2---:R-:W-:Y:S01]  /*3970*/  F2FP.F16.F32.PACK_AB R155, R194, R190 ;  /* 0x000000bec29b723e */ /* 0x004fe200000000ff */
        /* <DEDUP_REMOVED lines=9> */
[----:B----4-:R-:W-:Y:S01]  /*3a10*/  FADD.FTZ R185, R174, R185 ;  /* 0x000000b9aeb97221 */ /* 0x010fe20000010000 */
[----:B------:R-:W-:-:S02]  /*3a20*/  UMOV UR11, 0x40000040 ;  /* 0x40000040000b7882 */ /* 0x000fc40000000000 */
[----:B------:R-:W2:Y:S01]  /*3a30*/  MUFU.EX2 R202, R202 ;  /* 0x000000ca00ca7308 */ /* 0x000ea20000000800 */
[----:B------:R-:W-:Y:S02]  /*3a40*/  WARPGROUP.DEPBAR.LE gsb0, 0x0 ;  /* 0x00008000000079c5 */ /* 0x000fe40000010000 */
[----:B------:R-:W-:Y:S01]  /*3a50*/  F2FP.F16.F32.PACK_AB R152, R159, R206 ;  /* 0x000000ce9f98723e */ /* 0x000fe200000000ff */
[----:B------:R-:W-:Y:S01]  /*3a60*/  FADD.FTZ R206, R206, R163 ;  /* 0x000000a3cece7221 */ /* 0x000fe20000010000 */
[C---:B-----5:R-:W-:Y:S01]  /*3a70*/  F2FP.F16.F32.PACK_AB R153, R186.reuse, R174 ;  /* 0x000000aeba99723e */ /* 0x060fe200000000ff */
        /* <DEDUP_REMOVED lines=9> */
[----:B-1----:R-:W-:-:S05]  /*3b10*/  FADD.FTZ R186, R175, R186 ;  /* 0x000000baafba7221 */ /* 0x002fca0000010000 */
[----:B------:R-:W-:Y:S01]  /*3b20*/  HGMMA.64x256x16.F32 R24, R152, gdesc[UR8].tnspB, R24, gsb0 ;  /* 0x43e0000898187df0 */ /* 0x000fe20008000818 */
[----:B------:R-:W-:Y:S01]  /*3b30*/  UIADD3 UR10, UR4, 0x180, URZ ;  /* 0x00000180040a7890 */ /* 0x000fe2000fffe03f */
[----:B------:R-:W-:Y:S01]  /*3b40*/  UMOV UR11, 0x40000040 ;  /* 0x40000040000b7882 */ /* 0x000fe20000000000 */
[----:B------:R-:W-:Y:S02]  /*3b50*/  WARPGROUP.DEPBAR.LE gsb0, 0x0 ;  /* 0x00008000000079c5 */ /* 0x000fe40000010000 */
[----:B------:R-:W-:Y:S01]  /*3b60*/  F2FP.F16.F32.PACK_AB R152, R160, R205 ;  /* 0x000000cda098723e */ /* 0x000fe200000000ff */
[----:B------:R-:W-:Y:S01]  /*3b70*/  FADD.FTZ R205, R205, R164 ;  /* 0x000000a4cdcd7221 */ /* 0x000fe20000010000 */
[C---:B------:R-:W-:Y:S01]  /*3b80*/  F2FP.F16.F32.PACK_AB R153, R187.reuse, R175 ;  /* 0x000000afbb99723e */ /* 0x040fe200000000ff */
        /* <DEDUP_REMOVED lines=27> */
[----:B------:R-:W-:-:S07]  /*3d40*/  FADD.FTZ R188, R189, R188 ;  /* 0x000000bcbdbc7221 */ /* 0x000fce0000010000 */
[----:B------:R-:W-:Y:S01]  /*3d50*/  HGMMA.64x256x16.F32 R24, R152, gdesc[UR8].tnspB, R24, gsb0 ;  /* 0x43e0000898187df0 */ /* 0x000fe20008000818 */
[----:B------:R-:W-:Y:S01]  /*3d60*/  UIADD3 UR10, UR4, 0x280, URZ ;  /* 0x00000280040a7890 */ /* 0x000fe2000fffe03f */
[----:B------:R-:W-:Y:S01]  /*3d70*/  UMOV UR11, 0x40000040 ;  /* 0x40000040000b7882 */ /* 0x000fe20000000000 */
[----:B------:R-:W-:Y:S02]  /*3d80*/  WARPGROUP.DEPBAR.LE gsb0, 0x0 ;  /* 0x00008000000079c5 */ /* 0x000fe40000010000 */
[C---:B------:R-:W-:Y:S01]  /*3d90*/  F2FP.F16.F32.PACK_AB R152, R162.reuse, R4 ;  /* 0x00000004a298723e */ /* 0x040fe200000000ff */
[----:B------:R-:W-:Y:S01]  /*3da0*/  FADD.FTZ R162, R162, R171 ;  /* 0x000000aba2a27221 */ /* 0x000fe20000010000 */
[C---:B---3--:R-:W-:Y:S01]  /*3db0*/  F2FP.F16.F32.PACK_AB R153, R193.reuse, R189 ;  /* 0x000000bdc199723e */ /* 0x048fe200000000ff */
[----:B------:R-:W-:Y:S01]  /*3dc0*/  FADD.FTZ R193, R193, R188 ;  /* 0x000000bcc1c17221 */ /* 0x000fe20000010000 */
[----:B------:R-:W-:Y:S01]  /*3dd0*/  F2FP.F16.F32.PACK_AB R154, R172, R167 ;  /* 0x000000a7ac9a723e */ /* 0x000fe200000000ff */
[----:B------:R-:W-:Y:S01]  /*3de0*/  FADD.FTZ R167, R167, R162 ;  /* 0x000000a2a7a77221 */ /* 0x000fe20000010000 */
[----:B--2---:R-:W-:Y:S01]  /*3df0*/  F2FP.F16.F32.PACK_AB R155, R202, R198 ;  /* 0x000000c6ca9b723e */ /* 0x004fe200000000ff */
[----:B------:R-:W-:-:S02]  /*3e00*/  FADD.FTZ R193, R198, R193 ;  /* 0x000000c1c6c17221 */ /* 0x000fc40000010000 */
[----:B------:R-:W-:Y:S01]  /*3e10*/  FADD.FTZ R4, R172, R167 ;  /* 0x000000a7ac047221 */ /* 0x000fe20000010000 */
[----:B------:R-:W-:Y:S01]  /*3e20*/  WARPGROUP.ARRIVE ;  /* 0x00000000000079c5 */ /* 0x000fe20000000000 */
[----:B------:R-:W-:-:S12]  /*3e30*/  FADD.FTZ R5, R202, R193 ;  /* 0x000000c1ca057221 */ /* 0x000fd80000010000 */
[----:B------:R-:W-:Y:S03]  /*3e40*/  HGMMA.64x256x16.F32 R24, R152, gdesc[UR8].tnspB, R24, gsb0 ;  /* 0x43e0000898187df0 */ /* 0x000fe60008000818 */
[----:B------:R-:W-:Y:S02]  /*3e50*/  WARPGROUP.DEPBAR.LE gsb0, 0x0 ;  /* 0x00008000000079c5 */ /* 0x000fe40000010000 */
[----:B------:R-:W-:Y:S05]  /*3e60*/  @!P0 BRA `(.L_x_4666) ;  /* 0x0000000000048947 */ /* 0x000fea0003800000 */
[----:B------:R-:W-:Y:S01]  /*3e70*/  BPT.TRAP 0x1 ;  /* 0x000000040000795c */ /* 0x000fe20000300000 */
.L_x_4666:
[----:B------:R-:W0:Y:S01]  /*3e80*/  @P6 LDC R153, c[0x0][0x44c] ;  /* 0x00011300ff996b82 */ /* 0x000e220000000800 */
[----:B------:R-:W-:Y:S01]  /*3e90*/  R2UR UR4, R212 ;  /* 0x00000000d40472ca */ /* 0x000fe200000e0000 */
[----:B------:R-:W-:Y:S01]  /*3ea0*/  IMAD.U32 R152, RZ, RZ, UR60 ;  /* 0x0000003cff987e24 */ /* 0x000fe2000f8e00ff */
[----:B------:R-:W-:Y:S01]  /*3eb0*/  UIADD3 UR6, UR6, 0x32460, URZ ;  /* 0x0003246006067890 */ /* 0x000fe2000fffe03f */
[----:B------:R-:W-:-:S03]  /*3ec0*/  VIADD R201, R201, 0xfffffffe ;  /* 0xfffffffec9c97836 */ /* 0x000fc60000000000 */
[----:B------:R-:W-:Y:S01]  /*3ed0*/  UPRMT UR6, UR48, 0x654, UR6 ;  /* 0x0000065430067896 */ /* 0x000fe20008000006 */
[----:B------:R-:W1:Y:S06]  /*3ee0*/  @P6 LDC R154, c[0x0][0x450] ;  /* 0x00011400ff9a6b82 */ /* 0x000e6c0000000800 */
[----:B------:R-:W-:Y:S02]  /*3ef0*/  IMAD R207, R208, UR4, -R207 ;  /* 0x00000004d0cf7c24 */ /* 0x000fe4000f8e0acf */
[----:B------:R-:W-:Y:S01]  /*3f00*/  SYNCS.ARRIVE.TRANS64.RED.A1T0 RZ, [UR6], RZ ;  /* 0x000000ffffff79a7 */ /* 0x000fe20008100406 */
[----:B0-----:R-:W-:-:S05]  /*3f10*/  @P6 IMAD.HI.U32 R153, R153, UR60, RZ ;  /* 0x0000003c99996c27 */ /* 0x001fca000f8e00ff */
[----:B-1----:R-:W-:-:S05]  /*3f20*/  @P6 SHF.R.U32.HI R152, RZ, R154, R153 ;  /* 0x0000009aff986219 */ /* 0x002fca0000011699 */
[----:B------:R-:W-:-:S04]  /*3f30*/  IMAD.IADD R152, R207, 0x1, R152 ;  /* 0x00000001cf987824 */ /* 0x000fc800078e0298 */
[----:B------:R-:W-:-:S05]  /*3f40*/  IMAD.HI R152, R152, 0x2aaaaaab, RZ ;  /* 0x2aaaaaab98987827 */ /* 0x000fca00078e02ff */
[----:B------:R-:W-:-:S04]  /*3f50*/  SHF.R.U32.HI R153, RZ, 0x1f, R152 ;  /* 0x0000001fff997819 */ /* 0x000fc80000011698 */
[----:B------:R-:W-:-:S04]  /*3f60*/  LEA.HI.SX32 R153, R152, R153, 0x1c ;  /* 0x0000009998997211 */ /* 0x000fc800078fe2ff */
[----:B------:R-:W-:-:S04]  /*3f70*/  VIMNMX R211, RZ, R153, !PT ;  /* 0x00000099ffd37248 */ /* 0x000fc80007fe0100 */
[----:B------:R-:W-:-:S13]  /*3f80*/  ISETP.GE.AND P1, PT, R201, R211, PT ;  /* 0x000000d3c900720c */ /* 0x000fda0003f26270 */
[----:B------:R-:W-:Y:S05]  /*3f90*/  @!P1 BRA `(.L_x_4667) ;  /* 0x0000002800c49947 */ /* 0x000fea0003800000 */
[----:B------:R-:W-:Y:S02]  /*3fa0*/  IMAD.MOV.U32 R203, RZ, RZ, R156 ;  /* 0x000000ffffcb7224 */ /* 0x000fe400078e009c */
[----:B------:R-:W-:-:S07]  /*3fb0*/  IMAD.MOV.U32 R202, RZ, RZ, R21 ;  /* 0x000000ffffca7224 */ /* 0x000fce00078e0015 */
.L_x_4678:
[----:B------:R-:W-:-:S04]  /*3fc0*/  UIADD3 UR38, UR38, 0x1, URZ ;  /* 0x0000000126267890 */ /* 0x000fc8000fffe03f */
[----:B------:R-:W-:-:S04]  /*3fd0*/  UISETP.NE.AND UP0, UPT, UR38, 0x2, UPT ;  /* 0x000000022600788c */ /* 0x000fc8000bf05270 */
[----:B------:R-:W-:Y:S02]  /*3fe0*/  USEL UR6, UR38, URZ, UP0 ;  /* 0x0000003f26067287 */ /* 0x000fe40008000000 */
[----:B------:R-:W-:-:S04]  /*3ff0*/  USEL UR4, URZ, 0x1, UP0 ;  /* 0x000000013f047887 */ /* 0x000fc80008000000 */
[----:B------:R-:W-:Y:S01]  /*4000*/  ULOP3.LUT UR39, UR39, UR4, URZ, 0x3c, !UPT ;  /* 0x0000000427277292 */ /* 0x000fe2000f8e3c3f */
[----:B------:R-:W-:Y:S01]  /*4010*/  UMOV UR38, UR6 ;  /* 0x0000000600267c82 */ /* 0x000fe20008000000 */
[----:B------:R-:W-:Y:S10]  /*4020*/  @!P0 BRA `(.L_x_4668) ;  /* 0x0000000000048947 */ /* 0x000ff40003800000 */
[----:B------:R-:W-:Y:S01]  /*4030*/  BPT.TRAP 0x1 ;  /* 0x000000040000795c */ /* 0x000fe20000300000 */
.L_x_4668:
        /* <DEDUP_REMOVED lines=9> */
.L_x_4669:
[----:B-1----:R-:W-:Y:S05]  /*40d0*/  @P1 BRA `(.L_x_4670) ;  /* 0x0000000000081947 */ /* 0x002fea0003800000 */
[----:B------:R-:W1:Y:S02]  /*40e0*/  SYNCS.PHASECHK.TRANS64.TRYWAIT P1, [UR4+0x32430], R0 ;  /* 0x03243000ff0075a7 */ /* 0x000e640008020144 */
[----:B-1----:R-:W-:Y:S05]  /*40f0*/  @!P1 BRA `(.L_x_4671) ;  /* 0x000000d000089947 */ /* 0x002fea0003800000 */
.L_x_4670:
[----:B------:R-:W-:Y:S01]  /*4100*/  R2UR UR5, R20 ;  /* 0x00000000140572ca */ /* 0x000fe200000e0000 */
[----:B------:R-:W-:Y:S01]  /*4110*/  WARPGROUP.ARRIVE ;  /* 0x00000000000079c5 */ /* 0x000fe20000000000 */
[----:B------:R-:W-:Y:S01]  /*4120*/  R2UR UR48, R22 ;  /* 0x00000000163072ca */ /* 0x000fe200000e0000 */
[----:B------:R-:W-:Y:S01]  /*4130*/  UMOV UR51, 0x40000040 ;  /* 0x4000004000337882 */ /* 0x000fe20000000000 */
[----:B------:R-:W-:-:S09]  /*4140*/  R2UR UR49, R23 ;  /* 0x00000000173172ca */ /* 0x000fd200000e0000 */
[----:B------:R-:W-:-:S07]  /*4150*/  UIMAD UR5, UR38, 0x300, UR5 ;  /* 0x00000300260578a4 */ /* 0x000fce000f8e0205 */
[----:B------:R-:W-:Y:S02]  /*4160*/  UMOV UR50, UR5 ;  /* 0x0000000500327c82 */ /* 0x000fe40008000000 */
        /* <DEDUP_REMOVED lines=25> */
.L_x_4672:
[----:B------:R2:W3:Y:S01]  /*4300*/  SYNCS.PHASECHK.TRANS64.TRYWAIT P1, [UR4+0x32450], R0 ;  /* 0x03245000ff0075a7 */ /* 0x0004e20008020144 */
[----:B------:R-:W-:Y:S05]  /*4310*/  @!P0 BRA `(.L_x_4673) ;  /* 0x0000000000048947 */ /* 0x000fea0003800000 */
[----:B------:R-:W-:Y:S01]  /*4320*/  BPT.TRAP 0x1 ;  /* 0x000000040000795c */ /* 0x000fe20000300000 */
.L_x_4673:
[----:B---3--:R-:W-:Y:S05]  /*4330*/  @P1 BRA `(.L_x_4674) ;  /* 0x0000000000081947 */ /* 0x008fea0003800000 */
[----:B------:R-:W3:Y:S02]  /*4340*/  SYNCS.PHASECHK.TRANS64.TRYWAIT P1, [UR4+0x32450], R0 ;  /* 0x03245000ff0075a7 */ /* 0x000ee40008020144 */
[----:B---3--:R-:W-:Y:S05]  /*4350*/  @!P1 BRA `(.L_x_4675) ;  /* 0x000000cc00889947 */ /* 0x008fea0003800000 */
.L_x_4674:
        /* <DEDUP_REMOVED lines=30> */
[----:B-1----:R-:W-:-:S04]  /*4540*/  SHF.R.U32.HI R21, RZ, 0x7, R21 ;  /* 0x00000007ff157819 */ /* 0x002fc80000011615 */
        /* <DEDUP_REMOVED lines=70> */
.L_x_4676:
[----:B------:R-:W-:Y:S01]  /*49b0*/  ISETP.NE.AND P1, PT, R228, 0x1, PT ;  /* 0x00000001e400780c */ /* 0x000fe20003f25270 */
[----:B------:R-:W-:Y:S01]  /*49c0*/  VIADD R21, R213, UR60 ;  /* 0x0000003cd5157c36 */ /* 0x000fe20008000000 */
[----:B------:R-:W1:Y:S01]  /*49d0*/  LDC R204, c[0x0][0x2f0] ;  /* 0x0000bc00ffcc7b82 */ /* 0x000e620000000800 */
[----:B------:R-:W-:Y:S01]  /*49e0*/  R2UR UR5, R212 ;  /* 0x00000000d40572ca */ /* 0x000fe200000e0000 */
[----:B------:R-:W-:Y:S02]  /*49f0*/  UIADD3 UR10, UR4, 0x32440, URZ ;  /* 0x00032440040a7890 */ /* 0x000fe4000fffe03f */
[----:B------:R-:W-:Y:S02]  /*4a00*/  UIMAD UR6, UR6, 0xc00, UR7 ;  /* 0x00000c00060678a4 */ /* 0x000fe4000f8e0207 */
[----:B------:R-:W-:Y:S01]  /*4a10*/  UPRMT UR10, UR54, 0x654, UR10 ;  /* 0x00000654360a7896 */ /* 0x000fe2000800000a */
[----:B------:R-:W-:-:S04]  /*4a20*/  UMOV UR11, 0x40000040 ;  /* 0x40000040000b7882 */ /* 0x000fc80000000000 */
[----:B------:R-:W2:Y:S08]  /*4a30*/  @P1 LDC R206, c[0x0][0x44c] ;  /* 0x00011300ffce1b82 */ /* 0x000eb00000000800 */
[----:B------:R-:W3:Y:S01]  /*4a40*/  @P1 LDC R205, c[0x0][0x450] ;  /* 0x00011400ffcd1b82 */ /* 0x000ee20000000800 */
[----:B------:R-:W-:Y:S01]  /*4a50*/  SYNCS.ARRIVE.TRANS64.RED.A1T0 RZ, [UR10], RZ ;  /* 0x000000ffffff79a7 */ /* 0x000fe2000810040a */
[----:B------:R-:W-:Y:S01]  /*4a60*/  UMOV UR10, UR6 ;  /* 0x00000006000a7c82 */ /* 0x000fe20008000000 */
[----:B--2---:R-:W-:-:S05]  /*4a70*/  @P1 IMAD.HI.U32 R206, R21, R206, RZ ;  /* 0x000000ce15ce1227 */ /* 0x004fca00078e00ff */
[----:B---3--:R-:W-:Y:S01]  /*4a80*/  @P1 SHF.R.U32.HI R21, RZ, R205, R206 ;  /* 0x000000cdff151219 */ /* 0x008fe200000116ce */
[----:B------:R-:W-:-:S04]  /*4a90*/  IMAD.MOV.U32 R206, RZ, RZ, -0x60 ;  /* 0xffffffa0ffce7424 */ /* 0x000fc800078e00ff */
[----:B------:R-:W2:Y:S01]  /*4aa0*/  SHFL.IDX PT, R205, R21, RZ, 0x1c1f ;  /* 0x001c1fff15cd7589 */ /* 0x000ea200000e0000 */
[----:B------:R-:W-:-:S03]  /*4ab0*/  IMAD R206, R201, R206, 0x1 ;  /* 0x00000001c9ce7424 */ /* 0x000fc600078e02ce */
[----:B------:R-:W3:Y:S01]  /*4ac0*/  SHFL.IDX PT, R21, R21, 0x1, 0x1c1f ;  /* 0x003c1f0015157f89 */ /* 0x000ee200000e0000 */
[----:B------:R-:W-:-:S04]  /*4ad0*/  IMAD R206, R214, -0x2, R206 ;  /* 0xfffffffed6ce7824 */ /* 0x000fc800078e02ce */
[----:B-1----:R-:W-:Y:S01]  /*4ae0*/  IMAD R206, R204, UR5, R206 ;  /* 0x00000005ccce7c24 */ /* 0x002fe2000f8e02ce */
[----:B------:R-:W-:-:S04]  /*4af0*/  ULDC UR5, c[0x0][0x288] ;  /* 0x0000a20000057ab9 */ /* 0x000fc80000000800 */
[----:B--2---:R-:W-:-:S04]  /*4b00*/  IADD3 R204, R205, -UR5, R206 ;  /* 0x80000005cdcc7c10 */ /* 0x004fc8000fffe0ce */
[C---:B------:R-:W-:Y:S02]  /*4b10*/  ISETP.GT.AND P4, PT, R204.reuse, 0x8, PT ;  /* 0x00000008cc00780c */ /* 0x040fe40003f84270 */
[C---:B------:R-:W-:Y:S02]  /*4b20*/  ISETP.GT.AND P2, PT, R204.reuse, RZ, PT ;  /* 0x000000ffcc00720c */ /* 0x040fe40003f44270 */
[----:B------:R-:W-:Y:S02]  /*4b30*/  ISETP.GT.AND P1, PT, R204, 0x10, PT ;  /* 0x00000010cc00780c */ /* 0x000fe40003f24270 */
[----:B------:R-:W-:Y:S02]  /*4b40*/  FSEL R205, R156, -INF , P4 ;  /* 0xff8000009ccd7808 */ /* 0x000fe40002000000 */
[----:B------:R-:W-:Y:S02]  /*4b50*/  ISETP.GT.AND P4, PT, R204, 0x19, PT ;  /* 0x00000019cc00780c */ /* 0x000fe40003f84270 */
[----:B------:R-:W-:-:S02]  /*4b60*/  FSEL R152, R152, -INF , P2 ;  /* 0xff80000098987808 */ /* 0x000fc40001000000 */
[----:B------:R-:W-:Y:S02]  /*4b70*/  ISETP.GT.AND P2, PT, R204, 0x11, PT ;  /* 0x00000011cc00780c */ /* 0x000fe40003f44270 */
[----:B------:R-:W-:Y:S02]  /*4b80*/  FSEL R160, R160, -INF , P1 ;  /* 0xff800000a0a07808 */ /* 0x000fe40000800000 */
[C---:B------:R-:W-:Y:S02]  /*4b90*/  ISETP.GT.AND P1, PT, R204.reuse, 0x21, PT ;  /* 0x00000021cc00780c */ /* 0x040fe40003f24270 */
[----:B------:R-:W-:Y:S02]  /*4ba0*/  FSEL R165, R165, -INF , P4 ;  /* 0xff800000a5a57808 */ /* 0x000fe40002000000 */
[----:B------:R-:W-:Y:S02]  /*4bb0*/  ISETP.GT.AND P4, PT, R204, 0x30, PT ;  /* 0x00000030cc00780c */ /* 0x000fe40003f84270 */
[----:B---3--:R-:W-:Y:S01]  /*4bc0*/  IADD3 R21, R21, -UR5, R206 ;  /* 0x8000000515157c10 */ /* 0x008fe2000fffe0ce */
[----:B------:R-:W-:Y:S01]  /*4bd0*/  ULDC UR5, c[0x0][0xa80] ;  /* 0x0002a00000057ab9 */ /* 0x000fe20000000800 */
[----:B------:R-:W-:-:S02]  /*4be0*/  FSEL R161, R161, -INF , P2 ;  /* 0xff800000a1a17808 */ /* 0x000fc40001000000 */
[C---:B------:R-:W-:Y:S02]  /*4bf0*/  ISETP.GT.AND P2, PT, R204.reuse, 0x28, PT ;  /* 0x00000028cc00780c */ /* 0x040fe40003f44270 */
[----:B------:R-:W-:Y:S02]  /*4c00*/  FSEL R169, R169, -INF , P1 ;  /* 0xff800000a9a97808 */ /* 0x000fe40000800000 */
[----:B------:R-:W-:Y:S02]  /*4c10*/  ISETP.GT.AND P1, PT, R204, 0x38, PT ;  /* 0x00000038cc00780c */ /* 0x000fe40003f24270 */
[----:B------:R-:W-:Y:S02]  /*4c20*/  FSEL R176, R176, -INF , P4 ;  /* 0xff800000b0b07808 */ /* 0x000fe40002000000 */
[----:B------:R-:W-:Y:S02]  /*4c30*/  ISETP.GT.AND P4, PT, R21, RZ, PT ;  /* 0x000000ff1500720c */ /* 0x000fe40003f84270 */
[----:B------:R-:W-:-:S02]  /*4c40*/  FSEL R172, R172, -INF , P2 ;  /* 0xff800000acac7808 */ /* 0x000fc40001000000 */
[----:B------:R-:W-:Y:S02]  /*4c50*/  ISETP.GT.AND P2, PT, R204, 0x39, PT ;  /* 0x00000039cc00780c */ /* 0x000fe40003f44270 */
[----:B------:R-:W-:Y:S02]  /*4c60*/  FSEL R180, R180, -INF , P1 ;  /* 0xff800000b4b47808 */ /* 0x000fe40000800000 */
[----:B------:R-:W-:Y:S02]  /*4c70*/  ISETP.GT.AND P1, PT, R21, 0x1, PT ;  /* 0x000000011500780c */ /* 0x000fe40003f24270 */
[----:B------:R-:W-:Y:S02]  /*4c80*/  FSEL R154, R154, -INF , P4 ;  /* 0xff8000009a9a7808 */ /* 0x000fe40002000000 */
[----:B------:R-:W-:Y:S02]  /*4c90*/  FSEL R181, R181, -INF , P2 ;  /* 0xff800000b5b57808 */ /* 0x000fe40001000000 */
[----:B------:R-:W-:-:S02]  /*4ca0*/  ISETP.GT.AND P3, PT, R204, 0x1, PT ;  /* 0x00000001cc00780c */ /* 0x000fc40003f64270 */
[----:B------:R-:W-:Y:S02]  /*4cb0*/  ISETP.GT.AND P2, PT, R21, 0x8, PT ;  /* 0x000000081500780c */ /* 0x000fe40003f44270 */
[----:B------:R-:W-:Y:S02]  /*4cc0*/  FSEL R155, R155, -INF , P1 ;  /* 0xff8000009b9b7808 */ /* 0x000fe40000800000 */
[----:B------:R-:W-:Y:S02]  /*4cd0*/  FMNMX.FTZ R156, R154, R203, !PT ;  /* 0x000000cb9a9c7209 */ /* 0x000fe40007810000 */
[----:B------:R-:W-:Y:S02]  /*4ce0*/  FSEL R153, R153, -INF , P3 ;  /* 0xff80000099997808 */ /* 0x000fe40001800000 */
[----:B------:R-:W-:Y:S02]  /*4cf0*/  ISETP.GT.AND P4, PT, R21, 0x9, PT ;  /* 0x000000091500780c */ /* 0x000fe40003f84270 */
[----:B------:R-:W-:-:S02]  /*4d00*/  FSEL R158, R158, -INF , P2 ;  /* 0xff8000009e9e7808 */ /* 0x000fc40001000000 */
[----:B------:R-:W-:Y:S02]  /*4d10*/  FMNMX.FTZ R156, R155, R156, !PT ;  /* 0x0000009c9b9c7209 */ /* 0x000fe40007810000 */
[----:B------:R-:W-:Y:S02]  /*4d20*/  ISETP.GT.AND P3, PT, R204, 0x18, PT ;  /* 0x00000018cc00780c */ /* 0x000fe40003f64270 */
[----:B------:R-:W-:Y:S02]  /*4d30*/  ISETP.GT.AND P1, PT, R21, 0x10, PT ;  /* 0x000000101500780c */ /* 0x000fe40003f24270 */
[----:B------:R-:W-:Y:S02]  /*4d40*/  FSEL R159, R159, -INF , P4 ;  /* 0xff8000009f9f7808 */ /* 0x000fe40002000000 */
[----:B------:R-:W-:Y:S02]  /*4d50*/  FMNMX.FTZ R156, R158, R156, !PT ;  /* 0x0000009c9e9c7209 */ /* 0x000fe40007810000 */
[----:B------:R-:W-:-:S02]  /*4d60*/  FSEL R164, R164, -INF , P3 ;  /* 0xff800000a4a47808 */ /* 0x000fc40001800000 */
[----:B------:R-:W-:Y:S02]  /*4d70*/  ISETP.GT.AND P3, PT, R204, 0x29, PT ;  /* 0x00000029cc00780c */ /* 0x000fe40003f64270 */
[----:B------:R-:W-:Y:S02]  /*4d80*/  ISETP.GT.AND P2, PT, R21, 0x11, PT ;  /* 0x000000111500780c */ /* 0x000fe40003f44270 */
[----:B------:R-:W-:Y:S02]  /*4d90*/  FSEL R162, R162, -INF , P1 ;  /* 0xff800000a2a27808 */ /* 0x000fe40000800000 */
[----:B------:R-:W-:Y:S02]  /*4da0*/  FMNMX.FTZ R156, R159, R156, !PT ;  /* 0x0000009c9f9c7209 */ /* 0x000fe40007810000 */
[----:B------:R-:W-:Y:S02]  /*4db0*/  FSEL R173, R173, -INF , P3 ;  /* 0xff800000adad7808 */ /* 0x000fe40001800000 */
[----:B------:R-:W-:-:S02]  /*4dc0*/  ISETP.GT.AND P3, PT, R204, 0x40, PT ;  /* 0x00000040cc00780c */ /* 0x000fc40003f64270 */
        /* <DEDUP_REMOVED lines=8> */
[----:B------:R-:W-:Y:S02]  /*4e50*/  ISETP.GT.AND P5, PT, R204, 0x9, PT ;  /* 0x00000009cc00780c */ /* 0x000fe40003fa4270 */
        /* <DEDUP_REMOVED lines=21> */
[----:B------:R-:W-:Y:S02]  /*4fb0*/  ISETP.GT.AND P5, PT, R204, 0x20, PT ;  /* 0x00000020cc00780c */ /* 0x000fe40003fa4270 */
        /* <DEDUP_REMOVED lines=39> */
[C---:B------:R-:W-:Y:S02]  /*5230*/  ISETP.GT.AND P4, PT, R21.reuse, 0x58, PT ;  /* 0x000000581500780c */ /* 0x040fe40003f84270 */
[----:B------:R-:W-:-:S02]  /*5240*/  ISETP.GT.AND P3, PT, R21, 0x59, PT ;  /* 0x000000591500780c */ /* 0x000fc40003f64270 */
[----:B------:R-:W-:Y:S02]  /*5250*/  ISETP.GT.AND P5, PT, R204, 0x41, PT ;  /* 0x00000041cc00780c */ /* 0x000fe40003fa4270 */
[----:B------:R-:W-:Y:S02]  /*5260*/  FMNMX.FTZ R21, R181, R206, !PT ;  /* 0x000000ceb5157209 */ /* 0x000fe40007810000 */
[----:B------:R-:W-:Y:S02]  /*5270*/  FSEL R195, R195, -INF , P2 ;  /* 0xff800000c3c37808 */ /* 0x000fe40001000000 */
[----:B------:R-:W-:Y:S02]  /*5280*/  FMNMX.FTZ R156, R194, R156, !PT ;  /* 0x0000009cc29c7209 */ /* 0x000fe40007810000 */
[----:B------:R-:W-:Y:S02]  /*5290*/  FSEL R185, R185, -INF , P5 ;  /* 0xff800000b9b97808 */ /* 0x000fe40002800000 */
[----:B------:R-:W-:-:S02]  /*52a0*/  ISETP.GT.AND P1, PT, R204, 0x48, PT ;  /* 0x00000048cc00780c */ /* 0x000fc40003f24270 */
[----:B------:R-:W-:Y:S02]  /*52b0*/  FMNMX.FTZ R21, R184, R21, !PT ;  /* 0x00000015b8157209 */ /* 0x000fe40007810000 */
        /* <DEDUP_REMOVED lines=12> */
[----:B------:R-:W-:Y:S01]  /*5380*/  FSEL R192, R192, -INF , P1 ;  /* 0xff800000c0c07808 */ /* 0x000fe20000800000 */
[----:B------:R-:W1:Y:S01]  /*5390*/  SHFL.BFLY PT, R156, R21, 0x2, 0x1f ;  /* 0x0c401f00159c7f89 */ /* 0x000e6200000e0000 */
        /* <DEDUP_REMOVED lines=8> */
[----:B------:R-:W-:-:S04]  /*5420*/  FMNMX.FTZ R197, R196, R206, !PT ;  /* 0x000000cec4c57209 */ /* 0x000fc80007810000 */
[----:B------:R-:W-:Y:S02]  /*5430*/  FMNMX.FTZ R197, R204, R197, !PT ;  /* 0x000000c5ccc57209 */ /* 0x000fe40007810000 */
[----:B-1----:R-:W-:-:S03]  /*5440*/  FMNMX.FTZ R156, R21, R156, !PT ;  /* 0x0000009c159c7209 */ /* 0x002fc60007810000 */
[----:B------:R-:W1:Y:S04]  /*5450*/  SHFL.BFLY PT, R206, R197, 0x2, 0x1f ;  /* 0x0c401f00c5ce7f89 */ /* 0x000e6800000e0000 */
[----:B------:R-:W2:Y:S01]  /*5460*/  SHFL.BFLY PT, R208, R156, 0x1, 0x1f ;  /* 0x0c201f009cd07f89 */ /* 0x000ea200000e0000 */
[----:B-1----:R-:W-:Y:S02]  /*5470*/  FMNMX.FTZ R21, R197, R206, !PT ;  /* 0x000000cec5157209 */ /* 0x002fe40007810000 */
[----:B--2---:R-:W-:-:S03]  /*5480*/  FMNMX.FTZ R156, R156, R208, !PT ;  /* 0x000000d09c9c7209 */ /* 0x004fc60007810000 */
[----:B------:R-:W1:Y:S01]  /*5490*/  SHFL.BFLY PT, R207, R21, 0x1, 0x1f ;  /* 0x0c201f0015cf7f89 */ /* 0x000e6200000e0000 */
[C---:B------:R-:W-:Y:S01]  /*54a0*/  FSETP.NEU.FTZ.AND P2, PT, R156.reuse, -INF , PT ;  /* 0xff8000009c00780b */ /* 0x040fe20003f5d000 */
[----:B------:R-:W-:-:S05]  /*54b0*/  FMUL.FTZ R197, R156, UR5 ;  /* 0x000000059cc57c20 */ /* 0x000fca0008410000 */
[----:B------:R-:W-:-:S05]  /*54c0*/  FSEL R197, R197, RZ, P2 ;  /* 0x000000ffc5c57208 */ /* 0x000fca0001000000 */
[--C-:B------:R-:W-:Y:S01]  /*54d0*/  FFMA.FTZ R206, R154, UR5, -R197.reuse ;  /* 0x000000059ace7c23 */ /* 0x100fe200080108c5 */
[--C-:B------:R-:W-:Y:S01]  /*54e0*/  FFMA.FTZ R208, R155, UR5, -R197.reuse ;  /* 0x000000059bd07c23 */ /* 0x100fe200080108c5 */
[----:B------:R-:W2:Y:S01]  /*54f0*/  S2R R154, SR_TID.X ;  /* 0x00000000009a7919 */ /* 0x000ea20000002100 */
[--C-:B------:R-:W-:Y:S01]  /*5500*/  FFMA.FTZ R158, R158, UR5, -R197.reuse ;  /* 0x000000059e9e7c23 */ /* 0x100fe200080108c5 */
[--C-:B------:R-:W-:Y:S01]  /*5510*/  FFMA.FTZ R159, R159, UR5, -R197.reuse ;  /* 0x000000059f9f7c23 */ /* 0x100fe200080108c5 */
[--C-:B------:R-:W-:Y:S01]  /*5520*/  FFMA.FTZ R162, R162, UR5, -R197.reuse ;  /* 0x00000005a2a27c23 */ /* 0x100fe200080108c5 */
[----:B------:R-:W-:Y:S01]  /*5530*/  MUFU.EX2 R206, R206 ;  /* 0x000000ce00ce7308 */ /* 0x000fe20000000800 */
[--C-:B------:R-:W-:Y:S01]  /*5540*/  FFMA.FTZ R163, R163, UR5, -R197.reuse ;  /* 0x00000005a3a37c23 */ /* 0x100fe200080108c5 */
[--C-:B------:R-:W-:Y:S01]  /*5550*/  FFMA.FTZ R166, R166, UR5, -R197.reuse ;  /* 0x00000005a6a67c23 */ /* 0x100fe200080108c5 */
[--C-:B------:R-:W-:Y:S01]  /*5560*/  FFMA.FTZ R167, R167, UR5, -R197.reuse ;  /* 0x00000005a7a77c23 */ /* 0x100fe200080108c5 */
[----:B-1----:R-:W-:Y:S01]  /*5570*/  FMNMX.FTZ R21, R21, R207, !PT ;  /* 0x000000cf15157209 */ /* 0x002fe20007810000 */
[--C-:B------:R-:W-:Y:S01]  /*5580*/  FFMA.FTZ R170, R170, UR5, -R197.reuse ;  /* 0x00000005aaaa7c23 */ /* 0x100fe200080108c5 */
[--C-:B------:R-:W-:Y:S01]  /*5590*/  FFMA.FTZ R171, R171, UR5, -R197.reuse ;  /* 0x00000005abab7c23 */ /* 0x100fe200080108c5 */
[--C-:B------:R-:W-:Y:S01]  /*55a0*/  FFMA.FTZ R174, R174, UR5, -R197.reuse ;  /* 0x00000005aeae7c23 */ /* 0x100fe200080108c5 */
[C---:B------:R-:W-:Y:S01]  /*55b0*/  FSETP.NEU.FTZ.AND P1, PT, R21.reuse, -INF , PT ;  /* 0xff8000001500780b */ /* 0x040fe20003f3d000 */
[----:B------:R-:W-:Y:S01]  /*55c0*/  FMUL.FTZ R209, R21, UR5 ;  /* 0x0000000515d17c20 */ /* 0x000fe20008410000 */
[----:B------:R-:W-:Y:S01]  /*55d0*/  MUFU.EX2 R208, R208 ;  /* 0x000000d000d07308 */ /* 0x000fe20000000800 */
[--C-:B------:R-:W-:Y:S01]  /*55e0*/  FFMA.FTZ R175, R175, UR5, -R197.reuse ;  /* 0x00000005afaf7c23 */ /* 0x100fe200080108c5 */
[--C-:B------:R-:W-:Y:S01]  /*55f0*/  FFMA.FTZ R178, R178, UR5, -R197.reuse ;  /* 0x00000005b2b27c23 */ /* 0x100fe200080108c5 */
[--C-:B------:R-:W-:Y:S01]  /*5600*/  FFMA.FTZ R179, R179, UR5, -R197.reuse ;  /* 0x00000005b3b37c23 */ /* 0x100fe200080108c5 */
[----:B------:R-:W-:Y:S01]  /*5610*/  FSEL R209, R209, RZ, P1 ;  /* 0x000000ffd1d17208 */ /* 0x000fe20000800000 */
[--C-:B------:R-:W-:Y:S01]  /*5620*/  FFMA.FTZ R182, R182, UR5, -R197.reuse ;  /* 0x00000005b6b67c23 */ /* 0x100fe200080108c5 */
[--C-:B------:R-:W-:Y:S01]  /*5630*/  FFMA.FTZ R183, R183, UR5, -R197.reuse ;  /* 0x00000005b7b77c23 */ /* 0x100fe200080108c5 */
[----:B------:R-:W-:Y:S01]  /*5640*/  FFMA.FTZ R186, R186, UR5, -R197 ;  /* 0x00000005baba7c23 */ /* 0x000fe200080108c5 */
[----:B------:R-:W-:Y:S01]  /*5650*/  MUFU.EX2 R158, R158 ;  /* 0x0000009e009e7308 */ /* 0x000fe20000000800 */
[--C-:B------:R-:W-:Y:S01]  /*5660*/  FFMA.FTZ R210, R152, UR5, -R209.reuse ;  /* 0x0000000598d27c23 */ /* 0x100fe200080108d1 */
[----:B------:R-:W-:Y:S01]  /*5670*/  FSEL R152, R21, RZ, P1 ;  /* 0x000000ff15987208 */ /* 0x000fe20000800000 */
[--C-:B------:R-:W-:Y:S01]  /*5680*/  FFMA.FTZ R207, R153, UR5, -R209.reuse ;  /* 0x0000000599cf7c23 */ /* 0x100fe200080108d1 */
[--C-:B------:R-:W-:Y:S01]  /*5690*/  FFMA.FTZ R205, R205, UR5, -R209.reuse ;  /* 0x00000005cdcd7c23 */ /* 0x100fe200080108d1 */
[--C-:B------:R-:W-:Y:S01]  /*56a0*/  FFMA.FTZ R157, R157, UR5, -R209.reuse ;  /* 0x000000059d9d7c23 */ /* 0x100fe200080108d1 */
[--C-:B------:R-:W-:Y:S01]  /*56b0*/  FFMA.FTZ R160, R160, UR5, -R209.reuse ;  /* 0x00000005a0a07c23 */ /* 0x100fe200080108d1 */
[----:B------:R-:W-:Y:S01]  /*56c0*/  FADD.FTZ R152, -R152, R202 ;  /* 0x000000ca98987221 */ /* 0x000fe20000010100 */
[----:B------:R-:W1:Y:S01]  /*56d0*/  MUFU.EX2 R159, R159 ;  /* 0x0000009f009f7308 */ /* 0x000e620000000800 */
[--C-:B------:R-:W-:Y:S01]  /*56e0*/  FFMA.FTZ R161, R161, UR5, -R209.reuse ;  /* 0x00000005a1a17c23 */ /* 0x100fe200080108d1 */
[----:B--2---:R-:W-:Y:S01]  /*56f0*/  SHF.R.U32.HI R154, RZ, 0x7, R154 ;  /* 0x00000007ff9a7819 */ /* 0x004fe2000001169a */
[----:B------:R-:W-:Y:S01]  /*5700*/  FMUL.FTZ R202, R152, UR5 ;  /* 0x0000000598ca7c20 */ /* 0x000fe20008410000 */
[----:B------:R-:W-:Y:S01]  /*5710*/  FSEL R152, R156, RZ, P2 ;  /* 0x000000ff9c987208 */ /* 0x000fe20001000000 */
[--C-:B------:R-:W-:Y:S01]  /*5720*/  FFMA.FTZ R164, R164, UR5, -R209.reuse ;  /* 0x00000005a4a47c23 */ /* 0x100fe200080108d1 */
[--C-:B------:R-:W-:Y:S01]  /*5730*/  FFMA.FTZ R165, R165, UR5, -R209.reuse ;  /* 0x00000005a5a57c23 */ /* 0x100fe200080108d1 */
[----:B------:R-:W-:Y:S01]  /*5740*/  FFMA.FTZ R168, R168, UR5, -R209 ;  /* 0x00000005a8a87c23 */ /* 0x000fe200080108d1 */
[----:B------:R-:W-:Y:S01]  /*5750*/  MUFU.EX2 R210, R210 ;  /* 0x000000d200d27308 */ /* 0x000fe20000000800 */
[----:B------:R-:W-:Y:S01]  /*5760*/  FADD.FTZ R153, -R152, R203 ;  /* 0x000000cb98997221 */ /* 0x000fe20000010100 */
[----:B------:R-:W-:-:S02]  /*5770*/  VIADD R152, R154, 0x8 ;  /* 0x000000089a987836 */ /* 0x000fc40000000000 */
[--C-:B------:R-:W-:Y:S01]  /*5780*/  FFMA.FTZ R169, R169, UR5, -R209.reuse ;  /* 0x00000005a9a97c23 */ /* 0x100fe200080108d1 */
[--C-:B------:R-:W-:Y:S01]  /*5790*/  FFMA.FTZ R172, R172, UR5, -R209.reuse ;  /* 0x00000005acac7c23 */ /* 0x100fe200080108d1 */
[----:B------:R-:W-:Y:S01]  /*57a0*/  FMUL.FTZ R153, R153, UR5 ;  /* 0x0000000599997c20 */ /* 0x000fe20008410000 */
[--C-:B------:R-:W-:Y:S01]  /*57b0*/  FFMA.FTZ R173, R173, UR5, -R209.reuse ;  /* 0x00000005adad7c23 */ /* 0x100fe200080108d1 */
[--C-:B------:R-:W-:Y:S01]  /*57c0*/  FFMA.FTZ R176, R176, UR5, -R209.reuse ;  /* 0x00000005b0b07c23 */ /* 0x100fe200080108d1 */
[----:B------:R-:W2:Y:S01]  /*57d0*/  MUFU.EX2 R202, R202 ;  /* 0x000000ca00ca7308 */ /* 0x000ea20000000800 */
[----:B-1----:R-:W-:Y:S01]  /*57e0*/  F2FP.F16.F32.PACK_AB R155, R159, R158 ;  /* 0x0000009e9f9b723e */ /* 0x002fe200000000ff */
[--C-:B------:R-:W-:Y:S01]  /*57f0*/  FFMA.FTZ R177, R177, UR5, -R209.reuse ;  /* 0x00000005b1b17c23 */ /* 0x100fe200080108d1 */
[--C-:B------:R-:W-:Y:S01]  /*5800*/  FFMA.FTZ R180, R180, UR5, -R209.reuse ;  /* 0x00000005b4b47c23 */ /* 0x100fe200080108d1 */
[----:B------:R-:W-:Y:S01]  /*5810*/  FFMA.FTZ R181, R181, UR5, -R209 ;  /* 0x00000005b5b57c23 */ /* 0x000fe200080108d1 */
[--C-:B------:R-:W-:Y:S01]  /*5820*/  FFMA.FTZ R187, R187, UR5, -R197.reuse ;  /* 0x00000005bbbb7c23 */ /* 0x100fe200080108c5 */
[----:B------:R-:W-:Y:S01]  /*5830*/  FFMA.FTZ R190, R190, UR5, -R197 ;  /* 0x00000005bebe7c23 */ /* 0x000fe200080108c5 */
[--C-:B------:R-:W-:Y:S01]  /*5840*/  FFMA.FTZ R184, R184, UR5, -R209.reuse ;  /* 0x00000005b8b87c23 */ /* 0x100fe200080108d1 */
[----:B------:R-:W1:Y:S01]  /*5850*/  MUFU.EX2 R203, R153 ;  /* 0x0000009900cb7308 */ /* 0x000e620000000800 */
[--C-:B------:R-:W-:Y:S01]  /*5860*/  FFMA.FTZ R185, R185, UR5, -R209.reuse ;  /* 0x00000005b9b97c23 */ /* 0x100fe200080108d1 */
[--C-:B------:R-:W-:Y:S01]  /*5870*/  FFMA.FTZ R188, R188, UR5, -R209.reuse ;  /* 0x00000005bcbc7c23 */ /* 0x100fe200080108d1 */
[----:B------:R-:W-:Y:S01]  /*5880*/  FFMA.FTZ R189, R189, UR5, -R209 ;  /* 0x00000005bdbd7c23 */ /* 0x000fe200080108d1 */
[----:B------:R-:W-:Y:S01]  /*5890*/  FFMA.FTZ R191, R191, UR5, -R197 ;  /* 0x00000005bfbf7c23 */ /* 0x000fe200080108c5 */
[--C-:B------:R-:W-:Y:S01]  /*58a0*/  FFMA.FTZ R192, R192, UR5, -R209.reuse ;  /* 0x00000005c0c07c23 */ /* 0x100fe200080108d1 */
[--C-:B------:R-:W-:Y:S01]  /*58b0*/  FFMA.FTZ R196, R196, UR5, -R209.reuse ;  /* 0x00000005c4c47c23 */ /* 0x100fe200080108d1 */
[----:B------:R-:W-:Y:S01]  /*58c0*/  FFMA.FTZ R204, R204, UR5, -R209 ;  /* 0x00000005cccc7c23 */ /* 0x000fe200080108d1 */
[----:B------:R-:W3:Y:S01]  /*58d0*/  MUFU.EX2 R207, R207 ;  /* 0x000000cf00cf7308 */ /* 0x000ee20000000800 */
[----:B------:R3:W-:Y:S01]  /*58e0*/  BAR.SYNC.DEFER_BLOCKING R152, 0x100 ;  /* 0x000400980000751d */ /* 0x0007e20000010000 */
[-C--:B--2---:R-:W-:Y:S01]  /*58f0*/  FMUL.FTZ R24, R24, R202.reuse ;  /* 0x000000ca18187220 */ /* 0x084fe20000410000 */
        /* <DEDUP_REMOVED lines=130> */
[----:B------:R-:W-:Y:S01]  /*6120*/  MUFU.EX2 R162, R162 ;  /* 0x000000a200a27308 */ /* 0x000fe20000000800 */
[----:B---3--:R-:W-:Y:S01]  /*6130*/  F2FP.F16.F32.PACK_AB R152, R207, R210 ;  /* 0x000000d2cf98723e */ /* 0x008fe200000000ff */
[----:B------:R-:W-:Y:S01]  /*6140*/  FFMA.FTZ R5, R203, R5, R206 ;  /* 0x00000005cb057223 */ /* 0x000fe200000100ce */
[----:B--2---:R-:W-:Y:S01]  /*6150*/  F2FP.F16.F32.PACK_AB R154, R157, R205 ;  /* 0x000000cd9d9a723e */ /* 0x004fe200000000ff */
[----:B------:R-:W-:-:S02]  /*6160*/  FFMA.FTZ R4, R202, R4, R210 ;  /* 0x00000004ca047223 */ /* 0x000fc400000100d2 */
[----:B------:R-:W-:Y:S01]  /*6170*/  FADD.FTZ R5, R208, R5 ;  /* 0x00000005d0057221 */ /* 0x000fe20000010000 */
[----:B------:R-:W-:Y:S01]  /*6180*/  WARPGROUP.ARRIVE ;  /* 0x00000000000079c5 */ /* 0x000fe20000000000 */
[----:B------:R-:W1:Y:S01]  /*6190*/  MUFU.EX2 R163, R163 ;  /* 0x000000a300a37308 */ /* 0x000e620000000800 */
[----:B------:R-:W-:Y:S01]  /*61a0*/  FADD.FTZ R4, R207, R4 ;  /* 0x00000004cf047221 */ /* 0x000fe20000010000 */
[----:B------:R-:W-:-:S03]  /*61b0*/  FADD.FTZ R158, R158, R5 ;  /* 0x000000059e9e7221 */ /* 0x000fc60000010000 */
[----:B------:R-:W-:Y:S01]  /*61c0*/  HGMMA.64x256x16.F32 R24, R152, gdesc[UR8].tnspB, R24, gsb0 ;  /* 0x43e0000898187df0 */ /* 0x000fe20008000818 */
[----:B------:R-:W-:Y:S01]  /*61d0*/  UIADD3 UR10, UR6, 0x80, URZ ;  /* 0x00000080060a7890 */ /* 0x000fe2000fffe03f */
[----:B------:R-:W-:Y:S01]  /*61e0*/  FADD.FTZ R4, R205, R4 ;  /* 0x00000004cd047221 */ /* 0x000fe20000010000 */
[----:B------:R-:W-:Y:S01]  /*61f0*/  MUFU.EX2 R166, R166 ;  /* 0x000000a600a67308 */ /* 0x000fe20000000800 */
[----:B------:R-:W-:Y:S01]  /*6200*/  UMOV UR11, 0x40000040 ;  /* 0x40000040000b7882 */ /* 0x000fe20000000000 */
[----:B------:R-:W-:Y:S01]  /*6210*/  FADD.FTZ R159, R159, R158 ;  /* 0x0000009e9f9f7221 */ /* 0x000fe20000010000 */
[----:B------:R-:W-:-:S05]  /*6220*/  FADD.FTZ R157, R157, R4 ;  /* 0x000000049d9d7221 */ /* 0x000fca0000010000 */
[----:B------:R-:W2:Y:S08]  /*6230*/  MUFU.EX2 R167, R167 ;  /* 0x000000a700a77308 */ /* 0x000eb00000000800 */
[----:B------:R-:W-:Y:S08]  /*6240*/  MUFU.EX2 R160, R160 ;  /* 0x000000a000a07308 */ /* 0x000ff00000000800 */
[----:B------:R-:W3:Y:S08]  /*6250*/  MUFU.EX2 R161, R161 ;  /* 0x000000a100a17308 */ /* 0x000ef00000000800 */
[----:B------:R-:W-:Y:S08]  /*6260*/  MUFU.EX2 R164, R164 ;  /* 0x000000a400a47308 */ /* 0x000ff00000000800 */
[----:B------:R-:W4:Y:S08]  /*6270*/  MUFU.EX2 R165, R165 ;  /* 0x000000a500a57308 */ /* 0x000f300000000800 */
[----:B------:R-:W-:Y:S08]  /*6280*/  MUFU.EX2 R170, R170 ;  /* 0x000000aa00aa7308 */ /* 0x000ff00000000800 */
[----:B------:R-:W-:Y:S08]  /*6290*/  MUFU.EX2 R171, R171 ;  /* 0x000000ab00ab7308 */ /* 0x000ff00000000800 */
[----:B------:R-:W-:Y:S08]  /*62a0*/  MUFU.EX2 R174, R174 ;  /* 0x000000ae00ae7308 */ /* 0x000ff00000000800 */
[----:B------:R-:W-:Y:S08]  /*62b0*/  MUFU.EX2 R168, R168 ;  /* 0x000000a800a87308 */ /* 0x000ff00000000800 */
[----:B------:R-:W5:Y:S08]  /*62c0*/  MUFU.EX2 R169, R169 ;  /* 0x000000a900a97308 */ /* 0x000f700000000800 */
[----:B------:R-:W-:Y:S08]  /*62d0*/  MUFU.EX2 R172, R172 ;  /* 0x000000ac00ac7308 */ /* 0x000ff00000000800 */
[----:B------:R-:W0:Y:S08]  /*62e0*/  MUFU.EX2 R173, R173 ;  /* 0x000000ad00ad7308 */ /* 0x000e300000000800 */
[----:B------:R-:W0:Y:S08]  /*62f0*/  MUFU.EX2 R175, R175 ;  /* 0x000000af00af7308 */ /* 0x000e300000000800 */
[----:B------:R-:W-:Y:S08]  /*6300*/  MUFU.EX2 R178, R178 ;  /* 0x000000b200b27308 */ /* 0x000ff00000000800 */
[----:B------:R-:W-:Y:S08]  /*6310*/  MUFU.EX2 R179, R179 ;  /* 0x000000b300b37308 */ /* 0x000ff00000000800 */
[----:B------:R-:W-:Y:S08]  /*6320*/  MUFU.EX2 R182, R182 ;  /* 0x000000b600b67308 */ /* 0x000ff00000000800 */
[----:B------:R-:W-:Y:S08]  /*6330*/  MUFU.EX2 R176, R176 ;  /* 0x000000b000b07308 */ /* 0x000ff00000000800 */
[----:B------:R-:W0:Y:S08]  /*6340*/  MUFU.EX2 R177, R177 ;  /* 0x000000b100b17308 */ /* 0x000e300000000800 */
        /* <DEDUP_REMOVED lines=11> */
[----:B------:R-:W0:Y:S08]  /*6400*/  MUFU.EX2 R192, R192 ;  /* 0x000000c000c07308 */ /* 0x000e300000000800 */
[----:B------:R-:W-:Y:S08]  /*6410*/  MUFU.EX2 R196, R196 ;  /* 0x000000c400c47308 */ /* 0x000ff00000000800 */
[----:B------:R-:W0:Y:S01]  /*6420*/  MUFU.EX2 R204, R204 ;  /* 0x000000cc00cc7308 */ /* 0x000e220000000800 */
[----:B------:R-:W-:-:S02]  /*6430*/  WARPGROUP.DEPBAR.LE gsb0, 0x0 ;  /* 0x00008000000079c5 */ /* 0x000fc40000010000 */
[----:B-1----:R-:W-:Y:S01]  /*6440*/  F2FP.F16.F32.PACK_AB R153, R163, R162 ;  /* 0x000000a2a399723e */ /* 0x002fe200000000ff */
[----:B------:R-:W-:Y:S01]  /*6450*/  FADD.FTZ R162, R162, R159 ;  /* 0x0000009fa2a27221 */ /* 0x000fe20000010000 */
[----:B--2---:R-:W-:Y:S02]  /*6460*/  F2FP.F16.F32.PACK_AB R155, R167, R166 ;  /* 0x000000a6a79b723e */ /* 0x004fe400000000ff */
[----:B---3--:R-:W-:Y:S01]  /*6470*/  F2FP.F16.F32.PACK_AB R152, R161, R160 ;  /* 0x000000a0a198723e */ /* 0x008fe200000000ff */
[----:B------:R-:W-:Y:S01]  /*6480*/  FADD.FTZ R160, R160, R157 ;  /* 0x0000009da0a07221 */ /* 0x000fe20000010000 */
[----:B----4-:R-:W-:Y:S01]  /*6490*/  F2FP.F16.F32.PACK_AB R154, R165, R164 ;  /* 0x000000a4a59a723e */ /* 0x010fe200000000ff */
[----:B------:R-:W-:Y:S02]  /*64a0*/  FADD.FTZ R163, R163, R162 ;  /* 0x000000a2a3a37221 */ /* 0x000fe40000010000 */
[----:B------:R-:W-:Y:S01]  /*64b0*/  FADD.FTZ R161, R161, R160 ;  /* 0x000000a0a1a17221 */ /* 0x000fe20000010000 */
[----:B------:R-:W-:Y:S01]  /*64c0*/  WARPGROUP.ARRIVE ;  /* 0x00000000000079c5 */ /* 0x000fe20000000000 */
[----:B------:R-:W-:-:S02]  /*64d0*/  FADD.FTZ R166, R166, R163 ;  /* 0x000000a3a6a67221 */ /* 0x000fc40000010000 */
[----:B------:R-:W-:Y:S02]  /*64e0*/  FADD.FTZ R164, R164, R161 ;  /* 0x000000a1a4a47221 */ /* 0x000fe40000010000 */
[----:B------:R-:W-:Y:S01]  /*64f0*/  FADD.FTZ R167, R167, R166 ;  /* 0x000000a6a7a77221 */ /* 0x000fe20000010000 */
[----:B------:R-:W-:Y:S01]  /*6500*/  HGMMA.64x256x16.F32 R24, R152, gdesc[UR8].tnspB, R24, gsb0 ;  /* 0x43e0000898187df0 */ /* 0x000fe20008000818 */
[----:B------:R-:W-:Y:S01]  /*6510*/  UIADD3 UR10, UR6, 0x100, URZ ;  /* 0x00000100060a7890 */ /* 0x000fe2000fffe03f */
[----:B------:R-:W-:Y:S01]  /*6520*/  FADD.FTZ R165, R165, R164 ;  /* 0x000000a4a5a57221 */ /* 0x000fe20000010000 */
[----:B------:R-:W-:Y:S01]  /*6530*/  UMOV UR11, 0x40000040 ;  /* 0x40000040000b7882 */ /* 0x000fe20000000000 */
[----:B------:R-:W-:Y:S02]  /*6540*/  WARPGROUP.DEPBAR.LE gsb0, 0x0 ;  /* 0x00008000000079c5 */ /* 0x000fe40000010000 */
[----:B-----5:R-:W-:Y:S01]  /*6550*/  F2FP.F16.F32.PACK_AB R152, R169, R168 ;  /* 0x000000a8a998723e */ /* 0x020fe200000000ff */
[----:B------:R-:W-:Y:S01]  /*6560*/  FADD.FTZ R168, R168, R165 ;  /* 0x000000a5a8a87221 */ /* 0x000fe20000010000 */
[----:B------:R-:W-:Y:S01]  /*6570*/  F2FP.F16.F32.PACK_AB R153, R171, R170 ;  /* 0x000000aaab99723e */ /* 0x000fe200000000ff */
[----:B------:R-:W-:Y:S01]  /*6580*/  FADD.FTZ R170, R170, R167 ;  /* 0x000000a7aaaa7221 */ /* 0x000fe20000010000 */
[----:B0-----:R-:W-:Y:S01]  /*6590*/  F2FP.F16.F32.PACK_AB R154, R173, R172 ;  /* 0x000000acad9a723e */ /* 0x001fe200000000ff */
        /* <DEDUP_REMOVED lines=47> */
[----:B------:R-:W-:Y:S01]  /*6890*/  FFMA.FTZ R152, R193, UR5, -R209 ;  /* 0x00000005c1987c23 */ /* 0x000fe200080108d1 */
[--C-:B------:R-:W-:Y:S01]  /*68a0*/  FFMA.FTZ R193, R194, UR5, -R197.reuse ;  /* 0x00000005c2c17c23 */ /* 0x100fe200080108c5 */
[--C-:B------:R-:W-:Y:S01]  /*68b0*/  FFMA.FTZ R194, R195, UR5, -R197.reuse ;  /* 0x00000005c3c27c23 */ /* 0x100fe200080108c5 */
[--C-:B------:R-:W-:Y:S01]  /*68c0*/  FFMA.FTZ R195, R198, UR5, -R197.reuse ;  /* 0x00000005c6c37c23 */ /* 0x100fe200080108c5 */
[----:B------:R-:W-:Y:S01]  /*68d0*/  FFMA.FTZ R197, R199, UR5, -R197 ;  /* 0x00000005c7c57c23 */ /* 0x000fe200080108c5 */
[----:B------:R-:W0:Y:S01]  /*68e0*/  MUFU.EX2 R198, R152 ;  /* 0x0000009800c67308 */ /* 0x000e220000000800 */
[----:B------:R-:W-:-:S07]  /*68f0*/  F2FP.F16.F32.PACK_AB R154, R204, R196 ;  /* 0x000000c4cc9a723e */ /* 0x000fce00000000ff */
[----:B------:R-:W-:Y:S08]  /*6900*/  MUFU.EX2 R193, R193 ;  /* 0x000000c100c17308 */ /* 0x000ff00000000800 */
[----:B------:R-:W1:Y:S01]  /*6910*/  MUFU.EX2 R194, R194 ;  /* 0x000000c200c27308 */ /* 0x000e620000000800 */
[C---:B0-----:R-:W-:Y:S01]  /*6920*/  F2FP.F16.F32.PACK_AB R152, R198.reuse, R192 ;  /* 0x000000c0c698723e */ /* 0x041fe200000000ff */
[----:B------:R-:W-:-:S04]  /*6930*/  FADD.FTZ R189, R198, R189 ;  /* 0x000000bdc6bd7221 */ /* 0x000fc80000010000 */
[----:B------:R-:W-:Y:S02]  /*6940*/  FADD.FTZ R189, R196, R189 ;  /* 0x000000bdc4bd7221 */ /* 0x000fe40000010000 */
[----:B------:R-:W0:Y:S02]  /*6950*/  MUFU.EX2 R195, R195 ;  /* 0x000000c300c37308 */ /* 0x000e240000000800 */
[----:B------:R-:W-:-:S06]  /*6960*/  FADD.FTZ R4, R204, R189 ;  /* 0x000000bdcc047221 */ /* 0x000fcc0000010000 */
[----:B------:R-:W2:Y:S01]  /*6970*/  MUFU.EX2 R197, R197 ;  /* 0x000000c500c57308 */ /* 0x000ea20000000800 */
[----:B-1----:R-:W-:Y:S01]  /*6980*/  F2FP.F16.F32.PACK_AB R153, R194, R193 ;  /* 0x000000c1c299723e */ /* 0x002fe200000000ff */
[----:B------:R-:W-:-:S04]  /*6990*/  FADD.FTZ R193, R193, R190 ;  /* 0x000000bec1c17221 */ /* 0x000fc80000010000 */
[----:B------:R-:W-:-:S04]  /*69a0*/  FADD.FTZ R194, R194, R193 ;  /* 0x000000c1c2c27221 */ /* 0x000fc80000010000 */
[----:B0-----:R-:W-:Y:S01]  /*69b0*/  FADD.FTZ R194, R195, R194 ;  /* 0x000000c2c3c27221 */ /* 0x001fe20000010000 */
[----:B--2---:R-:W-:-:S03]  /*69c0*/  F2FP.F16.F32.PACK_AB R155, R197, R195 ;  /* 0x000000c3c59b723e */ /* 0x004fc600000000ff */
[----:B------:R-:W-:Y:S01]  /*69d0*/  FADD.FTZ R5, R197, R194 ;  /* 0x000000c2c5057221 */ /* 0x000fe20000010000 */
[----:B------:R-:W-:-:S06]  /*69e0*/  WARPGROUP.ARRIVE ;  /* 0x00000000000079c5 */ /* 0x000fcc0000000000 */
[----:B------:R-:W-:Y:S03]  /*69f0*/  HGMMA.64x256x16.F32 R24, R152, gdesc[UR8].tnspB, R24, gsb0 ;  /* 0x43e0000898187df0 */ /* 0x000fe60008000818 */
[----:B------:R-:W-:Y:S02]  /*6a00*/  WARPGROUP.DEPBAR.LE gsb0, 0x0 ;  /* 0x00008000000079c5 */ /* 0x000fe40000010000 */
[----:B------:R-:W-:Y:S05]  /*6a10*/  @!P0 BRA `(.L_x_4677) ;  /* 0x0000000000048947 */ /* 0x000fea0003800000 */
[----:B------:R-:W-:Y:S01]  /*6a20*/  BPT.TRAP 0x1 ;  /* 0x000000040000795c */ /* 0x000fe20000300000 */
.L_x_4677:
[----:B------:R-:W-:Y:S01]  /*6a30*/  UIADD3 UR4, UR4, 0x32460, URZ ;  /* 0x0003246004047890 */ /* 0x000fe2000fffe03f */
[C---:B------:R-:W-:Y:S01]  /*6a40*/  ISETP.GT.AND P1, PT, R201.reuse, R211, PT ;  /* 0x000000d3c900720c */ /* 0x040fe20003f24270 */
[----:B------:R-:W-:Y:S02]  /*6a50*/  VIADD R201, R201, 0xffffffff ;  /* 0xffffffffc9c97836 */ /* 0x000fe40000000000 */
[----:B------:R-:W-:Y:S01]  /*6a60*/  UPRMT UR4, UR54, 0x654, UR4 ;  /* 0x0000065436047896 */ /* 0x000fe20008000004 */
[----:B------:R-:W-:Y:S02]  /*6a70*/  IMAD.MOV.U32 R203, RZ, RZ, R156 ;  /* 0x000000ffffcb7224 */ /* 0x000fe400078e009c */
[----:B------:R-:W-:-:S06]  /*6a80*/  IMAD.MOV.U32 R202, RZ, RZ, R21 ;  /* 0x000000ffffca7224 */ /* 0x000fcc00078e0015 */
[----:B------:R-:W-:Y:S01]  /*6a90*/  SYNCS.ARRIVE.TRANS64.RED.A1T0 RZ, [UR4], RZ ;  /* 0x000000ffffff79a7 */ /* 0x000fe20008100404 */
[----:B------:R-:W-:Y:S05]  /*6aa0*/  @P1 BRA `(.L_x_4678) ;  /* 0xffffffd400441947 */ /* 0x000fea000383ffff */
.L_x_4667:
[----:B------:R-:W-:-:S13]  /*6ab0*/  ISETP.GE.AND P1, PT, R201, RZ, PT ;  /* 0x000000ffc900720c */ /* 0x000fda0003f26270 */
[----:B------:R-:W-:Y:S05]  /*6ac0*/  @!P1 BRA `(.L_x_4679) ;  /* 0x0000002000d89947 */ /* 0x000fea0003800000 */
[----:B------:R-:W-:Y:S02]  /*6ad0*/  IMAD.MOV.U32 R207, RZ, RZ, R156 ;  /* 0x000000ffffcf7224 */ /* 0x000fe400078e009c */
[----:B------:R-:W-:-:S07]  /*6ae0*/  IMAD.MOV.U32 R202, RZ, RZ, R21 ;  /* 0x000000ffffca7224 */ /* 0x000fce00078e0015 */
.L_x_4690:
[----:B------:R-:W-:-:S04]  /*6af0*/  UIADD3 UR38, UR38, 0x1, URZ ;  /* 0x0000000126267890 */ /* 0x000fc8000fffe03f */
[----:B------:R-:W-:-:S04]  /*6b00*/  UISETP.NE.AND UP0, UPT, UR38, 0x2, UPT ;  /* 0x000000022600788c */ /* 0x000fc8000bf05270 */
[----:B------:R-:W-:Y:S02]  /*6b10*/  USEL UR4, URZ, 0x1, UP0 ;  /* 0x000000013f047887 */ /* 0x000fe40008000000 */
[----:B------:R-:W-:Y:S02]  /*6b20*/  USEL UR38, UR38, URZ, UP0 ;  /* 0x0000003f26267287 */ /* 0x000fe40008000000 */
[----:B------:R-:W-:Y:S01]  /*6b30*/  ULOP3.LUT UR39, UR39, UR4, URZ, 0x3c, !UPT ;  /* 0x0000000427277292 */ /* 0x000fe2000f8e3c3f */
[----:B------:R-:W-:Y:S11]  /*6b40*/  @!P0 BRA `(.L_x_4680) ;  /* 0x0000000000048947 */ /* 0x000ff60003800000 */
[----:B------:R-:W-:Y:S01]  /*6b50*/  BPT.TRAP 0x1 ;  /* 0x000000040000795c */ /* 0x000fe20000300000 */
.L_x_4680:
        /* <DEDUP_REMOVED lines=9> */
.L_x_4681:
[----:B-1----:R-:W-:Y:S05]  /*6bf0*/  @P1 BRA `(.L_x_4682) ;  /* 0x0000000000081947 */ /* 0x002fea0003800000 */
[----:B------:R-:W1:Y:S02]  /*6c00*/  SYNCS.PHASECHK.TRANS64.TRYWAIT P1, [UR4+0x32430], R0 ;  /* 0x03243000ff0075a7 */ /* 0x000e640008020144 */
[----:B-1----:R-:W-:Y:S05]  /*6c10*/  @!P1 BRA `(.L_x_4683) ;  /* 0x000000a400709947 */ /* 0x002fea0003800000 */
.L_x_4682:
        /* <DEDUP_REMOVED lines=32> */
.L_x_4684:
[----:B------:R2:W3:Y:S01]  /*6e20*/  SYNCS.PHASECHK.TRANS64.TRYWAIT P1, [UR4+0x32450], R0 ;  /* 0x03245000ff0075a7 */ /* 0x0004e20008020144 */
[----:B------:R-:W-:Y:S05]  /*6e30*/  @!P0 BRA `(.L_x_4685) ;  /* 0x0000000000048947 */ /* 0x000fea0003800000 */
[----:B------:R-:W-:Y:S01]  /*6e40*/  BPT.TRAP 0x1 ;  /* 0x000000040000795c */ /* 0x000fe20000300000 */
.L_x_4685:
[----:B---3--:R-:W-:Y:S05]  /*6e50*/  @P1 BRA `(.L_x_4686) ;  /* 0x0000000000081947 */ /* 0x008fea0003800000 */
[----:B------:R-:W3:Y:S02]  /*6e60*/  SYNCS.PHASECHK.TRANS64.TRYWAIT P1, [UR4+0x32450], R0 ;  /* 0x03245000ff0075a7 */ /* 0x000ee40008020144 */
[----:B---3--:R-:W-:Y:S05]  /*6e70*/  @!P1 BRA `(.L_x_4687) ;  /* 0x000000a000f09947 */ /* 0x008fea0003800000 */
.L_x_4686:
        /* <DEDUP_REMOVED lines=57> */
[----:B------:R-:W-:Y:S01]  /*7210*/  UMOV UR48, UR52 ;  /* 0x0000003400307c82 */ /* 0x000fe20008000000 */
[----:B------:R-:W-:Y:S01]  /*7220*/  UMOV UR49, UR53 ;  /* 0x0000003500317c82 */ /* 0x000fe20008000000 */
[----:B------:R-:W-:Y:S01]  /*7230*/  UMOV UR51, 0x40000040 ;  /* 0x4000004000337882 */ /* 0x000fe20000000000 */
[----:B------:R-:W-:Y:S02]  /*7240*/  WARPGROUP.DEPBAR.LE gsb0, 0x0 ;  /* 0x00008000000079c5 */ /* 0x000fe40000010000 */
[----:B------:R-:W-:-:S06]  /*7250*/  WARPGROUP.ARRIVE ;  /* 0x00000000000079c5 */ /* 0x000fcc0000000000 */
[----:B------:R-:W-:Y:S01]  /*7260*/  HGMMA.64x96x16.F32 R152, gdesc[UR48], R152, gsb0 ;  /* 0x01600000309879f0 */ /* 0x000fe20008000898 */
[----:B------:R-:W-:Y:S01]  /*7270*/  UIADD3 UR50, UR5, 0x906, URZ ;  /* 0x0000090605327890 */ /* 0x000fe2000fffe03f */
[----:B------:R-:W-:Y:S01]  /*7280*/  UMOV UR48, UR56 ;  /* 0x0000003800307c82 */ /* 0x000fe20008000000 */
[----:B------:R-:W-:Y:S01]  /*7290*/  UMOV UR49, UR57 ;  /* 0x0000003900317c82 */ /* 0x000fe20008000000 */
        /* <DEDUP_REMOVED lines=35> */
.L_x_4688:
[----:B------:R-:W-:Y:S01]  /*74d0*/  FMNMX.FTZ R204, R152, R202, !PT ;  /* 0x000000ca98cc7209 */ /* 0x000fe20007810000 */
[----:B------:R-:W-:Y:S01]  /*74e0*/  ULDC UR5, c[0x0][0xa80] ;  /* 0x0002a00000057ab9 */ /* 0x000fe20000000800 */
[----:B------:R-:W-:Y:S02]  /*74f0*/  UIADD3 UR10, UR4, 0x32440, URZ ;  /* 0x00032440040a7890 */ /* 0x000fe4000fffe03f */
[----:B------:R-:W-:Y:S01]  /*7500*/  FMNMX.FTZ R21, R153, R204, !PT ;  /* 0x000000cc99157209 */ /* 0x000fe20007810000 */
[----:B------:R-:W-:Y:S01]  /*7510*/  UMOV UR15, 0x40000040 ;  /* 0x40000040000f7882 */ /* 0x000fe20000000000 */
[----:B------:R-:W-:Y:S02]  /*7520*/  UPRMT UR11, UR6, 0x654, UR10 ;  /* 0x00000654060b7896 */ /* 0x000fe4000800000a */
[----:B------:R-:W-:Y:S01]  /*7530*/  FMNMX.FTZ R204, R156, R21, !PT ;  /* 0x000000159ccc7209 */ /* 0x000fe20007810000 */
[----:B------:R-:W-:-:S03]  /*7540*/  UIMAD UR10, UR38, 0xc00, UR7 ;  /* 0x00000c00260a78a4 */ /* 0x000fc6000f8e0207 */
[----:B------:R-:W-:Y:S01]  /*7550*/  FMNMX.FTZ R21, R157, R204, !PT ;  /* 0x000000cc9d157209 */ /* 0x000fe20007810000 */
[----:B------:R-:W-:Y:S02]  /*7560*/  UIADD3 UR14, UR10, 0x80, URZ ;  /* 0x000000800a0e7890 */ /* 0x000fe4000fffe03f */
[----:B------:R-:W-:Y:S01]  /*7570*/  SYNCS.ARRIVE.TRANS64.RED.A1T0 RZ, [UR11], RZ ;  /* 0x000000ffffff79a7 */ /* 0x000fe2000810040b */
[----:B------:R-:W-:Y:S01]  /*7580*/  FMNMX.FTZ R204, R160, R21, !PT ;  /* 0x00000015a0cc7209 */ /* 0x000fe20007810000 */
[----:B------:R-:W-:-:S03]  /*7590*/  UMOV UR11, 0x40000040 ;  /* 0x40000040000b7882 */ /* 0x000fc60000000000 */
        /* <DEDUP_REMOVED lines=45> */
[----:B-1----:R-:W-:-:S05]  /*7870*/  FMNMX.FTZ R209, R204, R21, !PT ;  /* 0x00000015ccd17209 */ /* 0x002fca0007810000 */
[----:B------:R-:W1:Y:S01]  /*7880*/  SHFL.BFLY PT, R208, R209, 0x1, 0x1f ;  /* 0x0c201f00d1d07f89 */ /* 0x000e6200000e0000 */
[----:B--2---:R-:W-:Y:S02]  /*7890*/  FMNMX.FTZ R203, R206, R203, !PT ;  /* 0x000000cbcecb7209 */ /* 0x004fe40007810000 */
[----:B-1----:R-:W-:-:S03]  /*78a0*/  FMNMX.FTZ R21, R209, R208, !PT ;  /* 0x000000d0d1157209 */ /* 0x002fc60007810000 */
[----:B------:R-:W1:Y:S02]  /*78b0*/  SHFL.BFLY PT, R208, R203, 0x1, 0x1f ;  /* 0x0c201f00cbd07f89 */ /* 0x000e6400000e0000 */
[C---:B------:R-:W-:Y:S01]  /*78c0*/  FMUL.FTZ R204, R21.reuse, UR5 ;  /* 0x0000000515cc7c20 */ /* 0x040fe20008410000 */
[----:B------:R-:W-:-:S03]  /*78d0*/  FADD.FTZ R202, -R21, R202 ;  /* 0x000000ca15ca7221 */ /* 0x000fc60000010100 */
[--C-:B------:R-:W-:Y:S01]  /*78e0*/  FFMA.FTZ R210, R152, UR5, -R204.reuse ;  /* 0x0000000598d27c23 */ /* 0x100fe200080108cc */
[--C-:B------:R-:W-:Y:S01]  /*78f0*/  FFMA.FTZ R152, R156, UR5, -R204.reuse ;  /* 0x000000059c987c23 */ /* 0x100fe200080108cc */
[----:B------:R-:W-:Y:S01]  /*7900*/  FMUL.FTZ R205, R202, UR5 ;  /* 0x00000005cacd7c20 */ /* 0x000fe20008410000 */
[--C-:B------:R-:W-:Y:S01]  /*7910*/  FFMA.FTZ R202, R153, UR5, -R204.reuse ;  /* 0x0000000599ca7c23 */ /* 0x100fe200080108cc */
        /* <DEDUP_REMOVED lines=13> */
[----:B-1----:R-:W-:Y:S01]  /*79f0*/  FMNMX.FTZ R156, R203, R208, !PT ;  /* 0x000000d0cb9c7209 */ /* 0x002fe20007810000 */
[--C-:B------:R-:W-:Y:S01]  /*7a00*/  FFMA.FTZ R180, R180, UR5, -R204.reuse ;  /* 0x00000005b4b47c23 */ /* 0x100fe200080108cc */
[--C-:B------:R-:W-:Y:S01]  /*7a10*/  FFMA.FTZ R181, R181, UR5, -R204.reuse ;  /* 0x00000005b5b57c23 */ /* 0x100fe200080108cc */
[----:B------:R1:W-:Y:S01]  /*7a20*/  MUFU.EX2 R203, R152 ;  /* 0x0000009800cb7308 */ /* 0x0003e20000000800 */
[--C-:B------:R-:W-:Y:S01]  /*7a30*/  FFMA.FTZ R184, R184, UR5, -R204.reuse ;  /* 0x00000005b8b87c23 */ /* 0x100fe200080108cc */
[C---:B------:R-:W-:Y:S01]  /*7a40*/  FADD.FTZ R153, -R156.reuse, R207 ;  /* 0x000000cf9c997221 */ /* 0x040fe20000010100 */
[----:B------:R-:W-:Y:S01]  /*7a50*/  FMUL.FTZ R208, R156, UR5 ;  /* 0x000000059cd07c20 */ /* 0x000fe20008410000 */
[--C-:B------:R-:W-:Y:S01]  /*7a60*/  FFMA.FTZ R185, R185, UR5, -R204.reuse ;  /* 0x00000005b9b97c23 */ /* 0x100fe200080108cc */
[----:B------:R-:W-:Y:S01]  /*7a70*/  FFMA.FTZ R188, R188, UR5, -R204 ;  /* 0x00000005bcbc7c23 */ /* 0x000fe200080108cc */
[----:B------:R-:W-:Y:S01]  /*7a80*/  FMUL.FTZ R153, R153, UR5 ;  /* 0x0000000599997c20 */ /* 0x000fe20008410000 */
[--C-:B--2---:R-:W-:Y:S01]  /*7a90*/  FFMA.FTZ R210, R154, UR5, -R208.reuse ;  /* 0x000000059ad27c23 */ /* 0x104fe200080108d0 */
[----:B------:R-:W-:Y:S01]  /*7aa0*/  FFMA.FTZ R207, R155, UR5, -R208 ;  /* 0x000000059bcf7c23 */ /* 0x000fe200080108d0 */
[----:B-1----:R-:W-:-:S02]  /*7ab0*/  VIADD R152, R211, 0x8 ;  /* 0x00000008d3987836 */ /* 0x002fc40000000000 */
[--C-:B------:R-:W-:Y:S01]  /*7ac0*/  FFMA.FTZ R158, R158, UR5, -R208.reuse ;  /* 0x000000059e9e7c23 */ /* 0x100fe200080108d0 */
[--C-:B------:R-:W-:Y:S01]  /*7ad0*/  FFMA.FTZ R159, R159, UR5, -R208.reuse ;  /* 0x000000059f9f7c23 */ /* 0x100fe200080108d0 */
[----:B------:R-:W1:Y:S01]  /*7ae0*/  MUFU.EX2 R209, R153 ;  /* 0x0000009900d17308 */ /* 0x000e620000000800 */
[-C--:B---3--:R-:W-:Y:S01]  /*7af0*/  FMUL.FTZ R24, R24, R205.reuse ;  /* 0x000000cd18187220 */ /* 0x088fe20000410000 */
[-C--:B------:R-:W-:Y:S01]  /*7b00*/  FMUL.FTZ R25, R25, R205.reuse ;  /* 0x000000cd19197220 */ /* 0x080fe20000410000 */
[-C--:B------:R-:W-:Y:S01]  /*7b10*/  FMUL.FTZ R28, R28, R205.reuse ;  /* 0x000000cd1c1c7220 */ /* 0x080fe20000410000 */
[-C--:B------:R-:W-:Y:S01]  /*7b20*/  FMUL.FTZ R29, R29, R205.reuse ;  /* 0x000000cd1d1d7220 */ /* 0x080fe20000410000 */
[-C--:B------:R-:W-:Y:S01]  /*7b30*/  FMUL.FTZ R32, R32, R205.reuse ;  /* 0x000000cd20207220 */ /* 0x080fe20000410000 */
[-C--:B------:R-:W-:Y:S01]  /*7b40*/  FMUL.FTZ R33, R33, R205.reuse ;  /* 0x000000cd21217220 */ /* 0x080fe20000410000 */
[-C--:B------:R-:W-:Y:S01]  /*7b50*/  FMUL.FTZ R36, R36, R205.reuse ;  /* 0x000000cd24247220 */ /* 0x080fe20000410000 */
[----:B------:R-:W2:Y:S01]  /*7b60*/  MUFU.EX2 R202, R202 ;  /* 0x000000ca00ca7308 */ /* 0x000ea20000000800 */
[----:B------:R2:W-:Y:S01]  /*7b70*/  BAR.SYNC.DEFER_BLOCKING R152, 0x100 ;  /* 0x000400980000751d */ /* 0x0005e20000010000 */
        /* <DEDUP_REMOVED lines=126> */
[----:B--2---:R-:W-:Y:S01]  /*8360*/  F2FP.F16.F32.PACK_AB R152, R202, R206 ;  /* 0x000000ceca98723e */ /* 0x004fe200000000ff */
[--C-:B------:R-:W-:Y:S01]  /*8370*/  FFMA.FTZ R162, R162, UR5, -R208.reuse ;  /* 0x00000005a2a27c23 */ /* 0x100fe200080108d0 */
[----:B---3--:R-:W-:Y:S01]  /*8380*/  F2FP.F16.F32.PACK_AB R154, R157, R203 ;  /* 0x000000cb9d9a723e */ /* 0x008fe200000000ff */
[--C-:B------:R-:W-:Y:S01]  /*8390*/  FFMA.FTZ R163, R163, UR5, -R208.reuse ;  /* 0x00000005a3a37c23 */ /* 0x100fe200080108d0 */
[----:B----4-:R-:W-:Y:S01]  /*83a0*/  F2FP.F16.F32.PACK_AB R153, R207, R210 ;  /* 0x000000d2cf99723e */ /* 0x010fe200000000ff */
[--C-:B------:R-:W-:Y:S01]  /*83b0*/  FFMA.FTZ R166, R166, UR5, -R208.reuse ;  /* 0x00000005a6a67c23 */ /* 0x100fe200080108d0 */
[----:B-----5:R-:W-:Y:S01]  /*83c0*/  F2FP.F16.F32.PACK_AB R155, R159, R158 ;  /* 0x0000009e9f9b723e */ /* 0x020fe200000000ff */
[--C-:B------:R-:W-:Y:S01]  /*83d0*/  FFMA.FTZ R167, R167, UR5, -R208.reuse ;  /* 0x00000005a7a77c23 */ /* 0x100fe200080108d0 */
[----:B------:R-:W-:Y:S01]  /*83e0*/  MUFU.EX2 R160, R160 ;  /* 0x000000a000a07308 */ /* 0x000fe20000000800 */
[--C-:B------:R-:W-:Y:S01]  /*83f0*/  FFMA.FTZ R170, R170, UR5, -R208.reuse ;  /* 0x00000005aaaa7c23 */ /* 0x100fe200080108d0 */
[----:B------:R-:W-:Y:S01]  /*8400*/  WARPGROUP.ARRIVE ;  /* 0x00000000000079c5 */ /* 0x000fe20000000000 */
[--C-:B------:R-:W-:Y:S01]  /*8410*/  FFMA.FTZ R171, R171, UR5, -R208.reuse ;  /* 0x00000005abab7c23 */ /* 0x100fe200080108d0 */
[--C-:B------:R-:W-:Y:S01]  /*8420*/  FFMA.FTZ R174, R174, UR5, -R208.reuse ;  /* 0x00000005aeae7c23 */ /* 0x100fe200080108d0 */
[--C-:B------:R-:W-:Y:S01]  /*8430*/  FFMA.FTZ R175, R175, UR5, -R208.reuse ;  /* 0x00000005afaf7c23 */ /* 0x100fe200080108d0 */
[--C-:B------:R-:W-:Y:S01]  /*8440*/  FFMA.FTZ R178, R178, UR5, -R208.reuse ;  /* 0x00000005b2b27c23 */ /* 0x100fe200080108d0 */
[--C-:B------:R-:W-:Y:S01]  /*8450*/  FFMA.FTZ R179, R179, UR5, -R208.reuse ;  /* 0x00000005b3b37c23 */ /* 0x100fe200080108d0 */
[----:B------:R-:W-:Y:S01]  /*8460*/  HGMMA.64x256x16.F32 R24, R152, gdesc[UR8].tnspB, R24, gsb0 ;  /* 0x43e0000898187df0 */ /* 0x000fe20008000818 */
[----:B------:R-:W1:Y:S01]  /*8470*/  MUFU.EX2 R161, R161 ;  /* 0x000000a100a17308 */ /* 0x000e620000000800 */
[--C-:B------:R-:W-:Y:S01]  /*8480*/  FFMA.FTZ R182, R182, UR5, -R208.reuse ;  /* 0x00000005b6b67c23 */ /* 0x100fe200080108d0 */
[----:B------:R-:W-:Y:S01]  /*8490*/  FFMA.FTZ R183, R183, UR5, -R208 ;  /* 0x00000005b7b77c23 */ /* 0x000fe200080108d0 */
[----:B------:R-:W-:Y:S01]  /*84a0*/  FFMA.FTZ R189, R189, UR5, -R204 ;  /* 0x00000005bdbd7c23 */ /* 0x000fe200080108cc */
[--C-:B------:R-:W-:Y:S01]  /*84b0*/  FFMA.FTZ R186, R186, UR5, -R208.reuse ;  /* 0x00000005baba7c23 */ /* 0x100fe200080108d0 */
[--C-:B------:R-:W-:Y:S01]  /*84c0*/  FFMA.FTZ R187, R187, UR5, -R208.reuse ;  /* 0x00000005bbbb7c23 */ /* 0x100fe200080108d0 */
[--C-:B------:R-:W-:Y:S01]  /*84d0*/  FFMA.FTZ R190, R190, UR5, -R208.reuse ;  /* 0x00000005bebe7c23 */ /* 0x100fe200080108d0 */
[----:B------:R-:W-:Y:S01]  /*84e0*/  FFMA.FTZ R191, R191, UR5, -R208 ;  /* 0x00000005bfbf7c23 */ /* 0x000fe200080108d0 */
[----:B------:R-:W-:Y:S01]  /*84f0*/  MUFU.EX2 R164, R164 ;  /* 0x000000a400a47308 */ /* 0x000fe20000000800 */
[--C-:B------:R-:W-:Y:S01]  /*8500*/  FFMA.FTZ R192, R192, UR5, -R204.reuse ;  /* 0x00000005c0c07c23 */ /* 0x100fe200080108cc */
        /* <DEDUP_REMOVED lines=8> */
[----:B------:R-:W-:Y:S01]  /*8590*/  UMOV UR11, 0x40000040 ;  /* 0x40000040000b7882 */ /* 0x000fe20000000000 */
[----:B------:R-:W-:Y:S01]  /*85a0*/  FFMA.FTZ R205, R205, R4, R206 ;  /* 0x00000004cdcd7223 */ /* 0x000fe200000100ce */
[----:B------:R-:W-:-:S03]  /*85b0*/  FFMA.FTZ R210, R209, R5, R210 ;  /* 0x00000005d1d27223 */ /* 0x000fc600000100d2 */
[----:B------:R-:W-:Y:S01]  /*85c0*/  FADD.FTZ R202, R202, R205 ;  /* 0x000000cdcaca7221 */ /* 0x000fe20000010000 */
[----:B------:R-:W-:Y:S01]  /*85d0*/  MUFU.EX2 R162, R162 ;  /* 0x000000a200a27308 */ /* 0x000fe20000000800 */
[----:B------:R-:W-:Y:S02]  /*85e0*/  FADD.FTZ R207, R207, R210 ;  /* 0x000000d2cfcf7221 */ /* 0x000fe40000010000 */
[----:B------:R-:W-:Y:S02]  /*85f0*/  FADD.FTZ R202, R203, R202 ;  /* 0x000000cacbca7221 */ /* 0x000fe40000010000 */
[----:B------:R-:W-:Y:S02]  /*8600*/  FADD.FTZ R158, R158, R207 ;  /* 0x000000cf9e9e7221 */ /* 0x000fe40000010000 */
[----:B------:R-:W-:Y:S01]  /*8610*/  FADD.FTZ R157, R157, R202 ;  /* 0x000000ca9d9d7221 */ /* 0x000fe20000010000 */
[----:B------:R-:W2:Y:S01]  /*8620*/  MUFU.EX2 R163, R163 ;  /* 0x000000a300a37308 */ /* 0x000ea20000000800 */
[----:B------:R-:W-:-:S07]  /*8630*/  FADD.FTZ R159, R159, R158 ;  /* 0x0000009e9f9f7221 */ /* 0x000fce0000010000 */
        /* <DEDUP_REMOVED lines=38> */
[----:B------:R-:W-:Y:S01]  /*88a0*/  MUFU.EX2 R194, R194 ;  /* 0x000000c200c27308 */ /* 0x000fe20000000800 */
[----:B------:R-:W-:Y:S01]  /*88b0*/  WARPGROUP.ARRIVE ;  /* 0x00000000000079c5 */ /* 0x000fe20000000000 */
[----:B------:R-:W-:Y:S01]  /*88c0*/  FADD.FTZ R163, R163, R162 ;  /* 0x000000a2a3a37221 */ /* 0x000fe20000010000 */
[----:B------:R-:W-:-:S03]  /*88d0*/  FADD.FTZ R164, R164, R161 ;  /* 0x000000a1a4a47221 */ /* 0x000fc60000010000 */
[----:B------:R-:W-:Y:S01]  /*88e0*/  FADD.FTZ R166, R166, R163 ;  /* 0x000000a3a6a67221 */ /* 0x000fe20000010000 */
[----:B------:R-:W-:Y:S01]  /*88f0*/  HGMMA.64x256x16.F32 R24, R152, gdesc[UR12].tnspB, R24, gsb0 ;  /* 0x43e0000c98187df0 */ /* 0x000fe20008000818 */
[----:B------:R-:W-:Y:S01]  /*8900*/  UIADD3 UR14, UR10, 0x100, URZ ;  /* 0x000001000a0e7890 */ /* 0x000fe2000fffe03f */
[----:B------:R-:W1:Y:S01]  /*8910*/  MUFU.EX2 R195, R195 ;  /* 0x000000c300c37308 */ /* 0x000e620000000800 */
[----:B------:R-:W-:Y:S01]  /*8920*/  UMOV UR15, 0x40000040 ;  /* 0x40000040000f7882 */ /* 0x000fe20000000000 */
[----:B------:R-:W-:Y:S01]  /*8930*/  FADD.FTZ R165, R165, R164 ;  /* 0x000000a4a5a57221 */ /* 0x000fe20000010000 */
[----:B------:R-:W-:-:S05]  /*8940*/  FADD.FTZ R167, R167, R166 ;  /* 0x000000a6a7a77221 */ /* 0x000fca0000010000 */
        /* <DEDUP_REMOVED lines=36> */
[----:B------:R-:W-:Y:S01]  /*8b90*/  UIADD3 UR10, UR10, 0x280, URZ ;  /* 0x000002800a0a7890 */ /* 0x000fe2000fffe03f */
        /* <DEDUP_REMOVED lines=14> */
[----:B------:R-:W-:Y:S03]  /*8c80*/  HGMMA.64x256x16.F32 R24, R152, gdesc[UR12].tnspB, R24, gsb0 ;  /* 0x43e0000c98187df0 */ /* 0x000fe60008000818 */
        /* <DEDUP_REMOVED lines=18> */
.L_x_4689:
[----:B------:R-:W-:Y:S01]  /*8db0*/  UIADD3 UR4, UR4, 0x32460, URZ ;  /* 0x0003246004047890 */ /* 0x000fe2000fffe03f */
[C---:B------:R-:W-:Y:S01]  /*8dc0*/  ISETP.GT.AND P1, PT, R201.reuse, RZ, PT ;  /* 0x000000ffc900720c */ /* 0x040fe20003f24270 */
[----:B------:R-:W-:Y:S02]  /*8dd0*/  VIADD R201, R201, 0xffffffff ;  /* 0xffffffffc9c97836 */ /* 0x000fe40000000000 */
[----:B------:R-:W-:Y:S01]  /*8de0*/  UPRMT UR4, UR6, 0x654, UR4 ;  /* 0x0000065406047896 */ /* 0x000fe20008000004 */
[----:B------:R-:W-:Y:S02]  /*8df0*/  IMAD.MOV.U32 R207, RZ, RZ, R156 ;  /* 0x000000ffffcf7224 */ /* 0x000fe400078e009c */
[----:B------:R-:W-:-:S06]  /*8e00*/  IMAD.MOV.U32 R202, RZ, RZ, R21 ;  /* 0x000000ffffca7224 */ /* 0x000fcc00078e0015 */
[----:B------:R-:W-:Y:S01]  /*8e10*/  SYNCS.ARRIVE.TRANS64.RED.A1T0 RZ, [UR4], RZ ;  /* 0x000000ffffff79a7 */ /* 0x000fe20008100404 */
[----:B------:R-:W-:Y:S05]  /*8e20*/  @P1 BRA `(.L_x_4690) ;  /* 0xffffffdc00301947 */ /* 0x000fea000383ffff */
.L_x_4679:
[----:B------:R-:W0:Y:S01]  /*8e30*/  SHFL.BFLY PT, R3, R4, 0x2, 0x1f ;  /* 0x0c401f0004037f89 */ /* 0x000e2200000e0000 */
[----:B------:R-:W-:Y:S01]  /*8e40*/  UIADD3 UR38, UR38, 0x1, URZ ;  /* 0x0000000126267890 */ /* 0x000fe2000fffe03f */
[----:B------:R-:W-:Y:S01]  /*8e50*/  IMAD.U32 R10, RZ, RZ, UR5 ;  /* 0x00000005ff0a7e24 */ /* 0x000fe2000f8e00ff */
[----:B------:R1:W-:Y:S06]  /*8e60*/  BAR.ARV R0, 0x100 ;  /* 0x000400000000751d */ /* 0x0003ec0000002000 */
[----:B------:R-:W-:Y:S02]  /*8e70*/  UISETP.NE.AND UP0, UPT, UR38, 0x2, UPT ;  /* 0x000000022600788c */ /* 0x000fe4000bf05270 */
[----:B------:R-:W-:Y:S06]  /*8e80*/  BAR.ARV 0x8, 0x180 ;  /* 0x0206000000007b1d */ /* 0x000fec0000002000 */
[----:B-1----:R-:W-:Y:S01]  /*8e90*/  IMAD.MOV.U32 R0, RZ, RZ, RZ ;  /* 0x000000ffff007224 */ /* 0x002fe200078e00ff */
[----:B------:R-:W-:Y:S01]  /*8ea0*/  USEL UR4, URZ, 0x1, UP0 ;  /* 0x000000013f047887 */ /* 0x000fe20008000000 */
[----:B------:R-:W1:Y:S01]  /*8eb0*/  SHFL.BFLY PT, R6, R5, 0x2, 0x1f ;  /* 0x0c401f0005067f89 */ /* 0x000e6200000e0000 */
[----:B------:R-:W-:Y:S01]  /*8ec0*/  PLOP3.LUT P0, PT, PT, PT, PT, 0x8, 0x0 ;  /* 0x000000000000781c */ /* 0x000fe20003f0e170 */
[----:B------:R-:W-:Y:S01]  /*8ed0*/  VIADD R222, R222, 0x1 ;  /* 0x00000001dede7836 */ /* 0x000fe20000000000 */
[----:B------:R-:W-:Y:S01]  /*8ee0*/  USEL UR38, UR38, URZ, UP0 ;  /* 0x0000003f26267287 */ /* 0x000fe20008000000 */
[----:B0-----:R-:W-:Y:S01]  /*8ef0*/  FADD.FTZ R3, R3, R4 ;  /* 0x0000000403037221 */ /* 0x001fe20000010000 */
[----:B------:R-:W-:Y:S01]  /*8f00*/  IMAD.U32 R4, RZ, RZ, UR5 ;  /* 0x00000005ff047e24 */ /* 0x000fe2000f8e00ff */
[----:B------:R-:W-:-:S03]  /*8f10*/  ULOP3.LUT UR39, UR39, UR4, URZ, 0x3c, !UPT ;  /* 0x0000000427277292 */ /* 0x000fc6000f8e3c3f */
[----:B------:R-:W0:Y:S01]  /*8f20*/  SHFL.BFLY PT, R2, R3, 0x1, 0x1f ;  /* 0x0c201f0003027f89 */ /* 0x000e2200000e0000 */
[----:B-1----:R-:W-:-:S05]  /*8f30*/  FADD.FTZ R6, R6, R5 ;  /* 0x0000000506067221 */ /* 0x002fca0000010000 */
[----:B------:R-:W1:Y:S01]  /*8f40*/  SHFL.BFLY PT, R7, R6, 0x1, 0x1f ;  /* 0x0c201f0006077f89 */ /* 0x000e6200000e0000 */
[----:B0-----:R-:W-:Y:S01]  /*8f50*/  FADD.FTZ R8, R3, R2 ;  /* 0x0000000203087221 */ /* 0x001fe20000010000 */
[----:B------:R-:W-:Y:S01]  /*8f60*/  MOV R2, RZ ;  /* 0x000000ff00027202 */ /* 0x000fe20000000f00 */
[----:B------:R-:W-:-:S03]  /*8f70*/  IMAD.MOV.U32 R3, RZ, RZ, -0x800000 ;  /* 0xff800000ff037424 */ /* 0x000fc600078e00ff */
[----:B------:R-:W-:-:S13]  /*8f80*/  FSETP.NE.FTZ.AND P1, PT, R8, RZ, PT ;  /* 0x000000ff0800720b */ /* 0x000fda0003f35000 */
[----:B------:R-:W0:Y:S01]  /*8f90*/  @P1 MUFU.LG2 R5, R8 ;  /* 0x0000000800051308 */ /* 0x000e220000000c00 */
[----:B------:R-:W-:Y:S01]  /*8fa0*/  @P1 FMUL.FTZ R4, R4, 0.69314718246459960938 ;  /* 0x3f31721804041820 */ /* 0x000fe20000410000 */
[----:B-1----:R-:W-:-:S05]  /*8fb0*/  FADD.FTZ R7, R6, R7 ;  /* 0x0000000706077221 */ /* 0x002fca0000010000 */
        /* <DEDUP_REMOVED lines=9> */
[----:B------:R0:W1:Y:S01]  /*9050*/  @P2 MUFU.RCP R0, R7 ;  /* 0x0000000700002308 */ /* 0x0000620000001000 */
        /* <DEDUP_REMOVED lines=128> */
.L_x_4653:
        /* <DEDUP_REMOVED lines=10> */
[----:B------:R-:W-:Y:S01]  /*9900*/  IMAD R5, R221, 0x40, R200 ;  /* 0x00000040dd057824 */ /* 0x000fe200078e02c8 */
[----:B------:R-:W-:Y:S01]  /*9910*/  F2FP.F16.F32.PACK_AB R24, R25, R24 ;  /* 0x000000181918723e */ /* 0x000fe200000000ff */
[----:B------:R-:W-:Y:S01]  /*9920*/  ULDC.64 UR8, c[0x0][0xc90] ;  /* 0x0003240000087ab9 */ /* 0x000fe20000000a00 */
[----:B------:R-:W-:Y:S02]  /*9930*/  F2FP.F16.F32.PACK_AB R25, R27, R26 ;  /* 0x0000001a1b19723e */ /* 0x000fe400000000ff */
[----:B------:R-:W-:Y:S02]  /*9940*/  F2FP.F16.F32.PACK_AB R26, R29, R28 ;  /* 0x0000001c1d1a723e */ /* 0x000fe400000000ff */
[----:B------:R-:W-:Y:S02]  /*9950*/  F2FP.F16.F32.PACK_AB R27, R31, R30 ;  /* 0x0000001e1f1b723e */ /* 0x000fe400000000ff */
[----:B------:R-:W-:-:S02]  /*9960*/  R2UR UR11, R219 ;  /* 0x00000000db0b72ca */ /* 0x000fc400000e0000 */
[----:B------:R-:W-:Y:S02]  /*9970*/  R2UR UR13, R220 ;  /* 0x00000000dc0d72ca */ /* 0x000fe400000e0000 */
[----:B------:R-:W-:Y:S02]  /*9980*/  F2FP.F16.F32.PACK_AB R136, R137, R136 ;  /* 0x000000888988723e */ /* 0x000fe400000000ff */
[----:B------:R-:W-:Y:S02]  /*9990*/  F2FP.F16.F32.PACK_AB R137, R158, R128 ;  /* 0x000000809e89723e */ /* 0x000fe400000000ff */
[----:B------:R-:W-:Y:S02]  /*99a0*/  F2FP.F16.F32.PACK_AB R161, R162, R161 ;  /* 0x000000a1a2a1723e */ /* 0x000fe400000000ff */
[----:B------:R-:W-:Y:S02]  /*99b0*/  F2FP.F16.F32.PACK_AB R162, R149, R148 ;  /* 0x0000009495a2723e */ /* 0x000fe400000000ff */
[----:B------:R-:W-:Y:S01]  /*99c0*/  F2FP.F16.F32.PACK_AB R163, R0, R163 ;  /* 0x000000a300a3723e */ /* 0x000fe200000000ff */
[----:B------:R-:W-:-:S02]  /*99d0*/  USHF.R.S32.HI UR10, URZ, 0x1f, UR11 ;  /* 0x0000001f3f0a7899 */ /* 0x000fc4000801140b */
[----:B------:R-:W-:Y:S02]  /*99e0*/  UIMAD.WIDE.U32 UR6, UR11, UR8, URZ ;  /* 0x000000080b0672a5 */ /* 0x000fe4000f8e003f */
[----:B------:R-:W-:Y:S02]  /*99f0*/  UIMAD UR5, UR10, UR8, URZ ;  /* 0x000000080a0572a4 */ /* 0x000fe4000f8e023f */
[----:B------:R-:W-:Y:S02]  /*9a00*/  USHF.R.S32.HI UR12, URZ, 0x1f, UR13 ;  /* 0x0000001f3f0c7899 */ /* 0x000fe4000801140d */
[----:B------:R-:W-:Y:S01]  /*9a10*/  UIMAD UR5, UR11, UR9, UR5 ;  /* 0x000000090b0572a4 */ /* 0x000fe2000f8e0205 */
[----:B------:R-:W-:Y:S02]  /*9a20*/  MOV R154, R195 ;  /* 0x000000c3009a7202 */ /* 0x000fe40000000f00 */
[----:B0-----:R-:W-:Y:S01]  /*9a30*/  MOV R155, R4 ;  /* 0x00000004009b7202 */ /* 0x001fe20000000f00 */
[----:B------:R-:W-:Y:S01]  /*9a40*/  ULDC.64 UR8, c[0x0][0xc98] ;  /* 0x0003260000087ab9 */ /* 0x000fe20000000a00 */
[----:B------:R-:W-:Y:S01]  /*9a50*/  UIADD3 UR7, UR7, UR5, URZ ;  /* 0x0000000507077290 */ /* 0x000fe2000fffe03f */
[----:B------:R-:W-:Y:S01]  /*9a60*/  IMAD.WIDE R120, R226, 0x2, R154 ;  /* 0x00000002e2787825 */ /* 0x000fe200078e029a */
[----:B------:R-:W-:-:S02]  /*9a70*/  UIMAD UR5, UR12, UR8, URZ ;  /* 0x000000080c0572a4 */ /* 0x000fc4000f8e023f */
[----:B------:R-:W-:Y:S01]  /*9a80*/  UIMAD.WIDE.U32 UR6, UR13, UR8, UR6 ;  /* 0x000000080d0672a5 */ /* 0x000fe2000f8e0006 */
[----:B------:R-:W-:Y:S01]  /*9a90*/  IMAD.WIDE R154, R5, 0x2, R154 ;  /* 0x00000002059a7825 */ /* 0x000fe200078e029a */
[C---:B------:R-:W-:Y:S01]  /*9aa0*/  IADD3 R7, P2, R120.reuse, 0xc040, RZ ;  /* 0x0000c04078077810 */ /* 0x040fe20007f5e0ff */
[----:B------:R-:W-:Y:S01]  /*9ab0*/  UIMAD UR5, UR13, UR9, UR5 ;  /* 0x000000090d0572a4 */ /* 0x000fe2000f8e0205 */
[----:B------:R-:W-:Y:S02]  /*9ac0*/  IADD3 R11, P3, R120, 0xc060, RZ ;  /* 0x0000c060780b7810 */ /* 0x000fe40007f7e0ff */
[----:B------:R-:W-:Y:S01]  /*9ad0*/  LOP3.LUT R6, R7, 0x380, RZ, 0xc0, !PT ;  /* 0x0000038007067812 */ /* 0x000fe200078ec0ff */
[----:B------:R-:W-:Y:S01]  /*9ae0*/  ULDC.64 UR8, c[0x0][0xbe8] ;  /* 0x0002fa0000087ab9 */ /* 0x000fe20000000a00 */
[----:B------:R-:W-:Y:S01]  /*9af0*/  LOP3.LUT R4, R11, 0x380, RZ, 0xc0, !PT ;  /* 0x000003800b047812 */ /* 0x000fe200078ec0ff */
[----:B------:R-:W-:Y:S01]  /*9b00*/  IMAD.X R5, RZ, RZ, R121, P3 ;  /* 0x000000ffff057224 */ /* 0x000fe200018e0679 */
[----:B------:R-:W-:-:S02]  /*9b10*/  SHF.R.U64 R6, R6, 0x3, RZ ;  /* 0x0000000306067819 */ /* 0x000fc400000012ff */
[----:B------:R-:W-:Y:S02]  /*9b20*/  SHF.R.U64 R4, R4, 0x3, RZ ;  /* 0x0000000304047819 */ /* 0x000fe400000012ff */
[----:B------:R-:W-:Y:S01]  /*9b30*/  LOP3.LUT R6, R6, R7, RZ, 0x3c, !PT ;  /* 0x0000000706067212 */ /* 0x000fe200078e3cff */
[----:B------:R-:W-:Y:S01]  /*9b40*/  IMAD.X R7, RZ, RZ, R121, P2 ;  /* 0x000000ffff077224 */ /* 0x000fe200010e0679 */
[C---:B------:R-:W-:Y:S02]  /*9b50*/  IADD3 R135, P2, R120.reuse, 0x8000, RZ ;  /* 0x0000800078877810 */ /* 0x040fe40007f5e0ff */
[----:B------:R-:W-:Y:S02]  /*9b60*/  LOP3.LUT R157, R120, 0x380, RZ, 0xc0, !PT ;  /* 0x00000380789d7812 */ /* 0x000fe400078ec0ff */
[----:B------:R-:W-:Y:S02]  /*9b70*/  LOP3.LUT R134, R135, 0x380, RZ, 0xc0, !PT ;  /* 0x0000038087867812 */ /* 0x000fe400078ec0ff */
[----:B------:R-:W-:-:S02]  /*9b80*/  LOP3.LUT R4, R4, R11, RZ, 0x3c, !PT ;  /* 0x0000000b04047212 */ /* 0x000fc400078e3cff */
[----:B------:R-:W-:Y:S02]  /*9b90*/  SHF.R.U64 R134, R134, 0x3, RZ ;  /* 0x0000000386867819 */ /* 0x000fe400000012ff */
[----:B------:R-:W-:Y:S02]  /*9ba0*/  IADD3 R11, P0, R120, 0xc000, RZ ;  /* 0x0000c000780b7810 */ /* 0x000fe40007f1e0ff */
[----:B------:R-:W-:Y:S01]  /*9bb0*/  LOP3.LUT R134, R134, R135, RZ, 0x3c, !PT ;  /* 0x0000008786867212 */ /* 0x000fe200078e3cff */
[----:B------:R-:W-:Y:S01]  /*9bc0*/  IMAD.X R135, RZ, RZ, R121, P2 ;  /* 0x000000ffff877224 */ /* 0x000fe200010e0679 */
[----:B------:R-:W-:Y:S02]  /*9bd0*/  IADD3 R17, P2, R154, 0x1000, RZ ;  /* 0x000010009a117810 */ /* 0x000fe40007f5e0ff */
[----:B------:R-:W-:Y:S02]  /*9be0*/  SHF.R.U64 R157, R157, 0x3, RZ ;  /* 0x000000039d9d7819 */ /* 0x000fe400000012ff */
[----:B------:R-:W-:-:S02]  /*9bf0*/  LOP3.LUT R16, R17, 0x380, RZ, 0xc0, !PT ;  /* 0x0000038011107812 */ /* 0x000fc400078ec0ff */
[----:B------:R-:W-:Y:S02]  /*9c00*/  IADD3 R9, P1, R120, 0xc020, RZ ;  /* 0x0000c02078097810 */ /* 0x000fe40007f3e0ff */
[----:B------:R-:W-:Y:S02]  /*9c10*/  SHF.R.U64 R16, R16, 0x3, RZ ;  /* 0x0000000310107819 */ /* 0x000fe400000012ff */
[----:B------:R-:W-:Y:S02]  /*9c20*/  LOP3.LUT R10, R11, 0x380, RZ, 0xc0, !PT ;  /* 0x000003800b0a7812 */ /* 0x000fe400078ec0ff */
[----:B------:R-:W-:Y:S01]  /*9c30*/  LOP3.LUT R156, R157, R120, RZ, 0x3c, !PT ;  /* 0x000000789d9c7212 */ /* 0x000fe200078e3cff */
[----:B------:R-:W-:Y:S01]  /*9c40*/  IMAD.MOV.U32 R157, RZ, RZ, R121 ;  /* 0x000000ffff9d7224 */ /* 0x000fe200078e0079 */
[----:B------:R-:W-:Y:S01]  /*9c50*/  LOP3.LUT R16, R16, R17, RZ, 0x3c, !PT ;  /* 0x0000001110107212 */ /* 0x000fe200078e3cff */
[----:B------:R-:W-:Y:S01]  /*9c60*/  IMAD.X R17, RZ, RZ, R155, P2 ;  /* 0x000000ffff117224 */ /* 0x000fe200010e069b */
[----:B------:R-:W-:-:S02]  /*9c70*/  LOP3.LUT R8, R9, 0x380, RZ, 0xc0, !PT ;  /* 0x0000038009087812 */ /* 0x000fc400078ec0ff */
[----:B------:R-:W-:Y:S02]  /*9c80*/  SHF.R.U64 R10, R10, 0x3, RZ ;  /* 0x000000030a0a7819 */ /* 0x000fe400000012ff */
[----:B------:R-:W-:Y:S02]  /*9c90*/  IADD3 R111, P2, R154, 0x8000, RZ ;  /* 0x000080009a6f7810 */ /* 0x000fe40007f5e0ff */
[----:B------:R-:W-:Y:S01]  /*9ca0*/  MOV R157, R156 ;  /* 0x0000009c009d7202 */ /* 0x000fe20000000f00 */
[----:B------:R-:W-:Y:S01]  /*9cb0*/  BAR.SYNC.DEFER_BLOCKING 0x1, 0x100 ;  /* 0x0044000000007b1d */ /* 0x000fe20000010000 */
[----:B------:R-:W-:Y:S02]  /*9cc0*/  SHF.R.U64 R8, R8, 0x3, RZ ;  /* 0x0000000308087819 */ /* 0x000fe400000012ff */
[----:B------:R-:W-:Y:S01]  /*9cd0*/  LOP3.LUT R10, R10, R11, RZ, 0x3c, !PT ;  /* 0x0000000b0a0a7212 */ /* 0x000fe200078e3cff */
[----:B------:R-:W-:Y:S01]  /*9ce0*/  IMAD.X R11, RZ, RZ, R121, P0 ;  /* 0x000000ffff0b7224 */ /* 0x000fe200000e0679 */
[----:B------:R-:W-:-:S03]  /*9cf0*/  LOP3.LUT R110, R111, 0x380, RZ, 0xc0, !PT ;  /* 0x000003806f6e7812 */ /* 0x000fc600078ec0ff */
[----:B------:R-:W0:Y:S01]  /*9d00*/  LDC R156, c[0x0][0xce8] ;  /* 0x00033a00ff9c7b82 */ /* 0x000e220000000800 */
[C---:B------:R-:W-:Y:S02]  /*9d10*/  IADD3 R23, P4, R120.reuse, 0x8040, RZ ;  /* 0x0000804078177810 */ /* 0x040fe40007f9e0ff */
[----:B------:R-:W-:Y:S02]  /*9d20*/  IADD3 R143, P0, R120, 0x40, RZ ;  /* 0x00000040788f7810 */ /* 0x000fe40007f1e0ff */
[----:B------:R-:W-:Y:S01]  /*9d30*/  LOP3.LUT R8, R8, R9, RZ, 0x3c, !PT ;  /* 0x0000000908087212 */ /* 0x000fe200078e3cff */
[----:B------:R-:W-:Y:S01]  /*9d40*/  IMAD.X R9, RZ, RZ, R121, P1 ;  /* 0x000000ffff097224 */ /* 0x000fe200008e0679 */
[----:B------:R-:W-:Y:S02]  /*9d50*/  SHF.R.U64 R110, R110, 0x3, RZ ;  /* 0x000000036e6e7819 */ /* 0x000fe400000012ff */
[----:B------:R-:W-:Y:S02]  /*9d60*/  LOP3.LUT R22, R23, 0x380, RZ, 0xc0, !PT ;  /* 0x0000038017167812 */ /* 0x000fe400078ec0ff */
[----:B------:R-:W-:-:S02]  /*9d70*/  IADD3 R139, P1, R120, 0x4060, RZ ;  /* 0x00004060788b7810 */ /* 0x000fc40007f3e0ff */
[----:B------:R-:W-:Y:S02]  /*9d80*/  LOP3.LUT R142, R143, 0x380, RZ, 0xc0, !PT ;  /* 0x000003808f8e7812 */ /* 0x000fe400078ec0ff */
[----:B------:R-:W-:Y:S01]  /*9d90*/  LOP3.LUT R110, R110, R111, RZ, 0x3c, !PT ;  /* 0x0000006f6e6e7212 */ /* 0x000fe200078e3cff */
[----:B------:R-:W-:Y:S01]  /*9da0*/  IMAD.X R111, RZ, RZ, R155, P2 ;  /* 0x000000ffff6f7224 */ /* 0x000fe200010e069b */
[----:B------:R-:W-:Y:S01]  /*9db0*/  SHF.R.U64 R22, R22, 0x3, RZ ;  /* 0x0000000316167819 */ /* 0x000fe200000012ff */
[----:B------:R1:W-:Y:S01]  /*9dc0*/  STSM.16.M88.4 [R157], R24 ;  /* 0x000000189d007844 */ /* 0x0003e20000000200 */
[----:B------:R-:W-:Y:S02]  /*9dd0*/  LOP3.LUT R138, R139, 0x380, RZ, 0xc0, !PT ;  /* 0x000003808b8a7812 */ /* 0x000fe400078ec0ff */
[----:B------:R-:W-:Y:S02]  /*9de0*/  SHF.R.U64 R142, R142, 0x3, RZ ;  /* 0x000000038e8e7819 */ /* 0x000fe400000012ff */
[----:B------:R-:W-:-:S02]  /*9df0*/  IADD3 R127, P2, R154, 0xf000, RZ ;  /* 0x0000f0009a7f7810 */ /* 0x000fc40007f5e0ff */
[----:B------:R-:W-:Y:S01]  /*9e00*/  LOP3.LUT R22, R22, R23, RZ, 0x3c, !PT ;  /* 0x0000001716167212 */ /* 0x000fe200078e3cff */
[--C-:B------:R-:W-:Y:S01]  /*9e10*/  IMAD.X R23, RZ, RZ, R121.reuse, P4 ;  /* 0x000000ffff177224 */ /* 0x100fe200020e0679 */
[----:B------:R-:W-:Y:S02]  /*9e20*/  SHF.R.U64 R138, R138, 0x3, RZ ;  /* 0x000000038a8a7819 */ /* 0x000fe400000012ff */
[----:B------:R-:W-:Y:S01]  /*9e30*/  LOP3.LUT R142, R142, R143, RZ, 0x3c, !PT ;  /* 0x0000008f8e8e7212 */ /* 0x000fe200078e3cff */
[----:B------:R-:W-:Y:S01]  /*9e40*/  IMAD.X R143, RZ, RZ, R121, P0 ;  /* 0x000000ffff8f7224 */ /* 0x000fe200000e0679 */
[----:B------:R-:W-:Y:S02]  /*9e50*/  LOP3.LUT R126, R127, 0x380, RZ, 0xc0, !PT ;  /* 0x000003807f7e7812 */ /* 0x000fe400078ec0ff */
[----:B------:R-:W-:Y:S02]  /*9e60*/  IADD3 R21, P4, R120, 0x4000, RZ ;  /* 0x0000400078157810 */ /* 0x000fe40007f9e0ff */
[----:B------:R-:W-:-:S02]  /*9e70*/  IADD3 R97, P0, R154, 0x3000, RZ ;  /* 0x000030009a617810 */ /* 0x000fc40007f1e0ff */
[C---:B------:R-:W-:Y:S02]  /*9e80*/  IADD3 R13, P6, R120.reuse, 0x8060, RZ ;  /* 0x00008060780d7810 */ /* 0x040fe40007fde0ff */
[C---:B------:R-:W-:Y:S02]  /*9e90*/  IADD3 R15, P5, R120.reuse, 0x20, RZ ;  /* 0x00000020780f7810 */ /* 0x040fe40007fbe0ff */
[----:B------:R-:W-:Y:S02]  /*9ea0*/  IADD3 R131, P3, R120, 0x8020, RZ ;  /* 0x0000802078837810 */ /* 0x000fe40007f7e0ff */
[----:B------:R-:W-:Y:S01]  /*9eb0*/  LOP3.LUT R138, R138, R139, RZ, 0x3c, !PT ;  /* 0x0000008b8a8a7212 */ /* 0x000fe200078e3cff */
[----:B------:R-:W-:Y:S01]  /*9ec0*/  IMAD.X R139, RZ, RZ, R121, P1 ;  /* 0x000000ffff8b7224 */ /* 0x000fe200008e0679 */
[----:B------:R-:W-:Y:S02]  /*9ed0*/  SHF.R.U64 R126, R126, 0x3, RZ ;  /* 0x000000037e7e7819 */ /* 0x000fe400000012ff */
[----:B------:R-:W-:-:S02]  /*9ee0*/  LOP3.LUT R20, R21, 0x380, RZ, 0xc0, !PT ;  /* 0x0000038015147812 */ /* 0x000fc400078ec0ff */
[----:B------:R-:W-:Y:S02]  /*9ef0*/  IADD3 R19, P1, R154, 0x2000, RZ ;  /* 0x000020009a137810 */ /* 0x000fe40007f3e0ff */
[----:B------:R-:W-:Y:S02]  /*9f00*/  LOP3.LUT R96, R97, 0x380, RZ, 0xc0, !PT ;  /* 0x0000038061607812 */ /* 0x000fe400078ec0ff */
[----:B------:R-:W-:Y:S02]  /*9f10*/  LOP3.LUT R12, R13, 0x380, RZ, 0xc0, !PT ;  /* 0x000003800d0c7812 */ /* 0x000fe400078ec0ff */
[----:B------:R-:W-:Y:S02]  /*9f20*/  LOP3.LUT R14, R15, 0x380, RZ, 0xc0, !PT ;  /* 0x000003800f0e7812 */ /* 0x000fe400078ec0ff */
[----:B------:R-:W-:Y:S02]  /*9f30*/  LOP3.LUT R130, R131, 0x380, RZ, 0xc0, !PT ;  /* 0x0000038083827812 */ /* 0x000fe400078ec0ff */
[----:B------:R-:W-:Y:S01]  /*9f40*/  LOP3.LUT R126, R126, R127, RZ, 0x3c, !PT ;  /* 0x0000007f7e7e7212 */ /* 0x000fe200078e3cff */
[----:B------:R-:W-:Y:S01]  /*9f50*/  IMAD.X R127, RZ, RZ, R155, P2 ;  /* 0x000000ffff7f7224 */ /* 0x000fe200010e069b */
[----:B------:R-:W-:-:S02]  /*9f60*/  SHF.R.U64 R20, R20, 0x3, RZ ;  /* 0x0000000314147819 */ /* 0x000fc400000012ff */
[----:B------:R-:W-:Y:S02]  /*9f70*/  LOP3.LUT R18, R19, 0x380, RZ, 0xc0, !PT ;  /* 0x0000038013127812 */ /* 0x000fe400078ec0ff */
[----:B------:R-:W-:Y:S02]  /*9f80*/  SHF.R.U64 R96, R96, 0x3, RZ ;  /* 0x0000000360607819 */ /* 0x000fe400000012ff */
[----:B0-----:R-:W-:Y:S02]  /*9f90*/  ISETP.NE.AND P2, PT, R156, 0x1, PT ;  /* 0x000000019c00780c */ /* 0x001fe40003f45270 */
[----:B------:R-:W-:Y:S02]  /*9fa0*/  SHF.R.U64 R12, R12, 0x3, RZ ;  /* 0x000000030c0c7819 */ /* 0x000fe400000012ff */
[----:B------:R-:W-:Y:S02]  /*9fb0*/  SHF.R.U64 R14, R14, 0x3, RZ ;  /* 0x000000030e0e7819 */ /* 0x000fe400000012ff */
[----:B------:R-:W-:-:S02]  /*9fc0*/  SHF.R.U64 R130, R130, 0x3, RZ ;  /* 0x0000000382827819 */ /* 0x000fc400000012ff */
[----:B------:R-:W-:Y:S02]  /*9fd0*/  LOP3.LUT R20, R20, R21, RZ, 0x3c, !PT ;  /* 0x0000001514147212 */ /* 0x000fe400078e3cff */
[----:B------:R-:W-:Y:S02]  /*9fe0*/  SHF.R.U64 R18, R18, 0x3, RZ ;  /* 0x0000000312127819 */ /* 0x000fe400000012ff */
[----:B------:R-:W-:Y:S01]  /*9ff0*/  LOP3.LUT R96, R96, R97, RZ, 0x3c, !PT ;  /* 0x0000006160607212 */ /* 0x000fe200078e3cff */
[----:B------:R-:W-:Y:S01]  /*a000*/  IMAD.X R97, RZ, RZ, R155, P0 ;  /* 0x000000ffff617224 */ /* 0x000fe200000e069b */
[----:B------:R-:W-:Y:S02]  /*a010*/  IADD3.X R21, RZ, R121, RZ, P4, !PT ;  /* 0x00000079ff157210 */ /* 0x000fe400027fe4ff */
[----:B------:R-:W-:Y:S02]  /*a020*/  IADD3 R107, P4, R154, 0x6000, RZ ;  /* 0x000060009a6b7810 */ /* 0x000fe40007f9e0ff */
        /* <DEDUP_REMOVED lines=10> */
[----:B------:R-:W-:Y:S01]  /*a0d0*/  LOP3.LUT R18, R18, R19, RZ, 0x3c, !PT ;  /* 0x0000001312127212 */ /* 0x000fe200078e3cff */
[----:B------:R-:W-:Y:S01]  /*a0e0*/  IMAD.X R19, RZ, RZ, R155, P1 ;  /* 0x000000ffff137224 */ /* 0x000fe200008e069b */
[----:B------:R-:W-:Y:S02]  /*a0f0*/  LOP3.LUT R106, R107, 0x380, RZ, 0xc0, !PT ;  /* 0x000003806b6a7812 */ /* 0x000fe400078ec0ff */
[----:B------:R-:W-:-:S02]  /*a100*/  IADD3 R113, P1, R154, 0x9000, RZ ;  /* 0x000090009a717810 */ /* 0x000fc40007f3e0ff */
[----:B------:R-:W-:Y:S02]  /*a110*/  LOP3.LUT R114, R115, 0x380, RZ, 0xc0, !PT ;  /* 0x0000038073727812 */ /* 0x000fe400078ec0ff */
[----:B------:R-:W-:Y:S02]  /*a120*/  MOV R30, R4 ;  /* 0x00000004001e7202 */ /* 0x000fe40000000f00 */
[----:B------:R-:W-:Y:S02]  /*a130*/  LOP3.LUT R146, R147, 0x380, RZ, 0xc0, !PT ;  /* 0x0000038093927812 */ /* 0x000fe400078ec0ff */
[----:B------:R-:W-:Y:S02]  /*a140*/  LOP3.LUT R150, R151, 0x380, RZ, 0xc0, !PT ;  /* 0x0000038097967812 */ /* 0x000fe400078ec0ff */
[----:B------:R-:W-:Y:S02]  /*a150*/  LOP3.LUT R152, R153, 0x380, RZ, 0xc0, !PT ;  /* 0x0000038099987812 */ /* 0x000fe400078ec0ff */
[----:B------:R-:W-:-:S02]  /*a160*/  F2FP.F16.F32.PACK_AB R5, R35, R34 ;  /* 0x000000222305723e */ /* 0x000fc400000000ff */
[----:B------:R-:W-:Y:S01]  /*a170*/  SHF.R.U64 R106, R106, 0x3, RZ ;  /* 0x000000036a6a7819 */ /* 0x000fe200000012ff */
[----:B------:R-:W0:Y:S01]  /*a180*/  @P2 LDC R34, c[0x0][0xcec] ;  /* 0x00033b00ff222b82 */ /* 0x000e220000000800 */
[----:B------:R-:W-:Y:S02]  /*a190*/  LOP3.LUT R112, R113, 0x380, RZ, 0xc0, !PT ;  /* 0x0000038071707812 */ /* 0x000fe400078ec0ff */
[----:B------:R-:W-:Y:S02]  /*a1a0*/  SHF.R.U64 R114, R114, 0x3, RZ ;  /* 0x0000000372727819 */ /* 0x000fe400000012ff */
[----:B------:R-:W-:Y:S02]  /*a1b0*/  SHF.R.U64 R146, R146, 0x3, RZ ;  /* 0x0000000392927819 */ /* 0x000fe400000012ff */
[----:B------:R-:W-:Y:S02]  /*a1c0*/  SHF.R.U64 R150, R150, 0x3, RZ ;  /* 0x0000000396967819 */ /* 0x000fe400000012ff */
[----:B------:R-:W-:-:S02]  /*a1d0*/  SHF.R.U64 R152, R152, 0x3, RZ ;  /* 0x0000000398987819 */ /* 0x000fc400000012ff */
[----:B-1----:R-:W-:Y:S02]  /*a1e0*/  MOV R27, R6 ;  /* 0x00000006001b7202 */ /* 0x002fe40000000f00 */
[----:B------:R-:W-:Y:S01]  /*a1f0*/  LOP3.LUT R106, R106, R107, RZ, 0x3c, !PT ;  /* 0x0000006b6a6a7212 */ /* 0x000fe200078e3cff */
[----:B------:R-:W-:Y:S01]  /*a200*/  IMAD.X R107, RZ, RZ, R155, P4 ;  /* 0x000000ffff6b7224 */ /* 0x000fe200020e069b */
[----:B------:R-:W-:Y:S02]  /*a210*/  F2FP.F16.F32.PACK_AB R6, R37, R172 ;  /* 0x000000ac2506723e */ /* 0x000fe400000000ff */
[----:B------:R-:W-:Y:S01]  /*a220*/  SHF.R.U64 R112, R112, 0x3, RZ ;  /* 0x0000000370707819 */ /* 0x000fe200000012ff */
[----:B------:R-:W1:Y:S01]  /*a230*/  @P2 LDC R37, c[0x0][0xcf0] ;  /* 0x00033c00ff252b82 */ /* 0x000e620000000800 */
[----:B------:R-:W-:Y:S02]  /*a240*/  LOP3.LUT R114, R114, R115, RZ, 0x3c, !PT ;  /* 0x0000007372727212 */ /* 0x000fe400078e3cff */
[----:B------:R-:W-:-:S02]  /*a250*/  IADD3 R115, P4, R154, 0xd000, RZ ;  /* 0x0000d0009a737810 */ /* 0x000fc40007f9e0ff */
[----:B------:R-:W-:Y:S01]  /*a260*/  LOP3.LUT R146, R146, R147, RZ, 0x3c, !PT ;  /* 0x0000009392927212 */ /* 0x000fe200078e3cff */
[--C-:B------:R-:W-:Y:S01]  /*a270*/  IMAD.X R147, RZ, RZ, R121.reuse, P6 ;  /* 0x000000ffff937224 */ /* 0x100fe200030e0679 */
[----:B------:R-:W-:Y:S01]  /*a280*/  LOP3.LUT R150, R150, R151, RZ, 0x3c, !PT ;  /* 0x0000009796967212 */ /* 0x000fe200078e3cff */
[--C-:B------:R-:W-:Y:S01]  /*a290*/  IMAD.X R151, RZ, RZ, R121.reuse, P5 ;  /* 0x000000ffff977224 */ /* 0x100fe200028e0679 */
[----:B------:R-:W-:Y:S01]  /*a2a0*/  LOP3.LUT R152, R152, R153, RZ, 0x3c, !PT ;  /* 0x0000009998987212 */ /* 0x000fe200078e3cff */
[----:B------:R-:W-:Y:S01]  /*a2b0*/  IMAD.X R153, RZ, RZ, R121, P3 ;  /* 0x000000ffff997224 */ /* 0x000fe200018e0679 */
[----:B------:R-:W-:Y:S01]  /*a2c0*/  IADD3 R101, P6, R154, 0x4000, RZ ;  /* 0x000040009a657810 */ /* 0x000fe20007fde0ff */
[----:B------:R-:W-:Y:S01]  /*a2d0*/  IMAD R0, R218, 0x20, R221 ;  /* 0x00000020da007824 */ /* 0x000fe200078e02dd */
[C---:B------:R-:W-:Y:S01]  /*a2e0*/  IADD3 R105, P5, R154.reuse, 0x5000, RZ ;  /* 0x000050009a697810 */ /* 0x040fe20007fbe0ff */
[----:B------:R-:W-:Y:S01]  /*a2f0*/  IMAD.X R121, RZ, RZ, R155, P4 ;  /* 0x000000ffff797224 */ /* 0x000fe200020e069b */
[----:B------:R-:W-:-:S02]  /*a300*/  IADD3 R109, P3, R154, 0x7000, RZ ;  /* 0x000070009a6d7810 */ /* 0x000fc40007f7e0ff */
[----:B------:R-:W-:Y:S02]  /*a310*/  LOP3.LUT R112, R112, R113, RZ, 0x3c, !PT ;  /* 0x0000007170707212 */ /* 0x000fe400078e3cff */
[----:B------:R-:W-:Y:S02]  /*a320*/  LOP3.LUT R113, R115, 0x380, RZ, 0xc0, !PT ;  /* 0x0000038073717812 */ /* 0x000fe400078ec0ff */
[----:B------:R-:W-:Y:S02]  /*a330*/  LOP3.LUT R100, R101, 0x380, RZ, 0xc0, !PT ;  /* 0x0000038065647812 */ /* 0x000fe400078ec0ff */
[----:B------:R-:W-:Y:S02]  /*a340*/  LOP3.LUT R104, R105, 0x380, RZ, 0xc0, !PT ;  /* 0x0000038069687812 */ /* 0x000fe400078ec0ff */
[----:B------:R-:W-:Y:S02]  /*a350*/  LOP3.LUT R108, R109, 0x380, RZ, 0xc0, !PT ;  /* 0x000003806d6c7812 */ /* 0x000fe400078ec0ff */
[----:B------:R-:W-:-:S02]  /*a360*/  SHF.R.U64 R120, R113, 0x3, RZ ;  /* 0x0000000371787819 */ /* 0x000fc400000012ff */
[----:B------:R-:W-:Y:S02]  /*a370*/  LOP3.LUT R113, R154, 0x380, RZ, 0xc0, !PT ;  /* 0x000003809a717812 */ /* 0x000fe400078ec0ff */
[----:B------:R-:W-:Y:S02]  /*a380*/  SHF.R.U64 R100, R100, 0x3, RZ ;  /* 0x0000000364647819 */ /* 0x000fe400000012ff */
[----:B------:R-:W-:Y:S02]  /*a390*/  SHF.R.U64 R104, R104, 0x3, RZ ;  /* 0x0000000368687819 */ /* 0x000fe400000012ff */
[----:B------:R-:W-:Y:S02]  /*a3a0*/  SHF.R.U64 R108, R108, 0x3, RZ ;  /* 0x000000036c6c7819 */ /* 0x000fe400000012ff */
[----:B------:R-:W-:Y:S01]  /*a3b0*/  SHF.R.U64 R29, R113, 0x3, RZ ;  /* 0x00000003711d7819 */ /* 0x000fe200000012ff */
[--C-:B------:R-:W-:Y:S01]  /*a3c0*/  IMAD.X R113, RZ, RZ, R155.reuse, P1 ;  /* 0x000000ffff717224 */ /* 0x100fe200008e069b */
[----:B------:R-:W-:Y:S01]  /*a3d0*/  F2FP.F16.F32.PACK_AB R7, R39, R38 ;  /* 0x000000262707723e */ /* 0x000fe200000000ff */
[----:B------:R-:W-:Y:S01]  /*a3e0*/  VIADD R39, R213, UR60 ;  /* 0x0000003cd5277c36 */ /* 0x000fe20008000000 */
[----:B------:R-:W-:Y:S01]  /*a3f0*/  LOP3.LUT R100, R100, R101, RZ, 0x3c, !PT ;  /* 0x0000006564647212 */ /* 0x000fe200078e3cff */
[--C-:B------:R-:W-:Y:S01]  /*a400*/  IMAD.X R101, RZ, RZ, R155.reuse, P6 ;  /* 0x000000ffff657224 */ /* 0x100fe200030e069b */
[----:B------:R-:W-:Y:S01]  /*a410*/  LOP3.LUT R104, R104, R105, RZ, 0x3c, !PT ;  /* 0x0000006968687212 */ /* 0x000fe200078e3cff */
[--C-:B------:R-:W-:Y:S01]  /*a420*/  IMAD.X R105, RZ, RZ, R155.reuse, P5 ;  /* 0x000000ffff697224 */ /* 0x100fe200028e069b */
[----:B------:R-:W-:Y:S01]  /*a430*/  LOP3.LUT R108, R108, R109, RZ, 0x3c, !PT ;  /* 0x0000006d6c6c7212 */ /* 0x000fe200078e3cff */
[----:B------:R-:W-:Y:S01]  /*a440*/  IMAD.X R109, RZ, RZ, R155, P3 ;  /* 0x000000ffff6d7224 */ /* 0x000fe200018e069b */
[C---:B------:R-:W-:Y:S01]  /*a450*/  IADD3 R117, P6, R154.reuse, 0xb000, RZ ;  /* 0x0000b0009a757810 */ /* 0x040fe20007fde0ff */
[----:B0-----:R-:W-:Y:S01]  /*a460*/  @P2 IMAD.HI.U32 R34, R39, R34, RZ ;  /* 0x0000002227222227 */ /* 0x001fe200078e00ff */
[----:B------:R-:W-:-:S02]  /*a470*/  IADD3 R119, P5, R154, 0xc000, RZ ;  /* 0x0000c0009a777810 */ /* 0x000fc40007fbe0ff */
[----:B------:R-:W-:Y:S02]  /*a480*/  IADD3 R123, P3, R154, 0xe000, RZ ;  /* 0x0000e0009a7b7810 */ /* 0x000fe40007f7e0ff */
[----:B------:R-:W-:Y:S01]  /*a490*/  LOP3.LUT R28, R29, R154, RZ, 0x3c, !PT ;  /* 0x0000009a1d1c7212 */ /* 0x000fe200078e3cff */
[----:B------:R-:W-:Y:S01]  /*a4a0*/  IMAD.MOV.U32 R29, RZ, RZ, R155 ;  /* 0x000000ffff1d7224 */ /* 0x000fe200078e009b */
[----:B------:R-:W-:Y:S02]  /*a4b0*/  MOV R26, R8 ;  /* 0x00000008001a7202 */ /* 0x000fe40000000f00 */
[----:B------:R-:W-:Y:S02]  /*a4c0*/  MOV R25, R10 ;  /* 0x0000000a00197202 */ /* 0x000fe40000000f00 */
[----:B------:R-:W-:Y:S02]  /*a4d0*/  MOV R154, R14 ;  /* 0x0000000e009a7202 */ /* 0x000fe40000000f00 */
[----:B------:R-:W-:Y:S01]  /*a4e0*/  F2FP.F16.F32.PACK_AB R4, R33, R171 ;  /* 0x000000ab2104723e */ /* 0x000fe200000000ff */
[----:B------:R-:W-:Y:S01]  /*a4f0*/  IMAD.MOV.U32 R33, RZ, RZ, R39 ;  /* 0x000000ffff217224 */ /* 0x000fe200078e0027 */
[----:B------:R-:W-:-:S02]  /*a500*/  MOV R24, R12 ;  /* 0x0000000c00187202 */ /* 0x000fc40000000f00 */
[----:B------:R-:W-:Y:S01]  /*a510*/  MOV R142, R142 ;  /* 0x0000008e008e7202 */ /* 0x000fe20000000f00 */
[----:B------:R0:W-:Y:S01]  /*a520*/  STSM.16.M88.4 [R154], R4 ;  /* 0x000000049a007844 */ /* 0x0001e20000000200 */
[----:B------:R-:W-:Y:S02]  /*a530*/  F2FP.F16.F32.PACK_AB R8, R41, R173 ;  /* 0x000000ad2908723e */ /* 0x000fe400000000ff */
[----:B------:R-:W-:Y:S02]  /*a540*/  F2FP.F16.F32.PACK_AB R9, R43, R42 ;  /* 0x0000002a2b09723e */ /* 0x000fe400000000ff */
[----:B------:R-:W-:Y:S02]  /*a550*/  F2FP.F16.F32.PACK_AB R10, R45, R174 ;  /* 0x000000ae2d0a723e */ /* 0x000fe400000000ff */
[----:B------:R-:W-:Y:S02]  /*a560*/  F2FP.F16.F32.PACK_AB R11, R47, R46 ;  /* 0x0000002e2f0b723e */ /* 0x000fe400000000ff */
[----:B------:R-:W-:Y:S01]  /*a570*/  MOV R31, R22 ;  /* 0x00000016001f7202 */ /* 0x000fe20000000f00 */
[----:B------:R-:W2:Y:S01]  /*a580*/  @P2 LDC R47, c[0x0][0xcf0] ;  /* 0x00033c00ff2f2b82 */ /* 0x000ea20000000800 */
        /* <DEDUP_REMOVED lines=8> */
[----:B------:R-:W-:Y:S01]  /*a610*/  STSM.16.M88.4 [R152], R12 ;  /* 0x0000000c98007844 */ /* 0x000fe20000000200 */
[----:B------:R-:W-:-:S02]  /*a620*/  F2FP.F16.F32.PACK_AB R21, R59, R58 ;  /* 0x0000003a3b15723e */ /* 0x000fc400000000ff */
[----:B------:R-:W-:Y:S02]  /*a630*/  F2FP.F16.F32.PACK_AB R22, R61, R178 ;  /* 0x000000b23d16723e */ /* 0x000fe400000000ff */
[----:B------:R-:W-:Y:S02]  /*a640*/  F2FP.F16.F32.PACK_AB R23, R63, R62 ;  /* 0x0000003e3f17723e */ /* 0x000fe400000000ff */
[----:B-1----:R-:W-:Y:S02]  /*a650*/  @P2 SHF.R.U32.HI R33, RZ, R37, R34 ;  /* 0x00000025ff212219 */ /* 0x002fe40000011622 */
[----:B------:R-:W-:Y:S01]  /*a660*/  MOV R150, R150 ;  /* 0x0000009600967202 */ /* 0x000fe20000000f00 */
[----:B------:R1:W-:Y:S01]  /*a670*/  STSM.16.M88.4 [R35], R20 ;  /* 0x0000001423007844 */ /* 0x0003e20000000200 */
[----:B0-----:R-:W-:Y:S02]  /*a680*/  F2FP.F16.F32.PACK_AB R4, R65, R179 ;  /* 0x000000b34104723e */ /* 0x001fe400000000ff */
[----:B------:R-:W-:-:S02]  /*a690*/  F2FP.F16.F32.PACK_AB R5, R67, R66 ;  /* 0x000000424305723e */ /* 0x000fc400000000ff */
[----:B------:R-:W-:Y:S02]  /*a6a0*/  F2FP.F16.F32.PACK_AB R6, R69, R180 ;  /* 0x000000b44506723e */ /* 0x000fe400000000ff */
[----:B------:R-:W-:Y:S02]  /*a6b0*/  F2FP.F16.F32.PACK_AB R7, R71, R70 ;  /* 0x000000464707723e */ /* 0x000fe400000000ff */
[----:B------:R-:W-:Y:S02]  /*a6c0*/  MOV R146, R146 ;  /* 0x0000009200927202 */ /* 0x000fe40000000f00 */
[----:B---3--:R-:W-:Y:S01]  /*a6d0*/  F2FP.F16.F32.PACK_AB R8, R73, R181 ;  /* 0x000000b54908723e */ /* 0x008fe200000000ff */
[----:B------:R-:W-:Y:S01]  /*a6e0*/  STSM.16.M88.4 [R150], R4 ;  /* 0x0000000496007844 */ /* 0x000fe20000000200 */
[----:B------:R-:W-:Y:S02]  /*a6f0*/  F2FP.F16.F32.PACK_AB R9, R75, R74 ;  /* 0x0000004a4b09723e */ /* 0x000fe400000000ff */
[----:B------:R-:W-:-:S02]  /*a700*/  F2FP.F16.F32.PACK_AB R10, R77, R182 ;  /* 0x000000b64d0a723e */ /* 0x000fc400000000ff */
[----:B-1----:R-:W-:Y:S02]  /*a710*/  IADD3 R35, -R33, RZ, RZ ;  /* 0x000000ff21237210 */ /* 0x002fe40007ffe1ff */
[----:B------:R-:W-:Y:S02]  /*a720*/  F2FP.F16.F32.PACK_AB R11, R79, R78 ;  /* 0x0000004e4f0b723e */ /* 0x000fe400000000ff */
[----:B------:R-:W-:Y:S01]  /*a730*/  MOV R138, R138 ;  /* 0x0000008a008a7202 */ /* 0x000fe20000000f00 */
[----:B------:R-:W-:Y:S01]  /*a740*/  IMAD R35, R156, R35, R39 ;  /* 0x000000239c237224 */ /* 0x000fe200078e0227 */
[----:B------:R-:W-:Y:S01]  /*a750*/  F2FP.F16.F32.PACK_AB R12, R81, R183 ;  /* 0x000000b7510c723e */ /* 0x000fe200000000ff */
[----:B------:R0:W-:Y:S01]  /*a760*/  STSM.16.M88.4 [R146], R8 ;  /* 0x0000000892007844 */ /* 0x0001e20000000200 */
[----:B------:R-:W-:Y:S02]  /*a770*/  F2FP.F16.F32.PACK_AB R13, R83, R82 ;  /* 0x00000052530d723e */ /* 0x000fe400000000ff */
[----:B------:R-:W-:-:S02]  /*a780*/  F2FP.F16.F32.PACK_AB R14, R85, R184 ;  /* 0x000000b8550e723e */ /* 0x000fc400000000ff */
[----:B------:R-:W-:Y:S02]  /*a790*/  F2FP.F16.F32.PACK_AB R15, R87, R86 ;  /* 0x00000056570f723e */ /* 0x000fe400000000ff */
[----:B------:R-:W-:Y:S01]  /*a7a0*/  LOP3.LUT R120, R120, R115, RZ, 0x3c, !PT ;  /* 0x0000007378787212 */ /* 0x000fe200078e3cff */
[----:B------:R-:W-:Y:S01]  /*a7b0*/  IMAD.X R115, RZ, RZ, R155, P0 ;  /* 0x000000ffff737224 */ /* 0x000fe200000e069b */
[----:B------:R-:W-:Y:S01]  /*a7c0*/  LOP3.LUT R122, R123, 0x380, RZ, 0xc0, !PT ;  /* 0x000003807b7a7812 */ /* 0x000fe200078ec0ff */
[----:B------:R1:W-:Y:S01]  /*a7d0*/  STSM.16.M88.4 [R138], R12 ;  /* 0x0000000c8a007844 */ /* 0x0003e20000000200 */
[----:B------:R-:W-:Y:S02]  /*a7e0*/  MOV R134, R134 ;  /* 0x0000008600867202 */ /* 0x000fe40000000f00 */
[----:B------:R-:W-:Y:S02]  /*a7f0*/  F2FP.F16.F32.PACK_AB R20, R89, R185 ;  /* 0x000000b95914723e */ /* 0x000fe400000000ff */
[----:B------:R-:W-:Y:S01]  /*a800*/  F2FP.F16.F32.PACK_AB R21, R91, R90 ;  /* 0x0000005a5b15723e */ /* 0x000fe200000000ff */
[----:B0-----:R-:W-:Y:S01]  /*a810*/  IMAD.U32 R10, RZ, RZ, UR5 ;  /* 0x00000005ff0a7e24 */ /* 0x001fe2000f8e00ff */
[----:B------:R-:W-:Y:S01]  /*a820*/  SHF.R.S32.HI R9, RZ, 0x1f, R33 ;  /* 0x0000001fff097819 */ /* 0x000fe20000011421 */
[----:B------:R-:W-:Y:S01]  /*a830*/  ULDC UR5, c[0x0][0xb88] ;  /* 0x0002e20000057ab9 */ /* 0x000fe20000000800 */
[----:B------:R-:W-:-:S02]  /*a840*/  SHF.R.S32.HI R8, RZ, 0x1f, R35 ;  /* 0x0000001fff087819 */ /* 0x000fc40000011423 */
[----:B------:R-:W-:Y:S02]  /*a850*/  F2FP.F16.F32.PACK_AB R22, R93, R186 ;  /* 0x000000ba5d16723e */ /* 0x000fe400000000ff */
[----:B------:R-:W-:Y:S02]  /*a860*/  F2FP.F16.F32.PACK_AB R23, R95, R94 ;  /* 0x0000005e5f17723e */ /* 0x000fe400000000ff */
[----:B------:R-:W-:Y:S01]  /*a870*/  MOV R130, R130 ;  /* 0x0000008200827202 */ /* 0x000fe20000000f00 */
[----:B-1----:R-:W-:Y:S01]  /*a880*/  VIADD R15, R225, UR60 ;  /* 0x0000003ce10f7c36 */ /* 0x002fe20008000000 */
[----:B------:R-:W-:Y:S01]  /*a890*/  IADD3 R12, P0, R33, UR6, RZ ;  /* 0x00000006210c7c10 */ /* 0x000fe2000ff1e0ff */
[----:B------:R0:W-:Y:S01]  /*a8a0*/  STSM.16.M88.4 [R134], R20 ;  /* 0x0000001486007844 */ /* 0x0001e20000000200 */
[----:B------:R-:W-:Y:S02]  /*a8b0*/  F2FP.F16.F32.PACK_AB R4, R164, R187 ;  /* 0x000000bba404723e */ /* 0x000fe400000000ff */
[----:B------:R-:W-:Y:S01]  /*a8c0*/  IADD3.X R13, R9, UR7, R10, P0, !PT ;  /* 0x00000007090d7c10 */ /* 0x000fe200087fe40a */
[----:B------:R-:W-:Y:S01]  /*a8d0*/  ULDC.64 UR6, c[0x0][0xc88] ;  /* 0x0003220000067ab9 */ /* 0x000fe20000000a00 */
[----:B------:R-:W-:Y:S01]  /*a8e0*/  F2FP.F16.F32.PACK_AB R5, R99, R98 ;  /* 0x000000626305723e */ /* 0x000fe200000000ff */
[----:B------:R-:W-:Y:S01]  /*a8f0*/  IMAD R8, R8, UR6, RZ ;  /* 0x0000000608087c24 */ /* 0x000fe2000f8e02ff */
[----:B------:R-:W-:Y:S01]  /*a900*/  F2FP.F16.F32.PACK_AB R6, R165, R188 ;  /* 0x000000bca506723e */ /* 0x000fe200000000ff */
[----:B------:R-:W-:Y:S01]  /*a910*/  IMAD.WIDE.U32 R12, R35, UR6, R12 ;  /* 0x00000006230c7c25 */ /* 0x000fe2000f8e000c */
[----:B------:R-:W-:-:S02]  /*a920*/  F2FP.F16.F32.PACK_AB R7, R103, R102 ;  /* 0x000000666707723e */ /* 0x000fc400000000ff */
[----:B------:R-:W-:Y:S01]  /*a930*/  SHF.R.U64 R122, R122, 0x3, RZ ;  /* 0x000000037a7a7819 */ /* 0x000fe200000012ff */
[----:B------:R-:W-:Y:S01]  /*a940*/  IMAD R35, R35, UR7, R8 ;  /* 0x0000000723237c24 */ /* 0x000fe2000f8e0208 */
[----:B------:R-:W-:Y:S01]  /*a950*/  F2FP.F16.F32.PACK_AB R11, R44, R40 ;  /* 0x000000282c0b723e */ /* 0x000fe200000000ff */
[----:B------:R1:W-:Y:S01]  /*a960*/  STSM.16.M88.4 [R130], R4 ;  /* 0x0000000482007844 */ /* 0x0003e20000000200 */
[----:B------:R-:W-:Y:S01]  /*a970*/  LOP3.LUT R122, R122, R123, RZ, 0x3c, !PT ;  /* 0x0000007b7a7a7212 */ /* 0x000fe200078e3cff */
[----:B------:R-:W-:Y:S01]  /*a980*/  ULDC.64 UR6, c[0x0][0xc50] ;  /* 0x0003140000067ab9 */ /* 0x000fe20000000a00 */
[----:B------:R-:W-:Y:S01]  /*a990*/  IMAD R44, R156, UR5, RZ ;  /* 0x000000059c2c7c24 */ /* 0x000fe2000f8e02ff */
[----:B------:R-:W-:Y:S01]  /*a9a0*/  LOP3.LUT P0, RZ, R223, 0x3, RZ, 0xc0, !PT ;  /* 0x00000003dfff7812 */ /* 0x000fe2000780c0ff */
[----:B------:R-:W-:Y:S01]  /*a9b0*/  IMAD.X R123, RZ, RZ, R155, P3 ;  /* 0x000000ffff7b7224 */ /* 0x000fe200018e069b */
[----:B------:R-:W-:Y:S02]  /*a9c0*/  F2FP.F16.F32.PACK_AB R8, R166, R189 ;  /* 0x000000bda608723e */ /* 0x000fe400000000ff */
[----:B------:R-:W-:-:S02]  /*a9d0*/  F2FP.F16.F32.PACK_AB R9, R36, R32 ;  /* 0x000000202409723e */ /* 0x000fc400000000ff */
[----:B------:R-:W-:Y:S02]  /*a9e0*/  F2FP.F16.F32.PACK_AB R10, R167, R190 ;  /* 0x000000bea70a723e */ /* 0x000fe400000000ff */
[----:B0-----:R-:W-:Y:S02]  /*a9f0*/  LEA R20, P3, R12, UR6, 0x2 ;  /* 0x000000060c147c11 */ /* 0x001fe4000f8610ff */
[C---:B------:R-:W-:Y:S01]  /*aa00*/  ISETP.GE.OR P1, PT, R15.reuse, R44, P0 ;  /* 0x0000002c0f00720c */ /* 0x040fe20000726670 */
[----:B------:R0:W-:Y:S01]  /*aa10*/  STSM.16.M88.4 [R31], R8 ;  /* 0x000000081f007844 */ /* 0x0001e20000000200 */
        /* <DEDUP_REMOVED lines=22> */
[----:B------:R-:W-:-:S02]  /*ab80*/  F2FP.F16.F32.PACK_AB R138, R141, R140 ;  /* 0x0000008c8d8a723e */ /* 0x000fc400000000ff */
[----:B------:R-:W-:Y:S01]  /*ab90*/  F2FP.F16.F32.PACK_AB R139, R160, R159 ;  /* 0x0000009fa08b723e */ /* 0x000fe200000000ff */
[----:B------:R-:W-:Y:S01]  /*aba0*/  STSM.16.M88.4 [R26], R12 ;  /* 0x0000000c1a007844 */ /* 0x000fe20000000200 */
[----:B------:R-:W-:Y:S02]  /*abb0*/  F2FP.F16.F32.PACK_AB R160, R145, R144 ;  /* 0x0000009091a0723e */ /* 0x000fe400000000ff */
[----:B------:R-:W-:Y:S01]  /*abc0*/  LOP3.LUT R116, R117, 0x380, RZ, 0xc0, !PT ;  /* 0x0000038075747812 */ /* 0x000fe200078ec0ff */
[----:B------:R-:W-:Y:S01]  /*abd0*/  STSM.16.M88.4 [R27], R136 ;  /* 0x000000881b007844 */ /* 0x000fe20000000200 */
[----:B------:R-:W-:Y:S01]  /*abe0*/  UIMAD UR5, UR10, UR8, URZ ;  /* 0x000000080a0572a4 */ /* 0x000fe2000f8e023f */
[----:B------:R-:W-:Y:S01]  /*abf0*/  VIADD R46, R0, UR60 ;  /* 0x0000003c002e7c36 */ /* 0x000fe20008000000 */
[----:B------:R-:W-:Y:S01]  /*ac00*/  UIMAD.WIDE.U32 UR6, UR11, UR8, URZ ;  /* 0x000000080b0672a5 */ /* 0x000fe2000f8e003f */
[----:B------:R-:W-:Y:S01]  /*ac10*/  STSM.16.M88.4 [R30], R160 ;  /* 0x000000a01e007844 */ /* 0x000fe20000000200 */
[----:B------:R-:W-:-:S02]  /*ac20*/  LOP3.LUT R118, R119, 0x380, RZ, 0xc0, !PT ;  /* 0x0000038077767812 */ /* 0x000fc400078ec0ff */
[----:B------:R-:W-:Y:S01]  /*ac30*/  SHF.R.U64 R116, R116, 0x3, RZ ;  /* 0x0000000374747819 */ /* 0x000fe200000012ff */
[----:B------:R-:W-:Y:S01]  /*ac40*/  BAR.SYNC.DEFER_BLOCKING 0x1, 0x100 ;  /* 0x0044000000007b1d */ /* 0x000fe20000010000 */
[----:B------:R-:W-:Y:S01]  /*ac50*/  UIMAD UR5, UR11, UR9, UR5 ;  /* 0x000000090b0572a4 */ /* 0x000fe2000f8e0205 */
[----:B------:R-:W-:Y:S01]  /*ac60*/  IMAD.MOV.U32 R45, RZ, RZ, R46 ;  /* 0x000000ffff2d7224 */ /* 0x000fe200078e002e */
[----:B------:R-:W-:Y:S02]  /*ac70*/  SHF.R.U64 R118, R118, 0x3, RZ ;  /* 0x0000000376767819 */ /* 0x000fe400000012ff */
[----:B------:R-:W-:Y:S01]  /*ac80*/  LOP3.LUT R116, R116, R117, RZ, 0x3c, !PT ;  /* 0x0000007574747212 */ /* 0x000fe200078e3cff */
[----:B------:R-:W-:Y:S01]  /*ac90*/  ULDC.64 UR10, c[0x0][0xbf0] ;  /* 0x0002fc00000a7ab9 */ /* 0x000fe20000000a00 */
[----:B-1----:R1:W-:Y:S01]  /*aca0*/  @!P1 ST.E desc[UR36][R40.64], R3 ;  /* 0x0000000328009985 */ /* 0x0023e2000c101924 */
[----:B------:R-:W-:Y:S01]  /*acb0*/  UIMAD UR8, UR12, UR10, URZ ;  /* 0x0000000a0c0872a4 */ /* 0x000fe2000f8e023f */
[----:B------:R-:W-:Y:S01]  /*acc0*/  LOP3.LUT R118, R118, R119, RZ, 0x3c, !PT ;  /* 0x0000007776767212 */ /* 0x000fe200078e3cff */
[----:B------:R-:W-:Y:S01]  /*acd0*/  UIADD3 UR7, UR7, UR5, URZ ;  /* 0x0000000507077290 */ /* 0x000fe2000fffe03f */
[--C-:B------:R-:W-:Y:S01]  /*ace0*/  IMAD.X R117, RZ, RZ, R155.reuse, P6 ;  /* 0x000000ffff757224 */ /* 0x100fe200030e069b */
[----:B-1----:R-:W1:Y:S01]  /*acf0*/  @P2 LDC R3, c[0x0][0xcec] ;  /* 0x00033b00ff032b82 */ /* 0x002e620000000800 */
[----:B------:R-:W-:Y:S01]  /*ad00*/  UIMAD UR5, UR13, UR11, UR8 ;  /* 0x0000000b0d0572a4 */ /* 0x000fe2000f8e0208 */
[----:B------:R-:W-:Y:S01]  /*ad10*/  IMAD.X R119, RZ, RZ, R155, P5 ;  /* 0x000000ffff777224 */ /* 0x000fe200028e069b */
[----:B------:R-:W-:Y:S01]  /*ad20*/  UIMAD.WIDE.U32 UR6, UR13, UR10, UR6 ;  /* 0x0000000a0d0672a5 */ /* 0x000fe2000f8e0006 */
[----:B0-----:R0:W-:Y:S01]  /*ad30*/  @!P0 ST.E desc[UR36][R42.64], R2 ;  /* 0x000000022a008985 */ /* 0x0011e2000c101924 */
[----:B------:R-:W-:-:S02]  /*ad40*/  ULDC.64 UR8, c[0x0][0xbe0] ;  /* 0x0002f80000087ab9 */ /* 0x000fc40000000a00 */
[----:B------:R-:W-:Y:S01]  /*ad50*/  UIADD3 UR5, UR7, UR5, URZ ;  /* 0x0000000507057290 */ /* 0x000fe2000fffe03f */
[----:B------:R3:W5:Y:S04]  /*ad60*/  LD.E.128 R20, desc[UR36][R28.64] ;  /* 0x000000241c147980 */ /* 0x000768000c101d00 */
[----:B------:R3:W5:Y:S04]  /*ad70*/  LD.E.128 R32, desc[UR36][R16.64] ;  /* 0x0000002410207980 */ /* 0x000768000c101d00 */
[----:B------:R3:W5:Y:S01]  /*ad80*/  LD.E.128 R36, desc[UR36][R18.64] ;  /* 0x0000002412247980 */ /* 0x000762000c101d00 */
[----:B-1----:R-:W-:-:S03]  /*ad90*/  @P2 IMAD.HI.U32 R0, R46, R3, RZ ;  /* 0x000000032e002227 */ /* 0x002fc600078e00ff */
[----:B------:R-:W5:Y:S02]  /*ada0*/  LD.E.128 R96, desc[UR36][R96.64] ;  /* 0x0000002460607980 */ /* 0x000f64000c101d00 */
[----:B--2---:R-:W-:Y:S01]  /*adb0*/  @P2 SHF.R.U32.HI R45, RZ, R47, R0 ;  /* 0x0000002fff2d2219 */ /* 0x004fe20000011600 */
[----:B0-----:R-:W-:Y:S01]  /*adc0*/  IMAD.U32 R2, RZ, RZ, UR6 ;  /* 0x00000006ff027e24 */ /* 0x001fe2000f8e00ff */
[----:B------:R-:W5:Y:S02]  /*add0*/  LD.E.128 R100, desc[UR36][R100.64] ;  /* 0x0000002464647980 */ /* 0x000f64000c101d00 */
[--C-:B------:R-:W-:Y:S01]  /*ade0*/  SHF.R.S32.HI R0, RZ, 0x1f, R45.reuse ;  /* 0x0000001fff007819 */ /* 0x100fe2000001142d */
[----:B------:R-:W-:Y:S01]  /*adf0*/  IMAD.MOV R47, RZ, RZ, -R45 ;  /* 0x000000ffff2f7224 */ /* 0x000fe200078e0a2d */
[----:B------:R3:W5:Y:S01]  /*ae00*/  LD.E.128 R4, desc[UR36][R104.64] ;  /* 0x0000002468047980 */ /* 0x000762000c101d00 */
[----:B------:R-:W-:Y:S01]  /*ae10*/  IMAD.U32 R3, RZ, RZ, UR7 ;  /* 0x00000007ff037e24 */ /* 0x000fe2000f8e00ff */
[----:B------:R-:W-:Y:S01]  /*ae20*/  ULDC.64 UR6, c[0x0][0xbd8] ;  /* 0x0002f60000067ab9 */ /* 0x000fe20000000a00 */
[----:B------:R-:W-:Y:S01]  /*ae30*/  IMAD R0, R0, UR8, RZ ;  /* 0x0000000800007c24 */ /* 0x000fe2000f8e02ff */
[----:B------:R3:W5:Y:S01]  /*ae40*/  LD.E.128 R8, desc[UR36][R106.64] ;  /* 0x000000246a087980 */ /* 0x000762000c101d00 */
[----:B------:R-:W-:-:S02]  /*ae50*/  IMAD R47, R156, R47, R46 ;  /* 0x0000002f9c2f7224 */ /* 0x000fc400078e022e */
[----:B------:R-:W-:Y:S01]  /*ae60*/  IMAD.U32 R3, RZ, RZ, UR5 ;  /* 0x00000005ff037e24 */ /* 0x000fe2000f8e00ff */
[----:B------:R3:W5:Y:S01]  /*ae70*/  LD.E.128 R12, desc[UR36][R108.64] ;  /* 0x000000246c0c7980 */ /* 0x000762000c101d00 */
[C---:B------:R-:W-:Y:S01]  /*ae80*/  IMAD R61, R45.reuse, UR9, R0 ;  /* 0x000000092d3d7c24 */ /* 0x040fe2000f8e0200 */
[----:B------:R-:W-:Y:S02]  /*ae90*/  SHF.R.S32.HI R0, RZ, 0x1f, R47 ;  /* 0x0000001fff007819 */ /* 0x000fe4000001142f */
[----:B------:R3:W5:Y:S01]  /*aea0*/  LD.E.128 R48, desc[UR36][R110.64] ;  /* 0x000000246e307980 */ /* 0x000762000c101d00 */
[----:B------:R-:W-:-:S03]  /*aeb0*/  IMAD.WIDE.U32 R2, R45, UR8, R2 ;  /* 0x000000082d027c25 */ /* 0x000fc6000f8e0002 */
[----:B------:R3:W5:Y:S04]  /*aec0*/  LD.E.128 R24, desc[UR36][R112.64] ;  /* 0x0000002470187980 */ /* 0x000768000c101d00 */
[----:B------:R3:W5:Y:S04]  /*aed0*/  LD.E.128 R40, desc[UR36][R114.64] ;  /* 0x0000002472287980 */ /* 0x000768000c101d00 */
[----:B------:R3:W5:Y:S04]  /*aee0*/  LD.E.128 R28, desc[UR36][R116.64] ;  /* 0x00000024741c7980 */ /* 0x000768000c101d00 */
[----:B------:R3:W5:Y:S04]  /*aef0*/  LD.E.128 R56, desc[UR36][R118.64] ;  /* 0x0000002476387980 */ /* 0x000768000c101d00 */
[----:B------:R3:W5:Y:S04]  /*af00*/  LD.E.128 R52, desc[UR36][R120.64] ;  /* 0x0000002478347980 */ /* 0x000768000c101d00 */
[----:B------:R3:W5:Y:S04]  /*af10*/  LD.E.128 R16, desc[UR36][R122.64] ;  /* 0x000000247a107980 */ /* 0x000768000c101d00 */
[----:B------:R-:W5:Y:S01]  /*af20*/  LD.E.128 R124, desc[UR36][R126.64] ;  /* 0x000000247e7c7980 */ /* 0x000f62000c101d00 */
[----:B------:R-:W-:Y:S01]  /*af30*/  VIADD R65, R221, UR60 ;  /* 0x0000003cdd417c36 */ /* 0x000fe20008000000 */
[----:B------:R-:W-:Y:S01]  /*af40*/  BSSY B1, `(.L_x_4693) ;  /* 0x000002e000017945 */ /* 0x000fe20003800000 */
[----:B------:R-:W-:Y:S01]  /*af50*/  IMAD.IADD R3, R3, 0x1, R61 ;  /* 0x0000000103037824 */ /* 0x000fe200078e023d */
[----:B------:R-:W-:Y:S01]  /*af60*/  @!PT LDS RZ, [RZ] ;  /* 0x00000000fffff984 */ /* 0x000fe20000000800 */
[----:B------:R-:W-:Y:S01]  /*af70*/  @!PT LDS RZ, [RZ] ;  /* 0x00000000fffff984 */ /* 0x000fe20000000800 */
[----:B------:R-:W-:Y:S01]  /*af80*/  @!PT LDS RZ, [RZ] ;  /* 0x00000000fffff984 */ /* 0x000fe20000000800 */
[----:B------:R-:W-:Y:S01]  /*af90*/  @!PT LDS RZ, [RZ] ;  /* 0x00000000fffff984 */ /* 0x000fe20000000800 */
[----:B------:R0:W-:Y:S06]  /*afa0*/  MEMBAR.ALL.CTA ;  /* 0x0000000000007992 */ /* 0x0001ec0000008000 */
[----:B0-----:R-:W0:Y:S01]  /*afb0*/  FENCE.VIEW.ASYNC.S ;  /* 0x00000000000073c6 */ /* 0x001e220000000000 */
[----:B------:R-:W-:Y:S01]  /*afc0*/  IMAD R0, R0, UR6, RZ ;  /* 0x0000000600007c24 */ /* 0x000fe2000f8e02ff */
[CC--:B------:R-:W-:Y:S01]  /*afd0*/  ISETP.GE.AND P2, PT, R65.reuse, R44.reuse, PT ;  /* 0x0000002c4100720c */ /* 0x0c0fe20003f46270 */
[----:B------:R-:W-:Y:S01]  /*afe0*/  VIADD R45, R65, 0x20 ;  /* 0x00000020412d7836 */ /* 0x000fe20000000000 */
[----:B------:R-:W-:Y:S01]  /*aff0*/  SHF.R.S32.HI R196, RZ, 0x1f, R215 ;  /* 0x0000001fffc47819 */ /* 0x000fe200000114d7 */
[C---:B------:R-:W-:Y:S01]  /*b000*/  IMAD R61, R47.reuse, UR7, R0 ;  /* 0x000000072f3d7c24 */ /* 0x040fe2000f8e0200 */
[----:B------:R-:W-:Y:S01]  /*b010*/  SHF.R.S32.HI R197, RZ, 0x1f, R216 ;  /* 0x0000001fffc57819 */ /* 0x000fe200000114d8 */
[----:B------:R-:W-:Y:S01]  /*b020*/  IMAD.WIDE.U32 R2, R47, UR6, R2 ;  /* 0x000000062f027c25 */ /* 0x000fe2000f8e0002 */
[----:B------:R-:W-:Y:S01]  /*b030*/  ISETP.GE.AND P1, PT, R45, R44, PT ;  /* 0x0000002c2d00720c */ /* 0x000fe20003f26270 */
[----:B------:R-:W-:Y:S01]  /*b040*/  ULDC.64 UR6, c[0x0][0xb80] ;  /* 0x0002e00000067ab9 */ /* 0x000fe20000000a00 */
[----:B------:R-:W-:Y:S01]  /*b050*/  SHF.R.S32.HI R198, RZ, 0x1f, R200 ;  /* 0x0000001fffc67819 */ /* 0x000fe200000114c8 */
[----:B------:R-:W-:Y:S01]  /*b060*/  VIADD R45, R65, 0x40 ;  /* 0x00000040412d7836 */ /* 0x000fe20000000000 */
[----:B------:R-:W-:Y:S01]  /*b070*/  LEA R0, P3, R2, UR6, 0x1 ;  /* 0x0000000602007c11 */ /* 0x000fe2000f8608ff */
[----:B------:R-:W-:-:S02]  /*b080*/  IMAD.IADD R3, R3, 0x1, R61 ;  /* 0x0000000103037824 */ /* 0x000fc400078e023d */
[----:B------:R-:W-:Y:S01]  /*b090*/  VIADD R195, R195, 0x32420 ;  /* 0x00032420c3c37836 */ /* 0x000fe20000000000 */
[----:B------:R-:W-:Y:S01]  /*b0a0*/  ISETP.GE.AND P0, PT, R45, R44, PT ;  /* 0x0000002c2d00720c */ /* 0x000fe20003f06270 */
[----:B0-----:R3:W0:Y:S01]  /*b0b0*/  SHFL.IDX PT, R62, R0, RZ, 0x181f ;  /* 0x00181fff003e7589 */ /* 0x00162200000e0000 */
[----:B------:R-:W-:Y:S02]  /*b0c0*/  LEA.HI.X R45, R2, UR7, R3, 0x1, P3 ;  /* 0x00000007022d7c11 */ /* 0x000fe400098f0c03 */
[----:B------:R-:W-:-:S03]  /*b0d0*/  PRMT R195, RZ, 0x654, R195 ;  /* 0x00000654ffc37816 */ /* 0x000fc600000000c3 */
[----:B------:R3:W1:Y:S01]  /*b0e0*/  SHFL.IDX PT, R64, R45, RZ, 0x181f ;  /* 0x00181fff2d407589 */ /* 0x00066200000e0000 */
[----:B------:R3:W-:Y:S01]  /*b0f0*/  SYNCS.ARRIVE.TRANS64.RED.A1T0 RZ, [R195+URZ], RZ ;  /* 0x000000ffc3ff79a7 */ /* 0x0007e2000810043f */
        /* <DEDUP_REMOVED lines=18> */
.L_x_4694:
[----:B------:R-:W-:Y:S05]  /*b220*/  BSYNC B1 ;  /* 0x0000000000017941 */ /* 0x000fea0003800000 */
.L_x_4693:
        /* <DEDUP_REMOVED lines=21> */
.L_x_4696:
[----:B------:R-:W-:Y:S05]  /*b380*/  BSYNC B1 ;  /* 0x0000000000017941 */ /* 0x000fea0003800000 */
.L_x_4695:
        /* <DEDUP_REMOVED lines=21> */
.L_x_4698:
[----:B------:R-:W-:Y:S05]  /*b4e0*/  BSYNC B1 ;  /* 0x0000000000017941 */ /* 0x000fea0003800000 */
.L_x_4697:
        /* <DEDUP_REMOVED lines=24> */
.L_x_4692:
[----:B------:R-:W0:Y:S01]  /*b670*/  LDC R8, c[0x0][0xce8] ;  /* 0x00033a00ff087b82 */ /* 0x000e220000000800 */
[----:B------:R-:W1:Y:S01]  /*b680*/  S2R R0, SR_TID.X ;  /* 0x0000000000007919 */ /* 0x000e620000002100 */
[----:B------:R-:W-:Y:S01]  /*b690*/  R2UR UR6, R219 ;  /* 0x00000000db0672ca */ /* 0x000fe200000e0000 */
[----:B------:R-:W-:Y:S01]  /*b6a0*/  BSSY B1, `(.L_x_4700) ;  /* 0x0000035000017945 */ /* 0x000fe20003800000 */
[----:B------:R-:W-:Y:S01]  /*b6b0*/  R2UR UR5, R220 ;  /* 0x00000000dc0572ca */ /* 0x000fe200000e0000 */
[----:B------:R-:W-:-:S10]  /*b6c0*/  IMAD R6, R218, 0x20, R221 ;  /* 0x00000020da067824 */ /* 0x000fd400078e02dd */
[----:B------:R-:W-:Y:S02]  /*b6d0*/  USHF.R.S32.HI UR8, URZ, 0x1f, UR6 ;  /* 0x0000001f3f087899 */ /* 0x000fe40008011406 */
[----:B------:R-:W-:Y:S01]  /*b6e0*/  USHF.R.S32.HI UR9, URZ, 0x1f, UR5 ;  /* 0x0000001f3f097899 */ /* 0x000fe20008011405 */
[----:B0-----:R-:W-:Y:S01]  /*b6f0*/  ISETP.NE.AND P1, PT, R8, 0x1, PT ;  /* 0x000000010800780c */ /* 0x001fe20003f25270 */
[----:B-1----:R-:W-:-:S12]  /*b700*/  VIADD R0, R0, 0xffffff80 ;  /* 0xffffff8000007836 */ /* 0x002fd80000000000 */
[----:B------:R-:W0:Y:S01]  /*b710*/  @P1 LDC R9, c[0x0][0xcec] ;  /* 0x00033b00ff091b82 */ /* 0x000e220000000800 */
[----:B------:R-:W-:-:S07]  /*b720*/  ISETP.GE.AND P0, PT, R0, 0x80, PT ;  /* 0x000000800000780c */ /* 0x000fce0003f06270 */
[----:B------:R-:W1:Y:S06]  /*b730*/  @P1 LDC R11, c[0x0][0xcf0] ;  /* 0x00033c00ff0b1b82 */ /* 0x000e6c0000000800 */
[----:B------:R-:W-:Y:S05]  /*b740*/  @P0 BRA `(.L_x_4701) ;  /* 0x0000000000a80947 */ /* 0x000fea0003800000 */
[----:B------:R-:W2:Y:S01]  /*b750*/  S2R R0, SR_TID.X ;  /* 0x0000000000007919 */ /* 0x000ea20000002100 */
[----:B------:R-:W3:Y:S01]  /*b760*/  LDC R3, c[0x0][0xce8] ;  /* 0x00033a00ff037b82 */ /* 0x000ee20000000800 */
[----:B------:R-:W-:Y:S01]  /*b770*/  MOV R4, UR60 ;  /* 0x0000003c00047c02 */ /* 0x000fe20008000f00 */
[----:B------:R-:W-:Y:S02]  /*b780*/  ULDC UR5, c[0x0][0xb88] ;  /* 0x0002e20000057ab9 */ /* 0x000fe40000000800 */
[----:B---3--:R-:W-:Y:S01]  /*b790*/  IMAD R5, R3, UR5, RZ ;  /* 0x0000000503057c24 */ /* 0x008fe2000f8e02ff */
[----:B--2---:R-:W-:-:S04]  /*b7a0*/  IADD3 R4, R4, -0x80, R0 ;  /* 0xffffff8004047810 */ /* 0x004fc80007ffe000 */
[----:B------:R-:W-:-:S13]  /*b7b0*/  ISETP.GE.AND P0, PT, R4, R5, PT ;  /* 0x000000050400720c */ /* 0x000fda0003f06270 */
[----:B------:R-:W-:Y:S05]  /*b7c0*/  @P0 BRA `(.L_x_4701) ;  /* 0x0000000000880947 */ /* 0x000fea0003800000 */
[----:B------:R-:W-:Y:S01]  /*b7d0*/  ISETP.NE.AND P0, PT, R3, 0x1, PT ;  /* 0x000000010300780c */ /* 0x000fe20003f05270 */
[----:B------:R-:W-:Y:S01]  /*b7e0*/  ULDC.64 UR10, c[0x0][0xc90] ;  /* 0x00032400000a7ab9 */ /* 0x000fe20000000a00 */
[----:B------:R-:W-:Y:S01]  /*b7f0*/  R2UR UR13, R219 ;  /* 0x00000000db0d72ca */ /* 0x000fe200000e0000 */
[----:B------:R-:W-:Y:S01]  /*b800*/  UIMAD UR5, UR8, UR10, URZ ;  /* 0x0000000a080572a4 */ /* 0x000fe2000f8e023f */
[----:B------:R-:W-:Y:S01]  /*b810*/  R2UR UR12, R220 ;  /* 0x00000000dc0c72ca */ /* 0x000fe200000e0000 */
[----:B------:R-:W-:-:S08]  /*b820*/  IMAD.MOV.U32 R2, RZ, RZ, R4 ;  /* 0x000000ffff027224 */ /* 0x000fd000078e0004 */
        /* <DEDUP_REMOVED lines=28> */
.L_x_4701:
[----:B------:R-:W-:Y:S05]  /*b9f0*/  BSYNC B1 ;  /* 0x0000000000017941 */ /* 0x000fea0003800000 */
.L_x_4700:
[----:B------:R-:W-:Y:S01]  /*ba00*/  R2UR UR13, R219 ;  /* 0x00000000db0d72ca */ /* 0x000fe200000e0000 */
[----:B------:R-:W-:Y:S01]  /*ba10*/  ULDC.64 UR10, c[0x0][0xbe8] ;  /* 0x0002fa00000a7ab9 */ /* 0x000fe20000000a00 */
[----:B------:R-:W-:Y:S01]  /*ba20*/  R2UR UR12, R220 ;  /* 0x00000000dc0c72ca */ /* 0x000fe200000e0000 */
[----:B------:R-:W-:Y:S01]  /*ba30*/  UIMAD UR5, UR8, UR10, URZ ;  /* 0x0000000a080572a4 */ /* 0x000fe2000f8e023f */
[----:B------:R-:W-:Y:S01]  /*ba40*/  VIADD R6, R6, UR60 ;  /* 0x0000003c06067c36 */ /* 0x000fe20008000000 */
[----:B------:R-:W-:Y:S01]  /*ba50*/  BSSY B1, `(.L_x_4702) ;  /* 0x000003f000017945 */ /* 0x000fe20003800000 */
[----:B------:R-:W-:Y:S02]  /*ba60*/  SHF.R.S32.HI R16, RZ, 0x1f, R215 ;  /* 0x0000001fff107819 */ /* 0x000fe400000114d7 */
[----:B0-----:R-:W-:Y:S01]  /*ba70*/  @P1 IMAD.HI.U32 R0, R6, R9, RZ ;  /* 0x0000000906001227 */ /* 0x001fe200078e00ff */
[----:B------:R-:W-:Y:S02]  /*ba80*/  SHF.R.S32.HI R17, RZ, 0x1f, R216 ;  /* 0x0000001fff117819 */ /* 0x000fe400000114d8 */
[----:B------:R-:W-:Y:S01]  /*ba90*/  SHF.R.S32.HI R18, RZ, 0x1f, R200 ;  /* 0x0000001fff127819 */ /* 0x000fe200000114c8 */
[----:B--2---:R-:W-:Y:S01]  /*baa0*/  IMAD.MOV.U32 R5, RZ, RZ, R6 ;  /* 0x000000ffff057224 */ /* 0x004fe200078e0006 */
[----:B------:R-:W-:Y:S01]  /*bab0*/  UIMAD.WIDE.U32 UR6, UR13, UR10, URZ ;  /* 0x0000000a0d0672a5 */ /* 0x000fe2000f8e003f */
[----:B-1----:R-:W-:Y:S01]  /*bac0*/  @P1 SHF.R.U32.HI R5, RZ, R11, R0 ;  /* 0x0000000bff051219 */ /* 0x002fe20000011600 */
[----:B------:R-:W-:-:S03]  /*bad0*/  UIMAD UR5, UR13, UR11, UR5 ;  /* 0x0000000b0d0572a4 */ /* 0x000fc6000f8e0205 */
[----:B------:R-:W-:Y:S01]  /*bae0*/  ULDC.64 UR10, c[0x0][0xbf0] ;  /* 0x0002fc00000a7ab9 */ /* 0x000fe20000000a00 */
[----:B------:R-:W-:Y:S01]  /*baf0*/  UIADD3 UR7, UR7, UR5, URZ ;  /* 0x0000000507077290 */ /* 0x000fe2000fffe03f */
[--C-:B------:R-:W-:Y:S01]  /*bb00*/  SHF.R.S32.HI R0, RZ, 0x1f, R5.reuse ;  /* 0x0000001fff007819 */ /* 0x100fe20000011405 */
[----:B------:R-:W-:Y:S01]  /*bb10*/  UIMAD UR5, UR9, UR10, URZ ;  /* 0x0000000a090572a4 */ /* 0x000fe2000f8e023f */
[----:B------:R-:W-:Y:S01]  /*bb20*/  IMAD.MOV R7, RZ, RZ, -R5 ;  /* 0x000000ffff077224 */ /* 0x000fe200078e0a05 */
[----:B------:R-:W-:Y:S02]  /*bb30*/  UIMAD.WIDE.U32 UR6, UR12, UR10, UR6 ;  /* 0x0000000a0c0672a5 */ /* 0x000fe4000f8e0006 */
[----:B------:R-:W-:Y:S01]  /*bb40*/  UIMAD UR5, UR12, UR11, UR5 ;  /* 0x0000000b0c0572a4 */ /* 0x000fe2000f8e0205 */
[----:B------:R-:W-:Y:S01]  /*bb50*/  IMAD R7, R8, R7, R6 ;  /* 0x0000000708077224 */ /* 0x000fe200078e0206 */
[----:B------:R-:W-:Y:S01]  /*bb60*/  ULDC.64 UR8, c[0x0][0xbe0] ;  /* 0x0002f80000087ab9 */ /* 0x000fe20000000a00 */
[----:B------:R-:W-:Y:S01]  /*bb70*/  VIADD R6, R221, UR60 ;  /* 0x0000003cdd067c36 */ /* 0x000fe20008000000 */
[----:B------:R-:W-:Y:S01]  /*bb80*/  UIADD3 UR5, UR7, UR5, URZ ;  /* 0x0000000507057290 */ /* 0x000fe2000fffe03f */
[----:B------:R-:W-:-:S02]  /*bb90*/  IMAD R0, R0, UR8, RZ ;  /* 0x0000000800007c24 */ /* 0x000fc4000f8e02ff */
        /* <DEDUP_REMOVED lines=42> */
.L_x_4703:
[----:B------:R-:W-:Y:S05]  /*be40*/  BSYNC B1 ;  /* 0x0000000000017941 */ /* 0x000fea0003800000 */
.L_x_4702:
        /* <DEDUP_REMOVED lines=21> */
.L_x_4705:
[----:B------:R-:W-:Y:S05]  /*bfa0*/  BSYNC B1 ;  /* 0x0000000000017941 */ /* 0x000fea0003800000 */
.L_x_4704:
        /* <DEDUP_REMOVED lines=21> */
.L_x_4707:
[----:B------:R-:W-:Y:S05]  /*c100*/  BSYNC B1 ;  /* 0x0000000000017941 */ /* 0x000fea0003800000 */
.L_x_4706:
        /* <DEDUP_REMOVED lines=22> */
.L_x_4699:
[----:B------:R-:W-:Y:S05]  /*c270*/  BSYNC B0 ;  /* 0x0000000000007941 */ /* 0x000fea0003800000 */
.L_x_4691:
[----:B------:R-:W-:Y:S02]  /*c280*/  ULDC UR5, c[0x0][0xd38] ;  /* 0x00034e0000057ab9 */ /* 0x000fe40000000800 */
[----:B------:R-:W-:-:S06]  /*c290*/  UISETP.GE.AND UP0, UPT, UR4, UR5, UPT ;  /* 0x000000050400728c */ /* 0x000fcc000bf06270 */
[----:B------:R-:W-:-:S13]  /*c2a0*/  PLOP3.LUT P0, PT, PT, PT, UP0, 0x80, 0x0 ;  /* 0x000000000000781c */ /* 0x000fda0003f0f008 */
[----:B------:R-:W-:Y:S05]  /*c2b0*/  @!P0 BRA `(.L_x_4708) ;  /* 0xffffff4800b48947 */ /* 0x000fea000383ffff */
[----:B------:R-:W-:Y:S05]  /*c2c0*/  EXIT ;  /* 0x000000000000794d */ /* 0x000fea0003800000 */
.L_x_4649:
        /* <DEDUP_REMOVED lines=31> */
[----:B------:R-:W-:Y:S01]  /*c4c0*/  UIMAD UR41, UR41, UR40, URZ ;  /* 0x00000028292972a4 */ /* 0x000fe2000f8e023f */
[----:B------:R-:W-:Y:S01]  /*c4d0*/  IMAD.MOV.U32 R18, RZ, RZ, RZ ;  /* 0x000000ffff127224 */ /* 0x000fe200078e00ff */
[----:B------:R-:W-:Y:S01]  /*c4e0*/  USEL UR4, UR4, 0x1, UP0 ;  /* 0x0000000104047887 */ /* 0x000fe20008000000 */
[----:B------:R-:W-:Y:S01]  /*c4f0*/  UMOV UR5, 0x400 ;  /* 0x0000040000057882 */ /* 0x000fe20000000000 */
[----:B------:R-:W-:-:S02]  /*c500*/  ULDC UR47, c[0x0][0xc] ;  /* 0x00000300002f7ab9 */ /* 0x000fc40000000800 */
[----:B------:R-:W-:-:S04]  /*c510*/  UIMAD UR42, UR4, UR42, URZ ;  /* 0x0000002a042a72a4 */ /* 0x000fc8000f8e023f */
[----:B------:R-:W-:Y:S02]  /*c520*/  UIADD3 UR4, UR42, 0x5f, URZ ;  /* 0x0000005f2a047890 */ /* 0x000fe4000fffe03f */
[----:B------:R-:W-:Y:S02]  /*c530*/  UIADD3 UR40, UR42, 0x60, -UR40 ;  /* 0x000000602a287890 */ /* 0x000fe4000fffe828 */
[----:B-1----:R-:W-:Y:S02]  /*c540*/  ULEA UR6, UR6, UR5, 0x18 ;  /* 0x0000000506067291 */ /* 0x002fe4000f8ec03f */
[----:B------:R-:W-:Y:S01]  /*c550*/  UIMAD.WIDE UR4, UR4, 0x2aaaaaab, URZ ;  /* 0x2aaaaaab040478a5 */ /* 0x000fe2000f8e023f */
[C---:B0-----:R-:W-:Y:S01]  /*c560*/  IMAD.SHL.U32 R29, R8.reuse, 0x8, RZ ;  /* 0x00000008081d7824 */ /* 0x041fe200078e00ff */
[----:B------:R-:W-:Y:S02]  /*c570*/  LOP3.LUT R7, R8, 0x7f, RZ, 0xc0, !PT ;  /* 0x0000007f08077812 */ /* 0x000fe400078ec0ff */
[----:B------:R-:W-:Y:S01]  /*c580*/  IMAD.U32 R17, RZ, RZ, UR6 ;  /* 0x00000006ff117e24 */ /* 0x000fe2000f8e00ff */
[----:B------:R-:W-:Y:S01]  /*c590*/  USHF.R.U32.HI UR39, URZ, 0x1f, UR5 ;  /* 0x0000001f3f277899 */ /* 0x000fe20008011605 */
[----:B------:R-:W-:-:S02]  /*c5a0*/  LOP3.LUT R5, R29, 0x38, RZ, 0xc0, !PT ;  /* 0x000000381d057812 */ /* 0x000fc400078ec0ff */
[----:B------:R-:W-:Y:S01]  /*c5b0*/  LOP3.LUT R0, R29, 0x1f8, RZ, 0xc0, !PT ;  /* 0x000001f81d007812 */ /* 0x000fe200078ec0ff */
[----:B------:R-:W-:Y:S01]  /*c5c0*/  ULEA.HI.SX32 UR39, UR5, UR39, 0x1c ;  /* 0x0000002705277291 */ /* 0x000fe2000f8fe23f */
[C---:B------:R-:W-:Y:S02]  /*c5d0*/  LOP3.LUT R2, R5.reuse, 0x40, RZ, 0xfc, !PT ;  /* 0x0000004005027812 */ /* 0x040fe400078efcff */
[----:B------:R-:W-:Y:S02]  /*c5e0*/  ISETP.GE.AND P0, PT, R5, UR7, PT ;  /* 0x0000000705007c0c */ /* 0x000fe4000bf06270 */
[C---:B------:R-:W-:Y:S02]  /*c5f0*/  ISETP.GE.AND P2, PT, R2.reuse, UR9, PT ;  /* 0x0000000902007c0c */ /* 0x040fe4000bf46270 */
[----:B------:R-:W-:Y:S02]  /*c600*/  ISETP.GE.AND P1, PT, R2, UR7, PT ;  /* 0x0000000702007c0c */ /* 0x000fe4000bf26270 */
[----:B------:R-:W-:-:S02]  /*c610*/  LOP3.LUT R0, R0, 0x38, R8, 0x78, !PT ;  /* 0x0000003800007812 */ /* 0x000fc400078e7808 */
[----:B------:R-:W-:Y:S02]  /*c620*/  LOP3.LUT R4, R5, 0x80, RZ, 0xfc, !PT ;  /* 0x0000008005047812 */ /* 0x000fe400078efcff */
[----:B------:R-:W-:Y:S02]  /*c630*/  LOP3.LUT R29, R0, 0x200, R29, 0xf8, !PT ;  /* 0x00000200001d7812 */ /* 0x000fe400078ef81d */
[----:B------:R-:W-:Y:S02]  /*c640*/  SEL R0, RZ, 0x1, P0 ;  /* 0x00000001ff007807 */ /* 0x000fe40000000000 */
[----:B------:R-:W-:Y:S01]  /*c650*/  SEL R2, RZ, 0xffffffff, P1 ;  /* 0xffffffffff027807 */ /* 0x000fe20000800000 */
[----:B------:R-:W-:Y:S01]  /*c660*/  IMAD R22, R29, 0x2, R17 ;  /* 0x000000021d167824 */ /* 0x000fe200078e0211 */
[----:B------:R-:W-:Y:S02]  /*c670*/  @P2 LOP3.LUT R16, R16, 0x40000, RZ, 0xfc, !PT ;  /* 0x0004000010102812 */ /* 0x000fe400078efcff */
[----:B------:R-:W-:-:S02]  /*c680*/  SHF.R.U32.HI R35, RZ, 0x3, R7 ;  /* 0x00000003ff237819 */ /* 0x000fc40000011607 */
[----:B------:R-:W-:-:S04]  /*c690*/  @P1 LOP3.LUT R16, R16, 0x10, RZ, 0xfc, !PT ;  /* 0x0000001010101812 */ /* 0x000fc800078efcff */
[----:B------:R-:W-:-:S04]  /*c6a0*/  LOP3.LUT R16, R16, 0xffffffdf, RZ, 0xc0, !PT ;  /* 0xffffffdf10107812 */ /* 0x000fc800078ec0ff */
[----:B------:R-:W-:Y:S02]  /*c6b0*/  @P0 LOP3.LUT R16, R16, 0x20, RZ, 0xfc, !PT ;  /* 0x0000002010100812 */ /* 0x000fe400078efcff */
[----:B------:R-:W-:Y:S02]  /*c6c0*/  ISETP.GE.AND P0, PT, R4, UR7, PT ;  /* 0x0000000704007c0c */ /* 0x000fe4000bf06270 */
[----:B------:R-:W-:-:S11]  /*c6d0*/  LOP3.LUT R16, R16, 0xfffffff7, RZ, 0xc0, !PT ;  /* 0xfffffff710107812 */ /* 0x000fd600078ec0ff */
[----:B------:R-:W-:-:S04]  /*c6e0*/  @P0 LOP3.LUT R16, R16, 0x8, RZ, 0xfc, !PT ;  /* 0x0000000810100812 */ /* 0x000fc800078efcff */
[----:B------:R-:W-:Y:S02]  /*c6f0*/  LOP3.LUT R16, R16, 0xfffdffff, RZ, 0xc0, !PT ;  /* 0xfffdffff10107812 */ /* 0x000fe400078ec0ff */
[----:B--2---:R-:W-:Y:S02]  /*c700*/  R2UR UR8, R3 ;  /* 0x00000000030872ca */ /* 0x004fe400000e0000 */
[----:B------:R-:W-:Y:S02]  /*c710*/  SHF.L.U32 R3, R2, 0x1, RZ ;  /* 0x0000000102037819 */ /* 0x000fe400000006ff */
[----:B------:R-:W-:Y:S02]  /*c720*/  LOP3.LUT R2, R5, 0xc0, RZ, 0xfc, !PT ;  /* 0x000000c005027812 */ /* 0x000fe400078efcff */
[----:B------:R-:W-:Y:S02]  /*c730*/  LOP3.LUT R0, R3, 0x2, R0, 0xe2, !PT ;  /* 0x0000000203007812 */ /* 0x000fe400078ee200 */
[----:B------:R-:W-:-:S02]  /*c740*/  SEL R3, RZ, 0x4, P0 ;  /* 0x00000004ff037807 */ /* 0x000fc40000000000 */
        /* <DEDUP_REMOVED lines=8> */
[----:B------:R-:W-:Y:S01]  /*c7d0*/  @P0 LOP3.LUT R16, R16, 0x20000, RZ, 0xfc, !PT ;  /* 0x0002000010100812 */ /* 0x000fe200078efcff */
[----:B------:R0:W-:Y:S01]  /*c7e0*/  STL [R1+0x4], RZ ;  /* 0x000004ff01007387 */ /* 0x0001e20000100800 */
        /* <DEDUP_REMOVED lines=15> */
[----:B0-----:R-:W-:-:S07]  /*c8e0*/  @P0 LOP3.LUT R16, R16, 0x80000, RZ, 0xfc, !PT ;  /* 0x0008000010100812 */ /* 0x001fce00078efcff */
.L_x_4762:
        /* <DEDUP_REMOVED lines=22> */
.L_x_4710:
[----:B------:R-:W-:Y:S01]  /*ca50*/  ULDC UR8, c[0x0][0xd54] ;  /* 0x0003550000087ab9 */ /* 0x000fe20000000800 */
[----:B------:R-:W-:Y:S01]  /*ca60*/  UMOV UR6, UR7 ;  /* 0x0000000700067c82 */ /* 0x000fe20008000000 */
[----:B------:R-:W-:-:S11]  /*ca70*/  UISETP.NE.AND UP0, UPT, UR8, 0x1, UPT ;  /* 0x000000010800788c */ /* 0x000fd6000bf05270 */
[----:B------:R-:W-:Y:S02]  /*ca80*/  @UP0 ULDC.64 UR10, c[0x0][0xd58] ;  /* 0x00035600000a0ab9 */ /* 0x000fe40000000a00 */
[----:B------:R-:W-:-:S04]  /*ca90*/  UIMAD.WIDE.U32 UR4, UR7, UR10, URZ ;  /* 0x0000000a070472a5 */ /* 0x000fc8000f8e003f */
[----:B------:R-:W-:-:S04]  /*caa0*/  @UP0 USHF.R.U32.HI UR6, URZ, UR11, UR5 ;  /* 0x0000000b3f060299 */ /* 0x000fc80008011605 */
[----:B------:R-:W-:-:S12]  /*cab0*/  UIMAD UR4, UR6, UR8, URZ ;  /* 0x00000008060472a4 */ /* 0x000fd8000f8e023f */
.L_x_4711:
        /* <DEDUP_REMOVED lines=58> */
.L_x_4713:
        /* <DEDUP_REMOVED lines=20> */
.L_x_4716:
[----:B------:R-:W-:Y:S05]  /*cfa0*/  BSYNC B6 ;  /* 0x0000000000067941 */ /* 0x000fea0003800000 */
.L_x_4715:
        /* <DEDUP_REMOVED lines=9> */
[----:B------:R-:W-:Y:S01]  /*d040*/  MOV R4, UR6 ;  /* 0x0000000600047c02 */ /* 0x000fe20008000f00 */
        /* <DEDUP_REMOVED lines=10> */
.L_x_4719:
        /* <DEDUP_REMOVED lines=15> */
.L_x_4718:
[----:B------:R-:W-:Y:S05]  /*d1e0*/  BSYNC B6 ;  /* 0x0000000000067941 */ /* 0x000fea0003800000 */
.L_x_4717:
        /* <DEDUP_REMOVED lines=10> */
[----:B------:R-:W-:Y:S01]  /*d290*/  IMAD.U32 R3, RZ, RZ, UR5 ;  /* 0x00000005ff037e24 */ /* 0x000fe2000f8e00ff */
[----:B------:R-:W-:-:S04]  /*d2a0*/  ULDC UR4, c[0x0][0xd48] ;  /* 0x0003520000047ab9 */ /* 0x000fc80000000800 */
[----:B------:R1:W5:Y:S01]  /*d2b0*/  @P0 LDG.E R28, desc[UR36][R2.64] ;  /* 0x00000024021c0981 */ /* 0x000362000c1e1900 */
[----:B------:R-:W-:Y:S01]  /*d2c0*/  UMOV UR5, 0xffffffff ;  /* 0xffffffff00057882 */ /* 0x000fe20000000000 */
[----:B------:R-:W-:Y:S02]  /*d2d0*/  IMAD.U32 R19, RZ, RZ, UR4 ;  /* 0x00000004ff137e24 */ /* 0x000fe4000f8e00ff */
[----:B------:R-:W-:Y:S01]  /*d2e0*/  VIADD R0, R0, 0xffffffff ;  /* 0xffffffff00007836 */ /* 0x000fe20000000000 */
[----:B------:R-:W-:Y:S06]  /*d2f0*/  BRA.DIV UR5, `(.L_x_4720) ;  /* 0x0000003e05e87947 */ /* 0x000fec000b800000 */
.L_x_4779:
        /* <DEDUP_REMOVED lines=42> */
.L_x_4721:
[----:B------:R-:W-:Y:S01]  /*d5a0*/  IMAD R24, R18, 0x8, R17 ;  /* 0x0000000812187824 */ /* 0x000fe200078e0211 */
[----:B------:R-:W-:Y:S01]  /*d5b0*/  SHF.L.U32 R3, R26, 0x1f, RZ ;  /* 0x0000001f1a037819 */ /* 0x000fe200000006ff */
[----:B------:R-:W-:Y:S03]  /*d5c0*/  BSSY B0, `(.L_x_4722) ;  /* 0x0000003000007945 */ /* 0x000fe60003800000 */
[----:B------:R-:W0:Y:S02]  /*d5d0*/  SYNCS.PHASECHK.TRANS64.TRYWAIT P0, [R24+URZ+0x32440], R3 ;  /* 0x03244003180075a7 */ /* 0x000e24000800017f */
[----:B0-----:R-:W-:Y:S05]  /*d5e0*/  @!P0 BRA `(.L_x_4723) ;  /* 0x0000003c00588947 */ /* 0x001fea0003800000 */
.L_x_4780:
[----:B------:R-:W-:Y:S05]  /*d5f0*/  BSYNC B0 ;  /* 0x0000000000007941 */ /* 0x000fea0003800000 */
.L_x_4722:
[----:B------:R-:W-:Y:S01]  /*d600*/  SHF.R.S32.HI R37, RZ, 0x1f, R33 ;  /* 0x0000001fff257819 */ /* 0x000fe20000011421 */
[----:B------:R-:W-:Y:S01]  /*d610*/  ULDC.64 UR4, c[0x0][0x300] ;  /* 0x0000c00000047ab9 */ /* 0x000fe20000000a00 */
[----:B------:R-:W1:Y:S01]  /*d620*/  S2R R6, SR_TID.X ;  /* 0x0000000000067919 */ /* 0x000e620000002100 */
[----:B-----5:R-:W-:Y:S02]  /*d630*/  SHF.R.S32.HI R4, RZ, 0x1f, R25 ;  /* 0x0000001fff047819 */ /* 0x020fe40000011419 */
[----:B------:R-:W-:Y:S01]  /*d640*/  IMAD R2, R37, UR4, RZ ;  /* 0x0000000425027c24 */ /* 0x000fe2000f8e02ff */
[----:B------:R-:W-:Y:S02]  /*d650*/  LOP3.LUT P2, RZ, R16, 0x1, RZ, 0xc0, !PT ;  /* 0x0000000110ff7812 */ /* 0x000fe4000784c0ff */
[----:B------:R2:W-:Y:S01]  /*d660*/  STL [R1], R4 ;  /* 0x0000000401007387 */ /* 0x0005e20000100800 */
        /* <DEDUP_REMOVED lines=30> */
[----:B-1----:R-:W-:Y:S01]  /*d850*/  @P0 IMAD.X R3, RZ, RZ, R2, P1 ;  /* 0x000000ffff030224 */ /* 0x002fe200008e0602 */
[----:B------:R-:W-:Y:S02]  /*d860*/  @P0 MOV R2, R14 ;  /* 0x0000000e00020202 */ /* 0x000fe40000000f00 */
        /* <DEDUP_REMOVED lines=30> */
.L_x_4794:
        /* <DEDUP_REMOVED lines=10> */
.L_x_4725:
        /* <DEDUP_REMOVED lines=10> */
.L_x_4726:
        /* <DEDUP_REMOVED lines=24> */
.L_x_4728:
[----:B------:R-:W-:Y:S05]  /*dd10*/  BSYNC B6 ;  /* 0x0000000000067941 */ /* 0x000fea0003800000 */
.L_x_4727:
[----:B------:R-:W2:Y:S01]  /*dd20*/  S2R R20, SR_TID.X ;  /* 0x0000000000147919 */ /* 0x000ea20000002100 */
[----:B------:R-:W-:Y:S01]  /*dd30*/  UISETP.NE.AND UP0, UPT, UR49, URZ, UPT ;  /* 0x0000003f3100728c */ /* 0x000fe2000bf05270 */
[----:B------:R-:W-:Y:S01]  /*dd40*/  IMAD.U32 R34, RZ, RZ, UR43 ;  /* 0x0000002bff227e24 */ /* 0x000fe2000f8e00ff */
[----:B------:R-:W-:Y:S01]  /*dd50*/  R2UR UR6, R27 ;  /* 0x000000001b0672ca */ /* 0x000fe200000e0000 */
[----:B------:R-:W-:Y:S01]  /*dd60*/  ULDC.64 UR8, c[0x0][0x2d8] ;  /* 0x0000b60000087ab9 */ /* 0x000fe20000000a00 */
[----:B------:R-:W-:Y:S02]  /*dd70*/  R2UR UR7, R19 ;  /* 0x00000000130772ca */ /* 0x000fe400000e0000 */
[----:B------:R-:W-:Y:S02]  /*dd80*/  PLOP3.LUT P0, PT, PT, PT, UP0, 0x80, 0x0 ;  /* 0x000000000000781c */ /* 0x000fe40003f0f008 */
[----:B------:R-:W-:-:S03]  /*dd90*/  LOP3.LUT P5, RZ, R16, 0x100000, RZ, 0xc0, !PT ;  /* 0x0010000010ff7812 */ /* 0x000fc600078ac0ff */
[----:B------:R-:W-:-:S04]  /*dda0*/  @UP0 ULDC UR4, c[0x0][0x44c] ;  /* 0x0001130000040ab9 */ /* 0x000fc80000000800 */
[----:B------:R-:W-:-:S04]  /*ddb0*/  UIMAD UR6, UR6, UR8, URZ ;  /* 0x00000008060672a4 */ /* 0x000fc8000f8e023f */
[----:B------:R-:W-:Y:S01]  /*ddc0*/  UIMAD UR6, UR7, UR9, UR6 ;  /* 0x00000009070672a4 */ /* 0x000fe2000f8e0206 */
[----:B--2---:R-:W-:-:S04]  /*ddd0*/  SHF.L.U32 R20, R20, 0x4, RZ ;  /* 0x0000000414147819 */ /* 0x004fc800000006ff */
[----:B------:R-:W-:-:S05]  /*dde0*/  LOP3.LUT R20, R35, 0x70, R20, 0xf8, !PT ;  /* 0x0000007023147812 */ /* 0x000fca00078ef814 */
[----:B------:R-:W-:-:S04]  /*ddf0*/  IMAD R34, R34, 0x80, R20 ;  /* 0x0000008022227824 */ /* 0x000fc800078e0214 */
        /* <DEDUP_REMOVED lines=38> */
[----:B------:R-:W-:Y:S01]  /*e060*/  IMAD.U32 R4, RZ, RZ, UR43 ;  /* 0x0000002bff047e24 */ /* 0x000fe2000f8e00ff */
[----:B------:R-:W-:Y:S01]  /*e070*/  LOP3.LUT R16, R16, 0xffffefff, RZ, 0xc0, !PT ;  /* 0xffffefff10107812 */ /* 0x000fe200078ec0ff */
[----:B------:R-:W2:Y:S02]  /*e080*/  SHFL.IDX PT, R14, R0, RZ, 0x181f ;  /* 0x00181fff000e7589 */ /* 0x000ea400000e0000 */
[----:B------:R-:W-:Y:S02]  /*e090*/  IMAD R4, R4, 0x80, R35 ;  /* 0x0000008004047824 */ /* 0x000fe400078e0223 */
[----:B------:R-:W3:Y:S02]  /*e0a0*/  SHFL.IDX PT, R3, R5, RZ, 0x181f ;  /* 0x00181fff05037589 */ /* 0x000ee400000e0000 */
[C---:B------:R-:W-:Y:S01]  /*e0b0*/  VIADD R6, R4.reuse, 0x10 ;  /* 0x0000001004067836 */ /* 0x040fe20000000000 */
[C---:B------:R-:W-:Y:S01]  /*e0c0*/  ISETP.GE.AND P1, PT, R4.reuse, UR41, PT ;  /* 0x0000002904007c0c */ /* 0x040fe2000bf26270 */
[----:B------:R-:W-:Y:S01]  /*e0d0*/  SHFL.IDX PT, R9, R0, 0x2, 0x181f ;  /* 0x00581f0000097f89 */ /* 0x000fe200000e0000 */
[----:B------:R-:W-:-:S03]  /*e0e0*/  IADD3 R13, R4, 0x40, RZ ;  /* 0x00000040040d7810 */ /* 0x000fc60007ffe0ff */
[----:B------:R-:W-:Y:S01]  /*e0f0*/  SHFL.IDX PT, R8, R5, 0x2, 0x181f ;  /* 0x00581f0005087f89 */ /* 0x000fe200000e0000 */
[----:B------:R-:W-:-:S03]  /*e100*/  ISETP.GE.AND P3, PT, R13, UR41, PT ;  /* 0x000000290d007c0c */ /* 0x000fc6000bf66270 */
[----:B------:R-:W-:Y:S04]  /*e110*/  SHFL.IDX PT, R7, R0, 0x3, 0x181f ;  /* 0x00781f0000077f89 */ /* 0x000fe800000e0000 */
[----:B------:R-:W-:Y:S01]  /*e120*/  @P1 LOP3.LUT R16, R16, 0x1000, RZ, 0xfc, !PT ;  /* 0x0000100010101812 */ /* 0x000fe200078efcff */
[----:B------:R-:W-:Y:S03]  /*e130*/  SHFL.IDX PT, R21, R0, 0x5, 0x181f ;  /* 0x00b81f0000157f89 */ /* 0x000fe600000e0000 */
[----:B------:R-:W-:Y:S01]  /*e140*/  LOP3.LUT R16, R16, 0xfffff7ff, RZ, 0xc0, !PT ;  /* 0xfffff7ff10107812 */ /* 0x000fe200078ec0ff */
        /* <DEDUP_REMOVED lines=74> */
.L_x_4811:
[----:B------:R-:W0:Y:S01]  /*e5f0*/  S2R R0, SR_TID.X ;  /* 0x0000000000007919 */ /* 0x000e220000002100 */
[----:B------:R-:W-:Y:S01]  /*e600*/  VIADD R4, R4, 0x70 ;  /* 0x0000007004047836 */ /* 0x000fe20000000000 */
[----:B------:R-:W-:-:S04]  /*e610*/  LOP3.LUT R16, R16, 0xffffbfff, RZ, 0xc0, !PT ;  /* 0xffffbfff10107812 */ /* 0x000fc800078ec0ff */
[----:B------:R-:W-:-:S13]  /*e620*/  ISETP.GE.AND P1, PT, R4, UR41, PT ;  /* 0x0000002904007c0c */ /* 0x000fda000bf26270 */
[----:B------:R-:W-:Y:S01]  /*e630*/  @P1 LOP3.LUT R16, R16, 0x4000, RZ, 0xfc, !PT ;  /* 0x0000400010101812 */ /* 0x000fe200078efcff */
[----:B0-----:R-:W-:-:S05]  /*e640*/  IMAD.SHL.U32 R0, R0, 0x8, RZ ;  /* 0x0000000800007824 */ /* 0x001fca00078e00ff */
[----:B------:R-:W-:-:S04]  /*e650*/  LOP3.LUT R0, R0, 0x38, RZ, 0xc0, !PT ;  /* 0x0000003800007812 */ /* 0x000fc800078ec0ff */
[----:B------:R-:W-:-:S04]  /*e660*/  @!P1 LEA R2, P0, R0, R14, 0x1 ;  /* 0x0000000e00029211 */ /* 0x000fc800078008ff */
[----:B------:R-:W-:Y:S02]  /*e670*/  @!P1 IADD3.X R3, RZ, R5, RZ, P0, !PT ;  /* 0x00000005ff039210 */ /* 0x000fe400007fe4ff */
[----:B------:R-:W-:-:S03]  /*e680*/  PLOP3.LUT P0, PT, PT, PT, PT, 0x80, 0x0 ;  /* 0x000000000000781c */ /* 0x000fc60003f0f070 */
[----:B------:R-:W-:Y:S01]  /*e690*/  @!PT LDS RZ, [RZ] ;  /* 0x00000000fffff984 */ /* 0x000fe20000000800 */
[----:B------:R-:W-:Y:S01]  /*e6a0*/  @!PT LDS RZ, [RZ] ;  /* 0x00000000fffff984 */ /* 0x000fe20000000800 */
[----:B------:R-:W-:Y:S01]  /*e6b0*/  @!PT LDS RZ, [RZ] ;  /* 0x00000000fffff984 */ /* 0x000fe20000000800 */
[----:B------:R0:W-:Y:S01]  /*e6c0*/  @!P1 LDGSTS.E.BYPASS.LTC128B.128 [R22+0x1bc00], desc[UR36][R2.64], !P5 ;  /* 0x1bc0000002169fae */ /* 0x0001e2000e901d64 */
[----:B------:R-:W-:-:S09]  /*e6d0*/  NOP ;  /* 0x0000000000007918 */ /* 0x000fd20000000000 */
.L_x_4730:
        /* <DEDUP_REMOVED lines=28> */
.L_x_4732:
[----:B------:R-:W-:Y:S05]  /*e8a0*/  BSYNC B6 ;  /* 0x0000000000067941 */ /* 0x000fea0003800000 */
.L_x_4731:
        /* <DEDUP_REMOVED lines=68> */
[----:B------:R-:W0:Y:S01]  /*ecf0*/  SHFL.IDX PT, R14, R0, 0x2, 0x181f ;  /* 0x00581f00000e7f89 */ /* 0x000e2200000e0000 */
[----:B------:R-:W-:-:S03]  /*ed00*/  @!P1 MOV R3, R5 ;  /* 0x0000000500039202 */ /* 0x000fc60000000f00 */
[----:B------:R-:W2:Y:S04]  /*ed10*/  SHFL.IDX PT, R5, R4, 0x2, 0x181f ;  /* 0x00581f0004057f89 */ /* 0x000ea800000e0000 */
[----:B------:R-:W-:Y:S04]  /*ed20*/  @!P1 LDGSTS.E.BYPASS.LTC128B.128 [R22+0x22c00], desc[UR36][R2.64], !P2 ;  /* 0x22c0000002169fae */ /* 0x000fe8000d101d64 */
[----:B------:R-:W-:Y:S04]  /*ed30*/  @!P1 LDGSTS.E.BYPASS.LTC128B.128 [R22+0x26c00], desc[UR36][R2.64+0x80], !P3 ;  /* 0x26c0008002169fae */ /* 0x000fe8000d901d64 */
[----:B------:R-:W-:Y:S04]  /*ed40*/  @!P1 LDGSTS.E.BYPASS.LTC128B.128 [R22+0x2ac00], desc[UR36][R2.64+0x100], !P4 ;  /* 0x2ac0010002169fae */ /* 0x000fe8000e101d64 */
[----:B------:R3:W-:Y:S01]  /*ed50*/  @!P1 LDGSTS.E.BYPASS.LTC128B.128 [R22+0x2ec00], desc[UR36][R2.64+0x180], !P5 ;  /* 0x2ec0018002169fae */ /* 0x0007e2000e901d64 */
[----:B------:R-:W-:-:S04]  /*ed60*/  LOP3.LUT P1, RZ, R16, 0x40, RZ, 0xc0, !PT ;  /* 0x0000004010ff7812 */ /* 0x000fc8000782c0ff */
[----:B------:R-:W-:Y:S02]  /*ed70*/  P2R R6, PR, RZ, 0x2 ;  /* 0x00000002ff067803 */ /* 0x000fe40000000000 */
[----:B------:R-:W-:-:S04]  /*ed80*/  LOP3.LUT P1, RZ, R16, 0x100, RZ, 0xc0, !PT ;  /* 0x0000010010ff7812 */ /* 0x000fc8000782c0ff */
[----:B------:R-:W-:Y:S02]  /*ed90*/  P2R R8, PR, RZ, 0x2 ;  /* 0x00000002ff087803 */ /* 0x000fe40000000000 */
[----:B------:R-:W-:-:S13]  /*eda0*/  LOP3.LUT P1, RZ, R16, 0x400, RZ, 0xc0, !PT ;  /* 0x0000040010ff7812 */ /* 0x000fda000782c0ff */
        /* <DEDUP_REMOVED lines=53> */
.L_x_4829:
        /* <DEDUP_REMOVED lines=12> */
.L_x_4734:
        /* <DEDUP_REMOVED lines=18> */
.L_x_4830:
[----:B------:R-:W-:Y:S05]  /*f2e0*/  BSYNC B0 ;  /* 0x0000000000007941 */ /* 0x000fea0003800000 */
.L_x_4735:
[----:B------:R-:W-:-:S13]  /*f2f0*/  LOP3.LUT P0, RZ, R16, 0x2000, RZ, 0xc0, !PT ;  /* 0x0000200010ff7812 */ /* 0x000fda000780c0ff */
[----:B------:R-:W-:Y:S05]  /*f300*/  @!P0 BRA `(.L_x_4737) ;  /* 0x0000000000048947 */ /* 0x000fea0003800000 */
[----:B------:R-:W-:Y:S01]  /*f310*/  BPT.TRAP 0x1 ;  /* 0x000000040000795c */ /* 0x000fe20000300000 */
.L_x_4737:
[----:B------:R-:W-:Y:S01]  /*f320*/  SHF.L.U32 R3, R26, 0x1f, RZ ;  /* 0x0000001f1a037819 */ /* 0x000fe200000006ff */
[----:B------:R-:W-:Y:S03]  /*f330*/  BSSY B0, `(.L_x_4738) ;  /* 0x0000003000007945 */ /* 0x000fe60003800000 */
[----:B------:R-:W2:Y:S02]  /*f340*/  SYNCS.PHASECHK.TRANS64.TRYWAIT P0, [R24+URZ+0x32460], R3 ;  /* 0x03246003180075a7 */ /* 0x000ea4000800017f */
[----:B--2---:R-:W-:Y:S05]  /*f350*/  @!P0 BRA `(.L_x_4739) ;  /* 0x0000003c00488947 */ /* 0x004fea0003800000 */
.L_x_4831:
[----:B------:R-:W-:Y:S05]  /*f360*/  BSYNC B0 ;  /* 0x0000000000007941 */ /* 0x000fea0003800000 */
.L_x_4738:
[----:B------:R-:W3:Y:S01]  /*f370*/  LDL.LU R4, [R1] ;  /* 0x0000000001047983 */ /* 0x000ee20000300800 */
        /* <DEDUP_REMOVED lines=16> */
[----:B------:R-:W-:-:S04]  /*f480*/  ULDC.64 UR4, c[0x0][0x318] ;  /* 0x0000c60000047ab9 */ /* 0x000fc80000000a00 */
[----:B------:R-:W-:Y:S02]  /*f490*/  IADD3 R3, R3, R5, RZ ;  /* 0x0000000503037210 */ /* 0x000fe40007ffe0ff */
        /* <DEDUP_REMOVED lines=76> */
.L_x_4845:
        /* <DEDUP_REMOVED lines=15> */
.L_x_4741:
        /* <DEDUP_REMOVED lines=10> */
.L_x_4742:
[----:B------:R-:W-:Y:S01]  /*faf0*/  UISETP.GE.AND UP0, UPT, UR44, 0x2, UPT ;  /* 0x000000022c00788c */ /* 0x000fe2000bf06270 */
[----:B------:R2:W-:Y:S05]  /*fb00*/  SYNCS.ARRIVE.TRANS64.A1T0 RZ, [R24+URZ+0x32450], RZ ;  /* 0x032450ff18ff79a7 */ /* 0x0005ea000810003f */
[----:B------:R-:W-:-:S13]  /*fb10*/  PLOP3.LUT P0, PT, PT, PT, UP0, 0x40, 0x0 ;  /* 0x000000000000781c */ /* 0x000fda0003f0e808 */
[----:B--2---:R-:W-:Y:S05]  /*fb20*/  @P0 BRA `(.L_x_4743) ;  /* 0x0000000c00680947 */ /* 0x004fea0003800000 */
[----:B------:R-:W-:Y:S01]  /*fb30*/  UIADD3 UR4, UR44, -0x2, URZ ;  /* 0xfffffffe2c047890 */ /* 0x000fe2000fffe03f */
[----:B------:R-:W-:Y:S05]  /*fb40*/  BSSY B0, `(.L_x_4743) ;  /* 0x00000d8000007945 */ /* 0x000fea0003800000 */
[----:B------:R-:W-:-:S07]  /*fb50*/  IMAD.U32 R20, RZ, RZ, UR4 ;  /* 0x00000004ff147e24 */ /* 0x000fce000f8e00ff */
.L_x_4756:
        /* <DEDUP_REMOVED lines=34> */
[----:B------:R-:W-:Y:S02]  /*fd80*/  SEL R18, R18, RZ, P0 ;  /* 0x000000ff12127207 */ /* 0x000fe40000000000 */
[----:B------:R-:W-:Y:S02]  /*fd90*/  LOP3.LUT R26, R26, R3, RZ, 0x3c, !PT ;  /* 0x000000031a1a7212 */ /* 0x000fe400078e3cff */
[----:B------:R-:W-:Y:S02]  /*fda0*/  IADD3 R20, R20, -0x1, RZ ;  /* 0xffffffff14147810 */ /* 0x000fe40007ffe0ff */
[----:B------:R-:W-:Y:S01]  /*fdb0*/  ISETP.GT.AND P2, PT, R2, RZ, PT ;  /* 0x000000ff0200720c */ /* 0x000fe20003f44270 */
[----:B-1----:R-:W-:-:S12]  /*fdc0*/  @!P1 BRA `(.L_x_4744) ;  /* 0x0000000000049947 */ /* 0x002fd80003800000 */
[----:B------:R-:W-:Y:S01]  /*fdd0*/  BPT.TRAP 0x1 ;  /* 0x000000040000795c */ /* 0x000fe20000300000 */
.L_x_4744:
[----:B------:R-:W-:Y:S01]  /*fde0*/  IMAD R10, R18, 0x8, R17 ;  /* 0x00000008120a7824 */ /* 0x000fe200078e0211 */
[----:B------:R-:W-:Y:S01]  /*fdf0*/  SHF.L.U32 R25, R26, 0x1f, RZ ;  /* 0x0000001f1a197819 */ /* 0x000fe200000006ff */
[----:B------:R-:W-:Y:S01]  /*fe00*/  BSSY B1, `(.L_x_4745) ;  /* 0x0000004000017945 */ /* 0x000fe20003800000 */
[----:B------:R-:W-:Y:S02]  /*fe10*/  SHF.R.S32.HI R23, RZ, 0x1f, R5 ;  /* 0x0000001fff177819 */ /* 0x000fe40000011405 */
[----:B------:R-:W2:Y:S02]  /*fe20*/  SYNCS.PHASECHK.TRANS64.TRYWAIT P0, [R10+URZ+0x32440], R25 ;  /* 0x032440190a0075a7 */ /* 0x000ea4000800017f */
[----:B--2---:R-:W-:Y:S05]  /*fe30*/  @!P0 BRA `(.L_x_4746) ;  /* 0x0000003800e88947 */ /* 0x004fea0003800000 */
.L_x_4846:
[----:B------:R-:W-:Y:S05]  /*fe40*/  BSYNC B1 ;  /* 0x0000000000017941 */ /* 0x000fea0003800000 */
.L_x_4745:
        /* <DEDUP_REMOVED lines=51> */
.L_x_4860:
        /* <DEDUP_REMOVED lines=8> */
.L_x_4748:
        /* <DEDUP_REMOVED lines=10> */
.L_x_4749:
[----:B------:R1:W-:Y:S01]  /*102a0*/  SYNCS.ARRIVE.TRANS64.A1T0 RZ, [R10+URZ+0x32430], RZ ;  /* 0x032430ff0aff79a7 */ /* 0x0003e2000810003f */
[----:B------:R-:W-:Y:S05]  /*102b0*/  @!P3 BRA `(.L_x_4750) ;  /* 0x000000000004b947 */ /* 0x000fea0003800000 */
[----:B------:R-:W-:Y:S01]  /*102c0*/  BPT.TRAP 0x1 ;  /* 0x000000040000795c */ /* 0x000fe20000300000 */
.L_x_4750:
[----:B------:R-:W3:Y:S01]  /*102d0*/  SYNCS.PHASECHK.TRANS64.TRYWAIT P0, [R10+URZ+0x32460], R25 ;  /* 0x032460190a0075a7 */ /* 0x000ee2000800017f */
[----:B------:R-:W-:Y:S04]  /*102e0*/  BSSY B1, `(.L_x_4751) ;  /* 0x0000002000017945 */ /* 0x000fe80003800000 */
[----:B---3--:R-:W-:Y:S05]  /*102f0*/  @!P0 BRA `(.L_x_4752) ;  /* 0x0000003c005c8947 */ /* 0x008fea0003800000 */
.L_x_4861:
[----:B------:R-:W-:Y:S05]  /*10300*/  BSYNC B1 ;  /* 0x0000000000017941 */ /* 0x000fea0003800000 */
.L_x_4751:
        /* <DEDUP_REMOVED lines=68> */
.L_x_4875:
[----:B0---4-:R-:W-:-:S04]  /*10750*/  IADD3 R2, P0, R14, R0, RZ ;  /* 0x000000000e027210 */ /* 0x011fc80007f1e0ff */
[----:B------:R-:W-:Y:S02]  /*10760*/  IADD3.X R3, RZ, R24, RZ, P0, !PT ;  /* 0x00000018ff037210 */ /* 0x000fe400007fe4ff */
[----:B------:R-:W-:-:S03]  /*10770*/  PLOP3.LUT P0, PT, PT, PT, PT, 0x80, 0x0 ;  /* 0x000000000000781c */ /* 0x000fc60003f0f070 */
        /* <DEDUP_REMOVED lines=8> */
.L_x_4754:
        /* <DEDUP_REMOVED lines=10> */
.L_x_4755:
[----:B------:R2:W-:Y:S01]  /*108a0*/  SYNCS.ARRIVE.TRANS64.A1T0 RZ, [R10+URZ+0x32450], RZ ;  /* 0x032450ff0aff79a7 */ /* 0x0005e2000810003f */
[----:B------:R-:W-:Y:S05]  /*108b0*/  @P2 BRA `(.L_x_4756) ;  /* 0xfffffff000a82947 */ /* 0x000fea000383ffff */
[----:B------:R-:W-:Y:S05]  /*108c0*/  BSYNC B0 ;  /* 0x0000000000007941 */ /* 0x000fea0003800000 */
.L_x_4743:
        /* <DEDUP_REMOVED lines=21> */
.L_x_4758:
[----:B------:R-:W-:Y:S05]  /*10a20*/  BSYNC B0 ;  /* 0x0000000000007941 */ /* 0x000fea0003800000 */
.L_x_4757:
[----:B------:R-:W-:-:S07]  /*10a30*/  LOP3.LUT R26, R26, R5, RZ, 0x3c, !PT ;  /* 0x000000051a1a7212 */ /* 0x000fce00078e3cff */
.L_x_4714:
[----:B------:R-:W-:Y:S05]  /*10a40*/  BSYNC B7 ;  /* 0x0000000000077941 */ /* 0x000fea0003800000 */
.L_x_4712:
        /* <DEDUP_REMOVED lines=11> */
.L_x_4759:
[----:B------:R-:W-:-:S03]  /*10b00*/  UMOV UR4, 0xffffffff ;  /* 0xffffffff00047882 */ /* 0x000fc60000000000 */
[----:B------:R-:W-:Y:S05]  /*10b10*/  BRA.DIV UR4, `(.L_x_4761) ;  /* 0x0000003e04307947 */ /* 0x000fea000b800000 */
[----:B------:R3:W4:Y:S02]  /*10b20*/  SHFL.IDX PT, R14, R32, RZ, 0x1f ;  /* 0x00001fff200e7589 */ /* 0x00072400000e0000 */
.L_x_4878:
        /* <DEDUP_REMOVED lines=8> */
.L_x_4760:
[----:B------:R-:W-:Y:S02]  /*10bb0*/  ULDC UR4, c[0x0][0xd38] ;  /* 0x00034e0000047ab9 */ /* 0x000fe40000000800 */
[----:B----4-:R-:W-:-:S13]  /*10bc0*/  ISETP.GE.AND P0, PT, R32, UR4, PT ;  /* 0x0000000420007c0c */ /* 0x010fda000bf06270 */
[----:B------:R-:W-:Y:S05]  /*10bd0*/  @!P0 BRA `(.L_x_4762) ;  /* 0xffffffbc00448947 */ /* 0x000fea000383ffff */
.L_x_4709:
        /* <DEDUP_REMOVED lines=12> */
.L_x_4879:
[----:B------:R-:W-:Y:S05]  /*10ca0*/  BSYNC B0 ;  /* 0x0000000000007941 */ /* 0x000fea0003800000 */
.L_x_4763:
[----:B------:R-:W-:-:S03]  /*10cb0*/  UMOV UR4, 0xffffffff ;  /* 0xffffffff00047882 */ /* 0x000fc60000000000 */
[----:B------:R-:W-:Y:S05]  /*10cc0*/  BRA.DIV UR4, `(.L_x_4765) ;  /* 0x0000003e04007947 */ /* 0x000fea000b800000 */
[----:B0-----:R-:W0:Y:S02]  /*10cd0*/  S2R R0, SR_TID.X ;  /* 0x0000000000007919 */ /* 0x001e240000002100 */
[----:B0-----:R-:W-:-:S04]  /*10ce0*/  SHF.R.U32.HI R0, RZ, 0x5, R0 ;  /* 0x00000005ff007819 */ /* 0x001fc80000011600 */
[----:B------:R-:W-:-:S05]  /*10cf0*/  LOP3.LUT R0, R0, 0x3, RZ, 0xc0, !PT ;  /* 0x0000000300007812 */ /* 0x000fca00078ec0ff */
[----:B------:R0:W1:Y:S02]  /*10d00*/  SHFL.IDX PT, R14, R0, RZ, 0x1f ;  /* 0x00001fff000e7589 */ /* 0x00006400000e0000 */
.L_x_4882:
[----:B-1----:R-:W-:Y:S01]  /*10d10*/  ISETP.NE.AND P0, PT, R14, RZ, PT ;  /* 0x000000ff0e00720c */ /* 0x002fe20003f05270 */
[----:B------:R-:W-:-:S12]  /*10d20*/  BSSY B0, `(.L_x_4766) ;  /* 0x0000026000007945 */ /* 0x000fd80003800000 */
[----:B------:R-:W-:Y:S05]  /*10d30*/  @P0 BRA `(.L_x_4767) ;  /* 0x0000000000900947 */ /* 0x000fea0003800000 */
[----:B------:R-:W-:-:S03]  /*10d40*/  UMOV UR4, 0xffffffff ;  /* 0xffffffff00047882 */ /* 0x000fc60000000000 */
[----:B------:R-:W-:Y:S05]  /*10d50*/  BRA.DIV UR4, `(.L_x_4768) ;  /* 0x0000003e04107947 */ /* 0x000fea000b800000 */
[----:B------:R-:W-:-:S13]  /*10d60*/  ELECT P6, URZ, PT ;  /* 0x00000000003f782f */ /* 0x000fda00038c0000 */
.L_x_4885:
        /* <DEDUP_REMOVED lines=8> */
.L_x_4769:
[----:B------:R-:W-:Y:S01]  /*10df0*/  IMAD R5, R18, 0x8, R7 ;  /* 0x0000000812057824 */ /* 0x000fe200078e0207 */
[----:B------:R-:W-:Y:S01]  /*10e00*/  SHF.L.U32 R0, R26, 0x1f, RZ ;  /* 0x0000001f1a007819 */ /* 0x000fe200000006ff */
[----:B------:R-:W-:-:S03]  /*10e10*/  VIADD R18, R18, 0x1 ;  /* 0x0000000112127836 */ /* 0x000fc60000000000 */
[----:B------:R-:W0:Y:S02]  /*10e20*/  SYNCS.PHASECHK.TRANS64.TRYWAIT P1, [R5+URZ+0x32440], R0 ;  /* 0x03244000050075a7 */ /* 0x000e24000802017f */
[----:B------:R-:W-:-:S04]  /*10e30*/  ISETP.NE.AND P2, PT, R18, 0x2, PT ;  /* 0x000000021200780c */ /* 0x000fc80003f45270 */
[----:B------:R-:W-:Y:S01]  /*10e40*/  SEL R3, RZ, 0x1, P2 ;  /* 0x00000001ff037807 */ /* 0x000fe20001000000 */
[----:B0-----:R-:W-:Y:S08]  /*10e50*/  @!P1 BRA `(.L_x_4770) ;  /* 0x0000003800f09947 */ /* 0x001ff00003800000 */
.L_x_4886:
[----:B------:R-:W-:Y:S02]  /*10e60*/  SEL R18, R18, RZ, P2 ;  /* 0x000000ff12127207 */ /* 0x000fe40001000000 */
[----:B------:R-:W-:Y:S01]  /*10e70*/  LOP3.LUT R2, R26, R3, RZ, 0x3c, !PT ;  /* 0x000000031a027212 */ /* 0x000fe200078e3cff */
[----:B------:R-:W-:Y:S06]  /*10e80*/  @!P0 BRA `(.L_x_4771) ;  /* 0x0000000000048947 */ /* 0x000fec0003800000 */
[----:B------:R-:W-:Y:S01]  /*10e90*/  BPT.TRAP 0x1 ;  /* 0x000000040000795c */ /* 0x000fe20000300000 */
.L_x_4771:
[----:B------:R-:W-:Y:S01]  /*10ea0*/  IMAD R3, R18, 0x8, R7 ;  /* 0x0000000812037824 */ /* 0x000fe200078e0207 */
[----:B------:R-:W-:-:S04]  /*10eb0*/  SHF.L.U32 R2, R2, 0x1f, RZ ;  /* 0x0000001f02027819 */ /* 0x000fc800000006ff */
[----:B------:R-:W1:Y:S02]  /*10ec0*/  SYNCS.PHASECHK.TRANS64.TRYWAIT P1, [R3+URZ+0x32440], R2 ;  /* 0x03244002030075a7 */ /* 0x000e64000802017f */
[----:B-1----:R-:W-:Y:S05]  /*10ed0*/  @!P1 BRA `(.L_x_4772) ;  /* 0x0000003800e49947 */ /* 0x002fea0003800000 */
.L_x_4887:
[----:B------:R-:W-:Y:S05]  /*10ee0*/  @!P0 BRA `(.L_x_4773) ;  /* 0x0000000000048947 */ /* 0x000fea0003800000 */
[----:B------:R-:W-:Y:S01]  /*10ef0*/  BPT.TRAP 0x1 ;  /* 0x000000040000795c */ /* 0x000fe20000300000 */
.L_x_4773:
[----:B------:R-:W4:Y:S02]  /*10f00*/  SYNCS.PHASECHK.TRANS64.TRYWAIT P1, [R5+URZ+0x32460], R0 ;  /* 0x03246000050075a7 */ /* 0x000f24000802017f */
[----:B----4-:R-:W-:Y:S05]  /*10f10*/  @!P1 BRA `(.L_x_4774) ;  /* 0x0000003800e89947 */ /* 0x010fea0003800000 */
.L_x_4888:
[----:B------:R-:W-:Y:S05]  /*10f20*/  @!P0 BRA `(.L_x_4775) ;  /* 0x0000000000048947 */ /* 0x000fea0003800000 */
[----:B------:R-:W-:Y:S01]  /*10f30*/  BPT.TRAP 0x1 ;  /* 0x000000040000795c */ /* 0x000fe20000300000 */
.L_x_4775:
[----:B------:R0:W0:Y:S02]  /*10f40*/  SYNCS.PHASECHK.TRANS64.TRYWAIT P0, [R3+URZ+0x32460], R2 ;  /* 0x03246002030075a7 */ /* 0x000024000800017f */
[----:B0-----:R-:W-:Y:S05]  /*10f50*/  @!P0 NANOSLEEP.SYNCS 0x989680 ;  /* 0x009896800000895d */ /* 0x001fea0003900000 */
[----:B------:R-:W0:Y:S02]  /*10f60*/  @!P0 SYNCS.PHASECHK.TRANS64 P0, [R3+URZ+0x32460], R2 ;  /* 0x03246002030085a7 */ /* 0x000e24000800007f */
[----:B0-----:R-:W-:Y:S05]  /*10f70*/  @!P0 BRA `(.L_x_4775) ;  /* 0xfffffffc00f08947 */ /* 0x001fea000383ffff */
.L_x_4767:
[----:B------:R-:W-:Y:S05]  /*10f80*/  BSYNC B0 ;  /* 0x0000000000007941 */ /* 0x000fea0003800000 */
.L_x_4766:
[----:B------:R-:W-:Y:S05]  /*10f90*/  EXIT ;  /* 0x000000000000794d */ /* 0x000fea0003800000 */
.L_x_4655:
[----:B0-----:R-:W-:-:S04]  /*10fa0*/  IMAD.U32 R3, RZ, RZ, UR40 ;  /* 0x00000028ff037e24 */ /* 0x001fc8000f8e00ff */
[----:B------:R0:W1:Y:S03]  /*10fb0*/  SYNCS.PHASECHK.TRANS64.TRYWAIT P0, [R3+URZ+0x32400], R0 ;  /* 0x03240000030075a7 */ /* 0x000066000800017f */
[----:B-1----:R-:W-:Y:S05]  /*10fc0*/  @!P0 NANOSLEEP.SYNCS 0x989680 ;  /* 0x009896800000895d */ /* 0x002fea0003900000 */
[----:B------:R-:W1:Y:S02]  /*10fd0*/  @!P0 SYNCS.PHASECHK.TRANS64 P0, [R3+URZ+0x32400], R0 ;  /* 0x03240000030085a7 */ /* 0x000e64000800007f */
[----:B-1----:R-:W-:Y:S05]  /*10fe0*/  @!P0 BRA `(.L_x_4655) ;  /* 0xfffffffc00ec8947 */ /* 0x002fea000383ffff */
[----:B------:R-:W-:Y:S05]  /*10ff0*/  BRA `(.L_x_4776) ;  /* 0xffffff08005c7947 */ /* 0x000fea000383ffff */
.L_x_4659:
[----:B0-----:R-:W-:-:S04]  /*11000*/  IMAD.U32 R3, RZ, RZ, UR6 ;  /* 0x00000006ff037e24 */ /* 0x001fc8000f8e00ff */
[----:B------:R0:W2:Y:S03]  /*11010*/  SYNCS.PHASECHK.TRANS64.TRYWAIT P1, [R3+URZ+0x32430], R2 ;  /* 0x03243002030075a7 */ /* 0x0000a6000802017f */
[----:B--2---:R-:W-:Y:S05]  /*11020*/  @!P1 NANOSLEEP.SYNCS 0x989680 ;  /* 0x009896800000995d */ /* 0x004fea0003900000 */
[----:B------:R-:W2:Y:S02]  /*11030*/  @!P1 SYNCS.PHASECHK.TRANS64 P1, [R3+URZ+0x32430], R2 ;  /* 0x03243002030095a7 */ /* 0x000ea4000802007f */
[----:B--2---:R-:W-:Y:S05]  /*11040*/  @!P1 BRA `(.L_x_4659) ;  /* 0xfffffffc00ec9947 */ /* 0x004fea000383ffff */
[----:B------:R-:W-:Y:S05]  /*11050*/  BRA `(.L_x_4658) ;  /* 0xffffff0800847947 */ /* 0x000fea000383ffff */
.L_x_4660:
[----:B0-----:R-:W-:-:S04]  /*11060*/  IMAD.U32 R3, RZ, RZ, UR40 ;  /* 0x00000028ff037e24 */ /* 0x001fc8000f8e00ff */
[----:B------:R0:W2:Y:S03]  /*11070*/  SYNCS.PHASECHK.TRANS64.TRYWAIT P1, [R3+URZ+0x32410], R0 ;  /* 0x03241000030075a7 */ /* 0x0000a6000802017f */
[----:B--2---:R-:W-:Y:S05]  /*11080*/  @!P1 NANOSLEEP.SYNCS 0x989680 ;  /* 0x009896800000995d */ /* 0x004fea0003900000 */
[----:B------:R-:W2:Y:S02]  /*11090*/  @!P1 SYNCS.PHASECHK.TRANS64 P1, [R3+URZ+0x32410], R0 ;  /* 0x03241000030095a7 */ /* 0x000ea4000802007f */
[----:B--2---:R-:W-:Y:S05]  /*110a0*/  @!P1 BRA `(.L_x_4660) ;  /* 0xfffffffc00ec9947 */ /* 0x004fea000383ffff */
[----:B------:R-:W-:Y:S05]  /*110b0*/  BRA `(.L_x_4777) ;  /* 0xffffff0c002c7947 */ /* 0x000fea000383ffff */
.L_x_4664:
[----:B0-----:R-:W-:-:S04]  /*110c0*/  IMAD.U32 R3, RZ, RZ, UR6 ;  /* 0x00000006ff037e24 */ /* 0x001fc8000f8e00ff */
[----:B------:R0:W3:Y:S03]  /*110d0*/  SYNCS.PHASECHK.TRANS64.TRYWAIT P1, [R3+URZ+0x32450], R2 ;  /* 0x03245002030075a7 */ /* 0x0000e6000802017f */
[----:B---3--:R-:W-:Y:S05]  /*110e0*/  @!P1 NANOSLEEP.SYNCS 0x989680 ;  /* 0x009896800000995d */ /* 0x008fea0003900000 */
[----:B------:R-:W3:Y:S02]  /*110f0*/  @!P1 SYNCS.PHASECHK.TRANS64 P1, [R3+URZ+0x32450], R2 ;  /* 0x03245002030095a7 */ /* 0x000ee4000802007f */
[----:B---3--:R-:W-:Y:S05]  /*11100*/  @!P1 BRA `(.L_x_4664) ;  /* 0xfffffffc00ec9947 */ /* 0x008fea000383ffff */
[----:B------:R-:W-:Y:S05]  /*11110*/  BRA `(.L_x_4663) ;  /* 0xffffff0c00347947 */ /* 0x000fea000383ffff */
.L_x_4671:
[----:B-1----:R-:W-:-:S04]  /*11120*/  IMAD.U32 R21, RZ, RZ, UR4 ;  /* 0x00000004ff157e24 */ /* 0x002fc8000f8e00ff */
[----:B------:R1:W2:Y:S03]  /*11130*/  SYNCS.PHASECHK.TRANS64.TRYWAIT P1, [R21+URZ+0x32430], R0 ;  /* 0x03243000150075a7 */ /* 0x0002a6000802017f */
[----:B--2---:R-:W-:Y:S05]  /*11140*/  @!P1 NANOSLEEP.SYNCS 0x989680 ;  /* 0x009896800000995d */ /* 0x004fea0003900000 */
[----:B------:R-:W2:Y:S02]  /*11150*/  @!P1 SYNCS.PHASECHK.TRANS64 P1, [R21+URZ+0x32430], R0 ;  /* 0x03243000150095a7 */ /* 0x000ea4000802007f */
[----:B--2---:R-:W-:Y:S05]  /*11160*/  @!P1 BRA `(.L_x_4671) ;  /* 0xfffffffc00ec9947 */ /* 0x004fea000383ffff */
[----:B------:R-:W-:Y:S05]  /*11170*/  BRA `(.L_x_4670) ;  /* 0xffffff2c00e07947 */ /* 0x000fea000383ffff */
.L_x_4675:
[----:B-1----:R-:W-:-:S04]  /*11180*/  IMAD.U32 R21, RZ, RZ, UR4 ;  /* 0x00000004ff157e24 */ /* 0x002fc8000f8e00ff */
[----:B------:R1:W3:Y:S03]  /*11190*/  SYNCS.PHASECHK.TRANS64.TRYWAIT P1, [R21+URZ+0x32450], R0 ;  /* 0x03245000150075a7 */ /* 0x0002e6000802017f */
[----:B---3--:R-:W-:Y:S05]  /*111a0*/  @!P1 NANOSLEEP.SYNCS 0x989680 ;  /* 0x009896800000995d */ /* 0x008fea0003900000 */
[----:B------:R-:W3:Y:S02]  /*111b0*/  @!P1 SYNCS.PHASECHK.TRANS64 P1, [R21+URZ+0x32450], R0 ;  /* 0x03245000150095a7 */ /* 0x000ee4000802007f */
[----:B---3--:R-:W-:Y:S05]  /*111c0*/  @!P1 BRA `(.L_x_4675) ;  /* 0xfffffffc00ec9947 */ /* 0x008fea000383ffff */
[----:B------:R-:W-:Y:S05]  /*111d0*/  BRA `(.L_x_4674) ;  /* 0xffffff3000607947 */ /* 0x000fea000383ffff */
.L_x_4683:
[----:B-1----:R-:W-:-:S04]  /*111e0*/  IMAD.U32 R21, RZ, RZ, UR4 ;  /* 0x00000004ff157e24 */ /* 0x002fc8000f8e00ff */
[----:B------:R1:W2:Y:S03]  /*111f0*/  SYNCS.PHASECHK.TRANS64.TRYWAIT P1, [R21+URZ+0x32430], R0 ;  /* 0x03243000150075a7 */ /* 0x0002a6000802017f */
[----:B--2---:R-:W-:Y:S05]  /*11200*/  @!P1 NANOSLEEP.SYNCS 0x989680 ;  /* 0x009896800000995d */ /* 0x004fea0003900000 */
[----:B------:R-:W2:Y:S02]  /*11210*/  @!P1 SYNCS.PHASECHK.TRANS64 P1, [R21+URZ+0x32430], R0 ;  /* 0x03243000150095a7 */ /* 0x000ea4000802007f */
[----:B--2---:R-:W-:Y:S05]  /*11220*/  @!P1 BRA `(.L_x_4683) ;  /* 0xfffffffc00ec9947 */ /* 0x004fea000383ffff */
[----:B------:R-:W-:Y:S05]  /*11230*/  BRA `(.L_x_4682) ;  /* 0xffffff5800787947 */ /* 0x000fea000383ffff */
.L_x_4687:
[----:B-1----:R-:W-:-:S04]  /*11240*/  IMAD.U32 R21, RZ, RZ, UR4 ;  /* 0x00000004ff157e24 */ /* 0x002fc8000f8e00ff */
[----:B------:R1:W3:Y:S03]  /*11250*/  SYNCS.PHASECHK.TRANS64.TRYWAIT P1, [R21+URZ+0x32450], R0 ;  /* 0x03245000150075a7 */ /* 0x0002e6000802017f */
[----:B---3--:R-:W-:Y:S05]  /*11260*/  @!P1 NANOSLEEP.SYNCS 0x989680 ;  /* 0x009896800000995d */ /* 0x008fea0003900000 */
[----:B------:R-:W3:Y:S02]  /*11270*/  @!P1 SYNCS.PHASECHK.TRANS64 P1, [R21+URZ+0x32450], R0 ;  /* 0x03245000150095a7 */ /* 0x000ee4000802007f */
[----:B---3--:R-:W-:Y:S05]  /*11280*/  @!P1 BRA `(.L_x_4687) ;  /* 0xfffffffc00ec9947 */ /* 0x008fea000383ffff */
[----:B------:R-:W-:Y:S05]  /*11290*/  BRA `(.L_x_4686) ;  /* 0xffffff5800f87947 */ /* 0x000fea000383ffff */
.L_x_4720:
[----:B------:R-:W2:Y:S01]  /*112a0*/  S2R R20, SR_TID.X ;  /* 0x0000000000147919 */ /* 0x000ea20000002100 */
[----:B------:R-:W-:Y:S01]  /*112b0*/  IMAD.MOV.U32 R12, RZ, RZ, RZ ;  /* 0x000000ffff0c7224 */ /* 0x000fe200078e00ff */
[----:B------:R-:W-:Y:S01]  /*112c0*/  MOV R15, 0xffffffff ;  /* 0xffffffff000f7802 */ /* 0x000fe20000000f00 */
[----:B------:R-:W-:Y:S01]  /*112d0*/  IMAD.MOV.U32 R11, RZ, RZ, 0x1f ;  /* 0x0000001fff0b7424 */ /* 0x000fe200078e00ff */
[----:B--2---:R-:W-:-:S04]  /*112e0*/  SHF.R.U32.HI R20, RZ, 0x5, R20 ;  /* 0x00000005ff147819 */ /* 0x004fc80000011614 */
[----:B------:R-:W-:-:S05]  /*112f0*/  LOP3.LUT R20, R20, 0x3, RZ, 0xc0, !PT ;  /* 0x0000000314147812 */ /* 0x000fca00078ec0ff */
[----:B------:R-:W-:-:S07]  /*11300*/  IMAD.MOV.U32 R13, RZ, RZ, R20 ;  /* 0x000000ffff0d7224 */ /* 0x000fce00078e0014 */
[----:B01---5:R-:W-:Y:S05]  /*11310*/  WARPSYNC.COLLECTIVE R15, `(.L_x_4778) ;  /* 0x000000000f087348 */ /* 0x023fea0003c00000 */
[----:B------:R2:W3:Y:S02]  /*11320*/  SHFL.IDX P6, R14, R13, R12, R11 ;  /* 0x0000000c0d0e7389 */ /* 0x0004e400000c000b */
[----:B0123-5:R-:W-:Y:S01]  /*11330*/  ENDCOLLECTIVE ;  /* 0x000000000000791b */ /* 0x02ffe20003800000 */
.L_x_4778:
[----:B------:R-:W-:Y:S05]  /*11340*/  BRA `(.L_x_4779) ;  /* 0xffffffbc00ec7947 */ /* 0x000fea000383ffff */
.L_x_4723:
[----:B0-----:R0:W1:Y:S02]  /*11350*/  SYNCS.PHASECHK.TRANS64.TRYWAIT P0, [R24+URZ+0x32440], R3 ;  /* 0x03244003180075a7 */ /* 0x001064000800017f */
[----:B-1----:R-:W-:Y:S05]  /*11360*/  @!P0 NANOSLEEP.SYNCS 0x989680 ;  /* 0x009896800000895d */ /* 0x002fea0003900000 */
[----:B------:R-:W1:Y:S02]  /*11370*/  @!P0 SYNCS.PHASECHK.TRANS64 P0, [R24+URZ+0x32440], R3 ;  /* 0x03244003180085a7 */ /* 0x000e64000800007f */
[----:B-1----:R-:W-:Y:S05]  /*11380*/  @!P0 BRA `(.L_x_4723) ;  /* 0xfffffffc00f08947 */ /* 0x002fea000383ffff */
[----:B------:R-:W-:Y:S05]  /*11390*/  BRA `(.L_x_4780) ;  /* 0xffffffc000947947 */ /* 0x000fea000383ffff */
.L_x_4724:
        /* <DEDUP_REMOVED lines=8> */
.L_x_4782:
[----:B------:R-:W-:Y:S05]  /*11420*/  BSYNC B0 ;  /* 0x0000000000007941 */ /* 0x000fea0003800000 */
.L_x_4781:
        /* <DEDUP_REMOVED lines=9> */
.L_x_4783:
        /* <DEDUP_REMOVED lines=8> */
.L_x_4784:
        /* <DEDUP_REMOVED lines=11> */
.L_x_4785:
[----:B------:R-:W-:Y:S02]  /*115f0*/  IMAD.MOV.U32 R13, RZ, RZ, R5 ;  /* 0x000000ffff0d7224 */ /* 0x000fe400078e0005 */
[----:B------:R-:W-:Y:S01]  /*11600*/  IMAD.MOV.U32 R12, RZ, RZ, 0x2 ;  /* 0x00000002ff0c7424 */ /* 0x000fe200078e00ff */
[----:B------:R-:W-:-:S13]  /*11610*/  @P0 LEA R2, P1, R8, R14, 0x1 ;  /* 0x0000000e08020211 */ /* 0x000fda00078208ff */
[----:B------:R-:W-:Y:S05]  /*11620*/  WARPSYNC.COLLECTIVE R15, `(.L_x_4786) ;  /* 0x000000000f087348 */ /* 0x000fea0003c00000 */
[----:B------:R0:W1:Y:S02]  /*11630*/  SHFL.IDX P6, R14, R13, R12, R11 ;  /* 0x0000000c0d0e7389 */ /* 0x00006400000c000b */
[----:B01----:R-:W-:Y:S01]  /*11640*/  ENDCOLLECTIVE ;  /* 0x000000000000791b */ /* 0x003fe20003800000 */
.L_x_4786:
        /* <DEDUP_REMOVED lines=12> */
.L_x_4787:
[----:B------:R-:W-:Y:S02]  /*11710*/  IMAD.MOV.U32 R13, RZ, RZ, R5 ;  /* 0x000000ffff0d7224 */ /* 0x000fe400078e0005 */
[----:B------:R-:W-:Y:S01]  /*11720*/  IMAD.MOV.U32 R12, RZ, RZ, 0x3 ;  /* 0x00000003ff0c7424 */ /* 0x000fe200078e00ff */
[----:B------:R-:W-:-:S13]  /*11730*/  @P0 LEA R2, P1, R8, R14, 0x1 ;  /* 0x0000000e08020211 */ /* 0x000fda00078208ff */
[----:B------:R-:W-:Y:S05]  /*11740*/  WARPSYNC.COLLECTIVE R15, `(.L_x_4788) ;  /* 0x000000000f087348 */ /* 0x000fea0003c00000 */
[----:B------:R0:W1:Y:S02]  /*11750*/  SHFL.IDX P6, R14, R13, R12, R11 ;  /* 0x0000000c0d0e7389 */ /* 0x00006400000c000b */
[----:B01----:R-:W-:Y:S01]  /*11760*/  ENDCOLLECTIVE ;  /* 0x000000000000791b */ /* 0x003fe20003800000 */
.L_x_4788:
        /* <DEDUP_REMOVED lines=12> */
.L_x_4789:
[----:B------:R-:W-:Y:S02]  /*11830*/  IMAD.MOV.U32 R13, RZ, RZ, R5 ;  /* 0x000000ffff0d7224 */ /* 0x000fe400078e0005 */
[----:B------:R-:W-:Y:S01]  /*11840*/  IMAD.MOV.U32 R12, RZ, RZ, 0x4 ;  /* 0x00000004ff0c7424 */ /* 0x000fe200078e00ff */
[----:B------:R-:W-:-:S13]  /*11850*/  @P0 LEA R2, P1, R8, R14, 0x1 ;  /* 0x0000000e08020211 */ /* 0x000fda00078208ff */
[----:B------:R-:W-:Y:S05]  /*11860*/  WARPSYNC.COLLECTIVE R15, `(.L_x_4790) ;  /* 0x000000000f087348 */ /* 0x000fea0003c00000 */
[----:B------:R0:W1:Y:S02]  /*11870*/  SHFL.IDX P6, R14, R13, R12, R11 ;  /* 0x0000000c0d0e7389 */ /* 0x00006400000c000b */
[----:B01----:R-:W-:Y:S01]  /*11880*/  ENDCOLLECTIVE ;  /* 0x000000000000791b */ /* 0x003fe20003800000 */
.L_x_4790:
        /* <DEDUP_REMOVED lines=12> */
.L_x_4791:
[----:B------:R-:W-:Y:S02]  /*11950*/  IMAD.MOV.U32 R13, RZ, RZ, R5 ;  /* 0x000000ffff0d7224 */ /* 0x000fe400078e0005 */
[----:B------:R-:W-:Y:S01]  /*11960*/  IMAD.MOV.U32 R12, RZ, RZ, 0x5 ;  /* 0x00000005ff0c7424 */ /* 0x000fe200078e00ff */
[----:B------:R-:W-:-:S13]  /*11970*/  @P0 LEA R2, P1, R8, R14, 0x1 ;  /* 0x0000000e08020211 */ /* 0x000fda00078208ff */
[----:B------:R-:W-:Y:S05]  /*11980*/  WARPSYNC.COLLECTIVE R15, `(.L_x_4792) ;  /* 0x000000000f087348 */ /* 0x000fea0003c00000 */
[----:B------:R0:W1:Y:S02]  /*11990*/  SHFL.IDX P6, R14, R13, R12, R11 ;  /* 0x0000000c0d0e7389 */ /* 0x00006400000c000b */
[----:B01----:R-:W-:Y:S01]  /*119a0*/  ENDCOLLECTIVE ;  /* 0x000000000000791b */ /* 0x003fe20003800000 */
.L_x_4792:
        /* <DEDUP_REMOVED lines=10> */
.L_x_4793:
[----:B------:R-:W-:Y:S05]  /*11a50*/  BRA `(.L_x_4794) ;  /* 0xffffffbc00fc7947 */ /* 0x000fea000383ffff */
.L_x_4729:
[----:B------:R-:W-:Y:S01]  /*11a60*/  IMAD.MOV.U32 R13, RZ, RZ, R5 ;  /* 0x000000ffff0d7224 */ /* 0x000fe200078e0005 */
[----:B------:R-:W-:Y:S01]  /*11a70*/  MOV R12, RZ ;  /* 0x000000ff000c7202 */ /* 0x000fe20000000f00 */
[----:B------:R-:W-:Y:S01]  /*11a80*/  IMAD.MOV.U32 R11, RZ, RZ, 0x181f ;  /* 0x0000181fff0b7424 */ /* 0x000fe200078e00ff */
[----:B------:R-:W0:Y:S01]  /*11a90*/  S2R R20, SR_TID.X ;  /* 0x0000000000147919 */ /* 0x000e220000002100 */
[----:B------:R-:W-:Y:S01]  /*11aa0*/  IMAD.MOV.U32 R15, RZ, RZ, -0x1 ;  /* 0xffffffffff0f7424 */ /* 0x000fe200078e00ff */
[----:B------:R-:W-:Y:S01]  /*11ab0*/  LOP3.LUT R16, R16, 0xffffefff, RZ, 0xc0, !PT ;  /* 0xffffefff10107812 */ /* 0x000fe200078ec0ff */
[----:B------:R-:W-:-:S07]  /*11ac0*/  IMAD.U32 R4, RZ, RZ, UR43 ;  /* 0x0000002bff047e24 */ /* 0x000fce000f8e00ff */
[----:B01----:R-:W-:Y:S05]  /*11ad0*/  WARPSYNC.COLLECTIVE R15, `(.L_x_4795) ;  /* 0x000000000f087348 */ /* 0x003fea0003c00000 */
[----:B------:R2:W3:Y:S02]  /*11ae0*/  SHFL.IDX P6, R14, R13, R12, R11 ;  /* 0x0000000c0d0e7389 */ /* 0x0004e400000c000b */
[----:B0123--:R-:W-:Y:S01]  /*11af0*/  ENDCOLLECTIVE ;  /* 0x000000000000791b */ /* 0x00ffe20003800000 */
.L_x_4795:
[----:B------:R-:W-:-:S04]  /*11b00*/  IMAD R4, R4, 0x80, R35 ;  /* 0x0000008004047824 */ /* 0x000fc800078e0223 */
        /* <DEDUP_REMOVED lines=9> */
.L_x_4796:
        /* <DEDUP_REMOVED lines=10> */
.L_x_4797:
        /* <DEDUP_REMOVED lines=13> */
.L_x_4798:
[----:B------:R-:W-:Y:S02]  /*11d10*/  IMAD.MOV.U32 R13, RZ, RZ, R5 ;  /* 0x000000ffff0d7224 */ /* 0x000fe400078e0005 */
[----:B------:R-:W-:Y:S01]  /*11d20*/  IMAD.MOV.U32 R12, RZ, RZ, 0x2 ;  /* 0x00000002ff0c7424 */ /* 0x000fe200078e00ff */
[----:B------:R-:W-:-:S05]  /*11d30*/  @!P1 LEA R10, P0, R8, R14, 0x1 ;  /* 0x0000000e080a9211 */ /* 0x000fca00078008ff */
[----:B------:R-:W-:Y:S02]  /*11d40*/  @!P1 IMAD.X R11, RZ, RZ, R2, P0 ;  /* 0x000000ffff0b9224 */ /* 0x000fe400000e0602 */
[----:B------:R-:W-:Y:S02]  /*11d50*/  @!P1 IMAD.MOV.U32 R2, RZ, RZ, R10 ;  /* 0x000000ffff029224 */ /* 0x000fe400078e000a */
[----:B------:R-:W-:Y:S01]  /*11d60*/  @!P1 IMAD.MOV.U32 R3, RZ, RZ, R11 ;  /* 0x000000ffff039224 */ /* 0x000fe200078e000b */
[----:B------:R-:W-:Y:S01]  /*11d70*/  MOV R11, 0x181f ;  /* 0x0000181f000b7802 */ /* 0x000fe20000000f00 */
[----:B------:R-:W-:-:S03]  /*11d80*/  IMAD.SHL.U32 R10, R20, 0x8, RZ ;  /* 0x00000008140a7824 */ /* 0x000fc600078e00ff */
[----:B------:R-:W-:Y:S01]  /*11d90*/  @!PT LDS RZ, [RZ] ;  /* 0x00000000fffff984 */ /* 0x000fe20000000800 */
[----:B------:R-:W-:Y:S01]  /*11da0*/  @!PT LDS RZ, [RZ] ;  /* 0x00000000fffff984 */ /* 0x000fe20000000800 */
[----:B------:R-:W-:Y:S01]  /*11db0*/  @!PT LDS RZ, [RZ] ;  /* 0x00000000fffff984 */ /* 0x000fe20000000800 */
[----:B------:R0:W-:Y:S01]  /*11dc0*/  @!P1 LDGSTS.E.BYPASS.LTC128B.128 [R22+0x18c00], desc[UR36][R2.64], !P5 ;  /* 0x18c0000002169fae */ /* 0x0001e2000e901d64 */
[----:B------:R-:W-:Y:S01]  /*11dd0*/  ISETP.GE.AND P1, PT, R6, UR41, PT ;  /* 0x0000002906007c0c */ /* 0x000fe2000bf26270 */
[----:B------:R-:W-:Y:S01]  /*11de0*/  VIADD R6, R4, 0x30 ;  /* 0x0000003004067836 */ /* 0x000fe20000000000 */
[----:B------:R-:W-:-:S11]  /*11df0*/  LOP3.LUT R10, R10, 0x38, RZ, 0xc0, !PT ;  /* 0x000000380a0a7812 */ /* 0x000fd600078ec0ff */
[----:B0-----:R-:W-:Y:S05]  /*11e00*/  WARPSYNC.COLLECTIVE R15, `(.L_x_4799) ;  /* 0x000000000f087348 */ /* 0x001fea0003c00000 */
[----:B------:R1:W2:Y:S02]  /*11e10*/  SHFL.IDX P6, R14, R13, R12, R11 ;  /* 0x0000000c0d0e7389 */ /* 0x0002a400000c000b */
[----:B012---:R-:W-:Y:S01]  /*11e20*/  ENDCOLLECTIVE ;  /* 0x000000000000791b */ /* 0x007fe20003800000 */
.L_x_4799:
[----:B------:R-:W-:Y:S01]  /*11e30*/  @P1 LOP3.LUT R16, R16, 0x400, RZ, 0xfc, !PT ;  /* 0x0000040010101812 */ /* 0x000fe200078efcff */
[----:B------:R-:W-:-:S03]  /*11e40*/  IMAD.MOV.U32 R13, RZ, RZ, R0 ;  /* 0x000000ffff0d7224 */ /* 0x000fc600078e0000 */
[----:B------:R-:W-:Y:S01]  /*11e50*/  LOP3.LUT R16, R16, 0xfffffdff, RZ, 0xc0, !PT ;  /* 0xfffffdff10107812 */ /* 0x000fe200078ec0ff */
[----:B------:R-:W-:-:S07]  /*11e60*/  IMAD.MOV.U32 R8, RZ, RZ, R14 ;  /* 0x000000ffff087224 */ /* 0x000fce00078e000e */
[----:B------:R-:W-:Y:S05]  /*11e70*/  WARPSYNC.COLLECTIVE R15, `(.L_x_4800) ;  /* 0x000000000f087348 */ /* 0x000fea0003c00000 */
[----:B------:R0:W1:Y:S02]  /*11e80*/  SHFL.IDX P6, R14, R13, R12, R11 ;  /* 0x0000000c0d0e7389 */ /* 0x00006400000c000b */
[----:B01----:R-:W-:Y:S01]  /*11e90*/  ENDCOLLECTIVE ;  /* 0x000000000000791b */ /* 0x003fe20003800000 */
.L_x_4800:
[----:B------:R-:W-:Y:S02]  /*11ea0*/  IMAD.MOV.U32 R13, RZ, RZ, R5 ;  /* 0x000000ffff0d7224 */ /* 0x000fe400078e0005 */
[----:B------:R-:W-:Y:S02]  /*11eb0*/  IMAD.MOV.U32 R12, RZ, RZ, 0x3 ;  /* 0x00000003ff0c7424 */ /* 0x000fe400078e00ff */
[----:B------:R-:W-:-:S07]  /*11ec0*/  IMAD.MOV.U32 R9, RZ, RZ, R14 ;  /* 0x000000ffff097224 */ /* 0x000fce00078e000e */
[----:B------:R-:W-:Y:S05]  /*11ed0*/  WARPSYNC.COLLECTIVE R15, `(.L_x_4801) ;  /* 0x000000000f087348 */ /* 0x000fea0003c00000 */
[----:B------:R0:W1:Y:S02]  /*11ee0*/  SHFL.IDX P6, R14, R13, R12, R11 ;  /* 0x0000000c0d0e7389 */ /* 0x00006400000c000b */
[----:B01----:R-:W-:Y:S01]  /*11ef0*/  ENDCOLLECTIVE ;  /* 0x000000000000791b */ /* 0x003fe20003800000 */
.L_x_4801:
        /* <DEDUP_REMOVED lines=14> */
.L_x_4802:
        /* <DEDUP_REMOVED lines=8> */
.L_x_4803:
[----:B------:R-:W-:-:S05]  /*12060*/  @!P1 LEA R7, P0, R10, R7, 0x1 ;  /* 0x000000070a079211 */ /* 0x000fca00078008ff */
[----:B------:R-:W-:Y:S02]  /*12070*/  @!P1 IMAD.X R6, RZ, RZ, R6, P0 ;  /* 0x000000ffff069224 */ /* 0x000fe400000e0606 */
[----:B------:R-:W-:Y:S02]  /*12080*/  @!P1 IMAD.MOV.U32 R2, RZ, RZ, R7 ;  /* 0x000000ffff029224 */ /* 0x000fe400078e0007 */
[----:B------:R-:W-:Y:S01]  /*12090*/  @!P1 IMAD.MOV.U32 R3, RZ, RZ, R6 ;  /* 0x000000ffff039224 */ /* 0x000fe200078e0006 */
[----:B------:R-:W-:Y:S01]  /*120a0*/  MOV R13, R0 ;  /* 0x00000000000d7202 */ /* 0x000fe20000000f00 */
[----:B------:R-:W-:-:S03]  /*120b0*/  VIADD R6, R4, 0x40 ;  /* 0x0000004004067836 */ /* 0x000fc60000000000 */
[----:B------:R-:W-:Y:S01]  /*120c0*/  @!PT LDS RZ, [RZ] ;  /* 0x00000000fffff984 */ /* 0x000fe20000000800 */
[----:B------:R-:W-:Y:S01]  /*120d0*/  @!PT LDS RZ, [RZ] ;  /* 0x00000000fffff984 */ /* 0x000fe20000000800 */
[----:B------:R-:W-:Y:S01]  /*120e0*/  @!PT LDS RZ, [RZ] ;  /* 0x00000000fffff984 */ /* 0x000fe20000000800 */
[----:B------:R0:W-:Y:S02]  /*120f0*/  @!P1 LDGSTS.E.BYPASS.LTC128B.128 [R22+0x19c00], desc[UR36][R2.64], !P5 ;  /* 0x19c0000002169fae */ /* 0x0001e4000e901d64 */
[----:B------:R-:W-:Y:S01]  /*12100*/  ISETP.GE.AND P1, PT, R6, UR41, PT ;  /* 0x0000002906007c0c */ /* 0x000fe2000bf26270 */
[----:B------:R-:W-:Y:S02]  /*12110*/  VIADD R6, R4, 0x50 ;  /* 0x0000005004067836 */ /* 0x000fe40000000000 */
[----:B0-----:R-:W-:-:S10]  /*12120*/  IMAD.MOV.U32 R2, RZ, RZ, R14 ;  /* 0x000000ffff027224 */ /* 0x001fd400078e000e */
[----:B------:R-:W-:Y:S05]  /*12130*/  WARPSYNC.COLLECTIVE R15, `(.L_x_4804) ;  /* 0x000000000f087348 */ /* 0x000fea0003c00000 */
[----:B------:R0:W1:Y:S02]  /*12140*/  SHFL.IDX P6, R14, R13, R12, R11 ;  /* 0x0000000c0d0e7389 */ /* 0x00006400000c000b */
[----:B01----:R-:W-:Y:S01]  /*12150*/  ENDCOLLECTIVE ;  /* 0x000000000000791b */ /* 0x003fe20003800000 */
.L_x_4804:
        /* <DEDUP_REMOVED lines=16> */
.L_x_4805:
[----:B------:R-:W-:Y:S01]  /*12260*/  @P1 LOP3.LUT R16, R16, 0x80, RZ, 0xfc, !PT ;  /* 0x0000008010101812 */ /* 0x000fe200078efcff */
[----:B------:R-:W-:-:S03]  /*12270*/  IMAD.MOV.U32 R13, RZ, RZ, R0 ;  /* 0x000000ffff0d7224 */ /* 0x000fc600078e0000 */
[----:B------:R-:W-:Y:S01]  /*12280*/  LOP3.LUT R16, R16, 0xffffffbf, RZ, 0xc0, !PT ;  /* 0xffffffbf10107812 */ /* 0x000fe200078ec0ff */
[----:B------:R-:W-:-:S07]  /*12290*/  IMAD.MOV.U32 R2, RZ, RZ, R14 ;  /* 0x000000ffff027224 */ /* 0x000fce00078e000e */
[----:B------:R-:W-:Y:S05]  /*122a0*/  WARPSYNC.COLLECTIVE R15, `(.L_x_4806) ;  /* 0x000000000f087348 */ /* 0x000fea0003c00000 */
[----:B------:R0:W1:Y:S02]  /*122b0*/  SHFL.IDX P6, R14, R13, R12, R11 ;  /* 0x0000000c0d0e7389 */ /* 0x00006400000c000b */
[----:B01----:R-:W-:Y:S01]  /*122c0*/  ENDCOLLECTIVE ;  /* 0x000000000000791b */ /* 0x003fe20003800000 */
.L_x_4806:
[----:B------:R-:W-:Y:S02]  /*122d0*/  IMAD.MOV.U32 R13, RZ, RZ, R5 ;  /* 0x000000ffff0d7224 */ /* 0x000fe400078e0005 */
[----:B------:R-:W-:Y:S02]  /*122e0*/  IMAD.MOV.U32 R12, RZ, RZ, 0x6 ;  /* 0x00000006ff0c7424 */ /* 0x000fe400078e00ff */
[----:B------:R-:W-:-:S07]  /*122f0*/  IMAD.MOV.U32 R21, RZ, RZ, R14 ;  /* 0x000000ffff157224 */ /* 0x000fce00078e000e */
[----:B------:R-:W-:Y:S05]  /*12300*/  WARPSYNC.COLLECTIVE R15, `(.L_x_4807) ;  /* 0x000000000f087348 */ /* 0x000fea0003c00000 */
[----:B------:R0:W1:Y:S02]  /*12310*/  SHFL.IDX P6, R14, R13, R12, R11 ;  /* 0x0000000c0d0e7389 */ /* 0x00006400000c000b */
[----:B01----:R-:W-:Y:S01]  /*12320*/  ENDCOLLECTIVE ;  /* 0x000000000000791b */ /* 0x003fe20003800000 */
.L_x_4807:
        /* <DEDUP_REMOVED lines=13> */
.L_x_4808:
        /* <DEDUP_REMOVED lines=8> */
[----:B------:R-:W-:-:S03]  /*12480*/  @!P1 IMAD.MOV.U32 R2, RZ, RZ, R6 ;  /* 0x000000ffff029224 */ /* 0x000fc600078e0006 */
[----:B------:R-:W-:Y:S01]  /*12490*/  @!P1 MOV R3, R15 ;  /* 0x0000000f00039202 */ /* 0x000fe20000000f00 */
[----:B------:R-:W-:-:S04]  /*124a0*/  IMAD.MOV.U32 R15, RZ, RZ, -0x1 ;  /* 0xffffffffff0f7424 */ /* 0x000fc800078e00ff */
[----:B------:R-:W-:Y:S01]  /*124b0*/  @!PT LDS RZ, [RZ] ;  /* 0x00000000fffff984 */ /* 0x000fe20000000800 */
[----:B------:R-:W-:Y:S01]  /*124c0*/  @!PT LDS RZ, [RZ] ;  /* 0x00000000fffff984 */ /* 0x000fe20000000800 */
[----:B------:R-:W-:Y:S01]  /*124d0*/  @!PT LDS RZ, [RZ] ;  /* 0x00000000fffff984 */ /* 0x000fe20000000800 */
[----:B------:R0:W-:Y:S03]  /*124e0*/  @!P1 LDGSTS.E.BYPASS.LTC128B.128 [R22+0x1b400], desc[UR36][R2.64], !P5 ;  /* 0x1b40000002169fae */ /* 0x0001e6000e901d64 */
[----:B0-----:R-:W-:Y:S05]  /*124f0*/  WARPSYNC.COLLECTIVE R15, `(.L_x_4809) ;  /* 0x000000000f087348 */ /* 0x001fea0003c00000 */
[----:B------:R1:W2:Y:S02]  /*12500*/  SHFL.IDX P6, R14, R13, R12, R11 ;  /* 0x0000000c0d0e7389 */ /* 0x0002a400000c000b */
[----:B012---:R-:W-:Y:S01]  /*12510*/  ENDCOLLECTIVE ;  /* 0x000000000000791b */ /* 0x007fe20003800000 */
.L_x_4809:
[----:B------:R-:W-:Y:S02]  /*12520*/  IMAD.MOV.U32 R13, RZ, RZ, R0 ;  /* 0x000000ffff0d7224 */ /* 0x000fe400078e0000 */
[----:B------:R-:W-:-:S07]  /*12530*/  IMAD.MOV.U32 R5, RZ, RZ, R14 ;  /* 0x000000ffff057224 */ /* 0x000fce00078e000e */
[----:B------:R-:W-:Y:S05]  /*12540*/  WARPSYNC.COLLECTIVE R15, `(.L_x_4810) ;  /* 0x000000000f087348 */ /* 0x000fea0003c00000 */
[----:B------:R0:W1:Y:S02]  /*12550*/  SHFL.IDX P6, R14, R13, R12, R11 ;  /* 0x0000000c0d0e7389 */ /* 0x00006400000c000b */
[----:B01----:R-:W-:Y:S01]  /*12560*/  ENDCOLLECTIVE ;  /* 0x000000000000791b */ /* 0x003fe20003800000 */
.L_x_4810:
[----:B------:R-:W-:Y:S05]  /*12570*/  BRA `(.L_x_4811) ;  /* 0xffffffc0001c7947 */ /* 0x000fea000383ffff */
.L_x_4733:
        /* <DEDUP_REMOVED lines=8> */
.L_x_4813:
[----:B------:R-:W-:Y:S05]  /*12600*/  BSYNC B0 ;  /* 0x0000000000007941 */ /* 0x000fea0003800000 */
.L_x_4812:
        /* <DEDUP_REMOVED lines=9> */
.L_x_4814:
        /* <DEDUP_REMOVED lines=8> */
.L_x_4815:
        /* <DEDUP_REMOVED lines=13> */
.L_x_4816:
[----:B------:R-:W-:Y:S02]  /*127f0*/  IMAD.MOV.U32 R13, RZ, RZ, R4 ;  /* 0x000000ffff0d7224 */ /* 0x000fe400078e0004 */
[----:B------:R-:W-:Y:S01]  /*12800*/  IMAD.MOV.U32 R12, RZ, RZ, 0x2 ;  /* 0x00000002ff0c7424 */ /* 0x000fe200078e00ff */
[----:B------:R-:W-:-:S13]  /*12810*/  LOP3.LUT P6, RZ, R16, 0x800, RZ, 0xc0, !PT ;  /* 0x0000080010ff7812 */ /* 0x000fda00078cc0ff */
[----:B------:R-:W-:-:S04]  /*12820*/  @!P6 LEA R14, P0, R20, R14, 0x1 ;  /* 0x0000000e140ee211 */ /* 0x000fc800078008ff */
[----:B------:R-:W-:Y:S01]  /*12830*/  @!P6 IADD3.X R5, RZ, R5, RZ, P0, !PT ;  /* 0x00000005ff05e210 */ /* 0x000fe200007fe4ff */
[----:B------:R-:W-:-:S04]  /*12840*/  @!P6 IMAD.MOV.U32 R2, RZ, RZ, R14 ;  /* 0x000000ffff02e224 */ /* 0x000fc800078e000e */
        /* <DEDUP_REMOVED lines=11> */
.L_x_4817:
[----:B------:R-:W-:Y:S02]  /*12900*/  IMAD.MOV.U32 R13, RZ, RZ, R0 ;  /* 0x000000ffff0d7224 */ /* 0x000fe400078e0000 */
[----:B------:R-:W-:-:S07]  /*12910*/  IMAD.MOV.U32 R5, RZ, RZ, R14 ;  /* 0x000000ffff057224 */ /* 0x000fce00078e000e */
[----:B------:R-:W-:Y:S05]  /*12920*/  WARPSYNC.COLLECTIVE R15, `(.L_x_4818) ;  /* 0x000000000f087348 */ /* 0x000fea0003c00000 */
[----:B------:R0:W1:Y:S02]  /*12930*/  SHFL.IDX P6, R14, R13, R12, R11 ;  /* 0x0000000c0d0e7389 */ /* 0x00006400000c000b */
[----:B01----:R-:W-:Y:S01]  /*12940*/  ENDCOLLECTIVE ;  /* 0x000000000000791b */ /* 0x003fe20003800000 */
.L_x_4818:
[----:B------:R-:W-:Y:S02]  /*12950*/  IMAD.MOV.U32 R13, RZ, RZ, R4 ;  /* 0x000000ffff0d7224 */ /* 0x000fe400078e0004 */
[----:B------:R-:W-:Y:S01]  /*12960*/  IMAD.MOV.U32 R12, RZ, RZ, 0x3 ;  /* 0x00000003ff0c7424 */ /* 0x000fe200078e00ff */
[----:B------:R-:W-:-:S05]  /*12970*/  @!P1 LEA R14, P0, R20, R14, 0x1 ;  /* 0x0000000e140e9211 */ /* 0x000fca00078008ff */
[----:B------:R-:W-:-:S08]  /*12980*/  @!P1 IMAD.MOV.U32 R2, RZ, RZ, R14 ;  /* 0x000000ffff029224 */ /* 0x000fd000078e000e */
[----:B------:R-:W-:Y:S05]  /*12990*/  WARPSYNC.COLLECTIVE R15, `(.L_x_4819) ;  /* 0x000000000f087348 */ /* 0x000fea0003c00000 */
[----:B------:R0:W1:Y:S02]  /*129a0*/  SHFL.IDX P6, R14, R13, R12, R11 ;  /* 0x0000000c0d0e7389 */ /* 0x00006400000c000b */
[----:B01----:R-:W-:Y:S01]  /*129b0*/  ENDCOLLECTIVE ;  /* 0x000000000000791b */ /* 0x003fe20003800000 */
.L_x_4819:
        /* <DEDUP_REMOVED lines=15> */
.L_x_4820:
        /* <DEDUP_REMOVED lines=17> */
.L_x_4821:
[----:B------:R-:W-:Y:S01]  /*12bc0*/  MOV R13, R0 ;  /* 0x00000000000d7202 */ /* 0x000fe20000000f00 */
[----:B------:R-:W-:-:S07]  /*12bd0*/  IMAD.MOV.U32 R5, RZ, RZ, R14 ;  /* 0x000000ffff057224 */ /* 0x000fce00078e000e */
[----:B------:R-:W-:Y:S05]  /*12be0*/  WARPSYNC.COLLECTIVE R15, `(.L_x_4822) ;  /* 0x000000000f087348 */ /* 0x000fea0003c00000 */
[----:B------:R0:W1:Y:S02]  /*12bf0*/  SHFL.IDX P6, R14, R13, R12, R11 ;  /* 0x0000000c0d0e7389 */ /* 0x00006400000c000b */
[----:B01----:R-:W-:Y:S01]  /*12c00*/  ENDCOLLECTIVE ;  /* 0x000000000000791b */ /* 0x003fe20003800000 */
.L_x_4822:
[----:B------:R-:W-:Y:S02]  /*12c10*/  IMAD.MOV.U32 R13, RZ, RZ, R4 ;  /* 0x000000ffff0d7224 */ /* 0x000fe400078e0004 */
[----:B------:R-:W-:Y:S01]  /*12c20*/  IMAD.MOV.U32 R12, RZ, RZ, 0x5 ;  /* 0x00000005ff0c7424 */ /* 0x000fe200078e00ff */
[----:B------:R-:W-:-:S05]  /*12c30*/  @!P1 LEA R14, P0, R20, R14, 0x1 ;  /* 0x0000000e140e9211 */ /* 0x000fca00078008ff */
[----:B------:R-:W-:-:S08]  /*12c40*/  @!P1 IMAD.MOV.U32 R2, RZ, RZ, R14 ;  /* 0x000000ffff029224 */ /* 0x000fd000078e000e */
[----:B------:R-:W-:Y:S05]  /*12c50*/  WARPSYNC.COLLECTIVE R15, `(.L_x_4823) ;  /* 0x000000000f087348 */ /* 0x000fea0003c00000 */
[----:B------:R0:W1:Y:S02]  /*12c60*/  SHFL.IDX P6, R14, R13, R12, R11 ;  /* 0x0000000c0d0e7389 */ /* 0x00006400000c000b */
[----:B01----:R-:W-:Y:S01]  /*12c70*/  ENDCOLLECTIVE ;  /* 0x000000000000791b */ /* 0x003fe20003800000 */
.L_x_4823:
        /* <DEDUP_REMOVED lines=15> */
.L_x_4824:
        /* <DEDUP_REMOVED lines=17> */
.L_x_4825:
[----:B------:R-:W-:Y:S02]  /*12e80*/  IMAD.MOV.U32 R13, RZ, RZ, R0 ;  /* 0x000000ffff0d7224 */ /* 0x000fe400078e0000 */
[----:B------:R-:W-:-:S07]  /*12e90*/  IMAD.MOV.U32 R5, RZ, RZ, R14 ;  /* 0x000000ffff057224 */ /* 0x000fce00078e000e */
[----:B------:R-:W-:Y:S05]  /*12ea0*/  WARPSYNC.COLLECTIVE R15, `(.L_x_4826) ;  /* 0x000000000f087348 */ /* 0x000fea0003c00000 */
[----:B------:R0:W1:Y:S02]  /*12eb0*/  SHFL.IDX P6, R14, R13, R12, R11 ;  /* 0x0000000c0d0e7389 */ /* 0x00006400000c000b */
[----:B01----:R-:W-:Y:S01]  /*12ec0*/  ENDCOLLECTIVE ;  /* 0x000000000000791b */ /* 0x003fe20003800000 */
.L_x_4826:
[----:B------:R-:W-:Y:S02]  /*12ed0*/  IMAD.MOV.U32 R13, RZ, RZ, R4 ;  /* 0x000000ffff0d7224 */ /* 0x000fe400078e0004 */
[----:B------:R-:W-:Y:S01]  /*12ee0*/  IMAD.MOV.U32 R12, RZ, RZ, 0x7 ;  /* 0x00000007ff0c7424 */ /* 0x000fe200078e00ff */
[----:B------:R-:W-:-:S05]  /*12ef0*/  @!P1 LEA R14, P0, R20, R14, 0x1 ;  /* 0x0000000e140e9211 */ /* 0x000fca00078008ff */
[----:B------:R-:W-:-:S08]  /*12f00*/  @!P1 IMAD.MOV.U32 R2, RZ, RZ, R14 ;  /* 0x000000ffff029224 */ /* 0x000fd000078e000e */
[----:B------:R-:W-:Y:S05]  /*12f10*/  WARPSYNC.COLLECTIVE R15, `(.L_x_4827) ;  /* 0x000000000f087348 */ /* 0x000fea0003c00000 */
[----:B------:R0:W1:Y:S02]  /*12f20*/  SHFL.IDX P6, R14, R13, R12, R11 ;  /* 0x0000000c0d0e7389 */ /* 0x00006400000c000b */
[----:B01----:R-:W-:Y:S01]  /*12f30*/  ENDCOLLECTIVE ;  /* 0x000000000000791b */ /* 0x003fe20003800000 */
.L_x_4827:
        /* <DEDUP_REMOVED lines=10> */
[----:B------:R-:W-:-:S07]  /*12fe0*/  MOV R5, R14 ;  /* 0x0000000e00057202 */ /* 0x000fce0000000f00 */
[----:B0-----:R-:W-:Y:S05]  /*12ff0*/  WARPSYNC.COLLECTIVE R15, `(.L_x_4828) ;  /* 0x000000000f087348 */ /* 0x001fea0003c00000 */
[----:B------:R1:W2:Y:S02]  /*13000*/  SHFL.IDX P6, R14, R13, R12, R11 ;  /* 0x0000000c0d0e7389 */ /* 0x0002a400000c000b */
[----:B012---:R-:W-:Y:S01]  /*13010*/  ENDCOLLECTIVE ;  /* 0x000000000000791b */ /* 0x007fe20003800000 */
.L_x_4828:
[----:B------:R-:W-:Y:S05]  /*13020*/  BRA `(.L_x_4829) ;  /* 0xffffffc000347947 */ /* 0x000fea000383ffff */
.L_x_4736:
[----:B0-----:R0:W2:Y:S02]  /*13030*/  SYNCS.PHASECHK.TRANS64.TRYWAIT P0, [R17+URZ+0x32420], R0 ;  /* 0x03242000110075a7 */ /* 0x0010a4000800017f */
[----:B--2---:R-:W-:Y:S05]  /*13040*/  @!P0 NANOSLEEP.SYNCS 0x989680 ;  /* 0x009896800000895d */ /* 0x004fea0003900000 */
[----:B------:R-:W2:Y:S02]  /*13050*/  @!P0 SYNCS.PHASECHK.TRANS64 P0, [R17+URZ+0x32420], R0 ;  /* 0x03242000110085a7 */ /* 0x000ea4000800007f */
[----:B--2---:R-:W-:Y:S05]  /*13060*/  @!P0 BRA `(.L_x_4736) ;  /* 0xfffffffc00f08947 */ /* 0x004fea000383ffff */
[----:B------:R-:W-:Y:S05]  /*13070*/  BRA `(.L_x_4830) ;  /* 0xffffffc000987947 */ /* 0x000fea000383ffff */
.L_x_4739:
[----:B--2---:R2:W3:Y:S02]  /*13080*/  SYNCS.PHASECHK.TRANS64.TRYWAIT P0, [R24+URZ+0x32460], R3 ;  /* 0x03246003180075a7 */ /* 0x0044e4000800017f */
[----:B---3--:R-:W-:Y:S05]  /*13090*/  @!P0 NANOSLEEP.SYNCS 0x989680 ;  /* 0x009896800000895d */ /* 0x008fea0003900000 */
[----:B------:R-:W3:Y:S02]  /*130a0*/  @!P0 SYNCS.PHASECHK.TRANS64 P0, [R24+URZ+0x32460], R3 ;  /* 0x03246003180085a7 */ /* 0x000ee4000800007f */
[----:B---3--:R-:W-:Y:S05]  /*130b0*/  @!P0 BRA `(.L_x_4739) ;  /* 0xfffffffc00f08947 */ /* 0x008fea000383ffff */
[----:B------:R-:W-:Y:S05]  /*130c0*/  BRA `(.L_x_4831) ;  /* 0xffffffc000a47947 */ /* 0x000fea000383ffff */
.L_x_4740:
        /* <DEDUP_REMOVED lines=8> */
.L_x_4833:
[----:B------:R-:W-:Y:S05]  /*13150*/  BSYNC B0 ;  /* 0x0000000000007941 */ /* 0x000fea0003800000 */
.L_x_4832:
        /* <DEDUP_REMOVED lines=12> */
.L_x_4834:
        /* <DEDUP_REMOVED lines=9> */
.L_x_4835:
        /* <DEDUP_REMOVED lines=19> */
.L_x_4836:
[----:B------:R-:W-:Y:S01]  /*133e0*/  MOV R13, R6 ;  /* 0x00000006000d7202 */ /* 0x000fe20000000f00 */
[----:B------:R-:W-:Y:S01]  /*133f0*/  IMAD.MOV.U32 R12, RZ, RZ, 0x2 ;  /* 0x00000002ff0c7424 */ /* 0x000fe200078e00ff */
[----:B------:R-:W-:-:S13]  /*13400*/  IADD3 R2, P3, R14, R0, RZ ;  /* 0x000000000e027210 */ /* 0x000fda0007f7e0ff */
[----:B------:R-:W-:Y:S05]  /*13410*/  WARPSYNC.COLLECTIVE R15, `(.L_x_4837) ;  /* 0x000000000f087348 */ /* 0x000fea0003c00000 */
[----:B------:R0:W1:Y:S02]  /*13420*/  SHFL.IDX P6, R14, R13, R12, R11 ;  /* 0x0000000c0d0e7389 */ /* 0x00006400000c000b */
[----:B01----:R-:W-:Y:S01]  /*13430*/  ENDCOLLECTIVE ;  /* 0x000000000000791b */ /* 0x003fe20003800000 */
.L_x_4837:
        /* <DEDUP_REMOVED lines=17> */
.L_x_4838:
[----:B------:R-:W-:Y:S02]  /*13550*/  IMAD.MOV.U32 R13, RZ, RZ, R6 ;  /* 0x000000ffff0d7224 */ /* 0x000fe400078e0006 */
[----:B------:R-:W-:Y:S01]  /*13560*/  IMAD.MOV.U32 R12, RZ, RZ, 0x3 ;  /* 0x00000003ff0c7424 */ /* 0x000fe200078e00ff */
[----:B------:R-:W-:-:S13]  /*13570*/  IADD3 R2, P3, R14, R0, RZ ;  /* 0x000000000e027210 */ /* 0x000fda0007f7e0ff */
[----:B------:R-:W-:Y:S05]  /*13580*/  WARPSYNC.COLLECTIVE R15, `(.L_x_4839) ;  /* 0x000000000f087348 */ /* 0x000fea0003c00000 */
[----:B------:R0:W1:Y:S02]  /*13590*/  SHFL.IDX P6, R14, R13, R12, R11 ;  /* 0x0000000c0d0e7389 */ /* 0x00006400000c000b */
[----:B01----:R-:W-:Y:S01]  /*135a0*/  ENDCOLLECTIVE ;  /* 0x000000000000791b */ /* 0x003fe20003800000 */
.L_x_4839:
        /* <DEDUP_REMOVED lines=17> */
.L_x_4840:
[----:B------:R-:W-:Y:S02]  /*136c0*/  IMAD.MOV.U32 R13, RZ, RZ, R6 ;  /* 0x000000ffff0d7224 */ /* 0x000fe400078e0006 */
[----:B------:R-:W-:Y:S01]  /*136d0*/  IMAD.MOV.U32 R12, RZ, RZ, 0x4 ;  /* 0x00000004ff0c7424 */ /* 0x000fe200078e00ff */
[----:B------:R-:W-:-:S13]  /*136e0*/  IADD3 R2, P3, R14, R0, RZ ;  /* 0x000000000e027210 */ /* 0x000fda0007f7e0ff */
[----:B------:R-:W-:Y:S05]  /*136f0*/  WARPSYNC.COLLECTIVE R15, `(.L_x_4841) ;  /* 0x000000000f087348 */ /* 0x000fea0003c00000 */
[----:B------:R0:W1:Y:S02]  /*13700*/  SHFL.IDX P6, R14, R13, R12, R11 ;  /* 0x0000000c0d0e7389 */ /* 0x00006400000c000b */
[----:B01----:R-:W-:Y:S01]  /*13710*/  ENDCOLLECTIVE ;  /* 0x000000000000791b */ /* 0x003fe20003800000 */
.L_x_4841:
        /* <DEDUP_REMOVED lines=17> */
.L_x_4842:
[----:B------:R-:W-:Y:S02]  /*13830*/  IMAD.MOV.U32 R13, RZ, RZ, R6 ;  /* 0x000000ffff0d7224 */ /* 0x000fe400078e0006 */
[----:B------:R-:W-:Y:S01]  /*13840*/  IMAD.MOV.U32 R12, RZ, RZ, 0x5 ;  /* 0x00000005ff0c7424 */ /* 0x000fe200078e00ff */
[----:B------:R-:W-:-:S13]  /*13850*/  IADD3 R2, P3, R14, R0, RZ ;  /* 0x000000000e027210 */ /* 0x000fda0007f7e0ff */
[----:B------:R-:W-:Y:S05]  /*13860*/  WARPSYNC.COLLECTIVE R15, `(.L_x_4843) ;  /* 0x000000000f087348 */ /* 0x000fea0003c00000 */
[----:B------:R0:W1:Y:S02]  /*13870*/  SHFL.IDX P6, R14, R13, R12, R11 ;  /* 0x0000000c0d0e7389 */ /* 0x00006400000c000b */
[----:B01----:R-:W-:Y:S01]  /*13880*/  ENDCOLLECTIVE ;  /* 0x000000000000791b */ /* 0x003fe20003800000 */
.L_x_4843:
        /* <DEDUP_REMOVED lines=12> */
.L_x_4844:
        /* <DEDUP_REMOVED lines=9> */
.L_x_4746:
[----:B--2---:R2:W3:Y:S02]  /*139e0*/  SYNCS.PHASECHK.TRANS64.TRYWAIT P0, [R10+URZ+0x32440], R25 ;  /* 0x032440190a0075a7 */ /* 0x0044e4000800017f */
[----:B---3--:R-:W-:Y:S05]  /*139f0*/  @!P0 NANOSLEEP.SYNCS 0x989680 ;  /* 0x009896800000895d */ /* 0x008fea0003900000 */
[----:B------:R-:W3:Y:S02]  /*13a00*/  @!P0 SYNCS.PHASECHK.TRANS64 P0, [R10+URZ+0x32440], R25 ;  /* 0x032440190a0085a7 */ /* 0x000ee4000800007f */
[----:B---3--:R-:W-:Y:S05]  /*13a10*/  @!P0 BRA `(.L_x_4746) ;  /* 0xfffffffc00f08947 */ /* 0x008fea000383ffff */
[----:B------:R-:W-:Y:S05]  /*13a20*/  BRA `(.L_x_4846) ;  /* 0xffffffc400047947 */ /* 0x000fea000383ffff */
.L_x_4747:
[----:B------:R-:W-:Y:S01]  /*13a30*/  BSSY B1, `(.L_x_4847) ;  /* 0x0000008000017945 */ /* 0x000fe20003800000 */
[----:B------:R-:W-:Y:S01]  /*13a40*/  IMAD.MOV.U32 R13, RZ, RZ, R21 ;  /* 0x000000ffff0d7224 */ /* 0x000fe200078e0015 */
[----:B------:R-:W-:Y:S01]  /*13a50*/  MOV R12, RZ ;  /* 0x000000ff000c7202 */ /* 0x000fe20000000f00 */
[----:B------:R-:W-:Y:S02]  /*13a60*/  IMAD.MOV.U32 R11, RZ, RZ, 0x181f ;  /* 0x0000181fff0b7424 */ /* 0x000fe400078e00ff */
[----:B------:R-:W-:-:S07]  /*13a70*/  IMAD.MOV.U32 R15, RZ, RZ, -0x1 ;  /* 0xffffffffff0f7424 */ /* 0x000fce00078e00ff */
[----:B--2---:R-:W-:Y:S05]  /*13a80*/  WARPSYNC.COLLECTIVE R15, `(.L_x_4848) ;  /* 0x000000000f087348 */ /* 0x004fea0003c00000 */
[----:B------:R0:W1:Y:S02]  /*13a90*/  SHFL.IDX P6, R14, R13, R12, R11 ;  /* 0x0000000c0d0e7389 */ /* 0x00006400000c000b */
[----:B012---:R-:W-:Y:S01]  /*13aa0*/  ENDCOLLECTIVE ;  /* 0x000000000000791b */ /* 0x007fe20003800000 */
.L_x_4848:
[----:B------:R-:W-:Y:S05]  /*13ab0*/  BSYNC B1 ;  /* 0x0000000000017941 */ /* 0x000fea0003800000 */
.L_x_4847:
        /* <DEDUP_REMOVED lines=9> */
.L_x_4849:
[----:B------:R-:W-:Y:S02]  /*13b50*/  IMAD.MOV.U32 R13, RZ, RZ, R21 ;  /* 0x000000ffff0d7224 */ /* 0x000fe400078e0015 */
[----:B------:R-:W-:Y:S01]  /*13b60*/  IMAD.MOV.U32 R12, RZ, RZ, 0x1 ;  /* 0x00000001ff0c7424 */ /* 0x000fe200078e00ff */
[----:B------:R-:W-:-:S13]  /*13b70*/  IADD3 R2, P0, R14, R0, RZ ;  /* 0x000000000e027210 */ /* 0x000fda0007f1e0ff */
[----:B------:R-:W-:Y:S05]  /*13b80*/  WARPSYNC.COLLECTIVE R15, `(.L_x_4850) ;  /* 0x000000000f087348 */ /* 0x000fea0003c00000 */
[----:B------:R0:W1:Y:S02]  /*13b90*/  SHFL.IDX P6, R14, R13, R12, R11 ;  /* 0x0000000c0d0e7389 */ /* 0x00006400000c000b */
[----:B01----:R-:W-:Y:S01]  /*13ba0*/  ENDCOLLECTIVE ;  /* 0x000000000000791b */ /* 0x003fe20003800000 */
.L_x_4850:
        /* <DEDUP_REMOVED lines=10> */
.L_x_4851:
[----:B------:R-:W-:Y:S02]  /*13c50*/  IMAD.MOV.U32 R13, RZ, RZ, R21 ;  /* 0x000000ffff0d7224 */ /* 0x000fe400078e0015 */
[----:B------:R-:W-:Y:S02]  /*13c60*/  IMAD.MOV.U32 R12, RZ, RZ, 0x2 ;  /* 0x00000002ff0c7424 */ /* 0x000fe400078e00ff */
[----:B------:R-:W-:-:S07]  /*13c70*/  IMAD.MOV.U32 R6, RZ, RZ, R14 ;  /* 0x000000ffff067224 */ /* 0x000fce00078e000e */
[----:B------:R-:W-:Y:S05]  /*13c80*/  WARPSYNC.COLLECTIVE R15, `(.L_x_4852) ;  /* 0x000000000f087348 */ /* 0x000fea0003c00000 */
[----:B------:R0:W1:Y:S02]  /*13c90*/  SHFL.IDX P6, R14, R13, R12, R11 ;  /* 0x0000000c0d0e7389 */ /* 0x00006400000c000b */
[----:B01----:R-:W-:Y:S01]  /*13ca0*/  ENDCOLLECTIVE ;  /* 0x000000000000791b */ /* 0x003fe20003800000 */
.L_x_4852:
        /* <DEDUP_REMOVED lines=11> */
.L_x_4853:
[----:B------:R-:W-:Y:S02]  /*13d60*/  IMAD.MOV.U32 R13, RZ, RZ, R21 ;  /* 0x000000ffff0d7224 */ /* 0x000fe400078e0015 */
[----:B------:R-:W-:Y:S01]  /*13d70*/  IMAD.MOV.U32 R12, RZ, RZ, 0x3 ;  /* 0x00000003ff0c7424 */ /* 0x000fe200078e00ff */
[----:B------:R-:W-:-:S13]  /*13d80*/  IADD3 R2, P0, R14, R0, RZ ;  /* 0x000000000e027210 */ /* 0x000fda0007f1e0ff */
[----:B------:R-:W-:Y:S05]  /*13d90*/  WARPSYNC.COLLECTIVE R15, `(.L_x_4854) ;  /* 0x000000000f087348 */ /* 0x000fea0003c00000 */
[----:B------:R0:W1:Y:S02]  /*13da0*/  SHFL.IDX P6, R14, R13, R12, R11 ;  /* 0x0000000c0d0e7389 */ /* 0x00006400000c000b */
[----:B01----:R-:W-:Y:S01]  /*13db0*/  ENDCOLLECTIVE ;  /* 0x000000000000791b */ /* 0x003fe20003800000 */
.L_x_4854:
[----:B------:R-:W-:-:S05]  /*13dc0*/  IADD3.X R3, RZ, R3, RZ, P0, !PT ;  /* 0x00000003ff037210 */ /* 0x000fca00007fe4ff */
        /* <DEDUP_REMOVED lines=9> */
.L_x_4855:
[----:B------:R-:W-:Y:S02]  /*13e60*/  IMAD.MOV.U32 R13, RZ, RZ, R21 ;  /* 0x000000ffff0d7224 */ /* 0x000fe400078e0015 */
[----:B------:R-:W-:Y:S01]  /*13e70*/  IMAD.MOV.U32 R12, RZ, RZ, 0x4 ;  /* 0x00000004ff0c7424 */ /* 0x000fe200078e00ff */
[----:B------:R-:W-:-:S13]  /*13e80*/  IADD3 R2, P0, R14, R0, RZ ;  /* 0x000000000e027210 */ /* 0x000fda0007f1e0ff */
[----:B------:R-:W-:Y:S05]  /*13e90*/  WARPSYNC.COLLECTIVE R15, `(.L_x_4856) ;  /* 0x000000000f087348 */ /* 0x000fea0003c00000 */
[----:B------:R0:W1:Y:S02]  /*13ea0*/  SHFL.IDX P6, R14, R13, R12, R11 ;  /* 0x0000000c0d0e7389 */ /* 0x00006400000c000b */
[----:B01----:R-:W-:Y:S01]  /*13eb0*/  ENDCOLLECTIVE ;  /* 0x000000000000791b */ /* 0x003fe20003800000 */
.L_x_4856:
        /* <DEDUP_REMOVED lines=10> */
.L_x_4857:
[----:B------:R-:W-:Y:S02]  /*13f60*/  IMAD.MOV.U32 R13, RZ, RZ, R21 ;  /* 0x000000ffff0d7224 */ /* 0x000fe400078e0015 */
[----:B------:R-:W-:Y:S01]  /*13f70*/  IMAD.MOV.U32 R12, RZ, RZ, 0x5 ;  /* 0x00000005ff0c7424 */ /* 0x000fe200078e00ff */
[----:B------:R-:W-:-:S13]  /*13f80*/  IADD3 R2, P0, R14, R0, RZ ;  /* 0x000000000e027210 */ /* 0x000fda0007f1e0ff */
[----:B------:R-:W-:Y:S05]  /*13f90*/  WARPSYNC.COLLECTIVE R15, `(.L_x_4858) ;  /* 0x000000000f087348 */ /* 0x000fea0003c00000 */
[----:B------:R0:W1:Y:S02]  /*13fa0*/  SHFL.IDX P6, R14, R13, R12, R11 ;  /* 0x0000000c0d0e7389 */ /* 0x00006400000c000b */
[----:B01----:R-:W-:Y:S01]  /*13fb0*/  ENDCOLLECTIVE ;  /* 0x000000000000791b */ /* 0x003fe20003800000 */
.L_x_4858:
        /* <DEDUP_REMOVED lines=10> */
.L_x_4859:
[----:B------:R-:W-:Y:S05]  /*14060*/  BRA `(.L_x_4860) ;  /* 0xffffffc000447947 */ /* 0x000fea000383ffff */
.L_x_4752:
[----:B---3--:R3:W4:Y:S02]  /*14070*/  SYNCS.PHASECHK.TRANS64.TRYWAIT P0, [R10+URZ+0x32460], R25 ;  /* 0x032460190a0075a7 */ /* 0x008724000800017f */
[----:B----4-:R-:W-:Y:S05]  /*14080*/  @!P0 NANOSLEEP.SYNCS 0x989680 ;  /* 0x009896800000895d */ /* 0x010fea0003900000 */
[----:B------:R-:W4:Y:S02]  /*14090*/  @!P0 SYNCS.PHASECHK.TRANS64 P0, [R10+URZ+0x32460], R25 ;  /* 0x032460190a0085a7 */ /* 0x000f24000800007f */
[----:B----4-:R-:W-:Y:S05]  /*140a0*/  @!P0 BRA `(.L_x_4752) ;  /* 0xfffffffc00f08947 */ /* 0x010fea000383ffff */
[----:B------:R-:W-:Y:S05]  /*140b0*/  BRA `(.L_x_4861) ;  /* 0xffffffc000907947 */ /* 0x000fea000383ffff */
.L_x_4753:
        /* <DEDUP_REMOVED lines=8> */
.L_x_4863:
[----:B------:R-:W-:Y:S05]  /*14140*/  BSYNC B1 ;  /* 0x0000000000017941 */ /* 0x000fea0003800000 */
.L_x_4862:
        /* <DEDUP_REMOVED lines=9> */
.L_x_4864:
[----:B------:R-:W-:Y:S02]  /*141e0*/  IMAD.MOV.U32 R13, RZ, RZ, R24 ;  /* 0x000000ffff0d7224 */ /* 0x000fe400078e0018 */
[----:B------:R-:W-:Y:S01]  /*141f0*/  IMAD.MOV.U32 R12, RZ, RZ, 0x1 ;  /* 0x00000001ff0c7424 */ /* 0x000fe200078e00ff */
[----:B------:R-:W-:-:S13]  /*14200*/  IADD3 R2, P0, R14, R0, RZ ;  /* 0x000000000e027210 */ /* 0x000fda0007f1e0ff */
[----:B------:R-:W-:Y:S05]  /*14210*/  WARPSYNC.COLLECTIVE R15, `(.L_x_4865) ;  /* 0x000000000f087348 */ /* 0x000fea0003c00000 */
[----:B------:R0:W1:Y:S02]  /*14220*/  SHFL.IDX P6, R14, R13, R12, R11 ;  /* 0x0000000c0d0e7389 */ /* 0x00006400000c000b */
[----:B01----:R-:W-:Y:S01]  /*14230*/  ENDCOLLECTIVE ;  /* 0x000000000000791b */ /* 0x003fe20003800000 */
.L_x_4865:
        /* <DEDUP_REMOVED lines=13> */
.L_x_4866:
[----:B------:R-:W-:Y:S02]  /*14310*/  IMAD.MOV.U32 R13, RZ, RZ, R24 ;  /* 0x000000ffff0d7224 */ /* 0x000fe400078e0018 */
[----:B------:R-:W-:Y:S01]  /*14320*/  IMAD.MOV.U32 R12, RZ, RZ, 0x2 ;  /* 0x00000002ff0c7424 */ /* 0x000fe200078e00ff */
[----:B------:R-:W-:-:S13]  /*14330*/  IADD3 R2, P0, R14, R0, RZ ;  /* 0x000000000e027210 */ /* 0x000fda0007f1e0ff */
[----:B------:R-:W-:Y:S05]  /*14340*/  WARPSYNC.COLLECTIVE R15, `(.L_x_4867) ;  /* 0x000000000f087348 */ /* 0x000fea0003c00000 */
[----:B------:R0:W1:Y:S02]  /*14350*/  SHFL.IDX P6, R14, R13, R12, R11 ;  /* 0x0000000c0d0e7389 */ /* 0x00006400000c000b */
[----:B01----:R-:W-:Y:S01]  /*14360*/  ENDCOLLECTIVE ;  /* 0x000000000000791b */ /* 0x003fe20003800000 */
.L_x_4867:
        /* <DEDUP_REMOVED lines=13> */
.L_x_4868:
[----:B------:R-:W-:Y:S02]  /*14440*/  IMAD.MOV.U32 R13, RZ, RZ, R24 ;  /* 0x000000ffff0d7224 */ /* 0x000fe400078e0018 */
[----:B------:R-:W-:Y:S01]  /*14450*/  IMAD.MOV.U32 R12, RZ, RZ, 0x3 ;  /* 0x00000003ff0c7424 */ /* 0x000fe200078e00ff */
[----:B------:R-:W-:-:S13]  /*14460*/  IADD3 R2, P0, R14, R0, RZ ;  /* 0x000000000e027210 */ /* 0x000fda0007f1e0ff */
[----:B------:R-:W-:Y:S05]  /*14470*/  WARPSYNC.COLLECTIVE R15, `(.L_x_4869) ;  /* 0x000000000f087348 */ /* 0x000fea0003c00000 */
[----:B------:R0:W1:Y:S02]  /*14480*/  SHFL.IDX P6, R14, R13, R12, R11 ;  /* 0x0000000c0d0e7389 */ /* 0x00006400000c000b */
[----:B01----:R-:W-:Y:S01]  /*14490*/  ENDCOLLECTIVE ;  /* 0x000000000000791b */ /* 0x003fe20003800000 */
.L_x_4869:
        /* <DEDUP_REMOVED lines=13> */
.L_x_4870:
[----:B------:R-:W-:Y:S02]  /*14570*/  IMAD.MOV.U32 R13, RZ, RZ, R24 ;  /* 0x000000ffff0d7224 */ /* 0x000fe400078e0018 */
[----:B------:R-:W-:Y:S01]  /*14580*/  IMAD.MOV.U32 R12, RZ, RZ, 0x4 ;  /* 0x00000004ff0c7424 */ /* 0x000fe200078e00ff */
[----:B------:R-:W-:-:S13]  /*14590*/  IADD3 R2, P0, R14, R0, RZ ;  /* 0x000000000e027210 */ /* 0x000fda0007f1e0ff */
[----:B------:R-:W-:Y:S05]  /*145a0*/  WARPSYNC.COLLECTIVE R15, `(.L_x_4871) ;  /* 0x000000000f087348 */ /* 0x000fea0003c00000 */
[----:B------:R0:W1:Y:S02]  /*145b0*/  SHFL.IDX P6, R14, R13, R12, R11 ;  /* 0x0000000c0d0e7389 */ /* 0x00006400000c000b */
[----:B01----:R-:W-:Y:S01]  /*145c0*/  ENDCOLLECTIVE ;  /* 0x000000000000791b */ /* 0x003fe20003800000 */
.L_x_4871:
        /* <DEDUP_REMOVED lines=13> */
.L_x_4872:
[----:B------:R-:W-:Y:S02]  /*146a0*/  IMAD.MOV.U32 R13, RZ, RZ, R24 ;  /* 0x000000ffff0d7224 */ /* 0x000fe400078e0018 */
[----:B------:R-:W-:Y:S01]  /*146b0*/  IMAD.MOV.U32 R12, RZ, RZ, 0x5 ;  /* 0x00000005ff0c7424 */ /* 0x000fe200078e00ff */
[----:B------:R-:W-:-:S13]  /*146c0*/  IADD3 R2, P0, R14, R0, RZ ;  /* 0x000000000e027210 */ /* 0x000fda0007f1e0ff */
[----:B------:R-:W-:Y:S05]  /*146d0*/  WARPSYNC.COLLECTIVE R15, `(.L_x_4873) ;  /* 0x000000000f087348 */ /* 0x000fea0003c00000 */
[----:B------:R0:W1:Y:S02]  /*146e0*/  SHFL.IDX P6, R14, R13, R12, R11 ;  /* 0x0000000c0d0e7389 */ /* 0x00006400000c000b */
[----:B01----:R-:W-:Y:S01]  /*146f0*/  ENDCOLLECTIVE ;  /* 0x000000000000791b */ /* 0x003fe20003800000 */
.L_x_4873:
        /* <DEDUP_REMOVED lines=13> */
.L_x_4874:
[----:B------:R-:W-:Y:S05]  /*147d0*/  BRA `(.L_x_4875) ;  /* 0xffffffbc00dc7947 */ /* 0x000fea000383ffff */
.L_x_4761:
        /* <DEDUP_REMOVED lines=8> */
.L_x_4877:
[----:B------:R-:W-:Y:S05]  /*14860*/  BSYNC B0 ;  /* 0x0000000000007941 */ /* 0x000fea0003800000 */
.L_x_4876:
[----:B------:R-:W-:Y:S05]  /*14870*/  BRA `(.L_x_4878) ;  /* 0xffffffc000ac7947 */ /* 0x000fea000383ffff */
.L_x_4764:
[----:B0-----:R0:W1:Y:S02]  /*14880*/  SYNCS.PHASECHK.TRANS64.TRYWAIT P0, [R7+URZ+0x32420], R0 ;  /* 0x03242000070075a7 */ /* 0x001064000800017f */
[----:B-1----:R-:W-:Y:S05]  /*14890*/  @!P0 NANOSLEEP.SYNCS 0x989680 ;  /* 0x009896800000895d */ /* 0x002fea0003900000 */
[----:B------:R-:W1:Y:S02]  /*148a0*/  @!P0 SYNCS.PHASECHK.TRANS64 P0, [R7+URZ+0x32420], R0 ;  /* 0x03242000070085a7 */ /* 0x000e64000800007f */
[----:B-1----:R-:W-:Y:S05]  /*148b0*/  @!P0 BRA `(.L_x_4764) ;  /* 0xfffffffc00f08947 */ /* 0x002fea000383ffff */
[----:B------:R-:W-:Y:S05]  /*148c0*/  BRA `(.L_x_4879) ;  /* 0xffffffc000f47947 */ /* 0x000fea000383ffff */
.L_x_4765:
        /* <DEDUP_REMOVED lines=11> */
.L_x_4881:
[----:B------:R-:W-:Y:S05]  /*14980*/  BSYNC B0 ;  /* 0x0000000000007941 */ /* 0x000fea0003800000 */
.L_x_4880:
[----:B------:R-:W-:Y:S05]  /*14990*/  BRA `(.L_x_4882) ;  /* 0xffffffc000dc7947 */ /* 0x000fea000383ffff */
.L_x_4768:
[----:B------:R-:W-:Y:S01]  /*149a0*/  BSSY B1, `(.L_x_4883) ;  /* 0x0000006000017945 */ /* 0x000fe20003800000 */
[----:B------:R-:W-:-:S07]  /*149b0*/  IMAD.MOV.U32 R15, RZ, RZ, -0x1 ;  /* 0xffffffffff0f7424 */ /* 0x000fce00078e00ff */
[----:B0-23-5:R-:W-:Y:S05]  /*149c0*/  WARPSYNC.COLLECTIVE R15, `(.L_x_4884) ;  /* 0x000000000f0c7348 */ /* 0x02dfea0003c00000 */
[----:B------:R-:W-:Y:S02]  /*149d0*/  ELECT P6, UR62, PT ;  /* 0x00000000003e782f */ /* 0x000fe400038c0000 */
[----:B------:R-:W-:Y:S01]  /*149e0*/  MOV R14, UR62 ;  /* 0x0000003e000e7c02 */ /* 0x000fe20008000f00 */
[----:B0-23-5:R-:W-:Y:S10]  /*149f0*/  ENDCOLLECTIVE ;  /* 0x000000000000791b */ /* 0x02dff40003800000 */
.L_x_4884:
[----:B------:R-:W-:Y:S05]  /*14a00*/  BSYNC B1 ;  /* 0x0000000000017941 */ /* 0x000fea0003800000 */
.L_x_4883:
[----:B------:R-:W-:Y:S05]  /*14a10*/  BRA `(.L_x_4885) ;  /* 0xffffffc000d47947 */ /* 0x000fea000383ffff */
.L_x_4770:
[----:B0-----:R0:W1:Y:S02]  /*14a20*/  SYNCS.PHASECHK.TRANS64.TRYWAIT P1, [R5+URZ+0x32440], R0 ;  /* 0x03244000050075a7 */ /* 0x001064000802017f */
[----:B-1----:R-:W-:Y:S05]  /*14a30*/  @!P1 NANOSLEEP.SYNCS 0x989680 ;  /* 0x009896800000995d */ /* 0x002fea0003900000 */
[----:B------:R-:W1:Y:S02]  /*14a40*/  @!P1 SYNCS.PHASECHK.TRANS64 P1, [R5+URZ+0x32440], R0 ;  /* 0x03244000050095a7 */ /* 0x000e64000802007f */
[----:B-1----:R-:W-:Y:S05]  /*14a50*/  @!P1 BRA `(.L_x_4770) ;  /* 0xfffffffc00f09947 */ /* 0x002fea000383ffff */
[----:B------:R-:W-:Y:S05]  /*14a60*/  BRA `(.L_x_4886) ;  /* 0xffffffc000fc7947 */ /* 0x000fea000383ffff */
.L_x_4772:
[----:B-1----:R1:W4:Y:S02]  /*14a70*/  SYNCS.PHASECHK.TRANS64.TRYWAIT P1, [R3+URZ+0x32440], R2 ;  /* 0x03244002030075a7 */ /* 0x002324000802017f */
[----:B----4-:R-:W-:Y:S05]  /*14a80*/  @!P1 NANOSLEEP.SYNCS 0x989680 ;  /* 0x009896800000995d */ /* 0x010fea0003900000 */
[----:B------:R-:W4:Y:S02]  /*14a90*/  @!P1 SYNCS.PHASECHK.TRANS64 P1, [R3+URZ+0x32440], R2 ;  /* 0x03244002030095a7 */ /* 0x000f24000802007f */
[----:B----4-:R-:W-:Y:S05]  /*14aa0*/  @!P1 BRA `(.L_x_4772) ;  /* 0xfffffffc00f09947 */ /* 0x010fea000383ffff */
[----:B------:R-:W-:Y:S05]  /*14ab0*/  BRA `(.L_x_4887) ;  /* 0xffffffc400087947 */ /* 0x000fea000383ffff */
.L_x_4774:
[----:B----4-:R4:W0:Y:S02]  /*14ac0*/  SYNCS.PHASECHK.TRANS64.TRYWAIT P1, [R5+URZ+0x32460], R0 ;  /* 0x03246000050075a7 */ /* 0x010824000802017f */
[----:B0-----:R-:W-:Y:S05]  /*14ad0*/  @!P1 NANOSLEEP.SYNCS 0x989680 ;  /* 0x009896800000995d */ /* 0x001fea0003900000 */
[----:B------:R-:W0:Y:S02]  /*14ae0*/  @!P1 SYNCS.PHASECHK.TRANS64 P1, [R5+URZ+0x32460], R0 ;  /* 0x03246000050095a7 */ /* 0x000e24000802007f */
[----:B0-----:R-:W-:Y:S05]  /*14af0*/  @!P1 BRA `(.L_x_4774) ;  /* 0xfffffffc00f09947 */ /* 0x001fea000383ffff */
[----:B------:R-:W-:Y:S05]  /*14b00*/  BRA `(.L_x_4888) ;  /* 0xffffffc400047947 */ /* 0x000fea000383ffff */
.L_x_4889:
        /* <DEDUP_REMOVED lines=15> */
.L_x_6464:


//--------------------- .text._ZN7cutlass13device_kernelIN5flash11enable_sm90INS1_16FlashAttnFwdSm90INS1_25CollectiveMainloopFwdSm90ILi2EN4cute5tupleIJNS5_1CILi1EEES8_S8_EEENS6_IJNS7_ILi128EEENS7_ILi96EEENS7_ILi64EEEEEELi256ENS_6half_tEfNS_4arch4Sm90ELb1ELb0ELb0ELb1ELb1ELb0ELb0ELb1ELb0ELb1ELb0ELb0EEENS1_21CollectiveEpilogueFwdINS6_IJSA_NS7_ILi256EEESB_EEES9_SE_SG_Li256ELb1ELb1ELb0ELb0EEENS1_36VarlenDynamicPersistentTileSchedulerILi128ELi96ELi256ELi128ELb0ELb1ELb1ELb1ELb1ELb1EEEEEEEEEvNT_6ParamsE --------------------------
	.section	.text._ZN7cutlass13device_kernelIN5flash11enable_sm90INS1_16FlashAttnFwdSm90INS1_25CollectiveMainloopFwdSm90ILi2EN4cute5tupleIJNS5_1CILi1EEES8_S8_EEENS6_IJNS7_ILi128EEENS7_ILi96EEENS7_ILi64EEEEEELi256ENS_6half_tEfNS_4arch4Sm90ELb1ELb0ELb0ELb1ELb1ELb0ELb0ELb1ELb0ELb1ELb0ELb0EEENS1_21CollectiveEpilogueFwdINS6_IJSA_NS7_ILi256EEESB_EEES9_SE_SG_Li256ELb1ELb1ELb0ELb0EEENS1_36VarlenDynamicPersistentTileSchedulerILi128ELi96ELi256ELi128ELb0ELb1ELb1ELb1ELb1ELb1EEEEEEEEEvNT_6ParamsE,"ax",@progbits
	.align	128
.text._ZN7cutlass13device_kernelIN5flash11enable_sm90INS1_16FlashAttnFwdSm90INS1_25CollectiveMainloopFwdSm90ILi2EN4cute5tupleIJNS5_1CILi1EEES8_S8_EEENS6_IJNS7_ILi128EEENS7_ILi96EEENS7_ILi64EEEEEELi256ENS_6half_tEfNS_4arch4Sm90ELb1ELb0ELb0ELb1ELb1ELb0ELb0ELb1ELb0ELb1ELb0ELb0EEENS1_21CollectiveEpilogueFwdINS6_IJSA_NS7_ILi256EEESB_EEES9_SE_SG_Li256ELb1ELb1ELb0ELb0EEENS1_36VarlenDynamicPersistentTileSchedulerILi128ELi96ELi256ELi128ELb0ELb1ELb1ELb1ELb1ELb1EEEEEEEEEvNT_6ParamsE:
        .type           _ZN7cutlass13device_kernelIN5flash11enable_sm90INS1_16FlashAttnFwdSm90INS1_25CollectiveMainloopFwdSm90ILi2EN4cute5tupleIJNS5_1CILi1EEES8_S8_EEENS6_IJNS7_ILi128EEENS7_ILi96EEENS7_ILi64EEEEEELi256ENS_6half_tEfNS_4arch4Sm90ELb1ELb0ELb0ELb1ELb1ELb0ELb0ELb1ELb0ELb1ELb0ELb0EEENS1_21CollectiveEpilogueFwdINS6_IJSA_NS7_ILi256EEESB_EEES9_SE_SG_Li256ELb1ELb1ELb0ELb0EEENS1_36VarlenDynamicPersistentTileSchedulerILi128ELi96ELi256ELi128ELb0ELb1ELb1ELb1ELb1ELb1EEEEEEEEEvNT_6ParamsE,@function
        .size           _ZN7cutlass13device_kernelIN5flash11enable_sm90INS1_16FlashAttnFwdSm90INS1_25CollectiveMainloopFwdSm90ILi2EN4cute5tupleIJNS5_1CILi1EEES8_S8_EEENS6_IJNS7_ILi128EEENS7_ILi96EEENS7_ILi64EEEEEELi256ENS_6half_tEfNS_4arch4Sm90ELb1ELb0ELb0ELb1ELb1ELb0ELb0ELb1ELb0ELb1ELb0ELb0EEENS1_21CollectiveEpilogueFwdINS6_IJSA_NS7_ILi256EEESB_EEES9_SE_SG_Li256ELb1ELb1ELb0ELb0EEENS1_36VarlenDynamicPersistentTileSchedulerILi128ELi96ELi256ELi128ELb0ELb1ELb1ELb1ELb1ELb1EEEEEEEEEvNT_6ParamsE,(.L_x_6465 - _ZN7cutlass13device_kernelIN5flash11enable_sm90INS1_16FlashAttnFwdSm90INS1_25CollectiveMainloopFwdSm90ILi2EN4cute5tupleIJNS5_1CILi1EEES8_S8_EEENS6_IJNS7_ILi128EEENS7_ILi96EEENS7_ILi64EEEEEELi256ENS_6half_tEfNS_4arch4Sm90ELb1ELb0ELb0ELb1ELb1ELb0ELb0ELb1ELb0ELb1ELb0ELb0EEENS1_21CollectiveEpilogueFwdINS6_IJSA_NS7_ILi256EEESB_EEES9_SE_SG_Li256ELb1ELb1ELb0ELb0EEENS1_36VarlenDynamicPersistentTileSchedulerILi128ELi96ELi256ELi128ELb0ELb1ELb1ELb1ELb1ELb1EEEEEEEEEvNT_6ParamsE)
        .other          _ZN7cutlass13device_kernelIN5flash11enable_sm90INS1_16FlashAttnFwdSm90INS1_25CollectiveMainloopFwdSm90ILi2EN4cute5tupleIJNS5_1CILi1EEES8_S8_EEENS6_IJNS7_ILi128EEENS7_ILi96EEENS7_ILi64EEEEEELi256ENS_6half_tEfNS_4arch4Sm90ELb1ELb0ELb0ELb1ELb1ELb0ELb0ELb1ELb0ELb1ELb0ELb0EEENS1_21CollectiveEpilogueFwdINS6_IJSA_NS7_ILi256EEESB_EEES9_SE_SG_Li256ELb1ELb1ELb0ELb0EEENS1_36VarlenDynamicPersistentTileSchedulerILi128ELi96ELi256ELi128ELb0ELb1ELb1ELb1ELb1ELb1EEEEEEEEEvNT_6ParamsE,@"STO_CUDA_ENTRY STV_DEFAULT"
_ZN7cutlass13device_kernelIN5flash11enable_sm90INS1_16FlashAttnFwdSm90INS1_25CollectiveMainloopFwdSm90ILi2EN4cute5tupleIJNS5_1CILi1EEES8_S8_EEENS6_IJNS7_ILi128EEENS7_ILi96EEENS7_ILi64EEEEEELi256ENS_6half_tEfNS_4arch4Sm90ELb1ELb0ELb0ELb1ELb1ELb0ELb0ELb1ELb0ELb1ELb0ELb0EEENS1_21CollectiveEpilogueFwdINS6_IJSA_NS7_ILi256EEESB_EEES9_SE_SG_Li256ELb1ELb1ELb0ELb0EEENS1_36VarlenDynamicPersistentTileSchedulerILi128ELi96ELi256ELi128ELb0ELb1ELb1ELb1ELb1ELb1EEEEEEEEEvNT_6ParamsE:
        /* <DEDUP_REMOVED lines=45> */
.L_x_4890:
        /* <DEDUP_REMOVED lines=22> */
.L_x_4891:
        /* <DEDUP_REMOVED lines=18> */
.L_x_4892:
        /* <DEDUP_REMOVED lines=22> */
.L_x_4893:
        /* <DEDUP_REMOVED lines=23> */
.L_x_4894:
        /* <DEDUP_REMOVED lines=8> */
.L_x_4896:
        /* <DEDUP_REMOVED lines=23> */
[----:B------:R-:W-:Y:S01]  /*0a10*/  R2UR UR5, R5 ;  /* 0x00000000050572ca */ /* 0x000fe200000e0000 */
        /* <DEDUP_REMOVED lines=42> */
[----:B------:R-:W-:Y:S01]  /*0cc0*/  SHF.R.S32.HI R200, RZ, 0x3, R0 ;  /* 0x00000003ffc87819 */ /* 0x000fe20000011400 */
[----:B------:R-:W-:Y:S01]  /*0cd0*/  IMAD.IADD R3, R202, 0x1, -R3 ;  /* 0x00000001ca037824 */ /* 0x000fe200078e0a03 */
[----:B------:R-:W-:Y:S01]  /*0ce0*/  LOP3.LUT R0, R9, 0x7ffffffc, RZ, 0xc0, !PT ;  /* 0x7ffffffc09007812 */ /* 0x000fe200078ec0ff */
        /* <DEDUP_REMOVED lines=10> */
.L_x_4956:
[----:B------:R-:W-:Y:S01]  /*0d90*/  ULDC.64 UR8, c[0x0][0xc88] ;  /* 0x0003220000087ab9 */ /* 0x000fe20000000a00 */
[----:B------:R-:W-:Y:S01]  /*0da0*/  ULDC.64 UR10, c[0x0][0xa18] ;  /* 0x00028600000a7ab9 */ /* 0x000fe20000000a00 */
[----:B------:R-:W-:Y:S02]  /*0db0*/  UIMAD.WIDE UR8, UR7, 0x4, UR8 ;  /* 0x00000004070878a5 */ /* 0x000fe4000f8e0208 */
[----:B------:R-:W-:Y:S01]  /*0dc0*/  UISETP.NE.U32.AND UP1, UPT, UR10, URZ, UPT ;  /* 0x0000003f0a00728c */ /* 0x000fe2000bf25070 */
[----:B------:R-:W-:Y:S01]  /*0dd0*/  ULDC UR4, c[0x0][0x424] ;  /* 0x0001090000047ab9 */ /* 0x000fe20000000800 */
[----:B------:R-:W-:Y:S02]  /*0de0*/  ULDC UR7, c[0x0][0x2f0] ;  /* 0x0000bc0000077ab9 */ /* 0x000fe40000000800 */
[----:B01----:R-:W-:Y:S01]  /*0df0*/  MOV R4, UR8 ;  /* 0x0000000800047c02 */ /* 0x003fe20008000f00 */
[----:B--2---:R-:W-:Y:S01]  /*0e00*/  IMAD.U32 R5, RZ, RZ, UR9 ;  /* 0x00000009ff057e24 */ /* 0x004fe2000f8e00ff */
[----:B------:R-:W-:-:S04]  /*0e10*/  ULDC.64 UR8, c[0x0][0xa28] ;  /* 0x00028a0000087ab9 */ /* 0x000fc80000000a00 */
[----:B------:R-:W2:Y:S01]  /*0e20*/  LDG.E R4, desc[UR48][R4.64] ;  /* 0x0000003004047981 */ /* 0x000ea2000c1e1900 */
[----:B------:R-:W-:Y:S02]  /*0e30*/  UISETP.NE.U32.AND UP0, UPT, UR8, URZ, UPT ;  /* 0x0000003f0800728c */ /* 0x000fe4000bf05070 */
[----:B------:R-:W-:Y:S02]  /*0e40*/  UISETP.NE.AND.EX UP1, UPT, UR11, URZ, UPT, UP1 ;  /* 0x0000003f0b00728c */ /* 0x000fe4000bf25310 */
[----:B------:R-:W-:-:S04]  /*0e50*/  UISETP.NE.AND.EX UP0, UPT, UR9, URZ, UPT, UP0 ;  /* 0x0000003f0900728c */ /* 0x000fc8000bf05300 */
[----:B------:R-:W-:Y:S02]  /*0e60*/  PLOP3.LUT P2, PT, PT, PT, UP1, 0x80, 0x0 ;  /* 0x000000000000781c */ /* 0x000fe40003f4f018 */
[----:B------:R-:W-:Y:S02]  /*0e70*/  PLOP3.LUT P0, PT, PT, PT, UP0, 0x80, 0x0 ;  /* 0x000000000000781c */ /* 0x000fe40003f0f008 */
[----:B--2---:R-:W-:-:S13]  /*0e80*/  R2UR UR40, R4 ;  /* 0x00000000042872ca */ /* 0x004fda00000e0000 */
[----:B------:R-:W-:Y:S02]  /*0e90*/  USHF.R.S32.HI UR41, URZ, 0x1f, UR40 ;  /* 0x0000001f3f297899 */ /* 0x000fe40008011428 */
[----:B------:R-:W-:-:S04]  /*0ea0*/  @UP0 ULEA UR8, UP2, UR40, UR8, 0x2 ;  /* 0x0000000828080291 */ /* 0x000fc8000f84103f */
[----:B------:R-:W-:Y:S02]  /*0eb0*/  @UP0 ULEA.HI.X UR9, UR40, UR9, UR41, 0x2, UP2 ;  /* 0x0000000928090291 */ /* 0x000fe400090f1429 */
[----:B------:R-:W-:Y:S01]  /*0ec0*/  @UP1 ULEA UR10, UP0, UR40, UR10, 0x2 ;  /* 0x0000000a280a1291 */ /* 0x000fe2000f80103f */
[----:B------:R-:W-:-:S03]  /*0ed0*/  IMAD.U32 R4, RZ, RZ, UR8 ;  /* 0x00000008ff047e24 */ /* 0x000fc6000f8e00ff */
[----:B------:R-:W-:Y:S01]  /*0ee0*/  @UP1 ULEA.HI.X UR11, UR40, UR11, UR41, 0x2, UP0 ;  /* 0x0000000b280b1291 */ /* 0x000fe200080f1429 */
[----:B------:R-:W-:Y:S01]  /*0ef0*/  IMAD.U32 R5, RZ, RZ, UR9 ;  /* 0x00000009ff057e24 */ /* 0x000fe2000f8e00ff */
[----:B------:R-:W-:Y:S01]  /*0f00*/  ULDC.64 UR8, c[0x0][0x418] ;  /* 0x0001060000087ab9 */ /* 0x000fe20000000a00 */
[----:B------:R-:W-:-:S03]  /*0f10*/  IMAD.U32 R6, RZ, RZ, UR10 ;  /* 0x0000000aff067e24 */ /* 0x000fc6000f8e00ff */
[----:B------:R-:W-:Y:S01]  /*0f20*/  IMAD.U32 R7, RZ, RZ, UR11 ;  /* 0x0000000bff077e24 */ /* 0x000fe2000f8e00ff */
[----:B------:R-:W2:Y:S04]  /*0f30*/  @P0 LDG.E R4, desc[UR48][R4.64] ;  /* 0x0000003004040981 */ /* 0x000ea8000c1e1900 */
[----:B---3--:R-:W3:Y:S01]  /*0f40*/  @P2 LDG.E R6, desc[UR48][R6.64] ;  /* 0x0000003006062981 */ /* 0x008ee2000c1e1900 */
[----:B------:R-:W-:Y:S01]  /*0f50*/  UISETP.NE.U32.AND UP0, UPT, UR8, URZ, UPT ;  /* 0x0000003f0800728c */ /* 0x000fe2000bf05070 */
[----:B------:R-:W-:Y:S01]  /*0f60*/  UMOV UR44, URZ ;  /* 0x0000003f002c7c82 */ /* 0x000fe20008000000 */
[----:B------:R-:W-:Y:S02]  /*0f70*/  UMOV UR43, UR6 ;  /* 0x00000006002b7c82 */ /* 0x000fe40008000000 */
[----:B------:R-:W-:-:S03]  /*0f80*/  UISETP.NE.AND.EX UP0, UPT, UR9, URZ, UPT, UP0 ;  /* 0x0000003f0900728c */ /* 0x000fc6000bf05300 */
        /* <DEDUP_REMOVED lines=8> */
[----:B------:R-:W-:Y:S01]  /*1010*/  ULDC.64 UR6, c[0x0][0xa00] ;  /* 0x0002800000067ab9 */ /* 0x000fe20000000a00 */
[----:B------:R-:W-:Y:S01]  /*1020*/  ULDC UR42, c[0x0][0x288] ;  /* 0x0000a200002a7ab9 */ /* 0x000fe20000000800 */
        /* <DEDUP_REMOVED lines=12> */
.L_x_4897:
[----:B------:R-:W-:Y:S05]  /*10f0*/  @!P1 BRA `(.L_x_4898) ;  /* 0x00000000001c9947 */ /* 0x000fea0003800000 */
[----:B------:R-:W-:-:S04]  /*1100*/  ULEA UR4, UP0, UR40, UR8, 0x2 ;  /* 0x0000000828047291 */ /* 0x000fc8000f80103f */
[----:B------:R-:W-:Y:S02]  /*1110*/  ULEA.HI.X UR6, UR40, UR9, UR41, 0x2, UP0 ;  /* 0x0000000928067291 */ /* 0x000fe400080f1429 */
[----:B------:R-:W-:-:S04]  /*1120*/  IMAD.U32 R4, RZ, RZ, UR4 ;  /* 0x00000004ff047e24 */ /* 0x000fc8000f8e00ff */
[----:B------:R-:W-:-:S05]  /*1130*/  IMAD.U32 R5, RZ, RZ, UR6 ;  /* 0x00000006ff057e24 */ /* 0x000fca000f8e00ff */
[----:B------:R-:W2:Y:S02]  /*1140*/  LDG.E R4, desc[UR48][R4.64] ;  /* 0x0000003004047981 */ /* 0x000ea4000c1e1900 */
[----:B--2---:R-:W-:Y:S01]  /*1150*/  R2UR UR4, R4 ;  /* 0x00000000040472ca */ /* 0x004fe200000e0000 */
[----:B------:R-:W-:-:S14]  /*1160*/  BRA `(.L_x_4899) ;  /* 0x0000000000347947 */ /* 0x000fdc0003800000 */
.L_x_4898:
        /* <DEDUP_REMOVED lines=13> */
.L_x_4899:
[----:B------:R-:W-:Y:S01]  /*1240*/  UIADD3 UR44, -UR44, UR4, URZ ;  /* 0x000000042c2c7290 */ /* 0x000fe2000fffe13f */
[----:B------:R-:W-:Y:S01]  /*1250*/  PLOP3.LUT P0, PT, PT, PT, PT, 0x80, 0x0 ;  /* 0x000000000000781c */ /* 0x000fe20003f0f070 */
[----:B------:R-:W-:Y:S01]  /*1260*/  USHF.L.U32 UR45, UR5, 0x7, URZ ;  /* 0x00000007052d7899 */ /* 0x000fe2000800063f */
[----:B------:R-:W-:Y:S01]  /*1270*/  IMAD.MOV.U32 R3, RZ, RZ, RZ ;  /* 0x000000ffff037224 */ /* 0x000fe200078e00ff */
[----:B------:R-:W-:Y:S01]  /*1280*/  ULDC UR4, c[0x0][0x448] ;  /* 0x0001120000047ab9 */ /* 0x000fe20000000800 */
[----:B------:R-:W-:Y:S01]  /*1290*/  UIADD3 UR7, UR44, 0x60, -UR42 ;  /* 0x000000602c077890 */ /* 0x000fe2000fffe82a */
[----:B------:R-:W-:Y:S01]  /*12a0*/  CS2R R8, SRZ ;  /* 0x0000000000087805 */ /* 0x000fe2000001ff00 */
[----:B------:R-:W-:Y:S01]  /*12b0*/  UISETP.NE.AND UP0, UPT, UR4, 0x1, UPT ;  /* 0x000000010400788c */ /* 0x000fe2000bf05270 */
[----:B------:R-:W-:Y:S01]  /*12c0*/  IMAD.MOV.U32 R0, RZ, RZ, RZ ;  /* 0x000000ffff007224 */ /* 0x000fe200078e00ff */
[----:B------:R-:W-:Y:S01]  /*12d0*/  UIADD3 UR6, UR45, 0x7f, URZ ;  /* 0x0000007f2d067890 */ /* 0x000fe2000fffe03f */
[----:B------:R-:W-:Y:S01]  /*12e0*/  IMAD.MOV.U32 R150, RZ, RZ, RZ ;  /* 0x000000ffff967224 */ /* 0x000fe200078e00ff */
[----:B------:R-:W-:Y:S01]  /*12f0*/  UP2UR UR47, UPR, URZ, 0x1 ;  /* 0x000000013f2f7883 */ /* 0x000fe20008000000 */
[----:B------:R-:W-:-:S02]  /*1300*/  CS2R R148, SRZ ;  /* 0x0000000000947805 */ /* 0x000fc4000001ff00 */
[----:B------:R-:W-:Y:S02]  /*1310*/  CS2R R146, SRZ ;  /* 0x0000000000927805 */ /* 0x000fe4000001ff00 */
[----:B------:R-:W-:Y:S02]  /*1320*/  CS2R R144, SRZ ;  /* 0x0000000000907805 */ /* 0x000fe4000001ff00 */
[----:B------:R-:W-:Y:S02]  /*1330*/  CS2R R142, SRZ ;  /* 0x00000000008e7805 */ /* 0x000fe4000001ff00 */
[----:B------:R-:W-:Y:S02]  /*1340*/  CS2R R140, SRZ ;  /* 0x00000000008c7805 */ /* 0x000fe4000001ff00 */
[----:B------:R-:W-:Y:S01]  /*1350*/  CS2R R138, SRZ ;  /* 0x00000000008a7805 */ /* 0x000fe2000001ff00 */
[----:B------:R-:W-:Y:S01]  /*1360*/  @UP0 ULDC UR4, c[0x0][0x44c] ;  /* 0x0001130000040ab9 */ /* 0x000fe20000000800 */
[----:B------:R-:W-:Y:S01]  /*1370*/  @UP0 ULDC UR8, c[0x0][0x450] ;  /* 0x0001140000080ab9 */ /* 0x000fe20000000800 */
[----:B------:R-:W-:Y:S01]  /*1380*/  UIMAD.WIDE.U32 UR4, UR6, UR4, URZ ;  /* 0x00000004060472a5 */ /* 0x000fe2000f8e003f */
[----:B------:R-:W-:Y:S01]  /*1390*/  CS2R R136, SRZ ;  /* 0x0000000000887805 */ /* 0x000fe2000001ff00 */
[----:B------:R-:W-:Y:S01]  /*13a0*/  UIADD3 UR4, UR44, 0x5f, URZ ;  /* 0x0000005f2c047890 */ /* 0x000fe2000fffe03f */
[----:B------:R-:W-:Y:S01]  /*13b0*/  CS2R R134, SRZ ;  /* 0x0000000000867805 */ /* 0x000fe2000001ff00 */
[----:B------:R-:W-:Y:S01]  /*13c0*/  @UP0 USHF.R.U32.HI UR6, URZ, UR8, UR5 ;  /* 0x000000083f060299 */ /* 0x000fe20008011605 */
[----:B------:R-:W-:Y:S01]  /*13d0*/  CS2R R132, SRZ ;  /* 0x0000000000847805 */ /* 0x000fe2000001ff00 */
[----:B------:R-:W-:Y:S01]  /*13e0*/  UIMAD.WIDE UR4, UR4, 0x2aaaaaab, URZ ;  /* 0x2aaaaaab040478a5 */ /* 0x000fe2000f8e023f */
[----:B------:R-:W-:Y:S01]  /*13f0*/  CS2R R130, SRZ ;  /* 0x0000000000827805 */ /* 0x000fe2000001ff00 */
[----:B------:R-:W-:Y:S01]  /*1400*/  UIADD3 UR6, UR7, UR6, URZ ;  /* 0x0000000607067290 */ /* 0x000fe2000fffe03f */
[----:B------:R-:W-:Y:S01]  /*1410*/  CS2R R128, SRZ ;  /* 0x0000000000807805 */ /* 0x000fe2000001ff00 */
[----:B------:R-:W-:Y:S01]  /*1420*/  USHF.R.U32.HI UR4, URZ, 0x1f, UR5 ;  /* 0x0000001f3f047899 */ /* 0x000fe20008011605 */
[----:B------:R-:W-:Y:S01]  /*1430*/  CS2R R126, SRZ ;  /* 0x00000000007e7805 */ /* 0x000fe2000001ff00 */
[----:B------:R-:W-:Y:S01]  /*1440*/  UIMAD.WIDE UR6, UR6, 0x2aaaaaab, URZ ;  /* 0x2aaaaaab060678a5 */ /* 0x000fe2000f8e023f */
[----:B------:R-:W-:Y:S01]  /*1450*/  CS2R R124, SRZ ;  /* 0x00000000007c7805 */ /* 0x000fe2000001ff00 */
[----:B------:R-:W-:Y:S01]  /*1460*/  ULEA.HI.SX32 UR4, UR5, UR4, 0x1c ;  /* 0x0000000405047291 */ /* 0x000fe2000f8fe23f */
[----:B------:R-:W-:Y:S01]  /*1470*/  CS2R R122, SRZ ;  /* 0x00000000007a7805 */ /* 0x000fe2000001ff00 */
[----:B------:R-:W-:Y:S01]  /*1480*/  USHF.R.U32.HI UR6, URZ, 0x1f, UR7 ;  /* 0x0000001f3f067899 */ /* 0x000fe20008011607 */
[----:B------:R-:W-:-:S02]  /*1490*/  CS2R R120, SRZ ;  /* 0x0000000000787805 */ /* 0x000fc4000001ff00 */
[----:B------:R-:W-:Y:S02]  /*14a0*/  CS2R R118, SRZ ;  /* 0x0000000000767805 */ /* 0x000fe4000001ff00 */
[----:B------:R-:W-:Y:S01]  /*14b0*/  CS2R R116, SRZ ;  /* 0x0000000000747805 */ /* 0x000fe2000001ff00 */
[----:B------:R-:W-:Y:S01]  /*14c0*/  ULEA.HI.SX32 UR6, UR7, UR6, 0x1c ;  /* 0x0000000607067291 */ /* 0x000fe2000f8fe23f */
[----:B------:R-:W-:Y:S02]  /*14d0*/  CS2R R114, SRZ ;  /* 0x0000000000727805 */ /* 0x000fe4000001ff00 */
[----:B------:R-:W-:Y:S02]  /*14e0*/  CS2R R112, SRZ ;  /* 0x0000000000707805 */ /* 0x000fe4000001ff00 */
[----:B------:R-:W-:Y:S01]  /*14f0*/  CS2R R110, SRZ ;  /* 0x00000000006e7805 */ /* 0x000fe2000001ff00 */
[----:B------:R-:W-:Y:S01]  /*1500*/  UISETP.LT.AND UP0, UPT, UR4, UR6, UPT ;  /* 0x000000060400728c */ /* 0x000fe2000bf01270 */
[----:B------:R-:W-:-:S02]  /*1510*/  CS2R R108, SRZ ;  /* 0x00000000006c7805 */ /* 0x000fc4000001ff00 */
[----:B------:R-:W-:Y:S02]  /*1520*/  CS2R R106, SRZ ;  /* 0x00000000006a7805 */ /* 0x000fe4000001ff00 */
[----:B------:R-:W-:Y:S01]  /*1530*/  CS2R R104, SRZ ;  /* 0x0000000000687805 */ /* 0x000fe2000001ff00 */
[----:B------:R-:W-:Y:S01]  /*1540*/  USEL UR50, UR4, UR6, UP0 ;  /* 0x0000000604327287 */ /* 0x000fe20008000000 */
[----:B------:R-:W-:Y:S01]  /*1550*/  IMAD.MOV.U32 R170, RZ, RZ, RZ ;  /* 0x000000ffffaa7224 */ /* 0x000fe200078e00ff */
[----:B------:R-:W-:Y:S02]  /*1560*/  CS2R R168, SRZ ;  /* 0x0000000000a87805 */ /* 0x000fe4000001ff00 */
[----:B------:R-:W-:Y:S01]  /*1570*/  CS2R R100, SRZ ;  /* 0x0000000000647805 */ /* 0x000fe2000001ff00 */
[----:B------:R-:W-:Y:S01]  /*1580*/  UISETP.GE.AND UP0, UPT, UR50, 0x1, UPT ;  /* 0x000000013200788c */ /* 0x000fe2000bf06270 */
[----:B------:R-:W-:Y:S02]  /*1590*/  CS2R R166, SRZ ;  /* 0x0000000000a67805 */ /* 0x000fe4000001ff00 */
[----:B------:R-:W-:-:S02]  /*15a0*/  CS2R R96, SRZ ;  /* 0x0000000000607805 */ /* 0x000fc4000001ff00 */
[----:B------:R-:W-:Y:S02]  /*15b0*/  CS2R R86, SRZ ;  /* 0x0000000000567805 */ /* 0x000fe4000001ff00 */
[----:B------:R-:W-:Y:S02]  /*15c0*/  CS2R R92, SRZ ;  /* 0x00000000005c7805 */ /* 0x000fe4000001ff00 */
[----:B------:R-:W-:Y:S02]  /*15d0*/  CS2R R90, SRZ ;  /* 0x00000000005a7805 */ /* 0x000fe4000001ff00 */
[----:B------:R-:W-:Y:S02]  /*15e0*/  PLOP3.LUT P1, PT, PT, PT, UP0, 0x80, 0x0 ;  /* 0x000000000000781c */ /* 0x000fe40003f2f008 */
        /* <DEDUP_REMOVED lines=64> */
.L_x_4901:
        /* <DEDUP_REMOVED lines=10> */
.L_x_5041:
[----:B0-----:R-:W-:Y:S01]  /*1a90*/  IMAD.U32 R0, RZ, RZ, UR46 ;  /* 0x0000002eff007e24 */ /* 0x001fe2000f8e00ff */
[----:B------:R-:W-:Y:S05]  /*1aa0*/  WARPSYNC.ALL ;  /* 0x0000000000007948 */ /* 0x000fea0003800000 */
[----:B------:R0:W-:Y:S01]  /*1ab0*/  BAR.SYNC.DEFER_BLOCKING R7, 0x100 ;  /* 0x000400070000751d */ /* 0x0001e20000010000 */
[----:B------:R-:W-:-:S13]  /*1ac0*/  ISETP.NE.AND P0, PT, R0, 0x3, PT ;  /* 0x000000030000780c */ /* 0x000fda0003f05270 */
[----:B0-----:R-:W-:Y:S05]  /*1ad0*/  @!P0 BRA `(.L_x_4903) ;  /* 0x0000000000048947 */ /* 0x001fea0003800000 */
[----:B------:R-:W-:Y:S01]  /*1ae0*/  BPT.TRAP 0x1 ;  /* 0x000000040000795c */ /* 0x000fe20000300000 */
.L_x_4903:
[----:B------:R-:W-:Y:S01]  /*1af0*/  ULEA UR22, UR38, UR51, 0x3 ;  /* 0x0000003326167291 */ /* 0x000fe2000f8e183f */
[----:B------:R-:W-:-:S05]  /*1b00*/  IMAD.U32 R8, RZ, RZ, UR37 ;  /* 0x00000025ff087e24 */ /* 0x000fca000f8e00ff */
[----:B------:R-:W-:-:S04]  /*1b10*/  SHF.L.U32 R8, R8, 0x1f, RZ ;  /* 0x0000001f08087819 */ /* 0x000fc800000006ff */
[----:B------:R0:W1:Y:S01]  /*1b20*/  SYNCS.PHASECHK.TRANS64.TRYWAIT P1, [UR22+0x22830], R8 ;  /* 0x02283008ff0075a7 */ /* 0x0000620008020156 */
[----:B------:R-:W-:Y:S05]  /*1b30*/  @!P0 BRA `(.L_x_4904) ;  /* 0x0000000000048947 */ /* 0x000fea0003800000 */
[----:B------:R-:W-:Y:S01]  /*1b40*/  BPT.TRAP 0x1 ;  /* 0x000000040000795c */ /* 0x000fe20000300000 */
.L_x_4904:
[----:B-1----:R-:W-:Y:S05]  /*1b50*/  @P1 BRA `(.L_x_4905) ;  /* 0x0000000000081947 */ /* 0x002fea0003800000 */
[----:B------:R-:W1:Y:S02]  /*1b60*/  SYNCS.PHASECHK.TRANS64.TRYWAIT P1, [UR22+0x22830], R8 ;  /* 0x02283008ff0075a7 */ /* 0x000e640008020156 */
[----:B-1----:R-:W-:Y:S05]  /*1b70*/  @!P1 BRA `(.L_x_4906) ;  /* 0x000000ec00a49947 */ /* 0x002fea0003800000 */
.L_x_4905:
[----:B------:R-:W-:Y:S01]  /*1b80*/  UIADD3 UR4, UR51, 0x1c400, URZ ;  /* 0x0001c40033047890 */ /* 0x000fe2000fffe03f */
[----:B------:R-:W-:Y:S01]  /*1b90*/  WARPGROUP.ARRIVE ;  /* 0x00000000000079c5 */ /* 0x000fe20000000000 */
[----:B------:R-:W-:-:S05]  /*1ba0*/  ULOP3.LUT UR16, UR53, 0x10000, URZ, 0xfc, !UPT ;  /* 0x0001000035107892 */ /* 0x000fca000f8efc3f */
[----:B------:R-:W2:Y:S01]  /*1bb0*/  S2R R0, SR_TID.X ;  /* 0x0000000000007919 */ /* 0x000ea20000002100 */
[----:B------:R-:W-:Y:S01]  /*1bc0*/  USHF.R.U32.HI UR4, URZ, 0x4, UR4 ;  /* 0x000000043f047899 */ /* 0x000fe20008011604 */
[----:B------:R-:W-:Y:S01]  /*1bd0*/  UMOV UR17, 0x40000040 ;  /* 0x4000004000117882 */ /* 0x000fe20000000000 */
[----:B------:R-:W-:Y:S02]  /*1be0*/  UMOV UR19, 0x40000040 ;  /* 0x4000004000137882 */ /* 0x000fe40000000000 */
[----:B------:R-:W-:Y:S01]  /*1bf0*/  ULOP3.LUT UR4, UR4, 0x3fff, URZ, 0xc0, !UPT ;  /* 0x00003fff04047892 */ /* 0x000fe2000f8ec03f */
[----:B------:R-:W-:Y:S01]  /*1c00*/  UMOV UR5, 0x40000040 ;  /* 0x4000004000057882 */ /* 0x000fe20000000000 */
[----:B------:R-:W-:Y:S02]  /*1c10*/  UMOV UR7, 0x40000040 ;  /* 0x4000004000077882 */ /* 0x000fe40000000000 */
[----:B------:R-:W-:Y:S02]  /*1c20*/  ULOP3.LUT UR20, UR4, 0x10000, URZ, 0xfc, !UPT ;  /* 0x0001000004147892 */ /* 0x000fe4000f8efc3f */
[----:B------:R-:W-:-:S02]  /*1c30*/  UIADD3 UR4, UR16, 0x2, URZ ;  /* 0x0000000210047890 */ /* 0x000fc4000fffe03f */
[----:B------:R-:W-:Y:S02]  /*1c40*/  UIMAD UR18, UR38, 0x300, UR20 ;  /* 0x00000300261278a4 */ /* 0x000fe4000f8e0214 */
[----:B------:R-:W-:Y:S02]  /*1c50*/  UIADD3 UR8, UR16, 0x4, URZ ;  /* 0x0000000410087890 */ /* 0x000fe4000fffe03f */
[----:B------:R-:W-:Y:S02]  /*1c60*/  UIADD3 UR6, UR18, 0x2, URZ ;  /* 0x0000000212067890 */ /* 0x000fe4000fffe03f */
[----:B------:R-:W-:Y:S01]  /*1c70*/  UIADD3 UR10, UR18, 0x4, URZ ;  /* 0x00000004120a7890 */ /* 0x000fe2000fffe03f */
[----:B------:R-:W-:Y:S02]  /*1c80*/  UMOV UR9, 0x40000040 ;  /* 0x4000004000097882 */ /* 0x000fe40000000000 */
[----:B------:R-:W-:Y:S01]  /*1c90*/  HGMMA.64x96x16.F32 R24, gdesc[UR16], RZ, !UPT, gsb0 ;  /* 0x01600000101879f0 */ /* 0x000fe2000c0008ff */
[----:B------:R-:W-:Y:S01]  /*1ca0*/  UMOV UR11, 0x40000040 ;  /* 0x40000040000b7882 */ /* 0x000fe20000000000 */
[----:B------:R-:W-:-:S02]  /*1cb0*/  UIADD3 UR12, UR16, 0x6, URZ ;  /* 0x00000006100c7890 */ /* 0x000fc4000fffe03f */
        /* <DEDUP_REMOVED lines=18> */
.L_x_4907:
[----:B------:R-:W-:Y:S01]  /*1de0*/  UISETP.NE.AND UP0, UPT, UR47, URZ, UPT ;  /* 0x0000003f2f00728c */ /* 0x000fe2000bf05270 */
[----:B-1----:R-:W-:Y:S01]  /*1df0*/  VIADD R3, R16, UR45 ;  /* 0x0000002d10037c36 */ /* 0x002fe20008000000 */
[----:B------:R-:W-:Y:S01]  /*1e00*/  ULDC UR10, c[0x0][0x988] ;  /* 0x00026200000a7ab9 */ /* 0x000fe20000000800 */
[----:B------:R-:W-:-:S03]  /*1e10*/  IMAD.U32 R5, RZ, RZ, UR42 ;  /* 0x0000002aff057e24 */ /* 0x000fc6000f8e00ff */
[----:B------:R-:W-:Y:S02]  /*1e20*/  PLOP3.LUT P1, PT, PT, PT, UP0, 0x80, 0x0 ;  /* 0x000000000000781c */ /* 0x000fe40003f2f008 */
[----:B------:R-:W-:-:S03]  /*1e30*/  PLOP3.LUT P2, PT, PT, PT, UP0, 0x80, 0x0 ;  /* 0x000000000000781c */ /* 0x000fc60003f4f008 */
[----:B------:R-:W-:-:S08]  /*1e40*/  @UP0 ULDC UR6, c[0x0][0x44c] ;  /* 0x0001130000060ab9 */ /* 0x000fd00000000800 */
[----:B------:R-:W-:Y:S01]  /*1e50*/  @P1 IMAD.HI.U32 R4, R3, UR6, RZ ;  /* 0x0000000603041c27 */ /* 0x000fe2000f8e00ff */
[----:B------:R-:W-:-:S04]  /*1e60*/  @UP0 ULDC UR6, c[0x0][0x450] ;  /* 0x0001140000060ab9 */ /* 0x000fc80000000800 */
[----:B------:R-:W-:Y:S01]  /*1e70*/  @P2 SHF.R.U32.HI R3, RZ, UR6, R4 ;  /* 0x00000006ff032c19 */ /* 0x000fe20008011604 */
[----:B------:R-:W-:-:S04]  /*1e80*/  UIMAD UR6, UR50, -0x60, UR44 ;  /* 0xffffffa0320678a4 */ /* 0x000fc8000f8e022c */
[----:B------:R-:W1:Y:S01]  /*1e90*/  SHFL.IDX PT, R6, R3, 0x1, 0x1c1f ;  /* 0x003c1f0003067f89 */ /* 0x000e6200000e0000 */
[----:B------:R-:W-:-:S03]  /*1ea0*/  UIADD3 UR6, UR6, 0x60, URZ ;  /* 0x0000006006067890 */ /* 0x000fc6000fffe03f */
[----:B------:R-:W3:Y:S03]  /*1eb0*/  SHFL.IDX PT, R3, R3, RZ, 0x1c1f ;  /* 0x001c1fff03037589 */ /* 0x000ee600000e0000 */
[----:B------:R-:W-:Y:S01]  /*1ec0*/  IMAD.U32 R4, RZ, RZ, UR6 ;  /* 0x00000006ff047e24 */ /* 0x000fe2000f8e00ff */
[----:B------:R-:W-:-:S03]  /*1ed0*/  UIADD3 UR6, UR22, 0x22840, URZ ;  /* 0x0002284016067890 */ /* 0x000fc6000fffe03f */
[----:B------:R-:W-:Y:S01]  /*1ee0*/  IMAD R4, R17, -0x2, R4 ;  /* 0xfffffffe11047824 */ /* 0x000fe200078e0204 */
[----:B------:R-:W-:-:S04]  /*1ef0*/  UPRMT UR6, UR52, 0x654, UR6 ;  /* 0x0000065434067896 */ /* 0x000fc80008000006 */
[----:B------:R-:W-:-:S05]  /*1f00*/  IADD3 R5, -R5, 0x1, R4 ;  /* 0x0000000105057810 */ /* 0x000fca0007ffe104 */
        /* <DEDUP_REMOVED lines=327> */
.L_x_4908:
[----:B------:R1:W3:Y:S01]  /*3380*/  SYNCS.PHASECHK.TRANS64.TRYWAIT P1, [UR22+0x22850], R8 ;  /* 0x02285008ff0075a7 */ /* 0x0002e20008020156 */
[----:B------:R-:W-:Y:S05]  /*3390*/  @!P0 BRA `(.L_x_4909) ;  /* 0x0000000000048947 */ /* 0x000fea0003800000 */
[----:B------:R-:W-:Y:S01]  /*33a0*/  BPT.TRAP 0x1 ;  /* 0x000000040000795c */ /* 0x000fe20000300000 */
.L_x_4909:
[----:B---3--:R-:W-:Y:S05]  /*33b0*/  @P1 BRA `(.L_x_4910) ;  /* 0x0000000000081947 */ /* 0x008fea0003800000 */
[----:B------:R-:W3:Y:S02]  /*33c0*/  SYNCS.PHASECHK.TRANS64.TRYWAIT P1, [UR22+0x22850], R8 ;  /* 0x02285008ff0075a7 */ /* 0x000ee40008020156 */
[----:B---3--:R-:W-:Y:S05]  /*33d0*/  @!P1 BRA `(.L_x_4911) ;  /* 0x000000d400a49947 */ /* 0x008fea0003800000 */
.L_x_4910:
        /* <DEDUP_REMOVED lines=43> */
.L_x_4912:
[----:B------:R-:W-:Y:S01]  /*3690*/  UISETP.NE.AND UP0, UPT, UR47, URZ, UPT ;  /* 0x0000003f2f00728c */ /* 0x000fe2000bf05270 */
[----:B------:R-:W4:Y:S01]  /*36a0*/  S2UR UR14, SR_CgaCtaId ;  /* 0x00000000000e79c3 */ /* 0x000f220000008800 */
[----:B------:R-:W-:Y:S01]  /*36b0*/  UMOV UR11, UR45 ;  /* 0x0000002d000b7c82 */ /* 0x000fe20008000000 */
[----:B------:R-:W-:Y:S02]  /*36c0*/  UIADD3 UR22, UR22, 0x22860, URZ ;  /* 0x0002286016167890 */ /* 0x000fe4000fffe03f */
[----:B------:R-:W-:-:S06]  /*36d0*/  UIADD3 UR50, UR50, -0x2, URZ ;  /* 0xfffffffe32327890 */ /* 0x000fcc000fffe03f */
[----:B------:R-:W-:Y:S01]  /*36e0*/  @UP0 ULDC UR6, c[0x0][0x44c] ;  /* 0x0001130000060ab9 */ /* 0x000fe20000000800 */
[----:B------:R-:W-:Y:S01]  /*36f0*/  @UP0 ULDC UR15, c[0x0][0x450] ;  /* 0x00011400000f0ab9 */ /* 0x000fe20000000800 */
[----:B------:R-:W-:-:S04]  /*3700*/  UIMAD.WIDE.U32 UR6, UR45, UR6, URZ ;  /* 0x000000062d0672a5 */ /* 0x000fc8000f8e003f */
[----:B------:R-:W-:-:S04]  /*3710*/  @UP0 USHF.R.U32.HI UR11, URZ, UR15, UR7 ;  /* 0x0000000f3f0b0299 */ /* 0x000fc80008011607 */
[----:B------:R-:W-:-:S04]  /*3720*/  UIADD3 UR6, UR11, UR44, -UR42 ;  /* 0x0000002c0b067290 */ /* 0x000fc8000fffe82a */
        /* <DEDUP_REMOVED lines=12> */
[----:B01----:R-:W-:-:S07]  /*37f0*/  IMAD.MOV.U32 R8, RZ, RZ, R6 ;  /* 0x000000ffff087224 */ /* 0x003fce00078e0006 */
.L_x_4924:
[----:B------:R-:W-:-:S04]  /*3800*/  UIADD3 UR38, UR38, 0x1, URZ ;  /* 0x0000000126267890 */ /* 0x000fc8000fffe03f */
[----:B------:R-:W-:-:S04]  /*3810*/  UISETP.NE.AND UP0, UPT, UR38, 0x2, UPT ;  /* 0x000000022600788c */ /* 0x000fc8000bf05270 */
[----:B------:R-:W-:Y:S02]  /*3820*/  USEL UR6, URZ, 0x1, UP0 ;  /* 0x000000013f067887 */ /* 0x000fe40008000000 */
[----:B------:R-:W-:Y:S02]  /*3830*/  USEL UR38, UR38, URZ, UP0 ;  /* 0x0000003f26267287 */ /* 0x000fe40008000000 */
[----:B------:R-:W-:Y:S01]  /*3840*/  ULOP3.LUT UR37, UR37, UR6, URZ, 0x3c, !UPT ;  /* 0x0000000625257292 */ /* 0x000fe2000f8e3c3f */
[----:B012---:R-:W-:Y:S11]  /*3850*/  @!P0 BRA `(.L_x_4914) ;  /* 0x0000000000048947 */ /* 0x007ff60003800000 */
[----:B------:R-:W-:Y:S01]  /*3860*/  BPT.TRAP 0x1 ;  /* 0x000000040000795c */ /* 0x000fe20000300000 */
.L_x_4914:
        /* <DEDUP_REMOVED lines=9> */
.L_x_4915:
[----:B-1----:R-:W-:Y:S05]  /*3900*/  @P1 BRA `(.L_x_4916) ;  /* 0x0000000000081947 */ /* 0x002fea0003800000 */
[----:B------:R-:W1:Y:S02]  /*3910*/  SYNCS.PHASECHK.TRANS64.TRYWAIT P1, [UR25+0x22830], R7 ;  /* 0x02283007ff0075a7 */ /* 0x000e640008020159 */
[----:B-1----:R-:W-:Y:S05]  /*3920*/  @!P1 BRA `(.L_x_4917) ;  /* 0x000000d000689947 */ /* 0x002fea0003800000 */
.L_x_4916:
        /* <DEDUP_REMOVED lines=26> */
.L_x_4918:
[----:B------:R-:W-:Y:S01]  /*3ad0*/  UISETP.NE.AND UP0, UPT, UR47, URZ, UPT ;  /* 0x0000003f2f00728c */ /* 0x000fe2000bf05270 */
[----:B------:R-:W-:Y:S01]  /*3ae0*/  VIADD R10, R16, UR45 ;  /* 0x0000002d100a7c36 */ /* 0x000fe20008000000 */
[----:B------:R-:W-:Y:S01]  /*3af0*/  UMOV UR10, UR23 ;  /* 0x00000017000a7c82 */ /* 0x000fe20008000000 */
[----:B------:R-:W-:Y:S02]  /*3b00*/  IMAD.MOV.U32 R6, RZ, RZ, -0x2 ;  /* 0xfffffffeff067424 */ /* 0x000fe400078e00ff */
        /* <DEDUP_REMOVED lines=9> */
[----:B------:R-:W2:Y:S04]  /*3ba0*/  SHFL.IDX PT, R5, R10, 0x1, 0x1c1f ;  /* 0x003c1f000a057f89 */ /* 0x000ea800000e0000 */
[----:B------:R-:W-:Y:S01]  /*3bb0*/  IMAD R6, R17, R6, UR6 ;  /* 0x0000000611067e24 */ /* 0x000fe2000f8e0206 */
[----:B------:R-:W-:-:S04]  /*3bc0*/  UIADD3 UR6, UR25, 0x22840, URZ ;  /* 0x0002284019067890 */ /* 0x000fc8000fffe03f */
[----:B------:R-:W-:Y:S01]  /*3bd0*/  IADD3 R6, -R11, UR44, R6 ;  /* 0x0000002c0b067c10 */ /* 0x000fe2000fffe106 */
[----:B------:R-:W-:-:S09]  /*3be0*/  UPRMT UR6, UR24, 0x654, UR6 ;  /* 0x0000065418067896 */ /* 0x000fd20008000006 */
[----:B------:R-:W-:Y:S01]  /*3bf0*/  SYNCS.ARRIVE.TRANS64.RED.A1T0 RZ, [UR6], RZ ;  /* 0x000000ffffff79a7 */ /* 0x000fe20008100406 */
[----:B--2---:R-:W-:-:S05]  /*3c00*/  IMAD.IADD R5, R6, 0x1, R5 ;  /* 0x0000000106057824 */ /* 0x004fca00078e0205 */
        /* <DEDUP_REMOVED lines=74> */
[----:B--2---:R-:W-:-:S05]  /*40b0*/  IMAD.IADD R6, R6, 0x1, R5 ;  /* 0x0000000106067824 */ /* 0x004fca00078e0205 */
        /* <DEDUP_REMOVED lines=391> */
.L_x_4919:
[----:B------:R0:W2:Y:S01]  /*5930*/  SYNCS.PHASECHK.TRANS64.TRYWAIT P1, [UR25+0x22850], R7 ;  /* 0x02285007ff0075a7 */ /* 0x0000a20008020159 */
[----:B------:R-:W-:Y:S05]  /*5940*/  @!P0 BRA `(.L_x_4920) ;  /* 0x0000000000048947 */ /* 0x000fea0003800000 */
[----:B------:R-:W-:Y:S01]  /*5950*/  BPT.TRAP 0x1 ;  /* 0x000000040000795c */ /* 0x000fe20000300000 */
.L_x_4920:
[----:B------:R-:W-:Y:S01]  /*5960*/  VIADD R8, R210, 0x8 ;  /* 0x00000008d2087836 */ /* 0x000fe20000000000 */
[----:B--2---:R-:W-:Y:S06]  /*5970*/  @P1 BRA `(.L_x_4921) ;  /* 0x0000000000081947 */ /* 0x004fec0003800000 */
[----:B------:R-:W2:Y:S02]  /*5980*/  SYNCS.PHASECHK.TRANS64.TRYWAIT P1, [UR25+0x22850], R7 ;  /* 0x02285007ff0075a7 */ /* 0x000ea40008020159 */
[----:B--2---:R-:W-:Y:S05]  /*5990*/  @!P1 BRA `(.L_x_4922) ;  /* 0x000000b000649947 */ /* 0x004fea0003800000 */
.L_x_4921:
        /* <DEDUP_REMOVED lines=39> */
.L_x_4923:
[----:B------:R-:W-:Y:S01]  /*5c10*/  UISETP.GT.AND UP0, UPT, UR50, UR22, UPT ;  /* 0x000000163200728c */ /* 0x000fe2000bf04270 */
[----:B------:R-:W-:Y:S01]  /*5c20*/  IMAD.MOV.U32 R9, RZ, RZ, R5 ;  /* 0x000000ffff097224 */ /* 0x000fe200078e0005 */
[----:B------:R-:W-:Y:S01]  /*5c30*/  UIADD3 UR25, UR25, 0x22860, URZ ;  /* 0x0002286019197890 */ /* 0x000fe2000fffe03f */
[----:B------:R-:W-:Y:S01]  /*5c40*/  MOV R8, R6 ;  /* 0x0000000600087202 */ /* 0x000fe20000000f00 */
[----:B------:R-:W-:Y:S02]  /*5c50*/  UIADD3 UR50, UR50, -0x1, URZ ;  /* 0xffffffff32327890 */ /* 0x000fe4000fffe03f */
[----:B------:R-:W-:Y:S01]  /*5c60*/  PLOP3.LUT P1, PT, PT, PT, UP0, 0x80, 0x0 ;  /* 0x000000000000781c */ /* 0x000fe20003f2f008 */
[----:B------:R-:W-:-:S09]  /*5c70*/  UPRMT UR25, UR24, 0x654, UR25 ;  /* 0x0000065418197896 */ /* 0x000fd20008000019 */
[----:B------:R-:W-:Y:S03]  /*5c80*/  SYNCS.ARRIVE.TRANS64.RED.A1T0 RZ, [UR25], RZ ;  /* 0x000000ffffff79a7 */ /* 0x000fe60008100419 */
[----:B------:R-:W-:Y:S05]  /*5c90*/  @P1 BRA `(.L_x_4924) ;  /* 0xffffffd800d81947 */ /* 0x000fea000383ffff */
.L_x_4913:
[----:B------:R-:W-:-:S13]  /*5ca0*/  ISETP.LE.AND P1, PT, RZ, UR50, PT ;  /* 0x00000032ff007c0c */ /* 0x000fda000bf23270 */
[----:B------:R-:W-:Y:S05]  /*5cb0*/  @!P1 BRA `(.L_x_4925) ;  /* 0x0000001c00509947 */ /* 0x000fea0003800000 */
[----:B------:R-:W-:Y:S01]  /*5cc0*/  IMAD.MOV.U32 R212, RZ, RZ, R5 ;  /* 0x000000ffffd47224 */ /* 0x000fe200078e0005 */
[----:B------:R-:W-:Y:S01]  /*5cd0*/  ULDC UR22, c[0x0][0x988] ;  /* 0x0002620000167ab9 */ /* 0x000fe20000000800 */
[----:B---3--:R-:W-:-:S07]  /*5ce0*/  IMAD.MOV.U32 R9, RZ, RZ, R6 ;  /* 0x000000ffff097224 */ /* 0x008fce00078e0006 */
.L_x_4936:
[----:B------:R-:W-:-:S04]  /*5cf0*/  UIADD3 UR38, UR38, 0x1, URZ ;  /* 0x0000000126267890 */ /* 0x000fc8000fffe03f */
[----:B------:R-:W-:-:S04]  /*5d00*/  UISETP.NE.AND UP0, UPT, UR38, 0x2, UPT ;  /* 0x000000022600788c */ /* 0x000fc8000bf05270 */
[----:B------:R-:W-:Y:S02]  /*5d10*/  USEL UR6, URZ, 0x1, UP0 ;  /* 0x000000013f067887 */ /* 0x000fe40008000000 */
[----:B------:R-:W-:Y:S02]  /*5d20*/  USEL UR38, UR38, URZ, UP0 ;  /* 0x0000003f26267287 */ /* 0x000fe40008000000 */
[----:B------:R-:W-:Y:S01]  /*5d30*/  ULOP3.LUT UR37, UR37, UR6, URZ, 0x3c, !UPT ;  /* 0x0000000625257292 */ /* 0x000fe2000f8e3c3f */
[----:B-1----:R-:W-:Y:S11]  /*5d40*/  @!P0 BRA `(.L_x_4926) ;  /* 0x0000000000048947 */ /* 0x002ff60003800000 */
[----:B------:R-:W-:Y:S01]  /*5d50*/  BPT.TRAP 0x1 ;  /* 0x000000040000795c */ /* 0x000fe20000300000 */
.L_x_4926:
        /* <DEDUP_REMOVED lines=9> */
.L_x_4927:
[----:B--2---:R-:W-:Y:S05]  /*5df0*/  @P1 BRA `(.L_x_4928) ;  /* 0x0000000000081947 */ /* 0x004fea0003800000 */
[----:B------:R-:W2:Y:S02]  /*5e00*/  SYNCS.PHASECHK.TRANS64.TRYWAIT P1, [UR24+0x22830], R7 ;  /* 0x02283007ff0075a7 */ /* 0x000ea40008020158 */
[----:B--2---:R-:W-:Y:S05]  /*5e10*/  @!P1 BRA `(.L_x_4929) ;  /* 0x000000ac005c9947 */ /* 0x004fea0003800000 */
.L_x_4928:
        /* <DEDUP_REMOVED lines=26> */
.L_x_4930:
        /* <DEDUP_REMOVED lines=366> */
.L_x_4931:
[----:B------:R0:W1:Y:S01]  /*76a0*/  SYNCS.PHASECHK.TRANS64.TRYWAIT P1, [UR24+0x22850], R7 ;  /* 0x02285007ff0075a7 */ /* 0x0000620008020158 */
[----:B------:R-:W-:Y:S05]  /*76b0*/  @!P0 BRA `(.L_x_4932) ;  /* 0x0000000000048947 */ /* 0x000fea0003800000 */
[----:B------:R-:W-:Y:S01]  /*76c0*/  BPT.TRAP 0x1 ;  /* 0x000000040000795c */ /* 0x000fe20000300000 */
.L_x_4932:
[----:B------:R-:W-:Y:S01]  /*76d0*/  VIADD R8, R214, 0x8 ;  /* 0x00000008d6087836 */ /* 0x000fe20000000000 */
[----:B-1----:R-:W-:Y:S06]  /*76e0*/  @P1 BRA `(.L_x_4933) ;  /* 0x0000000000081947 */ /* 0x002fec0003800000 */
[----:B------:R-:W1:Y:S02]  /*76f0*/  SYNCS.PHASECHK.TRANS64.TRYWAIT P1, [UR24+0x22850], R7 ;  /* 0x02285007ff0075a7 */ /* 0x000e640008020158 */
[----:B-1----:R-:W-:Y:S05]  /*7700*/  @!P1 BRA `(.L_x_4934) ;  /* 0x0000009400389947 */ /* 0x002fea0003800000 */
.L_x_4933:
        /* <DEDUP_REMOVED lines=39> */
.L_x_4935:
[----:B------:R-:W-:Y:S01]  /*7980*/  UIADD3 UR24, UR24, 0x22860, URZ ;  /* 0x0002286018187890 */ /* 0x000fe2000fffe03f */
[----:B------:R-:W-:Y:S01]  /*7990*/  ISETP.LT.AND P1, PT, RZ, UR50, PT ;  /* 0x00000032ff007c0c */ /* 0x000fe2000bf21270 */
[----:B------:R-:W-:Y:S01]  /*79a0*/  UIADD3 UR50, UR50, -0x1, URZ ;  /* 0xffffffff32327890 */ /* 0x000fe2000fffe03f */
[----:B------:R-:W-:Y:S01]  /*79b0*/  IMAD.MOV.U32 R212, RZ, RZ, R5 ;  /* 0x000000ffffd47224 */ /* 0x000fe200078e0005 */
[----:B------:R-:W-:Y:S01]  /*79c0*/  UPRMT UR24, UR23, 0x654, UR24 ;  /* 0x0000065417187896 */ /* 0x000fe20008000018 */
[----:B------:R-:W-:-:S08]  /*79d0*/  IMAD.MOV.U32 R9, RZ, RZ, R6 ;  /* 0x000000ffff097224 */ /* 0x000fd000078e0006 */
[----:B------:R-:W-:Y:S01]  /*79e0*/  SYNCS.ARRIVE.TRANS64.RED.A1T0 RZ, [UR24], RZ ;  /* 0x000000ffffff79a7 */ /* 0x000fe20008100418 */
[----:B------:R-:W-:Y:S05]  /*79f0*/  @P1 BRA `(.L_x_4936) ;  /* 0xffffffe000bc1947 */ /* 0x000fea000383ffff */
.L_x_4925:
        /* <DEDUP_REMOVED lines=16> */
[----:B-1----:R-:W-:-:S05]  /*7b00*/  FADD.FTZ R9, R9, R4 ;  /* 0x0000000409097221 */ /* 0x002fca0000010000 */
[----:B------:R-:W1:Y:S01]  /*7b10*/  SHFL.BFLY PT, R10, R9, 0x1, 0x1f ;  /* 0x0c201f00090a7f89 */ /* 0x000e6200000e0000 */
[----:B0-----:R-:W-:Y:S01]  /*7b20*/  FADD.FTZ R11, R8, R7 ;  /* 0x00000007080b7221 */ /* 0x001fe20000010000 */
[----:B------:R-:W-:Y:S02]  /*7b30*/  IMAD.MOV.U32 R7, RZ, RZ, RZ ;  /* 0x000000ffff077224 */ /* 0x000fe400078e00ff */
[----:B------:R-:W-:Y:S02]  /*7b40*/  IMAD.MOV.U32 R8, RZ, RZ, -0x800000 ;  /* 0xff800000ff087424 */ /* 0x000fe400078e00ff */
        /* <DEDUP_REMOVED lines=142> */
.L_x_4900:
[----:B------:R-:W0:Y:S08]  /*8430*/  S2UR UR4, SR_CgaCtaId ;  /* 0x00000000000479c3 */ /* 0x000e300000008800 */
[----:B------:R-:W-:Y:S06]  /*8440*/  BAR.SYNC.DEFER_BLOCKING 0x5, 0x180 ;  /* 0x0146000000007b1d */ /* 0x000fec0000010000 */
[----:B------:R-:W-:Y:S01]  /*8450*/  UMOV UR10, 0x400 ;  /* 0x00000400000a7882 */ /* 0x000fe20000000000 */
[----:B------:R-:W-:Y:S01]  /*8460*/  BSSY B0, `(.L_x_4937) ;  /* 0x00002d6000007945 */ /* 0x000fe20003800000 */
[----:B0-----:R-:W-:-:S09]  /*8470*/  ULEA UR10, UR4, UR10, 0x18 ;  /* 0x0000000a040a7291 */ /* 0x001fd2000f8ec03f */
[----:B------:R-:W0:Y:S02]  /*8480*/  LDS.128 R4, [UR10+0x228d0] ;  /* 0x0228d00aff047984 */ /* 0x000e240008000c00 */
[----:B0-----:R-:W-:Y:S02]  /*8490*/  R2UR UR5, R5 ;  /* 0x00000000050572ca */ /* 0x001fe400000e0000 */
[----:B------:R-:W-:Y:S02]  /*84a0*/  R2UR UR6, R6 ;  /* 0x00000000060672ca */ /* 0x000fe400000e0000 */
[----:B------:R-:W-:Y:S01]  /*84b0*/  R2UR UR7, R7 ;  /* 0x00000000070772ca */ /* 0x000fe200000e0000 */
[----:B------:R-:W-:Y:S06]  /*84c0*/  BAR.ARV 0x4, 0x180 ;  /* 0x0106000000007b1d */ /* 0x000fec0000002000 */
[----:B------:R-:W-:Y:S08]  /*84d0*/  @P0 BRA `(.L_x_4938) ;  /* 0x0000001c00dc0947 */ /* 0x000ff00003800000 */
[----:B------:R-:W0:Y:S01]  /*84e0*/  S2UR UR4, SR_SWINHI ;  /* 0x00000000000479c3 */ /* 0x000e220000002f00 */
[----:B------:R-:W-:-:S07]  /*84f0*/  IMAD.MOV.U32 R103, RZ, RZ, 0x2 ;  /* 0x00000002ff677424 */ /* 0x000fce00078e00ff */
[----:B------:R-:W-:Y:S01]  /*8500*/  BAR.SYNC.DEFER_BLOCKING 0x1, 0x100 ;  /* 0x0044000000007b1d */ /* 0x000fe20000010000 */
[----:B------:R-:W-:Y:S01]  /*8510*/  F2FP.F16.F32.PACK_AB R24, R25, R24 ;  /* 0x000000181918723e */ /* 0x000fe200000000ff */
[----:B------:R-:W-:Y:S01]  /*8520*/  USHF.L.U32 UR14, UR40, 0x2, URZ ;  /* 0x00000002280e7899 */ /* 0x000fe2000800063f */
[----:B------:R-:W-:Y:S01]  /*8530*/  F2FP.F16.F32.PACK_AB R25, R165, R26 ;  /* 0x0000001aa519723e */ /* 0x000fe200000000ff */
[----:B------:R-:W-:Y:S01]  /*8540*/  USHF.L.U64.HI UR15, UR40, 0x2, UR41 ;  /* 0x00000002280f7899 */ /* 0x000fe20008010229 */
[----:B------:R-:W-:Y:S01]  /*8550*/  F2FP.F16.F32.PACK_AB R26, R29, R28 ;  /* 0x0000001c1d1a723e */ /* 0x000fe200000000ff */
[----:B------:R-:W-:Y:S01]  /*8560*/  ULDC.64 UR12, c[0x0][0xc00] ;  /* 0x00030000000c7ab9 */ /* 0x000fe20000000a00 */
[----:B------:R-:W-:Y:S01]  /*8570*/  F2FP.F16.F32.PACK_AB R32, R33, R32 ;  /* 0x000000202120723e */ /* 0x000fe200000000ff */
[----:B------:R-:W-:Y:S01]  /*8580*/  UISETP.NE.U32.AND UP0, UPT, UR12, URZ, UPT ;  /* 0x0000003f0c00728c */ /* 0x000fe2000bf05070 */
[----:B------:R-:W-:Y:S02]  /*8590*/  F2FP.F16.F32.PACK_AB R27, R164, R27 ;  /* 0x0000001ba41b723e */ /* 0x000fe400000000ff */
[----:B------:R-:W-:Y:S01]  /*85a0*/  F2FP.F16.F32.PACK_AB R33, R163, R34 ;  /* 0x00000022a321723e */ /* 0x000fe200000000ff */
[----:B------:R-:W-:Y:S01]  /*85b0*/  UISETP.NE.AND.EX UP0, UPT, UR13, URZ, UPT, UP0 ;  /* 0x0000003f0d00728c */ /* 0x000fe2000bf05300 */
[----:B------:R-:W-:-:S02]  /*85c0*/  F2FP.F16.F32.PACK_AB R40, R41, R40 ;  /* 0x000000282928723e */ /* 0x000fc400000000ff */
[----:B------:R-:W-:Y:S02]  /*85d0*/  F2FP.F16.F32.PACK_AB R34, R37, R36 ;  /* 0x000000242522723e */ /* 0x000fe400000000ff */
[----:B------:R-:W-:Y:S02]  /*85e0*/  F2FP.F16.F32.PACK_AB R35, R162, R35 ;  /* 0x00000023a223723e */ /* 0x000fe400000000ff */
[----:B------:R-:W-:Y:S02]  /*85f0*/  F2FP.F16.F32.PACK_AB R41, R161, R42 ;  /* 0x0000002aa129723e */ /* 0x000fe400000000ff */
[----:B------:R-:W-:Y:S01]  /*8600*/  F2FP.F16.F32.PACK_AB R48, R49, R48 ;  /* 0x000000303130723e */ /* 0x000fe200000000ff */
[----:B------:R-:W-:Y:S01]  /*8610*/  UMOV UR8, UR10 ;  /* 0x0000000a00087c82 */ /* 0x000fe20008000000 */
[----:B0-----:R-:W-:Y:S01]  /*8620*/  UMOV UR9, UR4 ;  /* 0x0000000400097c82 */ /* 0x001fe20008000000 */
[----:B------:R-:W-:Y:S01]  /*8630*/  F2FP.F16.F32.PACK_AB R42, R45, R44 ;  /* 0x0000002c2d2a723e */ /* 0x000fe200000000ff */
[----:B------:R-:W-:Y:S01]  /*8640*/  IMAD.WIDE R102, R204, R103, UR8 ;  /* 0x00000008cc667e25 */ /* 0x000fe2000f8e0267 */
[----:B------:R-:W-:Y:S01]  /*8650*/  F2FP.F16.F32.PACK_AB R43, R160, R43 ;  /* 0x0000002ba02b723e */ /* 0x000fe200000000ff */
[----:B------:R-:W-:Y:S01]  /*8660*/  UIADD3 UR4, UP1, UR14, UR12, URZ ;  /* 0x0000000c0e047290 */ /* 0x000fe2000ff3e03f */
[----:B------:R-:W-:-:S02]  /*8670*/  F2FP.F16.F32.PACK_AB R49, R159, R50 ;  /* 0x000000329f31723e */ /* 0x000fc400000000ff */
[C---:B------:R-:W-:Y:S01]  /*8680*/  IADD3 R171, P1, R102.reuse, 0x20, RZ ;  /* 0x0000002066ab7810 */ /* 0x040fe20007f3e0ff */
[----:B------:R-:W-:Y:S01]  /*8690*/  UIADD3.X UR11, UR15, UR13, URZ, UP1, !UPT ;  /* 0x0000000d0f0b7290 */ /* 0x000fe20008ffe43f */
[C---:B------:R-:W-:Y:S02]  /*86a0*/  IADD3 R181, P5, R102.reuse, 0x4040, RZ ;  /* 0x0000404066b57810 */ /* 0x040fe40007fbe0ff */
[C---:B------:R-:W-:Y:S01]  /*86b0*/  LOP3.LUT R5, R102.reuse, 0x380, RZ, 0xc0, !PT ;  /* 0x0000038066057812 */ /* 0x040fe200078ec0ff */
[--C-:B------:R-:W-:Y:S01]  /*86c0*/  IMAD.X R7, RZ, RZ, R103.reuse, P1 ;  /* 0x000000ffff077224 */ /* 0x100fe200008e0667 */
[C---:B------:R-:W-:Y:S01]  /*86d0*/  IADD3 R185, P1, R102.reuse, 0x8000, RZ ;  /* 0x0000800066b97810 */ /* 0x040fe20007f3e0ff */
[----:B------:R-:W-:Y:S01]  /*86e0*/  IMAD.X R31, RZ, RZ, R103, P5 ;  /* 0x000000ffff1f7224 */ /* 0x000fe200028e0667 */
[C---:B------:R-:W-:Y:S01]  /*86f0*/  IADD3 R173, P0, R102.reuse, 0x40, RZ ;  /* 0x0000004066ad7810 */ /* 0x040fe20007f1e0ff */
[----:B------:R-:W-:Y:S01]  /*8700*/  ULDC.64 UR12, c[0x0][0xc08] ;  /* 0x00030200000c7ab9 */ /* 0x000fe20000000a00 */
        /* <DEDUP_REMOVED lines=9> */
[----:B------:R-:W-:Y:S01]  /*87a0*/  IADD3.X R47, RZ, R103, RZ, P1, !PT ;  /* 0x00000067ff2f7210 */ /* 0x000fe20000ffe4ff */
[--C-:B------:R-:W-:Y:S01]  /*87b0*/  IMAD.X R39, RZ, RZ, R103.reuse, P2 ;  /* 0x000000ffff277224 */ /* 0x100fe200010e0667 */
[----:B------:R-:W-:Y:S01]  /*87c0*/  SHF.R.U64 R5, R5, 0x3, RZ ;  /* 0x0000000305057819 */ /* 0x000fe200000012ff */
[----:B------:R-:W-:Y:S01]  /*87d0*/  IMAD.X R95, RZ, RZ, R103, P5 ;  /* 0x000000ffff5f7224 */ /* 0x000fe200028e0667 */
[----:B------:R-:W-:-:S02]  /*87e0*/  IADD3 R151, P1, R102, 0xc060, RZ ;  /* 0x0000c06066977810 */ /* 0x000fc40007f3e0ff */
[----:B------:R-:W-:Y:S02]  /*87f0*/  LOP3.LUT R6, R171, 0x380, RZ, 0xc0, !PT ;  /* 0x00000380ab067812 */ /* 0x000fe400078ec0ff */
        /* <DEDUP_REMOVED lines=17> */
[----:B------:R-:W-:Y:S02]  /*8910*/  SHF.R.U64 R6, R6, 0x3, RZ ;  /* 0x0000000306067819 */ /* 0x000fe400000012ff */
[----:B------:R-:W-:Y:S02]  /*8920*/  LOP3.LUT R20, R179, 0x380, RZ, 0xc0, !PT ;  /* 0x00000380b3147812 */ /* 0x000fe400078ec0ff */
[----:B------:R-:W-:Y:S02]  /*8930*/  SHF.R.U64 R10, R10, 0x3, RZ ;  /* 0x000000030a0a7819 */ /* 0x000fe400000012ff */
[----:B------:R-:W-:-:S02]  /*8940*/  LOP3.LUT R30, R181, 0x380, RZ, 0xc0, !PT ;  /* 0x00000380b51e7812 */ /* 0x000fc400078ec0ff */
[----:B------:R-:W-:Y:S02]  /*8950*/  SHF.R.U64 R12, R12, 0x3, RZ ;  /* 0x000000030c0c7819 */ /* 0x000fe400000012ff */
[----:B------:R-:W-:Y:S02]  /*8960*/  LOP3.LUT R38, R183, 0x380, RZ, 0xc0, !PT ;  /* 0x00000380b7267812 */ /* 0x000fe400078ec0ff */
[----:B------:R-:W-:Y:S02]  /*8970*/  MOV R102, R102 ;  /* 0x0000006600667202 */ /* 0x000fe40000000f00 */
[----:B------:R-:W-:Y:S02]  /*8980*/  SHF.R.U64 R29, R94, 0x3, RZ ;  /* 0x000000035e1d7819 */ /* 0x000fe400000012ff */
[----:B------:R-:W-:Y:S01]  /*8990*/  SHF.R.U64 R14, R14, 0x3, RZ ;  /* 0x000000030e0e7819 */ /* 0x000fe200000012ff */
[----:B------:R-:W-:Y:S01]  /*89a0*/  STSM.16.M88.4 [R102], R24 ;  /* 0x0000001866007844 */ /* 0x000fe20000000200 */
[----:B------:R-:W-:-:S02]  /*89b0*/  LOP3.LUT R46, R185, 0x380, RZ, 0xc0, !PT ;  /* 0x00000380b92e7812 */ /* 0x000fc400078ec0ff */
[----:B------:R-:W-:Y:S02]  /*89c0*/  LOP3.LUT R103, R98, 0x380, RZ, 0xc0, !PT ;  /* 0x0000038062677812 */ /* 0x000fe400078ec0ff */
[----:B------:R-:W-:Y:S02]  /*89d0*/  SHF.R.U64 R28, R165, 0x3, RZ ;  /* 0x00000003a51c7819 */ /* 0x000fe400000012ff */
[----:B------:R-:W-:Y:S02]  /*89e0*/  LOP3.LUT R6, R6, R171, RZ, 0x3c, !PT ;  /* 0x000000ab06067212 */ /* 0x000fe400078e3cff */
[----:B------:R-:W-:Y:S02]  /*89f0*/  SHF.R.U64 R20, R20, 0x3, RZ ;  /* 0x0000000314147819 */ /* 0x000fe400000012ff */
[----:B------:R-:W-:Y:S02]  /*8a00*/  LOP3.LUT R54, R187, 0x380, RZ, 0xc0, !PT ;  /* 0x00000380bb367812 */ /* 0x000fe400078ec0ff */
[----:B------:R-:W-:-:S02]  /*8a10*/  LOP3.LUT R10, R10, R173, RZ, 0x3c, !PT ;  /* 0x000000ad0a0a7212 */ /* 0x000fc400078e3cff */
[----:B------:R-:W-:Y:S02]  /*8a20*/  SHF.R.U64 R30, R30, 0x3, RZ ;  /* 0x000000031e1e7819 */ /* 0x000fe400000012ff */
[----:B------:R-:W-:Y:S02]  /*8a30*/  LOP3.LUT R62, R189, 0x380, RZ, 0xc0, !PT ;  /* 0x00000380bd3e7812 */ /* 0x000fe400078ec0ff */
[----:B------:R-:W-:Y:S02]  /*8a40*/  LOP3.LUT R12, R12, R175, RZ, 0x3c, !PT ;  /* 0x000000af0c0c7212 */ /* 0x000fe400078e3cff */
[----:B------:R-:W-:Y:S02]  /*8a50*/  SHF.R.U64 R38, R38, 0x3, RZ ;  /* 0x0000000326267819 */ /* 0x000fe400000012ff */
[----:B------:R-:W-:Y:S02]  /*8a60*/  LOP3.LUT R70, R191, 0x380, RZ, 0xc0, !PT ;  /* 0x00000380bf467812 */ /* 0x000fe400078ec0ff */
[----:B------:R-:W-:-:S02]  /*8a70*/  LOP3.LUT R94, R29, R4, RZ, 0x3c, !PT ;  /* 0x000000041d5e7212 */ /* 0x000fc400078e3cff */
[----:B------:R-:W-:Y:S02]  /*8a80*/  LOP3.LUT R14, R14, R177, RZ, 0x3c, !PT ;  /* 0x000000b10e0e7212 */ /* 0x000fe400078e3cff */
[----:B------:R-:W-:Y:S02]  /*8a90*/  SHF.R.U64 R46, R46, 0x3, RZ ;  /* 0x000000032e2e7819 */ /* 0x000fe400000012ff */
[----:B------:R-:W-:Y:S02]  /*8aa0*/  LOP3.LUT R78, R193, 0x380, RZ, 0xc0, !PT ;  /* 0x00000380c14e7812 */ /* 0x000fe400078ec0ff */
[----:B------:R-:W-:Y:S02]  /*8ab0*/  SHF.R.U64 R103, R103, 0x3, RZ ;  /* 0x0000000367677819 */ /* 0x000fe400000012ff */
[----:B------:R-:W-:Y:S02]  /*8ac0*/  LOP3.LUT R4, R28, R151, RZ, 0x3c, !PT ;  /* 0x000000971c047212 */ /* 0x000fe400078e3cff */
[----:B------:R-:W-:-:S02]  /*8ad0*/  LOP3.LUT R20, R20, R179, RZ, 0x3c, !PT ;  /* 0x000000b314147212 */ /* 0x000fc400078e3cff */
[----:B------:R-:W-:Y:S02]  /*8ae0*/  SHF.R.U64 R54, R54, 0x3, RZ ;  /* 0x0000000336367819 */ /* 0x000fe400000012ff */
[----:B------:R-:W-:Y:S02]  /*8af0*/  MOV R28, R6 ;  /* 0x00000006001c7202 */ /* 0x000fe40000000f00 */
[----:B------:R-:W-:Y:S02]  /*8b00*/  LOP3.LUT R30, R30, R181, RZ, 0x3c, !PT ;  /* 0x000000b51e1e7212 */ /* 0x000fe400078e3cff */
[----:B------:R-:W-:Y:S01]  /*8b10*/  SHF.R.U64 R62, R62, 0x3, RZ ;  /* 0x000000033e3e7819 */ /* 0x000fe200000012ff */
[----:B------:R-:W-:Y:S01]  /*8b20*/  STSM.16.M88.4 [R28], R32 ;  /* 0x000000201c007844 */ /* 0x000fe20000000200 */
[----:B------:R-:W-:Y:S02]  /*8b30*/  MOV R10, R10 ;  /* 0x0000000a000a7202 */ /* 0x000fe40000000f00 */
[----:B------:R-:W-:-:S02]  /*8b40*/  F2FP.F16.F32.PACK_AB R56, R57, R56 ;  /* 0x000000383938723e */ /* 0x000fc400000000ff */
[----:B------:R-:W-:Y:S01]  /*8b50*/  LOP3.LUT R38, R38, R183, RZ, 0x3c, !PT ;  /* 0x000000b726267212 */ /* 0x000fe200078e3cff */
[----:B------:R0:W-:Y:S01]  /*8b60*/  STSM.16.M88.4 [R10], R40 ;  /* 0x000000280a007844 */ /* 0x0001e20000000200 */
[----:B------:R-:W-:Y:S02]  /*8b70*/  SHF.R.U64 R70, R70, 0x3, RZ ;  /* 0x0000000346467819 */ /* 0x000fe400000012ff */
[----:B------:R-:W-:Y:S02]  /*8b80*/  MOV R12, R12 ;  /* 0x0000000c000c7202 */ /* 0x000fe40000000f00 */
[----:B------:R-:W-:Y:S02]  /*8b90*/  F2FP.F16.F32.PACK_AB R50, R53, R52 ;  /* 0x000000343532723e */ /* 0x000fe400000000ff */
[----:B------:R-:W-:Y:S02]  /*8ba0*/  F2FP.F16.F32.PACK_AB R51, R158, R51 ;  /* 0x000000339e33723e */ /* 0x000fe400000000ff */
[----:B------:R-:W-:-:S02]  /*8bb0*/  F2FP.F16.F32.PACK_AB R57, R157, R58 ;  /* 0x0000003a9d39723e */ /* 0x000fc400000000ff */
[----:B------:R-:W-:Y:S01]  /*8bc0*/  F2FP.F16.F32.PACK_AB R64, R65, R64 ;  /* 0x000000404140723e */ /* 0x000fe200000000ff */
[----:B------:R-:W-:Y:S01]  /*8bd0*/  STSM.16.M88.4 [R12], R48 ;  /* 0x000000300c007844 */ /* 0x000fe20000000200 */
[----:B------:R-:W-:Y:S02]  /*8be0*/  LOP3.LUT R46, R46, R185, RZ, 0x3c, !PT ;  /* 0x000000b92e2e7212 */ /* 0x000fe400078e3cff */
[----:B------:R-:W-:Y:S02]  /*8bf0*/  SHF.R.U64 R78, R78, 0x3, RZ ;  /* 0x000000034e4e7819 */ /* 0x000fe400000012ff */
[----:B------:R-:W-:Y:S02]  /*8c00*/  LOP3.LUT R98, R103, R98, RZ, 0x3c, !PT ;  /* 0x0000006267627212 */ /* 0x000fe400078e3cff */
[----:B------:R-:W-:Y:S02]  /*8c10*/  MOV R14, R14 ;  /* 0x0000000e000e7202 */ /* 0x000fe40000000f00 */
[----:B------:R-:W-:-:S02]  /*8c20*/  F2FP.F16.F32.PACK_AB R58, R61, R60 ;  /* 0x0000003c3d3a723e */ /* 0x000fc400000000ff */
[----:B------:R-:W-:Y:S02]  /*8c30*/  F2FP.F16.F32.PACK_AB R59, R156, R59 ;  /* 0x0000003b9c3b723e */ /* 0x000fe400000000ff */
[----:B------:R-:W-:Y:S02]  /*8c40*/  F2FP.F16.F32.PACK_AB R65, R155, R66 ;  /* 0x000000429b41723e */ /* 0x000fe400000000ff */
[----:B------:R-:W-:Y:S01]  /*8c50*/  F2FP.F16.F32.PACK_AB R72, R73, R72 ;  /* 0x000000484948723e */ /* 0x000fe200000000ff */
[----:B------:R-:W-:Y:S01]  /*8c60*/  STSM.16.M88.4 [R14], R56 ;  /* 0x000000380e007844 */ /* 0x000fe20000000200 */
        /* <DEDUP_REMOVED lines=22> */
[----:B------:R-:W-:Y:S01]  /*8dd0*/  UISETP.NE.U32.AND UP1, UPT, UR12, URZ, UPT ;  /* 0x0000003f0c00728c */ /* 0x000fe2000bf25070 */
[----:B------:R-:W-:Y:S01]  /*8de0*/  LOP3.LUT R70, R70, R191, RZ, 0x3c, !PT ;  /* 0x000000bf46467212 */ /* 0x000fe200078e3cff */
[----:B------:R-:W1:Y:S01]  /*8df0*/  LDC R77, c[0x0][0xbe8] ;  /* 0x0002fa00ff4d7b82 */ /* 0x000e620000000800 */
[----:B------:R-:W-:-:S02]  /*8e00*/  MOV R38, R38 ;  /* 0x0000002600267202 */ /* 0x000fc40000000f00 */
[----:B------:R-:W-:Y:S02]  /*8e10*/  F2FP.F16.F32.PACK_AB R82, R85, R84 ;  /* 0x000000545552723e */ /* 0x000fe400000000ff */
[----:B------:R-:W-:Y:S02]  /*8e20*/  LOP3.LUT R78, R78, R193, RZ, 0x3c, !PT ;  /* 0x000000c14e4e7212 */ /* 0x000fe400078e3cff */
[----:B------:R-:W-:Y:S01]  /*8e30*/  MOV R46, R46 ;  /* 0x0000002e002e7202 */ /* 0x000fe20000000f00 */
[----:B------:R-:W-:Y:S01]  /*8e40*/  STSM.16.M88.4 [R38], R80 ;  /* 0x0000005026007844 */ /* 0x000fe20000000200 */
[----:B------:R-:W-:Y:S02]  /*8e50*/  MOV R7, R98 ;  /* 0x0000006200077202 */ /* 0x000fe40000000f00 */
        /* <DEDUP_REMOVED lines=29> */
[----:B------:R-:W-:Y:S01]  /*9030*/  F2FP.F16.F32.PACK_AB R138, R141, R140 ;  /* 0x0000008c8d8a723e */ /* 0x000fe200000000ff */
[----:B------:R-:W-:Y:S01]  /*9040*/  STSM.16.M88.4 [R94], R128 ;  /* 0x000000805e007844 */ /* 0x000fe20000000200 */
[----:B------:R-:W-:-:S02]  /*9050*/  F2FP.F16.F32.PACK_AB R139, R143, R142 ;  /* 0x0000008e8f8b723e */ /* 0x000fc400000000ff */
[----:B------:R-:W-:Y:S02]  /*9060*/  F2FP.F16.F32.PACK_AB R145, R147, R146 ;  /* 0x000000929391723e */ /* 0x000fe400000000ff */
        /* <DEDUP_REMOVED lines=9> */
[----:B------:R-:W3:Y:S01]  /*9100*/  @P0 LDG.E R0, desc[UR48][R4.64] ;  /* 0x0000003004000981 */ /* 0x000ee2000c1e1900 */
[----:B------:R-:W-:Y:S01]  /*9110*/  UISETP.NE.AND.EX UP1, UPT, UR13, URZ, UPT, UP1 ;  /* 0x0000003f0d00728c */ /* 0x000fe2000bf25310 */
[----:B-1----:R-:W-:Y:S01]  /*9120*/  ISETP.NE.AND P1, PT, R77, 0x1, PT ;  /* 0x000000014d00780c */ /* 0x002fe20003f25270 */
[----:B------:R-:W-:Y:S01]  /*9130*/  ULDC UR11, c[0x0][0xa88] ;  /* 0x0002a200000b7ab9 */ /* 0x000fe20000000800 */
[----:B------:R-:W-:Y:S01]  /*9140*/  UMOV UR4, URZ ;  /* 0x0000003f00047c82 */ /* 0x000fe20008000000 */
[----:B0-----:R-:W-:-:S02]  /*9150*/  VIADD R10, R16, UR45 ;  /* 0x0000002d100a7c36 */ /* 0x001fc40008000000 */
[----:B------:R-:W-:-:S05]  /*9160*/  PLOP3.LUT P2, PT, PT, PT, UP1, 0x80, 0x0 ;  /* 0x000000000000781c */ /* 0x000fca0003f4f018 */
[----:B------:R-:W-:-:S03]  /*9170*/  @UP1 UIADD3 UR12, UP2, UR14, UR12, URZ ;  /* 0x0000000c0e0c1290 */ /* 0x000fc6000ff5e03f */
[----:B------:R-:W0:Y:S01]  /*9180*/  @P1 LDC R9, c[0x0][0xbec] ;  /* 0x0002fb00ff091b82 */ /* 0x000e220000000800 */
[----:B------:R-:W-:Y:S02]  /*9190*/  @UP1 UIADD3.X UR13, UR15, UR13, URZ, UP2, !UPT ;  /* 0x0000000d0f0d1290 */ /* 0x000fe400097fe43f */
[----:B--2---:R-:W-:-:S04]  /*91a0*/  IMAD.U32 R6, RZ, RZ, UR12 ;  /* 0x0000000cff067e24 */ /* 0x004fc8000f8e00ff */
[----:B------:R-:W-:Y:S01]  /*91b0*/  IMAD.U32 R7, RZ, RZ, UR13 ;  /* 0x0000000dff077e24 */ /* 0x000fe2000f8e00ff */
[----:B------:R-:W1:Y:S01]  /*91c0*/  @P1 LDC R11, c[0x0][0xbf0] ;  /* 0x0002fc00ff0b1b82 */ /* 0x000e620000000800 */
[----:B---3--:R-:W-:Y:S01]  /*91d0*/  @P0 R2UR UR4, R0 ;  /* 0x00000000000402ca */ /* 0x008fe200000e0000 */
[----:B------:R-:W-:-:S06]  /*91e0*/  IMAD.U32 R0, RZ, RZ, UR11 ;  /* 0x0000000bff007e24 */ /* 0x000fcc000f8e00ff */
[----:B------:R2:W5:Y:S01]  /*91f0*/  @P2 LDG.E R0, desc[UR48][R6.64] ;  /* 0x0000003006002981 */ /* 0x000562000c1e1900 */
[----:B01----:R-:W-:Y:S07]  /*9200*/  @P2 BRA `(.L_x_4939) ;  /* 0x0000000000102947 */ /* 0x003fee0003800000 */
[----:B------:R-:W-:Y:S05]  /*9210*/  @!P0 BRA `(.L_x_4939) ;  /* 0x00000000000c8947 */ /* 0x000fea0003800000 */
[----:B--2---:R-:W2:Y:S04]  /*9220*/  LDG.E R7, desc[UR48][R4.64] ;  /* 0x0000003004077981 */ /* 0x004ea8000c1e1900 */
[----:B-----5:R-:W2:Y:S02]  /*9230*/  LDG.E R0, desc[UR48][R4.64+0x4] ;  /* 0x0000043004007981 */ /* 0x020ea4000c1e1900 */
[----:B--2---:R-:W-:-:S07]  /*9240*/  IMAD.IADD R0, R0, 0x1, -R7 ;  /* 0x0000000100007824 */ /* 0x004fce00078e0a07 */
.L_x_4939:
[----:B------:R-:W-:Y:S01]  /*9250*/  USHF.R.S32.HI UR18, URZ, 0x1f, UR43 ;  /* 0x0000001f3f127899 */ /* 0x000fe2000801142b */
[----:B------:R-:W-:Y:S01]  /*9260*/  @P1 IMAD.HI.U32 R4, R10, R9, RZ ;  /* 0x000000090a041227 */ /* 0x000fe200078e00ff */
[----:B------:R-:W-:Y:S01]  /*9270*/  ULDC.64 UR16, c[0x0][0xb90] ;  /* 0x0002e40000107ab9 */ /* 0x000fe20000000a00 */
[----:B------:R-:W-:Y:S01]  /*9280*/  USHF.R.S32.HI UR13, URZ, 0x1f, UR4 ;  /* 0x0000001f3f0d7899 */ /* 0x000fe20008011404 */
[----:B------:R-:W0:Y:S01]  /*9290*/  @P1 LDC R79, c[0x0][0xbf0] ;  /* 0x0002fc00ff4f1b82 */ /* 0x000e220000000800 */
[----:B------:R-:W-:Y:S01]  /*92a0*/  UIMAD UR11, UR18, UR16, URZ ;  /* 0x00000010120b72a4 */ /* 0x000fe2000f8e023f */
[----:B--2---:R-:W-:Y:S01]  /*92b0*/  IMAD.MOV.U32 R6, RZ, RZ, R10 ;  /* 0x000000ffff067224 */ /* 0x004fe200078e000a */
[----:B------:R-:W-:Y:S01]  /*92c0*/  UMOV UR12, UR4 ;  /* 0x00000004000c7c82 */ /* 0x000fe20008000000 */
[----:B------:R-:W-:Y:S01]  /*92d0*/  @P1 SHF.R.U32.HI R6, RZ, R11, R4 ;  /* 0x0000000bff061219 */ /* 0x000fe20000011604 */
[----:B------:R-:W-:Y:S01]  /*92e0*/  UIMAD.WIDE.U32 UR14, UR43, UR16, UR12 ;  /* 0x000000102b0e72a5 */ /* 0x000fe2000f8e000c */
[----:B------:R-:W-:Y:S01]  /*92f0*/  IMAD.MOV.U32 R5, RZ, RZ, 0x2 ;  /* 0x00000002ff057424 */ /* 0x000fe200078e00ff */
[----:B------:R-:W-:Y:S01]  /*9300*/  UIMAD UR11, UR43, UR17, UR11 ;  /* 0x000000112b0b72a4 */ /* 0x000fe2000f8e020b */
[----:B------:R-:W-:Y:S01]  /*9310*/  VIADD R26, R203, UR45 ;  /* 0x0000002dcb1a7c36 */ /* 0x000fe20008000000 */
[----:B------:R-:W-:Y:S01]  /*9320*/  USEL UR41, UR41, URZ, !UP0 ;  /* 0x0000003f29297287 */ /* 0x000fe2000c000000 */
[----:B------:R-:W-:Y:S01]  /*9330*/  IMAD.MOV R4, RZ, RZ, -R6 ;  /* 0x000000ffff047224 */ /* 0x000fe200078e0a06 */
[----:B------:R-:W-:Y:S01]  /*9340*/  ULDC.64 UR16, c[0x0][0xb98] ;  /* 0x0002e60000107ab9 */ /* 0x000fe20000000a00 */
[----:B------:R-:W-:Y:S01]  /*9350*/  UIADD3 UR15, UR15, UR11, URZ ;  /* 0x0000000b0f0f7290 */ /* 0x000fe2000fffe03f */
[----:B-----5:R-:W-:Y:S01]  /*9360*/  IMAD R83, R0, R77, RZ ;  /* 0x0000004d00537224 */ /* 0x020fe200078e02ff */
[----:B------:R-:W-:Y:S01]  /*9370*/  USEL UR40, UR40, URZ, !UP0 ;  /* 0x0000003f28287287 */ /* 0x000fe2000c000000 */
[----:B------:R-:W-:Y:S01]  /*9380*/  IMAD R9, R77, R4, R10 ;  /* 0x000000044d097224 */ /* 0x000fe200078e020a */
[----:B------:R-:W-:Y:S01]  /*9390*/  UIMAD UR11, UR41, UR16, URZ ;  /* 0x00000010290b72a4 */ /* 0x000fe2000f8e023f */
[----:B------:R-:W-:Y:S01]  /*93a0*/  IMAD R4, R200, 0x40, R2 ;  /* 0x00000040c8047824 */ /* 0x000fe200078e0202 */
[----:B------:R-:W-:Y:S01]  /*93b0*/  UIMAD.WIDE.U32 UR14, UR40, UR16, UR14 ;  /* 0x00000010280e72a5 */ /* 0x000fe2000f8e000e */
[----:B------:R-:W-:Y:S01]  /*93c0*/  SHF.R.S32.HI R10, RZ, 0x1f, R6 ;  /* 0x0000001fff0a7819 */ /* 0x000fe20000011406 */
[----:B------:R-:W-:Y:S01]  /*93d0*/  UIMAD UR11, UR40, UR17, UR11 ;  /* 0x00000011280b72a4 */ /* 0x000fe2000f8e020b */
[----:B------:R-:W-:Y:S01]  /*93e0*/  SHF.R.S32.HI R7, RZ, 0x1f, R9 ;  /* 0x0000001fff077819 */ /* 0x000fe20000011409 */
[----:B------:R-:W-:Y:S01]  /*93f0*/  IMAD.WIDE R4, R4, R5, UR8 ;  /* 0x0000000804047e25 */ /* 0x000fe2000f8e0205 */
[----:B------:R-:W-:Y:S01]  /*9400*/  ULDC.64 UR8, c[0x0][0xb88] ;  /* 0x0002e20000087ab9 */ /* 0x000fe20000000a00 */
[----:B------:R-:W-:-:S02]  /*9410*/  IADD3 R6, P0, R6, UR14, RZ ;  /* 0x0000000e06067c10 */ /* 0x000fc4000ff1e0ff */
[----:B------:R-:W-:Y:S01]  /*9420*/  IMAD.U32 R11, RZ, RZ, UR11 ;  /* 0x0000000bff0b7e24 */ /* 0x000fe2000f8e00ff */
[C---:B------:R-:W-:Y:S01]  /*9430*/  IADD3 R33, P2, R4.reuse, 0x5000, RZ ;  /* 0x0000500004217810 */ /* 0x040fe20007f5e0ff */
[----:B------:R-:W-:Y:S01]  /*9440*/  IMAD R12, R7, UR8, RZ ;  /* 0x00000008070c7c24 */ /* 0x000fe2000f8e02ff */
[----:B------:R-:W-:Y:S02]  /*9450*/  IADD3 R53, P3, R4, 0x4000, RZ ;  /* 0x0000400004357810 */ /* 0x000fe40007f7e0ff */
[----:B------:R-:W-:Y:S01]  /*9460*/  IADD3.X R7, R10, UR15, R11, P0, !PT ;  /* 0x0000000f0a077c10 */ /* 0x000fe200087fe40b */
[----:B------:R-:W-:Y:S01]  /*9470*/  IMAD R11, R9, UR9, R12 ;  /* 0x00000009090b7c24 */ /* 0x000fe2000f8e020c */
[----:B------:R-:W-:Y:S01]  /*9480*/  LOP3.LUT R32, R33, 0x380, RZ, 0xc0, !PT ;  /* 0x0000038021207812 */ /* 0x000fe200078ec0ff */
[----:B------:R-:W-:Y:S01]  /*9490*/  ULDC.64 UR14, c[0x0][0xaa0] ;  /* 0x0002a800000e7ab9 */ /* 0x000fe20000000a00 */
[----:B------:R-:W-:Y:S01]  /*94a0*/  LOP3.LUT R52, R53, 0x380, RZ, 0xc0, !PT ;  /* 0x0000038035347812 */ /* 0x000fe200078ec0ff */
[----:B------:R-:W-:Y:S01]  /*94b0*/  IMAD.WIDE.U32 R6, R9, UR8, R6 ;  /* 0x0000000809067c25 */ /* 0x000fe2000f8e0006 */
[----:B------:R-:W-:Y:S01]  /*94c0*/  ULDC.64 UR8, c[0x0][0xb50] ;  /* 0x0002d40000087ab9 */ /* 0x000fe20000000a00 */
[----:B------:R-:W-:-:S02]  /*94d0*/  SHF.R.U64 R32, R32, 0x3, RZ ;  /* 0x0000000320207819 */ /* 0x000fc400000012ff */
[----:B------:R-:W-:Y:S01]  /*94e0*/  IMAD.IADD R7, R7, 0x1, R11 ;  /* 0x0000000107077824 */ /* 0x000fe200078e020b */
[----:B------:R-:W-:Y:S02]  /*94f0*/  LEA R14, P0, R6, UR8, 0x2 ;  /* 0x00000008060e7c11 */ /* 0x000fe4000f8010ff */
[----:B------:R-:W-:Y:S01]  /*9500*/  LOP3.LUT R32, R32, R33, RZ, 0x3c, !PT ;  /* 0x0000002120207212 */ /* 0x000fe200078e3cff */
[----:B------:R-:W-:Y:S01]  /*9510*/  IMAD.X R33, RZ, RZ, R5, P2 ;  /* 0x000000ffff217224 */ /* 0x000fe200010e0605 */
[----:B------:R-:W-:Y:S01]  /*9520*/  LEA.HI.X R15, R6, UR9, R7, 0x2, P0 ;  /* 0x00000009060f7c11 */ /* 0x000fe200080f1407 */
[----:B------:R-:W-:Y:S01]  /*9530*/  SHFL.IDX PT, R20, R14, RZ, 0x1c1f ;  /* 0x001c1fff0e147589 */ /* 0x000fe200000e0000 */
[----:B------:R-:W-:Y:S01]  /*9540*/  IADD3 R29, P0, R4, 0x3000, RZ ;  /* 0x00003000041d7810 */ /* 0x000fe20007f1e0ff */
[----:B------:R-:W-:Y:S01]  /*9550*/  VIADD R6, R26, 0x8 ;  /* 0x000000081a067836 */ /* 0x000fe20000000000 */
[----:B------:R-:W-:Y:S01]  /*9560*/  IADD3 R11, P2, R4, 0xb000, RZ ;  /* 0x0000b000040b7810 */ /* 0x000fe20007f5e0ff */
[----:B------:R-:W1:Y:S01]  /*9570*/  SHFL.IDX PT, R21, R15, RZ, 0x1c1f ;  /* 0x001c1fff0f157589 */ /* 0x000e6200000e0000 */
[----:B------:R-:W-:-:S02]  /*9580*/  LOP3.LUT R28, R29, 0x380, RZ, 0xc0, !PT ;  /* 0x000003801d1c7812 */ /* 0x000fc400078ec0ff */
[----:B------:R-:W-:Y:S01]  /*9590*/  LOP3.LUT R10, R11, 0x380, RZ, 0xc0, !PT ;  /* 0x000003800b0a7812 */ /* 0x000fe200078ec0ff */
[----:B------:R-:W-:Y:S01]  /*95a0*/  SHFL.IDX PT, R46, R14, 0x1, 0x1c1f ;  /* 0x003c1f000e2e7f89 */ /* 0x000fe200000e0000 */
[----:B------:R-:W-:Y:S02]  /*95b0*/  SHF.R.U64 R28, R28, 0x3, RZ ;  /* 0x000000031c1c7819 */ /* 0x000fe400000012ff */
[----:B------:R-:W-:Y:S01]  /*95c0*/  SHF.R.U64 R10, R10, 0x3, RZ ;  /* 0x000000030a0a7819 */ /* 0x000fe200000012ff */
[----:B------:R-:W2:Y:S01]  /*95d0*/  SHFL.IDX PT, R47, R15, 0x1, 0x1c1f ;  /* 0x003c1f000f2f7f89 */ /* 0x000ea200000e0000 */
[----:B------:R-:W-:Y:S01]  /*95e0*/  LOP3.LUT R28, R28, R29, RZ, 0x3c, !PT ;  /* 0x0000001d1c1c7212 */ /* 0x000fe200078e3cff */
[----:B------:R-:W-:Y:S01]  /*95f0*/  IMAD.X R29, RZ, RZ, R5, P0 ;  /* 0x000000ffff1d7224 */ /* 0x000fe200000e0605 */
[----:B------:R-:W-:Y:S02]  /*9600*/  IADD3 R57, P0, R4, 0x9000, RZ ;  /* 0x0000900004397810 */ /* 0x000fe40007f1e0ff */
[----:B------:R-:W-:-:S02]  /*9610*/  SHF.R.U64 R52, R52, 0x3, RZ ;  /* 0x0000000334347819 */ /* 0x000fc400000012ff */
[----:B------:R-:W-:Y:S02]  /*9620*/  LOP3.LUT R56, R57, 0x380, RZ, 0xc0, !PT ;  /* 0x0000038039387812 */ /* 0x000fe400078ec0ff */
[----:B------:R-:W-:Y:S01]  /*9630*/  LOP3.LUT R10, R10, R11, RZ, 0x3c, !PT ;  /* 0x0000000b0a0a7212 */ /* 0x000fe200078e3cff */
[--C-:B------:R-:W-:Y:S01]  /*9640*/  IMAD.X R11, RZ, RZ, R5.reuse, P2 ;  /* 0x000000ffff0b7224 */ /* 0x100fe200010e0605 */
[----:B------:R-:W-:Y:S02]  /*9650*/  SHF.R.U64 R56, R56, 0x3, RZ ;  /* 0x0000000338387819 */ /* 0x000fe400000012ff */
[----:B------:R-:W-:Y:S01]  /*9660*/  LOP3.LUT R52, R52, R53, RZ, 0x3c, !PT ;  /* 0x0000003534347212 */ /* 0x000fe200078e3cff */
[--C-:B------:R-:W-:Y:S01]  /*9670*/  IMAD.X R53, RZ, RZ, R5.reuse, P3 ;  /* 0x000000ffff357224 */ /* 0x100fe200018e0605 */
[----:B------:R-:W-:Y:S01]  /*9680*/  LOP3.LUT R56, R56, R57, RZ, 0x3c, !PT ;  /* 0x0000003938387212 */ /* 0x000fe200078e3cff */
[----:B------:R-:W-:Y:S01]  /*9690*/  IMAD.X R57, RZ, RZ, R5, P0 ;  /* 0x000000ffff397224 */ /* 0x000fe200000e0605 */
[----:B------:R-:W-:-:S02]  /*96a0*/  LOP3.LUT P0, RZ, R201, 0x3, RZ, 0xc0, !PT ;  /* 0x00000003c9ff7812 */ /* 0x000fc4000780c0ff */
[----:B------:R-:W-:Y:S02]  /*96b0*/  IADD3 R45, P3, R4, 0xa000, RZ ;  /* 0x0000a000042d7810 */ /* 0x000fe40007f7e0ff */
[----:B------:R-:W-:Y:S02]  /*96c0*/  ISETP.GE.OR P2, PT, R26, R83, P0 ;  /* 0x000000531a00720c */ /* 0x000fe40000746670 */
[----:B------:R-:W-:Y:S02]  /*96d0*/  LOP3.LUT R44, R45, 0x380, RZ, 0xc0, !PT ;  /* 0x000003802d2c7812 */ /* 0x000fe400078ec0ff */
[C---:B------:R-:W-:Y:S02]  /*96e0*/  IADD3 R13, P5, R4.reuse, 0x1000, RZ ;  /* 0x00001000040d7810 */ /* 0x040fe40007fbe0ff */
[----:B------:R-:W-:Y:S02]  /*96f0*/  IADD3 R25, P4, R4, 0x2000, RZ ;  /* 0x0000200004197810 */ /* 0x000fe40007f9e0ff */
[----:B------:R-:W-:-:S02]  /*9700*/  SHF.R.U64 R44, R44, 0x3, RZ ;  /* 0x000000032c2c7819 */ /* 0x000fc400000012ff */
[----:B------:R-:W-:Y:S02]  /*9710*/  LOP3.LUT R12, R13, 0x380, RZ, 0xc0, !PT ;  /* 0x000003800d0c7812 */ /* 0x000fe400078ec0ff */
[----:B------:R-:W-:Y:S01]  /*9720*/  LOP3.LUT R24, R25, 0x380, RZ, 0xc0, !PT ;  /* 0x0000038019187812 */ /* 0x000fe200078ec0ff */
[----:B-1----:R1:W-:Y:S01]  /*9730*/  @!P2 ST.E desc[UR48][R20.64], R8 ;  /* 0x000000081400a985 */ /* 0x0023e2000c101930 */
[----:B------:R-:W-:Y:S01]  /*9740*/  LOP3.LUT R44, R44, R45, RZ, 0x3c, !PT ;  /* 0x0000002d2c2c7212 */ /* 0x000fe200078e3cff */
[----:B------:R-:W-:Y:S01]  /*9750*/  IMAD.X R45, RZ, RZ, R5, P3 ;  /* 0x000000ffff2d7224 */ /* 0x000fe200018e0605 */
[----:B------:R-:W-:Y:S02]  /*9760*/  SHF.R.U64 R12, R12, 0x3, RZ ;  /* 0x000000030c0c7819 */ /* 0x000fe400000012ff */
[----:B------:R-:W-:Y:S02]  /*9770*/  SHF.R.U64 R24, R24, 0x3, RZ ;  /* 0x0000000318187819 */ /* 0x000fe400000012ff */
[----:B------:R-:W-:-:S02]  /*9780*/  IADD3 R7, P3, R4, 0xf000, RZ ;  /* 0x0000f00004077810 */ /* 0x000fc40007f7e0ff */
[----:B------:R-:W-:Y:S02]  /*9790*/  LOP3.LUT R12, R12, R13, RZ, 0x3c, !PT ;  /* 0x0000000d0c0c7212 */ /* 0x000fe400078e3cff */
[----:B------:R-:W-:Y:S01]  /*97a0*/  LOP3.LUT R24, R24, R25, RZ, 0x3c, !PT ;  /* 0x0000001918187212 */ /* 0x000fe200078e3cff */
[----:B-1----:R-:W1:Y:S01]  /*97b0*/  @P1 LDC R21, c[0x0][0xbec] ;  /* 0x0002fb00ff151b82 */ /* 0x002e620000000800 */
[----:B------:R-:W-:Y:S01]  /*97c0*/  IADD3.X R13, RZ, R5, RZ, P5, !PT ;  /* 0x00000005ff0d7210 */ /* 0x000fe20002ffe4ff */
[--C-:B------:R-:W-:Y:S01]  /*97d0*/  IMAD.X R25, RZ, RZ, R5.reuse, P4 ;  /* 0x000000ffff197224 */ /* 0x100fe200020e0605 */
[----:B------:R-:W-:Y:S01]  /*97e0*/  LOP3.LUT R0, R7, 0x380, RZ, 0xc0, !PT ;  /* 0x0000038007007812 */ /* 0x000fe200078ec0ff */
[----:B------:R-:W-:Y:S01]  /*97f0*/  UIMAD UR11, UR13, UR14, URZ ;  /* 0x0000000e0d0b72a4 */ /* 0x000fe2000f8e023f */
[C---:B------:R-:W-:Y:S01]  /*9800*/  IADD3 R37, P6, R4.reuse, 0x6000, RZ ;  /* 0x0000600004257810 */ /* 0x040fe20007fde0ff */
[----:B------:R-:W-:Y:S01]  /*9810*/  UIMAD.WIDE.U32 UR8, UR4, UR14, URZ ;  /* 0x0000000e040872a5 */ /* 0x000fe2000f8e003f */
[C---:B------:R-:W-:Y:S01]  /*9820*/  IADD3 R41, P5, R4.reuse, 0x7000, RZ ;  /* 0x0000700004297810 */ /* 0x040fe20007fbe0ff */
[----:B------:R-:W-:Y:S01]  /*9830*/  IMAD.X R49, RZ, RZ, R5, P3 ;  /* 0x000000ffff317224 */ /* 0x000fe200018e0605 */
[----:B------:R-:W-:-:S02]  /*9840*/  IADD3 R65, P4, R4, 0x8000, RZ ;  /* 0x0000800004417810 */ /* 0x000fc40007f9e0ff */
[----:B------:R-:W-:Y:S01]  /*9850*/  SHF.R.U64 R0, R0, 0x3, RZ ;  /* 0x0000000300007819 */ /* 0x000fe200000012ff */
[----:B------:R-:W-:Y:S01]  /*9860*/  UIMAD UR11, UR4, UR15, UR11 ;  /* 0x0000000f040b72a4 */ /* 0x000fe2000f8e020b */
[----:B------:R-:W-:Y:S01]  /*9870*/  LOP3.LUT R36, R37, 0x380, RZ, 0xc0, !PT ;  /* 0x0000038025247812 */ /* 0x000fe200078ec0ff */
[----:B------:R-:W-:Y:S01]  /*9880*/  ULDC.64 UR12, c[0x0][0xae8] ;  /* 0x0002ba00000c7ab9 */ /* 0x000fe20000000a00 */
[----:B------:R-:W-:Y:S02]  /*9890*/  LOP3.LUT R40, R41, 0x380, RZ, 0xc0, !PT ;  /* 0x0000038029287812 */ /* 0x000fe400078ec0ff */
[----:B------:R-:W-:Y:S02]  /*98a0*/  LOP3.LUT R64, R65, 0x380, RZ, 0xc0, !PT ;  /* 0x0000038041407812 */ /* 0x000fe400078ec0ff */
[----:B------:R-:W-:Y:S02]  /*98b0*/  ISETP.GE.OR P0, PT, R6, R83, P0 ;  /* 0x000000530600720c */ /* 0x000fe40000706670 */
[----:B------:R-:W-:Y:S01]  /*98c0*/  LOP3.LUT R48, R0, R7, RZ, 0x3c, !PT ;  /* 0x0000000700307212 */ /* 0x000fe200078e3cff */
[----:B------:R-:W-:Y:S01]  /*98d0*/  IMAD R0, R23, 0x20, R200 ;  /* 0x0000002017007824 */ /* 0x000fe200078e02c8 */
[----:B------:R-:W-:Y:S01]  /*98e0*/  SHF.R.U64 R36, R36, 0x3, RZ ;  /* 0x0000000324247819 */ /* 0x000fe200000012ff */
[----:B------:R-:W-:Y:S01]  /*98f0*/  UIADD3 UR9, UR9, UR11, URZ ;  /* 0x0000000b09097290 */ /* 0x000fe2000fffe03f */
[----:B------:R-:W-:Y:S01]  /*9900*/  SHF.R.U64 R40, R40, 0x3, RZ ;  /* 0x0000000328287819 */ /* 0x000fe200000012ff */
[----:B------:R-:W-:Y:S01]  /*9910*/  UIMAD UR4, UR18, UR12, URZ ;  /* 0x0000000c120472a4 */ /* 0x000fe2000f8e023f */
[----:B------:R-:W-:Y:S01]  /*9920*/  SHF.R.U64 R64, R64, 0x3, RZ ;  /* 0x0000000340407819 */ /* 0x000fe200000012ff */
[----:B------:R-:W-:Y:S01]  /*9930*/  VIADD R78, R0, UR45 ;  /* 0x0000002d004e7c36 */ /* 0x000fe20008000000 */
[----:B------:R-:W-:Y:S01]  /*9940*/  LOP3.LUT R36, R36, R37, RZ, 0x3c, !PT ;  /* 0x0000002524247212 */ /* 0x000fe200078e3cff */
[--C-:B------:R-:W-:Y:S01]  /*9950*/  IMAD.X R37, RZ, RZ, R5.reuse, P6 ;  /* 0x000000ffff257224 */ /* 0x100fe200030e0605 */
[----:B------:R-:W-:Y:S01]  /*9960*/  LOP3.LUT R40, R40, R41, RZ, 0x3c, !PT ;  /* 0x0000002928287212 */ /* 0x000fe200078e3cff */
[--C-:B------:R-:W-:Y:S01]  /*9970*/  IMAD.X R41, RZ, RZ, R5.reuse, P5 ;  /* 0x000000ffff297224 */ /* 0x100fe200028e0605 */
[----:B------:R-:W-:Y:S01]  /*9980*/  LOP3.LUT R64, R64, R65, RZ, 0x3c, !PT ;  /* 0x0000004140407212 */ /* 0x000fe200078e3cff */
[----:B------:R-:W-:Y:S01]  /*9990*/  IMAD.X R65, RZ, RZ, R5, P4 ;  /* 0x000000ffff417224 */ /* 0x000fe200020e0605 */
[----:B------:R-:W-:Y:S01]  /*99a0*/  UIMAD UR4, UR43, UR13, UR4 ;  /* 0x0000000d2b0472a4 */ /* 0x000fe2000f8e0204 */
[C---:B------:R-:W-:Y:S01]  /*99b0*/  IADD3 R73, P6, R4.reuse, 0xc000, RZ ;  /* 0x0000c00004497810 */ /* 0x040fe20007fde0ff */
[----:B------:R-:W-:Y:S01]  /*99c0*/  UIMAD.WIDE.U32 UR8, UR43, UR12, UR8 ;  /* 0x0000000c2b0872a5 */ /* 0x000fe2000f8e0008 */
[C---:B------:R-:W-:Y:S01]  /*99d0*/  IADD3 R69, P5, R4.reuse, 0xd000, RZ ;  /* 0x0000d00004457810 */ /* 0x040fe20007fbe0ff */
[----:B--2---:R2:W-:Y:S01]  /*99e0*/  @!P0 ST.E desc[UR48][R46.64], R3 ;  /* 0x000000032e008985 */ /* 0x0045e2000c101930 */
[----:B------:R-:W-:Y:S01]  /*99f0*/  IADD3 R61, P4, R4, 0xe000, RZ ;  /* 0x0000e000043d7810 */ /* 0x000fe20007f9e0ff */
[----:B------:R-:W-:Y:S01]  /*9a00*/  ULDC.64 UR12, c[0x0][0xaf0] ;  /* 0x0002bc00000c7ab9 */ /* 0x000fe20000000a00 */
[----:B-1----:R-:W-:Y:S01]  /*9a10*/  @P1 IMAD.HI.U32 R0, R78, R21, RZ ;  /* 0x000000154e001227 */ /* 0x002fe200078e00ff */
[----:B------:R-:W-:Y:S01]  /*9a20*/  UIADD3 UR9, UR9, UR4, URZ ;  /* 0x0000000409097290 */ /* 0x000fe2000fffe03f */
[----:B------:R-:W-:Y:S01]  /*9a30*/  LOP3.LUT R72, R73, 0x380, RZ, 0xc0, !PT ;  /* 0x0000038049487812 */ /* 0x000fe200078ec0ff */
[----:B------:R-:W-:Y:S01]  /*9a40*/  UIMAD UR4, UR41, UR12, URZ ;  /* 0x0000000c290472a4 */ /* 0x000fe2000f8e023f */
[----:B------:R-:W-:Y:S01]  /*9a50*/  LOP3.LUT R68, R69, 0x380, RZ, 0xc0, !PT ;  /* 0x0000038045447812 */ /* 0x000fe200078ec0ff */
[----:B------:R-:W5:Y:S01]  /*9a60*/  LD.E.128 R12, desc[UR48][R12.64] ;  /* 0x000000300c0c7980 */ /* 0x000f62000c101d00 */
[----:B------:R-:W-:-:S02]  /*9a70*/  LOP3.LUT R60, R61, 0x380, RZ, 0xc0, !PT ;  /* 0x000003803d3c7812 */ /* 0x000fc400078ec0ff */
[----:B------:R-:W-:Y:S01]  /*9a80*/  LOP3.LUT R9, R4, 0x380, RZ, 0xc0, !PT ;  /* 0x0000038004097812 */ /* 0x000fe200078ec0ff */
[----:B--2---:R-:W-:Y:S01]  /*9a90*/  IMAD.MOV.U32 R3, RZ, RZ, R78 ;  /* 0x000000ffff037224 */ /* 0x004fe200078e004e */
[----:B0-----:R-:W-:Y:S01]  /*9aa0*/  @P1 SHF.R.U32.HI R3, RZ, R79, R0 ;  /* 0x0000004fff031219 */ /* 0x001fe20000011600 */
[----:B------:R-:W-:Y:S01]  /*9ab0*/  UIMAD UR4, UR40, UR13, UR4 ;  /* 0x0000000d280472a4 */ /* 0x000fe2000f8e0204 */
[----:B------:R-:W-:Y:S01]  /*9ac0*/  SHF.R.U64 R72, R72, 0x3, RZ ;  /* 0x0000000348487819 */ /* 0x000fe200000012ff */
[----:B------:R-:W-:Y:S01]  /*9ad0*/  UIMAD.WIDE.U32 UR8, UR40, UR12, UR8 ;  /* 0x0000000c280872a5 */ /* 0x000fe2000f8e0008 */
[----:B------:R-:W-:Y:S01]  /*9ae0*/  SHF.R.U64 R68, R68, 0x3, RZ ;  /* 0x0000000344447819 */ /* 0x000fe200000012ff */
[----:B------:R-:W5:Y:S01]  /*9af0*/  LD.E.128 R24, desc[UR48][R24.64] ;  /* 0x0000003018187980 */ /* 0x000f62000c101d00 */
[----:B------:R-:W-:Y:S02]  /*9b00*/  SHF.R.U64 R60, R60, 0x3, RZ ;  /* 0x000000033c3c7819 */ /* 0x000fe400000012ff */
[----:B------:R-:W-:Y:S01]  /*9b10*/  SHF.R.U64 R9, R9, 0x3, RZ ;  /* 0x0000000309097819 */ /* 0x000fe200000012ff */
[----:B------:R-:W-:Y:S01]  /*9b20*/  UIADD3 UR4, UR9, UR4, URZ ;  /* 0x0000000409047290 */ /* 0x000fe2000fffe03f */
[--C-:B------:R-:W-:Y:S01]  /*9b30*/  SHF.R.S32.HI R0, RZ, 0x1f, R3.reuse ;  /* 0x0000001fff007819 */ /* 0x100fe20000011403 */
[----:B------:R-:W-:Y:S01]  /*9b40*/  IMAD.MOV R76, RZ, RZ, -R3 ;  /* 0x000000ffff4c7224 */ /* 0x000fe200078e0a03 */
[----:B------:R-:W-:Y:S01]  /*9b50*/  LOP3.LUT R72, R72, R73, RZ, 0x3c, !PT ;  /* 0x0000004948487212 */ /* 0x000fe200078e3cff */
[--C-:B------:R-:W-:Y:S01]  /*9b60*/  IMAD.X R73, RZ, RZ, R5.reuse, P6 ;  /* 0x000000ffff497224 */ /* 0x100fe200030e0605 */
[----:B------:R-:W-:Y:S01]  /*9b70*/  LOP3.LUT R68, R68, R69, RZ, 0x3c, !PT ;  /* 0x0000004544447212 */ /* 0x000fe200078e3cff */
[--C-:B------:R-:W-:Y:S01]  /*9b80*/  IMAD.X R69, RZ, RZ, R5.reuse, P5 ;  /* 0x000000ffff457224 */ /* 0x100fe200028e0605 */
[----:B------:R-:W-:Y:S01]  /*9b90*/  LOP3.LUT R60, R60, R61, RZ, 0x3c, !PT ;  /* 0x0000003d3c3c7212 */ /* 0x000fe200078e3cff */
[----:B------:R-:W-:Y:S01]  /*9ba0*/  IMAD.X R61, RZ, RZ, R5, P4 ;  /* 0x000000ffff3d7224 */ /* 0x000fe200020e0605 */
[----:B------:R-:W-:Y:S01]  /*9bb0*/  LOP3.LUT R4, R9, R4, RZ, 0x3c, !PT ;  /* 0x0000000409047212 */ /* 0x000fe200078e3cff */
[----:B------:R-:W-:Y:S01]  /*9bc0*/  ULDC.64 UR12, c[0x0][0xae0] ;  /* 0x0002b800000c7ab9 */ /* 0x000fe20000000a00 */
[----:B------:R-:W-:Y:S01]  /*9bd0*/  IMAD R77, R77, R76, R78 ;  /* 0x0000004c4d4d7224 */ /* 0x000fe200078e024e */
[----:B------:R-:W-:Y:S01]  /*9be0*/  MOV R20, UR8 ;  /* 0x0000000800147c02 */ /* 0x000fe20008000f00 */
[----:B------:R-:W-:Y:S01]  /*9bf0*/  IMAD R0, R0, UR12, RZ ;  /* 0x0000000c00007c24 */ /* 0x000fe2000f8e02ff */
[----:B------:R-:W5:Y:S01]  /*9c00*/  LD.E.128 R28, desc[UR48][R28.64] ;  /* 0x000000301c1c7980 */ /* 0x000f62000c101d00 */
[----:B------:R-:W-:Y:S01]  /*9c10*/  IMAD.U32 R21, RZ, RZ, UR9 ;  /* 0x00000009ff157e24 */ /* 0x000fe2000f8e00ff */
[----:B------:R-:W-:Y:S01]  /*9c20*/  ULDC.64 UR8, c[0x0][0xad8] ;  /* 0x0002b60000087ab9 */ /* 0x000fe20000000a00 */
[----:B------:R-:W-:Y:S01]  /*9c30*/  IMAD.U32 R21, RZ, RZ, UR4 ;  /* 0x00000004ff157e24 */ /* 0x000fe2000f8e00ff */
[----:B------:R-:W5:Y:S01]  /*9c40*/  LD.E.128 R4, desc[UR48][R4.64] ;  /* 0x0000003004047980 */ /* 0x000f62000c101d00 */
[----:B------:R-:W-:Y:S01]  /*9c50*/  IMAD R79, R3, UR13, R0 ;  /* 0x0000000d034f7c24 */ /* 0x000fe2000f8e0200 */
[----:B------:R-:W-:-:S02]  /*9c60*/  SHF.R.S32.HI R0, RZ, 0x1f, R77 ;  /* 0x0000001fff007819 */ /* 0x000fc4000001144d */
[----:B------:R-:W5:Y:S01]  /*9c70*/  LD.E.128 R52, desc[UR48][R52.64] ;  /* 0x0000003034347980 */ /* 0x000f62000c101d00 */
[----:B------:R-:W-:-:S03]  /*9c80*/  IMAD.WIDE.U32 R20, R3, UR12, R20 ;  /* 0x0000000c03147c25 */ /* 0x000fc6000f8e0014 */
        /* <DEDUP_REMOVED lines=19> */
[----:B------:R-:W-:Y:S01]  /*9dc0*/  VIADD R84, R200, UR45 ;  /* 0x0000002dc8547c36 */ /* 0x000fe20008000000 */
[----:B------:R-:W-:Y:S01]  /*9dd0*/  UIADD3 UR10, UR10, 0x22820, URZ ;  /* 0x000228200a0a7890 */ /* 0x000fe2000fffe03f */
[C---:B------:R-:W-:Y:S02]  /*9de0*/  IMAD R3, R77.reuse, UR9, R76 ;  /* 0x000000094d037c24 */ /* 0x040fe4000f8e024c */
[----:B------:R-:W-:Y:S01]  /*9df0*/  IMAD.WIDE.U32 R20, R77, UR8, R20 ;  /* 0x000000084d147c25 */ /* 0x000fe2000f8e0014 */
[----:B------:R-:W-:Y:S01]  /*9e00*/  ISETP.GE.AND P2, PT, R84, R83, PT ;  /* 0x000000535400720c */ /* 0x000fe20003f46270 */
[----:B------:R-:W-:Y:S01]  /*9e10*/  ULDC.64 UR8, c[0x0][0xa80] ;  /* 0x0002a00000087ab9 */ /* 0x000fe20000000a00 */
[----:B------:R-:W-:Y:S01]  /*9e20*/  UPRMT UR10, URZ, 0x654, UR10 ;  /* 0x000006543f0a7896 */ /* 0x000fe2000800000a */
[----:B------:R-:W-:Y:S01]  /*9e30*/  IMAD.IADD R3, R21, 0x1, R3 ;  /* 0x0000000115037824 */ /* 0x000fe200078e0203 */
[----:B------:R-:W-:Y:S01]  /*9e40*/  LEA R82, P3, R20, UR8, 0x1 ;  /* 0x0000000814527c11 */ /* 0x000fe2000f8608ff */
[----:B------:R-:W-:-:S03]  /*9e50*/  VIADD R0, R84, 0x20 ;  /* 0x0000002054007836 */ /* 0x000fc60000000000 */
[----:B------:R-:W-:Y:S02]  /*9e60*/  LEA.HI.X R3, R20, UR9, R3, 0x1, P3 ;  /* 0x0000000914037c11 */ /* 0x000fe400098f0c03 */
[-C--:B------:R-:W-:Y:S01]  /*9e70*/  ISETP.GE.AND P1, PT, R0, R83.reuse, PT ;  /* 0x000000530000720c */ /* 0x080fe20003f26270 */
[----:B------:R-:W-:Y:S01]  /*9e80*/  VIADD R0, R84, 0x40 ;  /* 0x0000004054007836 */ /* 0x000fe20000000000 */
[----:B0-----:R0:W1:Y:S01]  /*9e90*/  SHFL.IDX PT, R85, R82, RZ, 0x181f ;  /* 0x00181fff52557589 */ /* 0x00106200000e0000 */
[----:B------:R-:W-:Y:S01]  /*9ea0*/  BSSY B1, `(.L_x_4940) ;  /* 0x0000016000017945 */ /* 0x000fe20003800000 */
[----:B------:R-:W-:Y:S02]  /*9eb0*/  SYNCS.ARRIVE.TRANS64.RED.A1T0 RZ, [UR10], RZ ;  /* 0x000000ffffff79a7 */ /* 0x000fe4000810040a */
[----:B------:R0:W2:Y:S01]  /*9ec0*/  SHFL.IDX PT, R81, R3, RZ, 0x181f ;  /* 0x00181fff03517589 */ /* 0x0000a200000e0000 */
        /* <DEDUP_REMOVED lines=19> */
.L_x_4941:
[----:B------:R-:W-:Y:S05]  /*a000*/  BSYNC B1 ;  /* 0x0000000000017941 */ /* 0x000fea0003800000 */
.L_x_4940:
        /* <DEDUP_REMOVED lines=21> */
.L_x_4943:
[----:B------:R-:W-:Y:S05]  /*a160*/  BSYNC B1 ;  /* 0x0000000000017941 */ /* 0x000fea0003800000 */
.L_x_4942:
        /* <DEDUP_REMOVED lines=21> */
.L_x_4945:
[----:B------:R-:W-:Y:S05]  /*a2c0*/  BSYNC B1 ;  /* 0x0000000000017941 */ /* 0x000fea0003800000 */
.L_x_4944:
[----:B------:R-:W-:Y:S01]  /*a2d0*/  VIADD R0, R84, 0x60 ;  /* 0x0000006054007836 */ /* 0x000fe20000000000 */
[----:B0--3--:R-:W3:Y:S04]  /*a2e0*/  SHFL.IDX PT, R3, R3, 0x3, 0x181f ;  /* 0x00781f0003037f89 */ /* 0x009ee800000e0000 */
        /* <DEDUP_REMOVED lines=22> */
.L_x_4938:
        /* <DEDUP_REMOVED lines=33> */
.L_x_4947:
[----:B------:R-:W-:Y:S01]  /*a660*/  USEL UR40, UR40, URZ, !UP0 ;  /* 0x0000003f28287287 */ /* 0x000fe2000c000000 */
[----:B------:R-:W-:Y:S01]  /*a670*/  BSSY B1, `(.L_x_4948) ;  /* 0x000002c000017945 */ /* 0x000fe20003800000 */
[----:B------:R-:W-:-:S03]  /*a680*/  USEL UR41, UR41, URZ, !UP0 ;  /* 0x0000003f29297287 */ /* 0x000fc6000c000000 */
[----:B------:R-:W-:Y:S09]  /*a690*/  @P1 BRA `(.L_x_4949) ;  /* 0x0000000000a41947 */ /* 0x000ff20003800000 */
        /* <DEDUP_REMOVED lines=41> */
.L_x_4949:
[----:B------:R-:W-:Y:S05]  /*a930*/  BSYNC B1 ;  /* 0x0000000000017941 */ /* 0x000fea0003800000 */
.L_x_4948:
[----:B------:R-:W1:Y:S01]  /*a940*/  @P0 LDC R5, c[0x0][0xbf0] ;  /* 0x0002fc00ff050b82 */ /* 0x000e620000000800 */
[----:B------:R-:W-:Y:S01]  /*a950*/  ULDC.64 UR14, c[0x0][0xaa0] ;  /* 0x0002a800000e7ab9 */ /* 0x000fe20000000a00 */
[----:B0-----:R-:W-:Y:S01]  /*a960*/  LEA R3, R23, R200, 0x5 ;  /* 0x000000c817037211 */ /* 0x001fe200078e28ff */
[----:B------:R-:W-:Y:S01]  /*a970*/  UIMAD UR10, UR11, UR14, URZ ;  /* 0x0000000e0b0a72a4 */ /* 0x000fe2000f8e023f */
[----:B------:R-:W-:Y:S01]  /*a980*/  BSSY B1, `(.L_x_4950) ;  /* 0x0000041000017945 */ /* 0x000fe20003800000 */
[----:B------:R-:W-:Y:S02]  /*a990*/  UIMAD.WIDE.U32 UR8, UR4, UR14, URZ ;  /* 0x0000000e040872a5 */ /* 0x000fe4000f8e003f */
[----:B------:R-:W-:Y:S01]  /*a9a0*/  UIMAD UR10, UR4, UR15, UR10 ;  /* 0x0000000f040a72a4 */ /* 0x000fe2000f8e020a */
[----:B------:R-:W-:Y:S02]  /*a9b0*/  VIADD R8, R3, UR45 ;  /* 0x0000002d03087c36 */ /* 0x000fe40008000000 */
[----:B------:R-:W-:Y:S01]  /*a9c0*/  ULDC.64 UR14, c[0x0][0xae8] ;  /* 0x0002ba00000e7ab9 */ /* 0x000fe20000000a00 */
[----:B------:R-:W-:Y:S01]  /*a9d0*/  UIADD3 UR9, UR9, UR10, URZ ;  /* 0x0000000a09097290 */ /* 0x000fe2000fffe03f */
[----:B------:R-:W-:Y:S01]  /*a9e0*/  @P0 IMAD.HI.U32 R4, R8, R9, RZ ;  /* 0x0000000908040227 */ /* 0x000fe200078e00ff */
[----:B------:R-:W-:-:S02]  /*a9f0*/  UIMAD UR4, UR12, UR14, URZ ;  /* 0x0000000e0c0472a4 */ /* 0x000fc4000f8e023f */
[----:B------:R-:W-:Y:S01]  /*aa00*/  UIMAD.WIDE.U32 UR8, UR43, UR14, UR8 ;  /* 0x0000000e2b0872a5 */ /* 0x000fe2000f8e0008 */
[----:B------:R-:W-:Y:S01]  /*aa10*/  IMAD.MOV.U32 R3, RZ, RZ, R8 ;  /* 0x000000ffff037224 */ /* 0x000fe200078e0008 */
[----:B------:R-:W-:Y:S01]  /*aa20*/  UIMAD UR4, UR43, UR15, UR4 ;  /* 0x0000000f2b0472a4 */ /* 0x000fe2000f8e0204 */
[----:B------:R-:W-:-:S03]  /*aa30*/  ULDC.64 UR10, c[0x0][0xaf0] ;  /* 0x0002bc00000a7ab9 */ /* 0x000fc60000000a00 */
[----:B------:R-:W-:Y:S02]  /*aa40*/  UIADD3 UR9, UR9, UR4, URZ ;  /* 0x0000000409097290 */ /* 0x000fe4000fffe03f */
[----:B------:R-:W-:Y:S01]  /*aa50*/  UIMAD UR4, UR41, UR10, URZ ;  /* 0x0000000a290472a4 */ /* 0x000fe2000f8e023f */
[----:B-1----:R-:W-:Y:S01]  /*aa60*/  @P0 SHF.R.U32.HI R3, RZ, R5, R4 ;  /* 0x00000005ff030219 */ /* 0x002fe20000011604 */
        /* <DEDUP_REMOVED lines=8> */
[----:B------:R-:W-:Y:S01]  /*aaf0*/  IMAD.U32 R4, RZ, RZ, UR8 ;  /* 0x00000008ff047e24 */ /* 0x000fe2000f8e00ff */
[----:B------:R-:W-:Y:S01]  /*ab00*/  ULDC.64 UR8, c[0x0][0xad8] ;  /* 0x0002b60000087ab9 */ /* 0x000fe20000000a00 */
[----:B------:R-:W-:Y:S02]  /*ab10*/  IMAD.U32 R5, RZ, RZ, UR4 ;  /* 0x00000004ff057e24 */ /* 0x000fe4000f8e00ff */
[----:B------:R-:W-:Y:S02]  /*ab20*/  IMAD R7, R11, R7, R8 ;  /* 0x000000070b077224 */ /* 0x000fe400078e0208 */
[----:B------:R-:W-:-:S02]  /*ab30*/  IMAD R9, R3, UR11, R6 ;  /* 0x0000000b03097c24 */ /* 0x000fc4000f8e0206 */
[----:B------:R-:W-:Y:S01]  /*ab40*/  IMAD.WIDE.U32 R4, R3, UR10, R4 ;  /* 0x0000000a03047c25 */ /* 0x000fe2000f8e0004 */
[----:B------:R-:W-:-:S03]  /*ab50*/  SHF.R.S32.HI R3, RZ, 0x1f, R7 ;  /* 0x0000001fff037819 */ /* 0x000fc60000011407 */
        /* <DEDUP_REMOVED lines=35> */
.L_x_4951:
[----:B------:R-:W-:Y:S05]  /*ad90*/  BSYNC B1 ;  /* 0x0000000000017941 */ /* 0x000fea0003800000 */
.L_x_4950:
        /* <DEDUP_REMOVED lines=21> */
.L_x_4953:
[----:B------:R-:W-:Y:S05]  /*aef0*/  BSYNC B1 ;  /* 0x0000000000017941 */ /* 0x000fea0003800000 */
.L_x_4952:
        /* <DEDUP_REMOVED lines=21> */
.L_x_4955:
[----:B------:R-:W-:Y:S05]  /*b050*/  BSYNC B1 ;  /* 0x0000000000017941 */ /* 0x000fea0003800000 */
.L_x_4954:
        /* <DEDUP_REMOVED lines=22> */
.L_x_4946:
[----:B------:R-:W-:Y:S05]  /*b1c0*/  BSYNC B0 ;  /* 0x0000000000007941 */ /* 0x000fea0003800000 */
.L_x_4937:
[----:B------:R-:W-:Y:S02]  /*b1d0*/  ULDC UR4, c[0x0][0xc3c] ;  /* 0x00030f0000047ab9 */ /* 0x000fe40000000800 */
[----:B------:R-:W-:-:S06]  /*b1e0*/  UISETP.GE.AND UP0, UPT, UR7, UR4, UPT ;  /* 0x000000040700728c */ /* 0x000fcc000bf06270 */
[----:B------:R-:W-:-:S13]  /*b1f0*/  PLOP3.LUT P0, PT, PT, PT, UP0, 0x80, 0x0 ;  /* 0x000000000000781c */ /* 0x000fda0003f0f008 */
[----:B------:R-:W-:Y:S05]  /*b200*/  @!P0 BRA `(.L_x_4956) ;  /* 0xffffff5800e08947 */ /* 0x000fea000383ffff */
[----:B------:R-:W-:Y:S05]  /*b210*/  EXIT ;  /* 0x000000000000794d */ /* 0x000fea0003800000 */
.L_x_4895:
        /* <DEDUP_REMOVED lines=16> */
.L_x_4957:
        /* <DEDUP_REMOVED lines=37> */
[----:B------:R-:W-:Y:S01]  /*b570*/  MOV R4, R3 ;  /* 0x0000000300047202 */ /* 0x000fe20000000f00 */
[----:B------:R-:W-:Y:S01]  /*b580*/  UMOV UR4, URZ ;  /* 0x0000003f00047c82 */ /* 0x000fe20008000000 */
[----:B------:R-:W-:-:S05]  /*b590*/  ULDC UR5, c[0x0][0xc38] ;  /* 0x00030e0000057ab9 */ /* 0x000fca0000000800 */
.L_x_4963:
        /* <DEDUP_REMOVED lines=12> */
.L_x_4962:
[----:B------:R-:W-:Y:S05]  /*b660*/  BSYNC B0 ;  /* 0x0000000000007941 */ /* 0x000fea0003800000 */
.L_x_4961:
        /* <DEDUP_REMOVED lines=20> */
.L_x_4959:
        /* <DEDUP_REMOVED lines=20> */
.L_x_4964:
[----:B---3--:R-:W-:Y:S01]  /*b8f0*/  IMAD R16, R16, UR5, R11 ;  /* 0x0000000510107c24 */ /* 0x008fe2000f8e020b */
[----:B------:R-:W-:Y:S01]  /*b900*/  IABS R2, R4 ;  /* 0x0000000400027213 */ /* 0x000fe20000000000 */
[----:B-12---:R-:W-:-:S03]  /*b910*/  IMAD.MOV R9, RZ, RZ, -R3 ;  /* 0x000000ffff097224 */ /* 0x006fc600078e0a03 */
        /* <DEDUP_REMOVED lines=18> */
[----:B------:R-:W-:Y:S02]  /*ba40*/  @!P2 IADD3 R2, -R2, RZ, RZ ;  /* 0x000000ff0202a210 */ /* 0x000fe40007ffe1ff */
[----:B------:R-:W-:-:S05]  /*ba50*/  @!P1 LOP3.LUT R2, RZ, R4, RZ, 0x33, !PT ;  /* 0x00000004ff029212 */ /* 0x000fca00078e33ff */
[----:B------:R-:W-:-:S04]  /*ba60*/  IMAD R13, R7, R2, RZ ;  /* 0x00000002070d7224 */ /* 0x000fc800078e02ff */
[----:B------:R-:W-:-:S05]  /*ba70*/  IMAD.MOV R6, RZ, RZ, -R13 ;  /* 0x000000ffff067224 */ /* 0x000fca00078e0a0d */
[----:B------:R-:W-:Y:S01]  /*ba80*/  VIADDMNMX R15, R6, UR5, R7, PT ;  /* 0x00000005060f7c46 */ /* 0x000fe2000b800107 */
[----:B------:R-:W-:-:S03]  /*ba90*/  IMAD.MOV R7, RZ, RZ, -R2 ;  /* 0x000000ffff077224 */ /* 0x000fc600078e0a02 */
[----:B------:R-:W-:Y:S01]  /*baa0*/  IABS R8, R15 ;  /* 0x0000000f00087213 */ /* 0x000fe20000000000 */
[----:B------:R-:W-:Y:S01]  /*bab0*/  IMAD R4, R4, R7, R11 ;  /* 0x0000000704047224 */ /* 0x000fe200078e020b */
[----:B0-----:R-:W-:Y:S01]  /*bac0*/  IABS R10, R15 ;  /* 0x0000000f000a7213 */ /* 0x001fe20000000000 */
[----:B------:R-:W-:Y:S01]  /*bad0*/  IMAD.MOV R18, RZ, RZ, -R15 ;  /* 0x000000ffff127224 */ /* 0x000fe200078e0a0f */
[----:B------:R-:W0:Y:S02]  /*bae0*/  I2F.RP R6, R8 ;  /* 0x0000000800067306 */ /* 0x000e240000209400 */
[----:B------:R-:W-:-:S06]  /*baf0*/  IABS R9, R4 ;  /* 0x0000000400097213 */ /* 0x000fcc0000000000 */
        /* <DEDUP_REMOVED lines=26> */
.L_x_4960:
[----:B------:R-:W-:Y:S01]  /*bca0*/  ULDC UR4, c[0x0][0xc3c] ;  /* 0x00030f0000047ab9 */ /* 0x000fe20000000800 */
[----:B------:R-:W-:Y:S02]  /*bcb0*/  IMAD.MOV.U32 R17, RZ, RZ, RZ ;  /* 0x000000ffff117224 */ /* 0x000fe400078e00ff */
[----:B------:R-:W-:Y:S02]  /*bcc0*/  IMAD.U32 R16, RZ, RZ, UR6 ;  /* 0x00000006ff107e24 */ /* 0x000fe4000f8e00ff */
[----:B------:R-:W-:Y:S02]  /*bcd0*/  IMAD.MOV.U32 R18, RZ, RZ, RZ ;  /* 0x000000ffff127224 */ /* 0x000fe400078e00ff */
[----:B------:R-:W-:-:S07]  /*bce0*/  IMAD.U32 R19, RZ, RZ, UR4 ;  /* 0x00000004ff137e24 */ /* 0x000fce000f8e00ff */
.L_x_4965:
[----:B------:R-:W-:-:S13]  /*bcf0*/  ISETP.NE.AND P0, PT, R5, RZ, PT ;  /* 0x000000ff0500720c */ /* 0x000fda0003f05270 */
[----:B------:R-:W0:Y:S01]  /*bd00*/  @!P0 S2R R3, SR_CgaCtaId ;  /* 0x0000000000038919 */ /* 0x000e220000008800 */
[----:B------:R-:W-:-:S04]  /*bd10*/  @!P0 MOV R0, 0x400 ;  /* 0x0000040000008802 */ /* 0x000fc80000000f00 */
[----:B0-----:R-:W-:-:S05]  /*bd20*/  @!P0 LEA R0, R3, R0, 0x18 ;  /* 0x0000000003008211 */ /* 0x001fca00078ec0ff */
[----:B------:R1:W-:Y:S01]  /*bd30*/  @!P0 STS.128 [R0+0x228d0], R16 ;  /* 0x0228d01000008388 */ /* 0x0003e20000000c00 */
[----:B------:R-:W-:Y:S06]  /*bd40*/  BAR.ARV 0x5, 0x180 ;  /* 0x0146000000007b1d */ /* 0x000fec0000002000 */
.L_x_4958:
[----:B------:R2:W-:Y:S01]  /*bd50*/  STL [R1+0x24], RZ ;  /* 0x000024ff01007387 */ /* 0x0005e20000100800 */
[----:B------:R-:W-:Y:S01]  /*bd60*/  ULDC UR4, c[0x0][0xc3c] ;  /* 0x00030f0000047ab9 */ /* 0x000fe20000000800 */
[----:B------:R-:W-:Y:S01]  /*bd70*/  IMAD.MOV.U32 R26, RZ, RZ, 0x1 ;  /* 0x00000001ff1a7424 */ /* 0x000fe200078e00ff */
[----:B0-----:R-:W-:Y:S01]  /*bd80*/  ISETP.GE.AND P0, PT, R19, UR4, PT ;  /* 0x0000000413007c0c */ /* 0x001fe2000bf06270 */
[----:B------:R-:W-:-:S12]  /*bd90*/  IMAD.MOV.U32 R24, RZ, RZ, RZ ;  /* 0x000000ffff187224 */ /* 0x000fd800078e00ff */
[----:B--2---:R-:W-:Y:S05]  /*bda0*/  @P0 BRA `(.L_x_4966) ;  /* 0x0000004800180947 */ /* 0x004fea0003800000 */
[----:B------:R-:W1:Y:S01]  /*bdb0*/  S2R R4, SR_TID.X ;  /* 0x0000000000047919 */ /* 0x000e620000002100 */
[----:B------:R-:W0:Y:S01]  /*bdc0*/  S2UR UR5, SR_CgaCtaId ;  /* 0x00000000000579c3 */ /* 0x000e220000008800 */
[----:B------:R-:W-:Y:S01]  /*bdd0*/  UMOV UR4, 0x400 ;  /* 0x0000040000047882 */ /* 0x000fe20000000000 */
[----:B------:R-:W-:Y:S01]  /*bde0*/  BSSY B8, `(.L_x_4966) ;  /* 0x0000482000087945 */ /* 0x000fe20003800000 */
[----:B------:R2:W-:Y:S01]  /*bdf0*/  STL [R1+0x24], RZ ;  /* 0x000024ff01007387 */ /* 0x0005e20000100800 */
[----:B------:R-:W-:Y:S01]  /*be00*/  IMAD.MOV.U32 R26, RZ, RZ, 0x1 ;  /* 0x00000001ff1a7424 */ /* 0x000fe200078e00ff */
[----:B------:R-:W-:Y:S01]  /*be10*/  ULOP3.LUT UR36, UR39, 0x2, URZ, 0xfc, !UPT ;  /* 0x0000000227247892 */ /* 0x000fe2000f8efc3f */
[----:B------:R-:W-:Y:S01]  /*be20*/  IMAD.MOV.U32 R24, RZ, RZ, RZ ;  /* 0x000000ffff187224 */ /* 0x000fe200078e00ff */
[----:B------:R-:W-:Y:S01]  /*be30*/  ULDC UR37, c[0x0][0xc] ;  /* 0x0000030000257ab9 */ /* 0x000fe20000000800 */
[----:B0-----:R-:W-:-:S06]  /*be40*/  ULEA UR4, UR5, UR4, 0x18 ;  /* 0x0000000405047291 */ /* 0x001fcc000f8ec03f */
[----:B------:R-:W-:Y:S01]  /*be50*/  IMAD.U32 R22, RZ, RZ, UR4 ;  /* 0x00000004ff167e24 */ /* 0x000fe2000f8e00ff */
[C---:B-1----:R-:W-:Y:S02]  /*be60*/  SHF.L.U32 R0, R4.reuse, 0x3, RZ ;  /* 0x0000000304007819 */ /* 0x042fe400000006ff */
[----:B------:R-:W-:Y:S02]  /*be70*/  LOP3.LUT R3, R4, 0x7f, RZ, 0xc0, !PT ;  /* 0x0000007f04037812 */ /* 0x000fe400078ec0ff */
        /* <DEDUP_REMOVED lines=10> */
[----:B--2---:R-:W-:-:S07]  /*bf20*/  LOP3.LUT R0, R3, 0xc0, RZ, 0xfc, !PT ;  /* 0x000000c003007812 */ /* 0x004fce00078efcff */
.L_x_5027:
[----:B0-----:R-:W0:Y:S02]  /*bf30*/  LDC.64 R2, c[0x0][0xc88] ;  /* 0x00032200ff027b82 */ /* 0x001e240000000a00 */
[----:B0-----:R-:W-:-:S05]  /*bf40*/  IMAD.WIDE R2, R19, 0x4, R2 ;  /* 0x0000000413027825 */ /* 0x001fca00078e0202 */
[----:B------:R-:W2:Y:S01]  /*bf50*/  LDG.E R25, desc[UR48][R2.64] ;  /* 0x0000003002197981 */ /* 0x000ea2000c1e1900 */
[----:B------:R-:W-:Y:S05]  /*bf60*/  YIELD ;  /* 0x0000000000007946 */ /* 0x000fea0003800000 */
[----:B------:R-:W-:Y:S01]  /*bf70*/  ULDC.64 UR4, c[0x0][0xa28] ;  /* 0x00028a0000047ab9 */ /* 0x000fe20000000a00 */
[----:B------:R-:W-:Y:S01]  /*bf80*/  IMAD.MOV.U32 R30, RZ, RZ, RZ ;  /* 0x000000ffff1e7224 */ /* 0x000fe200078e00ff */
[----:B------:R-:W-:Y:S01]  /*bf90*/  ISETP.NE.U32.AND P0, PT, RZ, UR4, PT ;  /* 0x00000004ff007c0c */ /* 0x000fe2000bf05070 */
[----:B------:R-:W-:-:S03]  /*bfa0*/  ULDC.64 UR6, c[0x0][0xa18] ;  /* 0x0002860000067ab9 */ /* 0x000fc60000000a00 */
[----:B------:R-:W-:Y:S01]  /*bfb0*/  ISETP.NE.AND.EX P0, PT, RZ, UR5, PT, P0 ;  /* 0x00000005ff007c0c */ /* 0x000fe2000bf05300 */
[----:B------:R-:W-:Y:S01]  /*bfc0*/  IMAD.MOV.U32 R37, RZ, RZ, RZ ;  /* 0x000000ffff257224 */ /* 0x000fe200078e00ff */
        /* <DEDUP_REMOVED lines=38> */
.L_x_4967:
        /* <DEDUP_REMOVED lines=9> */
.L_x_4968:
        /* <DEDUP_REMOVED lines=9> */
.L_x_4969:
[----:B------:R-:W3:Y:S01]  /*c350*/  LDL R4, [R1+0x4] ;  /* 0x0000040001047983 */ /* 0x000ee20000100800 */
[----:B012---:R-:W0:Y:S01]  /*c360*/  LDC R0, c[0x0][0x448] ;  /* 0x00011200ff007b82 */ /* 0x007e220000000800 */
[----:B-----5:R-:W-:Y:S01]  /*c370*/  IMAD.IADD R32, R7, 0x1, -R30 ;  /* 0x0000000107207824 */ /* 0x020fe200078e0a1e */
[----:B------:R-:W-:Y:S01]  /*c380*/  LOP3.LUT R23, R23, 0xfffffdff, RZ, 0xc0, !PT ;  /* 0xfffffdff17177812 */ /* 0x000fe200078ec0ff */
[----:B------:R-:W-:Y:S01]  /*c390*/  BSSY B7, `(.L_x_4970) ;  /* 0x0000365000077945 */ /* 0x000fe20003800000 */
[----:B0-----:R-:W-:Y:S01]  /*c3a0*/  ISETP.NE.AND P0, PT, R0, 0x1, PT ;  /* 0x000000010000780c */ /* 0x001fe20003f05270 */
[----:B------:R-:W-:-:S04]  /*c3b0*/  IMAD.SHL.U32 R0, R17, 0x80, RZ ;  /* 0x0000008011007824 */ /* 0x000fc800078e00ff */
[----:B------:R-:W-:-:S08]  /*c3c0*/  VIADD R0, R0, 0x7f ;  /* 0x0000007f00007836 */ /* 0x000fd00000000000 */
[----:B------:R-:W0:Y:S01]  /*c3d0*/  @P0 LDC R3, c[0x0][0x44c] ;  /* 0x00011300ff030b82 */ /* 0x000e220000000800 */
[----:B------:R-:W-:-:S07]  /*c3e0*/  @P0 LOP3.LUT R23, R23, 0x200, RZ, 0xfc, !PT ;  /* 0x0000020017170812 */ /* 0x000fce00078efcff */
[----:B------:R-:W1:Y:S01]  /*c3f0*/  @P0 LDC R5, c[0x0][0x450] ;  /* 0x00011400ff050b82 */ /* 0x000e620000000800 */
[----:B0-----:R-:W-:-:S05]  /*c400*/  @P0 IMAD.HI.U32 R2, R0, R3, RZ ;  /* 0x0000000300020227 */ /* 0x001fca00078e00ff */
[----:B-1----:R-:W-:Y:S01]  /*c410*/  @P0 SHF.R.U32.HI R0, RZ, R5, R2 ;  /* 0x00000005ff000219 */ /* 0x002fe20000011602 */
[----:B------:R-:W-:-:S04]  /*c420*/  VIADD R2, R32, 0x5f ;  /* 0x0000005f20027836 */ /* 0x000fc80000000000 */
[----:B------:R-:W-:Y:S01]  /*c430*/  IMAD.HI R2, R2, 0x2aaaaaab, RZ ;  /* 0x2aaaaaab02027827 */ /* 0x000fe200078e02ff */
[----:B---3--:R-:W-:-:S05]  /*c440*/  IADD3 R3, R32, 0x60, -R4 ;  /* 0x0000006020037810 */ /* 0x008fca0007ffe804 */
[----:B------:R-:W-:Y:S01]  /*c450*/  IMAD.IADD R0, R3, 0x1, R0 ;  /* 0x0000000103007824 */ /* 0x000fe200078e0200 */
[----:B------:R-:W-:-:S03]  /*c460*/  SHF.R.U32.HI R3, RZ, 0x1f, R2 ;  /* 0x0000001fff037819 */ /* 0x000fc60000011602 */
[----:B------:R-:W-:Y:S01]  /*c470*/  IMAD.HI R0, R0, 0x2aaaaaab, RZ ;  /* 0x2aaaaaab00007827 */ /* 0x000fe200078e02ff */
[----:B------:R-:W-:-:S04]  /*c480*/  LEA.HI.SX32 R3, R2, R3, 0x1c ;  /* 0x0000000302037211 */ /* 0x000fc800078fe2ff */
[----:B------:R-:W-:-:S04]  /*c490*/  SHF.R.U32.HI R5, RZ, 0x1f, R0 ;  /* 0x0000001fff057819 */ /* 0x000fc80000011600 */
[----:B------:R-:W-:-:S04]  /*c4a0*/  LEA.HI.SX32 R0, R0, R5, 0x1c ;  /* 0x0000000500007211 */ /* 0x000fc800078fe2ff */
[----:B------:R-:W-:-:S04]  /*c4b0*/  VIMNMX R34, R3, R0, PT ;  /* 0x0000000003227248 */ /* 0x000fc80003fe0100 */
[----:B------:R-:W-:Y:S01]  /*c4c0*/  ISETP.GT.AND P0, PT, R34, RZ, PT ;  /* 0x000000ff2200720c */ /* 0x000fe20003f04270 */
[----:B------:R0:W-:-:S12]  /*c4d0*/  STL [R1+0x8], R34 ;  /* 0x0000082201007387 */ /* 0x0001d80000100800 */
        /* <DEDUP_REMOVED lines=8> */
[----:B------:R-:W0:Y:S02]  /*c560*/  FLO.U32 R0, UR4 ;  /* 0x0000000400007d00 */ /* 0x000e2400080e0000 */
[----:B0-----:R-:W-:-:S06]  /*c570*/  ISETP.EQ.U32.AND P0, PT, R0, R5, PT ;  /* 0x000000050000720c */ /* 0x001fcc0003f02070 */
[----:B------:R-:W1:Y:S07]  /*c580*/  POPC R5, UR4 ;  /* 0x0000000400057d09 */ /* 0x000e6e0008000000 */
[----:B-1----:R-:W2:Y:S01]  /*c590*/  @P0 ATOMG.E.ADD.STRONG.GPU PT, R3, desc[UR48][R2.64], R5 ;  /* 0x00000005020309a8 */ /* 0x002ea200081ee1f0 */
[----:B------:R-:W0:Y:S02]  /*c5a0*/  S2R R4, SR_LTMASK ;  /* 0x0000000000047919 */ /* 0x000e240000003900 */
[----:B0-----:R-:W-:-:S04]  /*c5b0*/  LOP3.LUT R4, R4, UR4, RZ, 0xc0, !PT ;  /* 0x0000000404047c12 */ /* 0x001fc8000f8ec0ff */
[----:B------:R-:W0:Y:S01]  /*c5c0*/  POPC R7, R4 ;  /* 0x0000000400077309 */ /* 0x000e220000000000 */
[----:B--2---:R-:W0:Y:S02]  /*c5d0*/  SHFL.IDX PT, R0, R3, R0, 0x1f ;  /* 0x00001f0003007589 */ /* 0x004e2400000e0000 */
[----:B0-----:R-:W-:Y:S01]  /*c5e0*/  IADD3 R16, R0, UR37, R7 ;  /* 0x0000002500107c10 */ /* 0x001fe2000fffe007 */
[----:B------:R-:W-:Y:S06]  /*c5f0*/  BRA `(.L_x_4972) ;  /* 0x0000003000f87947 */ /* 0x000fec0003800000 */
.L_x_4971:
        /* <DEDUP_REMOVED lines=20> */
.L_x_4974:
[----:B------:R-:W-:Y:S05]  /*c740*/  BSYNC B6 ;  /* 0x0000000000067941 */ /* 0x000fea0003800000 */
.L_x_4973:
        /* <DEDUP_REMOVED lines=20> */
.L_x_4977:
        /* <DEDUP_REMOVED lines=15> */
.L_x_4976:
[----:B------:R-:W-:Y:S05]  /*c980*/  BSYNC B6 ;  /* 0x0000000000067941 */ /* 0x000fea0003800000 */
.L_x_4975:
[----:B------:R-:W0:Y:S01]  /*c990*/  S2R R20, SR_TID.X ;  /* 0x0000000000147919 */ /* 0x000e220000002100 */
[----:B------:R-:W-:Y:S01]  /*c9a0*/  ULDC.64 UR4, c[0x0][0x9f8] ;  /* 0x00027e0000047ab9 */ /* 0x000fe20000000a00 */
[----:B------:R-:W1:Y:S01]  /*c9b0*/  LDC R10, c[0x0][0x430] ;  /* 0x00010c00ff0a7b82 */ /* 0x000e620000000800 */
[----:B------:R-:W-:-:S04]  /*c9c0*/  ISETP.NE.U32.AND P0, PT, RZ, UR4, PT ;  /* 0x00000004ff007c0c */ /* 0x000fc8000bf05070 */
[----:B------:R-:W-:-:S13]  /*c9d0*/  ISETP.NE.AND.EX P0, PT, RZ, UR5, PT, P0 ;  /* 0x00000005ff007c0c */ /* 0x000fda000bf05300 */
[----:B------:R-:W-:Y:S01]  /*c9e0*/  @P0 IADD3 R2, P1, R27, UR4, RZ ;  /* 0x000000041b020c10 */ /* 0x000fe2000ff3e0ff */
[----:B------:R-:W-:Y:S01]  /*c9f0*/  ULDC UR4, c[0x0][0x320] ;  /* 0x0000c80000047ab9 */ /* 0x000fe20000000800 */
[----:B------:R-:W-:Y:S02]  /*ca00*/  LOP3.LUT R23, R23, 0xfffffff7, RZ, 0xc0, !PT ;  /* 0xfffffff717177812 */ /* 0x000fe400078ec0ff */
[----:B------:R-:W-:-:S05]  /*ca10*/  @P0 IADD3.X R3, R31, UR5, RZ, P1, !PT ;  /* 0x000000051f030c10 */ /* 0x000fca0008ffe4ff */
[----:B------:R2:W5:Y:S01]  /*ca20*/  @P0 LDG.E R28, desc[UR48][R2.64] ;  /* 0x00000030021c0981 */ /* 0x000562000c1e1900 */
[----:B------:R-:W-:Y:S01]  /*ca30*/  UMOV UR5, 0xffffffff ;  /* 0xffffffff00057882 */ /* 0x000fe20000000000 */
[----:B------:R-:W-:Y:S02]  /*ca40*/  VIADD R0, R34, 0xffffffff ;  /* 0xffffffff22007836 */ /* 0x000fe40000000000 */
[----:B0-----:R-:W-:-:S05]  /*ca50*/  IMAD.SHL.U32 R35, R20, 0x8, RZ ;  /* 0x0000000814237824 */ /* 0x001fca00078e00ff */
        /* <DEDUP_REMOVED lines=16> */
.L_x_5044:
[----:B------:R-:W0:Y:S01]  /*cb60*/  S2R R2, SR_TID.X ;  /* 0x0000000000027919 */ /* 0x000e220000002100 */
[----:B------:R-:W-:Y:S01]  /*cb70*/  ISETP.NE.AND P1, PT, R10, 0x1, PT ;  /* 0x000000010a00780c */ /* 0x000fe20003f25270 */
[----:B------:R-:W-:Y:S01]  /*cb80*/  IMAD.MOV.U32 R34, RZ, RZ, RZ ;  /* 0x000000ffff227224 */ /* 0x000fe200078e00ff */
[----:B-----5:R-:W-:Y:S01]  /*cb90*/  SHF.R.S32.HI R31, RZ, 0x1f, R28 ;  /* 0x0000001fff1f7819 */ /* 0x020fe2000001141c */
[----:B------:R-:W1:Y:S01]  /*cba0*/  S2R R3, SR_TID.X ;  /* 0x0000000000037919 */ /* 0x000e620000002100 */
[----:B------:R-:W-:-:S09]  /*cbb0*/  LOP3.LUT R23, R23, 0xffffff7f, RZ, 0xc0, !PT ;  /* 0xffffff7f17177812 */ /* 0x000fd200078ec0ff */
[----:B------:R-:W2:Y:S01]  /*cbc0*/  @P1 LDC R4, c[0x0][0x434] ;  /* 0x00010d00ff041b82 */ /* 0x000ea20000000800 */
[----:B------:R-:W-:Y:S02]  /*cbd0*/  @P1 LOP3.LUT R23, R23, 0x80, RZ, 0xfc, !PT ;  /* 0x0000008017171812 */ /* 0x000fe400078efcff */
[----:B0-----:R-:W-:Y:S01]  /*cbe0*/  LOP3.LUT R2, R2, 0x7f, RZ, 0xc0, !PT ;  /* 0x0000007f02027812 */ /* 0x001fe200078ec0ff */
[----:B-1----:R-:W-:-:S03]  /*cbf0*/  IMAD.SHL.U32 R9, R3, 0x10, RZ ;  /* 0x0000001003097824 */ /* 0x002fc600078e00ff */
[----:B------:R-:W-:-:S04]  /*cc00*/  SHF.R.U32.HI R2, RZ, 0x3, R2 ;  /* 0x00000003ff027819 */ /* 0x000fc80000011602 */
[----:B------:R-:W-:Y:S02]  /*cc10*/  LOP3.LUT R9, R2, 0x70, R9, 0xf8, !PT ;  /* 0x0000007002097812 */ /* 0x000fe400078ef809 */
[----:B------:R-:W0:Y:S03]  /*cc20*/  @P1 LDC R2, c[0x0][0x438] ;  /* 0x00010e00ff021b82 */ /* 0x000e260000000800 */
[----:B------:R-:W-:-:S05]  /*cc30*/  IMAD R35, R0, 0x60, R9 ;  /* 0x0000006000237824 */ /* 0x000fca00078e0209 */
[C---:B------:R-:W-:Y:S01]  /*cc40*/  ISETP.GE.AND P0, PT, R35.reuse, R32, PT ;  /* 0x000000202300720c */ /* 0x040fe20003f06270 */
[----:B------:R-:W-:-:S03]  /*cc50*/  IMAD.IADD R35, R35, 0x1, R30 ;  /* 0x0000000123237824 */ /* 0x000fc600078e021e */
[----:B------:R-:W-:Y:S01]  /*cc60*/  ISETP.GT.U32.OR P0, PT, R9, 0x5f, P0 ;  /* 0x0000005f0900780c */ /* 0x000fe20000704470 */
[----:B--2---:R-:W-:-:S04]  /*cc70*/  @P1 IMAD.HI.U32 R3, R35, R4, RZ ;  /* 0x0000000423031227 */ /* 0x004fc800078e00ff */
[----:B------:R-:W-:Y:S01]  /*cc80*/  IMAD.MOV.U32 R8, RZ, RZ, R35 ;  /* 0x000000ffff087224 */ /* 0x000fe200078e0023 */
        /* <DEDUP_REMOVED lines=9> */
[----:B-1----:R-:W-:Y:S01]  /*cd20*/  @!P0 LEA R4, P1, R2, R4, 0x2 ;  /* 0x0000000402048211 */ /* 0x002fe200078210ff */
[----:B------:R-:W-:-:S03]  /*cd30*/  IMAD.U32 R3, RZ, RZ, UR36 ;  /* 0x00000024ff037e24 */ /* 0x000fc6000f8e00ff */
[----:B------:R-:W-:-:S05]  /*cd40*/  @!P0 LEA.HI.X R5, R2, R5, R7, 0x2, P1 ;  /* 0x0000000502058211 */ /* 0x000fca00008f1407 */
[----:B------:R0:W5:Y:S01]  /*cd50*/  @!P0 LDG.E R34, desc[UR48][R4.64] ;  /* 0x0000003004228981 */ /* 0x000162000c1e1900 */
[----:B------:R-:W-:Y:S01]  /*cd60*/  ISETP.NE.AND P0, PT, R3, 0x3, PT ;  /* 0x000000030300780c */ /* 0x000fe20003f05270 */
[----:B------:R-:W-:Y:S01]  /*cd70*/  IMAD.MOV R2, RZ, RZ, -R8 ;  /* 0x000000ffff027224 */ /* 0x000fe200078e0a08 */
[----:B------:R-:W-:Y:S02]  /*cd80*/  ISETP.GT.U32.AND P1, PT, R9, 0x5f, PT ;  /* 0x0000005f0900780c */ /* 0x000fe40003f24070 */
[----:B------:R-:W-:Y:S01]  /*cd90*/  LOP3.LUT R23, R23, 0xffffffbf, RZ, 0xc0, !PT ;  /* 0xffffffbf17177812 */ /* 0x000fe200078ec0ff */
[----:B------:R-:W-:Y:S01]  /*cda0*/  IMAD R35, R10, R2, R35 ;  /* 0x000000020a237224 */ /* 0x000fe200078e0223 */
[----:B------:R-:W-:Y:S02]  /*cdb0*/  SHF.R.S32.HI R27, RZ, 0x1f, R18 ;  /* 0x0000001fff1b7819 */ /* 0x000fe40000011412 */
[----:B------:R-:W-:-:S05]  /*cdc0*/  SEL R6, RZ, 0x1, P2 ;  /* 0x00000001ff067807 */ /* 0x000fca0001000000 */
[----:B------:R-:W-:-:S04]  /*cdd0*/  @P0 LOP3.LUT R23, R23, 0x40, RZ, 0xfc, !PT ;  /* 0x0000004017170812 */ /* 0x000fc800078efcff */
[----:B------:R-:W-:-:S04]  /*cde0*/  LOP3.LUT R23, R23, 0xffffffdf, RZ, 0xc0, !PT ;  /* 0xffffffdf17177812 */ /* 0x000fc800078ec0ff */
[----:B------:R-:W-:Y:S01]  /*cdf0*/  @P1 LOP3.LUT R23, R23, 0x20, RZ, 0xfc, !PT ;  /* 0x0000002017171812 */ /* 0x000fe200078efcff */
[----:B0-----:R-:W-:Y:S06]  /*ce00*/  @!P0 BRA `(.L_x_4979) ;  /* 0x0000000000048947 */ /* 0x001fec0003800000 */
[----:B------:R-:W-:Y:S01]  /*ce10*/  BPT.TRAP 0x1 ;  /* 0x000000040000795c */ /* 0x000fe20000300000 */
.L_x_4979:
[----:B------:R-:W-:Y:S01]  /*ce20*/  IMAD R32, R0, -0x60, R32 ;  /* 0xffffffa000207824 */ /* 0x000fe200078e0220 */
[----:B------:R-:W-:Y:S01]  /*ce30*/  SHF.L.U32 R0, R26, 0x1f, RZ ;  /* 0x0000001f1a007819 */ /* 0x000fe200000006ff */
[----:B------:R-:W-:Y:S01]  /*ce40*/  IMAD R33, R24, 0x8, R22 ;  /* 0x0000000818217824 */ /* 0x000fe200078e0216 */
[----:B------:R-:W-:Y:S03]  /*ce50*/  BSSY B0, `(.L_x_4980) ;  /* 0x0000003000007945 */ /* 0x000fe60003800000 */
[----:B------:R-:W0:Y:S02]  /*ce60*/  SYNCS.PHASECHK.TRANS64.TRYWAIT P0, [R33+URZ+0x22840], R0 ;  /* 0x02284000210075a7 */ /* 0x000e24000800017f */
[----:B0-----:R-:W-:Y:S05]  /*ce70*/  @!P0 BRA `(.L_x_4981) ;  /* 0x0000003c00a88947 */ /* 0x001fea0003800000 */
.L_x_5045:
[----:B------:R-:W-:Y:S05]  /*ce80*/  BSYNC B0 ;  /* 0x0000000000007941 */ /* 0x000fea0003800000 */
.L_x_4980:
        /* <DEDUP_REMOVED lines=30> */
[----:B------:R-:W-:Y:S02]  /*d070*/  ISETP.GE.AND P0, PT, R32, 0x1, PT ;  /* 0x000000012000780c */ /* 0x000fe40003f06270 */
[----:B0-----:R-:W-:Y:S01]  /*d080*/  SHF.L.U32 R8, R5, 0x3, RZ ;  /* 0x0000000305087819 */ /* 0x001fe200000006ff */
        /* <DEDUP_REMOVED lines=57> */
.L_x_5059:
        /* <DEDUP_REMOVED lines=10> */
.L_x_4983:
        /* <DEDUP_REMOVED lines=11> */
.L_x_4984:
        /* <DEDUP_REMOVED lines=10> */
[----:B------:R-:W-:Y:S01]  /*d610*/  SEL R4, R25, RZ, !P1 ;  /* 0x000000ff19047207 */ /* 0x000fe20004800000 */
[----:B------:R-:W-:Y:S01]  /*d620*/  BSSY B6, `(.L_x_4985) ;  /* 0x0000021000067945 */ /* 0x000fe20003800000 */
[----:B------:R-:W-:-:S02]  /*d630*/  IADD3 R0, R2, R0, R6 ;  /* 0x0000000002007210 */ /* 0x000fc40007ffe006 */
[----:B------:R-:W-:Y:S01]  /*d640*/  LOP3.LUT P0, RZ, R23, 0x2, RZ, 0xc0, !PT ;  /* 0x0000000217ff7812 */ /* 0x000fe2000780c0ff */
[----:B------:R1:W-:Y:S03]  /*d650*/  STL [R1+0x18], R4 ;  /* 0x0000180401007387 */ /* 0x0003e60000100800 */
[----:B------:R-:W-:-:S05]  /*d660*/  SEL R25, RZ, 0x8, P0 ;  /* 0x00000008ff197807 */ /* 0x000fca0000000000 */
[----:B------:R-:W-:Y:S01]  /*d670*/  IMAD.IADD R25, R0, 0x1, R25 ;  /* 0x0000000100197824 */ /* 0x000fe200078e0219 */
[----:B------:R-:W-:Y:S01]  /*d680*/  SHF.R.S32.HI R0, RZ, 0x1f, R37 ;  /* 0x0000001fff007819 */ /* 0x000fe20000011425 */
[----:B-1----:R-:W-:-:S04]  /*d690*/  IMAD.WIDE.U32 R4, R37, UR4, RZ ;  /* 0x0000000425047c25 */ /* 0x002fc8000f8e00ff */
[----:B------:R-:W-:-:S04]  /*d6a0*/  IMAD R0, R0, UR4, RZ ;  /* 0x0000000400007c24 */ /* 0x000fc8000f8e02ff */
[----:B------:R-:W-:-:S04]  /*d6b0*/  IMAD R0, R37, UR5, R0 ;  /* 0x0000000525007c24 */ /* 0x000fc8000f8e0200 */
[----:B------:R-:W-:Y:S01]  /*d6c0*/  IMAD.IADD R37, R5, 0x1, R0 ;  /* 0x0000000105257824 */ /* 0x000fe200078e0200 */
[----:B-----5:R-:W-:-:S05]  /*d6d0*/  SEL R2, R3, RZ, !P1 ;  /* 0x000000ff03027207 */ /* 0x020fca0004800000 */
[----:B------:R1:W-:Y:S04]  /*d6e0*/  STL [R1+0xc], R2 ;  /* 0x00000c0201007387 */ /* 0x0003e80000100800 */
[----:B------:R2:W-:Y:S01]  /*d6f0*/  STL.64 [R1+0x10], R4 ;  /* 0x0000100401007387 */ /* 0x0005e20000100a00 */
[----:B-1----:R-:W-:-:S05]  /*d700*/  VIADD R2, R22, 0x18400 ;  /* 0x0001840016027836 */ /* 0x002fca0000000000 */
[----:B------:R-:W-:-:S13]  /*d710*/  LOP3.LUT P0, RZ, R2, 0x3ff, RZ, 0xc0, !PT ;  /* 0x000003ff02ff7812 */ /* 0x000fda000780c0ff */
[----:B--2---:R-:W-:Y:S05]  /*d720*/  @!P0 BRA `(.L_x_4986) ;  /* 0x0000000000408947 */ /* 0x004fea0003800000 */
        /* <DEDUP_REMOVED lines=16> */
.L_x_4986:
[----:B------:R-:W-:Y:S05]  /*d830*/  BSYNC B6 ;  /* 0x0000000000067941 */ /* 0x000fea0003800000 */
.L_x_4985:
[----:B------:R-:W2:Y:S01]  /*d840*/  LDL.LU.64 R20, [R1+0x10] ;  /* 0x0000100001147983 */ /* 0x000ea20000300a00 */
[----:B------:R-:W-:-:S03]  /*d850*/  ULDC.64 UR4, c[0x0][0x2d8] ;  /* 0x0000b60000047ab9 */ /* 0x000fc60000000a00 */
[----:B------:R-:W3:Y:S04]  /*d860*/  LDL.LU R5, [R1+0xc] ;  /* 0x00000c0001057983 */ /* 0x000ee80000300800 */
[----:B------:R-:W4:Y:S01]  /*d870*/  LDL.LU R4, [R1+0x18] ;  /* 0x0000180001047983 */ /* 0x000f220000300800 */
[----:B------:R-:W-:Y:S02]  /*d880*/  IMAD.MOV.U32 R3, RZ, RZ, R37 ;  /* 0x000000ffff037224 */ /* 0x000fe400078e0025 */
[----:B------:R-:W-:Y:S01]  /*d890*/  IMAD R0, R27, UR4, RZ ;  /* 0x000000041b007c24 */ /* 0x000fe2000f8e02ff */
[----:B------:R1:W5:Y:S03]  /*d8a0*/  LDL R9, [R1+0x4] ;  /* 0x0000040001097983 */ /* 0x0003660000100800 */
[----:B------:R-:W-:Y:S01]  /*d8b0*/  IMAD R0, R18, UR5, R0 ;  /* 0x0000000512007c24 */ /* 0x000fe2000f8e0200 */
[----:B------:R-:W0:Y:S02]  /*d8c0*/  S2R R8, SR_TID.X ;  /* 0x0000000000087919 */ /* 0x000e240000002100 */
[----:B0-----:R-:W-:-:S05]  /*d8d0*/  IMAD.SHL.U32 R7, R8, 0x8, RZ ;  /* 0x0000000808077824 */ /* 0x001fca00078e00ff */
[----:B------:R-:W-:Y:S01]  /*d8e0*/  LOP3.LUT R7, R7, 0x38, RZ, 0xc0, !PT ;  /* 0x0000003807077812 */ /* 0x000fe200078ec0ff */
[----:B--2---:R-:W-:Y:S01]  /*d8f0*/  IMAD.MOV.U32 R2, RZ, RZ, R20 ;  /* 0x000000ffff027224 */ /* 0x004fe200078e0014 */
[----:B------:R-:W0:Y:S01]  /*d900*/  S2R R21, SR_TID.X ;  /* 0x0000000000157919 */ /* 0x000e220000002100 */
[----:B------:R-:W2:Y:S02]  /*d910*/  LDC R20, c[0x0][0x448] ;  /* 0x00011200ff147b82 */ /* 0x000ea40000000800 */
[----:B------:R-:W-:Y:S01]  /*d920*/  IMAD.WIDE.U32 R2, R18, UR4, R2 ;  /* 0x0000000412027c25 */ /* 0x000fe2000f8e0002 */
[----:B------:R-:W-:-:S03]  /*d930*/  ULDC.64 UR4, c[0x0][0x2e0] ;  /* 0x0000b80000047ab9 */ /* 0x000fc60000000a00 */
[----:B------:R-:W-:Y:S02]  /*d940*/  IMAD.IADD R3, R3, 0x1, R0 ;  /* 0x0000000103037824 */ /* 0x000fe400078e0200 */
[----:B---3--:R-:W-:Y:S02]  /*d950*/  IMAD R0, R5, UR4, RZ ;  /* 0x0000000405007c24 */ /* 0x008fe4000f8e02ff */
[----:B----4-:R-:W-:-:S04]  /*d960*/  IMAD.WIDE.U32 R2, R4, UR4, R2 ;  /* 0x0000000404027c25 */ /* 0x010fc8000f8e0002 */
[----:B------:R-:W-:Y:S01]  /*d970*/  IMAD R0, R4, UR5, R0 ;  /* 0x0000000504007c24 */ /* 0x000fe2000f8e0200 */
[----:B------:R-:W-:-:S03]  /*d980*/  ULDC.64 UR4, c[0x0][0x2d0] ;  /* 0x0000b40000047ab9 */ /* 0x000fc60000000a00 */
[----:B------:R-:W-:Y:S01]  /*d990*/  IMAD.IADD R3, R3, 0x1, R0 ;  /* 0x0000000103037824 */ /* 0x000fe200078e0200 */
[----:B--2---:R-:W-:Y:S02]  /*d9a0*/  ISETP.NE.AND P6, PT, R20, 0x1, PT ;  /* 0x000000011400780c */ /* 0x004fe40003fc5270 */
[----:B------:R-:W2:Y:S01]  /*d9b0*/  S2R R20, SR_TID.X ;  /* 0x0000000000147919 */ /* 0x000ea20000002100 */
[----:B0-----:R-:W-:-:S04]  /*d9c0*/  LOP3.LUT R21, R21, 0x7f, RZ, 0xc0, !PT ;  /* 0x0000007f15157812 */ /* 0x001fc800078ec0ff */
[----:B------:R-:W-:-:S06]  /*d9d0*/  SHF.R.U32.HI R21, RZ, 0x3, R21 ;  /* 0x00000003ff157819 */ /* 0x000fcc0000011615 */
[----:B------:R-:W0:Y:S08]  /*d9e0*/  @P6 LDC R6, c[0x0][0x44c] ;  /* 0x00011300ff066b82 */ /* 0x000e300000000800 */
[----:B------:R-:W3:Y:S01]  /*d9f0*/  @P6 LDC R5, c[0x0][0x450] ;  /* 0x00011400ff056b82 */ /* 0x000ee20000000800 */
[----:B--2---:R-:W-:-:S05]  /*da00*/  IMAD.SHL.U32 R20, R20, 0x10, RZ ;  /* 0x0000001014147824 */ /* 0x004fca00078e00ff */
[----:B------:R-:W-:-:S05]  /*da10*/  LOP3.LUT R20, R21, 0x70, R20, 0xf8, !PT ;  /* 0x0000007015147812 */ /* 0x000fca00078ef814 */
[----:B------:R-:W-:-:S04]  /*da20*/  IMAD R0, R17, 0x80, R20 ;  /* 0x0000008011007824 */ /* 0x000fc800078e0214 */
[----:B0-----:R-:W-:-:S04]  /*da30*/  @P6 IMAD.HI.U32 R6, R0, R6, RZ ;  /* 0x0000000600066227 */ /* 0x001fc800078e00ff */
[----:B------:R-:W-:Y:S01]  /*da40*/  IMAD.MOV.U32 R4, RZ, RZ, R0 ;  /* 0x000000ffff047224 */ /* 0x000fe200078e0000 */
[----:B---3--:R-:W-:Y:S02]  /*da50*/  @P6 SHF.R.U32.HI R4, RZ, R5, R6 ;  /* 0x00000005ff046219 */ /* 0x008fe40000011606 */
[----:B------:R-:W0:Y:S03]  /*da60*/  LDC R6, c[0x0][0x448] ;  /* 0x00011200ff067b82 */ /* 0x000e260000000800 */
[----:B------:R-:W-:Y:S02]  /*da70*/  IMAD.MOV R5, RZ, RZ, -R4 ;  /* 0x000000ffff057224 */ /* 0x000fe400078e0a04 */
[----:B------:R-:W-:-:S04]  /*da80*/  IMAD.WIDE.U32 R2, R4, UR4, R2 ;  /* 0x0000000404027c25 */ /* 0x000fc8000f8e0002 */
[----:B0-----:R-:W-:Y:S01]  /*da90*/  IMAD R0, R6, R5, R0 ;  /* 0x0000000506007224 */ /* 0x001fe200078e0200 */
        /* <DEDUP_REMOVED lines=21> */
[----:B------:R-:W-:Y:S01]  /*dbf0*/  IMAD R17, R17, 0x80, R8 ;  /* 0x0000008011117824 */ /* 0x000fe200078e0208 */
[----:B------:R-:W1:Y:S03]  /*dc00*/  SHFL.IDX PT, R2, R4, RZ, 0x181f ;  /* 0x00181fff04027589 */ /* 0x000e6600000e0000 */
[C---:B------:R-:W-:Y:S01]  /*dc10*/  VIADD R6, R17.reuse, 0x10 ;  /* 0x0000001011067836 */ /* 0x040fe20000000000 */
[----:B------:R-:W-:Y:S01]  /*dc20*/  ISETP.GE.AND P0, PT, R17, R5, PT ;  /* 0x000000051100720c */ /* 0x000fe20003f06270 */
[----:B------:R-:W-:-:S12]  /*dc30*/  SHFL.IDX PT, R14, R0, 0x7, 0x181f ;  /* 0x00f81f00000e7f89 */ /* 0x000fd800000e0000 */
        /* <DEDUP_REMOVED lines=20> */
[----:B0-----:R-:W-:-:S04]  /*dd80*/  @!P0 LEA R3, P2, R7, R3, 0x1 ;  /* 0x0000000307038211 */ /* 0x001fc800078408ff */
[----:B-1----:R-:W-:-:S04]  /*dd90*/  @!P0 IADD3.X R2, RZ, R2, RZ, P2, !PT ;  /* 0x00000002ff028210 */ /* 0x002fc800017fe4ff */
        /* <DEDUP_REMOVED lines=43> */
[----:B--2---:R0:W-:Y:S02]  /*e050*/  @!P0 LDGSTS.E.BYPASS.LTC128B.128 [R36+0x1b400], desc[UR48][R2.64], !P1 ;  /* 0x1b40000002248fae */ /* 0x0041e4000c901d70 */
.L_x_5076:
[----:B------:R-:W-:-:S05]  /*e060*/  VIADD R0, R17, 0x70 ;  /* 0x0000007011007836 */ /* 0x000fca0000000000 */
[----:B------:R-:W-:-:S13]  /*e070*/  ISETP.GE.AND P0, PT, R0, R5, PT ;  /* 0x000000050000720c */ /* 0x000fda0003f06270 */
[----:B0-----:R-:W-:-:S05]  /*e080*/  @!P0 LEA R2, P2, R7, R14, 0x1 ;  /* 0x0000000e07028211 */ /* 0x001fca00078408ff */
[----:B------:R-:W-:-:S05]  /*e090*/  @!P0 IMAD.X R3, RZ, RZ, R4, P2 ;  /* 0x000000ffff038224 */ /* 0x000fca00010e0604 */
[----:B------:R-:W-:Y:S01]  /*e0a0*/  @!PT LDS RZ, [RZ] ;  /* 0x00000000fffff984 */ /* 0x000fe20000000800 */
[----:B------:R-:W-:Y:S01]  /*e0b0*/  @!PT LDS RZ, [RZ] ;  /* 0x00000000fffff984 */ /* 0x000fe20000000800 */
[----:B------:R-:W-:Y:S01]  /*e0c0*/  @!PT LDS RZ, [RZ] ;  /* 0x00000000fffff984 */ /* 0x000fe20000000800 */
[----:B------:R0:W-:Y:S01]  /*e0d0*/  @!P0 LDGSTS.E.BYPASS.LTC128B.128 [R36+0x1bc00], desc[UR48][R2.64], !P1 ;  /* 0x1bc0000002248fae */ /* 0x0001e2000c901d70 */
[----:B------:R-:W-:Y:S01]  /*e0e0*/  PLOP3.LUT P0, PT, PT, PT, PT, 0x80, 0x0 ;  /* 0x000000000000781c */ /* 0x000fe20003f0f070 */
[----:B------:R-:W-:-:S12]  /*e0f0*/  NOP ;  /* 0x0000000000007918 */ /* 0x000fd80000000000 */
.L_x_4988:
        /* <DEDUP_REMOVED lines=18> */
.L_x_5077:
[----:B------:R-:W-:Y:S05]  /*e220*/  BSYNC B0 ;  /* 0x0000000000007941 */ /* 0x000fea0003800000 */
.L_x_4989:
[----:B------:R-:W-:-:S05]  /*e230*/  IMAD.U32 R0, RZ, RZ, UR36 ;  /* 0x00000024ff007e24 */ /* 0x000fca000f8e00ff */
[----:B------:R-:W-:-:S13]  /*e240*/  ISETP.NE.AND P0, PT, R0, 0x3, PT ;  /* 0x000000030000780c */ /* 0x000fda0003f05270 */
[----:B------:R-:W-:Y:S05]  /*e250*/  @!P0 BRA `(.L_x_4991) ;  /* 0x0000000000048947 */ /* 0x000fea0003800000 */
[----:B------:R-:W-:Y:S01]  /*e260*/  BPT.TRAP 0x1 ;  /* 0x000000040000795c */ /* 0x000fe20000300000 */
.L_x_4991:
[----:B------:R-:W-:Y:S01]  /*e270*/  SHF.L.U32 R0, R26, 0x1f, RZ ;  /* 0x0000001f1a007819 */ /* 0x000fe200000006ff */
[----:B------:R-:W-:Y:S03]  /*e280*/  BSSY B0, `(.L_x_4992) ;  /* 0x0000003000007945 */ /* 0x000fe60003800000 */
[----:B------:R-:W1:Y:S02]  /*e290*/  SYNCS.PHASECHK.TRANS64.TRYWAIT P0, [R33+URZ+0x22860], R0 ;  /* 0x02286000210075a7 */ /* 0x000e64000800017f */
[----:B-1----:R-:W-:Y:S05]  /*e2a0*/  @!P0 BRA `(.L_x_4993) ;  /* 0x0000003c00648947 */ /* 0x002fea0003800000 */
.L_x_5078:
[----:B------:R-:W-:Y:S05]  /*e2b0*/  BSYNC B0 ;  /* 0x0000000000007941 */ /* 0x000fea0003800000 */
.L_x_4992:
[----:B------:R-:W1:Y:S01]  /*e2c0*/  LDL.LU R2, [R1+0x1c] ;  /* 0x00001c0001027983 */ /* 0x000e620000300800 */
[----:B------:R-:W-:-:S03]  /*e2d0*/  ULDC.64 UR4, c[0x0][0x328] ;  /* 0x0000ca0000047ab9 */ /* 0x000fc60000000a00 */
[----:B------:R-:W2:Y:S01]  /*e2e0*/  LDL.LU R4, [R1+0x20] ;  /* 0x0000200001047983 */ /* 0x000ea20000300800 */
[----:B-1----:R-:W-:Y:S02]  /*e2f0*/  IMAD R0, R2, UR4, RZ ;  /* 0x0000000402007c24 */ /* 0x002fe4000f8e02ff */
[----:B0-----:R-:W-:-:S04]  /*e300*/  IMAD.WIDE.U32 R2, R35, UR4, RZ ;  /* 0x0000000423027c25 */ /* 0x001fc8000f8e00ff */
[----:B------:R-:W-:Y:S01]  /*e310*/  IMAD R5, R35, UR5, R0 ;  /* 0x0000000523057c24 */ /* 0x000fe2000f8e0200 */
[----:B------:R-:W-:-:S03]  /*e320*/  ULDC.64 UR4, c[0x0][0x338] ;  /* 0x0000ce0000047ab9 */ /* 0x000fc60000000a00 */
[----:B------:R-:W-:Y:S02]  /*e330*/  IMAD.IADD R3, R3, 0x1, R5 ;  /* 0x0000000103037824 */ /* 0x000fe400078e0205 */
[----:B--2---:R-:W-:Y:S02]  /*e340*/  IMAD R5, R4, UR4, RZ ;  /* 0x0000000404057c24 */ /* 0x004fe4000f8e02ff */
        /* <DEDUP_REMOVED lines=18> */
[----:B------:R-:W1:Y:S01]  /*e470*/  SHFL.IDX PT, R14, R5, RZ, 0x181f ;  /* 0x00181fff050e7589 */ /* 0x000e6200000e0000 */
[----:B------:R-:W-:Y:S02]  /*e480*/  ISETP.NE.U32.AND P3, PT, R7, 0x1, PT ;  /* 0x000000010700780c */ /* 0x000fe40003f65070 */
[----:B------:R-:W-:Y:S01]  /*e490*/  LOP3.LUT P1, RZ, R25, 0x4, RZ, 0xc0, !PT ;  /* 0x0000000419ff7812 */ /* 0x000fe2000782c0ff */
        /* <DEDUP_REMOVED lines=16> */
[----:B-1----:R-:W1:Y:S01]  /*e5a0*/  SHFL.IDX PT, R3, R6, 0x1, 0x181f ;  /* 0x00381f0006037f89 */ /* 0x002e6200000e0000 */
[----:B0-----:R-:W-:-:S03]  /*e5b0*/  IADD3 R2, P4, R14, R0, RZ ;  /* 0x000000000e027210 */ /* 0x001fc60007f9e0ff */
[----:B------:R-:W0:Y:S01]  /*e5c0*/  SHFL.IDX PT, R14, R5, 0x2, 0x181f ;  /* 0x00581f00050e7f89 */ /* 0x000e2200000e0000 */
[----:B-1----:R-:W-:Y:S02]  /*e5d0*/  IADD3.X R3, RZ, R3, RZ, P4, !PT ;  /* 0x00000003ff037210 */ /* 0x002fe400027fe4ff */
        /* <DEDUP_REMOVED lines=33> */
[----:B-1----:R-:W-:-:S03]  /*e7f0*/  IADD3 R2, P4, R14, R0, RZ ;  /* 0x000000000e027210 */ /* 0x002fc60007f9e0ff */
[----:B------:R-:W1:Y:S04]  /*e800*/  SHFL.IDX PT, R6, R6, 0x5, 0x181f ;  /* 0x00b81f0006067f89 */ /* 0x000e6800000e0000 */
[----:B------:R2:W3:Y:S01]  /*e810*/  SHFL.IDX PT, R14, R5, 0x5, 0x181f ;  /* 0x00b81f00050e7f89 */ /* 0x0004e200000e0000 */
        /* <DEDUP_REMOVED lines=9> */
.L_x_5092:
[C---:B------:R-:W-:Y:S02]  /*e8b0*/  ISETP.LT.OR P3, PT, R32.reuse, 0x51, P3 ;  /* 0x000000512000780c */ /* 0x040fe40001f61670 */
[C---:B------:R-:W-:Y:S02]  /*e8c0*/  ISETP.LT.OR P2, PT, R32.reuse, 0x51, !P2 ;  /* 0x000000512000780c */ /* 0x040fe40005741670 */
[----:B------:R-:W-:Y:S02]  /*e8d0*/  ISETP.LT.OR P1, PT, R32, 0x51, !P1 ;  /* 0x000000512000780c */ /* 0x000fe40004f21670 */
        /* <DEDUP_REMOVED lines=12> */
.L_x_4995:
        /* <DEDUP_REMOVED lines=11> */
.L_x_4996:
[----:B------:R-:W2:Y:S01]  /*ea50*/  LDL R2, [R1+0x8] ;  /* 0x0000080001027983 */ /* 0x000ea20000100800 */
[----:B------:R0:W-:Y:S01]  /*ea60*/  SYNCS.ARRIVE.TRANS64.A1T0 RZ, [R33+URZ+0x22850], RZ ;  /* 0x022850ff21ff79a7 */ /* 0x0001e2000810003f */
[----:B------:R-:W-:Y:S01]  /*ea70*/  BSSY B0, `(.L_x_4997) ;  /* 0x00000df000007945 */ /* 0x000fe20003800000 */
[----:B--2---:R-:W-:-:S13]  /*ea80*/  ISETP.GE.AND P0, PT, R2, 0x2, PT ;  /* 0x000000020200780c */ /* 0x004fda0003f06270 */
[----:B0-----:R-:W-:Y:S05]  /*ea90*/  @!P0 BRA `(.L_x_4998) ;  /* 0x0000000c00708947 */ /* 0x001fea0003800000 */
[----:B------:R-:W-:-:S07]  /*eaa0*/  VIADD R21, R2, 0xfffffffe ;  /* 0xfffffffe02157836 */ /* 0x000fce0000000000 */
.L_x_5011:
        /* <DEDUP_REMOVED lines=14> */
[----:B------:R-:W2:Y:S01]  /*eb90*/  @P0 LDC R7, c[0x0][0x438] ;  /* 0x00010e00ff070b82 */ /* 0x000ea20000000800 */
        /* <DEDUP_REMOVED lines=28> */
.L_x_4999:
[----:B------:R-:W-:Y:S01]  /*ed60*/  IMAD R10, R24, 0x8, R22 ;  /* 0x00000008180a7824 */ /* 0x000fe200078e0216 */
[----:B------:R-:W-:Y:S01]  /*ed70*/  SHF.L.U32 R20, R26, 0x1f, RZ ;  /* 0x0000001f1a147819 */ /* 0x000fe200000006ff */
[----:B------:R-:W-:Y:S01]  /*ed80*/  BSSY B1, `(.L_x_5000) ;  /* 0x0000004000017945 */ /* 0x000fe20003800000 */
[----:B------:R-:W-:Y:S02]  /*ed90*/  SHF.R.S32.HI R9, RZ, 0x1f, R5 ;  /* 0x0000001fff097819 */ /* 0x000fe40000011405 */
[----:B------:R-:W0:Y:S02]  /*eda0*/  SYNCS.PHASECHK.TRANS64.TRYWAIT P0, [R10+URZ+0x22840], R20 ;  /* 0x022840140a0075a7 */ /* 0x000e24000800017f */
[----:B0-----:R-:W-:Y:S05]  /*edb0*/  @!P0 BRA `(.L_x_5001) ;  /* 0x0000003800fc8947 */ /* 0x001fea0003800000 */
.L_x_5093:
[----:B------:R-:W-:Y:S05]  /*edc0*/  BSYNC B1 ;  /* 0x0000000000017941 */ /* 0x000fea0003800000 */
.L_x_5000:
        /* <DEDUP_REMOVED lines=17> */
[----:B------:R-:W-:Y:S01]  /*eee0*/  IMAD R7, R24, 0x1800, R29 ;  /* 0x0000180018077824 */ /* 0x000fe200078e021d */
[----:B------:R-:W-:Y:S02]  /*eef0*/  IADD3 R3, R6, R3, RZ ;  /* 0x0000000306037210 */ /* 0x000fe40007ffe0ff */
        /* <DEDUP_REMOVED lines=32> */
.L_x_5107:
        /* <DEDUP_REMOVED lines=8> */
.L_x_5003:
        /* <DEDUP_REMOVED lines=11> */
.L_x_5004:
[----:B------:R1:W-:Y:S01]  /*f230*/  SYNCS.ARRIVE.TRANS64.A1T0 RZ, [R10+URZ+0x22830], RZ ;  /* 0x022830ff0aff79a7 */ /* 0x0003e2000810003f */
[----:B------:R-:W-:Y:S05]  /*f240*/  @!P3 BRA `(.L_x_5005) ;  /* 0x000000000004b947 */ /* 0x000fea0003800000 */
[----:B------:R-:W-:Y:S01]  /*f250*/  BPT.TRAP 0x1 ;  /* 0x000000040000795c */ /* 0x000fe20000300000 */
.L_x_5005:
[----:B------:R-:W2:Y:S01]  /*f260*/  SYNCS.PHASECHK.TRANS64.TRYWAIT P0, [R10+URZ+0x22860], R20 ;  /* 0x022860140a0075a7 */ /* 0x000ea2000800017f */
[----:B------:R-:W-:Y:S04]  /*f270*/  BSSY B1, `(.L_x_5006) ;  /* 0x0000002000017945 */ /* 0x000fe80003800000 */
[----:B--2---:R-:W-:Y:S05]  /*f280*/  @!P0 BRA `(.L_x_5007) ;  /* 0x0000003c007c8947 */ /* 0x004fea0003800000 */
.L_x_5108:
[----:B------:R-:W-:Y:S05]  /*f290*/  BSYNC B1 ;  /* 0x0000000000017941 */ /* 0x000fea0003800000 */
.L_x_5006:
[----:B------:R-:W-:Y:S01]  /*f2a0*/  ULDC.64 UR4, c[0x0][0x328] ;  /* 0x0000ca0000047ab9 */ /* 0x000fe20000000a00 */
[----:B------:R-:W-:Y:S01]  /*f2b0*/  LOP3.LUT P5, RZ, R23, 0x10, RZ, 0xc0, !PT ;  /* 0x0000001017ff7812 */ /* 0x000fe200078ac0ff */
[----:B------:R-:W-:Y:S01]  /*f2c0*/  IMAD R2, R9, UR4, RZ ;  /* 0x0000000409027c24 */ /* 0x000fe2000f8e02ff */
[C---:B------:R-:W-:Y:S01]  /*f2d0*/  LOP3.LUT P4, RZ, R23.reuse, 0x8, RZ, 0xc0, !PT ;  /* 0x0000000817ff7812 */ /* 0x040fe2000788c0ff */
[----:B0-2---:R-:W-:Y:S01]  /*f2e0*/  IMAD R20, R24, 0x6000, R29 ;  /* 0x0000600018147824 */ /* 0x005fe200078e021d */
        /* <DEDUP_REMOVED lines=22> */
[----:B------:R-:W2:Y:S04]  /*f450*/  SHFL.IDX PT, R3, R25, RZ, 0x181f ;  /* 0x00181fff19037589 */ /* 0x000ea800000e0000 */
[----:B------:R-:W-:Y:S04]  /*f460*/  SHFL.IDX PT, R4, R25, 0x1, 0x181f ;  /* 0x00381f0019047f89 */ /* 0x000fe800000e0000 */
[----:B------:R-:W-:Y:S04]  /*f470*/  SHFL.IDX PT, R8, R17, 0x2, 0x181f ;  /* 0x00581f0011087f89 */ /* 0x000fe800000e0000 */
[----:B------:R-:W-:Y:S01]  /*f480*/  SHFL.IDX PT, R5, R25, 0x3, 0x181f ;  /* 0x00781f0019057f89 */ /* 0x000fe200000e0000 */
[----:B0-----:R-:W-:-:S03]  /*f490*/  IADD3 R2, P0, R14, R0, RZ ;  /* 0x000000000e027210 */ /* 0x001fc60007f1e0ff */
[----:B------:R-:W0:Y:S02]  /*f4a0*/  SHFL.IDX PT, R14, R17, 0x1, 0x181f ;  /* 0x00381f00110e7f89 */ /* 0x000e2400000e0000 */
[----:B--2---:R-:W-:-:S05]  /*f4b0*/  IMAD.X R3, RZ, RZ, R3, P0 ;  /* 0x000000ffff037224 */ /* 0x004fca00000e0603 */
        /* <DEDUP_REMOVED lines=9> */
[----:B--2---:R-:W-:Y:S04]  /*f550*/  SHFL.IDX PT, R3, R25, 0x4, 0x181f ;  /* 0x00981f0019037f89 */ /* 0x004fe800000e0000 */
        /* <DEDUP_REMOVED lines=24> */
.L_x_5122:
        /* <DEDUP_REMOVED lines=11> */
.L_x_5009:
        /* <DEDUP_REMOVED lines=11> */
.L_x_5010:
[----:B------:R0:W-:Y:S01]  /*f840*/  SYNCS.ARRIVE.TRANS64.A1T0 RZ, [R10+URZ+0x22850], RZ ;  /* 0x022850ff0aff79a7 */ /* 0x0001e2000810003f */
[----:B------:R-:W-:Y:S05]  /*f850*/  @P2 BRA `(.L_x_5011) ;  /* 0xfffffff000942947 */ /* 0x000fea000383ffff */
.L_x_4998:
[----:B------:R-:W-:Y:S05]  /*f860*/  BSYNC B0 ;  /* 0x0000000000007941 */ /* 0x000fea0003800000 */
.L_x_4997:
[----:B------:R-:W2:Y:S01]  /*f870*/  S2R R2, SR_TID.X ;  /* 0x0000000000027919 */ /* 0x000ea20000002100 */
[----:B------:R-:W-:Y:S01]  /*f880*/  VIADD R24, R24, 0x1 ;  /* 0x0000000118187836 */ /* 0x000fe20000000000 */
[----:B------:R-:W-:Y:S04]  /*f890*/  BSSY B0, `(.L_x_5012) ;  /* 0x0000012000007945 */ /* 0x000fe80003800000 */
[----:B------:R-:W-:-:S04]  /*f8a0*/  ISETP.NE.AND P0, PT, R24, 0x2, PT ;  /* 0x000000021800780c */ /* 0x000fc80003f05270 */
[----:B------:R-:W-:Y:S02]  /*f8b0*/  SEL R5, RZ, 0x1, P0 ;  /* 0x00000001ff057807 */ /* 0x000fe40000000000 */
[----:B--2---:R-:W-:-:S04]  /*f8c0*/  LOP3.LUT R2, R2, 0x7f, RZ, 0xc0, !PT ;  /* 0x0000007f02027812 */ /* 0x004fc800078ec0ff */
[----:B------:R-:W-:-:S13]  /*f8d0*/  ISETP.NE.AND P1, PT, R2, RZ, PT ;  /* 0x000000ff0200720c */ /* 0x000fda0003f25270 */
[----:B------:R-:W-:Y:S05]  /*f8e0*/  @P1 BRA `(.L_x_5013) ;  /* 0x0000000000301947 */ /* 0x000fea0003800000 */
[----:B------:R-:W2:Y:S01]  /*f8f0*/  S2R R7, SR_LANEID ;  /* 0x0000000000077919 */ /* 0x000ea20000000000 */
[----:B------:R-:W-:Y:S01]  /*f900*/  VOTEU.ANY UR4, UPT, PT ;  /* 0x0000000000047886 */ /* 0x000fe200038e0100 */
[----:B------:R-:W3:Y:S01]  /*f910*/  LDC.64 R2, c[0x0][0xc60] ;  /* 0x00031800ff027b82 */ /* 0x000ee20000000a00 */
[----:B------:R-:W2:Y:S02]  /*f920*/  FLO.U32 R0, UR4 ;  /* 0x0000000400007d00 */ /* 0x000ea400080e0000 */
[----:B--2---:R-:W-:-:S06]  /*f930*/  ISETP.EQ.U32.AND P1, PT, R0, R7, PT ;  /* 0x000000070000720c */ /* 0x004fcc0003f22070 */
[----:B------:R-:W3:Y:S07]  /*f940*/  POPC R7, UR4 ;  /* 0x0000000400077d09 */ /* 0x000eee0008000000 */
[----:B---3--:R-:W2:Y:S01]  /*f950*/  @P1 ATOMG.E.ADD.STRONG.GPU PT, R3, desc[UR48][R2.64], R7 ;  /* 0x00000007020319a8 */ /* 0x008ea200081ee1f0 */
[----:B------:R-:W3:Y:S02]  /*f960*/  S2R R4, SR_LTMASK ;  /* 0x0000000000047919 */ /* 0x000ee40000003900 */
[----:B---3--:R-:W-:-:S04]  /*f970*/  LOP3.LUT R4, R4, UR4, RZ, 0xc0, !PT ;  /* 0x0000000404047c12 */ /* 0x008fc8000f8ec0ff */
[----:B------:R-:W3:Y:S01]  /*f980*/  POPC R9, R4 ;  /* 0x0000000400097309 */ /* 0x000ee20000000000 */
[----:B--2---:R-:W3:Y:S02]  /*f990*/  SHFL.IDX PT, R0, R3, R0, 0x1f ;  /* 0x00001f0003007589 */ /* 0x004ee400000e0000 */
[----:B---3--:R-:W-:-:S07]  /*f9a0*/  IADD3 R16, R0, UR37, R9 ;  /* 0x0000002500107c10 */ /* 0x008fce000fffe009 */
.L_x_5013:
[----:B------:R-:W-:Y:S05]  /*f9b0*/  BSYNC B0 ;  /* 0x0000000000007941 */ /* 0x000fea0003800000 */
.L_x_5012:
[----:B------:R-:W-:Y:S02]  /*f9c0*/  SEL R24, R24, RZ, P0 ;  /* 0x000000ff18187207 */ /* 0x000fe40000000000 */
[----:B------:R-:W-:-:S07]  /*f9d0*/  LOP3.LUT R26, R26, R5, RZ, 0x3c, !PT ;  /* 0x000000051a1a7212 */ /* 0x000fce00078e3cff */
.L_x_4972:
[----:B------:R-:W-:Y:S05]  /*f9e0*/  BSYNC B7 ;  /* 0x0000000000077941 */ /* 0x000fea0003800000 */
.L_x_4970:
[----:B------:R-:W-:-:S13]  /*f9f0*/  LOP3.LUT P0, RZ, R23, 0x400, RZ, 0xc0, !PT ;  /* 0x0000040017ff7812 */ /* 0x000fda000780c0ff */
[----:B------:R-:W-:Y:S05]  /*fa00*/  @!P0 BRA `(.L_x_5014) ;  /* 0x0000000000248947 */ /* 0x000fea0003800000 */
[----:B------:R-:W-:Y:S05]  /*fa10*/  WARPSYNC.ALL ;  /* 0x0000000000007948 */ /* 0x000fea0003800000 */
[----:B------:R-:W2:Y:S08]  /*fa20*/  S2UR UR5, SR_CgaCtaId ;  /* 0x00000000000579c3 */ /* 0x000eb00000008800 */
[----:B------:R-:W-:Y:S06]  /*fa30*/  BAR.SYNC.DEFER_BLOCKING 0x5, 0x180 ;  /* 0x0146000000007b1d */ /* 0x000fec0000010000 */
[----:B------:R-:W-:-:S02]  /*fa40*/  UMOV UR4, 0x400 ;  /* 0x0000040000047882 */ /* 0x000fc40000000000 */
[----:B--2---:R-:W-:-:S06]  /*fa50*/  ULEA UR4, UR5, UR4, 0x18 ;  /* 0x0000000405047291 */ /* 0x004fcc000f8ec03f */
[----:B------:R-:W-:-:S05]  /*fa60*/  MOV R22, UR4 ;  /* 0x0000000400167c02 */ /* 0x000fca0008000f00 */
[----:B------:R4:W2:Y:S01]  /*fa70*/  LDS.128 R16, [R22+0x228d0] ;  /* 0x0228d00016107984 */ /* 0x0008a20000000c00 */
[----:B------:R-:W-:Y:S06]  /*fa80*/  BAR.ARV 0x4, 0x180 ;  /* 0x0106000000007b1d */ /* 0x000fec0000002000 */
[----:B------:R-:W-:Y:S05]  /*fa90*/  BRA `(.L_x_5015) ;  /* 0x0000000800cc7947 */ /* 0x000fea0003800000 */
.L_x_5014:
[----:B------:R-:W2:Y:S01]  /*faa0*/  S2R R0, SR_TID.X ;  /* 0x0000000000007919 */ /* 0x000ea20000002100 */
[----:B------:R-:W-:Y:S01]  /*fab0*/  UMOV UR4, 0xffffffff ;  /* 0xffffffff00047882 */ /* 0x000fe20000000000 */
[----:B--2---:R-:W-:-:S04]  /*fac0*/  LOP3.LUT R8, R0, 0x1f, RZ, 0xc0, !PT ;  /* 0x0000001f00087812 */ /* 0x004fc800078ec0ff */
[----:B------:R-:W-:Y:S01]  /*fad0*/  ISETP.NE.AND P0, PT, R8, 0x1f, PT ;  /* 0x0000001f0800780c */ /* 0x000fe20003f05270 */
[----:B------:R-:W-:-:S12]  /*fae0*/  BRA.DIV UR4, `(.L_x_5016) ;  /* 0x0000003e04447947 */ /* 0x000fd8000b800000 */
[----:B------:R-:W-:Y:S01]  /*faf0*/  IMAD.IADD R5, R19, 0x1, R8 ;  /* 0x0000000113057824 */ /* 0x000fe200078e0208 */
[----:B------:R-:W-:-:S04]  /*fb00*/  ULDC UR4, c[0x0][0xc3c] ;  /* 0x00030f0000047ab9 */ /* 0x000fc80000000800 */
[----:B------:R-:W-:-:S13]  /*fb10*/  ISETP.GE.OR P1, PT, R5, UR4, !P0 ;  /* 0x0000000405007c0c */ /* 0x000fda000c726670 */
[----:B------:R-:W2:Y:S02]  /*fb20*/  @!P1 LDC.64 R2, c[0x0][0xc80] ;  /* 0x00032000ff029b82 */ /* 0x000ea40000000a00 */
[----:B--2---:R-:W-:-:S06]  /*fb30*/  @!P1 IMAD.WIDE R2, R5, 0x4, R2 ;  /* 0x0000000405029825 */ /* 0x004fcc00078e0202 */
[----:B------:R-:W2:Y:S01]  /*fb40*/  @!P1 LDG.E R2, desc[UR48][R2.64] ;  /* 0x0000003002029981 */ /* 0x000ea2000c1e1900 */
[----:B------:R-:W-:Y:S01]  /*fb50*/  IMAD.MOV.U32 R5, RZ, RZ, RZ ;  /* 0x000000ffff057224 */ /* 0x000fe200078e00ff */
[C---:B------:R-:W-:Y:S02]  /*fb60*/  ISETP.GE.U32.AND P2, PT, R8.reuse, 0x2, PT ;  /* 0x000000020800780c */ /* 0x040fe40003f46070 */
[C---:B------:R-:W-:Y:S01]  /*fb70*/  ISETP.GE.U32.AND P3, PT, R8.reuse, 0x4, PT ;  /* 0x000000040800780c */ /* 0x040fe20003f66070 */
[----:B------:R-:W-:Y:S01]  /*fb80*/  SHFL.IDX PT, R0, R16, RZ, 0x1f ;  /* 0x00001fff10007589 */ /* 0x000fe200000e0000 */
[C---:B------:R-:W-:Y:S02]  /*fb90*/  ISETP.GE.U32.AND P4, PT, R8.reuse, 0x8, PT ;  /* 0x000000080800780c */ /* 0x040fe40003f86070 */
[C---:B------:R-:W-:Y:S01]  /*fba0*/  ISETP.GE.U32.AND P5, PT, R8.reuse, 0x10, PT ;  /* 0x000000100800780c */ /* 0x040fe20003fa6070 */
[----:B------:R-:W-:Y:S01]  /*fbb0*/  SHFL.IDX PT, R4, R16, 0x1, 0x1f ;  /* 0x00201f0010047f89 */ /* 0x000fe200000e0000 */
[----:B--2---:R-:W-:Y:S01]  /*fbc0*/  @!P1 IMAD.MOV.U32 R5, RZ, RZ, R2 ;  /* 0x000000ffff059224 */ /* 0x004fe200078e0002 */
[----:B------:R-:W-:-:S04]  /*fbd0*/  ISETP.NE.AND P1, PT, R8, RZ, PT ;  /* 0x000000ff0800720c */ /* 0x000fc80003f25270 */
        /* <DEDUP_REMOVED lines=16> */
.L_x_5132:
[----:B------:R-:W-:Y:S02]  /*fce0*/  ULDC UR4, c[0x0][0xc38] ;  /* 0x00030e0000047ab9 */ /* 0x000fe40000000800 */
[----:B------:R-:W-:-:S04]  /*fcf0*/  IMAD.U32 R7, RZ, RZ, UR4 ;  /* 0x00000004ff077e24 */ /* 0x000fc8000f8e00ff */
[----:B---3--:R-:W-:-:S04]  /*fd00*/  IMAD R14, R14, R7, RZ ;  /* 0x000000070e0e7224 */ /* 0x008fc800078e02ff */
[----:B------:R-:W-:-:S05]  /*fd10*/  IMAD.IADD R9, R4, 0x1, R14 ;  /* 0x0000000104097824 */ /* 0x000fca00078e020e */
[----:B------:R-:W-:-:S13]  /*fd20*/  ISETP.GT.AND P6, PT, R9, R0, PT ;  /* 0x000000000900720c */ /* 0x000fda0003fc4270 */
[----:B------:R-:W-:Y:S05]  /*fd30*/  @P6 BRA `(.L_x_5017) ;  /* 0x00000000009c6947 */ /* 0x000fea0003800000 */
.L_x_5022:
        /* <DEDUP_REMOVED lines=14> */
.L_x_5020:
[----:B------:R-:W-:Y:S05]  /*fe20*/  BSYNC B0 ;  /* 0x0000000000007941 */ /* 0x000fea0003800000 */
.L_x_5019:
        /* <DEDUP_REMOVED lines=18> */
.L_x_5140:
[----:B------:R-:W-:Y:S02]  /*ff50*/  ULDC UR4, c[0x0][0xc38] ;  /* 0x00030e0000047ab9 */ /* 0x000fe40000000800 */
[----:B------:R-:W-:-:S04]  /*ff60*/  IMAD.U32 R7, RZ, RZ, UR4 ;  /* 0x00000004ff077e24 */ /* 0x000fc8000f8e00ff */
[----:B---3--:R-:W-:-:S04]  /*ff70*/  IMAD R14, R14, R7, RZ ;  /* 0x000000070e0e7224 */ /* 0x008fc800078e02ff */
[----:B------:R-:W-:-:S05]  /*ff80*/  IMAD.IADD R9, R14, 0x1, R9 ;  /* 0x000000010e097824 */ /* 0x000fca00078e0209 */
[----:B------:R-:W-:-:S13]  /*ff90*/  ISETP.GT.AND P6, PT, R9, R0, PT ;  /* 0x000000000900720c */ /* 0x000fda0003fc4270 */
[----:B------:R-:W-:Y:S05]  /*ffa0*/  @!P6 BRA `(.L_x_5022) ;  /* 0xfffffffc0064e947 */ /* 0x000fea000383ffff */
.L_x_5017:
[----:B------:R-:W-:Y:S01]  /*ffb0*/  IADD3 R16, -R14, R9, RZ ;  /* 0x000000090e107210 */ /* 0x000fe20007ffe1ff */
[----:B------:R-:W-:-:S04]  /*ffc0*/  UMOV UR4, 0xffffffff ;  /* 0xffffffff00047882 */ /* 0x000fc80000000000 */
[----:B------:R-:W-:-:S05]  /*ffd0*/  IMAD R3, R6, R7, R16 ;  /* 0x0000000706037224 */ /* 0x000fca00078e0210 */
[----:B------:R-:W-:Y:S01]  /*ffe0*/  ISETP.GT.AND P6, PT, R3, R0, PT ;  /* 0x000000000300720c */ /* 0x000fe20003fc4270 */
[----:B------:R-:W-:-:S12]  /*fff0*/  BRA.DIV UR4, `(.L_x_5023) ;  /* 0x0000003e04e07947 */ /* 0x000fd8000b800000 */
[----:B------:R-:W-:-:S04]  /*10000*/  VOTE.ANY R2, PT, !P6 ;  /* 0x0000000000027806 */ /* 0x000fc800070e0100 */
[----:B------:R-:W3:Y:S02]  /*10010*/  POPC R4, R2 ;  /* 0x0000000200047309 */ /* 0x000ee40000000000 */
[----:B---3--:R3:W4:Y:S02]  /*10020*/  SHFL.IDX PT, R5, R5, R4, 0x1f ;  /* 0x00001f0405057589 */ /* 0x00872400000e0000 */
.L_x_5144:
[----:B------:R-:W-:Y:S01]  /*10030*/  ISETP.NE.AND P0, PT, R2, RZ, PT ;  /* 0x000000ff0200720c */ /* 0x000fe20003f05270 */
[----:B------:R-:W-:-:S12]  /*10040*/  IMAD.MOV.U32 R14, RZ, RZ, RZ ;  /* 0x000000ffff0e7224 */ /* 0x000fd800078e00ff */
[----:B------:R-:W-:Y:S05]  /*10050*/  @!P0 BRA `(.L_x_5024) ;  /* 0x0000000000108947 */ /* 0x000fea0003800000 */
[----:B------:R-:W-:Y:S01]  /*10060*/  UMOV UR4, 0xffffffff ;  /* 0xffffffff00047882 */ /* 0x000fe20000000000 */
[----:B------:R-:W-:Y:S02]  /*10070*/  VIADD R12, R4, 0xffffffff ;  /* 0xffffffff040c7836 */ /* 0x000fe40000000000 */
[----:B------:R-:W-:Y:S05]  /*10080*/  BRA.DIV UR4, `(.L_x_5025) ;  /* 0x0000004204047947 */ /* 0x000fea000b800000 */
[----:B------:R0:W0:Y:S02]  /*10090*/  SHFL.IDX PT, R14, R6, R12, 0x1f ;  /* 0x00001f0c060e7589 */ /* 0x00002400000e0000 */
.L_x_5024:
        /* <DEDUP_REMOVED lines=8> */
[----:B-1----:R-:W0:Y:S08]  /*10120*/  I2F.RP R10, R8 ;  /* 0x00000008000a7306 */ /* 0x002e300000209400 */
        /* <DEDUP_REMOVED lines=49> */
[----:B------:R-:W-:-:S05]  /*10440*/  @P0 IADD3 R2, R2, 0x1, RZ ;  /* 0x0000000102020810 */ /* 0x000fca0007ffe0ff */
[----:B------:R-:W-:Y:S01]  /*10450*/  @!P2 IMAD.MOV R2, RZ, RZ, -R2 ;  /* 0x000000ffff02a224 */ /* 0x000fe200078e0a02 */
[----:B------:R-:W-:Y:S01]  /*10460*/  @!P1 LOP3.LUT R2, RZ, R6, RZ, 0x33, !PT ;  /* 0x00000006ff029212 */ /* 0x000fe200078e33ff */
[----:B------:R-:W-:-:S04]  /*10470*/  IMAD.MOV R6, RZ, RZ, -R6 ;  /* 0x000000ffff067224 */ /* 0x000fc800078e0a06 */
[----:B------:R-:W-:Y:S01]  /*10480*/  IMAD R18, R2, R6, R9 ;  /* 0x0000000602127224 */ /* 0x000fe200078e0209 */
[----:B------:R-:W-:-:S05]  /*10490*/  LOP3.LUT R2, RZ, R2, RZ, 0x33, !PT ;  /* 0x00000002ff027212 */ /* 0x000fca00078e33ff */
[----:B------:R-:W-:Y:S01]  /*104a0*/  IMAD.IADD R17, R5, 0x1, R2 ;  /* 0x0000000105117824 */ /* 0x000fe200078e0202 */
[----:B------:R-:W-:Y:S06]  /*104b0*/  BRA `(.L_x_5026) ;  /* 0x00000000001c7947 */ /* 0x000fec0003800000 */
.L_x_5018:
[----:B------:R-:W-:Y:S01]  /*104c0*/  UMOV UR4, URZ ;  /* 0x0000003f00047c82 */ /* 0x000fe20008000000 */
[----:B------:R-:W-:Y:S01]  /*104d0*/  UMOV UR5, URZ ;  /* 0x0000003f00057c82 */ /* 0x000fe20008000000 */
[----:B------:R-:W-:Y:S01]  /*104e0*/  ULDC UR6, c[0x0][0xc3c] ;  /* 0x00030f0000067ab9 */ /* 0x000fe20000000800 */
[----:B------:R-:W-:Y:S02]  /*104f0*/  IMAD.MOV.U32 R16, RZ, RZ, R0 ;  /* 0x000000ffff107224 */ /* 0x000fe400078e0000 */
[----:B------:R-:W-:Y:S02]  /*10500*/  IMAD.U32 R17, RZ, RZ, UR4 ;  /* 0x00000004ff117e24 */ /* 0x000fe4000f8e00ff */
[----:B------:R-:W-:Y:S02]  /*10510*/  IMAD.U32 R18, RZ, RZ, UR5 ;  /* 0x00000005ff127e24 */ /* 0x000fe4000f8e00ff */
[----:B------:R-:W-:-:S07]  /*10520*/  IMAD.U32 R19, RZ, RZ, UR6 ;  /* 0x00000006ff137e24 */ /* 0x000fce000f8e00ff */
.L_x_5026:
[----:B------:R-:W3:Y:S01]  /*10530*/  S2R R0, SR_TID.X ;  /* 0x0000000000007919 */ /* 0x000ee20000002100 */
        /* <DEDUP_REMOVED lines=9> */
.L_x_5015:
[----:B------:R-:W-:Y:S02]  /*105d0*/  ULDC UR4, c[0x0][0xc3c] ;  /* 0x00030f0000047ab9 */ /* 0x000fe40000000800 */
[----:B--2---:R-:W-:-:S13]  /*105e0*/  ISETP.GE.AND P0, PT, R19, UR4, PT ;  /* 0x0000000413007c0c */ /* 0x004fda000bf06270 */
[----:B------:R-:W-:Y:S05]  /*105f0*/  @!P0 BRA `(.L_x_5027) ;  /* 0xffffffb8004c8947 */ /* 0x000fea000383ffff */
[----:B------:R-:W-:Y:S05]  /*10600*/  BSYNC B8 ;  /* 0x0000000000087941 */ /* 0x000fea0003800000 */
.L_x_4966:
[----:B-1----:R-:W2:Y:S01]  /*10610*/  LDL.LU R0, [R1+0x24] ;  /* 0x0000240001007983 */ /* 0x002ea20000300800 */
[----:B------:R-:W-:Y:S01]  /*10620*/  BSSY B0, `(.L_x_5028) ;  /* 0x000000b000007945 */ /* 0x000fe20003800000 */
[----:B------:R-:W1:Y:S01]  /*10630*/  S2R R5, SR_CgaCtaId ;  /* 0x0000000000057919 */ /* 0x000e620000008800 */
[----:B--2---:R-:W-:-:S05]  /*10640*/  VIADD R0, R0, 0x1 ;  /* 0x0000000100007836 */ /* 0x004fca0000000000 */
        /* <DEDUP_REMOVED lines=8> */
.L_x_5147:
[----:B------:R-:W-:Y:S05]  /*106d0*/  BSYNC B0 ;  /* 0x0000000000007941 */ /* 0x000fea0003800000 */
.L_x_5028:
[----:B------:R-:W-:-:S03]  /*106e0*/  UMOV UR4, 0xffffffff ;  /* 0xffffffff00047882 */ /* 0x000fc60000000000 */
[----:B------:R-:W-:Y:S05]  /*106f0*/  BRA.DIV UR4, `(.L_x_5030) ;  /* 0x0000003a04a07947 */ /* 0x000fea000b800000 */
[----:B-1----:R-:W1:Y:S02]  /*10700*/  S2R R0, SR_TID.X ;  /* 0x0000000000007919 */ /* 0x002e640000002100 */
[----:B-1----:R-:W-:-:S04]  /*10710*/  SHF.R.U32.HI R0, RZ, 0x5, R0 ;  /* 0x00000005ff007819 */ /* 0x002fc80000011600 */
[----:B------:R-:W-:-:S05]  /*10720*/  LOP3.LUT R0, R0, 0x3, RZ, 0xc0, !PT ;  /* 0x0000000300007812 */ /* 0x000fca00078ec0ff */
[----:B------:R1:W2:Y:S02]  /*10730*/  SHFL.IDX PT, R14, R0, RZ, 0x1f ;  /* 0x00001fff000e7589 */ /* 0x0002a400000e0000 */
.L_x_5150:
[----:B--2---:R-:W-:Y:S01]  /*10740*/  ISETP.NE.AND P0, PT, R14, RZ, PT ;  /* 0x000000ff0e00720c */ /* 0x004fe20003f05270 */
[----:B------:R-:W-:-:S12]  /*10750*/  BSSY B0, `(.L_x_5031) ;  /* 0x0000024000007945 */ /* 0x000fd80003800000 */
[----:B------:R-:W-:Y:S05]  /*10760*/  @P0 BRA `(.L_x_5032) ;  /* 0x0000000000880947 */ /* 0x000fea0003800000 */
[----:B------:R-:W-:-:S03]  /*10770*/  UMOV UR4, 0xffffffff ;  /* 0xffffffff00047882 */ /* 0x000fc60000000000 */
[----:B------:R-:W-:Y:S05]  /*10780*/  BRA.DIV UR4, `(.L_x_5033) ;  /* 0x0000003a04b07947 */ /* 0x000fea000b800000 */
[----:B------:R-:W-:-:S13]  /*10790*/  ELECT P6, URZ, PT ;  /* 0x00000000003f782f */ /* 0x000fda00038c0000 */
.L_x_5153:
[----:B------:R-:W-:Y:S05]  /*107a0*/  @!P6 BRA `(.L_x_5032) ;  /* 0x000000000078e947 */ /* 0x000fea0003800000 */
[----:B------:R-:W-:-:S06]  /*107b0*/  ULOP3.LUT UR4, UR39, 0x2, URZ, 0xfc, !UPT ;  /* 0x0000000227047892 */ /* 0x000fcc000f8efc3f */
[----:B-1----:R-:W-:-:S05]  /*107c0*/  IMAD.U32 R0, RZ, RZ, UR4 ;  /* 0x00000004ff007e24 */ /* 0x002fca000f8e00ff */
[----:B------:R-:W-:-:S13]  /*107d0*/  ISETP.NE.AND P0, PT, R0, 0x3, PT ;  /* 0x000000030000780c */ /* 0x000fda0003f05270 */
[----:B------:R-:W-:Y:S05]  /*107e0*/  @!P0 BRA `(.L_x_5034) ;  /* 0x0000000000048947 */ /* 0x000fea0003800000 */
[----:B------:R-:W-:Y:S01]  /*107f0*/  BPT.TRAP 0x1 ;  /* 0x000000040000795c */ /* 0x000fe20000300000 */
.L_x_5034:
[----:B------:R-:W-:Y:S01]  /*10800*/  IMAD R5, R24, 0x8, R7 ;  /* 0x0000000818057824 */ /* 0x000fe200078e0207 */
[----:B------:R-:W-:Y:S01]  /*10810*/  SHF.L.U32 R0, R26, 0x1f, RZ ;  /* 0x0000001f1a007819 */ /* 0x000fe200000006ff */
[----:B------:R-:W-:-:S03]  /*10820*/  VIADD R24, R24, 0x1 ;  /* 0x0000000118187836 */ /* 0x000fc60000000000 */
[----:B------:R-:W1:Y:S02]  /*10830*/  SYNCS.PHASECHK.TRANS64.TRYWAIT P1, [R5+URZ+0x22840], R0 ;  /* 0x02284000050075a7 */ /* 0x000e64000802017f */
[----:B------:R-:W-:-:S04]  /*10840*/  ISETP.NE.AND P2, PT, R24, 0x2, PT ;  /* 0x000000021800780c */ /* 0x000fc80003f45270 */
[----:B------:R-:W-:Y:S01]  /*10850*/  SEL R3, RZ, 0x1, P2 ;  /* 0x00000001ff037807 */ /* 0x000fe20001000000 */
[----:B-1----:R-:W-:Y:S08]  /*10860*/  @!P1 BRA `(.L_x_5035) ;  /* 0x0000003800989947 */ /* 0x002ff00003800000 */
.L_x_5154:
[----:B------:R-:W-:Y:S02]  /*10870*/  SEL R24, R24, RZ, P2 ;  /* 0x000000ff18187207 */ /* 0x000fe40001000000 */
[----:B------:R-:W-:Y:S01]  /*10880*/  LOP3.LUT R2, R26, R3, RZ, 0x3c, !PT ;  /* 0x000000031a027212 */ /* 0x000fe200078e3cff */
[----:B------:R-:W-:Y:S06]  /*10890*/  @!P0 BRA `(.L_x_5036) ;  /* 0x0000000000048947 */ /* 0x000fec0003800000 */
[----:B------:R-:W-:Y:S01]  /*108a0*/  BPT.TRAP 0x1 ;  /* 0x000000040000795c */ /* 0x000fe20000300000 */
.L_x_5036:
[----:B------:R-:W-:Y:S01]  /*108b0*/  IMAD R3, R24, 0x8, R7 ;  /* 0x0000000818037824 */ /* 0x000fe200078e0207 */
[----:B------:R-:W-:-:S04]  /*108c0*/  SHF.L.U32 R2, R2, 0x1f, RZ ;  /* 0x0000001f02027819 */ /* 0x000fc800000006ff */
[----:B------:R-:W2:Y:S02]  /*108d0*/  SYNCS.PHASECHK.TRANS64.TRYWAIT P1, [R3+URZ+0x22840], R2 ;  /* 0x02284002030075a7 */ /* 0x000ea4000802017f */
[----:B--2---:R-:W-:Y:S05]  /*108e0*/  @!P1 BRA `(.L_x_5037) ;  /* 0x00000038008c9947 */ /* 0x004fea0003800000 */
.L_x_5155:
[----:B------:R-:W-:Y:S05]  /*108f0*/  @!P0 BRA `(.L_x_5038) ;  /* 0x0000000000048947 */ /* 0x000fea0003800000 */
[----:B------:R-:W-:Y:S01]  /*10900*/  BPT.TRAP 0x1 ;  /* 0x000000040000795c */ /* 0x000fe20000300000 */
.L_x_5038:
[----:B------:R-:W5:Y:S02]  /*10910*/  SYNCS.PHASECHK.TRANS64.TRYWAIT P1, [R5+URZ+0x22860], R0 ;  /* 0x02286000050075a7 */ /* 0x000f64000802017f */
[----:B-----5:R-:W-:Y:S05]  /*10920*/  @!P1 BRA `(.L_x_5039) ;  /* 0x0000003800909947 */ /* 0x020fea0003800000 */
.L_x_5156:
[----:B------:R-:W-:Y:S05]  /*10930*/  @!P0 BRA `(.L_x_5040) ;  /* 0x0000000000048947 */ /* 0x000fea0003800000 */
[----:B------:R-:W-:Y:S01]  /*10940*/  BPT.TRAP 0x1 ;  /* 0x000000040000795c */ /* 0x000fe20000300000 */
.L_x_5040:
[----:B------:R0:W0:Y:S02]  /*10950*/  SYNCS.PHASECHK.TRANS64.TRYWAIT P0, [R3+URZ+0x22860], R2 ;  /* 0x02286002030075a7 */ /* 0x000024000800017f */
[----:B0-----:R-:W-:Y:S05]  /*10960*/  @!P0 NANOSLEEP.SYNCS 0x989680 ;  /* 0x009896800000895d */ /* 0x001fea0003900000 */
[----:B------:R-:W0:Y:S02]  /*10970*/  @!P0 SYNCS.PHASECHK.TRANS64 P0, [R3+URZ+0x22860], R2 ;  /* 0x02286002030085a7 */ /* 0x000e24000800007f */
[----:B0-----:R-:W-:Y:S05]  /*10980*/  @!P0 BRA `(.L_x_5040) ;  /* 0xfffffffc00f08947 */ /* 0x001fea000383ffff */
.L_x_5032:
[----:B------:R-:W-:Y:S05]  /*10990*/  BSYNC B0 ;  /* 0x0000000000007941 */ /* 0x000fea0003800000 */
.L_x_5031:
[----:B------:R-:W-:Y:S05]  /*109a0*/  EXIT ;  /* 0x000000000000794d */ /* 0x000fea0003800000 */
.L_x_4902:
[----:B0-----:R-:W-:-:S04]  /*109b0*/  IMAD.U32 R3, RZ, RZ, UR51 ;  /* 0x00000033ff037e24 */ /* 0x001fc8000f8e00ff */
[----:B------:R0:W1:Y:S03]  /*109c0*/  SYNCS.PHASECHK.TRANS64.TRYWAIT P0, [R3+URZ+0x22800], R0 ;  /* 0x02280000030075a7 */ /* 0x000066000800017f */
[----:B-1----:R-:W-:Y:S05]  /*109d0*/  @!P0 NANOSLEEP.SYNCS 0x989680 ;  /* 0x009896800000895d */ /* 0x002fea0003900000 */
[----:B------:R-:W1:Y:S02]  /*109e0*/  @!P0 SYNCS.PHASECHK.TRANS64 P0, [R3+URZ+0x22800], R0 ;  /* 0x02280000030085a7 */ /* 0x000e64000800007f */
[----:B-1----:R-:W-:Y:S05]  /*109f0*/  @!P0 BRA `(.L_x_4902) ;  /* 0xfffffffc00ec8947 */ /* 0x002fea000383ffff */
[----:B------:R-:W-:Y:S05]  /*10a00*/  BRA `(.L_x_5041) ;  /* 0xffffff1000207947 */ /* 0x000fea000383ffff */
.L_x_4906:
[----:B-1----:R-:W-:-:S04]  /*10a10*/  IMAD.U32 R3, RZ, RZ, UR22 ;  /* 0x00000016ff037e24 */ /* 0x002fc8000f8e00ff */
[----:B------:R1:W2:Y:S03]  /*10a20*/  SYNCS.PHASECHK.TRANS64.TRYWAIT P1, [R3+URZ+0x22830], R8 ;  /* 0x02283008030075a7 */ /* 0x0002a6000802017f */
[----:B--2---:R-:W-:Y:S05]  /*10a30*/  @!P1 NANOSLEEP.SYNCS 0x989680 ;  /* 0x009896800000995d */ /* 0x004fea0003900000 */
[----:B------:R-:W2:Y:S02]  /*10a40*/  @!P1 SYNCS.PHASECHK.TRANS64 P1, [R3+URZ+0x22830], R8 ;  /* 0x02283008030095a7 */ /* 0x000ea4000802007f */
[----:B--2---:R-:W-:Y:S05]  /*10a50*/  @!P1 BRA `(.L_x_4906) ;  /* 0xfffffffc00ec9947 */ /* 0x004fea000383ffff */
[----:B------:R-:W-:Y:S05]  /*10a60*/  BRA `(.L_x_4905) ;  /* 0xffffff1000447947 */ /* 0x000fea000383ffff */
.L_x_4911:
[----:B---3--:R-:W-:-:S04]  /*10a70*/  IMAD.U32 R9, RZ, RZ, UR22 ;  /* 0x00000016ff097e24 */ /* 0x008fc8000f8e00ff */
[----:B------:R3:W4:Y:S03]  /*10a80*/  SYNCS.PHASECHK.TRANS64.TRYWAIT P1, [R9+URZ+0x22850], R8 ;  /* 0x02285008090075a7 */ /* 0x000726000802017f */
[----:B----4-:R-:W-:Y:S05]  /*10a90*/  @!P1 NANOSLEEP.SYNCS 0x989680 ;  /* 0x009896800000995d */ /* 0x010fea0003900000 */
[----:B------:R-:W4:Y:S02]  /*10aa0*/  @!P1 SYNCS.PHASECHK.TRANS64 P1, [R9+URZ+0x22850], R8 ;  /* 0x02285008090095a7 */ /* 0x000f24000802007f */
[----:B----4-:R-:W-:Y:S05]  /*10ab0*/  @!P1 BRA `(.L_x_4911) ;  /* 0xfffffffc00ec9947 */ /* 0x010fea000383ffff */
[----:B------:R-:W-:Y:S05]  /*10ac0*/  BRA `(.L_x_4910) ;  /* 0xffffff2800447947 */ /* 0x000fea000383ffff */
.L_x_4917:
[----:B-12---:R-:W-:-:S04]  /*10ad0*/  IMAD.U32 R0, RZ, RZ, UR25 ;  /* 0x00000019ff007e24 */ /* 0x006fc8000f8e00ff */
[----:B------:R1:W2:Y:S03]  /*10ae0*/  SYNCS.PHASECHK.TRANS64.TRYWAIT P1, [R0+URZ+0x22830], R7 ;  /* 0x02283007000075a7 */ /* 0x0002a6000802017f */
[----:B--2---:R-:W-:Y:S05]  /*10af0*/  @!P1 NANOSLEEP.SYNCS 0x989680 ;  /* 0x009896800000995d */ /* 0x004fea0003900000 */
[----:B------:R-:W2:Y:S02]  /*10b00*/  @!P1 SYNCS.PHASECHK.TRANS64 P1, [R0+URZ+0x22830], R7 ;  /* 0x02283007000095a7 */ /* 0x000ea4000802007f */
[----:B--2---:R-:W-:Y:S05]  /*10b10*/  @!P1 BRA `(.L_x_4917) ;  /* 0xfffffffc00ec9947 */ /* 0x004fea000383ffff */
[----:B------:R-:W-:Y:S05]  /*10b20*/  BRA `(.L_x_4916) ;  /* 0xffffff2c00807947 */ /* 0x000fea000383ffff */
.L_x_4922:
[----:B--2---:R-:W-:-:S04]  /*10b30*/  IMAD.U32 R10, RZ, RZ, UR25 ;  /* 0x00000019ff0a7e24 */ /* 0x004fc8000f8e00ff */
[----:B------:R2:W3:Y:S03]  /*10b40*/  SYNCS.PHASECHK.TRANS64.TRYWAIT P1, [R10+URZ+0x22850], R7 ;  /* 0x022850070a0075a7 */ /* 0x0004e6000802017f */
[----:B---3--:R-:W-:Y:S05]  /*10b50*/  @!P1 NANOSLEEP.SYNCS 0x989680 ;  /* 0x009896800000995d */ /* 0x008fea0003900000 */
[----:B------:R-:W3:Y:S02]  /*10b60*/  @!P1 SYNCS.PHASECHK.TRANS64 P1, [R10+URZ+0x22850], R7 ;  /* 0x022850070a0095a7 */ /* 0x000ee4000802007f */
[----:B---3--:R-:W-:Y:S05]  /*10b70*/  @!P1 BRA `(.L_x_4922) ;  /* 0xfffffffc00ec9947 */ /* 0x008fea000383ffff */
[----:B------:R-:W-:Y:S05]  /*10b80*/  BRA `(.L_x_4921) ;  /* 0xffffff4c00847947 */ /* 0x000fea000383ffff */
.L_x_4929:
[----:B-1----:R-:W-:-:S04]  /*10b90*/  IMAD.U32 R0, RZ, RZ, UR24 ;  /* 0x00000018ff007e24 */ /* 0x002fc8000f8e00ff */
[----:B------:R1:W2:Y:S03]  /*10ba0*/  SYNCS.PHASECHK.TRANS64.TRYWAIT P1, [R0+URZ+0x22830], R7 ;  /* 0x02283007000075a7 */ /* 0x0002a6000802017f */
[----:B--2---:R-:W-:Y:S05]  /*10bb0*/  @!P1 NANOSLEEP.SYNCS 0x989680 ;  /* 0x009896800000995d */ /* 0x004fea0003900000 */
[----:B------:R-:W2:Y:S02]  /*10bc0*/  @!P1 SYNCS.PHASECHK.TRANS64 P1, [R0+URZ+0x22830], R7 ;  /* 0x02283007000095a7 */ /* 0x000ea4000802007f */
[----:B--2---:R-:W-:Y:S05]  /*10bd0*/  @!P1 BRA `(.L_x_4929) ;  /* 0xfffffffc00ec9947 */ /* 0x004fea000383ffff */
[----:B------:R-:W-:Y:S05]  /*10be0*/  BRA `(.L_x_4928) ;  /* 0xffffff50008c7947 */ /* 0x000fea000383ffff */
.L_x_4934:
[----:B-1----:R-:W-:-:S04]  /*10bf0*/  MOV R10, UR24 ;  /* 0x00000018000a7c02 */ /* 0x002fc80008000f00 */
[----:B------:R1:W2:Y:S03]  /*10c00*/  SYNCS.PHASECHK.TRANS64.TRYWAIT P1, [R10+URZ+0x22850], R7 ;  /* 0x022850070a0075a7 */ /* 0x0002a6000802017f */
[----:B--2---:R-:W-:Y:S05]  /*10c10*/  @!P1 NANOSLEEP.SYNCS 0x989680 ;  /* 0x009896800000995d */ /* 0x004fea0003900000 */
[----:B------:R-:W2:Y:S02]  /*10c20*/  @!P1 SYNCS.PHASECHK.TRANS64 P1, [R10+URZ+0x22850], R7 ;  /* 0x022850070a0095a7 */ /* 0x000ea4000802007f */
[----:B--2---:R-:W-:Y:S05]  /*10c30*/  @!P1 BRA `(.L_x_4934) ;  /* 0xfffffffc00ec9947 */ /* 0x004fea000383ffff */
[----:B------:R-:W-:Y:S05]  /*10c40*/  BRA `(.L_x_4933) ;  /* 0xffffff6800b07947 */ /* 0x000fea000383ffff */
.L_x_4978:
        /* <DEDUP_REMOVED lines=8> */
[----:B-----5:R-:W-:Y:S05]  /*10cd0*/  WARPSYNC.COLLECTIVE R15, `(.L_x_5043) ;  /* 0x000000000f087348 */ /* 0x020fea0003c00000 */
[----:B------:R0:W1:Y:S02]  /*10ce0*/  SHFL.IDX P6, R14, R13, R12, R11 ;  /* 0x0000000c0d0e7389 */ /* 0x00006400000c000b */
[----:B01---5:R-:W-:Y:S01]  /*10cf0*/  ENDCOLLECTIVE ;  /* 0x000000000000791b */ /* 0x023fe20003800000 */
.L_x_5043:
[----:B------:R-:W-:Y:S05]  /*10d00*/  BSYNC B0 ;  /* 0x0000000000007941 */ /* 0x000fea0003800000 */
.L_x_5042:
[----:B------:R-:W-:Y:S05]  /*10d10*/  BRA `(.L_x_5044) ;  /* 0xffffffbc00907947 */ /* 0x000fea000383ffff */
.L_x_4981:
[----:B0-----:R0:W1:Y:S02]  /*10d20*/  SYNCS.PHASECHK.TRANS64.TRYWAIT P0, [R33+URZ+0x22840], R0 ;  /* 0x02284000210075a7 */ /* 0x001064000800017f */
[----:B-1----:R-:W-:Y:S05]  /*10d30*/  @!P0 NANOSLEEP.SYNCS 0x989680 ;  /* 0x009896800000895d */ /* 0x002fea0003900000 */
[----:B------:R-:W1:Y:S02]  /*10d40*/  @!P0 SYNCS.PHASECHK.TRANS64 P0, [R33+URZ+0x22840], R0 ;  /* 0x02284000210085a7 */ /* 0x000e64000800007f */
[----:B-1----:R-:W-:Y:S05]  /*10d50*/  @!P0 BRA `(.L_x_4981) ;  /* 0xfffffffc00f08947 */ /* 0x002fea000383ffff */
[----:B------:R-:W-:Y:S05]  /*10d60*/  BRA `(.L_x_5045) ;  /* 0xffffffc000447947 */ /* 0x000fea000383ffff */
.L_x_4982:
        /* <DEDUP_REMOVED lines=8> */
.L_x_5047:
[----:B------:R-:W-:Y:S05]  /*10df0*/  BSYNC B0 ;  /* 0x0000000000007941 */ /* 0x000fea0003800000 */
.L_x_5046:
        /* <DEDUP_REMOVED lines=9> */
.L_x_5048:
[----:B------:R-:W-:Y:S02]  /*10e90*/  IMAD.MOV.U32 R13, RZ, RZ, R4 ;  /* 0x000000ffff0d7224 */ /* 0x000fe400078e0004 */
[----:B------:R-:W-:Y:S02]  /*10ea0*/  IMAD.MOV.U32 R12, RZ, RZ, 0x1 ;  /* 0x00000001ff0c7424 */ /* 0x000fe400078e00ff */
[----:B------:R-:W-:-:S07]  /*10eb0*/  IMAD.MOV.U32 R3, RZ, RZ, R14 ;  /* 0x000000ffff037224 */ /* 0x000fce00078e000e */
[----:B------:R-:W-:Y:S05]  /*10ec0*/  WARPSYNC.COLLECTIVE R15, `(.L_x_5049) ;  /* 0x000000000f087348 */ /* 0x000fea0003c00000 */
[----:B------:R0:W1:Y:S02]  /*10ed0*/  SHFL.IDX P6, R14, R13, R12, R11 ;  /* 0x0000000c0d0e7389 */ /* 0x00006400000c000b */
[----:B01----:R-:W-:Y:S01]  /*10ee0*/  ENDCOLLECTIVE ;  /* 0x000000000000791b */ /* 0x003fe20003800000 */
.L_x_5049:
        /* <DEDUP_REMOVED lines=15> */
.L_x_5050:
[----:B------:R-:W-:Y:S02]  /*10fe0*/  @P0 IMAD R7, R5, 0x2, R22 ;  /* 0x0000000205070824 */ /* 0x000fe400078e0216 */
[----:B------:R-:W-:Y:S02]  /*10ff0*/  IMAD.MOV.U32 R13, RZ, RZ, R4 ;  /* 0x000000ffff0d7224 */ /* 0x000fe400078e0004 */
[----:B------:R-:W-:Y:S01]  /*11000*/  IMAD.MOV.U32 R12, RZ, RZ, 0x2 ;  /* 0x00000002ff0c7424 */ /* 0x000fe200078e00ff */
[----:B------:R-:W-:-:S07]  /*11010*/  MOV R3, R14 ;  /* 0x0000000e00037202 */ /* 0x000fce0000000f00 */
[----:B------:R-:W-:Y:S05]  /*11020*/  WARPSYNC.COLLECTIVE R15, `(.L_x_5051) ;  /* 0x000000000f087348 */ /* 0x000fea0003c00000 */
[----:B------:R0:W1:Y:S02]  /*11030*/  SHFL.IDX P6, R14, R13, R12, R11 ;  /* 0x0000000c0d0e7389 */ /* 0x00006400000c000b */
[----:B01----:R-:W-:Y:S01]  /*11040*/  ENDCOLLECTIVE ;  /* 0x000000000000791b */ /* 0x003fe20003800000 */
.L_x_5051:
        /* <DEDUP_REMOVED lines=15> */
.L_x_5052:
[----:B------:R-:W-:Y:S02]  /*11140*/  @P0 IMAD R7, R5, 0x2, R22 ;  /* 0x0000000205070824 */ /* 0x000fe400078e0216 */
[----:B------:R-:W-:Y:S02]  /*11150*/  IMAD.MOV.U32 R13, RZ, RZ, R4 ;  /* 0x000000ffff0d7224 */ /* 0x000fe400078e0004 */
[----:B------:R-:W-:Y:S02]  /*11160*/  IMAD.MOV.U32 R12, RZ, RZ, 0x3 ;  /* 0x00000003ff0c7424 */ /* 0x000fe400078e00ff */
[----:B------:R-:W-:-:S07]  /*11170*/  IMAD.MOV.U32 R3, RZ, RZ, R14 ;  /* 0x000000ffff037224 */ /* 0x000fce00078e000e */
[----:B------:R-:W-:Y:S05]  /*11180*/  WARPSYNC.COLLECTIVE R15, `(.L_x_5053) ;  /* 0x000000000f087348 */ /* 0x000fea0003c00000 */
[----:B------:R0:W1:Y:S02]  /*11190*/  SHFL.IDX P6, R14, R13, R12, R11 ;  /* 0x0000000c0d0e7389 */ /* 0x00006400000c000b */
[----:B01----:R-:W-:Y:S01]  /*111a0*/  ENDCOLLECTIVE ;  /* 0x000000000000791b */ /* 0x003fe20003800000 */
.L_x_5053:
        /* <DEDUP_REMOVED lines=15> */
.L_x_5054:
[----:B------:R-:W-:Y:S02]  /*112a0*/  @P0 IMAD R7, R5, 0x2, R22 ;  /* 0x0000000205070824 */ /* 0x000fe400078e0216 */
[----:B------:R-:W-:Y:S02]  /*112b0*/  IMAD.MOV.U32 R13, RZ, RZ, R4 ;  /* 0x000000ffff0d7224 */ /* 0x000fe400078e0004 */
[----:B------:R-:W-:Y:S02]  /*112c0*/  IMAD.MOV.U32 R12, RZ, RZ, 0x4 ;  /* 0x00000004ff0c7424 */ /* 0x000fe400078e00ff */
[----:B------:R-:W-:-:S07]  /*112d0*/  IMAD.MOV.U32 R3, RZ, RZ, R14 ;  /* 0x000000ffff037224 */ /* 0x000fce00078e000e */
[----:B------:R-:W-:Y:S05]  /*112e0*/  WARPSYNC.COLLECTIVE R15, `(.L_x_5055) ;  /* 0x000000000f087348 */ /* 0x000fea0003c00000 */
[----:B------:R0:W1:Y:S02]  /*112f0*/  SHFL.IDX P6, R14, R13, R12, R11 ;  /* 0x0000000c0d0e7389 */ /* 0x00006400000c000b */
[----:B01----:R-:W-:Y:S01]  /*11300*/  ENDCOLLECTIVE ;  /* 0x000000000000791b */ /* 0x003fe20003800000 */
.L_x_5055:
        /* <DEDUP_REMOVED lines=15> */
.L_x_5056:
[----:B------:R-:W-:Y:S02]  /*11400*/  @P0 IMAD R7, R5, 0x2, R22 ;  /* 0x0000000205070824 */ /* 0x000fe400078e0216 */
[----:B------:R-:W-:Y:S02]  /*11410*/  IMAD.MOV.U32 R13, RZ, RZ, R4 ;  /* 0x000000ffff0d7224 */ /* 0x000fe400078e0004 */
[----:B------:R-:W-:Y:S01]  /*11420*/  IMAD.MOV.U32 R12, RZ, RZ, 0x5 ;  /* 0x00000005ff0c7424 */ /* 0x000fe200078e00ff */
[----:B------:R-:W-:-:S07]  /*11430*/  MOV R3, R14 ;  /* 0x0000000e00037202 */ /* 0x000fce0000000f00 */
[----:B------:R-:W-:Y:S05]  /*11440*/  WARPSYNC.COLLECTIVE R15, `(.L_x_5057) ;  /* 0x000000000f087348 */ /* 0x000fea0003c00000 */
[----:B------:R0:W1:Y:S02]  /*11450*/  SHFL.IDX P6, R14, R13, R12, R11 ;  /* 0x0000000c0d0e7389 */ /* 0x00006400000c000b */
[----:B01----:R-:W-:Y:S01]  /*11460*/  ENDCOLLECTIVE ;  /* 0x000000000000791b */ /* 0x003fe20003800000 */
.L_x_5057:
        /* <DEDUP_REMOVED lines=14> */
.L_x_5058:
[----:B------:R-:W-:Y:S01]  /*11550*/  IMAD.MOV.U32 R0, RZ, RZ, R14 ;  /* 0x000000ffff007224 */ /* 0x000fe200078e000e */
[----:B------:R-:W-:Y:S06]  /*11560*/  BRA `(.L_x_5059) ;  /* 0xffffffbc00ac7947 */ /* 0x000fec000383ffff */
.L_x_4987:
[----:B------:R-:W-:Y:S02]  /*11570*/  IMAD.MOV.U32 R13, RZ, RZ, R4 ;  /* 0x000000ffff0d7224 */ /* 0x000fe400078e0004 */
[----:B------:R-:W-:Y:S02]  /*11580*/  IMAD.MOV.U32 R12, RZ, RZ, RZ ;  /* 0x000000ffff0c7224 */ /* 0x000fe400078e00ff */
[----:B------:R-:W-:Y:S02]  /*11590*/  IMAD.MOV.U32 R11, RZ, RZ, 0x181f ;  /* 0x0000181fff0b7424 */ /* 0x000fe400078e00ff */
[----:B------:R-:W-:Y:S02]  /*115a0*/  IMAD.MOV.U32 R15, RZ, RZ, -0x1 ;  /* 0xffffffffff0f7424 */ /* 0x000fe400078e00ff */
[----:B-----5:R-:W-:Y:S02]  /*115b0*/  IMAD R5, R9, R6, RZ ;  /* 0x0000000609057224 */ /* 0x020fe400078e02ff */
[----:B------:R-:W-:-:S07]  /*115c0*/  IMAD R17, R17, 0x80, R8 ;  /* 0x0000008011117824 */ /* 0x000fce00078e0208 */
[----:B------:R-:W-:Y:S05]  /*115d0*/  WARPSYNC.COLLECTIVE R15, `(.L_x_5060) ;  /* 0x000000000f087348 */ /* 0x000fea0003c00000 */
[----:B------:R0:W1:Y:S02]  /*115e0*/  SHFL.IDX P6, R14, R13, R12, R11 ;  /* 0x0000000c0d0e7389 */ /* 0x00006400000c000b */
[----:B01----:R-:W-:Y:S01]  /*115f0*/  ENDCOLLECTIVE ;  /* 0x000000000000791b */ /* 0x003fe20003800000 */
.L_x_5060:
[C---:B------:R-:W-:Y:S01]  /*11600*/  VIADD R6, R17.reuse, 0x10 ;  /* 0x0000001011067836 */ /* 0x040fe20000000000 */
[----:B------:R-:W-:Y:S01]  /*11610*/  ISETP.GE.AND P0, PT, R17, R5, PT ;  /* 0x000000051100720c */ /* 0x000fe20003f06270 */
[----:B------:R-:W-:Y:S02]  /*11620*/  IMAD.MOV.U32 R13, RZ, RZ, R0 ;  /* 0x000000ffff0d7224 */ /* 0x000fe400078e0000 */
[----:B------:R-:W-:-:S10]  /*11630*/  IMAD.MOV.U32 R2, RZ, RZ, R14 ;  /* 0x000000ffff027224 */ /* 0x000fd400078e000e */
[----:B------:R-:W-:Y:S05]  /*11640*/  WARPSYNC.COLLECTIVE R15, `(.L_x_5061) ;  /* 0x000000000f087348 */ /* 0x000fea0003c00000 */
[----:B------:R0:W1:Y:S02]  /*11650*/  SHFL.IDX P6, R14, R13, R12, R11 ;  /* 0x0000000c0d0e7389 */ /* 0x00006400000c000b */
[----:B01----:R-:W-:Y:S01]  /*11660*/  ENDCOLLECTIVE ;  /* 0x000000000000791b */ /* 0x003fe20003800000 */
.L_x_5061:
[----:B------:R-:W-:Y:S02]  /*11670*/  IMAD.MOV.U32 R13, RZ, RZ, R4 ;  /* 0x000000ffff0d7224 */ /* 0x000fe400078e0004 */
[----:B------:R-:W-:Y:S02]  /*11680*/  IMAD.MOV.U32 R12, RZ, RZ, 0x1 ;  /* 0x00000001ff0c7424 */ /* 0x000fe400078e00ff */
[----:B------:R-:W-:-:S07]  /*11690*/  IMAD.MOV.U32 R3, RZ, RZ, R14 ;  /* 0x000000ffff037224 */ /* 0x000fce00078e000e */
[----:B------:R-:W-:Y:S05]  /*116a0*/  WARPSYNC.COLLECTIVE R15, `(.L_x_5062) ;  /* 0x000000000f087348 */ /* 0x000fea0003c00000 */
[----:B------:R0:W1:Y:S02]  /*116b0*/  SHFL.IDX P6, R14, R13, R12, R11 ;  /* 0x0000000c0d0e7389 */ /* 0x00006400000c000b */
[----:B01----:R-:W-:Y:S01]  /*116c0*/  ENDCOLLECTIVE ;  /* 0x000000000000791b */ /* 0x003fe20003800000 */
.L_x_5062:
[----:B------:R-:W-:-:S05]  /*116d0*/  @!P0 LEA R3, P2, R7, R3, 0x1 ;  /* 0x0000000307038211 */ /* 0x000fca00078408ff */
[----:B------:R-:W-:-:S05]  /*116e0*/  @!P0 IMAD.X R2, RZ, RZ, R2, P2 ;  /* 0x000000ffff028224 */ /* 0x000fca00010e0602 */
[----:B------:R-:W-:Y:S02]  /*116f0*/  @!P0 LOP3.LUT R3, R3, R2, RZ, 0x3c, !PT ;  /* 0x0000000203038212 */ /* 0x000fe400078e3cff */
[----:B------:R-:W-:Y:S02]  /*11700*/  MOV R13, R0 ;  /* 0x00000000000d7202 */ /* 0x000fe40000000f00 */
        /* <DEDUP_REMOVED lines=11> */
.L_x_5063:
[----:B------:R-:W-:Y:S02]  /*117c0*/  IMAD.MOV.U32 R13, RZ, RZ, R4 ;  /* 0x000000ffff0d7224 */ /* 0x000fe400078e0004 */
[----:B------:R-:W-:Y:S02]  /*117d0*/  IMAD.MOV.U32 R12, RZ, RZ, 0x2 ;  /* 0x00000002ff0c7424 */ /* 0x000fe400078e00ff */
[----:B------:R-:W-:-:S07]  /*117e0*/  IMAD.MOV.U32 R3, RZ, RZ, R14 ;  /* 0x000000ffff037224 */ /* 0x000fce00078e000e */
[----:B------:R-:W-:Y:S05]  /*117f0*/  WARPSYNC.COLLECTIVE R15, `(.L_x_5064) ;  /* 0x000000000f087348 */ /* 0x000fea0003c00000 */
[----:B------:R0:W1:Y:S02]  /*11800*/  SHFL.IDX P6, R14, R13, R12, R11 ;  /* 0x0000000c0d0e7389 */ /* 0x00006400000c000b */
[----:B01----:R-:W-:Y:S01]  /*11810*/  ENDCOLLECTIVE ;  /* 0x000000000000791b */ /* 0x003fe20003800000 */
.L_x_5064:
        /* <DEDUP_REMOVED lines=16> */
.L_x_5065:
[----:B------:R-:W-:Y:S02]  /*11920*/  IMAD.MOV.U32 R13, RZ, RZ, R4 ;  /* 0x000000ffff0d7224 */ /* 0x000fe400078e0004 */
[----:B------:R-:W-:Y:S02]  /*11930*/  IMAD.MOV.U32 R12, RZ, RZ, 0x3 ;  /* 0x00000003ff0c7424 */ /* 0x000fe400078e00ff */
[----:B------:R-:W-:-:S07]  /*11940*/  IMAD.MOV.U32 R3, RZ, RZ, R14 ;  /* 0x000000ffff037224 */ /* 0x000fce00078e000e */
[----:B------:R-:W-:Y:S05]  /*11950*/  WARPSYNC.COLLECTIVE R15, `(.L_x_5066) ;  /* 0x000000000f087348 */ /* 0x000fea0003c00000 */
[----:B------:R0:W1:Y:S02]  /*11960*/  SHFL.IDX P6, R14, R13, R12, R11 ;  /* 0x0000000c0d0e7389 */ /* 0x00006400000c000b */
[----:B01----:R-:W-:Y:S01]  /*11970*/  ENDCOLLECTIVE ;  /* 0x000000000000791b */ /* 0x003fe20003800000 */
.L_x_5066:
        /* <DEDUP_REMOVED lines=16> */
.L_x_5067:
[----:B------:R-:W-:Y:S02]  /*11a80*/  IMAD.MOV.U32 R13, RZ, RZ, R4 ;  /* 0x000000ffff0d7224 */ /* 0x000fe400078e0004 */
[----:B------:R-:W-:Y:S02]  /*11a90*/  IMAD.MOV.U32 R12, RZ, RZ, 0x4 ;  /* 0x00000004ff0c7424 */ /* 0x000fe400078e00ff */
[----:B------:R-:W-:-:S07]  /*11aa0*/  IMAD.MOV.U32 R3, RZ, RZ, R14 ;  /* 0x000000ffff037224 */ /* 0x000fce00078e000e */
[----:B------:R-:W-:Y:S05]  /*11ab0*/  WARPSYNC.COLLECTIVE R15, `(.L_x_5068) ;  /* 0x000000000f087348 */ /* 0x000fea0003c00000 */
[----:B------:R0:W1:Y:S02]  /*11ac0*/  SHFL.IDX P6, R14, R13, R12, R11 ;  /* 0x0000000c0d0e7389 */ /* 0x00006400000c000b */
[----:B01----:R-:W-:Y:S01]  /*11ad0*/  ENDCOLLECTIVE ;  /* 0x000000000000791b */ /* 0x003fe20003800000 */
.L_x_5068:
        /* <DEDUP_REMOVED lines=16> */
.L_x_5069:
[----:B------:R-:W-:Y:S02]  /*11be0*/  IMAD.MOV.U32 R13, RZ, RZ, R4 ;  /* 0x000000ffff0d7224 */ /* 0x000fe400078e0004 */
[----:B------:R-:W-:Y:S02]  /*11bf0*/  IMAD.MOV.U32 R12, RZ, RZ, 0x5 ;  /* 0x00000005ff0c7424 */ /* 0x000fe400078e00ff */
[----:B------:R-:W-:-:S07]  /*11c00*/  IMAD.MOV.U32 R3, RZ, RZ, R14 ;  /* 0x000000ffff037224 */ /* 0x000fce00078e000e */
[----:B------:R-:W-:Y:S05]  /*11c10*/  WARPSYNC.COLLECTIVE R15, `(.L_x_5070) ;  /* 0x000000000f087348 */ /* 0x000fea0003c00000 */
[----:B------:R0:W1:Y:S02]  /*11c20*/  SHFL.IDX P6, R14, R13, R12, R11 ;  /* 0x0000000c0d0e7389 */ /* 0x00006400000c000b */
[----:B01----:R-:W-:Y:S01]  /*11c30*/  ENDCOLLECTIVE ;  /* 0x000000000000791b */ /* 0x003fe20003800000 */
.L_x_5070:
        /* <DEDUP_REMOVED lines=16> */
.L_x_5071:
[----:B------:R-:W-:Y:S02]  /*11d40*/  IMAD.MOV.U32 R13, RZ, RZ, R4 ;  /* 0x000000ffff0d7224 */ /* 0x000fe400078e0004 */
[----:B------:R-:W-:Y:S02]  /*11d50*/  IMAD.MOV.U32 R12, RZ, RZ, 0x6 ;  /* 0x00000006ff0c7424 */ /* 0x000fe400078e00ff */
[----:B------:R-:W-:-:S07]  /*11d60*/  IMAD.MOV.U32 R3, RZ, RZ, R14 ;  /* 0x000000ffff037224 */ /* 0x000fce00078e000e */
[----:B------:R-:W-:Y:S05]  /*11d70*/  WARPSYNC.COLLECTIVE R15, `(.L_x_5072) ;  /* 0x000000000f087348 */ /* 0x000fea0003c00000 */
[----:B------:R0:W1:Y:S02]  /*11d80*/  SHFL.IDX P6, R14, R13, R12, R11 ;  /* 0x0000000c0d0e7389 */ /* 0x00006400000c000b */
[----:B01----:R-:W-:Y:S01]  /*11d90*/  ENDCOLLECTIVE ;  /* 0x000000000000791b */ /* 0x003fe20003800000 */
.L_x_5072:
        /* <DEDUP_REMOVED lines=16> */
.L_x_5073:
[----:B------:R-:W-:Y:S02]  /*11ea0*/  IMAD.MOV.U32 R13, RZ, RZ, R4 ;  /* 0x000000ffff0d7224 */ /* 0x000fe400078e0004 */
[----:B------:R-:W-:Y:S02]  /*11eb0*/  IMAD.MOV.U32 R12, RZ, RZ, 0x7 ;  /* 0x00000007ff0c7424 */ /* 0x000fe400078e00ff */
[----:B------:R-:W-:-:S07]  /*11ec0*/  IMAD.MOV.U32 R3, RZ, RZ, R14 ;  /* 0x000000ffff037224 */ /* 0x000fce00078e000e */
[----:B------:R-:W-:Y:S05]  /*11ed0*/  WARPSYNC.COLLECTIVE R15, `(.L_x_5074) ;  /* 0x000000000f087348 */ /* 0x000fea0003c00000 */
[----:B------:R0:W1:Y:S02]  /*11ee0*/  SHFL.IDX P6, R14, R13, R12, R11 ;  /* 0x0000000c0d0e7389 */ /* 0x00006400000c000b */
[----:B01----:R-:W-:Y:S01]  /*11ef0*/  ENDCOLLECTIVE ;  /* 0x000000000000791b */ /* 0x003fe20003800000 */
.L_x_5074:
        /* <DEDUP_REMOVED lines=14> */
.L_x_5075:
[----:B------:R-:W-:Y:S05]  /*11fe0*/  BRA `(.L_x_5076) ;  /* 0xffffffc0001c7947 */ /* 0x000fea000383ffff */
.L_x_4990:
[----:B0-----:R0:W1:Y:S02]  /*11ff0*/  SYNCS.PHASECHK.TRANS64.TRYWAIT P0, [R22+URZ+0x22820], R3 ;  /* 0x02282003160075a7 */ /* 0x001064000800017f */
[----:B-1----:R-:W-:Y:S05]  /*12000*/  @!P0 NANOSLEEP.SYNCS 0x989680 ;  /* 0x009896800000895d */ /* 0x002fea0003900000 */
[----:B------:R-:W1:Y:S02]  /*12010*/  @!P0 SYNCS.PHASECHK.TRANS64 P0, [R22+URZ+0x22820], R3 ;  /* 0x02282003160085a7 */ /* 0x000e64000800007f */
[----:B-1----:R-:W-:Y:S05]  /*12020*/  @!P0 BRA `(.L_x_4990) ;  /* 0xfffffffc00f08947 */ /* 0x002fea000383ffff */
[----:B------:R-:W-:Y:S05]  /*12030*/  BRA `(.L_x_5077) ;  /* 0xffffffc000787947 */ /* 0x000fea000383ffff */
.L_x_4993:
[----:B-1----:R1:W2:Y:S02]  /*12040*/  SYNCS.PHASECHK.TRANS64.TRYWAIT P0, [R33+URZ+0x22860], R0 ;  /* 0x02286000210075a7 */ /* 0x0022a4000800017f */
[----:B--2---:R-:W-:Y:S05]  /*12050*/  @!P0 NANOSLEEP.SYNCS 0x989680 ;  /* 0x009896800000895d */ /* 0x004fea0003900000 */
[----:B------:R-:W2:Y:S02]  /*12060*/  @!P0 SYNCS.PHASECHK.TRANS64 P0, [R33+URZ+0x22860], R0 ;  /* 0x02286000210085a7 */ /* 0x000ea4000800007f */
[----:B--2---:R-:W-:Y:S05]  /*12070*/  @!P0 BRA `(.L_x_4993) ;  /* 0xfffffffc00f08947 */ /* 0x004fea000383ffff */
[----:B------:R-:W-:Y:S05]  /*12080*/  BRA `(.L_x_5078) ;  /* 0xffffffc000887947 */ /* 0x000fea000383ffff */
.L_x_4994:
        /* <DEDUP_REMOVED lines=8> */
.L_x_5080:
[----:B------:R-:W-:Y:S05]  /*12110*/  BSYNC B0 ;  /* 0x0000000000007941 */ /* 0x000fea0003800000 */
.L_x_5079:
        /* <DEDUP_REMOVED lines=13> */
.L_x_5081:
        /* <DEDUP_REMOVED lines=11> */
.L_x_5082:
        /* <DEDUP_REMOVED lines=17> */
.L_x_5083:
[----:B------:R-:W-:Y:S02]  /*123b0*/  IMAD.MOV.U32 R13, RZ, RZ, R6 ;  /* 0x000000ffff0d7224 */ /* 0x000fe400078e0006 */
[----:B------:R-:W-:Y:S01]  /*123c0*/  IMAD.MOV.U32 R12, RZ, RZ, 0x2 ;  /* 0x00000002ff0c7424 */ /* 0x000fe200078e00ff */
[----:B------:R-:W-:-:S13]  /*123d0*/  IADD3 R2, P4, R14, R0, RZ ;  /* 0x000000000e027210 */ /* 0x000fda0007f9e0ff */
[----:B------:R-:W-:Y:S05]  /*123e0*/  WARPSYNC.COLLECTIVE R15, `(.L_x_5084) ;  /* 0x000000000f087348 */ /* 0x000fea0003c00000 */
[----:B------:R0:W1:Y:S02]  /*123f0*/  SHFL.IDX P6, R14, R13, R12, R11 ;  /* 0x0000000c0d0e7389 */ /* 0x00006400000c000b */
[----:B01----:R-:W-:Y:S01]  /*12400*/  ENDCOLLECTIVE ;  /* 0x000000000000791b */ /* 0x003fe20003800000 */
.L_x_5084:
[----:B------:R-:W-:Y:S01]  /*12410*/  IMAD.X R3, RZ, RZ, R3, P4 ;  /* 0x000000ffff037224 */ /* 0x000fe200020e0603 */
[----:B------:R-:W-:Y:S02]  /*12420*/  ISETP.LT.OR P4, PT, R32, 0x11, P3 ;  /* 0x000000112000780c */ /* 0x000fe40001f81670 */
[----:B------:R-:W-:-:S11]  /*12430*/  MOV R13, R5 ;  /* 0x00000005000d7202 */ /* 0x000fd60000000f00 */
        /* <DEDUP_REMOVED lines=14> */
.L_x_5085:
[----:B------:R-:W-:Y:S02]  /*12520*/  IMAD.MOV.U32 R13, RZ, RZ, R6 ;  /* 0x000000ffff0d7224 */ /* 0x000fe400078e0006 */
[----:B------:R-:W-:Y:S01]  /*12530*/  IMAD.MOV.U32 R12, RZ, RZ, 0x3 ;  /* 0x00000003ff0c7424 */ /* 0x000fe200078e00ff */
[----:B------:R-:W-:-:S13]  /*12540*/  IADD3 R2, P4, R14, R0, RZ ;  /* 0x000000000e027210 */ /* 0x000fda0007f9e0ff */
[----:B------:R-:W-:Y:S05]  /*12550*/  WARPSYNC.COLLECTIVE R15, `(.L_x_5086) ;  /* 0x000000000f087348 */ /* 0x000fea0003c00000 */
[----:B------:R0:W1:Y:S02]  /*12560*/  SHFL.IDX P6, R14, R13, R12, R11 ;  /* 0x0000000c0d0e7389 */ /* 0x00006400000c000b */
[----:B01----:R-:W-:Y:S01]  /*12570*/  ENDCOLLECTIVE ;  /* 0x000000000000791b */ /* 0x003fe20003800000 */
.L_x_5086:
        /* <DEDUP_REMOVED lines=17> */
.L_x_5087:
[----:B------:R-:W-:Y:S02]  /*12690*/  IMAD.MOV.U32 R13, RZ, RZ, R6 ;  /* 0x000000ffff0d7224 */ /* 0x000fe400078e0006 */
[----:B------:R-:W-:Y:S01]  /*126a0*/  IMAD.MOV.U32 R12, RZ, RZ, 0x4 ;  /* 0x00000004ff0c7424 */ /* 0x000fe200078e00ff */
[----:B------:R-:W-:-:S13]  /*126b0*/  IADD3 R2, P4, R14, R0, RZ ;  /* 0x000000000e027210 */ /* 0x000fda0007f9e0ff */
[----:B------:R-:W-:Y:S05]  /*126c0*/  WARPSYNC.COLLECTIVE R15, `(.L_x_5088) ;  /* 0x000000000f087348 */ /* 0x000fea0003c00000 */
[----:B------:R0:W1:Y:S02]  /*126d0*/  SHFL.IDX P6, R14, R13, R12, R11 ;  /* 0x0000000c0d0e7389 */ /* 0x00006400000c000b */
[----:B01----:R-:W-:Y:S01]  /*126e0*/  ENDCOLLECTIVE ;  /* 0x000000000000791b */ /* 0x003fe20003800000 */
.L_x_5088:
        /* <DEDUP_REMOVED lines=17> */
.L_x_5089:
[----:B------:R-:W-:Y:S02]  /*12800*/  IMAD.MOV.U32 R13, RZ, RZ, R6 ;  /* 0x000000ffff0d7224 */ /* 0x000fe400078e0006 */
[----:B------:R-:W-:Y:S01]  /*12810*/  IMAD.MOV.U32 R12, RZ, RZ, 0x5 ;  /* 0x00000005ff0c7424 */ /* 0x000fe200078e00ff */
[----:B------:R-:W-:-:S13]  /*12820*/  IADD3 R2, P4, R14, R0, RZ ;  /* 0x000000000e027210 */ /* 0x000fda0007f9e0ff */
[----:B------:R-:W-:Y:S05]  /*12830*/  WARPSYNC.COLLECTIVE R15, `(.L_x_5090) ;  /* 0x000000000f087348 */ /* 0x000fea0003c00000 */
[----:B------:R0:W1:Y:S02]  /*12840*/  SHFL.IDX P6, R14, R13, R12, R11 ;  /* 0x0000000c0d0e7389 */ /* 0x00006400000c000b */
[----:B01----:R-:W-:Y:S01]  /*12850*/  ENDCOLLECTIVE ;  /* 0x000000000000791b */ /* 0x003fe20003800000 */
.L_x_5090:
        /* <DEDUP_REMOVED lines=12> */
.L_x_5091:
        /* <DEDUP_REMOVED lines=9> */
.L_x_5001:
[----:B0-----:R0:W1:Y:S02]  /*129b0*/  SYNCS.PHASECHK.TRANS64.TRYWAIT P0, [R10+URZ+0x22840], R20 ;  /* 0x022840140a0075a7 */ /* 0x001064000800017f */
[----:B-1----:R-:W-:Y:S05]  /*129c0*/  @!P0 NANOSLEEP.SYNCS 0x989680 ;  /* 0x009896800000895d */ /* 0x002fea0003900000 */
[----:B------:R-:W1:Y:S02]  /*129d0*/  @!P0 SYNCS.PHASECHK.TRANS64 P0, [R10+URZ+0x22840], R20 ;  /* 0x022840140a0085a7 */ /* 0x000e64000800007f */
[----:B-1----:R-:W-:Y:S05]  /*129e0*/  @!P0 BRA `(.L_x_5001) ;  /* 0xfffffffc00f08947 */ /* 0x002fea000383ffff */
[----:B------:R-:W-:Y:S05]  /*129f0*/  BRA `(.L_x_5093) ;  /* 0xffffffc000f07947 */ /* 0x000fea000383ffff */
.L_x_5002:
        /* <DEDUP_REMOVED lines=8> */
.L_x_5095:
[----:B------:R-:W-:Y:S05]  /*12a80*/  BSYNC B1 ;  /* 0x0000000000017941 */ /* 0x000fea0003800000 */
.L_x_5094:
[----:B------:R-:W-:Y:S01]  /*12a90*/  IMAD.MOV.U32 R13, RZ, RZ, R6 ;  /* 0x000000ffff0d7224 */ /* 0x000fe200078e0006 */
[----:B------:R-:W-:Y:S01]  /*12aa0*/  MOV R3, R14 ;  /* 0x0000000e00037202 */ /* 0x000fe20000000f00 */
[----:B------:R-:W-:Y:S02]  /*12ab0*/  IMAD.MOV.U32 R12, RZ, RZ, RZ ;  /* 0x000000ffff0c7224 */ /* 0x000fe400078e00ff */
[----:B------:R-:W-:Y:S02]  /*12ac0*/  IMAD.MOV.U32 R11, RZ, RZ, 0x181f ;  /* 0x0000181fff0b7424 */ /* 0x000fe400078e00ff */
[----:B------:R-:W-:Y:S02]  /*12ad0*/  IMAD.MOV.U32 R15, RZ, RZ, -0x1 ;  /* 0xffffffffff0f7424 */ /* 0x000fe400078e00ff */
[----:B------:R-:W-:-:S07]  /*12ae0*/  IMAD R7, R7, 0x2, R22 ;  /* 0x0000000207077824 */ /* 0x000fce00078e0216 */
[----:B------:R-:W-:Y:S05]  /*12af0*/  WARPSYNC.COLLECTIVE R15, `(.L_x_5096) ;  /* 0x000000000f087348 */ /* 0x000fea0003c00000 */
[----:B------:R0:W1:Y:S02]  /*12b00*/  SHFL.IDX P6, R14, R13, R12, R11 ;  /* 0x0000000c0d0e7389 */ /* 0x00006400000c000b */
[----:B01----:R-:W-:Y:S01]  /*12b10*/  ENDCOLLECTIVE ;  /* 0x000000000000791b */ /* 0x003fe20003800000 */
.L_x_5096:
[----:B------:R-:W-:Y:S02]  /*12b20*/  IMAD.MOV.U32 R13, RZ, RZ, R8 ;  /* 0x000000ffff0d7224 */ /* 0x000fe400078e0008 */
[----:B------:R-:W-:Y:S02]  /*12b30*/  IMAD.MOV.U32 R12, RZ, RZ, 0x1 ;  /* 0x00000001ff0c7424 */ /* 0x000fe400078e00ff */
[----:B------:R-:W-:-:S07]  /*12b40*/  IMAD.MOV.U32 R2, RZ, RZ, R14 ;  /* 0x000000ffff027224 */ /* 0x000fce00078e000e */
[----:B------:R-:W-:Y:S05]  /*12b50*/  WARPSYNC.COLLECTIVE R15, `(.L_x_5097) ;  /* 0x000000000f087348 */ /* 0x000fea0003c00000 */
[----:B------:R0:W1:Y:S02]  /*12b60*/  SHFL.IDX P6, R14, R13, R12, R11 ;  /* 0x0000000c0d0e7389 */ /* 0x00006400000c000b */
[----:B01----:R-:W-:Y:S01]  /*12b70*/  ENDCOLLECTIVE ;  /* 0x000000000000791b */ /* 0x003fe20003800000 */
.L_x_5097:
        /* <DEDUP_REMOVED lines=11> */
.L_x_5098:
[----:B------:R-:W-:Y:S02]  /*12c30*/  IMAD.MOV.U32 R13, RZ, RZ, R8 ;  /* 0x000000ffff0d7224 */ /* 0x000fe400078e0008 */
[----:B------:R-:W-:Y:S02]  /*12c40*/  IMAD.MOV.U32 R12, RZ, RZ, 0x2 ;  /* 0x00000002ff0c7424 */ /* 0x000fe400078e00ff */
[----:B------:R-:W-:-:S07]  /*12c50*/  IMAD.MOV.U32 R2, RZ, RZ, R14 ;  /* 0x000000ffff027224 */ /* 0x000fce00078e000e */
[----:B------:R-:W-:Y:S05]  /*12c60*/  WARPSYNC.COLLECTIVE R15, `(.L_x_5099) ;  /* 0x000000000f087348 */ /* 0x000fea0003c00000 */
[----:B------:R0:W1:Y:S02]  /*12c70*/  SHFL.IDX P6, R14, R13, R12, R11 ;  /* 0x0000000c0d0e7389 */ /* 0x00006400000c000b */
[----:B01----:R-:W-:Y:S01]  /*12c80*/  ENDCOLLECTIVE ;  /* 0x000000000000791b */ /* 0x003fe20003800000 */
.L_x_5099:
        /* <DEDUP_REMOVED lines=11> */
.L_x_5100:
[----:B------:R-:W-:Y:S01]  /*12d40*/  MOV R13, R8 ;  /* 0x00000008000d7202 */ /* 0x000fe20000000f00 */
[----:B------:R-:W-:Y:S02]  /*12d50*/  IMAD.MOV.U32 R12, RZ, RZ, 0x3 ;  /* 0x00000003ff0c7424 */ /* 0x000fe400078e00ff */
[----:B------:R-:W-:-:S07]  /*12d60*/  IMAD.MOV.U32 R2, RZ, RZ, R14 ;  /* 0x000000ffff027224 */ /* 0x000fce00078e000e */
[----:B------:R-:W-:Y:S05]  /*12d70*/  WARPSYNC.COLLECTIVE R15, `(.L_x_5101) ;  /* 0x000000000f087348 */ /* 0x000fea0003c00000 */
[----:B------:R0:W1:Y:S02]  /*12d80*/  SHFL.IDX P6, R14, R13, R12, R11 ;  /* 0x0000000c0d0e7389 */ /* 0x00006400000c000b */
[----:B01----:R-:W-:Y:S01]  /*12d90*/  ENDCOLLECTIVE ;  /* 0x000000000000791b */ /* 0x003fe20003800000 */
.L_x_5101:
        /* <DEDUP_REMOVED lines=11> */
.L_x_5102:
[----:B------:R-:W-:Y:S02]  /*12e50*/  IMAD.MOV.U32 R13, RZ, RZ, R8 ;  /* 0x000000ffff0d7224 */ /* 0x000fe400078e0008 */
[----:B------:R-:W-:Y:S02]  /*12e60*/  IMAD.MOV.U32 R12, RZ, RZ, 0x4 ;  /* 0x00000004ff0c7424 */ /* 0x000fe400078e00ff */
[----:B------:R-:W-:-:S07]  /*12e70*/  IMAD.MOV.U32 R2, RZ, RZ, R14 ;  /* 0x000000ffff027224 */ /* 0x000fce00078e000e */
[----:B------:R-:W-:Y:S05]  /*12e80*/  WARPSYNC.COLLECTIVE R15, `(.L_x_5103) ;  /* 0x000000000f087348 */ /* 0x000fea0003c00000 */
[----:B------:R0:W1:Y:S02]  /*12e90*/  SHFL.IDX P6, R14, R13, R12, R11 ;  /* 0x0000000c0d0e7389 */ /* 0x00006400000c000b */
[----:B01----:R-:W-:Y:S01]  /*12ea0*/  ENDCOLLECTIVE ;  /* 0x000000000000791b */ /* 0x003fe20003800000 */
.L_x_5103:
        /* <DEDUP_REMOVED lines=11> */
.L_x_5104:
[----:B------:R-:W-:Y:S02]  /*12f60*/  IMAD.MOV.U32 R13, RZ, RZ, R8 ;  /* 0x000000ffff0d7224 */ /* 0x000fe400078e0008 */
[----:B------:R-:W-:Y:S02]  /*12f70*/  IMAD.MOV.U32 R12, RZ, RZ, 0x5 ;  /* 0x00000005ff0c7424 */ /* 0x000fe400078e00ff */
[----:B------:R-:W-:-:S07]  /*12f80*/  IMAD.MOV.U32 R2, RZ, RZ, R14 ;  /* 0x000000ffff027224 */ /* 0x000fce00078e000e */
[----:B------:R-:W-:Y:S05]  /*12f90*/  WARPSYNC.COLLECTIVE R15, `(.L_x_5105) ;  /* 0x000000000f087348 */ /* 0x000fea0003c00000 */
[----:B------:R0:W1:Y:S02]  /*12fa0*/  SHFL.IDX P6, R14, R13, R12, R11 ;  /* 0x0000000c0d0e7389 */ /* 0x00006400000c000b */
[----:B01----:R-:W-:Y:S01]  /*12fb0*/  ENDCOLLECTIVE ;  /* 0x000000000000791b */ /* 0x003fe20003800000 */
.L_x_5105:
        /* <DEDUP_REMOVED lines=11> */
.L_x_5106:
[----:B------:R-:W-:Y:S05]  /*13070*/  BRA `(.L_x_5107) ;  /* 0xffffffc000207947 */ /* 0x000fea000383ffff */
.L_x_5007:
[----:B--2---:R2:W3:Y:S02]  /*13080*/  SYNCS.PHASECHK.TRANS64.TRYWAIT P0, [R10+URZ+0x22860], R20 ;  /* 0x022860140a0075a7 */ /* 0x0044e4000800017f */
[----:B---3--:R-:W-:Y:S05]  /*13090*/  @!P0 NANOSLEEP.SYNCS 0x989680 ;  /* 0x009896800000895d */ /* 0x008fea0003900000 */
[----:B------:R-:W3:Y:S02]  /*130a0*/  @!P0 SYNCS.PHASECHK.TRANS64 P0, [R10+URZ+0x22860], R20 ;  /* 0x022860140a0085a7 */ /* 0x000ee4000800007f */
[----:B---3--:R-:W-:Y:S05]  /*130b0*/  @!P0 BRA `(.L_x_5007) ;  /* 0xfffffffc00f08947 */ /* 0x008fea000383ffff */
[----:B------:R-:W-:Y:S05]  /*130c0*/  BRA `(.L_x_5108) ;  /* 0xffffffc000707947 */ /* 0x000fea000383ffff */
.L_x_5008:
        /* <DEDUP_REMOVED lines=8> */
.L_x_5110:
[----:B------:R-:W-:Y:S05]  /*13150*/  BSYNC B1 ;  /* 0x0000000000017941 */ /* 0x000fea0003800000 */
.L_x_5109:
        /* <DEDUP_REMOVED lines=9> */
.L_x_5111:
[----:B------:R-:W-:Y:S02]  /*131f0*/  IMAD.MOV.U32 R13, RZ, RZ, R25 ;  /* 0x000000ffff0d7224 */ /* 0x000fe400078e0019 */
[----:B------:R-:W-:Y:S01]  /*13200*/  IMAD.MOV.U32 R12, RZ, RZ, 0x1 ;  /* 0x00000001ff0c7424 */ /* 0x000fe200078e00ff */
[----:B------:R-:W-:-:S13]  /*13210*/  IADD3 R2, P0, R14, R0, RZ ;  /* 0x000000000e027210 */ /* 0x000fda0007f1e0ff */
[----:B------:R-:W-:Y:S05]  /*13220*/  WARPSYNC.COLLECTIVE R15, `(.L_x_5112) ;  /* 0x000000000f087348 */ /* 0x000fea0003c00000 */
[----:B------:R0:W1:Y:S02]  /*13230*/  SHFL.IDX P6, R14, R13, R12, R11 ;  /* 0x0000000c0d0e7389 */ /* 0x00006400000c000b */
[----:B01----:R-:W-:Y:S01]  /*13240*/  ENDCOLLECTIVE ;  /* 0x000000000000791b */ /* 0x003fe20003800000 */
.L_x_5112:
        /* <DEDUP_REMOVED lines=13> */
.L_x_5113:
[----:B------:R-:W-:Y:S02]  /*13320*/  IMAD.MOV.U32 R13, RZ, RZ, R25 ;  /* 0x000000ffff0d7224 */ /* 0x000fe400078e0019 */
[----:B------:R-:W-:Y:S01]  /*13330*/  IMAD.MOV.U32 R12, RZ, RZ, 0x2 ;  /* 0x00000002ff0c7424 */ /* 0x000fe200078e00ff */
[----:B------:R-:W-:-:S13]  /*13340*/  IADD3 R2, P0, R14, R0, RZ ;  /* 0x000000000e027210 */ /* 0x000fda0007f1e0ff */
[----:B------:R-:W-:Y:S05]  /*13350*/  WARPSYNC.COLLECTIVE R15, `(.L_x_5114) ;  /* 0x000000000f087348 */ /* 0x000fea0003c00000 */
[----:B------:R0:W1:Y:S02]  /*13360*/  SHFL.IDX P6, R14, R13, R12, R11 ;  /* 0x0000000c0d0e7389 */ /* 0x00006400000c000b */
[----:B01----:R-:W-:Y:S01]  /*13370*/  ENDCOLLECTIVE ;  /* 0x000000000000791b */ /* 0x003fe20003800000 */
.L_x_5114:
        /* <DEDUP_REMOVED lines=13> */
.L_x_5115:
[----:B------:R-:W-:Y:S02]  /*13450*/  IMAD.MOV.U32 R13, RZ, RZ, R25 ;  /* 0x000000ffff0d7224 */ /* 0x000fe400078e0019 */
[----:B------:R-:W-:Y:S02]  /*13460*/  IMAD.MOV.U32 R12, RZ, RZ, 0x3 ;  /* 0x00000003ff0c7424 */ /* 0x000fe400078e00ff */
[----:B------:R-:W-:-:S07]  /*13470*/  IMAD.MOV.U32 R8, RZ, RZ, R14 ;  /* 0x000000ffff087224 */ /* 0x000fce00078e000e */
[----:B------:R-:W-:Y:S05]  /*13480*/  WARPSYNC.COLLECTIVE R15, `(.L_x_5116) ;  /* 0x000000000f087348 */ /* 0x000fea0003c00000 */
[----:B------:R0:W1:Y:S02]  /*13490*/  SHFL.IDX P6, R14, R13, R12, R11 ;  /* 0x0000000c0d0e7389 */ /* 0x00006400000c000b */
[----:B01----:R-:W-:Y:S01]  /*134a0*/  ENDCOLLECTIVE ;  /* 0x000000000000791b */ /* 0x003fe20003800000 */
.L_x_5116:
        /* <DEDUP_REMOVED lines=9> */
[----:B------:R-:W-:-:S03]  /*13540*/  MOV R5, R14 ;  /* 0x0000000e00057202 */ /* 0x000fc60000000f00 */
[----:B------:R0:W-:Y:S04]  /*13550*/  LDGSTS.E.BYPASS.LTC128B.128 [R20+0xa400], desc[UR48][R2.64+0x180], !P1 ;  /* 0x0a40018002147fae */ /* 0x0001e8000c901d70 */
[----:B0-----:R-:W-:Y:S05]  /*13560*/  WARPSYNC.COLLECTIVE R15, `(.L_x_5117) ;  /* 0x000000000f087348 */ /* 0x001fea0003c00000 */
[----:B------:R1:W2:Y:S02]  /*13570*/  SHFL.IDX P6, R14, R13, R12, R11 ;  /* 0x0000000c0d0e7389 */ /* 0x0002a400000c000b */
[----:B012---:R-:W-:Y:S01]  /*13580*/  ENDCOLLECTIVE ;  /* 0x000000000000791b */ /* 0x007fe20003800000 */
.L_x_5117:
[----:B------:R-:W-:Y:S02]  /*13590*/  IMAD.MOV.U32 R13, RZ, RZ, R25 ;  /* 0x000000ffff0d7224 */ /* 0x000fe400078e0019 */
[----:B------:R-:W-:Y:S01]  /*135a0*/  IMAD.MOV.U32 R12, RZ, RZ, 0x4 ;  /* 0x00000004ff0c7424 */ /* 0x000fe200078e00ff */
[----:B------:R-:W-:-:S13]  /*135b0*/  IADD3 R2, P0, R14, R0, RZ ;  /* 0x000000000e027210 */ /* 0x000fda0007f1e0ff */
[----:B------:R-:W-:Y:S05]  /*135c0*/  WARPSYNC.COLLECTIVE R15, `(.L_x_5118) ;  /* 0x000000000f087348 */ /* 0x000fea0003c00000 */
[----:B------:R0:W1:Y:S02]  /*135d0*/  SHFL.IDX P6, R14, R13, R12, R11 ;  /* 0x0000000c0d0e7389 */ /* 0x00006400000c000b */
[----:B01----:R-:W-:Y:S01]  /*135e0*/  ENDCOLLECTIVE ;  /* 0x000000000000791b */ /* 0x003fe20003800000 */
.L_x_5118:
        /* <DEDUP_REMOVED lines=13> */
.L_x_5119:
[----:B------:R-:W-:Y:S02]  /*136c0*/  IMAD.MOV.U32 R13, RZ, RZ, R25 ;  /* 0x000000ffff0d7224 */ /* 0x000fe400078e0019 */
[----:B------:R-:W-:Y:S01]  /*136d0*/  IMAD.MOV.U32 R12, RZ, RZ, 0x5 ;  /* 0x00000005ff0c7424 */ /* 0x000fe200078e00ff */
[----:B------:R-:W-:-:S13]  /*136e0*/  IADD3 R2, P0, R14, R0, RZ ;  /* 0x000000000e027210 */ /* 0x000fda0007f1e0ff */
[----:B------:R-:W-:Y:S05]  /*136f0*/  WARPSYNC.COLLECTIVE R15, `(.L_x_5120) ;  /* 0x000000000f087348 */ /* 0x000fea0003c00000 */
[----:B------:R0:W1:Y:S02]  /*13700*/  SHFL.IDX P6, R14, R13, R12, R11 ;  /* 0x0000000c0d0e7389 */ /* 0x00006400000c000b */
[----:B01----:R-:W-:Y:S01]  /*13710*/  ENDCOLLECTIVE ;  /* 0x000000000000791b */ /* 0x003fe20003800000 */
.L_x_5120:
        /* <DEDUP_REMOVED lines=13> */
.L_x_5121:
[----:B------:R-:W-:Y:S05]  /*137f0*/  BRA `(.L_x_5122) ;  /* 0xffffffbc00b87947 */ /* 0x000fea000383ffff */
.L_x_5016:
        /* <DEDUP_REMOVED lines=8> */
.L_x_5124:
[----:B------:R-:W-:Y:S05]  /*13880*/  BSYNC B0 ;  /* 0x0000000000007941 */ /* 0x000fea0003800000 */
.L_x_5123:
[----:B------:R-:W-:Y:S01]  /*13890*/  IMAD.MOV.U32 R13, RZ, RZ, R16 ;  /* 0x000000ffff0d7224 */ /* 0x000fe200078e0010 */
[----:B------:R-:W-:Y:S01]  /*138a0*/  MOV R15, 0xffffffff ;  /* 0xffffffff000f7802 */ /* 0x000fe20000000f00 */
[----:B------:R-:W-:Y:S02]  /*138b0*/  IMAD.MOV.U32 R12, RZ, RZ, 0x1 ;  /* 0x00000001ff0c7424 */ /* 0x000fe400078e00ff */
[----:B------:R-:W-:Y:S02]  /*138c0*/  IMAD.MOV.U32 R11, RZ, RZ, 0x1f ;  /* 0x0000001fff0b7424 */ /* 0x000fe400078e00ff */
[----:B------:R-:W-:Y:S02]  /*138d0*/  IMAD.IADD R5, R19, 0x1, R8 ;  /* 0x0000000113057824 */ /* 0x000fe400078e0208 */
[----:B------:R-:W-:-:S07]  /*138e0*/  IMAD.MOV.U32 R0, RZ, RZ, R14 ;  /* 0x000000ffff007224 */ /* 0x000fce00078e000e */
[----:B------:R-:W-:Y:S05]  /*138f0*/  WARPSYNC.COLLECTIVE R15, `(.L_x_5125) ;  /* 0x000000000f087348 */ /* 0x000fea0003c00000 */
[----:B------:R0:W1:Y:S02]  /*13900*/  SHFL.IDX P6, R14, R13, R12, R11 ;  /* 0x0000000c0d0e7389 */ /* 0x00006400000c000b */
[----:B01----:R-:W-:Y:S01]  /*13910*/  ENDCOLLECTIVE ;  /* 0x000000000000791b */ /* 0x003fe20003800000 */
.L_x_5125:
        /* <DEDUP_REMOVED lines=18> */
.L_x_5126:
[----:B------:R-:W-:Y:S01]  /*13a40*/  IMAD.MOV.U32 R12, RZ, RZ, 0x2 ;  /* 0x00000002ff0c7424 */ /* 0x000fe200078e00ff */
[----:B------:R-:W-:-:S05]  /*13a50*/  SEL R6, R14, RZ, P1 ;  /* 0x000000ff0e067207 */ /* 0x000fca0000800000 */
[----:B------:R-:W-:-:S04]  /*13a60*/  IMAD.IADD R6, R5, 0x1, R6 ;  /* 0x0000000105067824 */ /* 0x000fc800078e0206 */
[----:B------:R-:W-:-:S07]  /*13a70*/  IMAD.MOV.U32 R13, RZ, RZ, R6 ;  /* 0x000000ffff0d7224 */ /* 0x000fce00078e0006 */
[----:B------:R-:W-:Y:S05]  /*13a80*/  WARPSYNC.COLLECTIVE R15, `(.L_x_5127) ;  /* 0x000000000f087348 */ /* 0x000fea0003c00000 */
[----:B------:R0:W1:Y:S02]  /*13a90*/  SHFL.UP P6, R14, R13, R12, R11 ;  /* 0x0400000c0d0e7389 */ /* 0x00006400000c000b */
[----:B01----:R-:W-:Y:S01]  /*13aa0*/  ENDCOLLECTIVE ;  /* 0x000000000000791b */ /* 0x003fe20003800000 */
.L_x_5127:
[----:B------:R-:W-:Y:S01]  /*13ab0*/  IMAD.MOV.U32 R12, RZ, RZ, 0x4 ;  /* 0x00000004ff0c7424 */ /* 0x000fe200078e00ff */
[----:B------:R-:W-:-:S05]  /*13ac0*/  SEL R7, R14, RZ, P2 ;  /* 0x000000ff0e077207 */ /* 0x000fca0001000000 */
[----:B------:R-:W-:-:S04]  /*13ad0*/  IMAD.IADD R7, R6, 0x1, R7 ;  /* 0x0000000106077824 */ /* 0x000fc800078e0207 */
[----:B------:R-:W-:-:S07]  /*13ae0*/  IMAD.MOV.U32 R13, RZ, RZ, R7 ;  /* 0x000000ffff0d7224 */ /* 0x000fce00078e0007 */
[----:B------:R-:W-:Y:S05]  /*13af0*/  WARPSYNC.COLLECTIVE R15, `(.L_x_5128) ;  /* 0x000000000f087348 */ /* 0x000fea0003c00000 */
[----:B------:R0:W1:Y:S02]  /*13b00*/  SHFL.UP P6, R14, R13, R12, R11 ;  /* 0x0400000c0d0e7389 */ /* 0x00006400000c000b */
[----:B01----:R-:W-:Y:S01]  /*13b10*/  ENDCOLLECTIVE ;  /* 0x000000000000791b */ /* 0x003fe20003800000 */
.L_x_5128:
[----:B------:R-:W-:Y:S01]  /*13b20*/  IMAD.MOV.U32 R12, RZ, RZ, 0x8 ;  /* 0x00000008ff0c7424 */ /* 0x000fe200078e00ff */
[----:B------:R-:W-:-:S05]  /*13b30*/  SEL R2, R14, RZ, P3 ;  /* 0x000000ff0e027207 */ /* 0x000fca0001800000 */
[----:B------:R-:W-:-:S04]  /*13b40*/  IMAD.IADD R2, R7, 0x1, R2 ;  /* 0x0000000107027824 */ /* 0x000fc800078e0202 */
[----:B------:R-:W-:-:S07]  /*13b50*/  IMAD.MOV.U32 R13, RZ, RZ, R2 ;  /* 0x000000ffff0d7224 */ /* 0x000fce00078e0002 */
[----:B------:R-:W-:Y:S05]  /*13b60*/  WARPSYNC.COLLECTIVE R15, `(.L_x_5129) ;  /* 0x000000000f087348 */ /* 0x000fea0003c00000 */
[----:B------:R0:W1:Y:S02]  /*13b70*/  SHFL.UP P6, R14, R13, R12, R11 ;  /* 0x0400000c0d0e7389 */ /* 0x00006400000c000b */
[----:B01----:R-:W-:Y:S01]  /*13b80*/  ENDCOLLECTIVE ;  /* 0x000000000000791b */ /* 0x003fe20003800000 */
.L_x_5129:
[----:B------:R-:W-:Y:S01]  /*13b90*/  IMAD.MOV.U32 R12, RZ, RZ, 0x10 ;  /* 0x00000010ff0c7424 */ /* 0x000fe200078e00ff */
[----:B------:R-:W-:-:S05]  /*13ba0*/  SEL R3, R14, RZ, P4 ;  /* 0x000000ff0e037207 */ /* 0x000fca0002000000 */
[----:B------:R-:W-:-:S04]  /*13bb0*/  IMAD.IADD R3, R2, 0x1, R3 ;  /* 0x0000000102037824 */ /* 0x000fc800078e0203 */
[----:B------:R-:W-:-:S07]  /*13bc0*/  IMAD.MOV.U32 R13, RZ, RZ, R3 ;  /* 0x000000ffff0d7224 */ /* 0x000fce00078e0003 */
[----:B------:R-:W-:Y:S05]  /*13bd0*/  WARPSYNC.COLLECTIVE R15, `(.L_x_5130) ;  /* 0x000000000f087348 */ /* 0x000fea0003c00000 */
[----:B------:R0:W1:Y:S02]  /*13be0*/  SHFL.UP P6, R14, R13, R12, R11 ;  /* 0x0400000c0d0e7389 */ /* 0x00006400000c000b */
[----:B01----:R-:W-:Y:S01]  /*13bf0*/  ENDCOLLECTIVE ;  /* 0x000000000000791b */ /* 0x003fe20003800000 */
.L_x_5130:
[----:B------:R-:W-:Y:S02]  /*13c00*/  IMAD.MOV.U32 R12, RZ, RZ, 0x1f ;  /* 0x0000001fff0c7424 */ /* 0x000fe400078e00ff */
[----:B------:R-:W-:Y:S01]  /*13c10*/  IMAD.MOV.U32 R11, RZ, RZ, 0x1f ;  /* 0x0000001fff0b7424 */ /* 0x000fe200078e00ff */
[----:B------:R-:W-:-:S05]  /*13c20*/  SEL R6, R14, RZ, P5 ;  /* 0x000000ff0e067207 */ /* 0x000fca0002800000 */
[----:B------:R-:W-:-:S05]  /*13c30*/  IMAD.IADD R6, R3, 0x1, R6 ;  /* 0x0000000103067824 */ /* 0x000fca00078e0206 */
[----:B------:R-:W-:-:S07]  /*13c40*/  MOV R13, R6 ;  /* 0x00000006000d7202 */ /* 0x000fce0000000f00 */
[----:B------:R-:W-:Y:S05]  /*13c50*/  WARPSYNC.COLLECTIVE R15, `(.L_x_5131) ;  /* 0x000000000f087348 */ /* 0x000fea0003c00000 */
[----:B------:R0:W1:Y:S02]  /*13c60*/  SHFL.IDX P6, R14, R13, R12, R11 ;  /* 0x0000000c0d0e7389 */ /* 0x00006400000c000b */
[----:B01----:R-:W-:Y:S01]  /*13c70*/  ENDCOLLECTIVE ;  /* 0x000000000000791b */ /* 0x003fe20003800000 */
.L_x_5131:
[----:B------:R-:W-:Y:S05]  /*13c80*/  BRA `(.L_x_5132) ;  /* 0xffffffc000147947 */ /* 0x000fea000383ffff */
.L_x_5021:
        /* <DEDUP_REMOVED lines=8> */
.L_x_5134:
[----:B------:R-:W-:Y:S05]  /*13d10*/  BSYNC B0 ;  /* 0x0000000000007941 */ /* 0x000fea0003800000 */
.L_x_5133:
        /* <DEDUP_REMOVED lines=8> */
.L_x_5135:
[----:B------:R-:W-:Y:S01]  /*13da0*/  IMAD.MOV.U32 R12, RZ, RZ, 0x4 ;  /* 0x00000004ff0c7424 */ /* 0x000fe200078e00ff */
[----:B------:R-:W-:-:S05]  /*13db0*/  SEL R2, R14, RZ, P2 ;  /* 0x000000ff0e027207 */ /* 0x000fca0001000000 */
[----:B------:R-:W-:-:S04]  /*13dc0*/  IMAD.IADD R2, R13, 0x1, R2 ;  /* 0x000000010d027824 */ /* 0x000fc800078e0202 */
[----:B------:R-:W-:-:S07]  /*13dd0*/  IMAD.MOV.U32 R13, RZ, RZ, R2 ;  /* 0x000000ffff0d7224 */ /* 0x000fce00078e0002 */
[----:B------:R-:W-:Y:S05]  /*13de0*/  WARPSYNC.COLLECTIVE R15, `(.L_x_5136) ;  /* 0x000000000f087348 */ /* 0x000fea0003c00000 */
[----:B------:R0:W1:Y:S02]  /*13df0*/  SHFL.UP P6, R14, R13, R12, R11 ;  /* 0x0400000c0d0e7389 */ /* 0x00006400000c000b */
[----:B01----:R-:W-:Y:S01]  /*13e00*/  ENDCOLLECTIVE ;  /* 0x000000000000791b */ /* 0x003fe20003800000 */
.L_x_5136:
[----:B------:R-:W-:Y:S01]  /*13e10*/  IMAD.MOV.U32 R12, RZ, RZ, 0x8 ;  /* 0x00000008ff0c7424 */ /* 0x000fe200078e00ff */
[----:B------:R-:W-:-:S05]  /*13e20*/  SEL R3, R14, RZ, P3 ;  /* 0x000000ff0e037207 */ /* 0x000fca0001800000 */
[----:B------:R-:W-:-:S04]  /*13e30*/  IMAD.IADD R3, R2, 0x1, R3 ;  /* 0x0000000102037824 */ /* 0x000fc800078e0203 */
[----:B------:R-:W-:-:S07]  /*13e40*/  IMAD.MOV.U32 R13, RZ, RZ, R3 ;  /* 0x000000ffff0d7224 */ /* 0x000fce00078e0003 */
[----:B------:R-:W-:Y:S05]  /*13e50*/  WARPSYNC.COLLECTIVE R15, `(.L_x_5137) ;  /* 0x000000000f087348 */ /* 0x000fea0003c00000 */
[----:B------:R0:W1:Y:S02]  /*13e60*/  SHFL.UP P6, R14, R13, R12, R11 ;  /* 0x0400000c0d0e7389 */ /* 0x00006400000c000b */
[----:B01----:R-:W-:Y:S01]  /*13e70*/  ENDCOLLECTIVE ;  /* 0x000000000000791b */ /* 0x003fe20003800000 */
.L_x_5137:
[----:B------:R-:W-:Y:S01]  /*13e80*/  IMAD.MOV.U32 R12, RZ, RZ, 0x10 ;  /* 0x00000010ff0c7424 */ /* 0x000fe200078e00ff */
[----:B------:R-:W-:-:S05]  /*13e90*/  SEL R4, R14, RZ, P4 ;  /* 0x000000ff0e047207 */ /* 0x000fca0002000000 */
[----:B------:R-:W-:-:S04]  /*13ea0*/  IMAD.IADD R4, R3, 0x1, R4 ;  /* 0x0000000103047824 */ /* 0x000fc800078e0204 */
[----:B------:R-:W-:-:S07]  /*13eb0*/  IMAD.MOV.U32 R13, RZ, RZ, R4 ;  /* 0x000000ffff0d7224 */ /* 0x000fce00078e0004 */
[----:B------:R-:W-:Y:S05]  /*13ec0*/  WARPSYNC.COLLECTIVE R15, `(.L_x_5138) ;  /* 0x000000000f087348 */ /* 0x000fea0003c00000 */
[----:B------:R0:W1:Y:S02]  /*13ed0*/  SHFL.UP P6, R14, R13, R12, R11 ;  /* 0x0400000c0d0e7389 */ /* 0x00006400000c000b */
[----:B01----:R-:W-:Y:S01]  /*13ee0*/  ENDCOLLECTIVE ;  /* 0x000000000000791b */ /* 0x003fe20003800000 */
.L_x_5138:
[----:B------:R-:W-:Y:S02]  /*13ef0*/  IMAD.MOV.U32 R12, RZ, RZ, 0x1f ;  /* 0x0000001fff0c7424 */ /* 0x000fe400078e00ff */
[----:B------:R-:W-:Y:S01]  /*13f00*/  IMAD.MOV.U32 R11, RZ, RZ, 0x1f ;  /* 0x0000001fff0b7424 */ /* 0x000fe200078e00ff */
[----:B------:R-:W-:-:S04]  /*13f10*/  SEL R3, R14, RZ, P5 ;  /* 0x000000ff0e037207 */ /* 0x000fc80002800000 */
[----:B------:R-:W-:-:S05]  /*13f20*/  IADD3 R6, R4, R3, RZ ;  /* 0x0000000304067210 */ /* 0x000fca0007ffe0ff */
[----:B------:R-:W-:-:S07]  /*13f30*/  IMAD.MOV.U32 R13, RZ, RZ, R6 ;  /* 0x000000ffff0d7224 */ /* 0x000fce00078e0006 */
[----:B------:R-:W-:Y:S05]  /*13f40*/  WARPSYNC.COLLECTIVE R15, `(.L_x_5139) ;  /* 0x000000000f087348 */ /* 0x000fea0003c00000 */
[----:B------:R0:W1:Y:S02]  /*13f50*/  SHFL.IDX P6, R14, R13, R12, R11 ;  /* 0x0000000c0d0e7389 */ /* 0x00006400000c000b */
[----:B01----:R-:W-:Y:S01]  /*13f60*/  ENDCOLLECTIVE ;  /* 0x000000000000791b */ /* 0x003fe20003800000 */
.L_x_5139:
[----:B------:R-:W-:Y:S05]  /*13f70*/  BRA `(.L_x_5140) ;  /* 0xffffffbc00f47947 */ /* 0x000fea000383ffff */
.L_x_5023:
[----:B------:R-:W-:Y:S01]  /*13f80*/  BSSY B0, `(.L_x_5141) ;  /* 0x0000006000007945 */ /* 0x000fe20003800000 */
[----:B------:R-:W-:Y:S01]  /*13f90*/  PLOP3.LUT P6, PT, P6, PT, PT, 0x8, 0x0 ;  /* 0x000000000000781c */ /* 0x000fe200037ce170 */
[----:B------:R-:W-:-:S12]  /*13fa0*/  IMAD.MOV.U32 R15, RZ, RZ, -0x1 ;  /* 0xffffffffff0f7424 */ /* 0x000fd800078e00ff */
[----:B012---:R-:W-:Y:S05]  /*13fb0*/  WARPSYNC.COLLECTIVE R15, `(.L_x_5142) ;  /* 0x000000000f087348 */ /* 0x007fea0003c00000 */
[----:B------:R-:W-:Y:S01]  /*13fc0*/  VOTE.ANY R14, PT, P6 ;  /* 0x00000000000e7806 */ /* 0x000fe200030e0100 */
[----:B012---:R-:W-:Y:S06]  /*13fd0*/  ENDCOLLECTIVE ;  /* 0x000000000000791b */ /* 0x007fec0003800000 */
.L_x_5142:
[----:B------:R-:W-:Y:S05]  /*13fe0*/  BSYNC B0 ;  /* 0x0000000000007941 */ /* 0x000fea0003800000 */
.L_x_5141:
        /* <DEDUP_REMOVED lines=9> */
.L_x_5143:
[----:B------:R-:W-:Y:S01]  /*14080*/  IMAD.MOV.U32 R5, RZ, RZ, R14 ;  /* 0x000000ffff057224 */ /* 0x000fe200078e000e */
[----:B------:R-:W-:Y:S06]  /*14090*/  BRA `(.L_x_5144) ;  /* 0xffffffbc00e47947 */ /* 0x000fec000383ffff */
.L_x_5025:
[----:B------:R-:W-:Y:S01]  /*140a0*/  BSSY B0, `(.L_x_5145) ;  /* 0x0000007000007945 */ /* 0x000fe20003800000 */
[----:B------:R-:W-:Y:S02]  /*140b0*/  IMAD.MOV.U32 R13, RZ, RZ, R6 ;  /* 0x000000ffff0d7224 */ /* 0x000fe400078e0006 */
[----:B------:R-:W-:Y:S02]  /*140c0*/  IMAD.MOV.U32 R11, RZ, RZ, 0x1f ;  /* 0x0000001fff0b7424 */ /* 0x000fe400078e00ff */
[----:B------:R-:W-:-:S07]  /*140d0*/  IMAD.MOV.U32 R15, RZ, RZ, -0x1 ;  /* 0xffffffffff0f7424 */ /* 0x000fce00078e00ff */
[----:B01234-:R-:W-:Y:S05]  /*140e0*/  WARPSYNC.COLLECTIVE R15, `(.L_x_5146) ;  /* 0x000000000f087348 */ /* 0x01ffea0003c00000 */
[----:B------:R0:W0:Y:S02]  /*140f0*/  SHFL.IDX P6, R14, R13, R12, R11 ;  /* 0x0000000c0d0e7389 */ /* 0x00002400000c000b */
[----:B01234-:R-:W-:Y:S01]  /*14100*/  ENDCOLLECTIVE ;  /* 0x000000000000791b */ /* 0x01ffe20003800000 */
.L_x_5146:
[----:B------:R-:W-:Y:S05]  /*14110*/  BSYNC B0 ;  /* 0x0000000000007941 */ /* 0x000fea0003800000 */
.L_x_5145:
[----:B------:R-:W-:Y:S05]  /*14120*/  BRA `(.L_x_5024) ;  /* 0xffffffbc00dc7947 */ /* 0x000fea000383ffff */
.L_x_5029:
[----:B-1----:R1:W2:Y:S02]  /*14130*/  SYNCS.PHASECHK.TRANS64.TRYWAIT P0, [R7+URZ+0x22820], R0 ;  /* 0x02282000070075a7 */ /* 0x0022a4000800017f */
[----:B--2---:R-:W-:Y:S05]  /*14140*/  @!P0 NANOSLEEP.SYNCS 0x989680 ;  /* 0x009896800000895d */ /* 0x004fea0003900000 */
[----:B------:R-:W2:Y:S02]  /*14150*/  @!P0 SYNCS.PHASECHK.TRANS64 P0, [R7+URZ+0x22820], R0 ;  /* 0x02282000070085a7 */ /* 0x000ea4000800007f */
[----:B--2---:R-:W-:Y:S05]  /*14160*/  @!P0 BRA `(.L_x_5029) ;  /* 0xfffffffc00f08947 */ /* 0x004fea000383ffff */
[----:B------:R-:W-:Y:S05]  /*14170*/  BRA `(.L_x_5147) ;  /* 0xffffffc400547947 */ /* 0x000fea000383ffff */
.L_x_5030:
        /* <DEDUP_REMOVED lines=8> */
[----:B01-34-:R-:W-:Y:S05]  /*14200*/  WARPSYNC.COLLECTIVE R15, `(.L_x_5149) ;  /* 0x000000000f087348 */ /* 0x01bfea0003c00000 */
[----:B------:R2:W0:Y:S02]  /*14210*/  SHFL.IDX P6, R14, R13, R12, R11 ;  /* 0x0000000c0d0e7389 */ /* 0x00042400000c000b */
[----:B01234-:R-:W-:Y:S01]  /*14220*/  ENDCOLLECTIVE ;  /* 0x000000000000791b */ /* 0x01ffe20003800000 */
.L_x_5149:
[----:B------:R-:W-:Y:S05]  /*14230*/  BSYNC B0 ;  /* 0x0000000000007941 */ /* 0x000fea0003800000 */
.L_x_5148:
[----:B------:R-:W-:Y:S05]  /*14240*/  BRA `(.L_x_5150) ;  /* 0xffffffc4003c7947 */ /* 0x000fea000383ffff */
.L_x_5033:
[----:B------:R-:W-:Y:S01]  /*14250*/  BSSY B1, `(.L_x_5151) ;  /* 0x0000006000017945 */ /* 0x000fe20003800000 */
[----:B------:R-:W-:-:S07]  /*14260*/  IMAD.MOV.U32 R15, RZ, RZ, -0x1 ;  /* 0xffffffffff0f7424 */ /* 0x000fce00078e00ff */
[----:B01-34-:R-:W-:Y:S05]  /*14270*/  WARPSYNC.COLLECTIVE R15, `(.L_x_5152) ;  /* 0x000000000f0c7348 */ /* 0x01bfea0003c00000 */
[----:B------:R-:W-:Y:S02]  /*14280*/  ELECT P6, UR62, PT ;  /* 0x00000000003e782f */ /* 0x000fe400038c0000 */
[----:B------:R-:W-:Y:S01]  /*14290*/  MOV R14, UR62 ;  /* 0x0000003e000e7c02 */ /* 0x000fe20008000f00 */
[----:B01-34-:R-:W-:Y:S10]  /*142a0*/  ENDCOLLECTIVE ;  /* 0x000000000000791b */ /* 0x01bff40003800000 */
.L_x_5152:
[----:B------:R-:W-:Y:S05]  /*142b0*/  BSYNC B1 ;  /* 0x0000000000017941 */ /* 0x000fea0003800000 */
.L_x_5151:
[----:B------:R-:W-:Y:S05]  /*142c0*/  BRA `(.L_x_5153) ;  /* 0xffffffc400347947 */ /* 0x000fea000383ffff */
.L_x_5035:
[----:B-1----:R1:W2:Y:S02]  /*142d0*/  SYNCS.PHASECHK.TRANS64.TRYWAIT P1, [R5+URZ+0x22840], R0 ;  /* 0x02284000050075a7 */ /* 0x0022a4000802017f */
[----:B--2---:R-:W-:Y:S05]  /*142e0*/  @!P1 NANOSLEEP.SYNCS 0x989680 ;  /* 0x009896800000995d */ /* 0x004fea0003900000 */
[----:B------:R-:W2:Y:S02]  /*142f0*/  @!P1 SYNCS.PHASECHK.TRANS64 P1, [R5+URZ+0x22840], R0 ;  /* 0x02284000050095a7 */ /* 0x000ea4000802007f */
[----:B--2---:R-:W-:Y:S05]  /*14300*/  @!P1 BRA `(.L_x_5035) ;  /* 0xfffffffc00f09947 */ /* 0x004fea000383ffff */
[----:B------:R-:W-:Y:S05]  /*14310*/  BRA `(.L_x_5154) ;  /* 0xffffffc400547947 */ /* 0x000fea000383ffff */
.L_x_5037:
[----:B--2---:R2:W0:Y:S02]  /*14320*/  SYNCS.PHASECHK.TRANS64.TRYWAIT P1, [R3+URZ+0x22840], R2 ;  /* 0x02284002030075a7 */ /* 0x004424000802017f */
[----:B0-----:R-:W-:Y:S05]  /*14330*/  @!P1 NANOSLEEP.SYNCS 0x989680 ;  /* 0x009896800000995d */ /* 0x001fea0003900000 */
[----:B------:R-:W0:Y:S02]  /*14340*/  @!P1 SYNCS.PHASECHK.TRANS64 P1, [R3+URZ+0x22840], R2 ;  /* 0x02284002030095a7 */ /* 0x000e24000802007f */
[----:B0-----:R-:W-:Y:S05]  /*14350*/  @!P1 BRA `(.L_x_5037) ;  /* 0xfffffffc00f09947 */ /* 0x001fea000383ffff */
[----:B------:R-:W-:Y:S05]  /*14360*/  BRA `(.L_x_5155) ;  /* 0xffffffc400607947 */ /* 0x000fea000383ffff */
.L_x_5039:
[----:B------:R0:W0:Y:S02]  /*14370*/  SYNCS.PHASECHK.TRANS64.TRYWAIT P1, [R5+URZ+0x22860], R0 ;  /* 0x02286000050075a7 */ /* 0x000024000802017f */
[----:B0-----:R-:W-:Y:S05]  /*14380*/  @!P1 NANOSLEEP.SYNCS 0x989680 ;  /* 0x009896800000995d */ /* 0x001fea0003900000 */
[----:B------:R-:W0:Y:S02]  /*14390*/  @!P1 SYNCS.PHASECHK.TRANS64 P1, [R5+URZ+0x22860], R0 ;  /* 0x02286000050095a7 */ /* 0x000e24000802007f */
[----:B0-----:R-:W-:Y:S05]  /*143a0*/  @!P1 BRA `(.L_x_5039) ;  /* 0xfffffffc00f09947 */ /* 0x001fea000383ffff */
[----:B------:R-:W-:Y:S05]  /*143b0*/  BRA `(.L_x_5156) ;  /* 0xffffffc4005c7947 */ /* 0x000fea000383ffff */
.L_x_5157:
        /* <DEDUP_REMOVED lines=12> */
.L_x_6465:


//--------------------- .text._ZN7cutlass13device_kernelIN5flash11enable_sm90INS1_16FlashAttnFwdSm90INS1_25CollectiveMainloopFwdSm90ILi2EN4cute5tupleIJNS5_1CILi1EEES8_S8_EEENS6_IJNS7_ILi128EEENS7_ILi96EEENS7_ILi64EEEEEELi256ENS_6half_tEfNS_4arch4Sm90ELb1ELb0ELb0ELb1ELb1ELb1ELb0ELb1ELb0ELb1ELb0ELb0EEENS1_21CollectiveEpilogueFwdINS6_IJSA_NS7_ILi256EEESB_EEES9_SE_SG_Li256ELb1ELb1ELb0ELb0EEENS1_36VarlenDynamicPersistentTileSchedulerILi128ELi96ELi256ELi128ELb0ELb1ELb1ELb1ELb1ELb1EEEEEEEEEvNT_6ParamsE --------------------------
	.section	.text._ZN7cutlass13device_kernelIN5flash11enable_sm90INS1_16FlashAttnFwdSm90INS1_25CollectiveMainloopFwdSm90ILi2EN4cute5tupleIJNS5_1CILi1EEES8_S8_EEENS6_IJNS7_ILi128EEENS7_ILi96EEENS7_ILi64EEEEEELi256ENS_6half_tEfNS_4arch4Sm90ELb1ELb0ELb0ELb1ELb1ELb1ELb0ELb1ELb0ELb1ELb0ELb0EEENS1_21CollectiveEpilogueFwdINS6_IJSA_NS7_ILi256EEESB_EEES9_SE_SG_Li256ELb1ELb1ELb0ELb0EEENS1_36VarlenDynamicPersistentTileSchedulerILi128ELi96ELi256ELi128ELb0ELb1ELb1ELb1ELb1ELb1EEEEEEEEEvNT_6ParamsE,"ax",@progbits
	.align	128
.text._ZN7cutlass13device_kernelIN5flash11enable_sm90INS1_16FlashAttnFwdSm90INS1_25CollectiveMainloopFwdSm90ILi2EN4cute5tupleIJNS5_1CILi1EEES8_S8_EEENS6_IJNS7_ILi128EEENS7_ILi96EEENS7_ILi64EEEEEELi256ENS_6half_tEfNS_4arch4Sm90ELb1ELb0ELb0ELb1ELb1ELb1ELb0ELb1ELb0ELb1ELb0ELb0EEENS1_21CollectiveEpilogueFwdINS6_IJSA_NS7_ILi256EEESB_EEES9_SE_SG_Li256ELb1ELb1ELb0ELb0EEENS1_36VarlenDynamicPersistentTileSchedulerILi128ELi96ELi256ELi128ELb0ELb1ELb1ELb1ELb1ELb1EEEEEEEEEvNT_6ParamsE:
        .type           _ZN7cutlass13device_kernelIN5flash11enable_sm90INS1_16FlashAttnFwdSm90INS1_25CollectiveMainloopFwdSm90ILi2EN4cute5tupleIJNS5_1CILi1EEES8_S8_EEENS6_IJNS7_ILi128EEENS7_ILi96EEENS7_ILi64EEEEEELi256ENS_6half_tEfNS_4arch4Sm90ELb1ELb0ELb0ELb1ELb1ELb1ELb0ELb1ELb0ELb1ELb0ELb0EEENS1_21CollectiveEpilogueFwdINS6_IJSA_NS7_ILi256EEESB_EEES9_SE_SG_Li256ELb1ELb1ELb0ELb0EEENS1_36VarlenDynamicPersistentTileSchedulerILi128ELi96ELi256ELi128ELb0ELb1ELb1ELb1ELb1ELb1EEEEEEEEEvNT_6ParamsE,@function
        .size           _ZN7cutlass13device_kernelIN5flash11enable_sm90INS1_16FlashAttnFwdSm90INS1_25CollectiveMainloopFwdSm90ILi2EN4cute5tupleIJNS5_1CILi1EEES8_S8_EEENS6_IJNS7_ILi128EEENS7_ILi96EEENS7_ILi64EEEEEELi256ENS_6half_tEfNS_4arch4Sm90ELb1ELb0ELb0ELb1ELb1ELb1ELb0ELb1ELb0ELb1ELb0ELb0EEENS1_21CollectiveEpilogueFwdINS6_IJSA_NS7_ILi256EEESB_EEES9_SE_SG_Li256ELb1ELb1ELb0ELb0EEENS1_36VarlenDynamicPersistentTileSchedulerILi128ELi96ELi256ELi128ELb0ELb1ELb1ELb1ELb1ELb1EEEEEEEEEvNT_6ParamsE,(.L_x_6466 - _ZN7cutlass13device_kernelIN5flash11enable_sm90INS1_16FlashAttnFwdSm90INS1_25CollectiveMainloopFwdSm90ILi2EN4cute5tupleIJNS5_1CILi1EEES8_S8_EEENS6_IJNS7_ILi128EEENS7_ILi96EEENS7_ILi64EEEEEELi256ENS_6half_tEfNS_4arch4Sm90ELb1ELb0ELb0ELb1ELb1ELb1ELb0ELb1ELb0ELb1ELb0ELb0EEENS1_21CollectiveEpilogueFwdINS6_IJSA_NS7_ILi256EEESB_EEES9_SE_SG_Li256ELb1ELb1ELb0ELb0EEENS1_36VarlenDynamicPersistentTileSchedulerILi128ELi96ELi256ELi128ELb0ELb1ELb1ELb1ELb1ELb1EEEEEEEEEvNT_6ParamsE)
        .other          _ZN7cutlass13device_kernelIN5flash11enable_sm90INS1_16FlashAttnFwdSm90INS1_25CollectiveMainloopFwdSm90ILi2EN4cute5tupleIJNS5_1CILi1EEES8_S8_EEENS6_IJNS7_ILi128EEENS7_ILi96EEENS7_ILi64EEEEEELi256ENS_6half_tEfNS_4arch4Sm90ELb1ELb0ELb0ELb1ELb1ELb1ELb0ELb1ELb0ELb1ELb0ELb0EEENS1_21CollectiveEpilogueFwdINS6_IJSA_NS7_ILi256EEESB_EEES9_SE_SG_Li256ELb1ELb1ELb0ELb0EEENS1_36VarlenDynamicPersistentTileSchedulerILi128ELi96ELi256ELi128ELb0ELb1ELb1ELb1ELb1ELb1EEEEEEEEEvNT_6ParamsE,@"STO_CUDA_ENTRY STV_DEFAULT"
_ZN7cutlass13device_kernelIN5flash11enable_sm90INS1_16FlashAttnFwdSm90INS1_25CollectiveMainloopFwdSm90ILi2EN4cute5tupleIJNS5_1CILi1EEES8_S8_EEENS6_IJNS7_ILi128EEENS7_ILi96EEENS7_ILi64EEEEEELi256ENS_6half_tEfNS_4arch4Sm90ELb1ELb0ELb0ELb1ELb1ELb1ELb0ELb1ELb0ELb1ELb0ELb0EEENS1_21CollectiveEpilogueFwdINS6_IJSA_NS7_ILi256EEESB_EEES9_SE_SG_Li256ELb1ELb1ELb0ELb0EEENS1_36VarlenDynamicPersistentTileSchedulerILi128ELi96ELi256ELi128ELb0ELb1ELb1ELb1ELb1ELb1EEEEEEEEEvNT_6ParamsE:
        /* <DEDUP_REMOVED lines=17> */
.L_x_5159:
[----:B------:R-:W-:Y:S05]  /*0110*/  BSYNC B0 ;  /* 0x0000000000007941 */ /* 0x000fea0003800000 */
.L_x_5158:
        /* <DEDUP_REMOVED lines=40> */
.L_x_5160:
        /* <DEDUP_REMOVED lines=22> */
.L_x_5161:
        /* <DEDUP_REMOVED lines=18> */
.L_x_5162:
        /* <DEDUP_REMOVED lines=22> */
.L_x_5163:
        /* <DEDUP_REMOVED lines=22> */
.L_x_5164:
        /* <DEDUP_REMOVED lines=9> */
.L_x_5167:
        /* <DEDUP_REMOVED lines=9> */
[----:B------:R-:W-:-:S02]  /*0a00*/  ISETP.NE.AND P0, PT, R3, 0x1, PT ;  /* 0x000000010300780c */ /* 0x000fc40003f05270 */
[----:B------:R-:W-:-:S11]  /*0a10*/  LOP3.LUT R23, R23, 0xffffffef, RZ, 0xc0, !PT ;  /* 0xffffffef17177812 */ /* 0x000fd600078ec0ff */
[----:B------:R-:W-:Y:S06]  /*0a20*/  @!P0 BAR.ARV 0x9, 0x100 ;  /* 0x0244000000008b1d */ /* 0x000fec0000002000 */
[----:B------:R-:W-:Y:S02]  /*0a30*/  @P0 LOP3.LUT R23, R23, 0x10, RZ, 0xfc, !PT ;  /* 0x0000001017170812 */ /* 0x000fe400078efcff */
        /* <DEDUP_REMOVED lines=8> */
[----:B------:R-:W-:Y:S01]  /*0ac0*/  MOV R22, RZ ;  /* 0x000000ff00167202 */ /* 0x000fe20000000f00 */
[----:B------:R-:W-:Y:S02]  /*0ad0*/  IMAD.MOV.U32 R18, RZ, RZ, RZ ;  /* 0x000000ffff127224 */ /* 0x000fe400078e00ff */
[----:B------:R-:W-:Y:S01]  /*0ae0*/  IMAD.MOV.U32 R210, RZ, RZ, RZ ;  /* 0x000000ffffd27224 */ /* 0x000fe200078e00ff */
[----:B------:R-:W-:Y:S01]  /*0af0*/  SHF.R.S32.HI R0, RZ, 0x1f, R12 ;  /* 0x0000001fff007819 */ /* 0x000fe2000001140c */
[----:B------:R-:W-:-:S03]  /*0b00*/  IMAD.MOV.U32 R207, RZ, RZ, RZ ;  /* 0x000000ffffcf7224 */ /* 0x000fc600078e00ff */
[----:B------:R-:W-:-:S04]  /*0b10*/  LEA.HI R2, R0, R12, RZ, 0x7 ;  /* 0x0000000c00027211 */ /* 0x000fc800078f38ff */
[----:B------:R-:W-:Y:S02]  /*0b20*/  LOP3.LUT R3, R2, 0xffffff80, RZ, 0xc0, !PT ;  /* 0xffffff8002037812 */ /* 0x000fe400078ec0ff */
[----:B------:R-:W-:-:S03]  /*0b30*/  SHF.R.S32.HI R14, RZ, 0x7, R2 ;  /* 0x00000007ff0e7819 */ /* 0x000fc60000011402 */
        /* <DEDUP_REMOVED lines=11> */
[CC--:B------:R-:W-:Y:S02]  /*0bf0*/  LEA.HI R3, R0.reuse, R12.reuse, RZ, 0x4 ;  /* 0x0000000c00037211 */ /* 0x0c0fe400078f20ff */
[----:B------:R-:W-:Y:S02]  /*0c00*/  LOP3.LUT R9, R5, 0xfffffff8, RZ, 0xc0, !PT ;  /* 0xfffffff805097812 */ /* 0x000fe400078ec0ff */
[----:B------:R-:W-:Y:S02]  /*0c10*/  SHF.R.S32.HI R6, RZ, 0x4, R3 ;  /* 0x00000004ff067819 */ /* 0x000fe40000011403 */
[----:B------:R-:W-:Y:S01]  /*0c20*/  LEA.HI R5, R0, R12, RZ, 0x5 ;  /* 0x0000000c00057211 */ /* 0x000fe200078f28ff */
[----:B------:R-:W-:Y:S01]  /*0c30*/  IMAD.IADD R10, R4, 0x1, -R9 ;  /* 0x00000001040a7824 */ /* 0x000fe200078e0a09 */
[----:B------:R-:W-:-:S02]  /*0c40*/  LOP3.LUT R4, R3, 0x3fffff0, RZ, 0xc0, !PT ;  /* 0x03fffff003047812 */ /* 0x000fc400078ec0ff */
[----:B------:R-:W-:Y:S01]  /*0c50*/  LEA.HI R3, R3, R6, RZ, 0x1 ;  /* 0x0000000603037211 */ /* 0x000fe200078f08ff */
[----:B------:R-:W-:Y:S01]  /*0c60*/  IMAD R7, R7, 0x10, R10 ;  /* 0x0000001007077824 */ /* 0x000fe200078e020a */
[----:B------:R-:W-:Y:S01]  /*0c70*/  SHF.R.S32.HI R15, RZ, 0x5, R5 ;  /* 0x00000005ff0f7819 */ /* 0x000fe20000011405 */
[----:B------:R-:W-:Y:S01]  /*0c80*/  IMAD.IADD R4, R12, 0x1, -R4 ;  /* 0x000000010c047824 */ /* 0x000fe200078e0a04 */
[----:B------:R-:W-:Y:S02]  /*0c90*/  LOP3.LUT R3, R3, 0x1ffffffe, RZ, 0xc0, !PT ;  /* 0x1ffffffe03037812 */ /* 0x000fe400078ec0ff */
[----:B------:R-:W-:Y:S02]  /*0ca0*/  LOP3.LUT R8, R8, 0x7ffffffc, RZ, 0xc0, !PT ;  /* 0x7ffffffc08087812 */ /* 0x000fe400078ec0ff */
[----:B------:R-:W-:Y:S01]  /*0cb0*/  LEA R4, R15, R4, 0x4 ;  /* 0x000000040f047211 */ /* 0x000fe200078e20ff */
[----:B------:R-:W-:Y:S02]  /*0cc0*/  IMAD.IADD R3, R6, 0x1, -R3 ;  /* 0x0000000106037824 */ /* 0x000fe400078e0a03 */
[----:B------:R-:W-:Y:S01]  /*0cd0*/  IMAD R6, R2, 0x40, R7 ;  /* 0x0000004002067824 */ /* 0x000fe200078e0207 */
[-C--:B------:R-:W-:Y:S01]  /*0ce0*/  LEA.HI R2, R0, R12.reuse, RZ, 0x2 ;  /* 0x0000000c00027211 */ /* 0x080fe200078f10ff */
[----:B------:R-:W-:Y:S01]  /*0cf0*/  IMAD R5, R4, 0x8, R3 ;  /* 0x0000000804057824 */ /* 0x000fe200078e0203 */
[----:B------:R-:W-:-:S02]  /*0d00*/  LEA.HI R0, R0, R12, RZ, 0x3 ;  /* 0x0000000c00007211 */ /* 0x000fc400078f18ff */
[--C-:B------:R-:W-:Y:S01]  /*0d10*/  SHF.R.S32.HI R206, RZ, 0x2, R2.reuse ;  /* 0x00000002ffce7819 */ /* 0x100fe20000011402 */
[----:B------:R-:W-:Y:S01]  /*0d20*/  STL [R1+0x50], R6 ;  /* 0x0000500601007387 */ /* 0x000fe20000100800 */
[----:B------:R-:W-:Y:S01]  /*0d30*/  SHF.R.S32.HI R3, RZ, 0x1f, R2 ;  /* 0x0000001fff037819 */ /* 0x000fe20000011402 */
[----:B------:R-:W-:Y:S01]  /*0d40*/  IMAD.SHL.U32 R5, R5, 0x8, RZ ;  /* 0x0000000805057824 */ /* 0x000fe200078e00ff */
[----:B------:R-:W-:Y:S01]  /*0d50*/  LOP3.LUT R2, R2, 0xfffffffc, RZ, 0xc0, !PT ;  /* 0xfffffffc02027812 */ /* 0x000fe200078ec0ff */
[----:B------:R-:W-:Y:S01]  /*0d60*/  VIADD R7, R206, 0x40 ;  /* 0x00000040ce077836 */ /* 0x000fe20000000000 */
[----:B------:R-:W-:Y:S01]  /*0d70*/  LEA.HI R3, R3, R206, RZ, 0x3 ;  /* 0x000000ce03037211 */ /* 0x000fe200078f18ff */
[----:B------:R-:W-:Y:S01]  /*0d80*/  STL [R1+0x3c], RZ ;  /* 0x00003cff01007387 */ /* 0x000fe20000100800 */
[----:B------:R-:W-:Y:S01]  /*0d90*/  SHF.R.S32.HI R4, RZ, 0x3, R0 ;  /* 0x00000003ff047819 */ /* 0x000fe20000011400 */
[----:B------:R-:W-:Y:S01]  /*0da0*/  IMAD.IADD R9, R12, 0x1, -R2 ;  /* 0x000000010c097824 */ /* 0x000fe200078e0a02 */
[----:B------:R-:W-:Y:S01]  /*0db0*/  LOP3.LUT R0, R0, 0xfffffff8, RZ, 0xc0, !PT ;  /* 0xfffffff800007812 */ /* 0x000fe200078ec0ff */
[----:B------:R-:W-:Y:S01]  /*0dc0*/  IMAD.SHL.U32 R2, R7, 0x40, RZ ;  /* 0x0000004007027824 */ /* 0x000fe200078e00ff */
[----:B------:R-:W-:Y:S01]  /*0dd0*/  SHF.R.S32.HI R4, RZ, 0x1f, R7 ;  /* 0x0000001fff047819 */ /* 0x000fe20000011407 */
[----:B------:R-:W-:Y:S01]  /*0de0*/  IMAD.SHL.U32 R204, R9, 0x4, RZ ;  /* 0x0000000409cc7824 */ /* 0x000fe200078e00ff */
[----:B------:R-:W-:Y:S01]  /*0df0*/  LOP3.LUT R3, R3, 0xfffffff8, RZ, 0xc0, !PT ;  /* 0xfffffff803037812 */ /* 0x000fe200078ec0ff */
[----:B------:R-:W-:Y:S01]  /*0e00*/  IMAD.IADD R10, R12, 0x1, -R0 ;  /* 0x000000010c0a7824 */ /* 0x000fe200078e0a00 */
[----:B------:R-:W-:Y:S01]  /*0e10*/  LEA.HI R4, R4, R7, RZ, 0x3 ;  /* 0x0000000704047211 */ /* 0x000fe200078f18ff */
[C---:B------:R-:W-:Y:S01]  /*0e20*/  IMAD.SHL.U32 R16, R9.reuse, 0x8, RZ ;  /* 0x0000000809107824 */ /* 0x040fe200078e00ff */
[C---:B------:R-:W-:Y:S01]  /*0e30*/  LEA.HI R0, R9.reuse, R9, RZ, 0x1 ;  /* 0x0000000909007211 */ /* 0x040fe200078f08ff */
[----:B------:R-:W-:Y:S01]  /*0e40*/  IMAD.SHL.U32 R219, R10, 0x8, RZ ;  /* 0x000000080adb7824 */ /* 0x000fe200078e00ff */
[----:B------:R-:W-:Y:S01]  /*0e50*/  IADD3 R3, R206, -R3, RZ ;  /* 0x80000003ce037210 */ /* 0x000fe20007ffe0ff */
[----:B------:R-:W-:Y:S01]  /*0e60*/  IMAD.SHL.U32 R4, R4, 0x40, RZ ;  /* 0x0000004004047824 */ /* 0x000fe200078e00ff */
[----:B------:R-:W-:Y:S01]  /*0e70*/  LOP3.LUT R0, R0, 0x1ffffffe, RZ, 0xc0, !PT ;  /* 0x1ffffffe00007812 */ /* 0x000fe200078ec0ff */
[----:B------:R-:W-:Y:S01]  /*0e80*/  VIADD R216, R16, 0x40 ;  /* 0x0000004010d87836 */ /* 0x000fe20000000000 */
[----:B------:R-:W-:Y:S01]  /*0e90*/  IADD3 R211, R204, 0x10, RZ ;  /* 0x00000010ccd37810 */ /* 0x000fe20007ffe0ff */
[----:B------:R0:W-:Y:S01]  /*0ea0*/  STL [R1+0x40], R3 ;  /* 0x0000400301007387 */ /* 0x0001e20000100800 */
[----:B------:R-:W-:Y:S01]  /*0eb0*/  LOP3.LUT R4, R4, 0xfffffe00, RZ, 0xc0, !PT ;  /* 0xfffffe0004047812 */ /* 0x000fe200078ec0ff */
[----:B------:R-:W-:Y:S01]  /*0ec0*/  IMAD.IADD R0, R9, 0x1, -R0 ;  /* 0x0000000109007824 */ /* 0x000fe200078e0a00 */
[----:B------:R-:W-:Y:S01]  /*0ed0*/  SHF.R.S32.HI R7, RZ, 0x1f, R219 ;  /* 0x0000001fff077819 */ /* 0x000fe200000114db */
[----:B------:R-:W-:Y:S01]  /*0ee0*/  VIADD R7, R219, 0xc0 ;  /* 0x000000c0db077836 */ /* 0x000fe20000000000 */
[----:B------:R-:W-:Y:S01]  /*0ef0*/  SHF.R.S32.HI R17, RZ, 0x1f, R16 ;  /* 0x0000001fff117819 */ /* 0x000fe20000011410 */
[----:B------:R-:W-:Y:S01]  /*0f00*/  IMAD R0, R0, 0x8, R6 ;  /* 0x0000000800007824 */ /* 0x000fe200078e0206 */
[----:B------:R-:W-:Y:S01]  /*0f10*/  SHF.R.S32.HI R229, RZ, 0x1f, R216 ;  /* 0x0000001fffe57819 */ /* 0x000fe200000114d8 */
[----:B------:R-:W-:Y:S01]  /*0f20*/  VIADD R215, R16, 0x60 ;  /* 0x0000006010d77836 */ /* 0x000fe20000000000 */
[----:B0-----:R-:W-:Y:S01]  /*0f30*/  LOP3.LUT R3, R2, 0x1c0, RZ, 0xc0, !PT ;  /* 0x000001c002037812 */ /* 0x001fe200078ec0ff */
[----:B------:R-:W-:-:S02]  /*0f40*/  VIADD R2, R16, 0x20 ;  /* 0x0000002010027836 */ /* 0x000fc40000000000 */
[C---:B------:R-:W-:Y:S01]  /*0f50*/  VIADD R214, R16.reuse, 0x80 ;  /* 0x0000008010d67836 */ /* 0x040fe20000000000 */
[----:B------:R-:W-:Y:S01]  /*0f60*/  SHF.R.U32.HI R9, RZ, 0x3, R3 ;  /* 0x00000003ff097819 */ /* 0x000fe20000011603 */
[C---:B------:R-:W-:Y:S01]  /*0f70*/  VIADD R213, R16.reuse, 0xa0 ;  /* 0x000000a010d57836 */ /* 0x040fe20000000000 */
[----:B------:R-:W-:Y:S01]  /*0f80*/  LOP3.LUT R3, R3, 0x38, R16, 0xf8, !PT ;  /* 0x0000003803037812 */ /* 0x000fe200078ef810 */
[C---:B------:R-:W-:Y:S01]  /*0f90*/  VIADD R218, R16.reuse, 0xc0 ;  /* 0x000000c010da7836 */ /* 0x040fe20000000000 */
[----:B------:R-:W-:Y:S01]  /*0fa0*/  SHF.R.S32.HI R208, RZ, 0x1f, R2 ;  /* 0x0000001fffd07819 */ /* 0x000fe20000011402 */
[----:B------:R-:W-:Y:S01]  /*0fb0*/  VIADD R217, R16, 0xe0 ;  /* 0x000000e010d97836 */ /* 0x000fe20000000000 */
[----:B------:R-:W-:Y:S01]  /*0fc0*/  SHF.R.S32.HI R228, RZ, 0x1f, R215 ;  /* 0x0000001fffe47819 */ /* 0x000fe200000114d7 */
        /* <DEDUP_REMOVED lines=8> */
[----:B--2---:R-:W-:Y:S02]  /*1050*/  LOP3.LUT R209, R13, 0x1, RZ, 0xfc, !PT ;  /* 0x000000010dd17812 */ /* 0x004fe400078efcff */
[----:B------:R-:W-:-:S05]  /*1060*/  SHF.R.S32.HI R13, RZ, 0x1f, R211 ;  /* 0x0000001fff0d7819 */ /* 0x000fca00000114d3 */
[----:B------:R-:W-:Y:S04]  /*1070*/  STL [R1+0x48], R13 ;  /* 0x0000480d01007387 */ /* 0x000fe80000100800 */
[----:B------:R0:W-:Y:S02]  /*1080*/  STL [R1+0xc], R4 ;  /* 0x00000c0401007387 */ /* 0x0001e40000100800 */
[----:B0-----:R-:W-:Y:S02]  /*1090*/  LOP3.LUT R4, R4, R3, R9, 0xf6, !PT ;  /* 0x0000000304047212 */ /* 0x001fe400078ef609 */
[----:B------:R-:W-:Y:S01]  /*10a0*/  SHF.R.S32.HI R3, RZ, 0x1f, R7 ;  /* 0x0000001fff037819 */ /* 0x000fe20000011407 */
[----:B------:R-:W-:Y:S01]  /*10b0*/  IMAD.IADD R7, R11, 0x1, -R8 ;  /* 0x000000010b077824 */ /* 0x000fe200078e0a08 */
[----:B------:R-:W-:-:S04]  /*10c0*/  LEA R3, R4, R19, 0x1 ;  /* 0x0000001304037211 */ /* 0x000fc800078e08ff */
[----:B------:R0:W-:Y:S04]  /*10d0*/  STL [R1+0x18], R7 ;  /* 0x0000180701007387 */ /* 0x0001e80000100800 */
[----:B------:R0:W-:Y:S04]  /*10e0*/  STL [R1+0x4c], R3 ;  /* 0x00004c0301007387 */ /* 0x0001e80000100800 */
[----:B------:R0:W-:Y:S04]  /*10f0*/  STL [R1+0x54], R5 ;  /* 0x0000540501007387 */ /* 0x0001e80000100800 */
[----:B------:R0:W-:Y:S02]  /*1100*/  STL [R1+0x10], R0 ;  /* 0x0000100001007387 */ /* 0x0001e40000100800 */
.L_x_5327:
[----:B0-2---:R-:W0:Y:S02]  /*1110*/  LDC.64 R4, c[0x0][0xc88] ;  /* 0x00032200ff047b82 */ /* 0x005e240000000a00 */
        /* <DEDUP_REMOVED lines=41> */
[----:B------:R-:W-:Y:S01]  /*13b0*/  IMAD.U32 R26, RZ, RZ, UR5 ;  /* 0x00000005ff1a7e24 */ /* 0x000fe2000f8e00ff */
[----:B------:R-:W-:Y:S01]  /*13c0*/  MOV R35, UR4 ;  /* 0x0000000400237c02 */ /* 0x000fe20008000f00 */
[----:B-1-34-:R-:W-:Y:S06]  /*13d0*/  @P2 BRA `(.L_x_5169) ;  /* 0x0000000000242947 */ /* 0x01afec0003800000 */
        /* <DEDUP_REMOVED lines=9> */
.L_x_5169:
[----:B------:R-:W-:Y:S01]  /*1470*/  ULDC.64 UR4, c[0x0][0xa20] ;  /* 0x0002880000047ab9 */ /* 0x000fe20000000a00 */
[----:B------:R0:W-:Y:S01]  /*1480*/  STL [R1+0x2c], R34 ;  /* 0x00002c2201007387 */ /* 0x0001e20000100800 */
[----:B------:R-:W-:-:S04]  /*1490*/  ISETP.NE.U32.AND P1, PT, RZ, UR4, PT ;  /* 0x00000004ff007c0c */ /* 0x000fc8000bf25070 */
[----:B------:R-:W-:-:S13]  /*14a0*/  ISETP.NE.AND.EX P1, PT, RZ, UR5, PT, P1 ;  /* 0x00000005ff007c0c */ /* 0x000fda000bf25310 */
[----:B0-----:R-:W-:Y:S05]  /*14b0*/  @!P1 BRA `(.L_x_5170) ;  /* 0x0000000000109947 */ /* 0x001fea0003800000 */
[----:B------:R-:W-:-:S04]  /*14c0*/  IADD3 R4, P0, R37, UR4, RZ ;  /* 0x0000000425047c10 */ /* 0x000fc8000ff1e0ff */
[----:B------:R-:W-:-:S05]  /*14d0*/  IADD3.X R5, R32, UR5, RZ, P0, !PT ;  /* 0x0000000520057c10 */ /* 0x000fca00087fe4ff */
[----:B------:R0:W5:Y:S01]  /*14e0*/  LDG.E R35, desc[UR40][R4.64] ;  /* 0x0000002804237981 */ /* 0x000162000c1e1900 */
[----:B------:R-:W-:Y:S05]  /*14f0*/  BRA `(.L_x_5171) ;  /* 0x0000000000107947 */ /* 0x000fea0003800000 */
.L_x_5170:
[----:B------:R-:W-:Y:S05]  /*1500*/  @!P0 BRA `(.L_x_5171) ;  /* 0x00000000000c8947 */ /* 0x000fea0003800000 */
[----:B------:R-:W2:Y:S04]  /*1510*/  LDG.E R4, desc[UR40][R8.64] ;  /* 0x0000002808047981 */ /* 0x000ea8000c1e1900 */
[----:B------:R-:W2:Y:S02]  /*1520*/  LDG.E R35, desc[UR40][R8.64+0x4] ;  /* 0x0000042808237981 */ /* 0x000ea4000c1e1900 */
[----:B--2---:R-:W-:-:S07]  /*1530*/  IMAD.IADD R35, R35, 0x1, -R4 ;  /* 0x0000000123237824 */ /* 0x004fce00078e0a04 */
.L_x_5171:
[----:B------:R-:W-:Y:S01]  /*1540*/  ULDC.64 UR4, c[0x0][0xa10] ;  /* 0x0002840000047ab9 */ /* 0x000fe20000000a00 */
[----:B------:R-:W1:Y:S01]  /*1550*/  LDC R9, c[0x0][0x448] ;  /* 0x00011200ff097b82 */ /* 0x000e620000000800 */
[----:B------:R-:W-:-:S04]  /*1560*/  ISETP.NE.U32.AND P0, PT, RZ, UR4, PT ;  /* 0x00000004ff007c0c */ /* 0x000fc8000bf05070 */
[----:B------:R-:W-:Y:S01]  /*1570*/  ISETP.NE.AND.EX P0, PT, RZ, UR5, PT, P0 ;  /* 0x00000005ff007c0c */ /* 0x000fe2000bf05300 */
[----:B------:R-:W-:-:S12]  /*1580*/  ULDC.64 UR4, c[0x0][0xa30] ;  /* 0x00028c0000047ab9 */ /* 0x000fd80000000a00 */
[----:B0-----:R-:W0:Y:S02]  /*1590*/  @P0 LDC.64 R4, c[0x0][0xa10] ;  /* 0x00028400ff040b82 */ /* 0x001e240000000a00 */
[----:B0-----:R-:W-:-:S05]  /*15a0*/  @P0 IMAD.WIDE R4, R25, 0x4, R4 ;  /* 0x0000000419040825 */ /* 0x001fca00078e0204 */
[----:B------:R-:W2:Y:S04]  /*15b0*/  @P0 LDG.E R3, desc[UR40][R4.64] ;  /* 0x0000002804030981 */ /* 0x000ea8000c1e1900 */
[----:B------:R0:W2:Y:S01]  /*15c0*/  @P0 LDG.E R8, desc[UR40][R4.64+0x4] ;  /* 0x0000042804080981 */ /* 0x0000a2000c1e1900 */
[----:B------:R-:W-:Y:S01]  /*15d0*/  ISETP.NE.U32.AND P1, PT, RZ, UR4, PT ;  /* 0x00000004ff007c0c */ /* 0x000fe2000bf25070 */
[----:B-----5:R-:W-:-:S03]  /*15e0*/  IMAD.MOV.U32 R24, RZ, RZ, R35 ;  /* 0x000000ffff187224 */ /* 0x020fc600078e0023 */
[----:B------:R-:W-:-:S13]  /*15f0*/  ISETP.NE.AND.EX P1, PT, RZ, UR5, PT, P1 ;  /* 0x00000005ff007c0c */ /* 0x000fda000bf25310 */
[----:B------:R-:W-:-:S04]  /*1600*/  @P1 IADD3 R6, P2, R37, UR4, RZ ;  /* 0x0000000425061c10 */ /* 0x000fc8000ff5e0ff */
[----:B------:R-:W-:-:S05]  /*1610*/  @P1 IADD3.X R7, R32, UR5, RZ, P2, !PT ;  /* 0x0000000520071c10 */ /* 0x000fca00097fe4ff */
[----:B------:R3:W5:Y:S01]  /*1620*/  @P1 LDG.E R24, desc[UR40][R6.64] ;  /* 0x0000002806181981 */ /* 0x000762000c1e1900 */
[----:B-1----:R-:W-:Y:S01]  /*1630*/  ISETP.NE.AND P1, PT, R9, 0x1, PT ;  /* 0x000000010900780c */ /* 0x002fe20003f25270 */
[----:B------:R-:W-:-:S04]  /*1640*/  IMAD.SHL.U32 R223, R33, 0x80, RZ ;  /* 0x0000008021df7824 */ /* 0x000fc800078e00ff */
[----:B0-----:R-:W-:-:S08]  /*1650*/  VIADD R4, R223, 0x7f ;  /* 0x0000007fdf047836 */ /* 0x001fd00000000000 */
[----:B------:R-:W0:Y:S08]  /*1660*/  @P1 LDC R9, c[0x0][0x44c] ;  /* 0x00011300ff091b82 */ /* 0x000e300000000800 */
[----:B------:R-:W1:Y:S01]  /*1670*/  @P1 LDC R5, c[0x0][0x450] ;  /* 0x00011400ff051b82 */ /* 0x000e620000000800 */
[----:B--2---:R-:W-:Y:S02]  /*1680*/  @P0 IMAD.IADD R26, R8, 0x1, -R3 ;  /* 0x00000001081a0824 */ /* 0x004fe400078e0a03 */
[----:B------:R-:W-:-:S02]  /*1690*/  IMAD.IADD R8, R35, 0x1, -R0 ;  /* 0x0000000123087824 */ /* 0x000fc400078e0a00 */
[----:B0-----:R-:W-:-:S03]  /*16a0*/  @P1 IMAD.HI.U32 R0, R4, R9, RZ ;  /* 0x0000000904001227 */ /* 0x001fc600078e00ff */
[----:B------:R-:W-:Y:S01]  /*16b0*/  IADD3 R10, R8, R26, RZ ;  /* 0x0000001a080a7210 */ /* 0x000fe20007ffe0ff */
[----:B------:R-:W-:Y:S01]  /*16c0*/  IMAD.MOV R30, RZ, RZ, -R8 ;  /* 0x000000ffff1e7224 */ /* 0x000fe200078e0a08 */
[----:B-1----:R-:W-:Y:S02]  /*16d0*/  @P1 SHF.R.U32.HI R4, RZ, R5, R0 ;  /* 0x00000005ff041219 */ /* 0x002fe40000011600 */
[C---:B------:R-:W-:Y:S01]  /*16e0*/  IADD3 R89, R10.reuse, 0x60, -R220 ;  /* 0x000000600a597810 */ /* 0x040fe20007ffe8dc */
[----:B------:R-:W-:Y:S01]  /*16f0*/  VIADD R0, R10, 0x5f ;  /* 0x0000005f0a007836 */ /* 0x000fe20000000000 */
[----:B------:R-:W-:Y:S01]  /*1700*/  VIMNMX R30, RZ, R30, !PT ;  /* 0x0000001eff1e7248 */ /* 0x000fe20007fe0100 */
[----:B------:R3:W-:Y:S02]  /*1710*/  STL [R1+0x4], R10 ;  /* 0x0000040a01007387 */ /* 0x0007e40000100800 */
[----:B------:R-:W-:Y:S02]  /*1720*/  IMAD.IADD R4, R89, 0x1, R4 ;  /* 0x0000000159047824 */ /* 0x000fe400078e0204 */
[----:B------:R-:W-:-:S04]  /*1730*/  IMAD.HI R0, R0, 0x2aaaaaab, RZ ;  /* 0x2aaaaaab00007827 */ /* 0x000fc800078e02ff */
[----:B------:R-:W-:Y:S01]  /*1740*/  IMAD.HI R4, R4, 0x2aaaaaab, RZ ;  /* 0x2aaaaaab04047827 */ /* 0x000fe200078e02ff */
[----:B------:R-:W-:-:S04]  /*1750*/  SHF.R.U32.HI R3, RZ, 0x1f, R0 ;  /* 0x0000001fff037819 */ /* 0x000fc80000011600 */
[----:B------:R-:W-:Y:S02]  /*1760*/  SHF.R.U32.HI R5, RZ, 0x1f, R4 ;  /* 0x0000001fff057819 */ /* 0x000fe40000011604 */
[----:B------:R-:W-:Y:S02]  /*1770*/  LEA.HI.SX32 R172, R0, R3, 0x1c ;  /* 0x0000000300ac7211 */ /* 0x000fe400078fe2ff */
[----:B------:R-:W-:-:S04]  /*1780*/  LEA.HI.SX32 R5, R4, R5, 0x1c ;  /* 0x0000000504057211 */ /* 0x000fc800078fe2ff */
[----:B------:R-:W-:-:S05]  /*1790*/  VIMNMX R5, R172, R5, PT ;  /* 0x00000005ac057248 */ /* 0x000fca0003fe0100 */
        /* <DEDUP_REMOVED lines=12> */
[----:B---3--:R-:W-:Y:S05]  /*1860*/  @!P1 BRA `(.L_x_5172) ;  /* 0x0000004400689947 */ /* 0x008fea0003800000 */
        /* <DEDUP_REMOVED lines=9> */
[----:B------:R-:W-:Y:S01]  /*1900*/  MOV R5, UR5 ;  /* 0x0000000500057c02 */ /* 0x000fe20008000f00 */
        /* <DEDUP_REMOVED lines=10> */
.L_x_5174:
[----:B------:R-:W-:Y:S05]  /*19b0*/  BSYNC B6 ;  /* 0x0000000000067941 */ /* 0x000fea0003800000 */
.L_x_5173:
[----:B------:R-:W-:Y:S01]  /*19c0*/  IADD3 R27, R19, 0x400, RZ ;  /* 0x00000400131b7810 */ /* 0x000fe20007ffe0ff */
[----:B------:R-:W-:Y:S03]  /*19d0*/  BSSY B6, `(.L_x_5175) ;  /* 0x0000013000067945 */ /* 0x000fe60003800000 */
        /* <DEDUP_REMOVED lines=18> */
.L_x_5176:
[----:B------:R-:W-:Y:S05]  /*1b00*/  BSYNC B6 ;  /* 0x0000000000067941 */ /* 0x000fea0003800000 */
.L_x_5175:
[----:B------:R-:W2:Y:S01]  /*1b10*/  LDL R14, [R1+0x40] ;  /* 0x00004000010e7983 */ /* 0x000ea20000100800 */
[----:B------:R-:W-:Y:S01]  /*1b20*/  ULDC.64 UR4, c[0x0][0x9f8] ;  /* 0x00027e0000047ab9 */ /* 0x000fe20000000a00 */
[----:B------:R-:W0:Y:S01]  /*1b30*/  LDC.64 R56, c[0x0][0x408] ;  /* 0x00010200ff387b82 */ /* 0x000e220000000a00 */
[----:B------:R-:W-:-:S04]  /*1b40*/  ISETP.NE.U32.AND P0, PT, RZ, UR4, PT ;  /* 0x00000004ff007c0c */ /* 0x000fc8000bf05070 */
[----:B------:R-:W-:-:S03]  /*1b50*/  ISETP.NE.AND.EX P0, PT, RZ, UR5, PT, P0 ;  /* 0x00000005ff007c0c */ /* 0x000fc6000bf05300 */
[----:B------:R-:W1:Y:S10]  /*1b60*/  LDC R39, c[0x0][0x3f4] ;  /* 0x0000fd00ff277b82 */ /* 0x000e740000000800 */
[----:B------:R-:W-:Y:S01]  /*1b70*/  @P0 IADD3 R4, P1, R37, UR4, RZ ;  /* 0x0000000425040c10 */ /* 0x000fe2000ff3e0ff */
[----:B------:R-:W-:-:S03]  /*1b80*/  ULDC UR4, c[0x0][0x320] ;  /* 0x0000c80000047ab9 */ /* 0x000fc60000000800 */
[----:B------:R-:W-:Y:S02]  /*1b90*/  @P0 IADD3.X R5, R32, UR5, RZ, P1, !PT ;  /* 0x0000000520050c10 */ /* 0x000fe40008ffe4ff */
[----:B------:R-:W-:Y:S01]  /*1ba0*/  ISETP.GE.AND P1, PT, R2, UR4, PT ;  /* 0x0000000402007c0c */ /* 0x000fe2000bf26270 */
[----:B------:R-:W3:Y:S02]  /*1bb0*/  LDC.64 R32, c[0x0][0x3f8] ;  /* 0x0000fe00ff207b82 */ /* 0x000ee40000000a00 */
        /* <DEDUP_REMOVED lines=15> */
[----:B------:R-:W-:-:S02]  /*1cb0*/  ISETP.GE.AND P0, PT, R218, UR4, PT ;  /* 0x00000004da007c0c */ /* 0x000fc4000bf06270 */
[----:B------:R-:W-:Y:S02]  /*1cc0*/  ISETP.GE.AND P1, PT, R217, UR4, PT ;  /* 0x00000004d9007c0c */ /* 0x000fe4000bf26270 */
[----:B------:R-:W-:Y:S02]  /*1cd0*/  SHF.R.S32.HI R9, RZ, 0x1f, R206 ;  /* 0x0000001fff097819 */ /* 0x000fe400000114ce */
[----:B------:R-:W-:Y:S02]  /*1ce0*/  LOP3.LUT R3, R4, R0, R3, 0xfe, !PT ;  /* 0x0000000004037212 */ /* 0x000fe400078efe03 */
[----:B------:R-:W-:Y:S02]  /*1cf0*/  SEL R6, RZ, 0x40, P0 ;  /* 0x00000040ff067807 */ /* 0x000fe40000000000 */
[----:B------:R-:W-:Y:S02]  /*1d00*/  SEL R7, RZ, 0x7fff80, P1 ;  /* 0x007fff80ff077807 */ /* 0x000fe40000800000 */
[----:B------:R-:W-:-:S02]  /*1d10*/  SHF.R.S32.HI R205, RZ, 0x1f, R204 ;  /* 0x0000001fffcd7819 */ /* 0x000fc400000114cc */
[----:B------:R-:W-:Y:S01]  /*1d20*/  LOP3.LUT R3, R7, R3, R6, 0xfe, !PT ;  /* 0x0000000307037212 */ /* 0x000fe200078efe06 */
[C---:B0-----:R-:W-:Y:S02]  /*1d30*/  IMAD R6, R9.reuse, R56, RZ ;  /* 0x0000003809067224 */ /* 0x041fe400078e02ff */
[----:B---3--:R-:W-:Y:S02]  /*1d40*/  IMAD R0, R9, R32, RZ ;  /* 0x0000002009007224 */ /* 0x008fe400078e02ff */
[----:B------:R-:W-:-:S04]  /*1d50*/  IMAD.WIDE.U32 R8, R206, R56, R204 ;  /* 0x00000038ce087225 */ /* 0x000fc800078e00cc */
[----:B------:R-:W-:-:S04]  /*1d60*/  IMAD R55, R206, R57, R6 ;  /* 0x00000039ce377224 */ /* 0x000fc800078e0206 */
[----:B------:R-:W-:Y:S02]  /*1d70*/  IMAD.IADD R9, R9, 0x1, R55 ;  /* 0x0000000109097824 */ /* 0x000fe400078e0237 */
[----:B-----5:R-:W-:Y:S02]  /*1d80*/  IMAD.WIDE.U32 R52, R24, R56, R8 ;  /* 0x0000003818347225 */ /* 0x020fe400078e0008 */
[----:B------:R-:W3:Y:S01]  /*1d90*/  LDL R8, [R1+0xc] ;  /* 0x00000c0001087983 */ /* 0x000ee20000100800 */
[----:B------:R-:W0:Y:S01]  /*1da0*/  S2R R40, SR_TID.X ;  /* 0x0000000000287919 */ /* 0x000e220000002100 */
[----:B------:R-:W4:Y:S01]  /*1db0*/  S2R R38, SR_TID.X ;  /* 0x0000000000267919 */ /* 0x000f220000002100 */
[----:B0-----:R-:W-:Y:S01]  /*1dc0*/  VIADD R40, R40, 0xffffff80 ;  /* 0xffffff8028287836 */ /* 0x001fe20000000000 */
[----:B----4-:R-:W-:Y:S01]  /*1dd0*/  SHF.R.U32.HI R38, RZ, 0x7, R38 ;  /* 0x00000007ff267819 */ /* 0x010fe20000011626 */
[----:B------:R-:W-:-:S03]  /*1de0*/  IMAD R15, R206, R33, R0 ;  /* 0x00000021ce0f7224 */ /* 0x000fc600078e0200 */
[----:B------:R-:W-:Y:S01]  /*1df0*/  ISETP.NE.AND P6, PT, R38, 0x1, PT ;  /* 0x000000012600780c */ /* 0x000fe20003fc5270 */
[----:B------:R-:W-:Y:S01]  /*1e00*/  IMAD.WIDE.U32 R10, R206, R32, R16 ;  /* 0x00000020ce0a7225 */ /* 0x000fe200078e0010 */
[----:B-1----:R-:W-:-:S03]  /*1e10*/  ISETP.GE.AND P0, PT, R16, R39, PT ;  /* 0x000000271000720c */ /* 0x002fc60003f06270 */
[----:B------:R-:W-:Y:S01]  /*1e20*/  IMAD.IADD R11, R15, 0x1, R11 ;  /* 0x000000010f0b7824 */ /* 0x000fe200078e020b */
[----:B------:R-:W-:Y:S01]  /*1e30*/  SEL R13, R39, RZ, P0 ;  /* 0x000000ff270d7207 */ /* 0x000fe20000000000 */
[----:B------:R-:W-:Y:S02]  /*1e40*/  VIADD R61, R38, 0x8 ;  /* 0x00000008263d7836 */ /* 0x000fe40000000000 */
[----:B------:R-:W-:Y:S01]  /*1e50*/  IMAD.WIDE.U32 R20, R24, R32, R10 ;  /* 0x0000002018147225 */ /* 0x000fe200078e000a */
[----:B------:R-:W-:-:S03]  /*1e60*/  IADD3 R13, R16, R13, RZ ;  /* 0x0000000d100d7210 */ /* 0x000fc60007ffe0ff */
[C---:B------:R-:W-:Y:S01]  /*1e70*/  VIADD R38, R206.reuse, 0x40 ;  /* 0x00000040ce267836 */ /* 0x040fe20000000000 */
[----:B------:R-:W-:Y:S05]  /*1e80*/  @!P6 WARPSYNC.ALL ;  /* 0x000000000000e948 */ /* 0x000fea0003800000 */
[C---:B------:R-:W-:Y:S02]  /*1e90*/  VIADD R10, R206.reuse, 0x40 ;  /* 0x00000040ce0a7836 */ /* 0x040fe40000000000 */
[----:B------:R-:W-:Y:S01]  /*1ea0*/  IMAD.WIDE.U32 R4, R206, R32, R204 ;  /* 0x00000020ce047225 */ /* 0x000fe200078e00cc */
[----:B------:R-:W-:Y:S01]  /*1eb0*/  SHF.R.S32.HI R12, RZ, 0x1f, R13 ;  /* 0x0000001fff0c7819 */ /* 0x000fe2000001140d */
[----:B------:R-:W-:Y:S01]  /*1ec0*/  ULDC UR4, c[0x0][0x2f4] ;  /* 0x0000bd0000047ab9 */ /* 0x000fe20000000800 */
[----:B------:R-:W-:Y:S01]  /*1ed0*/  SHF.L.U32 R10, R10, 0x6, RZ ;  /* 0x000000060a0a7819 */ /* 0x000fe200000006ff */
[----:B------:R-:W-:-:S02]  /*1ee0*/  IMAD.SHL.U32 R38, R38, 0x40, RZ ;  /* 0x0000004026267824 */ /* 0x000fc400078e00ff */
[----:B------:R-:W-:Y:S01]  /*1ef0*/  IMAD.IADD R7, R5, 0x1, R15 ;  /* 0x0000000105077824 */ /* 0x000fe200078e020f */
[----:B------:R-:W-:Y:S01]  /*1f00*/  SHF.R.S32.HI R15, RZ, 0x1f, R24 ;  /* 0x0000001fff0f7819 */ /* 0x000fe20000011418 */
[----:B------:R-:W-:Y:S01]  /*1f10*/  IMAD.MOV.U32 R6, RZ, RZ, R4 ;  /* 0x000000ffff067224 */ /* 0x000fe200078e0004 */
[----:B------:R-:W-:Y:S01]  /*1f20*/  LEA.HI R13, R12, R13, RZ, 0x3 ;  /* 0x0000000d0c0d7211 */ /* 0x000fe200078f18ff */
[----:B------:R-:W-:Y:S01]  /*1f30*/  IMAD.WIDE.U32 R4, R206, R56, R16 ;  /* 0x00000038ce047225 */ /* 0x000fe200078e0010 */
[----:B------:R-:W-:Y:S02]  /*1f40*/  LOP3.LUT R38, R38, 0x1c0, RZ, 0xc0, !PT ;  /* 0x000001c026267812 */ /* 0x000fe400078ec0ff */
[----:B------:R-:W-:Y:S01]  /*1f50*/  LOP3.LUT R10, R10, 0x1c0, RZ, 0xc0, !PT ;  /* 0x000001c00a0a7812 */ /* 0x000fe200078ec0ff */
[----:B------:R-:W-:Y:S01]  /*1f60*/  IMAD.IADD R55, R55, 0x1, R5 ;  /* 0x0000000137377824 */ /* 0x000fe200078e0205 */
[----:B------:R-:W-:Y:S01]  /*1f70*/  SHF.R.S32.HI R73, RZ, 0x3, R13 ;  /* 0x00000003ff497819 */ /* 0x000fe2000001140d */
[----:B------:R-:W-:Y:S01]  /*1f80*/  IMAD R5, R15, R32, RZ ;  /* 0x000000200f057224 */ /* 0x000fe200078e02ff */
[----:B------:R-:W-:Y:S01]  /*1f90*/  LOP3.LUT R74, R13, 0xfffffff8, RZ, 0xc0, !PT ;  /* 0xfffffff80d4a7812 */ /* 0x000fe200078ec0ff */
[----:B------:R-:W-:Y:S01]  /*1fa0*/  IMAD.MOV.U32 R54, RZ, RZ, R4 ;  /* 0x000000ffff367224 */ /* 0x000fe200078e0004 */
[----:B------:R-:W-:Y:S01]  /*1fb0*/  PRMT R85, R3, 0x8880, RZ ;  /* 0x0000888003557816 */ /* 0x000fe200000000ff */
[----:B------:R-:W-:Y:S01]  /*1fc0*/  IMAD R15, R15, R56, RZ ;  /* 0x000000380f0f7224 */ /* 0x000fe200078e02ff */
[----:B------:R-:W-:Y:S01]  /*1fd0*/  SHF.R.U32.HI R10, RZ, 0x3, R10 ;  /* 0x00000003ff0a7819 */ /* 0x000fe2000001160a */
[----:B------:R-:W-:Y:S01]  /*1fe0*/  IMAD.MOV.U32 R63, RZ, RZ, 0x20 ;  /* 0x00000020ff3f7424 */ /* 0x000fe200078e00ff */
[----:B------:R-:W-:Y:S01]  /*1ff0*/  SHF.L.U64.HI R4, R32, 0x6, R33 ;  /* 0x0000000620047819 */ /* 0x000fe20000010221 */
[----:B------:R-:W-:Y:S01]  /*2000*/  IMAD.IADD R0, R36, 0x1, R35 ;  /* 0x0000000124007824 */ /* 0x000fe200078e0223 */
[----:B------:R-:W-:Y:S01]  /*2010*/  SHF.L.U64.HI R31, R56, 0x6, R57 ;  /* 0x00000006381f7819 */ /* 0x000fe20000010239 */
[----:B------:R-:W-:Y:S01]  /*2020*/  IMAD R37, R24, R33, R5 ;  /* 0x0000002118257224 */ /* 0x000fe200078e0205 */
[----:B------:R-:W-:Y:S01]  /*2030*/  PRMT R85, R85, 0x7710, RZ ;  /* 0x0000771055557816 */ /* 0x000fe200000000ff */
[----:B------:R-:W-:Y:S01]  /*2040*/  IMAD R65, R33, 0x60, RZ ;  /* 0x0000006021417824 */ /* 0x000fe200078e02ff */
[----:B------:R-:W-:Y:S01]  /*2050*/  ISETP.GE.AND P2, PT, R2, UR4, PT ;  /* 0x0000000402007c0c */ /* 0x000fe2000bf46270 */
[----:B------:R-:W-:-:S02]  /*2060*/  IMAD.SHL.U32 R5, R32, 0x40, RZ ;  /* 0x0000004020057824 */ /* 0x000fc400078e00ff */
[----:B------:R-:W-:-:S04]  /*2070*/  IMAD.WIDE.U32 R6, R24, R32, R6 ;  /* 0x0000002018067225 */ /* 0x000fc800078e0006 */
[----:B------:R-:W-:Y:S02]  /*2080*/  IMAD R11, R57, 0x60, RZ ;  /* 0x00000060390b7824 */ /* 0x000fe400078e02ff */
[----:B------:R-:W-:Y:S02]  /*2090*/  IMAD R15, R24, R57, R15 ;  /* 0x00000039180f7224 */ /* 0x000fe400078e020f */
[----:B------:R-:W-:Y:S02]  /*20a0*/  IMAD.SHL.U32 R35, R56, 0x40, RZ ;  /* 0x0000004038237824 */ /* 0x000fe400078e00ff */
[----:B------:R-:W-:Y:S01]  /*20b0*/  IMAD.WIDE.U32 R54, R24, R56, R54 ;  /* 0x0000003818367225 */ /* 0x000fe200078e0036 */
[----:B------:R-:W-:-:S03]  /*20c0*/  LOP3.LUT R79, R85, 0x1, RZ, 0xc0, !PT ;  /* 0x00000001554f7812 */ /* 0x000fc600078ec0ff */
[----:B------:R-:W-:Y:S01]  /*20d0*/  IMAD.WIDE.U32 R32, R32, 0x60, RZ ;  /* 0x0000006020207825 */ /* 0x000fe200078e00ff */
[----:B------:R-:W-:-:S03]  /*20e0*/  LOP3.LUT R80, R85, 0x2, RZ, 0xc0, !PT ;  /* 0x0000000255507812 */ /* 0x000fc600078ec0ff */
[----:B------:R-:W-:Y:S01]  /*20f0*/  IMAD.WIDE.U32 R56, R56, 0x60, RZ ;  /* 0x0000006038387825 */ /* 0x000fe200078e00ff */
[C---:B------:R-:W-:Y:S02]  /*2100*/  LOP3.LUT R81, R85.reuse, 0x4, RZ, 0xc0, !PT ;  /* 0x0000000455517812 */ /* 0x040fe400078ec0ff */
[----:B------:R-:W-:Y:S01]  /*2110*/  LOP3.LUT R82, R85, 0x8, RZ, 0xc0, !PT ;  /* 0x0000000855527812 */ /* 0x000fe200078ec0ff */
[----:B------:R-:W-:Y:S01]  /*2120*/  IMAD.SHL.U32 R64, R39, 0x2, RZ ;  /* 0x0000000227407824 */ /* 0x000fe200078e00ff */
[----:B------:R-:W-:Y:S01]  /*2130*/  LOP3.LUT R83, R85, 0x10, RZ, 0xc0, !PT ;  /* 0x0000001055537812 */ /* 0x000fe200078ec0ff */
[----:B------:R-:W-:Y:S01]  /*2140*/  IMAD.IADD R65, R33, 0x1, R65 ;  /* 0x0000000121417824 */ /* 0x000fe200078e0241 */
[----:B------:R-:W-:Y:S01]  /*2150*/  LOP3.LUT R84, R85, 0x20, RZ, 0xc0, !PT ;  /* 0x0000002055547812 */ /* 0x000fe200078ec0ff */
[----:B------:R-:W-:Y:S01]  /*2160*/  IMAD.IADD R66, R57, 0x1, R11 ;  /* 0x0000000139427824 */ /* 0x000fe200078e020b */
[----:B------:R-:W-:Y:S01]  /*2170*/  SHF.R.S32.HI R59, RZ, 0x1f, R34 ;  /* 0x0000001fff3b7819 */ /* 0x000fe20000011422 */
[----:B------:R-:W-:Y:S01]  /*2180*/  IMAD.IADD R69, R7, 0x1, R37 ;  /* 0x0000000107457824 */ /* 0x000fe200078e0225 */
[----:B------:R-:W-:Y:S01]  /*2190*/  P2R R87, PR, RZ, 0x4 ;  /* 0x00000004ff577803 */ /* 0x000fe20000000000 */
[----:B------:R-:W-:Y:S01]  /*21a0*/  IMAD.IADD R70, R37, 0x1, R21 ;  /* 0x0000000125467824 */ /* 0x000fe200078e0215 */
[----:B------:R-:W-:Y:S01]  /*21b0*/  SHF.R.S32.HI R76, RZ, 0x1f, R74 ;  /* 0x0000001fff4c7819 */ /* 0x000fe2000001144a */
[----:B------:R-:W-:Y:S01]  /*21c0*/  IMAD.IADD R71, R53, 0x1, R15 ;  /* 0x0000000135477824 */ /* 0x000fe200078e020f */
[----:B------:R-:W-:Y:S01]  /*21d0*/  LOP3.LUT R85, R85, 0x40, RZ, 0xc0, !PT ;  /* 0x0000004055557812 */ /* 0x000fe200078ec0ff */
[----:B------:R-:W-:-:S02]  /*21e0*/  IMAD.IADD R72, R15, 0x1, R55 ;  /* 0x000000010f487824 */ /* 0x000fc400078e0237 */
[C---:B--2---:R-:W-:Y:S01]  /*21f0*/  IMAD.SHL.U32 R58, R14.reuse, 0x40, RZ ;  /* 0x000000400e3a7824 */ /* 0x044fe200078e00ff */
[----:B------:R-:W-:Y:S01]  /*2200*/  @!P6 BAR.SYNC.DEFER_BLOCKING 0x9, 0x100 ;  /* 0x024400000000eb1d */ /* 0x000fe20000010000 */
[----:B------:R-:W-:Y:S02]  /*2210*/  LOP3.LUT P1, RZ, R14, 0x4, RZ, 0xc0, !PT ;  /* 0x000000040eff7812 */ /* 0x000fe4000782c0ff */
[----:B------:R-:W-:-:S04]  /*2220*/  SHF.R.S32.HI R14, RZ, 0x1f, R40 ;  /* 0x0000001fff0e7819 */ /* 0x000fc80000011428 */
[----:B------:R-:W-:-:S04]  /*2230*/  LEA.HI R14, R14, R40, RZ, 0x2 ;  /* 0x000000280e0e7211 */ /* 0x000fc800078f10ff */
[----:B------:R-:W-:-:S04]  /*2240*/  LOP3.LUT R14, R14, 0xfffffffc, RZ, 0xc0, !PT ;  /* 0xfffffffc0e0e7812 */ /* 0x000fc800078ec0ff */
[----:B------:R-:W-:Y:S02]  /*2250*/  IADD3 R14, R40, -R14, RZ ;  /* 0x8000000e280e7210 */ /* 0x000fe40007ffe0ff */
[----:B------:R-:W0:Y:S01]  /*2260*/  S2R R40, SR_TID.X ;  /* 0x0000000000287919 */ /* 0x000e220000002100 */
[----:B------:R-:W-:Y:S02]  /*2270*/  LOP3.LUT R58, R58, 0x1c0, RZ, 0xc0, !PT ;  /* 0x000001c03a3a7812 */ /* 0x000fe400078ec0ff */
[----:B------:R-:W-:Y:S02]  /*2280*/  IMAD R62, R14, 0x40, R206 ;  /* 0x000000400e3e7824 */ /* 0x000fe400078e02ce */
[----:B------:R-:W-:Y:S02]  /*2290*/  SHF.R.U32.HI R60, RZ, 0x3, R58 ;  /* 0x00000003ff3c7819 */ /* 0x000fe4000001163a */
[----:B------:R-:W-:-:S04]  /*22a0*/  LOP3.LUT R9, R58, 0x18, R16, 0xf8, !PT ;  /* 0x000000183a097812 */ /* 0x000fc800078ef810 */
[----:B------:R-:W-:Y:S01]  /*22b0*/  LOP3.LUT R9, R9, R60, RZ, 0x3c, !PT ;  /* 0x0000003c09097212 */ /* 0x000fe200078e3cff */
[----:B0-----:R-:W-:-:S05]  /*22c0*/  VIADD R40, R40, 0xffffff80 ;  /* 0xffffff8028287836 */ /* 0x001fca0000000000 */
[----:B------:R-:W-:-:S04]  /*22d0*/  SHF.R.S32.HI R14, RZ, 0x1f, R40 ;  /* 0x0000001fff0e7819 */ /* 0x000fc80000011428 */
[----:B------:R-:W-:-:S04]  /*22e0*/  LEA.HI R14, R14, R40, RZ, 0x5 ;  /* 0x000000280e0e7211 */ /* 0x000fc800078f28ff */
[----:B------:R-:W-:-:S05]  /*22f0*/  SHF.R.S32.HI R14, RZ, 0x5, R14 ;  /* 0x00000005ff0e7819 */ /* 0x000fca000001140e */
[----:B------:R-:W-:Y:S01]  /*2300*/  IMAD R67, R14, 0x200, R9 ;  /* 0x000002000e437824 */ /* 0x000fe200078e0209 */
[--C-:B------:R-:W-:Y:S02]  /*2310*/  LOP3.LUT R9, R58, 0x38, R13.reuse, 0xf8, !PT ;  /* 0x000000383a097812 */ /* 0x100fe400078ef80d */
[----:B------:R-:W-:Y:S02]  /*2320*/  LOP3.LUT R13, R38, 0x38, R13, 0xf8, !PT ;  /* 0x00000038260d7812 */ /* 0x000fe400078ef80d */
[----:B------:R-:W-:Y:S02]  /*2330*/  LOP3.LUT R9, R9, R60, RZ, 0x3c, !PT ;  /* 0x0000003c09097212 */ /* 0x000fe400078e3cff */
[----:B------:R-:W-:Y:S02]  /*2340*/  LOP3.LUT R13, R13, R10, RZ, 0x3c, !PT ;  /* 0x0000000a0d0d7212 */ /* 0x000fe400078e3cff */
[----:B------:R-:W-:Y:S01]  /*2350*/  SEL R63, R63, 0xffffffe0, !P1 ;  /* 0xffffffe03f3f7807 */ /* 0x000fe20004800000 */
[----:B------:R-:W-:Y:S01]  /*2360*/  IMAD R77, R14, 0x200, R9 ;  /* 0x000002000e4d7824 */ /* 0x000fe200078e0209 */
[----:B------:R-:W-:-:S02]  /*2370*/  ISETP.GE.AND P1, PT, R16, UR4, PT ;  /* 0x0000000410007c0c */ /* 0x000fc4000bf26270 */
[----:B------:R-:W-:Y:S02]  /*2380*/  IADD3 R68, R63, R67, RZ ;  /* 0x000000433f447210 */ /* 0x000fe40007ffe0ff */
[----:B------:R-:W-:Y:S01]  /*2390*/  SHF.R.S32.HI R75, RZ, 0x1f, R25 ;  /* 0x0000001fff4b7819 */ /* 0x000fe20000011419 */
[----:B---3--:R-:W-:-:S08]  /*23a0*/  IMAD.IADD R78, R8, 0x1, R13 ;  /* 0x00000001084e7824 */ /* 0x008fd000078e020d */
.L_x_5230:
[----:B------:R-:W0:Y:S01]  /*23b0*/  LDC R95, c[0x0][0x430] ;  /* 0x00010c00ff5f7b82 */ /* 0x000e220000000800 */
[----:B------:R-:W-:Y:S02]  /*23c0*/  VIADD R29, R29, 0xffffffff ;  /* 0xffffffff1d1d7836 */ /* 0x000fe40000000000 */
[----:B------:R-:W-:Y:S02]  /*23d0*/  IMAD.MOV.U32 R94, RZ, RZ, RZ ;  /* 0x000000ffff5e7224 */ /* 0x000fe400078e00ff */
[----:B------:R-:W-:-:S03]  /*23e0*/  IMAD R9, R29, 0x60, R62 ;  /* 0x000000601d097824 */ /* 0x000fc600078e023e */
[----:B------:R-:W1:Y:S01]  /*23f0*/  LDC R90, c[0x0][0x3f4] ;  /* 0x0000fd00ff5a7b82 */ /* 0x000e620000000800 */
[----:B--2---:R-:W-:Y:S01]  /*2400*/  IMAD.IADD R36, R0, 0x1, R9 ;  /* 0x0000000100247824 */ /* 0x004fe200078e0209 */
[----:B------:R-:W-:-:S03]  /*2410*/  ISETP.GE.AND P2, PT, R9, R26, PT ;  /* 0x0000001a0900720c */ /* 0x000fc60003f46270 */
[----:B------:R-:W-:Y:S01]  /*2420*/  IMAD.MOV.U32 R12, RZ, RZ, R36 ;  /* 0x000000ffff0c7224 */ /* 0x000fe200078e0024 */
[----:B------:R-:W-:Y:S02]  /*2430*/  ISETP.GT.OR P2, PT, R62, 0x5f, P2 ;  /* 0x0000005f3e00780c */ /* 0x000fe40001744670 */
[----:B0-----:R-:W-:-:S11]  /*2440*/  ISETP.NE.AND P3, PT, R95, 0x1, PT ;  /* 0x000000015f00780c */ /* 0x001fd60003f65270 */
[----:B------:R-:W0:Y:S08]  /*2450*/  @!P2 LDC.64 R10, c[0x0][0x428] ;  /* 0x00010a00ff0aab82 */ /* 0x000e300000000a00 */
[----:B------:R-:W2:Y:S08]  /*2460*/  @!P2 LDC.64 R8, c[0x0][0x418] ;  /* 0x00010600ff08ab82 */ /* 0x000eb00000000a00 */
[----:B------:R-:W3:Y:S08]  /*2470*/  @P3 LDC R13, c[0x0][0x434] ;  /* 0x00010d00ff0d3b82 */ /* 0x000ef00000000800 */
        /* <DEDUP_REMOVED lines=42> */
[----:B------:R-:W-:Y:S02]  /*2720*/  IMAD R37, R11, R56, R12 ;  /* 0x000000380b257224 */ /* 0x000fe400078e020c */
[C---:B------:R-:W-:Y:S02]  /*2730*/  IMAD R101, R34.reuse, UR5, R13 ;  /* 0x0000000522657c24 */ /* 0x040fe4000f8e020d */
[----:B------:R-:W-:Y:S01]  /*2740*/  IMAD.WIDE.U32 R12, R34, UR4, R8 ;  /* 0x00000004220c7c25 */ /* 0x000fe2000f8e0008 */
[----:B------:R-:W-:-:S03]  /*2750*/  ULDC.64 UR4, c[0x0][0x2e8] ;  /* 0x0000ba0000047ab9 */ /* 0x000fc60000000a00 */
[----:B------:R-:W-:Y:S01]  /*2760*/  IMAD.IADD R101, R13, 0x1, R101 ;  /* 0x000000010d657824 */ /* 0x000fe200078e0265 */
[C---:B------:R-:W-:Y:S01]  /*2770*/  LEA R100, P3, R12.reuse, UR4, 0x1 ;  /* 0x000000040c647c11 */ /* 0x040fe2000f8608ff */
        /* <DEDUP_REMOVED lines=37> */
.L_x_5181:
[----:B------:R-:W-:Y:S05]  /*29d0*/  BSYNC B1 ;  /* 0x0000000000017941 */ /* 0x000fea0003800000 */
.L_x_5180:
[----:B0-----:R-:W-:Y:S01]  /*29e0*/  VIADD R12, R206, 0x40 ;  /* 0x00000040ce0c7836 */ /* 0x001fe20000000000 */
[----:B------:R-:W-:Y:S01]  /*29f0*/  BSSY B1, `(.L_x_5182) ;  /* 0x000001c000017945 */ /* 0x000fe20003800000 */
[----:B------:R-:W-:Y:S02]  /*2a00*/  CS2R R40, SRZ ;  /* 0x0000000000287805 */ /* 0x000fe4000001ff00 */
        /* <DEDUP_REMOVED lines=26> */
.L_x_5183:
[----:B------:R-:W-:Y:S05]  /*2bb0*/  BSYNC B1 ;  /* 0x0000000000017941 */ /* 0x000fea0003800000 */
.L_x_5182:
[----:B0-----:R-:W-:Y:S01]  /*2bc0*/  IMAD.MOV.U32 R8, RZ, RZ, R48 ;  /* 0x000000ffff087224 */ /* 0x001fe200078e0030 */
[----:B------:R-:W-:Y:S01]  /*2bd0*/  ISETP.NE.AND P3, PT, R209, 0x3, PT ;  /* 0x00000003d100780c */ /* 0x000fe20003f65270 */
        /* <DEDUP_REMOVED lines=23> */
.L_x_5184:
[----:B------:R-:W-:Y:S01]  /*2d50*/  IMAD R86, R18, 0x8, R19 ;  /* 0x0000000812567824 */ /* 0x000fe200078e0213 */
[----:B------:R-:W-:Y:S01]  /*2d60*/  SHF.L.U32 R99, R210, 0x1f, RZ ;  /* 0x0000001fd2637819 */ /* 0x000fe200000006ff */
[----:B------:R-:W-:Y:S03]  /*2d70*/  BSSY B1, `(.L_x_5185) ;  /* 0x0000003000017945 */ /* 0x000fe60003800000 */
[----:B------:R-:W0:Y:S02]  /*2d80*/  SYNCS.PHASECHK.TRANS64.TRYWAIT P5, [R86+URZ+0x22890], R99 ;  /* 0x02289063560075a7 */ /* 0x000e2400080a017f */
[----:B0-----:R-:W-:Y:S05]  /*2d90*/  @!P5 BRA `(.L_x_5186) ;  /* 0x00000174007cd947 */ /* 0x001fea0003800000 */
.L_x_5448:
[----:B------:R-:W-:Y:S05]  /*2da0*/  BSYNC B1 ;  /* 0x0000000000017941 */ /* 0x000fea0003800000 */
.L_x_5185:
[----:B------:R-:W-:-:S03]  /*2db0*/  UMOV UR4, 0xffffffff ;  /* 0xffffffff00047882 */ /* 0x000fc60000000000 */
[----:B------:R-:W-:Y:S05]  /*2dc0*/  BRA.DIV UR4, `(.L_x_5187) ;  /* 0x0000017604847947 */ /* 0x000fea000b800000 */
[----:B------:R1:W2:Y:S04]  /*2dd0*/  SHFL.IDX PT, R91, R101, RZ, 0x1c1f ;  /* 0x001c1fff655b7589 */ /* 0x0002a800000e0000 */
[----:B------:R1:W3:Y:S02]  /*2de0*/  SHFL.IDX PT, R14, R100, RZ, 0x1c1f ;  /* 0x001c1fff640e7589 */ /* 0x0002e400000e0000 */
.L_x_5452:
        /* <DEDUP_REMOVED lines=11> */
[----:B0-----:R-:W-:Y:S01]  /*2ea0*/  IMAD.MOV.U32 R15, RZ, RZ, R10 ;  /* 0x000000ffff0f7224 */ /* 0x001fe200078e000a */
[--C-:B------:R-:W-:Y:S01]  /*2eb0*/  SHF.R.U64 R48, R50, 0x10, R51.reuse ;  /* 0x0000001032307819 */ /* 0x100fe20000001233 */
[--C-:B------:R-:W-:Y:S01]  /*2ec0*/  HADD2.F32 R10, -RZ, R9.reuse.H1_H1 ;  /* 0x30000009ff0a7230 */ /* 0x100fe20000004100 */
[----:B------:R-:W-:Y:S01]  /*2ed0*/  SHF.R.U32.HI R107, RZ, 0x10, R51 ;  /* 0x00000010ff6b7819 */ /* 0x000fe20000011633 */
[----:B------:R-:W-:Y:S01]  /*2ee0*/  HADD2.F32 R9, -RZ, R9.H0_H0 ;  /* 0x20000009ff097230 */ /* 0x000fe20000004100 */
[----:B------:R-:W-:Y:S01]  /*2ef0*/  SHF.R.U32.HI R108, RZ, 0x10, R49 ;  /* 0x00000010ff6c7819 */ /* 0x000fe20000011631 */
[----:B------:R-:W-:Y:S02]  /*2f00*/  HADD2.F32 R51, -RZ, R48.H0_H0 ;  /* 0x20000030ff337230 */ /* 0x000fe40000004100 */
[----:B------:R-:W-:Y:S02]  /*2f10*/  HADD2.F32 R48, -RZ, R11.H1_H1 ;  /* 0x3000000bff307230 */ /* 0x000fe40000004100 */
[----:B------:R-:W-:-:S02]  /*2f20*/  HADD2.F32 R107, -RZ, R107.H0_H0 ;  /* 0x2000006bff6b7230 */ /* 0x000fc40000004100 */
[----:B------:R-:W-:Y:S02]  /*2f30*/  HADD2.F32 R11, -RZ, R11.H0_H0 ;  /* 0x2000000bff0b7230 */ /* 0x000fe40000004100 */
[----:B------:R-:W-:Y:S02]  /*2f40*/  HADD2.F32 R49, -RZ, R109.H0_H0 ;  /* 0x2000006dff317230 */ /* 0x000fe40000004100 */
[----:B------:R-:W-:Y:S01]  /*2f50*/  FMUL.FTZ R112, R48, R107 ;  /* 0x0000006b30707220 */ /* 0x000fe20000410000 */
[----:B------:R-:W-:Y:S02]  /*2f60*/  HADD2.F32 R50, -RZ, R108.H0_H0 ;  /* 0x2000006cff327230 */ /* 0x000fe40000004100 */
[CC--:B------:R-:W-:Y:S01]  /*2f70*/  FMUL.FTZ R108, R10.reuse, R51.reuse ;  /* 0x000000330a6c7220 */ /* 0x0c0fe20000410000 */
[----:B------:R-:W-:Y:S01]  /*2f80*/  FMUL.FTZ R51, R9, R51 ;  /* 0x0000003309337220 */ /* 0x000fe20000410000 */
[----:B------:R-:W-:Y:S02]  /*2f90*/  FMUL.FTZ R111, R11, R107 ;  /* 0x0000006b0b6f7220 */ /* 0x000fe40000410000 */
[-C--:B------:R-:W-:Y:S01]  /*2fa0*/  FFMA.FTZ R107, R9, R49.reuse, -R108 ;  /* 0x00000031096b7223 */ /* 0x080fe2000001086c */
[----:B------:R-:W-:Y:S01]  /*2fb0*/  FFMA.FTZ R110, R10, R49, R51 ;  /* 0x000000310a6e7223 */ /* 0x000fe20000010033 */
[----:B------:R-:W-:-:S02]  /*2fc0*/  HADD2.F32 R9, -RZ, R8.H1_H1 ;  /* 0x30000008ff097230 */ /* 0x000fc40000004100 */
[-C--:B------:R-:W-:Y:S01]  /*2fd0*/  FFMA.FTZ R109, R11, R50.reuse, -R112 ;  /* 0x000000320b6d7223 */ /* 0x080fe20000010870 */
[----:B------:R-:W-:Y:S01]  /*2fe0*/  FFMA.FTZ R114, R48, R50, R111 ;  /* 0x0000003230727223 */ /* 0x000fe2000001006f */
[----:B------:R-:W-:Y:S02]  /*2ff0*/  HADD2.F32 R49, -RZ, R116.H0_H0 ;  /* 0x20000074ff317230 */ /* 0x000fe40000004100 */
[----:B------:R-:W-:Y:S02]  /*3000*/  HADD2.F32 R8, -RZ, R8.H0_H0 ;  /* 0x20000008ff087230 */ /* 0x000fe40000004100 */
[--C-:B------:R-:W-:Y:S02]  /*3010*/  HADD2.F32 R10, -RZ, R15.reuse.H1_H1 ;  /* 0x3000000fff0a7230 */ /* 0x100fe40000004100 */
[-C--:B------:R-:W-:Y:S01]  /*3020*/  FMUL.FTZ R51, R9, R49.reuse ;  /* 0x0000003109337220 */ /* 0x080fe20000410000 */
[----:B------:R-:W-:Y:S02]  /*3030*/  HADD2.F32 R50, -RZ, R116.H1_H1 ;  /* 0x30000074ff327230 */ /* 0x000fe40000004100 */
        /* <DEDUP_REMOVED lines=14> */
.L_x_5193:
[----:B------:R-:W-:Y:S05]  /*3120*/  BSYNC B3 ;  /* 0x0000000000037941 */ /* 0x000fea0003800000 */
.L_x_5192:
[----:B0-----:R4:W-:Y:S02]  /*3130*/  ST.E.128 desc[UR40][R12.64], R8 ;  /* 0x000000080c007985 */ /* 0x0019e4000c101d28 */
.L_x_5191:
[----:B------:R-:W-:Y:S05]  /*3140*/  BSYNC B2 ;  /* 0x0000000000027941 */ /* 0x000fea0003800000 */
.L_x_5190:
        /* <DEDUP_REMOVED lines=21> */
[----:B------:R-:W-:Y:S01]  /*32a0*/  FMUL.FTZ R45, R9, R45 ;  /* 0x0000002d092d7220 */ /* 0x000fe20000410000 */
[----:B------:R-:W-:Y:S02]  /*32b0*/  HADD2.F32 R46, -RZ, R49.H0_H0 ;  /* 0x20000031ff2e7230 */ /* 0x000fe40000004100 */
[----:B------:R-:W-:Y:S01]  /*32c0*/  FMUL.FTZ R108, R15, R48 ;  /* 0x000000300f6c7220 */ /* 0x000fe20000410000 */
[-C--:B------:R-:W-:Y:S01]  /*32d0*/  FFMA.FTZ R50, R9, R44.reuse, -R50 ;  /* 0x0000002c09327223 */ /* 0x080fe20000010832 */
[----:B------:R-:W-:Y:S01]  /*32e0*/  FFMA.FTZ R49, R10, R44, R45 ;  /* 0x0000002c0a317223 */ /* 0x000fe2000001002d */
[----:B------:R-:W-:Y:S01]  /*32f0*/  FMUL.FTZ R48, R11, R48 ;  /* 0x000000300b307220 */ /* 0x000fe20000410000 */
[----:B------:R-:W-:-:S02]  /*3300*/  HADD2.F32 R44, -RZ, R115.H0_H0 ;  /* 0x20000073ff2c7230 */ /* 0x000fc40000004100 */
[-C--:B------:R-:W-:Y:S01]  /*3310*/  FFMA.FTZ R108, R11, R46.reuse, -R108 ;  /* 0x0000002e0b6c7223 */ /* 0x080fe2000001086c */
[----:B------:R-:W-:Y:S02]  /*3320*/  HADD2.F32 R45, -RZ, R115.H1_H1 ;  /* 0x30000073ff2d7230 */ /* 0x000fe40000004100 */
[----:B------:R-:W-:Y:S01]  /*3330*/  FFMA.FTZ R91, R15, R46, R48 ;  /* 0x0000002e0f5b7223 */ /* 0x000fe20000010030 */
[----:B------:R-:W-:Y:S02]  /*3340*/  HADD2.F32 R9, -RZ, R8.H1_H1 ;  /* 0x30000008ff097230 */ /* 0x000fe40000004100 */
        /* <DEDUP_REMOVED lines=17> */
.L_x_5195:
[----:B------:R-:W-:Y:S05]  /*3460*/  BSYNC B2 ;  /* 0x0000000000027941 */ /* 0x000fea0003800000 */
.L_x_5194:
[----:B0-----:R0:W-:Y:S02]  /*3470*/  ST.E.128 desc[UR40][R12.64], R8 ;  /* 0x000000080c007985 */ /* 0x0011e4000c101d28 */
.L_x_5189:
[----:B------:R-:W-:Y:S05]  /*3480*/  BSYNC B1 ;  /* 0x0000000000017941 */ /* 0x000fea0003800000 */
.L_x_5188:
[----:B------:R-:W-:-:S03]  /*3490*/  UMOV UR4, 0xffffffff ;  /* 0xffffffff00047882 */ /* 0x000fc60000000000 */
[----:B------:R-:W-:Y:S05]  /*34a0*/  BRA.DIV UR4, `(.L_x_5196) ;  /* 0x0000017204147947 */ /* 0x000fea000b800000 */
[----:B-1----:R-:W1:Y:S04]  /*34b0*/  SHFL.IDX PT, R101, R101, 0x1, 0x1c1f ;  /* 0x003c1f0065657f89 */ /* 0x002e6800000e0000 */
[----:B---3--:R3:W0:Y:S02]  /*34c0*/  SHFL.IDX PT, R14, R100, 0x1, 0x1c1f ;  /* 0x003c1f00640e7f89 */ /* 0x00862400000e0000 */
.L_x_5456:
        /* <DEDUP_REMOVED lines=10> */
[----:B----4-:R-:W-:Y:S01]  /*3570*/  IMAD.MOV.U32 R15, RZ, RZ, R10 ;  /* 0x000000ffff0f7224 */ /* 0x010fe200078e000a */
        /* <DEDUP_REMOVED lines=10> */
[-C--:B------:R-:W-:Y:S01]  /*3620*/  FMUL.FTZ R46, R10, R43.reuse ;  /* 0x0000002b0a2e7220 */ /* 0x080fe20000410000 */
[----:B------:R-:W-:Y:S02]  /*3630*/  HADD2.F32 R42, -RZ, R45.H0_H0 ;  /* 0x2000002dff2a7230 */ /* 0x000fe40000004100 */
[-C--:B------:R-:W-:Y:S01]  /*3640*/  FMUL.FTZ R45, R11, R44.reuse ;  /* 0x0000002c0b2d7220 */ /* 0x080fe20000410000 */
[C---:B------:R-:W-:Y:S01]  /*3650*/  FMUL.FTZ R43, R9.reuse, R43 ;  /* 0x0000002b092b7220 */ /* 0x040fe20000410000 */
[C---:B------:R-:W-:Y:S01]  /*3660*/  FMUL.FTZ R48, R40.reuse, R44 ;  /* 0x0000002c28307220 */ /* 0x040fe20000410000 */
[-C--:B------:R-:W-:Y:S01]  /*3670*/  FFMA.FTZ R46, R9, R41.reuse, -R46 ;  /* 0x00000029092e7223 */ /* 0x080fe2000001082e */
[----:B------:R-:W-:Y:S01]  /*3680*/  FFMA.FTZ R45, R40, R42, R45 ;  /* 0x0000002a282d7223 */ /* 0x000fe2000001002d */
[----:B------:R-:W-:Y:S01]  /*3690*/  FFMA.FTZ R43, R10, R41, R43 ;  /* 0x000000290a2b7223 */ /* 0x000fe2000001002b */
[----:B------:R-:W-:-:S02]  /*36a0*/  HADD2.F32 R40, -RZ, R105.H0_H0 ;  /* 0x20000069ff287230 */ /* 0x000fc40000004100 */
[----:B------:R-:W-:Y:S01]  /*36b0*/  FFMA.FTZ R48, R11, R42, -R48 ;  /* 0x0000002a0b307223 */ /* 0x000fe20000010830 */
[----:B------:R-:W-:Y:S02]  /*36c0*/  HADD2.F32 R105, -RZ, R105.H1_H1 ;  /* 0x30000069ff697230 */ /* 0x000fe40000004100 */
[--C-:B------:R-:W-:Y:S02]  /*36d0*/  HADD2.F32 R9, -RZ, R8.reuse.H1_H1 ;  /* 0x30000008ff097230 */ /* 0x100fe40000004100 */
[--C-:B------:R-:W-:Y:S02]  /*36e0*/  HADD2.F32 R10, -RZ, R15.reuse.H1_H1 ;  /* 0x3000000fff0a7230 */ /* 0x100fe40000004100 */
[----:B------:R-:W-:Y:S02]  /*36f0*/  HADD2.F32 R8, -RZ, R8.H0_H0 ;  /* 0x20000008ff087230 */ /* 0x000fe40000004100 */
[----:B------:R-:W-:Y:S01]  /*3700*/  FMUL.FTZ R41, R9, R40 ;  /* 0x0000002809297220 */ /* 0x000fe20000410000 */
[----:B------:R-:W-:-:S02]  /*3710*/  HADD2.F32 R15, -RZ, R15.H0_H0 ;  /* 0x2000000fff0f7230 */ /* 0x000fc40000004100 */
[-C--:B------:R-:W-:Y:S01]  /*3720*/  FMUL.FTZ R42, R10, R105.reuse ;  /* 0x000000690a2a7220 */ /* 0x080fe20000410000 */
[--C-:B------:R-:W-:Y:S02]  /*3730*/  HADD2.F32 R11, -RZ, R104.reuse.H0_H0 ;  /* 0x20000068ff0b7230 */ /* 0x100fe40000004100 */
[C---:B------:R-:W-:Y:S01]  /*3740*/  FMUL.FTZ R40, R8.reuse, R40 ;  /* 0x0000002808287220 */ /* 0x040fe20000410000 */
        /* <DEDUP_REMOVED lines=10> */
.L_x_5201:
[----:B------:R-:W-:Y:S05]  /*37f0*/  BSYNC B2 ;  /* 0x0000000000027941 */ /* 0x000fea0003800000 */
.L_x_5200:
[----:B----4-:R0:W-:Y:S02]  /*3800*/  ST.E.128 desc[UR40][R12.64], R8 ;  /* 0x000000080c007985 */ /* 0x0101e4000c101d28 */
.L_x_5199:
[----:B------:R-:W-:Y:S05]  /*3810*/  BSYNC B1 ;  /* 0x0000000000017941 */ /* 0x000fea0003800000 */
.L_x_5198:
        /* <DEDUP_REMOVED lines=20> */
[C---:B------:R-:W-:Y:S01]  /*3960*/  FMUL.FTZ R37, R9.reuse, R37 ;  /* 0x0000002509257220 */ /* 0x040fe20000410000 */
[----:B------:R-:W-:Y:S02]  /*3970*/  HADD2.F32 R11, -RZ, R11.H0_H0 ;  /* 0x2000000bff0b7230 */ /* 0x000fe40000004100 */
[-C--:B------:R-:W-:Y:S01]  /*3980*/  FFMA.FTZ R42, R9, R36.reuse, -R42 ;  /* 0x00000024092a7223 */ /* 0x080fe2000001082a */
        /* <DEDUP_REMOVED lines=26> */
.L_x_5203:
[----:B------:R-:W-:Y:S05]  /*3b30*/  BSYNC B1 ;  /* 0x0000000000017941 */ /* 0x000fea0003800000 */
.L_x_5202:
[----:B----4-:R0:W-:Y:S01]  /*3b40*/  ST.E.128 desc[UR40][R12.64], R8 ;  /* 0x000000080c007985 */ /* 0x0101e2000c101d28 */
[----:B------:R-:W-:Y:S05]  /*3b50*/  BRA `(.L_x_5197) ;  /* 0x0000001800247947 */ /* 0x000fea0003800000 */
.L_x_5179:
[----:B------:R-:W-:Y:S02]  /*3b60*/  IADD3 R12, R206, 0x40, RZ ;  /* 0x00000040ce0c7810 */ /* 0x000fe40007ffe0ff */
[----:B------:R-:W-:Y:S02]  /*3b70*/  CS2R R38, SRZ ;  /* 0x0000000000267805 */ /* 0x000fe4000001ff00 */
[----:B------:R-:W-:Y:S02]  /*3b80*/  CS2R R36, SRZ ;  /* 0x0000000000247805 */ /* 0x000fe4000001ff00 */
[----:B------:R-:W-:Y:S02]  /*3b90*/  CS2R R42, SRZ ;  /* 0x00000000002a7805 */ /* 0x000fe4000001ff00 */
[----:B------:R-:W-:Y:S02]  /*3ba0*/  ISETP.GE.AND P2, PT, R12, R98, PT ;  /* 0x000000620c00720c */ /* 0x000fe40003f46270 */
[----:B------:R-:W-:-:S02]  /*3bb0*/  CS2R R40, SRZ ;  /* 0x0000000000287805 */ /* 0x000fc4000001ff00 */
[----:B------:R-:W-:-:S13]  /*3bc0*/  ISETP.GE.OR P2, PT, R16, R90, P2 ;  /* 0x0000005a1000720c */ /* 0x000fda0001746670 */
[----:B------:R-:W-:-:S04]  /*3bd0*/  @!P2 IADD3 R44, P3, P4, R20, R10, R5 ;  /* 0x0000000a142ca210 */ /* 0x000fc80007c7e005 */
[----:B------:R-:W-:Y:S02]  /*3be0*/  @!P2 IADD3.X R45, R70, R91, R4, P3, P4 ;  /* 0x0000005b462da210 */ /* 0x000fe40001fe8404 */
[----:B------:R-:W-:-:S04]  /*3bf0*/  @!P2 IADD3 R48, P3, P4, R54, R8, R35 ;  /* 0x000000083630a210 */ /* 0x000fc80007c7e023 */
[----:B------:R-:W-:Y:S02]  /*3c00*/  @!P2 IADD3.X R49, R72, R86, R31, P3, P4 ;  /* 0x000000564831a210 */ /* 0x000fe40001fe841f */
[----:B------:R-:W-:-:S04]  /*3c10*/  ISETP.GE.AND P3, PT, R206, R98, PT ;  /* 0x00000062ce00720c */ /* 0x000fc80003f66270 */
[----:B------:R-:W-:-:S13]  /*3c20*/  ISETP.GE.OR P3, PT, R16, R90, P3 ;  /* 0x0000005a1000720c */ /* 0x000fda0001f66670 */
[----:B------:R-:W-:Y:S01]  /*3c30*/  @!P3 IADD3 R9, P4, R20, R10, RZ ;  /* 0x0000000a1409b210 */ /* 0x000fe20007f9e0ff */
[----:B------:R-:W0:Y:S04]  /*3c40*/  @!P3 LDC.64 R14, c[0x0][0x400] ;  /* 0x00010000ff0ebb82 */ /* 0x000e280000000a00 */
[----:B------:R-:W-:-:S04]  /*3c50*/  @!P3 IMAD.X R12, R91, 0x1, R70, P4 ;  /* 0x000000015b0cb824 */ /* 0x000fc800020e0646 */
[----:B------:R-:W1:Y:S02]  /*3c60*/  @!P3 LDC.64 R10, c[0x0][0x3e8] ;  /* 0x0000fa00ff0abb82 */ /* 0x000e640000000a00 */
[----:B-1----:R-:W-:-:S04]  /*3c70*/  @!P3 LEA R10, P4, R9, R10, 0x1 ;  /* 0x0000000a090ab211 */ /* 0x002fc800078808ff */
[----:B------:R-:W-:Y:S02]  /*3c80*/  @!P3 LEA.HI.X R11, R9, R11, R12, 0x1, P4 ;  /* 0x0000000b090bb211 */ /* 0x000fe400020f0c0c */
[----:B------:R-:W-:Y:S01]  /*3c90*/  @!P3 IADD3 R8, P4, R54, R8, RZ ;  /* 0x000000083608b210 */ /* 0x000fe20007f9e0ff */
[----:B------:R-:W1:Y:S02]  /*3ca0*/  @!P2 LDC.64 R12, c[0x0][0x3e8] ;  /* 0x0000fa00ff0cab82 */ /* 0x000e640000000a00 */
[----:B------:R1:W2:Y:S02]  /*3cb0*/  @!P3 LDG.E.128 R36, desc[UR40][R10.64] ;  /* 0x000000280a24b981 */ /* 0x0002a4000c1e1d00 */
[----:B------:R-:W-:Y:S01]  /*3cc0*/  @!P3 IMAD.X R9, R86, 0x1, R72, P4 ;  /* 0x000000015609b824 */ /* 0x000fe200020e0648 */
[----:B0-----:R-:W-:-:S04]  /*3cd0*/  @!P3 LEA R14, P4, R8, R14, 0x1 ;  /* 0x0000000e080eb211 */ /* 0x001fc800078808ff */
[----:B------:R-:W-:Y:S02]  /*3ce0*/  @!P3 LEA.HI.X R15, R8, R15, R9, 0x1, P4 ;  /* 0x0000000f080fb211 */ /* 0x000fe400020f0c09 */
[----:B------:R-:W0:Y:S03]  /*3cf0*/  @!P2 LDC.64 R8, c[0x0][0x400] ;  /* 0x00010000ff08ab82 */ /* 0x000e260000000a00 */
[----:B------:R3:W4:Y:S01]  /*3d00*/  @!P3 LDG.E.128 R40, desc[UR40][R14.64] ;  /* 0x000000280e28b981 */ /* 0x000722000c1e1d00 */
[----:B------:R-:W-:Y:S02]  /*3d10*/  CS2R R46, SRZ ;  /* 0x00000000002e7805 */ /* 0x000fe4000001ff00 */
[----:B-1----:R-:W-:-:S04]  /*3d20*/  @!P2 LEA R10, P3, R44, R12, 0x1 ;  /* 0x0000000c2c0aa211 */ /* 0x002fc800078608ff */
[----:B------:R-:W-:Y:S02]  /*3d30*/  @!P2 LEA.HI.X R11, R44, R13, R45, 0x1, P3 ;  /* 0x0000000d2c0ba211 */ /* 0x000fe400018f0c2d */
[----:B------:R-:W-:Y:S02]  /*3d40*/  CS2R R44, SRZ ;  /* 0x00000000002c7805 */ /* 0x000fe4000001ff00 */
[----:B------:R-:W-:Y:S02]  /*3d50*/  CS2R R50, SRZ ;  /* 0x0000000000327805 */ /* 0x000fe4000001ff00 */
[C---:B0-----:R-:W-:Y:S02]  /*3d60*/  @!P2 LEA R8, P3, R48.reuse, R8, 0x1 ;  /* 0x000000083008a211 */ /* 0x041fe400078608ff */
[----:B------:R4:W5:Y:S02]  /*3d70*/  @!P2 LDG.E.128 R44, desc[UR40][R10.64] ;  /* 0x000000280a2ca981 */ /* 0x000964000c1e1d00 */
[----:B------:R-:W-:-:S02]  /*3d80*/  @!P2 LEA.HI.X R9, R48, R9, R49, 0x1, P3 ;  /* 0x000000093009a211 */ /* 0x000fc400018f0c31 */
[----:B------:R-:W-:-:S06]  /*3d90*/  CS2R R48, SRZ ;  /* 0x0000000000307805 */ /* 0x000fcc000001ff00 */
[----:B------:R0:W5:Y:S01]  /*3da0*/  @!P2 LDG.E.128 R48, desc[UR40][R8.64] ;  /* 0x000000280830a981 */ /* 0x000162000c1e1d00 */
[----:B------:R-:W-:Y:S02]  /*3db0*/  ISETP.NE.AND P3, PT, R209, 0x3, PT ;  /* 0x00000003d100780c */ /* 0x000fe40003f65270 */
[----:B------:R-:W-:Y:S01]  /*3dc0*/  ISETP.GE.AND P2, PT, R16, R90, PT ;  /* 0x0000005a1000720c */ /* 0x000fe20003f46270 */
[----:B--2---:R-:W-:Y:S02]  /*3dd0*/  IMAD.MOV.U32 R12, RZ, RZ, R38 ;  /* 0x000000ffff0c7224 */ /* 0x004fe400078e0026 */
[----:B---3--:R-:W-:-:S03]  /*3de0*/  IMAD.MOV.U32 R14, RZ, RZ, R36 ;  /* 0x000000ffff0e7224 */ /* 0x008fc600078e0024 */
[----:B------:R-:W-:Y:S02]  /*3df0*/  PRMT R110, R12, 0x7610, R110 ;  /* 0x000076100c6e7816 */ /* 0x000fe4000000006e */
[----:B------:R-:W-:Y:S01]  /*3e00*/  PRMT R119, R14, 0x7610, R119 ;  /* 0x000076100e777816 */ /* 0x000fe20000000077 */
[----:B----4-:R-:W-:Y:S01]  /*3e10*/  IMAD.MOV.U32 R10, RZ, RZ, R42 ;  /* 0x000000ffff0a7224 */ /* 0x010fe200078e002a */
[----:B0-----:R-:W-:Y:S01]  /*3e20*/  MOV R8, R43 ;  /* 0x0000002b00087202 */ /* 0x001fe20000000f00 */
[----:B------:R-:W-:Y:S02]  /*3e30*/  IMAD.MOV.U32 R9, RZ, RZ, R40 ;  /* 0x000000ffff097224 */ /* 0x000fe400078e0028 */
[----:B------:R-:W-:Y:S01]  /*3e40*/  IMAD.MOV.U32 R11, RZ, RZ, R41 ;  /* 0x000000ffff0b7224 */ /* 0x000fe200078e0029 */
[----:B------:R-:W-:Y:S02]  /*3e50*/  PRMT R110, R110, 0x5410, R10 ;  /* 0x000054106e6e7816 */ /* 0x000fe4000000000a */
[----:B------:R-:W-:-:S02]  /*3e60*/  PRMT R118, R8, 0x7610, R118 ;  /* 0x0000761008767816 */ /* 0x000fc40000000076 */
[----:B------:R-:W-:Y:S02]  /*3e70*/  PRMT R119, R119, 0x5410, R9 ;  /* 0x0000541077777816 */ /* 0x000fe40000000009 */
[----:B------:R-:W-:Y:S01]  /*3e80*/  PRMT R116, R11, 0x7610, R116 ;  /* 0x000076100b747816 */ /* 0x000fe20000000074 */
[----:B------:R-:W-:Y:S02]  /*3e90*/  IMAD.MOV.U32 R13, RZ, RZ, R39 ;  /* 0x000000ffff0d7224 */ /* 0x000fe400078e0027 */
[----:B------:R-:W-:Y:S02]  /*3ea0*/  IMAD.MOV.U32 R15, RZ, RZ, R37 ;  /* 0x000000ffff0f7224 */ /* 0x000fe400078e0025 */
[----:B-----5:R-:W-:Y:S02]  /*3eb0*/  IMAD.MOV.U32 R8, RZ, RZ, R46 ;  /* 0x000000ffff087224 */ /* 0x020fe400078e002e */
[----:B------:R-:W-:Y:S02]  /*3ec0*/  IMAD.MOV.U32 R9, RZ, RZ, R47 ;  /* 0x000000ffff097224 */ /* 0x000fe400078e002f */
[----:B------:R-:W-:-:S02]  /*3ed0*/  IMAD.MOV.U32 R10, RZ, RZ, R44 ;  /* 0x000000ffff0a7224 */ /* 0x000fc400078e002c */
[----:B------:R-:W-:Y:S01]  /*3ee0*/  IMAD.MOV.U32 R11, RZ, RZ, R45 ;  /* 0x000000ffff0b7224 */ /* 0x000fe200078e002d */
[----:B------:R-:W-:Y:S01]  /*3ef0*/  PRMT R102, R8, 0x5410, R9 ;  /* 0x0000541008667816 */ /* 0x000fe20000000009 */
[----:B------:R-:W-:-:S03]  /*3f00*/  IMAD.MOV.U32 R8, RZ, RZ, R50 ;  /* 0x000000ffff087224 */ /* 0x000fc600078e0032 */
[----:B------:R-:W-:Y:S01]  /*3f10*/  PRMT R104, R10, 0x5410, R11 ;  /* 0x000054100a687816 */ /* 0x000fe2000000000b */
[----:B------:R-:W-:Y:S01]  /*3f20*/  IMAD.MOV.U32 R10, RZ, RZ, R48 ;  /* 0x000000ffff0a7224 */ /* 0x000fe200078e0030 */
[----:B------:R-:W-:Y:S01]  /*3f30*/  MOV R9, R51 ;  /* 0x0000003300097202 */ /* 0x000fe20000000f00 */
[----:B------:R-:W-:Y:S01]  /*3f40*/  IMAD.MOV.U32 R11, RZ, RZ, R49 ;  /* 0x000000ffff0b7224 */ /* 0x000fe200078e0031 */
[----:B------:R-:W-:Y:S02]  /*3f50*/  PRMT R115, R13, 0x5410, R15 ;  /* 0x000054100d737816 */ /* 0x000fe4000000000f */
[----:B------:R-:W-:Y:S02]  /*3f60*/  PRMT R106, R8, 0x5410, R9 ;  /* 0x00005410086a7816 */ /* 0x000fe40000000009 */
[----:B------:R-:W-:Y:S01]  /*3f70*/  PRMT R108, R10, 0x5410, R11 ;  /* 0x000054100a6c7816 */ /* 0x000fe2000000000b */
[----:B------:R-:W-:Y:S06]  /*3f80*/  @!P3 BRA `(.L_x_5204) ;  /* 0x000000000004b947 */ /* 0x000fec0003800000 */
[----:B------:R-:W-:Y:S01]  /*3f90*/  BPT.TRAP 0x1 ;  /* 0x000000040000795c */ /* 0x000fe20000300000 */
.L_x_5204:
[----:B------:R-:W-:Y:S01]  /*3fa0*/  IMAD R86, R18, 0x8, R19 ;  /* 0x0000000812567824 */ /* 0x000fe200078e0213 */
[----:B------:R-:W-:Y:S01]  /*3fb0*/  SHF.L.U32 R99, R210, 0x1f, RZ ;  /* 0x0000001fd2637819 */ /* 0x000fe200000006ff */
[----:B------:R-:W0:Y:S01]  /*3fc0*/  LDC R103, c[0x0][0x2f4] ;  /* 0x0000bd00ff677b82 */ /* 0x000e220000000800 */
[----:B------:R-:W-:Y:S02]  /*3fd0*/  BSSY B1, `(.L_x_5205) ;  /* 0x0000003000017945 */ /* 0x000fe40003800000 */
[----:B------:R-:W1:Y:S02]  /*3fe0*/  SYNCS.PHASECHK.TRANS64.TRYWAIT P4, [R86+URZ+0x22890], R99 ;  /* 0x02289063560075a7 */ /* 0x000e64000808017f */
[----:B-1----:R-:W-:Y:S05]  /*3ff0*/  @!P4 BRA `(.L_x_5206) ;  /* 0x000001640088c947 */ /* 0x002fea0003800000 */
.L_x_5457:
[----:B------:R-:W-:Y:S05]  /*4000*/  BSYNC B1 ;  /* 0x0000000000017941 */ /* 0x000fea0003800000 */
.L_x_5205:
[----:B------:R-:W-:Y:S01]  /*4010*/  UMOV UR4, 0xffffffff ;  /* 0xffffffff00047882 */ /* 0x000fe20000000000 */
[----:B0-----:R-:W-:Y:S02]  /*4020*/  IMAD.IADD R105, R103, 0x1, -R64 ;  /* 0x0000000167697824 */ /* 0x001fe400078e0a40 */
[----:B------:R-:W-:Y:S05]  /*4030*/  BRA.DIV UR4, `(.L_x_5207) ;  /* 0x00000166048c7947 */ /* 0x000fea000b800000 */
[----:B------:R0:W2:Y:S04]  /*4040*/  SHFL.IDX PT, R93, R101, RZ, 0x1c1f ;  /* 0x001c1fff655d7589 */ /* 0x0000a800000e0000 */
[----:B------:R0:W3:Y:S02]  /*4050*/  SHFL.IDX PT, R92, R100, RZ, 0x1c1f ;  /* 0x001c1fff645c7589 */ /* 0x0000e400000e0000 */
.L_x_5461:
[----:B------:R-:W-:Y:S01]  /*4060*/  ISETP.GE.OR P4, PT, R206, R98, P1 ;  /* 0x00000062ce00720c */ /* 0x000fe20000f86670 */
[----:B------:R-:W-:-:S12]  /*4070*/  BSSY B1, `(.L_x_5208) ;  /* 0x0000073000017945 */ /* 0x000fd80003800000 */
[----:B------:R-:W-:Y:S05]  /*4080*/  @P4 BRA `(.L_x_5209) ;  /* 0x0000000400c44947 */ /* 0x000fea0003800000 */
[----:B------:R-:W4:Y:S01]  /*4090*/  S2R R11, SR_TID.X ;  /* 0x00000000000b7919 */ /* 0x000f220000002100 */
[----:B------:R-:W-:Y:S01]  /*40a0*/  SEL R8, R64, R105, !P0 ;  /* 0x0000006940087207 */ /* 0x000fe20004000000 */
[----:B------:R-:W-:Y:S01]  /*40b0*/  BSSY B2, `(.L_x_5210) ;  /* 0x000006a000027945 */ /* 0x000fe20003800000 */
[C---:B---3--:R-:W-:Y:S02]  /*40c0*/  LEA R90, P4, R74.reuse, R92, 0x1 ;  /* 0x0000005c4a5a7211 */ /* 0x048fe400078808ff */
[----:B------:R-:W-:Y:S02]  /*40d0*/  SHF.R.S32.HI R9, RZ, 0x1f, R8 ;  /* 0x0000001fff097819 */ /* 0x000fe40000011408 */
[----:B--2---:R-:W-:Y:S02]  /*40e0*/  LEA.HI.X R91, R74, R93, R76, 0x1, P4 ;  /* 0x0000005d4a5b7211 */ /* 0x004fe400020f0c4c */
[----:B------:R-:W-:-:S04]  /*40f0*/  LEA.HI R8, R9, R8, RZ, 0x4 ;  /* 0x0000000809087211 */ /* 0x000fc800078f20ff */
[----:B------:R-:W-:-:S05]  /*4100*/  LEA.HI.SX32 R8, R8, R73, 0x1c ;  /* 0x0000004908087211 */ /* 0x000fca00078fe2ff */
[----:B------:R-:W-:Y:S02]  /*4110*/  IMAD.SHL.U32 R107, R8, 0x8, RZ ;  /* 0x00000008086b7824 */ /* 0x000fe400078e00ff */
[----:B------:R-:W-:-:S03]  /*4120*/  IMAD R8, R18, 0x1800, R77 ;  /* 0x0000180012087824 */ /* 0x000fc600078e024d */
[----:B------:R-:W-:Y:S02]  /*4130*/  LOP3.LUT R9, R58, 0x38, R107, 0xf8, !PT ;  /* 0x000000383a097812 */ /* 0x000fe400078ef86b */
[----:B------:R-:W-:Y:S02]  /*4140*/  LEA R8, R8, R19, 0x1 ;  /* 0x0000001308087211 */ /* 0x000fe400078e08ff */
[----:B------:R-:W-:Y:S01]  /*4150*/  LOP3.LUT R9, R9, R60, RZ, 0x3c, !PT ;  /* 0x0000003c09097212 */ /* 0x000fe200078e3cff */
[----:B----4-:R-:W-:-:S05]  /*4160*/  VIADD R11, R11, 0xffffff80 ;  /* 0xffffff800b0b7836 */ /* 0x010fca0000000000 */
[----:B------:R-:W-:-:S04]  /*4170*/  SHF.R.S32.HI R10, RZ, 0x1f, R11 ;  /* 0x0000001fff0a7819 */ /* 0x000fc8000001140b */
[----:B------:R-:W-:-:S04]  /*4180*/  LEA.HI R10, R10, R11, RZ, 0x5 ;  /* 0x0000000b0a0a7211 */ /* 0x000fc800078f28ff */
[----:B------:R-:W-:-:S05]  /*4190*/  SHF.R.S32.HI R10, RZ, 0x5, R10 ;  /* 0x00000005ff0a7819 */ /* 0x000fca000001140a */
        /* <DEDUP_REMOVED lines=11> */
[----:B---3--:R-:W-:Y:S01]  /*4250*/  IMAD.MOV.U32 R40, RZ, RZ, R15 ;  /* 0x000000ffff287224 */ /* 0x008fe200078e000f */
[--C-:B------:R-:W-:Y:S01]  /*4260*/  SHF.R.U64 R36, R38, 0x10, R39.reuse ;  /* 0x0000001026247819 */ /* 0x100fe20000001227 */
[----:B--2---:R-:W-:Y:S01]  /*4270*/  IMAD.MOV.U32 R38, RZ, RZ, R8 ;  /* 0x000000ffff267224 */ /* 0x004fe200078e0008 */
[----:B------:R-:W-:Y:S01]  /*4280*/  SHF.R.U32.HI R113, RZ, 0x10, R39 ;  /* 0x00000010ff717819 */ /* 0x000fe20000011627 */
[----:B------:R-:W-:Y:S01]  /*4290*/  IMAD.MOV.U32 R39, RZ, RZ, R12 ;  /* 0x000000ffff277224 */ /* 0x000fe200078e000c */
[--C-:B------:R-:W-:Y:S01]  /*42a0*/  SHF.R.U64 R37, R42, 0x10, R43.reuse ;  /* 0x000000102a257819 */ /* 0x100fe2000000122b */
[----:B------:R-:W-:Y:S01]  /*42b0*/  HADD2.F32 R15, -RZ, R13.H0_H0 ;  /* 0x2000000dff0f7230 */ /* 0x000fe20000004100 */
[----:B------:R-:W-:Y:S01]  /*42c0*/  SHF.R.U32.HI R111, RZ, 0x10, R43 ;  /* 0x00000010ff6f7819 */ /* 0x000fe2000001162b */
[----:B------:R-:W-:-:S02]  /*42d0*/  HADD2.F32 R43, -RZ, R116.H0_H0 ;  /* 0x20000074ff2b7230 */ /* 0x000fc40000004100 */
[----:B------:R-:W-:Y:S02]  /*42e0*/  IMAD.MOV.U32 R12, RZ, RZ, R11 ;  /* 0x000000ffff0c7224 */ /* 0x000fe400078e000b */
[----:B------:R-:W-:Y:S02]  /*42f0*/  HADD2.F32 R13, -RZ, R13.H1_H1 ;  /* 0x3000000dff0d7230 */ /* 0x000fe40000004100 */
[--C-:B------:R-:W-:Y:S02]  /*4300*/  HADD2.F32 R8, -RZ, R9.reuse.H0_H0 ;  /* 0x20000009ff087230 */ /* 0x100fe40000004100 */
[----:B------:R-:W-:Y:S02]  /*4310*/  HADD2.F32 R11, -RZ, R9.H1_H1 ;  /* 0x30000009ff0b7230 */ /* 0x000fe40000004100 */
[----:B------:R-:W-:Y:S01]  /*4320*/  FMUL.FTZ R9, R15, R43 ;  /* 0x0000002b0f097220 */ /* 0x000fe20000410000 */
[----:B------:R-:W-:Y:S02]  /*4330*/  HADD2.F32 R41, -RZ, R115.H1_H1 ;  /* 0x30000073ff297230 */ /* 0x000fe40000004100 */
[----:B------:R-:W-:Y:S01]  /*4340*/  FMUL.FTZ R116, R13, R112 ;  /* 0x000000700d747220 */ /* 0x000fe20000410000 */
[----:B------:R-:W-:-:S02]  /*4350*/  HADD2.F32 R42, -RZ, R114.H0_H0 ;  /* 0x20000072ff2a7230 */ /* 0x000fc40000004100 */
[C---:B------:R-:W-:Y:S01]  /*4360*/  FMUL.FTZ R114, R8.reuse, R43 ;  /* 0x0000002b08727220 */ /* 0x040fe20000410000 */
[----:B------:R-:W-:Y:S01]  /*4370*/  FMUL.FTZ R112, R11, R112 ;  /* 0x000000700b707220 */ /* 0x000fe20000410000 */
[-C--:B------:R-:W-:Y:S01]  /*4380*/  FFMA.FTZ R8, R8, R41.reuse, -R9 ;  /* 0x0000002908087223 */ /* 0x080fe20000010809 */
[----:B------:R-:W-:Y:S02]  /*4390*/  HADD2.F32 R109, -RZ, R109.H0_H0 ;  /* 0x2000006dff6d7230 */ /* 0x000fe40000004100 */
[----:B------:R-:W-:Y:S01]  /*43a0*/  FFMA.FTZ R9, R15, R41, R114 ;  /* 0x000000290f097223 */ /* 0x000fe20000010072 */
[-C--:B------:R-:W-:Y:S01]  /*43b0*/  FFMA.FTZ R114, R13, R42.reuse, R112 ;  /* 0x0000002a0d727223 */ /* 0x080fe20000010070 */
[----:B------:R-:W-:Y:S01]  /*43c0*/  FFMA.FTZ R43, R11, R42, -R116 ;  /* 0x0000002a0b2b7223 */ /* 0x000fe20000010874 */
[--C-:B------:R-:W-:Y:S02]  /*43d0*/  HADD2.F32 R13, -RZ, R40.reuse.H0_H0 ;  /* 0x20000028ff0d7230 */ /* 0x100fe40000004100 */
[----:B------:R-:W-:-:S02]  /*43e0*/  HADD2.F32 R40, -RZ, R40.H1_H1 ;  /* 0x30000028ff287230 */ /* 0x000fc40000004100 */
[--C-:B------:R-:W-:Y:S01]  /*43f0*/  HADD2.F32 R11, -RZ, R12.reuse.H0_H0 ;  /* 0x2000000cff0b7230 */ /* 0x100fe20000004100 */
[----:B------:R-:W-:Y:S01]  /*4400*/  F2FP.F16.F32.PACK_AB R43, R43, R8 ;  /* 0x000000082b2b723e */ /* 0x000fe200000000ff */
[----:B------:R-:W-:Y:S02]  /*4410*/  HADD2.F32 R41, -RZ, R111.H0_H0 ;  /* 0x2000006fff297230 */ /* 0x000fe40000004100 */
[----:B------:R-:W-:Y:S02]  /*4420*/  HADD2.F32 R12, -RZ, R12.H1_H1 ;  /* 0x3000000cff0c7230 */ /* 0x000fe40000004100 */
[----:B------:R-:W-:Y:S02]  /*4430*/  HADD2.F32 R112, -RZ, R118.H0_H0 ;  /* 0x20000076ff707230 */ /* 0x000fe40000004100 */
[-C--:B------:R-:W-:Y:S01]  /*4440*/  FMUL.FTZ R111, R40, R41.reuse ;  /* 0x00000029286f7220 */ /* 0x080fe20000410000 */
[----:B------:R-:W-:Y:S02]  /*4450*/  HADD2.F32 R15, -RZ, R113.H0_H0 ;  /* 0x20000071ff0f7230 */ /* 0x000fe40000004100 */
[----:B------:R-:W-:Y:S01]  /*4460*/  FMUL.FTZ R41, R12, R41 ;  /* 0x000000290c297220 */ /* 0x000fe20000410000 */
[----:B------:R-:W-:-:S02]  /*4470*/  HADD2.F32 R42, -RZ, R115.H0_H0 ;  /* 0x20000073ff2a7230 */ /* 0x000fc40000004100 */
[-C--:B------:R-:W-:Y:S01]  /*4480*/  FMUL.FTZ R116, R13, R112.reuse ;  /* 0x000000700d747220 */ /* 0x080fe20000410000 */
[C---:B------:R-:W-:Y:S01]  /*4490*/  FMUL.FTZ R112, R11.reuse, R112 ;  /* 0x000000700b707220 */ /* 0x040fe20000410000 */
[-C--:B------:R-:W-:Y:S01]  /*44a0*/  FFMA.FTZ R115, R12, R15.reuse, -R111 ;  /* 0x0000000f0c737223 */ /* 0x080fe2000001086f */
[----:B------:R-:W-:Y:S01]  /*44b0*/  FFMA.FTZ R118, R40, R15, R41 ;  /* 0x0000000f28767223 */ /* 0x000fe20000010029 */
[-C--:B------:R-:W-:Y:S01]  /*44c0*/  FFMA.FTZ R116, R11, R42.reuse, -R116 ;  /* 0x0000002a0b747223 */ /* 0x080fe20000010874 */
[----:B------:R-:W-:Y:S02]  /*44d0*/  HADD2.F32 R15, -RZ, R119.H1_H1 ;  /* 0x30000077ff0f7230 */ /* 0x000fe40000004100 */
[----:B------:R-:W-:Y:S01]  /*44e0*/  FFMA.FTZ R113, R13, R42, R112 ;  /* 0x0000002a0d717223 */ /* 0x000fe20000010070 */
[----:B------:R-:W-:Y:S02]  /*44f0*/  HADD2.F32 R12, -RZ, R39.H0_H0 ;  /* 0x20000027ff0c7230 */ /* 0x000fe40000004100 */
[----:B------:R-:W-:-:S02]  /*4500*/  HADD2.F32 R11, -RZ, R38.H0_H0 ;  /* 0x20000026ff0b7230 */ /* 0x000fc40000004100 */
[----:B------:R-:W-:Y:S02]  /*4510*/  HADD2.F32 R40, -RZ, R117.H0_H0 ;  /* 0x20000075ff287230 */ /* 0x000fe40000004100 */
[-C--:B------:R-:W-:Y:S01]  /*4520*/  FMUL.FTZ R42, R12, R15.reuse ;  /* 0x0000000f0c2a7220 */ /* 0x080fe20000410000 */
[----:B------:R-:W-:Y:S02]  /*4530*/  HADD2.F32 R39, -RZ, R39.H1_H1 ;  /* 0x30000027ff277230 */ /* 0x000fe40000004100 */
[----:B------:R-:W-:Y:S01]  /*4540*/  FMUL.FTZ R15, R11, R15 ;  /* 0x0000000f0b0f7220 */ /* 0x000fe20000410000 */
[----:B------:R-:W-:Y:S02]  /*4550*/  HADD2.F32 R38, -RZ, R38.H1_H1 ;  /* 0x30000026ff267230 */ /* 0x000fe40000004100 */
[----:B------:R-:W-:Y:S02]  /*4560*/  HADD2.F32 R13, -RZ, R119.H0_H0 ;  /* 0x20000077ff0d7230 */ /* 0x000fe40000004100 */
[----:B------:R-:W-:Y:S01]  /*4570*/  FMUL.FTZ R41, R39, R40 ;  /* 0x0000002827297220 */ /* 0x000fe20000410000 */
[----:B------:R-:W-:-:S02]  /*4580*/  HADD2.F32 R37, -RZ, R37.H0_H0 ;  /* 0x20000025ff257230 */ /* 0x000fc40000004100 */
[----:B------:R-:W-:Y:S01]  /*4590*/  FMUL.FTZ R112, R38, R40 ;  /* 0x0000002826707220 */ /* 0x000fe20000410000 */
[-C--:B------:R-:W-:Y:S01]  /*45a0*/  FFMA.FTZ R40, R12, R13.reuse, R15 ;  /* 0x0000000d0c287223 */ /* 0x080fe2000001000f */
[----:B------:R-:W-:Y:S01]  /*45b0*/  FFMA.FTZ R42, R11, R13, -R42 ;  /* 0x0000000d0b2a7223 */ /* 0x000fe2000001082a */
[----:B------:R-:W-:Y:S02]  /*45c0*/  HADD2.F32 R12, -RZ, R14.H0_H0 ;  /* 0x2000000eff0c7230 */ /* 0x000fe40000004100 */
[-C--:B------:R-:W-:Y:S01]  /*45d0*/  FFMA.FTZ R41, R38, R109.reuse, -R41 ;  /* 0x0000006d26297223 */ /* 0x080fe20000010829 */
[----:B------:R-:W-:Y:S02]  /*45e0*/  HADD2.F32 R13, -RZ, R110.H0_H0 ;  /* 0x2000006eff0d7230 */ /* 0x000fe40000004100 */
[----:B------:R-:W-:Y:S01]  /*45f0*/  FFMA.FTZ R39, R39, R109, R112 ;  /* 0x0000006d27277223 */ /* 0x000fe20000010070 */
[----:B------:R-:W-:Y:S02]  /*4600*/  HADD2.F32 R11, -RZ, R10.H0_H0 ;  /* 0x2000000aff0b7230 */ /* 0x000fe40000004100 */
[----:B------:R-:W-:Y:S01]  /*4610*/  HADD2.F32 R14, -RZ, R14.H1_H1 ;  /* 0x3000000eff0e7230 */ /* 0x000fe20000004100 */
[----:B------:R-:W-:Y:S01]  /*4620*/  F2FP.F16.F32.PACK_AB R8, R41, R42 ;  /* 0x0000002a2908723e */ /* 0x000fe200000000ff */
[----:B------:R-:W-:-:S02]  /*4630*/  HADD2.F32 R110, -RZ, R110.H1_H1 ;  /* 0x3000006eff6e7230 */ /* 0x000fc40000004100 */
[----:B------:R-:W-:Y:S02]  /*4640*/  HADD2.F32 R10, -RZ, R10.H1_H1 ;  /* 0x3000000aff0a7230 */ /* 0x000fe40000004100 */
[-C--:B------:R-:W-:Y:S01]  /*4650*/  FMUL.FTZ R111, R14, R37.reuse ;  /* 0x000000250e6f7220 */ /* 0x080fe20000410000 */
[----:B------:R-:W-:Y:S02]  /*4660*/  HADD2.F32 R15, -RZ, R36.H0_H0 ;  /* 0x20000024ff0f7230 */ /* 0x000fe40000004100 */
[-C--:B------:R-:W-:Y:S01]  /*4670*/  FMUL.FTZ R36, R12, R110.reuse ;  /* 0x0000006e0c247220 */ /* 0x080fe20000410000 */
[C---:B------:R-:W-:Y:S01]  /*4680*/  FMUL.FTZ R109, R11.reuse, R110 ;  /* 0x0000006e0b6d7220 */ /* 0x040fe20000410000 */
[----:B------:R-:W-:Y:S02]  /*4690*/  FMUL.FTZ R37, R10, R37 ;  /* 0x000000250a257220 */ /* 0x000fe40000410000 */
[-C--:B------:R-:W-:Y:S01]  /*46a0*/  FFMA.FTZ R36, R11, R13.reuse, -R36 ;  /* 0x0000000d0b247223 */ /* 0x080fe20000010824 */
[----:B------:R-:W-:Y:S01]  /*46b0*/  FFMA.FTZ R109, R12, R13, R109 ;  /* 0x0000000d0c6d7223 */ /* 0x000fe2000001006d */
[-C--:B------:R-:W-:Y:S01]  /*46c0*/  FFMA.FTZ R111, R10, R15.reuse, -R111 ;  /* 0x0000000f0a6f7223 */ /* 0x080fe2000001086f */
[----:B------:R-:W-:Y:S01]  /*46d0*/  FFMA.FTZ R14, R14, R15, R37 ;  /* 0x0000000f0e0e7223 */ /* 0x000fe20000010025 */
[----:B------:R-:W-:Y:S01]  /*46e0*/  F2FP.F16.F32.PACK_AB R13, R114, R9 ;  /* 0x00000009720d723e */ /* 0x000fe200000000ff */
[----:B------:R-:W-:Y:S01]  /*46f0*/  IMAD.MOV.U32 R9, RZ, RZ, R43 ;  /* 0x000000ffff097224 */ /* 0x000fe200078e002b */
[----:B------:R-:W-:-:S02]  /*4700*/  F2FP.F16.F32.PACK_AB R11, R115, R116 ;  /* 0x00000074730b723e */ /* 0x000fc400000000ff */
[----:B------:R-:W-:Y:S02]  /*4710*/  F2FP.F16.F32.PACK_AB R15, R118, R113 ;  /* 0x00000071760f723e */ /* 0x000fe400000000ff */
[----:B------:R-:W-:Y:S02]  /*4720*/  F2FP.F16.F32.PACK_AB R12, R39, R40 ;  /* 0x00000028270c723e */ /* 0x000fe400000000ff */
[----:B------:R-:W-:Y:S02]  /*4730*/  F2FP.F16.F32.PACK_AB R10, R111, R36 ;  /* 0x000000246f0a723e */ /* 0x000fe400000000ff */
[----:B------:R-:W-:-:S07]  /*4740*/  F2FP.F16.F32.PACK_AB R14, R14, R109 ;  /* 0x0000006d0e0e723e */ /* 0x000fce00000000ff */
.L_x_5211:
[----:B------:R-:W-:Y:S05]  /*4750*/  BSYNC B2 ;  /* 0x0000000000027941 */ /* 0x000fea0003800000 */
.L_x_5210:
[----:B------:R-:W-:Y:S01]  /*4760*/  ISETP.GE.AND P4, PT, R107, R103, PT ;  /* 0x000000676b00720c */ /* 0x000fe20003f86270 */
[----:B--2---:R4:W-:-:S12]  /*4770*/  ST.E.128 desc[UR40][R90.64], R8 ;  /* 0x000000085a007985 */ /* 0x0049d8000c101d28 */
[----:B------:R-:W-:-:S05]  /*4780*/  @!P4 IMAD.WIDE R92, R107, 0x2, R92 ;  /* 0x000000026b5cc825 */ /* 0x000fca00078e025c */
[----:B---3--:R4:W-:Y:S02]  /*4790*/  @!P4 ST.E.128 desc[UR40][R92.64], R12 ;  /* 0x0000000c5c00c985 */ /* 0x0089e4000c101d28 */
.L_x_5209:
[----:B------:R-:W-:Y:S05]  /*47a0*/  BSYNC B1 ;  /* 0x0000000000017941 */ /* 0x000fea0003800000 */
.L_x_5208:
[----:B------:R-:W-:-:S03]  /*47b0*/  UMOV UR4, 0xffffffff ;  /* 0xffffffff00047882 */ /* 0x000fc60000000000 */
[----:B------:R-:W-:Y:S05]  /*47c0*/  BRA.DIV UR4, `(.L_x_5212) ;  /* 0x0000015e04f47947 */ /* 0x000fea000b800000 */
[----:B0-----:R-:W0:Y:S04]  /*47d0*/  SHFL.IDX PT, R101, R101, 0x1, 0x1c1f ;  /* 0x003c1f0065657f89 */ /* 0x001e2800000e0000 */
[----:B------:R-:W0:Y:S02]  /*47e0*/  SHFL.IDX PT, R100, R100, 0x1, 0x1c1f ;  /* 0x003c1f0064647f89 */ /* 0x000e2400000e0000 */
.L_x_5465:
[----:B----4-:R-:W-:-:S05]  /*47f0*/  VIADD R8, R206, 0x40 ;  /* 0x00000040ce087836 */ /* 0x010fca0000000000 */
[----:B------:R-:W-:-:S13]  /*4800*/  ISETP.GE.OR P4, PT, R8, R98, P1 ;  /* 0x000000620800720c */ /* 0x000fda0000f86670 */
[----:B------:R-:W-:Y:S05]  /*4810*/  @P4 BRA `(.L_x_5197) ;  /* 0x0000000800f44947 */ /* 0x000fea0003800000 */
[----:B------:R-:W4:Y:S01]  /*4820*/  LDL R9, [R1+0xc] ;  /* 0x00000c0001097983 */ /* 0x000f220000100800 */
[----:B------:R-:W-:Y:S01]  /*4830*/  SEL R105, R64, R105, !P0 ;  /* 0x0000006940697207 */ /* 0x000fe20004000000 */
[C---:B------:R-:W-:Y:S01]  /*4840*/  VIADD R11, R206.reuse, 0x40 ;  /* 0x00000040ce0b7836 */ /* 0x040fe20000000000 */
[----:B------:R-:W-:Y:S01]  /*4850*/  IADD3 R10, R206, 0x40, RZ ;  /* 0x00000040ce0a7810 */ /* 0x000fe20007ffe0ff */
[----:B------:R-:W-:Y:S01]  /*4860*/  BSSY B1, `(.L_x_5213) ;  /* 0x000006c000017945 */ /* 0x000fe20003800000 */
[----:B------:R-:W-:Y:S01]  /*4870*/  SHF.R.S32.HI R8, RZ, 0x1f, R105 ;  /* 0x0000001fff087819 */ /* 0x000fe20000011469 */
[----:B------:R-:W-:Y:S01]  /*4880*/  IMAD.SHL.U32 R11, R11, 0x40, RZ ;  /* 0x000000400b0b7824 */ /* 0x000fe200078e00ff */
[----:B0-----:R-:W-:Y:S01]  /*4890*/  LEA R36, P4, R74, R100, 0x1 ;  /* 0x000000644a247211 */ /* 0x001fe200078808ff */
[----:B------:R-:W-:Y:S01]  /*48a0*/  IMAD.SHL.U32 R10, R10, 0x40, RZ ;  /* 0x000000400a0a7824 */ /* 0x000fe200078e00ff */
[----:B------:R-:W-:Y:S02]  /*48b0*/  LEA.HI R8, R8, R105, RZ, 0x4 ;  /* 0x0000006908087211 */ /* 0x000fe400078f20ff */
[----:B------:R-:W-:-:S02]  /*48c0*/  LOP3.LUT R11, R11, 0x1c0, RZ, 0xc0, !PT ;  /* 0x000001c00b0b7812 */ /* 0x000fc400078ec0ff */
[----:B------:R-:W-:Y:S02]  /*48d0*/  LEA.HI.SX32 R8, R8, R73, 0x1c ;  /* 0x0000004908087211 */ /* 0x000fe400078fe2ff */
[----:B------:R-:W-:Y:S02]  /*48e0*/  LOP3.LUT R10, R10, 0x1c0, RZ, 0xc0, !PT ;  /* 0x000001c00a0a7812 */ /* 0x000fe400078ec0ff */
[----:B------:R-:W-:Y:S01]  /*48f0*/  LEA.HI.X R37, R74, R101, R76, 0x1, P4 ;  /* 0x000000654a257211 */ /* 0x000fe200020f0c4c */
[----:B------:R-:W-:Y:S01]  /*4900*/  IMAD.SHL.U32 R38, R8, 0x8, RZ ;  /* 0x0000000808267824 */ /* 0x000fe200078e00ff */
[----:B------:R-:W-:-:S04]  /*4910*/  SHF.R.U32.HI R10, RZ, 0x3, R10 ;  /* 0x00000003ff0a7819 */ /* 0x000fc8000001160a */
        /* <DEDUP_REMOVED lines=8> */
[----:B------:R-:W4:Y:S01]  /*49a0*/  LDS.128 R12, [R12+0x1c400] ;  /* 0x01c400000c0c7984 */ /* 0x000f220000000c00 */
[----:B------:R-:W-:Y:S05]  /*49b0*/  @P2 BRA `(.L_x_5214) ;  /* 0x0000000400582947 */ /* 0x000fea0003800000 */
[----:B---3--:R-:W-:Y:S01]  /*49c0*/  SHF.R.U64 R92, R44, 0x10, R45 ;  /* 0x000000102c5c7819 */ /* 0x008fe2000000122d */
[----:B----4-:R-:W-:Y:S01]  /*49d0*/  IMAD.MOV.U32 R40, RZ, RZ, R14 ;  /* 0x000000ffff287224 */ /* 0x010fe200078e000e */
[----:B------:R-:W-:Y:S01]  /*49e0*/  SHF.R.U32.HI R44, RZ, 0x10, R49 ;  /* 0x00000010ff2c7819 */ /* 0x000fe20000011631 */
[----:B------:R-:W-:Y:S01]  /*49f0*/  HADD2.F32 R43, -RZ, R108.H1_H1 ;  /* 0x3000006cff2b7230 */ /* 0x000fe20000004100 */
[----:B------:R-:W-:Y:S01]  /*4a00*/  MOV R39, R12 ;  /* 0x0000000c00277202 */ /* 0x000fe20000000f00 */
[----:B0-----:R-:W-:Y:S01]  /*4a10*/  IMAD.MOV.U32 R12, RZ, RZ, R10 ;  /* 0x000000ffff0c7224 */ /* 0x001fe200078e000a */
[----:B------:R-:W-:Y:S01]  /*4a20*/  SHF.R.U32.HI R42, RZ, 0x10, R45 ;  /* 0x00000010ff2a7819 */ /* 0x000fe2000001162d */
[----:B------:R-:W-:Y:S01]  /*4a30*/  HADD2.F32 R14, -RZ, R13.H0_H0 ;  /* 0x2000000dff0e7230 */ /* 0x000fe20000004100 */
[----:B------:R-:W-:Y:S01]  /*4a40*/  SHF.R.U64 R91, R46, 0x10, R47 ;  /* 0x000000102e5b7819 */ /* 0x000fe2000000122f */
[----:B------:R-:W-:Y:S01]  /*4a50*/  HADD2.F32 R10, -RZ, R9.H0_H0 ;  /* 0x20000009ff0a7230 */ /* 0x000fe20000004100 */
[----:B------:R-:W-:Y:S01]  /*4a60*/  SHF.R.U64 R90, R48, 0x10, R49 ;  /* 0x00000010305a7819 */ /* 0x000fe20000001231 */
[----:B------:R-:W-:-:S02]  /*4a70*/  HADD2.F32 R13, -RZ, R13.H1_H1 ;  /* 0x3000000dff0d7230 */ /* 0x000fc40000004100 */
[-C--:B------:R-:W-:Y:S01]  /*4a80*/  FMUL.FTZ R45, R14, R43.reuse ;  /* 0x0000002b0e2d7220 */ /* 0x080fe20000410000 */
[----:B------:R-:W-:Y:S02]  /*4a90*/  HADD2.F32 R44, -RZ, R44.H0_H0 ;  /* 0x2000002cff2c7230 */ /* 0x000fe40000004100 */
[----:B------:R-:W-:Y:S01]  /*4aa0*/  FMUL.FTZ R43, R10, R43 ;  /* 0x0000002b0a2b7220 */ /* 0x000fe20000410000 */
[----:B------:R-:W-:Y:S01]  /*4ab0*/  HADD2.F32 R41, -RZ, R104.H1_H1 ;  /* 0x30000068ff297230 */ /* 0x000fe20000004100 */
[----:B------:R-:W-:Y:S01]  /*4ac0*/  SHF.R.U32.HI R48, RZ, 0x10, R47 ;  /* 0x00000010ff307819 */ /* 0x000fe2000001162f */
[----:B------:R-:W-:Y:S02]  /*4ad0*/  HADD2.F32 R9, -RZ, R9.H1_H1 ;  /* 0x30000009ff097230 */ /* 0x000fe40000004100 */
[-C--:B------:R-:W-:Y:S01]  /*4ae0*/  FMUL.FTZ R46, R13, R44.reuse ;  /* 0x0000002c0d2e7220 */ /* 0x080fe20000410000 */
[----:B------:R-:W-:Y:S01]  /*4af0*/  HADD2.F32 R42, -RZ, R42.H0_H0 ;  /* 0x2000002aff2a7230 */ /* 0x000fe20000004100 */
[----:B------:R-:W-:Y:S01]  /*4b00*/  SHF.R.U64 R47, R50, 0x10, R51 ;  /* 0x00000010322f7819 */ /* 0x000fe20000001233 */
        /* <DEDUP_REMOVED lines=65> */
.L_x_5214:
[----:B------:R-:W-:Y:S05]  /*4f20*/  BSYNC B1 ;  /* 0x0000000000017941 */ /* 0x000fea0003800000 */
.L_x_5213:
[----:B------:R-:W-:Y:S01]  /*4f30*/  ISETP.GE.AND P2, PT, R38, R103, PT ;  /* 0x000000672600720c */ /* 0x000fe20003f46270 */
[----:B0-----:R0:W-:Y:S02]  /*4f40*/  ST.E.128 desc[UR40][R36.64], R8 ;  /* 0x0000000824007985 */ /* 0x0011e4000c101d28 */
[----:B0-----:R-:W-:Y:S02]  /*4f50*/  IMAD.MOV.U32 R8, RZ, RZ, R100 ;  /* 0x000000ffff087224 */ /* 0x001fe400078e0064 */
[----:B------:R-:W-:-:S08]  /*4f60*/  IMAD.MOV.U32 R9, RZ, RZ, R101 ;  /* 0x000000ffff097224 */ /* 0x000fd000078e0065 */
[----:B------:R-:W-:Y:S05]  /*4f70*/  @P2 BRA `(.L_x_5197) ;  /* 0x00000004001c2947 */ /* 0x000fea0003800000 */
[----:B------:R-:W-:-:S05]  /*4f80*/  IMAD.WIDE R8, R38, 0x2, R8 ;  /* 0x0000000226087825 */ /* 0x000fca00078e0208 */
[----:B----4-:R0:W-:Y:S01]  /*4f90*/  ST.E.128 desc[UR40][R8.64], R12 ;  /* 0x0000000c08007985 */ /* 0x0101e2000c101d28 */
[----:B------:R-:W-:Y:S05]  /*4fa0*/  BRA `(.L_x_5197) ;  /* 0x0000000400107947 */ /* 0x000fea0003800000 */
.L_x_5178:
[----:B------:R-:W-:-:S13]  /*4fb0*/  ISETP.NE.AND P3, PT, R209, 0x3, PT ;  /* 0x00000003d100780c */ /* 0x000fda0003f65270 */
[----:B------:R-:W-:Y:S05]  /*4fc0*/  @!P3 BRA `(.L_x_5215) ;  /* 0x000000000004b947 */ /* 0x000fea0003800000 */
[----:B------:R-:W-:Y:S01]  /*4fd0*/  BPT.TRAP 0x1 ;  /* 0x000000040000795c */ /* 0x000fe20000300000 */
.L_x_5215:
[----:B------:R-:W-:Y:S01]  /*4fe0*/  LEA R86, R18, R19, 0x3 ;  /* 0x0000001312567211 */ /* 0x000fe200078e18ff */
[----:B------:R-:W-:Y:S01]  /*4ff0*/  BSSY B1, `(.L_x_5216) ;  /* 0x0000005000017945 */ /* 0x000fe20003800000 */
[----:B------:R-:W-:Y:S02]  /*5000*/  SHF.L.U32 R99, R210, 0x1f, RZ ;  /* 0x0000001fd2637819 */ /* 0x000fe400000006ff */
[----:B------:R-:W-:Y:S02]  /*5010*/  SHF.R.S32.HI R96, RZ, 0x1f, R95 ;  /* 0x0000001fff607819 */ /* 0x000fe4000001145f */
[----:B------:R-:W0:Y:S02]  /*5020*/  SYNCS.PHASECHK.TRANS64.TRYWAIT P2, [R86+URZ+0x22890], R99 ;  /* 0x02289063560075a7 */ /* 0x000e24000804017f */
[----:B0-----:R-:W-:Y:S05]  /*5030*/  @!P2 BRA `(.L_x_5217) ;  /* 0x000001580024a947 */ /* 0x001fea0003800000 */
.L_x_5466:
[----:B------:R-:W-:Y:S05]  /*5040*/  BSYNC B1 ;  /* 0x0000000000017941 */ /* 0x000fea0003800000 */
.L_x_5216:
        /* <DEDUP_REMOVED lines=27> */
.L_x_5470:
        /* <DEDUP_REMOVED lines=13> */
.L_x_5220:
[----:B------:R-:W-:Y:S05]  /*52d0*/  BSYNC B1 ;  /* 0x0000000000017941 */ /* 0x000fea0003800000 */
.L_x_5219:
[----:B------:R-:W-:-:S03]  /*52e0*/  UMOV UR4, 0xffffffff ;  /* 0xffffffff00047882 */ /* 0x000fc60000000000 */
[----:B------:R-:W-:Y:S05]  /*52f0*/  BRA.DIV UR4, `(.L_x_5221) ;  /* 0x0000015604d47947 */ /* 0x000fea000b800000 */
[----:B--2-4-:R2:W4:Y:S04]  /*5300*/  SHFL.IDX PT, R9, R38, 0x1, 0x1c1f ;  /* 0x003c1f0026097f89 */ /* 0x01452800000e0000 */
[----:B---3--:R2:W3:Y:S02]  /*5310*/  SHFL.IDX PT, R37, R36, 0x1, 0x1c1f ;  /* 0x003c1f0024257f89 */ /* 0x0084e400000e0000 */
.L_x_5474:
[----:B------:R-:W-:-:S13]  /*5320*/  ISETP.GE.AND P2, PT, R39, 0x41, PT ;  /* 0x000000412700780c */ /* 0x000fda0003f46270 */
[----:B------:R-:W-:Y:S05]  /*5330*/  @!P2 BRA `(.L_x_5197) ;  /* 0x00000000002ca947 */ /* 0x000fea0003800000 */
[----:B------:R-:W-:Y:S02]  /*5340*/  ULDC UR4, c[0x0][0x2f4] ;  /* 0x0000bd0000047ab9 */ /* 0x000fe40000000800 */
[----:B------:R-:W-:-:S13]  /*5350*/  ISETP.GE.AND P2, PT, R16, UR4, PT ;  /* 0x0000000410007c0c */ /* 0x000fda000bf46270 */
[----:B---3--:R-:W-:-:S04]  /*5360*/  @!P2 LEA R14, P4, R16, R37, 0x1 ;  /* 0x00000025100ea211 */ /* 0x008fc800078808ff */
[----:B----4-:R-:W-:Y:S02]  /*5370*/  @!P2 LEA.HI.X R15, R16, R9, R17, 0x1, P4 ;  /* 0x00000009100fa211 */ /* 0x010fe400020f0c11 */
[----:B------:R-:W-:-:S13]  /*5380*/  ISETP.GE.AND P4, PT, R2, UR4, PT ;  /* 0x0000000402007c0c */ /* 0x000fda000bf86270 */
[----:B------:R-:W-:-:S04]  /*5390*/  @!P4 LEA R12, P5, R2, R37, 0x1 ;  /* 0x00000025020cc211 */ /* 0x000fc800078a08ff */
[----:B------:R-:W-:Y:S02]  /*53a0*/  @!P4 LEA.HI.X R13, R2, R9, R208, 0x1, P5 ;  /* 0x00000009020dc211 */ /* 0x000fe400028f0cd0 */
[----:B------:R-:W3:Y:S04]  /*53b0*/  @!P2 LDS.128 R8, [R93+0x2000] ;  /* 0x002000005d08a984 */ /* 0x000ee80000000c00 */
[----:B---3--:R-:W-:Y:S04]  /*53c0*/  @!P2 ST.E.128 desc[UR40][R14.64], R8 ;  /* 0x000000080e00a985 */ /* 0x008fe8000c101d28 */
[----:B------:R-:W3:Y:S04]  /*53d0*/  @!P4 LDS.128 R8, [R92+0x2000] ;  /* 0x002000005c08c984 */ /* 0x000ee80000000c00 */
[----:B---3--:R3:W-:Y:S02]  /*53e0*/  @!P4 ST.E.128 desc[UR40][R12.64], R8 ;  /* 0x000000080c00c985 */ /* 0x0087e4000c101d28 */
.L_x_5197:
[----:B------:R-:W-:Y:S05]  /*53f0*/  BSYNC B0 ;  /* 0x0000000000007941 */ /* 0x000fea0003800000 */
.L_x_5177:
[----:B0--34-:R-:W0:Y:S01]  /*5400*/  S2R R8, SR_TID.X ;  /* 0x0000000000087919 */ /* 0x019e220000002100 */
[----:B------:R-:W-:Y:S01]  /*5410*/  @!PT LDS RZ, [RZ] ;  /* 0x00000000fffff984 */ /* 0x000fe20000000800 */
[----:B------:R-:W-:Y:S01]  /*5420*/  @!PT LDS RZ, [RZ] ;  /* 0x00000000fffff984 */ /* 0x000fe20000000800 */
[----:B------:R-:W-:Y:S01]  /*5430*/  @!PT LDS RZ, [RZ] ;  /* 0x00000000fffff984 */ /* 0x000fe20000000800 */
[----:B------:R-:W-:Y:S01]  /*5440*/  @!PT LDS RZ, [RZ] ;  /* 0x00000000fffff984 */ /* 0x000fe20000000800 */
[----:B------:R3:W-:Y:S06]  /*5450*/  MEMBAR.ALL.CTA ;  /* 0x0000000000007992 */ /* 0x0007ec0000008000 */
[----:B---3--:R-:W3:Y:S01]  /*5460*/  FENCE.VIEW.ASYNC.S ;  /* 0x00000000000073c6 */ /* 0x008ee20000000000 */
[----:B------:R-:W-:Y:S05]  /*5470*/  WARPSYNC.ALL ;  /* 0x0000000000007948 */ /* 0x000fea0003800000 */
[----:B------:R-:W-:Y:S01]  /*5480*/  BSSY B0, `(.L_x_5222) ;  /* 0x0000009000007945 */ /* 0x000fe20003800000 */
[----:B0-----:R-:W-:Y:S01]  /*5490*/  LOP3.LUT R8, R8, 0x7f, RZ, 0xc0, !PT ;  /* 0x0000007f08087812 */ /* 0x001fe200078ec0ff */
[----:B---3--:R0:W-:Y:S03]  /*54a0*/  BAR.SYNC.DEFER_BLOCKING R61, 0x80 ;  /* 0x0002003d0000751d */ /* 0x0081e60000010000 */
[----:B------:R-:W-:-:S13]  /*54b0*/  ISETP.NE.AND P2, PT, R8, RZ, PT ;  /* 0x000000ff0800720c */ /* 0x000fda0003f45270 */
[----:B------:R-:W-:-:S05]  /*54c0*/  @!P2 VIADD R8, R86, 0x228a0 ;  /* 0x000228a05608a836 */ /* 0x000fca0000000000 */
[----:B------:R-:W-:-:S04]  /*54d0*/  @!P2 PRMT R8, RZ, 0x654, R8 ;  /* 0x00000654ff08a816 */ /* 0x000fc80000000008 */
[----:B------:R0:W-:Y:S01]  /*54e0*/  @!P2 SYNCS.ARRIVE.TRANS64.RED.A1T0 RZ, [R8+URZ], RZ ;  /* 0x000000ff08ffa9a7 */ /* 0x0001e2000810043f */
[----:B------:R-:W-:Y:S05]  /*54f0*/  @!P3 BRA `(.L_x_5223) ;  /* 0x000000000004b947 */ /* 0x000fea0003800000 */
[----:B------:R-:W-:Y:S01]  /*5500*/  BPT.TRAP 0x1 ;  /* 0x000000040000795c */ /* 0x000fe20000300000 */
.L_x_5223:
[----:B------:R-:W-:Y:S05]  /*5510*/  BSYNC B0 ;  /* 0x0000000000007941 */ /* 0x000fea0003800000 */
.L_x_5222:
[----:B------:R-:W3:Y:S01]  /*5520*/  SYNCS.PHASECHK.TRANS64.TRYWAIT P3, [R86+URZ+0x228b0], R99 ;  /* 0x0228b063560075a7 */ /* 0x000ee2000806017f */
[----:B------:R-:W-:Y:S04]  /*5530*/  BSSY B0, `(.L_x_5224) ;  /* 0x0000002000007945 */ /* 0x000fe80003800000 */
[----:B---3--:R-:W-:Y:S05]  /*5540*/  @!P3 BRA `(.L_x_5225) ;  /* 0x00000154008cb947 */ /* 0x008fea0003800000 */
.L_x_5475:
[----:B------:R-:W-:Y:S05]  /*5550*/  BSYNC B0 ;  /* 0x0000000000007941 */ /* 0x000fea0003800000 */
.L_x_5224:
[----:B------:R-:W-:Y:S01]  /*5560*/  ULDC.64 UR4, c[0x0][0x328] ;  /* 0x0000ca0000047ab9 */ /* 0x000fe20000000a00 */
[----:B------:R-:W-:Y:S01]  /*5570*/  IMAD.IADD R98, R98, 0x1, -R206 ;  /* 0x0000000162627824 */ /* 0x000fe200078e0ace */
[----:B------:R-:W-:Y:S01]  /*5580*/  BSSY B0, `(.L_x_5226) ;  /* 0x0000043000007945 */ /* 0x000fe20003800000 */
[----:B------:R-:W-:Y:S02]  /*5590*/  IMAD R96, R96, UR4, RZ ;  /* 0x0000000460607c24 */ /* 0x000fe4000f8e02ff */
[----:B0-----:R-:W-:-:S04]  /*55a0*/  IMAD.WIDE.U32 R8, R95, UR4, RZ ;  /* 0x000000045f087c25 */ /* 0x001fc8000f8e00ff */
[----:B------:R-:W-:Y:S01]  /*55b0*/  IMAD R95, R95, UR5, R96 ;  /* 0x000000055f5f7c24 */ /* 0x000fe2000f8e0260 */
[----:B------:R-:W-:Y:S01]  /*55c0*/  ULDC.64 UR4, c[0x0][0x338] ;  /* 0x0000ce0000047ab9 */ /* 0x000fe20000000a00 */
[----:B------:R-:W-:Y:S02]  /*55d0*/  IMAD R10, R18, 0x6000, R67 ;  /* 0x00006000120a7824 */ /* 0x000fe400078e0243 */
        /* <DEDUP_REMOVED lines=10> */
[----:B------:R-:W-:Y:S01]  /*5680*/  IMAD R42, R10, 0x2, R27 ;  /* 0x000000020a2a7824 */ /* 0x000fe200078e021b */
[----:B------:R-:W-:Y:S02]  /*5690*/  IADD3 R9, R9, R11, RZ ;  /* 0x0000000b09097210 */ /* 0x000fe40007ffe0ff */
[----:B------:R-:W-:-:S04]  /*56a0*/  LEA R39, P3, R8, UR4, 0x1 ;  /* 0x0000000408277c11 */ /* 0x000fc8000f8608ff */
[----:B------:R-:W-:Y:S01]  /*56b0*/  LEA.HI.X R40, R8, UR5, R9, 0x1, P3 ;  /* 0x0000000508287c11 */ /* 0x000fe200098f0c09 */
[----:B------:R-:W-:Y:S01]  /*56c0*/  IMAD.IADD R8, R63, 0x1, R10 ;  /* 0x000000013f087824 */ /* 0x000fe200078e020a */
[----:B------:R-:W-:Y:S01]  /*56d0*/  ISETP.GE.AND P3, PT, R98, 0x1, PT ;  /* 0x000000016200780c */ /* 0x000fe20003f66270 */
[----:B------:R0:W4:Y:S02]  /*56e0*/  SHFL.IDX PT, R43, R39, RZ, 0x1c1f ;  /* 0x001c1fff272b7589 */ /* 0x00012400000e0000 */
[----:B------:R-:W-:Y:S02]  /*56f0*/  IMAD R44, R8, 0x2, R27 ;  /* 0x00000002082c7824 */ /* 0x000fe400078e021b */
[----:B------:R0:W0:Y:S08]  /*5700*/  SHFL.IDX PT, R41, R40, RZ, 0x1c1f ;  /* 0x001c1fff28297589 */ /* 0x00003000000e0000 */
[----:B------:R-:W-:Y:S05]  /*5710*/  @!P3 BRA `(.L_x_5227) ;  /* 0x0000000000a4b947 */ /* 0x000fea0003800000 */
[----:B------:R-:W-:Y:S02]  /*5720*/  ISETP.NE.AND P5, PT, R79, RZ, PT ;  /* 0x000000ff4f00720c */ /* 0x000fe40003fa5270 */
[----:B------:R-:W-:Y:S02]  /*5730*/  ISETP.NE.AND P4, PT, R80, RZ, PT ;  /* 0x000000ff5000720c */ /* 0x000fe40003f85270 */
[----:B-12---:R-:W-:-:S09]  /*5740*/  PRMT R38, R3, 0x8880, RZ ;  /* 0x0000888003267816 */ /* 0x006fd200000000ff */
[----:B------:R-:W1:Y:S01]  /*5750*/  @P5 LDS.128 R8, [R42] ;  /* 0x000000002a085984 */ /* 0x000e620000000c00 */
[----:B----4-:R-:W-:-:S04]  /*5760*/  @P5 LEA R36, P3, R16, R43, 0x1 ;  /* 0x0000002b10245211 */ /* 0x010fc800078608ff */
[----:B0-----:R-:W-:Y:S02]  /*5770*/  @P5 LEA.HI.X R37, R16, R41, R17, 0x1, P3 ;  /* 0x0000002910255211 */ /* 0x001fe400018f0c11 */
[----:B------:R-:W-:-:S04]  /*5780*/  @P4 LEA R14, P3, R2, R43, 0x1 ;  /* 0x0000002b020e4211 */ /* 0x000fc800078608ff */
[----:B------:R-:W-:Y:S02]  /*5790*/  @P4 LEA.HI.X R15, R2, R41, R208, 0x1, P3 ;  /* 0x00000029020f4211 */ /* 0x000fe400018f0cd0 */
[----:B------:R-:W-:-:S13]  /*57a0*/  ISETP.NE.AND P3, PT, R81, RZ, PT ;  /* 0x000000ff5100720c */ /* 0x000fda0003f65270 */
[----:B------:R-:W-:-:S04]  /*57b0*/  @P3 LEA R12, P6, R216, R43, 0x1 ;  /* 0x0000002bd80c3211 */ /* 0x000fc800078c08ff */
[----:B------:R-:W-:Y:S01]  /*57c0*/  @P3 LEA.HI.X R13, R216, R41, R229, 0x1, P6 ;  /* 0x00000029d80d3211 */ /* 0x000fe200030f0ce5 */
[----:B-1----:R0:W-:Y:S01]  /*57d0*/  @P5 ST.E.128 desc[UR40][R36.64], R8 ;  /* 0x0000000824005985 */ /* 0x0021e2000c101d28 */
        /* <DEDUP_REMOVED lines=29> */
.L_x_5227:
[----:B------:R-:W-:Y:S05]  /*59b0*/  BSYNC B0 ;  /* 0x0000000000007941 */ /* 0x000fea0003800000 */
.L_x_5226:
[----:B------:R-:W-:Y:S01]  /*59c0*/  ISETP.GE.AND P3, PT, R98, 0x41, PT ;  /* 0x000000416200780c */ /* 0x000fe20003f66270 */
[----:B0-----:R0:W0:Y:S01]  /*59d0*/  SHFL.IDX PT, R41, R40, 0x1, 0x1c1f ;  /* 0x003c1f0028297f89 */ /* 0x00102200000e0000 */
[----:B------:R-:W-:Y:S03]  /*59e0*/  BSSY B0, `(.L_x_5228) ;  /* 0x000002c000007945 */ /* 0x000fe60003800000 */
[----:B------:R-:W0:Y:S08]  /*59f0*/  SHFL.IDX PT, R39, R39, 0x1, 0x1c1f ;  /* 0x003c1f0027277f89 */ /* 0x000e3000000e0000 */
[----:B------:R-:W-:Y:S05]  /*5a00*/  @!P3 BRA `(.L_x_5229) ;  /* 0x0000000000a4b947 */ /* 0x000fea0003800000 */
[----:B------:R-:W-:Y:S02]  /*5a10*/  ISETP.NE.AND P5, PT, R79, RZ, PT ;  /* 0x000000ff4f00720c */ /* 0x000fe40003fa5270 */
[----:B------:R-:W-:Y:S02]  /*5a20*/  ISETP.NE.AND P4, PT, R80, RZ, PT ;  /* 0x000000ff5000720c */ /* 0x000fe40003f85270 */
[----:B-12---:R-:W-:-:S09]  /*5a30*/  PRMT R38, R3, 0x8880, RZ ;  /* 0x0000888003267816 */ /* 0x006fd200000000ff */
[----:B------:R-:W1:Y:S01]  /*5a40*/  @P5 LDS.128 R8, [R42+0x2000] ;  /* 0x002000002a085984 */ /* 0x000e620000000c00 */
[----:B0-----:R-:W-:-:S04]  /*5a50*/  @P5 LEA R36, P3, R16, R39, 0x1 ;  /* 0x0000002710245211 */ /* 0x001fc800078608ff */
[----:B------:R-:W-:Y:S02]  /*5a60*/  @P5 LEA.HI.X R37, R16, R41, R17, 0x1, P3 ;  /* 0x0000002910255211 */ /* 0x000fe400018f0c11 */
[----:B------:R-:W-:-:S04]  /*5a70*/  @P4 LEA R14, P3, R2, R39, 0x1 ;  /* 0x00000027020e4211 */ /* 0x000fc800078608ff */
[----:B------:R-:W-:Y:S02]  /*5a80*/  @P4 LEA.HI.X R15, R2, R41, R208, 0x1, P3 ;  /* 0x00000029020f4211 */ /* 0x000fe400018f0cd0 */
[----:B------:R-:W-:-:S13]  /*5a90*/  ISETP.NE.AND P3, PT, R81, RZ, PT ;  /* 0x000000ff5100720c */ /* 0x000fda0003f65270 */
[----:B------:R-:W-:-:S04]  /*5aa0*/  @P3 LEA R12, P6, R216, R39, 0x1 ;  /* 0x00000027d80c3211 */ /* 0x000fc800078c08ff */
        /* <DEDUP_REMOVED lines=31> */
.L_x_5229:
[----:B------:R-:W-:Y:S05]  /*5ca0*/  BSYNC B0 ;  /* 0x0000000000007941 */ /* 0x000fea0003800000 */
.L_x_5228:
[----:B------:R-:W-:Y:S01]  /*5cb0*/  @!PT LDS RZ, [RZ] ;  /* 0x00000000fffff984 */ /* 0x000fe20000000800 */
[----:B------:R-:W-:Y:S01]  /*5cc0*/  @!PT LDS RZ, [RZ] ;  /* 0x00000000fffff984 */ /* 0x000fe20000000800 */
[----:B------:R-:W-:Y:S01]  /*5cd0*/  @!PT LDS RZ, [RZ] ;  /* 0x00000000fffff984 */ /* 0x000fe20000000800 */
[----:B------:R-:W-:Y:S01]  /*5ce0*/  @!PT LDS RZ, [RZ] ;  /* 0x00000000fffff984 */ /* 0x000fe20000000800 */
[----:B------:R5:W-:Y:S06]  /*5cf0*/  MEMBAR.ALL.CTA ;  /* 0x0000000000007992 */ /* 0x000bec0000008000 */
[----:B-----5:R-:W5:Y:S01]  /*5d00*/  FENCE.VIEW.ASYNC.S ;  /* 0x00000000000073c6 */ /* 0x020f620000000000 */
[----:B-1-3--:R-:W-:Y:S01]  /*5d10*/  @!P2 VIADD R86, R86, 0x228c0 ;  /* 0x000228c05656a836 */ /* 0x00afe20000000000 */
        /* <DEDUP_REMOVED lines=15> */
.L_x_5172:
[----:B------:R-:W0:Y:S01]  /*5e10*/  LDC R0, c[0x0][0x448] ;  /* 0x00011200ff007b82 */ /* 0x000e220000000800 */
        /* <DEDUP_REMOVED lines=23> */
[----:B0-----:R-:W-:Y:S01]  /*5f90*/  ISETP.NE.AND P1, PT, R0, 0x1, PT ;  /* 0x000000010000780c */ /* 0x001fe20003f25270 */
[----:B------:R-:W-:Y:S01]  /*5fa0*/  VIADD R0, R223, 0x7f ;  /* 0x0000007fdf007836 */ /* 0x000fe20000000000 */
[----:B------:R-:W-:-:S02]  /*5fb0*/  CS2R R56, SRZ ;  /* 0x0000000000387805 */ /* 0x000fc4000001ff00 */
[----:B--2---:R-:W-:Y:S02]  /*5fc0*/  CS2R R92, SRZ ;  /* 0x00000000005c7805 */ /* 0x004fe4000001ff00 */
        /* <DEDUP_REMOVED lines=9> */
[----:B------:R-:W0:Y:S01]  /*6060*/  @P1 LDC R3, c[0x0][0x44c] ;  /* 0x00011300ff031b82 */ /* 0x000e220000000800 */
[----:B------:R-:W-:Y:S02]  /*6070*/  CS2R R164, SRZ ;  /* 0x0000000000a47805 */ /* 0x000fe4000001ff00 */
[----:B------:R-:W-:-:S02]  /*6080*/  CS2R R94, SRZ ;  /* 0x00000000005e7805 */ /* 0x000fc4000001ff00 */
[----:B------:R-:W-:Y:S02]  /*6090*/  CS2R R90, SRZ ;  /* 0x00000000005a7805 */ /* 0x000fe4000001ff00 */
[----:B------:R-:W-:Y:S02]  /*60a0*/  CS2R R162, SRZ ;  /* 0x0000000000a27805 */ /* 0x000fe4000001ff00 */
[----:B------:R-:W-:Y:S01]  /*60b0*/  CS2R R38, SRZ ;  /* 0x0000000000267805 */ /* 0x000fe2000001ff00 */
[----:B------:R-:W-:Y:S01]  /*60c0*/  IMAD.MOV.U32 R86, RZ, RZ, RZ ;  /* 0x000000ffff567224 */ /* 0x000fe200078e00ff */
[----:B------:R-:W-:Y:S01]  /*60d0*/  CS2R R82, SRZ ;  /* 0x0000000000527805 */ /* 0x000fe2000001ff00 */
[----:B------:R-:W1:Y:S01]  /*60e0*/  @P1 LDC R4, c[0x0][0x450] ;  /* 0x00011400ff041b82 */ /* 0x000e620000000800 */
        /* <DEDUP_REMOVED lines=15> */
[----:B0-----:R-:W-:Y:S01]  /*61e0*/  @P1 IMAD.HI.U32 R3, R0, R3, RZ ;  /* 0x0000000300031227 */ /* 0x001fe200078e00ff */
[----:B------:R-:W-:-:S02]  /*61f0*/  CS2R R152, SRZ ;  /* 0x0000000000987805 */ /* 0x000fc4000001ff00 */
[----:B----4-:R-:W-:Y:S02]  /*6200*/  CS2R R42, SRZ ;  /* 0x00000000002a7805 */ /* 0x010fe4000001ff00 */
[----:B------:R-:W-:Y:S02]  /*6210*/  CS2R R40, SRZ ;  /* 0x0000000000287805 */ /* 0x000fe4000001ff00 */
[----:B------:R-:W-:Y:S02]  /*6220*/  CS2R R14, SRZ ;  /* 0x00000000000e7805 */ /* 0x000fe4000001ff00 */
[----:B------:R-:W-:Y:S01]  /*6230*/  CS2R R36, SRZ ;  /* 0x0000000000247805 */ /* 0x000fe2000001ff00 */
[----:B------:R-:W-:Y:S01]  /*6240*/  IMAD.MOV.U32 R6, RZ, RZ, RZ ;  /* 0x000000ffff067224 */ /* 0x000fe200078e00ff */
[----:B------:R-:W-:Y:S02]  /*6250*/  CS2R R10, SRZ ;  /* 0x00000000000a7805 */ /* 0x000fe4000001ff00 */
[----:B-1----:R-:W-:-:S02]  /*6260*/  @P1 SHF.R.U32.HI R0, RZ, R4, R3 ;  /* 0x00000004ff001219 */ /* 0x002fc40000011603 */
[----:B------:R-:W-:Y:S02]  /*6270*/  CS2R R28, SRZ ;  /* 0x00000000001c7805 */ /* 0x000fe4000001ff00 */
[----:B------:R-:W-:Y:S02]  /*6280*/  PLOP3.LUT P1, PT, PT, PT, PT, 0x80, 0x0 ;  /* 0x000000000000781c */ /* 0x000fe40003f2f070 */
[----:B------:R-:W-:Y:S02]  /*6290*/  IADD3 R0, R89, R0, RZ ;  /* 0x0000000059007210 */ /* 0x000fe40007ffe0ff */
[----:B------:R-:W-:-:S03]  /*62a0*/  CS2R R88, SRZ ;  /* 0x0000000000587805 */ /* 0x000fc6000001ff00 */
[----:B------:R-:W-:-:S05]  /*62b0*/  IMAD.HI R0, R0, 0x2aaaaaab, RZ ;  /* 0x2aaaaaab00007827 */ /* 0x000fca00078e02ff */
[----:B------:R-:W-:-:S04]  /*62c0*/  SHF.R.U32.HI R3, RZ, 0x1f, R0 ;  /* 0x0000001fff037819 */ /* 0x000fc80000011600 */
[----:B------:R-:W-:Y:S01]  /*62d0*/  LEA.HI.SX32 R3, R0, R3, 0x1c ;  /* 0x0000000300037211 */ /* 0x000fe200078fe2ff */
[----:B------:R-:W-:-:S03]  /*62e0*/  IMAD.MOV.U32 R0, RZ, RZ, RZ ;  /* 0x000000ffff007224 */ /* 0x000fc600078e00ff */
[----:B------:R-:W-:-:S04]  /*62f0*/  VIMNMX R172, R172, R3, PT ;  /* 0x00000003acac7248 */ /* 0x000fc80003fe0100 */
[----:B------:R-:W-:Y:S01]  /*6300*/  ISETP.GE.AND P2, PT, R172, 0x1, PT ;  /* 0x00000001ac00780c */ /* 0x000fe20003f46270 */
[----:B------:R-:W-:-:S12]  /*6310*/  @P0 BRA `(.L_x_5231) ;  /* 0x00000000000c0947 */ /* 0x000fd80003800000 */
[----:B------:R-:W0:Y:S01]  /*6320*/  FENCE.VIEW.ASYNC.G ;  /* 0x00000000000073c6 */ /* 0x000e220000000100 */
[----:B------:R-:W-:Y:S05]  /*6330*/  WARPSYNC.ALL ;  /* 0x0000000000007948 */ /* 0x000fea0003800000 */
[----:B0-----:R-:W-:Y:S06]  /*6340*/  BAR.ARV 0xc, 0x180 ;  /* 0x0306000000007b1d */ /* 0x001fec0000002000 */
.L_x_5231:
        /* <DEDUP_REMOVED lines=11> */
.L_x_5478:
[----:B01----:R-:W-:Y:S01]  /*6400*/  LEA.HI R0, R14, R14, RZ, 0x1 ;  /* 0x0000000e0e007211 */ /* 0x003fe200078f08ff */
[----:B------:R-:W-:Y:S01]  /*6410*/  BSSY B6, `(.L_x_5234) ;  /* 0x0000019000067945 */ /* 0x000fe20003800000 */
[----:B------:R-:W-:Y:S02]  /*6420*/  IADD3 R26, R19, 0x18400, RZ ;  /* 0x00018400131a7810 */ /* 0x000fe40007ffe0ff */
        /* <DEDUP_REMOVED lines=23> */
.L_x_5235:
[----:B------:R-:W-:Y:S05]  /*65a0*/  BSYNC B6 ;  /* 0x0000000000067941 */ /* 0x000fea0003800000 */
.L_x_5234:
        /* <DEDUP_REMOVED lines=13> */
.L_x_5239:
[----:B-1----:R1:W2:Y:S02]  /*6680*/  SYNCS.PHASECHK.TRANS64.TRYWAIT P0, [R19+URZ+0x22800], R0 ;  /* 0x02280000130075a7 */ /* 0x0022a4000800017f */
[----:B--2---:R-:W-:Y:S05]  /*6690*/  @!P0 NANOSLEEP.SYNCS 0x989680 ;  /* 0x009896800000895d */ /* 0x004fea0003900000 */
[----:B------:R-:W2:Y:S02]  /*66a0*/  @!P0 SYNCS.PHASECHK.TRANS64 P0, [R19+URZ+0x22800], R0 ;  /* 0x02280000130085a7 */ /* 0x000ea4000800007f */
[----:B--2---:R-:W-:Y:S05]  /*66b0*/  @!P0 BRA `(.L_x_5239) ;  /* 0xfffffffc00f08947 */ /* 0x004fea000383ffff */
.L_x_5238:
[----:B------:R-:W-:Y:S05]  /*66c0*/  BSYNC B0 ;  /* 0x0000000000007941 */ /* 0x000fea0003800000 */
.L_x_5237:
[----:B------:R-:W-:Y:S05]  /*66d0*/  BRA `(.L_x_5240) ;  /* 0x0000002c00747947 */ /* 0x000fea0003800000 */
.L_x_5236:
        /* <DEDUP_REMOVED lines=30> */
.L_x_5242:
[----:B------:R-:W-:Y:S05]  /*68c0*/  BSYNC B6 ;  /* 0x0000000000067941 */ /* 0x000fea0003800000 */
.L_x_5241:
[----:B------:R-:W-:Y:S01]  /*68d0*/  ULDC.U8 UR4, c[0x0][0x410] ;  /* 0x0001040000047ab9 */ /* 0x000fe20000000000 */
[----:B------:R-:W-:Y:S01]  /*68e0*/  BSSY B0, `(.L_x_5243) ;  /* 0x00002b4000007945 */ /* 0x000fe20003800000 */
[----:B------:R-:W-:Y:S02]  /*68f0*/  ISETP.NE.AND P0, PT, RZ, UR4, PT ;  /* 0x00000004ff007c0c */ /* 0x000fe4000bf05270 */
[----:B------:R-:W-:-:S11]  /*6900*/  IADD3 R33, R206, R223, RZ ;  /* 0x000000dfce217210 */ /* 0x000fd60007ffe0ff */
[----:B------:R-:W-:Y:S05]  /*6910*/  @!P0 BRA `(.L_x_5244) ;  /* 0x0000001400908947 */ /* 0x000fea0003800000 */
[----:B------:R-:W0:Y:S01]  /*6920*/  LDC R21, c[0x0][0x448] ;  /* 0x00011200ff157b82 */ /* 0x000e220000000800 */
[----:B------:R-:W1:Y:S01]  /*6930*/  S2R R28, SR_TID.X ;  /* 0x00000000001c7919 */ /* 0x000e620000002100 */
[----:B------:R-:W-:Y:S01]  /*6940*/  ULDC.64 UR4, c[0x0][0x3f8] ;  /* 0x0000fe0000047ab9 */ /* 0x000fe20000000a00 */
[----:B------:R-:W-:Y:S01]  /*6950*/  ULDC.64 UR6, c[0x0][0x408] ;  /* 0x0001020000067ab9 */ /* 0x000fe20000000a00 */
[----:B------:R-:W-:Y:S02]  /*6960*/  IMAD.MOV.U32 R8, RZ, RZ, R26 ;  /* 0x000000ffff087224 */ /* 0x000fe400078e001a */
[----:B------:R-:W-:Y:S02]  /*6970*/  IMAD.MOV.U32 R9, RZ, RZ, R29 ;  /* 0x000000ffff097224 */ /* 0x000fe400078e001d */
[----:B------:R-:W-:Y:S02]  /*6980*/  IMAD.MOV.U32 R10, RZ, RZ, R24 ;  /* 0x000000ffff0a7224 */ /* 0x000fe400078e0018 */
[----:B------:R-:W-:Y:S01]  /*6990*/  IMAD.MOV.U32 R11, RZ, RZ, R31 ;  /* 0x000000ffff0b7224 */ /* 0x000fe200078e001f */
[----:B0-----:R-:W-:Y:S01]  /*69a0*/  ISETP.NE.AND P0, PT, R21, 0x1, PT ;  /* 0x000000011500780c */ /* 0x001fe20003f05270 */
[----:B-1----:R-:W-:-:S12]  /*69b0*/  VIADD R28, R28, 0xffffff80 ;  /* 0xffffff801c1c7836 */ /* 0x002fd80000000000 */
[----:B------:R-:W0:Y:S01]  /*69c0*/  @P0 LDC R0, c[0x0][0x44c] ;  /* 0x00011300ff000b82 */ /* 0x000e220000000800 */
[----:B------:R-:W-:-:S04]  /*69d0*/  SHF.R.S32.HI R20, RZ, 0x1f, R28 ;  /* 0x0000001fff147819 */ /* 0x000fc8000001141c */
[----:B------:R-:W-:-:S03]  /*69e0*/  LEA.HI R20, R20, R28, RZ, 0x2 ;  /* 0x0000001c14147211 */ /* 0x000fc600078f10ff */
[----:B------:R-:W1:Y:S01]  /*69f0*/  @P0 LDC R5, c[0x0][0x450] ;  /* 0x00011400ff050b82 */ /* 0x000e620000000800 */
[----:B------:R-:W-:-:S05]  /*6a00*/  LOP3.LUT R20, R20, 0xfffffffc, RZ, 0xc0, !PT ;  /* 0xfffffffc14147812 */ /* 0x000fca00078ec0ff */
[----:B------:R-:W-:-:S04]  /*6a10*/  IMAD.IADD R20, R28, 0x1, -R20 ;  /* 0x000000011c147824 */ /* 0x000fc800078e0a14 */
[----:B------:R-:W-:-:S04]  /*6a20*/  IMAD R3, R20, 0x40, R33 ;  /* 0x0000004014037824 */ /* 0x000fc800078e0221 */
[----:B0-----:R-:W-:-:S05]  /*6a30*/  @P0 IMAD.HI.U32 R0, R3, R0, RZ ;  /* 0x0000000003000227 */ /* 0x001fca00078e00ff */
[----:B-1----:R-:W-:-:S04]  /*6a40*/  @P0 SHF.R.U32.HI R3, RZ, R5, R0 ;  /* 0x00000005ff030219 */ /* 0x002fc80000011600 */
[----:B------:R-:W-:Y:S01]  /*6a50*/  SHF.R.S32.HI R0, RZ, 0x1f, R3 ;  /* 0x0000001fff007819 */ /* 0x000fe20000011403 */
[----:B------:R-:W-:-:S04]  /*6a60*/  IMAD.WIDE.U32 R8, R3, UR4, R8 ;  /* 0x0000000403087c25 */ /* 0x000fc8000f8e0008 */
[C---:B------:R-:W-:Y:S02]  /*6a70*/  IMAD R4, R0.reuse, UR4, RZ ;  /* 0x0000000400047c24 */ /* 0x040fe4000f8e02ff */
[----:B------:R-:W-:Y:S02]  /*6a80*/  IMAD R0, R0, UR6, RZ ;  /* 0x0000000600007c24 */ /* 0x000fe4000f8e02ff */
[C---:B------:R-:W-:Y:S01]  /*6a90*/  IMAD R5, R3.reuse, UR5, R4 ;  /* 0x0000000503057c24 */ /* 0x040fe2000f8e0204 */
[----:B------:R-:W-:Y:S01]  /*6aa0*/  ULDC.64 UR4, c[0x0][0x3e8] ;  /* 0x0000fa0000047ab9 */ /* 0x000fe20000000a00 */
[----:B------:R-:W-:Y:S01]  /*6ab0*/  IMAD.WIDE.U32 R10, R3, UR6, R10 ;  /* 0x00000006030a7c25 */ /* 0x000fe2000f8e000a */
[----:B------:R-:W-:Y:S01]  /*6ac0*/  LEA R4, P0, R8, UR4, 0x1 ;  /* 0x0000000408047c11 */ /* 0x000fe2000f8008ff */
[----:B------:R-:W-:Y:S01]  /*6ad0*/  UMOV UR4, 0xffffffff ;  /* 0xffffffff00047882 */ /* 0x000fe20000000000 */
[----:B------:R-:W-:Y:S01]  /*6ae0*/  IADD3 R5, R9, R5, RZ ;  /* 0x0000000509057210 */ /* 0x000fe20007ffe0ff */
[----:B------:R-:W-:Y:S01]  /*6af0*/  IMAD R3, R3, UR7, R0 ;  /* 0x0000000703037c24 */ /* 0x000fe2000f8e0200 */
[----:B------:R-:W-:-:S02]  /*6b00*/  ULDC.64 UR6, c[0x0][0x400] ;  /* 0x0001000000067ab9 */ /* 0x000fc40000000a00 */
[----:B------:R-:W-:Y:S01]  /*6b10*/  LEA R7, P1, R10, UR6, 0x1 ;  /* 0x000000060a077c11 */ /* 0x000fe2000f8208ff */
[----:B------:R-:W-:Y:S01]  /*6b20*/  IMAD.IADD R3, R11, 0x1, R3 ;  /* 0x000000010b037824 */ /* 0x000fe200078e0203 */
[----:B------:R-:W-:-:S04]  /*6b30*/  LEA.HI.X R6, R8, UR5, R5, 0x1, P0 ;  /* 0x0000000508067c11 */ /* 0x000fc800080f0c05 */
[----:B------:R-:W-:Y:S01]  /*6b40*/  LEA.HI.X R8, R10, UR7, R3, 0x1, P1 ;  /* 0x000000070a087c11 */ /* 0x000fe200088f0c03 */
[----:B------:R-:W-:Y:S06]  /*6b50*/  BRA.DIV UR4, `(.L_x_5245) ;  /* 0x0000014204587947 */ /* 0x000fec000b800000 */
[----:B------:R0:W1:Y:S04]  /*6b60*/  SHFL.IDX PT, R3, R6, RZ, 0x1c1f ;  /* 0x001c1fff06037589 */ /* 0x00006800000e0000 */
[----:B------:R0:W2:Y:S04]  /*6b70*/  SHFL.IDX PT, R0, R4, RZ, 0x1c1f ;  /* 0x001c1fff04007589 */ /* 0x0000a800000e0000 */
[----:B------:R0:W3:Y:S04]  /*6b80*/  SHFL.IDX PT, R5, R8, RZ, 0x1c1f ;  /* 0x001c1fff08057589 */ /* 0x0000e800000e0000 */
[----:B------:R0:W4:Y:S02]  /*6b90*/  SHFL.IDX PT, R14, R7, RZ, 0x1c1f ;  /* 0x001c1fff070e7589 */ /* 0x00012400000e0000 */
.L_x_5484:
        /* <DEDUP_REMOVED lines=10> */
[----:B--2---:R-:W-:Y:S01]  /*6c40*/  IMAD.MOV.U32 R10, RZ, RZ, R0 ;  /* 0x000000ffff0a7224 */ /* 0x004fe200078e0000 */
[----:B------:R-:W-:Y:S01]  /*6c50*/  ISETP.GE.AND P3, PT, R211, UR4, PT ;  /* 0x00000004d3007c0c */ /* 0x000fe2000bf66270 */
[----:B-1----:R-:W-:Y:S01]  /*6c60*/  IMAD.MOV.U32 R11, RZ, RZ, R3 ;  /* 0x000000ffff0b7224 */ /* 0x002fe200078e0003 */
[----:B------:R-:W-:Y:S01]  /*6c70*/  ISETP.GE.AND P2, PT, R204, UR4, PT ;  /* 0x00000004cc007c0c */ /* 0x000fe2000bf46270 */
[----:B---3--:R-:W-:Y:S01]  /*6c80*/  IMAD.MOV.U32 R15, RZ, RZ, R5 ;  /* 0x000000ffff0f7224 */ /* 0x008fe200078e0005 */
[----:B------:R-:W-:-:S09]  /*6c90*/  CS2R R28, SRZ ;  /* 0x00000000001c7805 */ /* 0x000fd2000001ff00 */
[C---:B------:R-:W-:Y:S01]  /*6ca0*/  @!P3 IMAD.SHL.U32 R35, R211.reuse, 0x2, RZ ;  /* 0x00000002d323b824 */ /* 0x040fe200078e00ff */
[----:B------:R-:W-:Y:S02]  /*6cb0*/  CS2R R30, SRZ ;  /* 0x00000000001e7805 */ /* 0x000fe4000001ff00 */
[----:B------:R-:W-:Y:S01]  /*6cc0*/  CS2R R24, SRZ ;  /* 0x0000000000187805 */ /* 0x000fe2000001ff00 */
[----:B------:R-:W-:Y:S01]  /*6cd0*/  @!P2 IMAD.WIDE R10, R204, 0x2, R10 ;  /* 0x00000002cc0aa825 */ /* 0x000fe200078e020a */
[-C--:B------:R-:W-:Y:S02]  /*6ce0*/  @!P3 IADD3 R26, P0, R0, R35.reuse, RZ ;  /* 0x00000023001ab210 */ /* 0x080fe40007f1e0ff */
[----:B----4-:R-:W-:Y:S01]  /*6cf0*/  @!P3 IADD3 R34, P1, R14, R35, RZ ;  /* 0x000000230e22b210 */ /* 0x010fe20007f3e0ff */
        /* <DEDUP_REMOVED lines=9> */
.L_x_5247:
[----:B------:R-:W-:Y:S05]  /*6d90*/  BSYNC B1 ;  /* 0x0000000000017941 */ /* 0x000fea0003800000 */
.L_x_5246:
[----:B-1---5:R-:W-:Y:S01]  /*6da0*/  IMAD.MOV.U32 R3, RZ, RZ, R31 ;  /* 0x000000ffff037224 */ /* 0x022fe200078e001f */
[----:B--2---:R-:W-:Y:S01]  /*6db0*/  MOV R0, R30 ;  /* 0x0000001e00007202 */ /* 0x004fe20000000f00 */
[----:B---3--:R-:W-:Y:S01]  /*6dc0*/  IMAD.MOV.U32 R5, RZ, RZ, R20 ;  /* 0x000000ffff057224 */ /* 0x008fe200078e0014 */
[----:B------:R-:W-:Y:S01]  /*6dd0*/  UMOV UR4, 0xffffffff ;  /* 0xffffffff00047882 */ /* 0x000fe20000000000 */
        /* <DEDUP_REMOVED lines=9> */
[----:B------:R-:W-:-:S02]  /*6e70*/  PRMT R43, R43, 0x5410, R3 ;  /* 0x000054102b2b7816 */ /* 0x000fc40000000003 */
[----:B------:R-:W-:Y:S02]  /*6e80*/  CS2R R26, SRZ ;  /* 0x00000000001a7805 */ /* 0x000fe4000001ff00 */
[----:B------:R-:W-:Y:S01]  /*6e90*/  PRMT R44, R5, 0x5410, R9 ;  /* 0x00005410052c7816 */ /* 0x000fe20000000009 */
[----:B------:R-:W-:Y:S06]  /*6ea0*/  BRA.DIV UR4, `(.L_x_5248) ;  /* 0x0000013e04f47947 */ /* 0x000fec000b800000 */
[----:B------:R1:W2:Y:S04]  /*6eb0*/  SHFL.IDX PT, R3, R6, 0x1, 0x1c1f ;  /* 0x003c1f0006037f89 */ /* 0x0002a800000e0000 */
[----:B------:R1:W3:Y:S04]  /*6ec0*/  SHFL.IDX PT, R0, R4, 0x1, 0x1c1f ;  /* 0x003c1f0004007f89 */ /* 0x0002e800000e0000 */
[----:B------:R1:W0:Y:S04]  /*6ed0*/  SHFL.IDX PT, R5, R8, 0x1, 0x1c1f ;  /* 0x003c1f0008057f89 */ /* 0x00022800000e0000 */
[----:B----4-:R1:W4:Y:S02]  /*6ee0*/  SHFL.IDX PT, R14, R7, 0x1, 0x1c1f ;  /* 0x003c1f00070e7f89 */ /* 0x01032400000e0000 */
.L_x_5490:
[----:B01----:R-:W5:Y:S04]  /*6ef0*/  LDL R6, [R1+0x3c] ;  /* 0x00003c0001067983 */ /* 0x003f680000100800 */
[----:B------:R-:W2:Y:S01]  /*6f00*/  LDL R39, [R1+0x40] ;  /* 0x0000400001277983 */ /* 0x000ea20000100800 */
[----:B------:R-:W-:Y:S01]  /*6f10*/  IADD3 R33, R33, 0x40, RZ ;  /* 0x0000004021217810 */ /* 0x000fe20007ffe0ff */
[----:B------:R-:W-:Y:S01]  /*6f20*/  BSSY B1, `(.L_x_5249) ;  /* 0x0000022000017945 */ /* 0x000fe20003800000 */
[----:B------:R-:W-:Y:S02]  /*6f30*/  CS2R R8, SRZ ;  /* 0x0000000000087805 */ /* 0x000fe4000001ff00 */
[----:B------:R-:W-:Y:S02]  /*6f40*/  CS2R R12, SRZ ;  /* 0x00000000000c7805 */ /* 0x000fe4000001ff00 */
[----:B------:R-:W-:-:S02]  /*6f50*/  ISETP.GE.AND P0, PT, R33, R38, PT ;  /* 0x000000262100720c */ /* 0x000fc40003f06270 */
[----:B------:R-:W-:Y:S02]  /*6f60*/  CS2R R10, SRZ ;  /* 0x00000000000a7805 */ /* 0x000fe4000001ff00 */
[----:B-----5:R-:W-:-:S04]  /*6f70*/  LEA.HI R4, R6, R6, RZ, 0x1 ;  /* 0x0000000606047211 */ /* 0x020fc800078f08ff */
[----:B------:R-:W-:Y:S01]  /*6f80*/  LOP3.LUT R4, R4, 0xfffffffe, RZ, 0xc0, !PT ;  /* 0xfffffffe04047812 */ /* 0x000fe200078ec0ff */
[----:B--2---:R-:W-:-:S04]  /*6f90*/  IMAD.SHL.U32 R33, R39, 0x40, RZ ;  /* 0x0000004027217824 */ /* 0x004fc800078e00ff */
[----:B------:R-:W-:-:S05]  /*6fa0*/  IMAD.IADD R4, R6, 0x1, -R4 ;  /* 0x0000000106047824 */ /* 0x000fca00078e0a04 */
[----:B------:R-:W-:Y:S01]  /*6fb0*/  SHF.L.U32 R36, R4, 0x1f, RZ ;  /* 0x0000001f04247819 */ /* 0x000fe200000006ff */
[----:B------:R-:W-:Y:S06]  /*6fc0*/  @P0 BRA `(.L_x_5250) ;  /* 0x00000000005c0947 */ /* 0x000fec0003800000 */
[----:B------:R-:W2:Y:S01]  /*6fd0*/  LDL R15, [R1+0x48] ;  /* 0x00004800010f7983 */ /* 0x000ea20000100800 */
[----:B------:R-:W-:Y:S01]  /*6fe0*/  ULDC UR4, c[0x0][0x3f4] ;  /* 0x0000fd0000047ab9 */ /* 0x000fe20000000800 */
[----:B---3--:R-:W-:Y:S01]  /*6ff0*/  IMAD.MOV.U32 R6, RZ, RZ, R0 ;  /* 0x000000ffff067224 */ /* 0x008fe200078e0000 */
[----:B------:R-:W-:Y:S01]  /*7000*/  ISETP.GE.AND P3, PT, R211, UR4, PT ;  /* 0x00000004d3007c0c */ /* 0x000fe2000bf66270 */
[----:B------:R-:W-:Y:S01]  /*7010*/  IMAD.MOV.U32 R7, RZ, RZ, R3 ;  /* 0x000000ffff077224 */ /* 0x000fe200078e0003 */
[----:B------:R-:W-:Y:S02]  /*7020*/  ISETP.GE.AND P2, PT, R204, UR4, PT ;  /* 0x00000004cc007c0c */ /* 0x000fe4000bf46270 */
[----:B------:R-:W-:-:S09]  /*7030*/  CS2R R12, SRZ ;  /* 0x00000000000c7805 */ /* 0x000fd2000001ff00 */
[C---:B------:R-:W-:Y:S01]  /*7040*/  @!P3 IMAD.SHL.U32 R9, R211.reuse, 0x2, RZ ;  /* 0x00000002d309b824 */ /* 0x040fe200078e00ff */
[----:B------:R-:W-:Y:S02]  /*7050*/  CS2R R26, SRZ ;  /* 0x00000000001a7805 */ /* 0x000fe4000001ff00 */
[----:B------:R-:W-:Y:S01]  /*7060*/  CS2R R10, SRZ ;  /* 0x00000000000a7805 */ /* 0x000fe2000001ff00 */
[----:B------:R-:W-:Y:S01]  /*7070*/  @!P2 IMAD.WIDE R6, R204, 0x2, R6 ;  /* 0x00000002cc06a825 */ /* 0x000fe200078e0206 */
[-C--:B------:R-:W-:Y:S02]  /*7080*/  @!P3 IADD3 R34, P0, R0, R9.reuse, RZ ;  /* 0x000000090022b210 */ /* 0x080fe40007f1e0ff */
[----:B----4-:R-:W-:Y:S02]  /*7090*/  @!P3 IADD3 R4, P1, R14, R9, RZ ;  /* 0x000000090e04b210 */ /* 0x010fe40007f3e0ff */
[----:B------:R0:W5:Y:S01]  /*70a0*/  @!P2 LD.E.64 R12, desc[UR40][R6.64] ;  /* 0x00000028060ca980 */ /* 0x000162000c101b00 */
[----:B--2---:R-:W-:Y:S01]  /*70b0*/  @!P3 SHF.L.U64.HI R8, R211, 0x1, R15 ;  /* 0x00000001d308b819 */ /* 0x004fe2000001020f */
[----:B------:R-:W-:-:S03]  /*70c0*/  IMAD.MOV.U32 R15, RZ, RZ, R5 ;  /* 0x000000ffff0f7224 */ /* 0x000fc600078e0005 */
[----:B------:R-:W-:Y:S01]  /*70d0*/  @!P3 IADD3.X R5, R5, R8, RZ, P1, !PT ;  /* 0x000000080505b210 */ /* 0x000fe20000ffe4ff */
[----:B------:R-:W-:Y:S01]  /*70e0*/  @!P3 IMAD.X R35, R3, 0x1, R8, P0 ;  /* 0x000000010323b824 */ /* 0x000fe200000e0608 */
[----:B------:R-:W-:Y:S01]  /*70f0*/  CS2R R8, SRZ ;  /* 0x0000000000087805 */ /* 0x000fe2000001ff00 */
[----:B------:R-:W-:-:S03]  /*7100*/  @!P2 IMAD.WIDE R14, R204, 0x2, R14 ;  /* 0x00000002cc0ea825 */ /* 0x000fc600078e020e */
[----:B------:R0:W5:Y:S04]  /*7110*/  @!P3 LD.E.64 R10, desc[UR40][R34.64] ;  /* 0x00000028220ab980 */ /* 0x000168000c101b00 */
[----:B------:R0:W5:Y:S04]  /*7120*/  @!P2 LD.E.64 R26, desc[UR40][R14.64] ;  /* 0x000000280e1aa980 */ /* 0x000168000c101b00 */
[----:B------:R0:W5:Y:S02]  /*7130*/  @!P3 LD.E.64 R8, desc[UR40][R4.64] ;  /* 0x000000280408b980 */ /* 0x000164000c101b00 */
.L_x_5250:
[----:B------:R-:W-:Y:S05]  /*7140*/  BSYNC B1 ;  /* 0x0000000000017941 */ /* 0x000fea0003800000 */
.L_x_5249:
[----:B0-----:R-:W0:Y:S01]  /*7150*/  S2R R15, SR_TID.X ;  /* 0x00000000000f7919 */ /* 0x001e220000002100 */
[----:B------:R-:W1:Y:S01]  /*7160*/  SYNCS.PHASECHK.TRANS64.TRYWAIT P0, [R19+URZ+0x22800], R36 ;  /* 0x02280024130075a7 */ /* 0x000e62000800017f */
[----:B------:R-:W-:Y:S01]  /*7170*/  LOP3.LUT R33, R33, 0x1c0, RZ, 0xc0, !PT ;  /* 0x000001c021217812 */ /* 0x000fe200078ec0ff */
[----:B-----5:R-:W-:Y:S01]  /*7180*/  IMAD.MOV.U32 R3, RZ, RZ, R26 ;  /* 0x000000ffff037224 */ /* 0x020fe200078e001a */
[----:B------:R-:W-:Y:S01]  /*7190*/  VIADDMNMX R41, R38, -R223, 0x80, PT ;  /* 0x0000008026297446 */ /* 0x000fe200038009df */
[----:B------:R-:W-:Y:S01]  /*71a0*/  IMAD.MOV.U32 R5, RZ, RZ, R9 ;  /* 0x000000ffff057224 */ /* 0x000fe200078e0009 */
[----:B---3--:R-:W-:Y:S01]  /*71b0*/  LOP3.LUT R0, R33, 0x18, R16, 0xf8, !PT ;  /* 0x0000001821007812 */ /* 0x008fe200078ef810 */
[----:B------:R-:W-:Y:S01]  /*71c0*/  IMAD.MOV.U32 R4, RZ, RZ, R8 ;  /* 0x000000ffff047224 */ /* 0x000fe200078e0008 */
[----:B------:R-:W-:Y:S01]  /*71d0*/  SHF.R.U32.HI R33, RZ, 0x3, R33 ;  /* 0x00000003ff217819 */ /* 0x000fe20000011621 */
[----:B------:R-:W-:Y:S01]  /*71e0*/  IMAD.MOV.U32 R6, RZ, RZ, R12 ;  /* 0x000000ffff067224 */ /* 0x000fe200078e000c */
[----:B----4-:R-:W-:Y:S01]  /*71f0*/  PRMT R14, R14, 0x5410, R3 ;  /* 0x000054100e0e7816 */ /* 0x010fe20000000003 */
[----:B------:R-:W-:Y:S01]  /*7200*/  IMAD.MOV.U32 R3, RZ, RZ, R27 ;  /* 0x000000ffff037224 */ /* 0x000fe200078e001b */
[----:B------:R-:W-:Y:S01]  /*7210*/  LOP3.LUT R0, R0, R33, RZ, 0x3c, !PT ;  /* 0x0000002100007212 */ /* 0x000fe200078e3cff */
[----:B------:R-:W-:Y:S01]  /*7220*/  BSSY B1, `(.L_x_5251) ;  /* 0x0000014000017945 */ /* 0x000fe20003800000 */
[----:B------:R-:W-:Y:S01]  /*7230*/  PRMT R14, R5, 0x7610, R14 ;  /* 0x00007610050e7816 */ /* 0x000fe2000000000e */
[----:B------:R-:W-:Y:S01]  /*7240*/  IMAD.MOV.U32 R5, RZ, RZ, R10 ;  /* 0x000000ffff057224 */ /* 0x000fe200078e000a */
[----:B------:R-:W-:-:S02]  /*7250*/  PRMT R45, R3, 0x5410, R4 ;  /* 0x00005410032d7816 */ /* 0x000fc40000000004 */
[----:B------:R-:W-:Y:S02]  /*7260*/  PRMT R46, R6, 0x7610, R46 ;  /* 0x00007610062e7816 */ /* 0x000fe4000000002e */
[----:B------:R-:W-:Y:S02]  /*7270*/  MOV R4, R13 ;  /* 0x0000000d00047202 */ /* 0x000fe40000000f00 */
[----:B------:R-:W-:Y:S01]  /*7280*/  PRMT R47, R5, 0x7610, R47 ;  /* 0x00007610052f7816 */ /* 0x000fe2000000002f */
[----:B------:R-:W-:Y:S01]  /*7290*/  IMAD.MOV.U32 R5, RZ, RZ, R11 ;  /* 0x000000ffff057224 */ /* 0x000fe200078e000b */
[----:B------:R-:W-:Y:S02]  /*72a0*/  PRMT R46, R46, 0x5410, R4 ;  /* 0x000054102e2e7816 */ /* 0x000fe40000000004 */
[----:B------:R-:W-:Y:S02]  /*72b0*/  LOP3.LUT P2, RZ, R39, 0x4, RZ, 0xc0, !PT ;  /* 0x0000000427ff7812 */ /* 0x000fe4000784c0ff */
        /* <DEDUP_REMOVED lines=10> */
.L_x_5491:
[----:B------:R-:W-:Y:S05]  /*7360*/  BSYNC B1 ;  /* 0x0000000000017941 */ /* 0x000fea0003800000 */
.L_x_5251:
        /* <DEDUP_REMOVED lines=12> */
[----:B------:R-:W-:Y:S02]  /*7430*/  SHF.R.U32.HI R35, RZ, 0x10, R31 ;  /* 0x00000010ff237819 */ /* 0x000fe4000001161f */
[----:B------:R-:W-:Y:S01]  /*7440*/  SHF.R.U64 R40, R28, 0x10, R29 ;  /* 0x000000101c287819 */ /* 0x000fe2000000121d */
[----:B------:R-:W-:Y:S01]  /*7450*/  HADD2.F32 R33, -RZ, R33.H0_H0 ;  /* 0x20000021ff217230 */ /* 0x000fe20000004100 */
[----:B------:R-:W-:Y:S01]  /*7460*/  SHF.R.U64 R39, R30, 0x10, R31 ;  /* 0x000000101e277819 */ /* 0x000fe2000000121f */
[----:B------:R-:W-:Y:S02]  /*7470*/  HADD2.F32 R35, -RZ, R35.H0_H0 ;  /* 0x20000023ff237230 */ /* 0x000fe40000004100 */
[----:B------:R-:W-:-:S02]  /*7480*/  HADD2.F32 R31, -RZ, R37.H1_H1 ;  /* 0x30000025ff1f7230 */ /* 0x000fc40000004100 */
[--C-:B-1----:R-:W-:Y:S02]  /*7490*/  HADD2.F32 R29, -RZ, R7.reuse.H0_H0 ;  /* 0x20000007ff1d7230 */ /* 0x102fe40000004100 */
[----:B------:R-:W-:Y:S02]  /*74a0*/  HADD2.F32 R30, -RZ, R7.H1_H1 ;  /* 0x30000007ff1e7230 */ /* 0x000fe40000004100 */
[--C-:B------:R-:W-:Y:S02]  /*74b0*/  HADD2.F32 R7, -RZ, R4.reuse.H0_H0 ;  /* 0x20000004ff077230 */ /* 0x100fe40000004100 */
[----:B------:R-:W-:Y:S02]  /*74c0*/  HADD2.F32 R4, -RZ, R4.H1_H1 ;  /* 0x30000004ff047230 */ /* 0x000fe40000004100 */
[C---:B0-----:R-:W-:Y:S01]  /*74d0*/  FMUL.FTZ R36, R30.reuse, R35 ;  /* 0x000000231e247220 */ /* 0x041fe20000410000 */
[----:B------:R-:W-:Y:S01]  /*74e0*/  FMUL.FTZ R38, R30, R33 ;  /* 0x000000211e267220 */ /* 0x000fe20000410000 */
[----:B------:R-:W-:-:S02]  /*74f0*/  HADD2.F32 R15, -RZ, R6.H0_H0 ;  /* 0x20000006ff0f7230 */ /* 0x000fc40000004100 */
[CC--:B------:R-:W-:Y:S01]  /*7500*/  FMUL.FTZ R30, R4.reuse, R34.reuse ;  /* 0x00000022041e7220 */ /* 0x0c0fe20000410000 */
[----:B------:R-:W-:Y:S01]  /*7510*/  FFMA.FTZ R37, R29, R33, -R36 ;  /* 0x000000211d257223 */ /* 0x000fe20000010824 */
[----:B------:R-:W-:Y:S02]  /*7520*/  HADD2.F32 R28, -RZ, R6.H1_H1 ;  /* 0x30000006ff1c7230 */ /* 0x000fe40000004100 */
[-C--:B------:R-:W-:Y:S01]  /*7530*/  FMUL.FTZ R36, R4, R31.reuse ;  /* 0x0000001f04247220 */ /* 0x080fe20000410000 */
[----:B------:R-:W-:Y:S01]  /*7540*/  FFMA.FTZ R33, R7, R31, -R30 ;  /* 0x0000001f07217223 */ /* 0x000fe2000001081e */
[--C-:B------:R-:W-:Y:S02]  /*7550*/  HADD2.F32 R6, -RZ, R5.reuse.H0_H0 ;  /* 0x20000005ff067230 */ /* 0x100fe40000004100 */
[----:B------:R-:W-:Y:S01]  /*7560*/  FFMA.FTZ R38, R29, R35, R38 ;  /* 0x000000231d267223 */ /* 0x000fe20000010026 */
        /* <DEDUP_REMOVED lines=18> */
[----:B------:R1:W-:Y:S02]  /*7690*/  STS.128 [R3+0x18400], R4 ;  /* 0x0184000403007388 */ /* 0x0003e40000000c00 */
.L_x_5256:
[----:B------:R-:W-:Y:S05]  /*76a0*/  BSYNC B2 ;  /* 0x0000000000027941 */ /* 0x000fea0003800000 */
.L_x_5255:
[----:B------:R-:W-:Y:S05]  /*76b0*/  @P1 BRA `(.L_x_5254) ;  /* 0x0000000000a81947 */ /* 0x000fea0003800000 */
[----:B-1----:R-:W1:Y:S01]  /*76c0*/  LDS.128 R4, [R0] ;  /* 0x0000000000047984 */ /* 0x002e620000000c00 */
[----:B------:R-:W-:Y:S01]  /*76d0*/  SHF.R.U32.HI R28, RZ, 0x10, R25 ;  /* 0x00000010ff1c7819 */ /* 0x000fe20000011619 */
[----:B------:R-:W-:Y:S01]  /*76e0*/  HADD2.F32 R29, -RZ, R42.H1_H1 ;  /* 0x3000002aff1d7230 */ /* 0x000fe20000004100 */
[----:B------:R-:W-:Y:S02]  /*76f0*/  SHF.R.U32.HI R30, RZ, 0x10, R21 ;  /* 0x00000010ff1e7819 */ /* 0x000fe40000011615 */
[----:B0-----:R-:W-:Y:S01]  /*7700*/  SHF.R.U64 R36, R24, 0x10, R25 ;  /* 0x0000001018247819 */ /* 0x001fe20000001219 */
[----:B------:R-:W-:Y:S01]  /*7710*/  HADD2.F32 R28, -RZ, R28.H0_H0 ;  /* 0x2000001cff1c7230 */ /* 0x000fe20000004100 */
        /* <DEDUP_REMOVED lines=36> */
.L_x_5254:
[----:B------:R-:W-:Y:S05]  /*7960*/  BSYNC B1 ;  /* 0x0000000000017941 */ /* 0x000fea0003800000 */
.L_x_5253:
        /* <DEDUP_REMOVED lines=9> */
[----:B------:R-:W-:Y:S01]  /*7a00*/  SHF.R.U64 R30, R26, 0x10, R27 ;  /* 0x000000101a1e7819 */ /* 0x000fe2000000121b */
[----:B------:R-:W-:Y:S01]  /*7a10*/  HADD2.F32 R25, -RZ, R14.H1_H1 ;  /* 0x3000000eff197230 */ /* 0x000fe20000004100 */
        /* <DEDUP_REMOVED lines=39> */
.L_x_5259:
[----:B------:R-:W-:Y:S05]  /*7c90*/  BSYNC B1 ;  /* 0x0000000000017941 */ /* 0x000fea0003800000 */
.L_x_5258:
[----:B------:R-:W-:Y:S05]  /*7ca0*/  @P1 BRA `(.L_x_5257) ;  /* 0x0000001400dc1947 */ /* 0x000fea0003800000 */
[----:B-1----:R-:W1:Y:S01]  /*7cb0*/  LDS.128 R4, [R0+0x2000] ;  /* 0x0020000000047984 */ /* 0x002e620000000c00 */
[----:B------:R-:W-:Y:S01]  /*7cc0*/  SHF.R.U32.HI R15, RZ, 0x10, R9 ;  /* 0x00000010ff0f7819 */ /* 0x000fe20000011609 */
[----:B------:R-:W-:Y:S01]  /*7cd0*/  HADD2.F32 R13, -RZ, R45.H1_H1 ;  /* 0x3000002dff0d7230 */ /* 0x000fe20000004100 */
[--C-:B------:R-:W-:Y:S01]  /*7ce0*/  SHF.R.U32.HI R12, RZ, 0x10, R11.reuse ;  /* 0x00000010ff0c7819 */ /* 0x100fe2000001160b */
[----:B------:R-:W-:Y:S01]  /*7cf0*/  HADD2.F32 R14, -RZ, R14.H0_H0 ;  /* 0x2000000eff0e7230 */ /* 0x000fe20000004100 */
[----:B------:R-:W-:Y:S01]  /*7d00*/  SHF.R.U64 R26, R10, 0x10, R11 ;  /* 0x000000100a1a7819 */ /* 0x000fe2000000120b */
[----:B------:R-:W-:Y:S01]  /*7d10*/  HADD2.F32 R15, -RZ, R15.H0_H0 ;  /* 0x2000000fff0f7230 */ /* 0x000fe20000004100 */
[----:B------:R-:W-:Y:S01]  /*7d20*/  SHF.R.U64 R25, R8, 0x10, R9 ;  /* 0x0000001008197819 */ /* 0x000fe20000001209 */
[----:B------:R-:W-:Y:S02]  /*7d30*/  HADD2.F32 R12, -RZ, R12.H0_H0 ;  /* 0x2000000cff0c7230 */ /* 0x000fe40000004100 */
[----:B------:R-:W-:-:S02]  /*7d40*/  HADD2.F32 R11, -RZ, R47.H0_H0 ;  /* 0x2000002fff0b7230 */ /* 0x000fc40000004100 */
[--C-:B-1----:R-:W-:Y:S02]  /*7d50*/  HADD2.F32 R10, -RZ, R7.reuse.H1_H1 ;  /* 0x30000007ff0a7230 */ /* 0x102fe40000004100 */
[--C-:B------:R-:W-:Y:S02]  /*7d60*/  HADD2.F32 R3, -RZ, R4.reuse.H0_H0 ;  /* 0x20000004ff037230 */ /* 0x100fe40000004100 */
[----:B------:R-:W-:Y:S02]  /*7d70*/  HADD2.F32 R4, -RZ, R4.H1_H1 ;  /* 0x30000004ff047230 */ /* 0x000fe40000004100 */
[C---:B------:R-:W-:Y:S01]  /*7d80*/  FMUL.FTZ R20, R10.reuse, R15 ;  /* 0x0000000f0a147220 */ /* 0x040fe20000410000 */
[----:B------:R-:W-:Y:S02]  /*7d90*/  HADD2.F32 R9, -RZ, R7.H0_H0 ;  /* 0x20000007ff097230 */ /* 0x000fe40000004100 */
[----:B------:R-:W-:Y:S01]  /*7da0*/  FMUL.FTZ R24, R10, R12 ;  /* 0x0000000c0a187220 */ /* 0x000fe20000410000 */
[----:B------:R-:W-:-:S02]  /*7db0*/  HADD2.F32 R7, -RZ, R6.H0_H0 ;  /* 0x20000006ff077230 */ /* 0x000fc40000004100 */
[C---:B------:R-:W-:Y:S01]  /*7dc0*/  FMUL.FTZ R10, R4.reuse, R13 ;  /* 0x0000000d040a7220 */ /* 0x040fe20000410000 */
[----:B------:R-:W-:Y:S02]  /*7dd0*/  HADD2.F32 R8, -RZ, R6.H1_H1 ;  /* 0x30000006ff087230 */ /* 0x000fe40000004100 */
[----:B------:R-:W-:Y:S01]  /*7de0*/  FFMA.FTZ R21, R9, R12, -R20 ;  /* 0x0000000c09157223 */ /* 0x000fe20000010814 */
[-C--:B------:R-:W-:Y:S01]  /*7df0*/  FMUL.FTZ R12, R4, R11.reuse ;  /* 0x0000000b040c7220 */ /* 0x080fe20000410000 */
[--C-:B------:R-:W-:Y:S02]  /*7e00*/  HADD2.F32 R6, -RZ, R5.reuse.H0_H0 ;  /* 0x20000005ff067230 */ /* 0x100fe40000004100 */
[----:B------:R-:W-:Y:S01]  /*7e10*/  FFMA.FTZ R11, R3, R11, -R10 ;  /* 0x0000000b030b7223 */ /* 0x000fe2000001080a */
[----:B------:R-:W-:Y:S02]  /*7e20*/  HADD2.F32 R5, -RZ, R5.H1_H1 ;  /* 0x30000005ff057230 */ /* 0x000fe40000004100 */
[----:B------:R-:W-:Y:S01]  /*7e30*/  FFMA.FTZ R24, R9, R15, R24 ;  /* 0x0000000f09187223 */ /* 0x000fe20000010018 */
[----:B------:R-:W-:-:S02]  /*7e40*/  HADD2.F32 R10, -RZ, R25.H0_H0 ;  /* 0x20000019ff0a7230 */ /* 0x000fc40000004100 */
[----:B------:R-:W-:Y:S01]  /*7e50*/  FFMA.FTZ R12, R3, R13, R12 ;  /* 0x0000000d030c7223 */ /* 0x000fe2000001000c */
[----:B------:R-:W-:Y:S02]  /*7e60*/  HADD2.F32 R9, -RZ, R47.H1_H1 ;  /* 0x3000002fff097230 */ /* 0x000fe40000004100 */
[C---:B------:R-:W-:Y:S01]  /*7e70*/  FMUL.FTZ R20, R8.reuse, R14 ;  /* 0x0000000e08147220 */ /* 0x040fe20000410000 */
[----:B------:R-:W-:Y:S02]  /*7e80*/  HADD2.F32 R4, -RZ, R26.H0_H0 ;  /* 0x2000001aff047230 */ /* 0x000fe40000004100 */
[----:B------:R-:W-:Y:S01]  /*7e90*/  FMUL.FTZ R3, R5, R10 ;  /* 0x0000000a05037220 */ /* 0x000fe20000410000 */
[-C--:B------:R-:W-:Y:S01]  /*7ea0*/  FMUL.FTZ R13, R8, R9.reuse ;  /* 0x00000009080d7220 */ /* 0x080fe20000410000 */
[----:B------:R-:W-:Y:S01]  /*7eb0*/  FFMA.FTZ R20, R7, R9, -R20 ;  /* 0x0000000907147223 */ /* 0x000fe20000010814 */
[-C--:B------:R-:W-:Y:S01]  /*7ec0*/  FMUL.FTZ R5, R5, R4.reuse ;  /* 0x0000000405057220 */ /* 0x080fe20000410000 */
[----:B------:R-:W-:Y:S01]  /*7ed0*/  FFMA.FTZ R3, R6, R4, -R3 ;  /* 0x0000000406037223 */ /* 0x000fe20000010803 */
[----:B------:R-:W-:Y:S01]  /*7ee0*/  FFMA.FTZ R13, R7, R14, R13 ;  /* 0x0000000e070d7223 */ /* 0x000fe2000001000d */
[----:B------:R-:W-:Y:S01]  /*7ef0*/  F2FP.F16.F32.PACK_AB R7, R24, R21 ;  /* 0x000000151807723e */ /* 0x000fe200000000ff */
[----:B------:R-:W-:Y:S01]  /*7f00*/  FFMA.FTZ R10, R6, R10, R5 ;  /* 0x0000000a060a7223 */ /* 0x000fe20000010005 */
[----:B------:R-:W-:-:S02]  /*7f10*/  F2FP.F16.F32.PACK_AB R4, R12, R11 ;  /* 0x0000000b0c04723e */ /* 0x000fc400000000ff */
[----:B------:R-:W-:Y:S02]  /*7f20*/  F2FP.F16.F32.PACK_AB R6, R13, R20 ;  /* 0x000000140d06723e */ /* 0x000fe400000000ff */
[----:B------:R-:W-:-:S05]  /*7f30*/  F2FP.F16.F32.PACK_AB R5, R10, R3 ;  /* 0x000000030a05723e */ /* 0x000fca00000000ff */
[----:B------:R2:W-:Y:S01]  /*7f40*/  STS.128 [R0+0x2000], R4 ;  /* 0x0020000400007388 */ /* 0x0005e20000000c00 */
[----:B------:R-:W-:Y:S05]  /*7f50*/  BRA `(.L_x_5257) ;  /* 0x0000001400307947 */ /* 0x000fea0003800000 */
.L_x_5244:
[----:B------:R-:W0:Y:S01]  /*7f60*/  S2R R0, SR_TID.X ;  /* 0x0000000000007919 */ /* 0x000e220000002100 */
[----:B------:R-:W1:Y:S01]  /*7f70*/  LDC R21, c[0x0][0x448] ;  /* 0x00011200ff157b82 */ /* 0x000e620000000800 */
[----:B------:R-:W-:Y:S01]  /*7f80*/  ULDC.64 UR4, c[0x0][0x3f8] ;  /* 0x0000fe0000047ab9 */ /* 0x000fe20000000a00 */
[----:B------:R-:W-:Y:S01]  /*7f90*/  ULDC.64 UR6, c[0x0][0x408] ;  /* 0x0001020000067ab9 */ /* 0x000fe20000000a00 */
[----:B------:R-:W-:Y:S02]  /*7fa0*/  IMAD.MOV.U32 R4, RZ, RZ, R26 ;  /* 0x000000ffff047224 */ /* 0x000fe400078e001a */
[----:B------:R-:W-:Y:S02]  /*7fb0*/  IMAD.MOV.U32 R6, RZ, RZ, R24 ;  /* 0x000000ffff067224 */ /* 0x000fe400078e0018 */
[----:B------:R-:W-:Y:S01]  /*7fc0*/  IMAD.MOV.U32 R7, RZ, RZ, R31 ;  /* 0x000000ffff077224 */ /* 0x000fe200078e001f */
[----:B-1----:R-:W-:Y:S02]  /*7fd0*/  ISETP.NE.AND P0, PT, R21, 0x1, PT ;  /* 0x000000011500780c */ /* 0x002fe40003f05270 */
[----:B0-----:R-:W-:-:S04]  /*7fe0*/  IADD3 R0, R0, -0x80, RZ ;  /* 0xffffff8000007810 */ /* 0x001fc80007ffe0ff */
[----:B------:R-:W-:-:S07]  /*7ff0*/  SHF.R.S32.HI R3, RZ, 0x1f, R0 ;  /* 0x0000001fff037819 */ /* 0x000fce0000011400 */
[----:B------:R-:W0:Y:S01]  /*8000*/  @P0 LDC R5, c[0x0][0x450] ;  /* 0x00011400ff050b82 */ /* 0x000e220000000800 */
[----:B------:R-:W-:-:S04]  /*8010*/  LEA.HI R3, R3, R0, RZ, 0x2 ;  /* 0x0000000003037211 */ /* 0x000fc800078f10ff */
[----:B------:R-:W-:-:S05]  /*8020*/  LOP3.LUT R3, R3, 0xfffffffc, RZ, 0xc0, !PT ;  /* 0xfffffffc03037812 */ /* 0x000fca00078ec0ff */
[----:B------:R-:W-:Y:S02]  /*8030*/  IMAD.IADD R3, R0, 0x1, -R3 ;  /* 0x0000000100037824 */ /* 0x000fe400078e0a03 */
[----:B------:R-:W1:Y:S02]  /*8040*/  @P0 LDC R0, c[0x0][0x44c] ;  /* 0x00011300ff000b82 */ /* 0x000e640000000800 */
[----:B------:R-:W-:-:S04]  /*8050*/  IMAD R3, R3, 0x40, R33 ;  /* 0x0000004003037824 */ /* 0x000fc800078e0221 */
[----:B-1----:R-:W-:-:S05]  /*8060*/  @P0 IMAD.HI.U32 R0, R3, R0, RZ ;  /* 0x0000000003000227 */ /* 0x002fca00078e00ff */
[----:B0-----:R-:W-:Y:S01]  /*8070*/  @P0 SHF.R.U32.HI R3, RZ, R5, R0 ;  /* 0x00000005ff030219 */ /* 0x001fe20000011600 */
        /* <DEDUP_REMOVED lines=13> */
[----:B------:R-:W-:-:S02]  /*8150*/  LEA R27, P1, R6, UR6, 0x1 ;  /* 0x00000006061b7c11 */ /* 0x000fc4000f8208ff */
[----:B------:R-:W-:Y:S02]  /*8160*/  IADD3 R3, R7, R3, RZ ;  /* 0x0000000307037210 */ /* 0x000fe40007ffe0ff */
[----:B------:R-:W-:Y:S02]  /*8170*/  LEA.HI.X R26, R4, UR5, R5, 0x1, P0 ;  /* 0x00000005041a7c11 */ /* 0x000fe400080f0c05 */
[----:B------:R-:W-:Y:S01]  /*8180*/  LEA.HI.X R24, R6, UR7, R3, 0x1, P1 ;  /* 0x0000000706187c11 */ /* 0x000fe200088f0c03 */
[----:B------:R-:W-:Y:S06]  /*8190*/  BRA.DIV UR4, `(.L_x_5260) ;  /* 0x0000012e04bc7947 */ /* 0x000fec000b800000 */
        /* <DEDUP_REMOVED lines=11> */
[----:B--2---:R-:W-:-:S05]  /*8250*/  @!P1 IMAD.X R7, R0, 0x1, R21, P2 ;  /* 0x0000000100079824 */ /* 0x004fca00010e0615 */
[----:B------:R-:W2:Y:S01]  /*8260*/  @!P1 LD.E.128 R8, desc[UR40][R6.64] ;  /* 0x0000002806089980 */ /* 0x000ea2000c101d00 */
[----:B---3--:R-:W-:-:S05]  /*8270*/  @!P1 IADD3 R14, P2, R14, R5, RZ ;  /* 0x000000050e0e9210 */ /* 0x008fca0007f5e0ff */
[----:B----4-:R-:W-:-:S04]  /*8280*/  @!P1 IMAD.X R3, R4, 0x1, R21, P2 ;  /* 0x0000000104039824 */ /* 0x010fc800010e0615 */
[----:B------:R-:W-:-:S05]  /*8290*/  @!P1 IMAD.MOV.U32 R15, RZ, RZ, R3 ;  /* 0x000000ffff0f9224 */ /* 0x000fca00078e0003 */
[----:B------:R0:W3:Y:S01]  /*82a0*/  @!P1 LD.E.128 R4, desc[UR40][R14.64] ;  /* 0x000000280e049980 */ /* 0x0000e2000c101d00 */
[----:B------:R-:W-:Y:S02]  /*82b0*/  CS2R R36, SRZ ;  /* 0x0000000000247805 */ /* 0x000fe4000001ff00 */
[----:B------:R-:W-:Y:S02]  /*82c0*/  CS2R R20, SRZ ;  /* 0x0000000000147805 */ /* 0x000fe4000001ff00 */
[----:B------:R-:W-:Y:S01]  /*82d0*/  CS2R R28, SRZ ;  /* 0x00000000001c7805 */ /* 0x000fe2000001ff00 */
[----:B------:R-:W1:Y:S01]  /*82e0*/  SHFL.IDX PT, R24, R24, 0x1, 0x1c1f ;  /* 0x003c1f0018187f89 */ /* 0x000e6200000e0000 */
[----:B------:R-:W-:-:S03]  /*82f0*/  CS2R R34, SRZ ;  /* 0x0000000000227805 */ /* 0x000fc6000001ff00 */
[----:B0-----:R0:W4:Y:S01]  /*8300*/  SHFL.IDX PT, R14, R27, 0x1, 0x1c1f ;  /* 0x003c1f001b0e7f89 */ /* 0x00112200000e0000 */
[----:B--2---:R-:W-:Y:S02]  /*8310*/  @!P1 IMAD.MOV.U32 R37, RZ, RZ, R9 ;  /* 0x000000ffff259224 */ /* 0x004fe400078e0009 */
[----:B------:R-:W-:Y:S02]  /*8320*/  @!P1 IMAD.MOV.U32 R36, RZ, RZ, R8 ;  /* 0x000000ffff249224 */ /* 0x000fe400078e0008 */
[----:B------:R-:W-:Y:S01]  /*8330*/  @!P1 IMAD.MOV.U32 R34, RZ, RZ, R10 ;  /* 0x000000ffff229224 */ /* 0x000fe200078e000a */
[----:B------:R-:W-:Y:S01]  /*8340*/  MOV R3, R37 ;  /* 0x0000002500037202 */ /* 0x000fe20000000f00 */
[----:B------:R-:W-:Y:S02]  /*8350*/  IMAD.MOV.U32 R0, RZ, RZ, R36 ;  /* 0x000000ffff007224 */ /* 0x000fe400078e0024 */
[----:B------:R-:W-:Y:S01]  /*8360*/  @!P1 IMAD.MOV.U32 R35, RZ, RZ, R11 ;  /* 0x000000ffff239224 */ /* 0x000fe200078e000b */
[----:B------:R-:W-:Y:S01]  /*8370*/  PRMT R41, R3, 0x7610, R41 ;  /* 0x0000761003297816 */ /* 0x000fe20000000029 */
[----:B------:R-:W-:Y:S01]  /*8380*/  IMAD.MOV.U32 R8, RZ, RZ, R34 ;  /* 0x000000ffff087224 */ /* 0x000fe200078e0022 */
[----:B------:R-:W-:Y:S01]  /*8390*/  PRMT R51, R0, 0x7610, R51 ;  /* 0x0000761000337816 */ /* 0x000fe20000000033 */
[----:B------:R0:W2:Y:S01]  /*83a0*/  SHFL.IDX PT, R3, R25, 0x1, 0x1c1f ;  /* 0x003c1f0019037f89 */ /* 0x0000a200000e0000 */
[----:B------:R-:W-:Y:S01]  /*83b0*/  IMAD.MOV.U32 R9, RZ, RZ, R35 ;  /* 0x000000ffff097224 */ /* 0x000fe200078e0023 */
[----:B---3--:R-:W-:-:S02]  /*83c0*/  @!P1 MOV R21, R7 ;  /* 0x0000000700159202 */ /* 0x008fc40000000f00 */
[----:B------:R0:W3:Y:S01]  /*83d0*/  SHFL.IDX PT, R0, R26, 0x1, 0x1c1f ;  /* 0x003c1f001a007f89 */ /* 0x0000e200000e0000 */
[----:B------:R-:W-:Y:S01]  /*83e0*/  @!P1 IMAD.MOV.U32 R28, RZ, RZ, R4 ;  /* 0x000000ffff1c9224 */ /* 0x000fe200078e0004 */
[----:B------:R-:W-:Y:S01]  /*83f0*/  PRMT R31, R8, 0x5410, R9 ;  /* 0x00005410081f7816 */ /* 0x000fe20000000009 */
[----:B------:R-:W-:Y:S02]  /*8400*/  @!P1 IMAD.MOV.U32 R29, RZ, RZ, R5 ;  /* 0x000000ffff1d9224 */ /* 0x000fe400078e0005 */
[----:B------:R-:W-:Y:S02]  /*8410*/  @!P1 IMAD.MOV.U32 R20, RZ, RZ, R6 ;  /* 0x000000ffff149224 */ /* 0x000fe400078e0006 */
[----:B------:R-:W-:Y:S02]  /*8420*/  IMAD.MOV.U32 R4, RZ, RZ, R28 ;  /* 0x000000ffff047224 */ /* 0x000fe400078e001c */
[----:B------:R-:W-:Y:S02]  /*8430*/  IMAD.MOV.U32 R5, RZ, RZ, R29 ;  /* 0x000000ffff057224 */ /* 0x000fe400078e001d */
[----:B------:R-:W-:-:S02]  /*8440*/  IMAD.MOV.U32 R6, RZ, RZ, R20 ;  /* 0x000000ffff067224 */ /* 0x000fc400078e0014 */
[----:B------:R-:W-:-:S03]  /*8450*/  IMAD.MOV.U32 R7, RZ, RZ, R21 ;  /* 0x000000ffff077224 */ /* 0x000fc600078e0015 */
[----:B------:R-:W-:Y:S02]  /*8460*/  PRMT R46, R4, 0x5410, R6 ;  /* 0x00005410042e7816 */ /* 0x000fe40000000006 */
[----:B------:R-:W-:Y:S02]  /*8470*/  PRMT R40, R5, 0x5410, R7 ;  /* 0x0000541005287816 */ /* 0x000fe40000000007 */
[----:B012-4-:R-:W-:-:S07]  /*8480*/  CS2R R4, SRZ ;  /* 0x0000000000047805 */ /* 0x017fce000001ff00 */
.L_x_5501:
        /* <DEDUP_REMOVED lines=19> */
[----:B------:R-:W-:Y:S02]  /*85c0*/  IADD3 R4, P2, R14, R4, RZ ;  /* 0x000000040e047210 */ /* 0x000fe40007f5e0ff */
[----:B---3--:R-:W-:-:S03]  /*85d0*/  IADD3.X R9, R0, R5, RZ, P1, !PT ;  /* 0x0000000500097210 */ /* 0x008fc60000ffe4ff */
[----:B------:R-:W-:-:S03]  /*85e0*/  IMAD.X R5, R24, 0x1, R5, P2 ;  /* 0x0000000118057824 */ /* 0x000fc600010e0605 */
[----:B------:R-:W5:Y:S04]  /*85f0*/  LD.E.128 R8, desc[UR40][R8.64] ;  /* 0x0000002808087980 */ /* 0x000f68000c101d00 */
[----:B------:R-:W5:Y:S02]  /*8600*/  LD.E.128 R4, desc[UR40][R4.64] ;  /* 0x0000002804047980 */ /* 0x000f64000c101d00 */
.L_x_5262:
[----:B------:R-:W-:Y:S05]  /*8610*/  BSYNC B1 ;  /* 0x0000000000017941 */ /* 0x000fea0003800000 */
.L_x_5261:
[----:B------:R-:W0:Y:S01]  /*8620*/  SYNCS.PHASECHK.TRANS64.TRYWAIT P1, [R19+URZ+0x22800], R12 ;  /* 0x0228000c130075a7 */ /* 0x000e22000802017f */
[----:B---3-5:R-:W-:Y:S01]  /*8630*/  IMAD.MOV.U32 R0, RZ, RZ, R4 ;  /* 0x000000ffff007224 */ /* 0x028fe200078e0004 */
[----:B------:R-:W-:Y:S01]  /*8640*/  VIADDMNMX R3, R30, -R223, 0x80, PT ;  /* 0x000000801e037446 */ /* 0x000fe200038009df */
[C---:B------:R-:W-:Y:S01]  /*8650*/  VIADD R14, R206.reuse, 0x40 ;  /* 0x00000040ce0e7836 */ /* 0x040fe20000000000 */
[----:B------:R-:W-:Y:S01]  /*8660*/  BSSY B1, `(.L_x_5263) ;  /* 0x000000f000017945 */ /* 0x000fe20003800000 */
[----:B------:R-:W-:Y:S01]  /*8670*/  IMAD.MOV.U32 R13, RZ, RZ, R5 ;  /* 0x000000ffff0d7224 */ /* 0x000fe200078e0005 */
[-C--:B------:R-:W-:Y:S02]  /*8680*/  ISETP.GE.OR P2, PT, R206, R3.reuse, P0 ;  /* 0x00000003ce00720c */ /* 0x080fe40000746670 */
[----:B------:R-:W-:Y:S01]  /*8690*/  PRMT R51, R51, 0x5410, R0 ;  /* 0x0000541033337816 */ /* 0x000fe20000000000 */
[----:B------:R-:W-:Y:S01]  /*86a0*/  IMAD.MOV.U32 R0, RZ, RZ, R6 ;  /* 0x000000ffff007224 */ /* 0x000fe200078e0006 */
[----:B------:R-:W-:Y:S01]  /*86b0*/  ISETP.GE.OR P0, PT, R14, R3, P0 ;  /* 0x000000030e00720c */ /* 0x000fe20000706670 */
[----:B------:R-:W-:Y:S01]  /*86c0*/  IMAD.MOV.U32 R3, RZ, RZ, R7 ;  /* 0x000000ffff037224 */ /* 0x000fe200078e0007 */
[----:B------:R-:W-:Y:S01]  /*86d0*/  PRMT R52, R13, 0x7610, R52 ;  /* 0x000076100d347816 */ /* 0x000fe20000000034 */
[----:B------:R-:W-:Y:S01]  /*86e0*/  IMAD.MOV.U32 R13, RZ, RZ, R8 ;  /* 0x000000ffff0d7224 */ /* 0x000fe200078e0008 */
[----:B------:R-:W-:-:S02]  /*86f0*/  MOV R14, R9 ;  /* 0x00000009000e7202 */ /* 0x000fc40000000f00 */
[----:B------:R-:W-:Y:S01]  /*8700*/  PRMT R52, R52, 0x5410, R0 ;  /* 0x0000541034347816 */ /* 0x000fe20000000000 */
[----:B------:R-:W-:Y:S01]  /*8710*/  IMAD.IADD R0, R16, 0x1, R39 ;  /* 0x0000000110007824 */ /* 0x000fe200078e0227 */
[----:B------:R-:W-:Y:S02]  /*8720*/  PRMT R53, R3, 0x5410, R13 ;  /* 0x0000541003357816 */ /* 0x000fe4000000000d */
[----:B------:R-:W-:Y:S01]  /*8730*/  PRMT R54, R14, 0x7610, R54 ;  /* 0x000076100e367816 */ /* 0x000fe20000000036 */
[----:B0-----:R-:W-:Y:S06]  /*8740*/  @!P1 BRA `(.L_x_5264) ;  /* 0x0000012c00b49947 */ /* 0x001fec0003800000 */
.L_x_5502:
[----:B------:R-:W-:Y:S05]  /*8750*/  BSYNC B1 ;  /* 0x0000000000017941 */ /* 0x000fea0003800000 */
.L_x_5263:
[----:B------:R-:W-:Y:S01]  /*8760*/  BSSY B1, `(.L_x_5265) ;  /* 0x0000069000017945 */ /* 0x000fe20003800000 */
[----:B------:R-:W-:Y:S01]  /*8770*/  IMAD.MOV.U32 R55, RZ, RZ, R10 ;  /* 0x000000ffff377224 */ /* 0x000fe200078e000a */
[----:B------:R-:W-:Y:S01]  /*8780*/  LOP3.LUT R0, R0, 0x38, RZ, 0xc0, !PT ;  /* 0x0000003800007812 */ /* 0x000fe200078ec0ff */
[----:B------:R-:W-:Y:S01]  /*8790*/  IMAD.MOV.U32 R56, RZ, RZ, R11 ;  /* 0x000000ffff387224 */ /* 0x000fe200078e000b */
[----:B------:R-:W-:Y:S06]  /*87a0*/  @P2 BRA `(.L_x_5266) ;  /* 0x0000000400902947 */ /* 0x000fec0003800000 */
[----:B------:R-:W2:Y:S01]  /*87b0*/  LDL R3, [R1+0x40] ;  /* 0x0000400001037983 */ /* 0x000ea20000100800 */
[--C-:B------:R-:W-:Y:S01]  /*87c0*/  SHF.R.U64 R50, R36, 0x10, R37.reuse ;  /* 0x0000001024327819 */ /* 0x100fe20000001225 */
[----:B------:R-:W-:Y:S01]  /*87d0*/  HADD2.F32 R36, -RZ, R40.H0_H0 ;  /* 0x20000028ff247230 */ /* 0x000fe20000004100 */
[----:B------:R-:W-:Y:S01]  /*87e0*/  SHF.R.U32.HI R38, RZ, 0x10, R37 ;  /* 0x00000010ff267819 */ /* 0x000fe20000011625 */
[----:B------:R-:W1:Y:S01]  /*87f0*/  S2R R14, SR_TID.X ;  /* 0x00000000000e7919 */ /* 0x000e620000002100 */
[--C-:B------:R-:W-:Y:S02]  /*8800*/  SHF.R.U64 R48, R28, 0x10, R29.reuse ;  /* 0x000000101c307819 */ /* 0x100fe4000000121d */
[----:B------:R-:W-:Y:S02]  /*8810*/  SHF.R.U32.HI R37, RZ, 0x10, R29 ;  /* 0x00000010ff257819 */ /* 0x000fe4000001161d */
[--C-:B------:R-:W-:Y:S02]  /*8820*/  SHF.R.U64 R49, R34, 0x10, R35.reuse ;  /* 0x0000001022317819 */ /* 0x100fe40000001223 */
[----:B------:R-:W-:Y:S01]  /*8830*/  SHF.R.U32.HI R44, RZ, 0x10, R35 ;  /* 0x00000010ff2c7819 */ /* 0x000fe20000011623 */
[----:B------:R-:W-:Y:S01]  /*8840*/  HADD2.F32 R35, -RZ, R41.H0_H0 ;  /* 0x20000029ff237230 */ /* 0x000fe20000004100 */
[--C-:B------:R-:W-:Y:S01]  /*8850*/  SHF.R.U64 R47, R20, 0x10, R21.reuse ;  /* 0x00000010142f7819 */ /* 0x100fe20000001215 */
[----:B------:R-:W-:Y:S01]  /*8860*/  HADD2.F32 R37, -RZ, R37.H0_H0 ;  /* 0x20000025ff257230 */ /* 0x000fe20000004100 */
[----:B------:R-:W-:Y:S01]  /*8870*/  SHF.R.U32.HI R42, RZ, 0x10, R21 ;  /* 0x00000010ff2a7819 */ /* 0x000fe20000011615 */
[----:B-1----:R-:W-:-:S05]  /*8880*/  VIADD R14, R14, 0xffffff80 ;  /* 0xffffff800e0e7836 */ /* 0x002fca0000000000 */
        /* <DEDUP_REMOVED lines=8> */
[----:B0-----:R-:W-:Y:S01]  /*8910*/  IMAD R12, R24, 0x200, R3 ;  /* 0x00000200180c7824 */ /* 0x001fe200078e0203 */
[----:B------:R-:W-:-:S03]  /*8920*/  LOP3.LUT R3, R14, R0, R13, 0x1e, !PT ;  /* 0x000000000e037212 */ /* 0x000fc600078e1e0d */
[----:B------:R-:W-:Y:S01]  /*8930*/  IMAD R43, R12, 0x2, R19 ;  /* 0x000000020c2b7824 */ /* 0x000fe200078e0213 */
[----:B------:R-:W-:-:S04]  /*8940*/  LEA R24, R24, R3, 0x9 ;  /* 0x0000000318187211 */ /* 0x000fc800078e48ff */
[----:B------:R-:W0:Y:S01]  /*8950*/  LDS.128 R12, [R43+0x18400] ;  /* 0x018400002b0c7984 */ /* 0x000e220000000c00 */
[----:B------:R-:W-:-:S05]  /*8960*/  IMAD R45, R24, 0x2, R19 ;  /* 0x00000002182d7824 */ /* 0x000fca00078e0213 */
[----:B------:R-:W1:Y:S01]  /*8970*/  LDS.128 R24, [R45+0x18400] ;  /* 0x018400002d187984 */ /* 0x000e620000000c00 */
[--C-:B0-----:R-:W-:Y:S02]  /*8980*/  HADD2.F32 R20, -RZ, R13.reuse.H0_H0 ;  /* 0x2000000dff147230 */ /* 0x101fe40000004100 */
[----:B------:R-:W-:Y:S02]  /*8990*/  HADD2.F32 R13, -RZ, R13.H1_H1 ;  /* 0x3000000dff0d7230 */ /* 0x000fe40000004100 */
[----:B------:R-:W-:Y:S02]  /*89a0*/  HADD2.F32 R21, -RZ, R15.H0_H0 ;  /* 0x2000000fff157230 */ /* 0x000fe40000004100 */
[--C-:B-1----:R-:W-:Y:S02]  /*89b0*/  HADD2.F32 R29, -RZ, R25.reuse.H0_H0 ;  /* 0x20000019ff1d7230 */ /* 0x102fe40000004100 */
[----:B------:R-:W-:Y:S02]  /*89c0*/  HADD2.F32 R30, -RZ, R25.H1_H1 ;  /* 0x30000019ff1e7230 */ /* 0x000fe40000004100 */
[----:B------:R-:W-:-:S02]  /*89d0*/  HADD2.F32 R33, -RZ, R27.H0_H0 ;  /* 0x2000001bff217230 */ /* 0x000fc40000004100 */
[CC--:B------:R-:W-:Y:S01]  /*89e0*/  FMUL.FTZ R39, R29.reuse, R36.reuse ;  /* 0x000000241d277220 */ /* 0x0c0fe20000410000 */
[-C--:B------:R-:W-:Y:S01]  /*89f0*/  FMUL.FTZ R41, R29, R35.reuse ;  /* 0x000000231d297220 */ /* 0x080fe20000410000 */
[----:B------:R-:W-:Y:S02]  /*8a00*/  HADD2.F32 R29, -RZ, R38.H0_H0 ;  /* 0x20000026ff1d7230 */ /* 0x000fe40000004100 */
[----:B------:R-:W-:Y:S02]  /*8a10*/  HADD2.F32 R38, -RZ, R40.H1_H1 ;  /* 0x30000028ff267230 */ /* 0x000fe40000004100 */
[C---:B------:R-:W-:Y:S01]  /*8a20*/  FFMA.FTZ R39, R20.reuse, R35, -R39 ;  /* 0x0000002314277223 */ /* 0x040fe20000010827 */
[----:B------:R-:W-:Y:S01]  /*8a30*/  FFMA.FTZ R41, R20, R36, R41 ;  /* 0x0000002414297223 */ /* 0x000fe20000010029 */
[C---:B------:R-:W-:Y:S01]  /*8a40*/  FMUL.FTZ R40, R30.reuse, R37 ;  /* 0x000000251e287220 */ /* 0x040fe20000410000 */
[----:B------:R-:W-:Y:S02]  /*8a50*/  HADD2.F32 R20, -RZ, R31.H1_H1 ;  /* 0x3000001fff147230 */ /* 0x000fe40000004100 */
[-C--:B------:R-:W-:Y:S01]  /*8a60*/  FMUL.FTZ R30, R30, R29.reuse ;  /* 0x0000001d1e1e7220 */ /* 0x080fe20000410000 */
[----:B------:R-:W-:Y:S01]  /*8a70*/  FMUL.FTZ R36, R33, R38 ;  /* 0x0000002621247220 */ /* 0x000fe20000410000 */
[----:B------:R-:W-:Y:S01]  /*8a80*/  FFMA.FTZ R40, R13, R29, -R40 ;  /* 0x0000001d0d287223 */ /* 0x000fe20000010828 */
[----:B------:R-:W-:-:S02]  /*8a90*/  HADD2.F32 R29, -RZ, R42.H0_H0 ;  /* 0x2000002aff1d7230 */ /* 0x000fc40000004100 */
[-C--:B------:R-:W-:Y:S01]  /*8aa0*/  FMUL.FTZ R35, R33, R20.reuse ;  /* 0x0000001421237220 */ /* 0x080fe20000410000 */
[----:B------:R-:W-:Y:S01]  /*8ab0*/  FFMA.FTZ R42, R13, R37, R30 ;  /* 0x000000250d2a7223 */ /* 0x000fe2000001001e */
[C---:B------:R-:W-:Y:S01]  /*8ac0*/  FFMA.FTZ R33, R21.reuse, R20, -R36 ;  /* 0x0000001415217223 */ /* 0x040fe20000010824 */
[----:B------:R-:W-:Y:S02]  /*8ad0*/  HADD2.F32 R34, -RZ, R27.H1_H1 ;  /* 0x3000001bff227230 */ /* 0x000fe40000004100 */
[----:B------:R-:W-:Y:S01]  /*8ae0*/  FFMA.FTZ R35, R21, R38, R35 ;  /* 0x0000002615237223 */ /* 0x000fe20000010023 */
[----:B------:R-:W-:Y:S02]  /*8af0*/  HADD2.F32 R25, -RZ, R24.H0_H0 ;  /* 0x20000018ff197230 */ /* 0x000fe40000004100 */
[----:B------:R-:W-:Y:S02]  /*8b00*/  HADD2.F32 R13, -RZ, R44.H0_H0 ;  /* 0x2000002cff0d7230 */ /* 0x000fe40000004100 */
[----:B------:R-:W-:Y:S01]  /*8b10*/  FMUL.FTZ R21, R34, R29 ;  /* 0x0000001d22157220 */ /* 0x000fe20000410000 */
[----:B------:R-:W-:-:S02]  /*8b20*/  HADD2.F32 R36, -RZ, R46.H0_H0 ;  /* 0x2000002eff247230 */ /* 0x000fc40000004100 */
[----:B------:R-:W-:Y:S02]  /*8b30*/  HADD2.F32 R20, -RZ, R51.H0_H0 ;  /* 0x20000033ff147230 */ /* 0x000fe40000004100 */
[-C--:B------:R-:W-:Y:S01]  /*8b40*/  FMUL.FTZ R37, R34, R13.reuse ;  /* 0x0000000d22257220 */ /* 0x080fe20000410000 */
[----:B------:R-:W-:Y:S02]  /*8b50*/  HADD2.F32 R28, -RZ, R15.H1_H1 ;  /* 0x3000000fff1c7230 */ /* 0x000fe40000004100 */
[C---:B------:R-:W-:Y:S01]  /*8b60*/  FMUL.FTZ R38, R25.reuse, R36 ;  /* 0x0000002419267220 */ /* 0x040fe20000410000 */
[----:B------:R-:W-:Y:S02]  /*8b70*/  HADD2.F32 R3, -RZ, R12.H0_H0 ;  /* 0x2000000cff037230 */ /* 0x000fe40000004100 */
[----:B------:R-:W-:Y:S01]  /*8b80*/  FMUL.FTZ R25, R25, R20 ;  /* 0x0000001419197220 */ /* 0x000fe20000410000 */
[----:B------:R-:W-:Y:S02]  /*8b90*/  HADD2.F32 R27, -RZ, R26.H0_H0 ;  /* 0x2000001aff1b7230 */ /* 0x000fe40000004100 */
[----:B------:R-:W-:Y:S01]  /*8ba0*/  FFMA.FTZ R44, R28, R13, -R21 ;  /* 0x0000000d1c2c7223 */ /* 0x000fe20000010815 */
[----:B------:R-:W-:-:S02]  /*8bb0*/  HADD2.F32 R34, -RZ, R46.H1_H1 ;  /* 0x3000002eff227230 */ /* 0x000fc40000004100 */
[----:B------:R-:W-:Y:S01]  /*8bc0*/  FFMA.FTZ R46, R28, R29, R37 ;  /* 0x0000001d1c2e7223 */ /* 0x000fe20000010025 */
[----:B------:R-:W-:Y:S02]  /*8bd0*/  HADD2.F32 R30, -RZ, R31.H0_H0 ;  /* 0x2000001fff1e7230 */ /* 0x000fe40000004100 */
[C---:B------:R-:W-:Y:S01]  /*8be0*/  FFMA.FTZ R38, R3.reuse, R20, -R38 ;  /* 0x0000001403267223 */ /* 0x040fe20000010826 */
[----:B------:R-:W-:Y:S02]  /*8bf0*/  HADD2.F32 R15, -RZ, R14.H0_H0 ;  /* 0x2000000eff0f7230 */ /* 0x000fe40000004100 */
[----:B------:R-:W-:Y:S01]  /*8c00*/  FFMA.FTZ R36, R3, R36, R25 ;  /* 0x0000002403247223 */ /* 0x000fe20000010019 */
[----:B------:R-:W-:Y:S02]  /*8c10*/  HADD2.F32 R24, -RZ, R24.H1_H1 ;  /* 0x30000018ff187230 */ /* 0x000fe40000004100 */
[----:B------:R-:W-:Y:S01]  /*8c20*/  FMUL.FTZ R28, R27, R34 ;  /* 0x000000221b1c7220 */ /* 0x000fe20000410000 */
[----:B------:R-:W-:-:S02]  /*8c30*/  HADD2.F32 R26, -RZ, R26.H1_H1 ;  /* 0x3000001aff1a7230 */ /* 0x000fc40000004100 */
[-C--:B------:R-:W-:Y:S01]  /*8c40*/  FMUL.FTZ R20, R27, R30.reuse ;  /* 0x0000001e1b147220 */ /* 0x080fe20000410000 */
[----:B------:R-:W-:Y:S02]  /*8c50*/  HADD2.F32 R21, -RZ, R48.H0_H0 ;  /* 0x20000030ff157230 */ /* 0x000fe40000004100 */
[C---:B------:R-:W-:Y:S01]  /*8c60*/  FFMA.FTZ R28, R15.reuse, R30, -R28 ;  /* 0x0000001e0f1c7223 */ /* 0x040fe2000001081c */
[----:B------:R-:W-:Y:S02]  /*8c70*/  HADD2.F32 R25, -RZ, R47.H0_H0 ;  /* 0x2000002fff197230 */ /* 0x000fe40000004100 */
[----:B------:R-:W-:Y:S01]  /*8c80*/  FFMA.FTZ R20, R15, R34, R20 ;  /* 0x000000220f147223 */ /* 0x000fe20000010014 */
[----:B------:R-:W-:Y:S02]  /*8c90*/  HADD2.F32 R3, -RZ, R50.H0_H0 ;  /* 0x20000032ff037230 */ /* 0x000fe40000004100 */
[----:B------:R-:W-:Y:S01]  /*8ca0*/  FMUL.FTZ R15, R24, R21 ;  /* 0x00000015180f7220 */ /* 0x000fe20000410000 */
[----:B------:R-:W-:-:S02]  /*8cb0*/  HADD2.F32 R13, -RZ, R49.H0_H0 ;  /* 0x20000031ff0d7230 */ /* 0x000fc40000004100 */
[----:B------:R-:W-:Y:S01]  /*8cc0*/  FMUL.FTZ R27, R26, R25 ;  /* 0x000000191a1b7220 */ /* 0x000fe20000410000 */
[----:B------:R-:W-:Y:S02]  /*8cd0*/  HADD2.F32 R12, -RZ, R12.H1_H1 ;  /* 0x3000000cff0c7230 */ /* 0x000fe40000004100 */
[----:B------:R-:W-:Y:S01]  /*8ce0*/  FMUL.FTZ R24, R24, R3 ;  /* 0x0000000318187220 */ /* 0x000fe20000410000 */
[----:B------:R-:W-:Y:S02]  /*8cf0*/  HADD2.F32 R14, -RZ, R14.H1_H1 ;  /* 0x3000000eff0e7230 */ /* 0x000fe40000004100 */
[----:B------:R-:W-:Y:S01]  /*8d00*/  FMUL.FTZ R26, R26, R13 ;  /* 0x0000000d1a1a7220 */ /* 0x000fe20000410000 */
        /* <DEDUP_REMOVED lines=14> */
.L_x_5266:
[----:B------:R-:W-:Y:S05]  /*8df0*/  BSYNC B1 ;  /* 0x0000000000017941 */ /* 0x000fea0003800000 */
.L_x_5265:
[----:B------:R-:W-:Y:S01]  /*8e00*/  PRMT R41, R55, 0x5410, R56 ;  /* 0x0000541037297816 */ /* 0x000fe20000000038 */
[----:B------:R-:W-:Y:S06]  /*8e10*/  @P0 BRA `(.L_x_5257) ;  /* 0x0000000400800947 */ /* 0x000fec0003800000 */
[----:B------:R-:W2:Y:S01]  /*8e20*/  LDL R3, [R1+0xc] ;  /* 0x00000c0001037983 */ /* 0x000ea20000100800 */
[C---:B01----:R-:W-:Y:S02]  /*8e30*/  VIADD R12, R206.reuse, 0x40 ;  /* 0x00000040ce0c7836 */ /* 0x043fe40000000000 */
[----:B------:R-:W-:Y:S01]  /*8e40*/  VIADD R13, R206, 0x40 ;  /* 0x00000040ce0d7836 */ /* 0x000fe20000000000 */
[----:B------:R-:W3:Y:S01]  /*8e50*/  LDL R42, [R1+0x4c] ;  /* 0x00004c00012a7983 */ /* 0x000ee20000100800 */
[----:B------:R-:W-:Y:S02]  /*8e60*/  IMAD.SHL.U32 R12, R12, 0x40, RZ ;  /* 0x000000400c0c7824 */ /* 0x000fe400078e00ff */
[----:B------:R-:W-:-:S03]  /*8e70*/  IMAD.SHL.U32 R13, R13, 0x40, RZ ;  /* 0x000000400d0d7824 */ /* 0x000fc600078e00ff */
[----:B------:R-:W-:Y:S02]  /*8e80*/  LOP3.LUT R12, R12, 0x1c0, RZ, 0xc0, !PT ;  /* 0x000001c00c0c7812 */ /* 0x000fe400078ec0ff */
[----:B------:R-:W-:Y:S02]  /*8e90*/  LOP3.LUT R13, R13, 0x1c0, RZ, 0xc0, !PT ;  /* 0x000001c00d0d7812 */ /* 0x000fe400078ec0ff */
[----:B------:R-:W-:-:S04]  /*8ea0*/  SHF.R.U32.HI R12, RZ, 0x3, R12 ;  /* 0x00000003ff0c7819 */ /* 0x000fc8000001160c */
[----:B------:R-:W-:Y:S01]  /*8eb0*/  LOP3.LUT R0, R12, R0, R13, 0x1e, !PT ;  /* 0x000000000c007212 */ /* 0x000fe200078e1e0d */
[----:B------:R-:W-:Y:S01]  /*8ec0*/  HADD2.F32 R21, -RZ, R52.H0_H0 ;  /* 0x20000034ff157230 */ /* 0x000fe20000004100 */
[----:B------:R-:W-:Y:S02]  /*8ed0*/  SHF.R.U64 R40, R8, 0x10, R9 ;  /* 0x0000001008287819 */ /* 0x000fe40000001209 */
[----:B------:R-:W-:Y:S02]  /*8ee0*/  SHF.R.U32.HI R28, RZ, 0x10, R5 ;  /* 0x00000010ff1c7819 */ /* 0x000fe40000011605 */
[--C-:B------:R-:W-:Y:S02]  /*8ef0*/  SHF.R.U64 R39, R10, 0x10, R11.reuse ;  /* 0x000000100a277819 */ /* 0x100fe4000000120b */
[----:B------:R-:W-:Y:S01]  /*8f00*/  SHF.R.U32.HI R38, RZ, 0x10, R11 ;  /* 0x00000010ff267819 */ /* 0x000fe2000001160b */
[----:B------:R-:W-:Y:S01]  /*8f10*/  HADD2.F32 R11, -RZ, R54.H0_H0 ;  /* 0x20000036ff0b7230 */ /* 0x000fe20000004100 */
[----:B------:R-:W-:Y:S01]  /*8f20*/  SHF.R.U32.HI R20, RZ, 0x10, R9 ;  /* 0x00000010ff147819 */ /* 0x000fe20000011609 */
[----:B------:R-:W-:Y:S01]  /*8f30*/  HADD2.F32 R28, -RZ, R28.H0_H0 ;  /* 0x2000001cff1c7230 */ /* 0x000fe20000004100 */
[----:B------:R-:W-:-:S02]  /*8f40*/  SHF.R.U64 R37, R4, 0x10, R5 ;  /* 0x0000001004257819 */ /* 0x000fc40000001205 */
[--C-:B------:R-:W-:Y:S02]  /*8f50*/  SHF.R.U64 R35, R6, 0x10, R7.reuse ;  /* 0x0000001006237819 */ /* 0x100fe40000001207 */
[----:B------:R-:W-:Y:S01]  /*8f60*/  SHF.R.U32.HI R33, RZ, 0x10, R7 ;  /* 0x00000010ff217819 */ /* 0x000fe20000011607 */
[----:B--2---:R-:W-:-:S04]  /*8f70*/  IMAD.IADD R0, R3, 0x1, R0 ;  /* 0x0000000103007824 */ /* 0x004fc800078e0200 */
[----:B------:R-:W-:Y:S01]  /*8f80*/  IMAD R0, R0, 0x2, R19 ;  /* 0x0000000200007824 */ /* 0x000fe200078e0213 */
[----:B---3--:R-:W0:Y:S04]  /*8f90*/  LDS.128 R12, [R42+0x18400] ;  /* 0x018400002a0c7984 */ /* 0x008e280000000c00 */
[----:B------:R-:W1:Y:S01]  /*8fa0*/  LDS.128 R24, [R0+0x18400] ;  /* 0x0184000000187984 */ /* 0x000e620000000c00 */
[----:B0-----:R-:W-:Y:S02]  /*8fb0*/  HADD2.F32 R4, -RZ, R13.H0_H0 ;  /* 0x2000000dff047230 */ /* 0x001fe40000004100 */
[--C-:B-1----:R-:W-:Y:S02]  /*8fc0*/  HADD2.F32 R8, -RZ, R25.reuse.H0_H0 ;  /* 0x20000019ff087230 */ /* 0x102fe40000004100 */
[----:B------:R-:W-:-:S03]  /*8fd0*/  HADD2.F32 R25, -RZ, R25.H1_H1 ;  /* 0x30000019ff197230 */ /* 0x000fc60000004100 */
[C---:B------:R-:W-:Y:S01]  /*8fe0*/  FMUL.FTZ R29, R8.reuse, R21 ;  /* 0x00000015081d7220 */ /* 0x040fe20000410000 */
[-C--:B------:R-:W-:Y:S01]  /*8ff0*/  FMUL.FTZ R31, R8, R11.reuse ;  /* 0x0000000b081f7220 */ /* 0x080fe20000410000 */
[----:B------:R-:W-:Y:S02]  /*9000*/  HADD2.F32 R13, -RZ, R13.H1_H1 ;  /* 0x3000000dff0d7230 */ /* 0x000fe40000004100 */
[----:B------:R-:W-:Y:S01]  /*9010*/  FMUL.FTZ R30, R25, R28 ;  /* 0x0000001c191e7220 */ /* 0x000fe20000410000 */
[----:B------:R-:W-:Y:S02]  /*9020*/  HADD2.F32 R8, -RZ, R20.H0_H0 ;  /* 0x20000014ff087230 */ /* 0x000fe40000004100 */
[C---:B------:R-:W-:Y:S01]  /*9030*/  FFMA.FTZ R29, R4.reuse, R11, -R29 ;  /* 0x0000000b041d7223 */ /* 0x040fe2000001081d */
[----:B------:R-:W-:Y:S02]  /*9040*/  HADD2.F32 R7, -RZ, R24.H0_H0 ;  /* 0x20000018ff077230 */ /* 0x000fe40000004100 */
[----:B------:R-:W-:Y:S01]  /*9050*/  FFMA.FTZ R31, R4, R21, R31 ;  /* 0x00000015041f7223 */ /* 0x000fe2000001001f */
[----:B------:R-:W-:-:S02]  /*9060*/  HADD2.F32 R20, -RZ, R51.H1_H1 ;  /* 0x30000033ff147230 */ /* 0x000fc40000004100 */
[----:B------:R-:W-:Y:S02]  /*9070*/  HADD2.F32 R4, -RZ, R53.H1_H1 ;  /* 0x30000035ff047230 */ /* 0x000fe40000004100 */
[-C--:B------:R-:W-:Y:S01]  /*9080*/  FFMA.FTZ R34, R13, R8.reuse, -R30 ;  /* 0x000000080d227223 */ /* 0x080fe2000001081e */
[----:B------:R-:W-:Y:S02]  /*9090*/  HADD2.F32 R3, -RZ, R12.H0_H0 ;  /* 0x2000000cff037230 */ /* 0x000fe40000004100 */
[----:B------:R-:W-:Y:S01]  /*90a0*/  FMUL.FTZ R36, R25, R8 ;  /* 0x0000000819247220 */ /* 0x000fe20000410000 */
[C---:B------:R-:W-:Y:S01]  /*90b0*/  FMUL.FTZ R30, R7.reuse, R20 ;  /* 0x00000014071e7220 */ /* 0x040fe20000410000 */
[----:B------:R-:W-:Y:S02]  /*90c0*/  HADD2.F32 R9, -RZ, R26.H0_H0 ;  /* 0x2000001aff097230 */ /* 0x000fe40000004100 */
[----:B------:R-:W-:Y:S01]  /*90d0*/  FMUL.FTZ R7, R7, R4 ;  /* 0x0000000407077220 */ /* 0x000fe20000410000 */
[----:B------:R-:W-:-:S02]  /*90e0*/  HADD2.F32 R8, -RZ, R52.H1_H1 ;  /* 0x30000034ff087230 */ /* 0x000fc40000004100 */
[----:B------:R-:W-:Y:S01]  /*90f0*/  FFMA.FTZ R36, R13, R28, R36 ;  /* 0x0000001c0d247223 */ /* 0x000fe20000010024 */
[C---:B------:R-:W-:Y:S01]  /*9100*/  FFMA.FTZ R30, R3.reuse, R4, -R30 ;  /* 0x00000004031e7223 */ /* 0x040fe2000001081e */
[----:B------:R-:W-:Y:S02]  /*9110*/  HADD2.F32 R5, -RZ, R14.H0_H0 ;  /* 0x2000000eff057230 */ /* 0x000fe40000004100 */
[----:B------:R-:W-:Y:S01]  /*9120*/  FFMA.FTZ R13, R3, R20, R7 ;  /* 0x00000014030d7223 */ /* 0x000fe20000010007 */
[----:B------:R-:W-:Y:S02]  /*9130*/  HADD2.F32 R4, -RZ, R41.H0_H0 ;  /* 0x20000029ff047230 */ /* 0x000fe40000004100 */
[----:B------:R-:W-:Y:S01]  /*9140*/  FMUL.FTZ R20, R9, R8 ;  /* 0x0000000809147220 */ /* 0x000fe20000410000 */
[----:B------:R-:W-:Y:S02]  /*9150*/  HADD2.F32 R10, -RZ, R27.H0_H0 ;  /* 0x2000001bff0a7230 */ /* 0x000fe40000004100 */
[----:B------:R-:W-:-:S02]  /*9160*/  HADD2.F32 R3, -RZ, R41.H1_H1 ;  /* 0x30000029ff037230 */ /* 0x000fc40000004100 */
[----:B------:R-:W-:Y:S02]  /*9170*/  HADD2.F32 R7, -RZ, R53.H0_H0 ;  /* 0x20000035ff077230 */ /* 0x000fe40000004100 */
[-C--:B------:R-:W-:Y:S01]  /*9180*/  FMUL.FTZ R28, R9, R4.reuse ;  /* 0x00000004091c7220 */ /* 0x080fe20000410000 */
[----:B------:R-:W-:Y:S01]  /*9190*/  FFMA.FTZ R21, R5, R4, -R20 ;  /* 0x0000000405157223 */ /* 0x000fe20000010814 */
[----:B------:R-:W-:Y:S02]  /*91a0*/  HADD2.F32 R6, -RZ, R15.H0_H0 ;  /* 0x2000000fff067230 */ /* 0x000fe40000004100 */
[----:B------:R-:W-:Y:S02]  /*91b0*/  HADD2.F32 R4, -RZ, R38.H0_H0 ;  /* 0x20000026ff047230 */ /* 0x000fe40000004100 */
[C---:B------:R-:W-:Y:S01]  /*91c0*/  FMUL.FTZ R9, R10.reuse, R7 ;  /* 0x000000070a097220 */ /* 0x040fe20000410000 */
[----:B------:R-:W-:Y:S02]  /*91d0*/  HADD2.F32 R27, -RZ, R27.H1_H1 ;  /* 0x3000001bff1b7230 */ /* 0x000fe40000004100 */
[----:B------:R-:W-:Y:S01]  /*91e0*/  FMUL.FTZ R38, R10, R3 ;  /* 0x000000030a267220 */ /* 0x000fe20000410000 */
[----:B------:R-:W-:-:S02]  /*91f0*/  HADD2.F32 R20, -RZ, R33.H0_H0 ;  /* 0x20000021ff147230 */ /* 0x000fc40000004100 */
[----:B------:R-:W-:Y:S01]  /*9200*/  FFMA.FTZ R10, R5, R8, R28 ;  /* 0x00000008050a7223 */ /* 0x000fe2000001001c */
[----:B------:R-:W-:Y:S02]  /*9210*/  HADD2.F32 R15, -RZ, R15.H1_H1 ;  /* 0x3000000fff0f7230 */ /* 0x000fe40000004100 */
[C---:B------:R-:W-:Y:S01]  /*9220*/  FFMA.FTZ R25, R6.reuse, R3, -R9 ;  /* 0x0000000306197223 */ /* 0x040fe20000010809 */
[----:B------:R-:W-:Y:S01]  /*9230*/  FFMA.FTZ R38, R6, R7, R38 ;  /* 0x0000000706267223 */ /* 0x000fe20000010026 */
[----:B------:R-:W-:Y:S02]  /*9240*/  HADD2.F32 R24, -RZ, R24.H1_H1 ;  /* 0x30000018ff187230 */ /* 0x000fe40000004100 */
[C---:B------:R-:W-:Y:S01]  /*9250*/  FMUL.FTZ R8, R27.reuse, R20 ;  /* 0x000000141b087220 */ /* 0x040fe20000410000 */
[----:B------:R-:W-:Y:S02]  /*9260*/  HADD2.F32 R26, -RZ, R26.H1_H1 ;  /* 0x3000001aff1a7230 */ /* 0x000fe40000004100 */
[----:B------:R-:W-:Y:S01]  /*9270*/  FMUL.FTZ R6, R27, R4 ;  /* 0x000000041b067220 */ /* 0x000fe20000410000 */
[----:B------:R-:W-:-:S02]  /*9280*/  HADD2.F32 R7, -RZ, R37.H0_H0 ;  /* 0x20000025ff077230 */ /* 0x000fc40000004100 */
[----:B------:R-:W-:Y:S02]  /*9290*/  HADD2.F32 R9, -RZ, R35.H0_H0 ;  /* 0x20000023ff097230 */ /* 0x000fe40000004100 */
[----:B------:R-:W-:Y:S02]  /*92a0*/  HADD2.F32 R3, -RZ, R40.H0_H0 ;  /* 0x20000028ff037230 */ /* 0x000fe40000004100 */
[----:B------:R-:W-:Y:S02]  /*92b0*/  HADD2.F32 R5, -RZ, R39.H0_H0 ;  /* 0x20000027ff057230 */ /* 0x000fe40000004100 */
[C---:B------:R-:W-:Y:S01]  /*92c0*/  FFMA.FTZ R4, R15.reuse, R4, -R8 ;  /* 0x000000040f047223 */ /* 0x040fe20000010808 */
[----:B------:R-:W-:Y:S02]  /*92d0*/  HADD2.F32 R12, -RZ, R12.H1_H1 ;  /* 0x3000000cff0c7230 */ /* 0x000fe40000004100 */
        /* <DEDUP_REMOVED lines=20> */
.L_x_5257:
[----:B------:R-:W-:Y:S05]  /*9420*/  BSYNC B0 ;  /* 0x0000000000007941 */ /* 0x000fea0003800000 */
.L_x_5243:
        /* <DEDUP_REMOVED lines=8> */
.L_x_5240:
        /* <DEDUP_REMOVED lines=8> */
.L_x_5267:
[----:B------:R-:W-:Y:S01]  /*9530*/  IMAD R9, R22, 0x8, R19 ;  /* 0x0000000816097824 */ /* 0x000fe200078e0213 */
[----:B------:R-:W-:-:S04]  /*9540*/  SHF.L.U32 R72, R207, 0x1f, RZ ;  /* 0x0000001fcf487819 */ /* 0x000fc800000006ff */
[----:B------:R1:W2:Y:S01]  /*9550*/  SYNCS.PHASECHK.TRANS64.TRYWAIT P1, [R9+URZ+0x22830], R72 ;  /* 0x02283048090075a7 */ /* 0x0002a2000802017f */
[----:B------:R-:W-:Y:S05]  /*9560*/  @!P0 BRA `(.L_x_5268) ;  /* 0x0000000000048947 */ /* 0x000fea0003800000 */
[----:B------:R-:W-:Y:S01]  /*9570*/  BPT.TRAP 0x1 ;  /* 0x000000040000795c */ /* 0x000fe20000300000 */
.L_x_5268:
        /* <DEDUP_REMOVED lines=9> */
.L_x_5269:
[----:B------:R-:W-:Y:S01]  /*9610*/  IMAD R4, R22, 0x300, R222 ;  /* 0x0000030016047824 */ /* 0x000fe200078e02de */
[----:B------:R-:W-:Y:S05]  /*9620*/  WARPSYNC.ALL ;  /* 0x0000000000007948 */ /* 0x000fea0003800000 */
[----:B------:R-:W-:Y:S01]  /*9630*/  IMAD.MOV.U32 R5, RZ, RZ, 0x40000040 ;  /* 0x40000040ff057424 */ /* 0x000fe200078e00ff */
[C---:B------:R-:W-:Y:S01]  /*9640*/  R2UR UR4, R6.reuse ;  /* 0x00000000060472ca */ /* 0x040fe200000e0000 */
[----:B-----5:R-:W-:Y:S01]  /*9650*/  WARPGROUP.ARRIVE ;  /* 0x00000000000079c5 */ /* 0x020fe20000000000 */
[----:B------:R-:W-:Y:S01]  /*9660*/  R2UR UR5, R7 ;  /* 0x00000000070572ca */ /* 0x000fe200000e0000 */
[----:B------:R-:W-:Y:S01]  /*9670*/  VIADD R20, R6, 0x2 ;  /* 0x0000000206147836 */ /* 0x000fe20000000000 */
[C---:B------:R-:W-:Y:S01]  /*9680*/  R2UR UR6, R4.reuse ;  /* 0x00000000040672ca */ /* 0x040fe200000e0000 */
[----:B------:R-:W-:Y:S01]  /*9690*/  VIADD R10, R4, 0x2 ;  /* 0x00000002040a7836 */ /* 0x000fe20000000000 */
[----:B------:R-:W-:Y:S01]  /*96a0*/  R2UR UR7, R5 ;  /* 0x00000000050772ca */ /* 0x000fe200000e0000 */
[----:B------:R-:W-:Y:S01]  /*96b0*/  IMAD.MOV.U32 R21, RZ, RZ, 0x40000040 ;  /* 0x40000040ff157424 */ /* 0x000fe200078e00ff */
[----:B------:R-:W-:Y:S01]  /*96c0*/  MOV R11, 0x40000040 ;  /* 0x40000040000b7802 */ /* 0x000fe20000000f00 */
[----:B------:R-:W-:Y:S01]  /*96d0*/  VIADD R12, R6, 0x4 ;  /* 0x00000004060c7836 */ /* 0x000fe20000000000 */
[----:B------:R-:W-:Y:S01]  /*96e0*/  MOV R5, 0x40000040 ;  /* 0x4000004000057802 */ /* 0x000fe20000000f00 */
[----:B------:R-:W-:Y:S01]  /*96f0*/  IMAD.MOV.U32 R13, RZ, RZ, 0x40000040 ;  /* 0x40000040ff0d7424 */ /* 0x000fe200078e00ff */
[----:B------:R-:W3:Y:S07]  /*9700*/  S2R R0, SR_TID.X ;  /* 0x0000000000007919 */ /* 0x000eee0000002100 */
[----:B------:R-:W-:Y:S01]  /*9710*/  HGMMA.64x96x16.F32 R24, gdesc[UR4], RZ, !UPT, gsb0 ;  /* 0x01600000041879f0 */ /* 0x000fe2000c0008ff */
[----:B------:R-:W-:-:S02]  /*9720*/  R2UR UR4, R20 ;  /* 0x00000000140472ca */ /* 0x000fc400000e0000 */
[----:B------:R-:W-:Y:S02]  /*9730*/  R2UR UR5, R21 ;  /* 0x00000000150572ca */ /* 0x000fe400000e0000 */
[----:B------:R-:W-:Y:S01]  /*9740*/  R2UR UR6, R10 ;  /* 0x000000000a0672ca */ /* 0x000fe200000e0000 */
[C---:B------:R-:W-:Y:S01]  /*9750*/  VIADD R10, R4.reuse, 0x4 ;  /* 0x00000004040a7836 */ /* 0x040fe20000000000 */
[----:B------:R-:W-:Y:S01]  /*9760*/  R2UR UR7, R11 ;  /* 0x000000000b0772ca */ /* 0x000fe200000e0000 */
[----:B------:R-:W-:Y:S02]  /*9770*/  IMAD.MOV.U32 R11, RZ, RZ, 0x40000040 ;  /* 0x40000040ff0b7424 */ /* 0x000fe400078e00ff */
[----:B------:R-:W-:Y:S01]  /*9780*/  VIADD R4, R4, 0x6 ;  /* 0x0000000604047836 */ /* 0x000fe20000000000 */
[----:B---3--:R-:W-:-:S04]  /*9790*/  SHF.R.U32.HI R0, RZ, 0x7, R0 ;  /* 0x00000007ff007819 */ /* 0x008fc80000011600 */
[----:B------:R-:W-:Y:S01]  /*97a0*/  IADD3 R212, -R0, 0xb, RZ ;  /* 0x0000000b00d47810 */ /* 0x000fe20007ffe1ff */
[----:B------:R-:W-:Y:S02]  /*97b0*/  WARPGROUP.DEPBAR.LE gsb0, 0x0 ;  /* 0x00008000000079c5 */ /* 0x000fe40000010000 */
[----:B------:R-:W-:-:S06]  /*97c0*/  WARPGROUP.ARRIVE ;  /* 0x00000000000079c5 */ /* 0x000fcc0000000000 */
[----:B------:R-:W-:Y:S01]  /*97d0*/  HGMMA.64x96x16.F32 R24, gdesc[UR4], R24, gsb0 ;  /* 0x01600000041879f0 */ /* 0x000fe20008000818 */
[----:B------:R-:W-:Y:S02]  /*97e0*/  R2UR UR4, R12 ;  /* 0x000000000c0472ca */ /* 0x000fe400000e0000 */
[----:B------:R-:W-:Y:S02]  /*97f0*/  R2UR UR5, R13 ;  /* 0x000000000d0572ca */ /* 0x000fe400000e0000 */
[----:B------:R-:W-:Y:S01]  /*9800*/  R2UR UR6, R10 ;  /* 0x000000000a0672ca */ /* 0x000fe200000e0000 */
[----:B------:R-:W-:Y:S01]  /*9810*/  VIADD R10, R6, 0x6 ;  /* 0x00000006060a7836 */ /* 0x000fe20000000000 */
[----:B------:R-:W-:Y:S01]  /*9820*/  R2UR UR7, R11 ;  /* 0x000000000b0772ca */ /* 0x000fe200000e0000 */
[----:B------:R-:W-:Y:S01]  /*9830*/  IMAD.MOV.U32 R11, RZ, RZ, 0x40000040 ;  /* 0x40000040ff0b7424 */ /* 0x000fe200078e00ff */
[----:B------:R-:W-:Y:S02]  /*9840*/  WARPGROUP.DEPBAR.LE gsb0, 0x0 ;  /* 0x00008000000079c5 */ /* 0x000fe40000010000 */
[----:B------:R-:W-:-:S09]  /*9850*/  WARPGROUP.ARRIVE ;  /* 0x00000000000079c5 */ /* 0x000fd20000000000 */
        /* <DEDUP_REMOVED lines=12> */
.L_x_5271:
[----:B------:R-:W4:Y:S01]  /*9920*/  LDL R0, [R1+0x10] ;  /* 0x0000100001007983 */ /* 0x000f220000100800 */
[----:B------:R-:W5:Y:S03]  /*9930*/  LDC R3, c[0x0][0x448] ;  /* 0x00011200ff037b82 */ /* 0x000f660000000800 */
[----:B------:R-:W2:Y:S04]  /*9940*/  LDL R8, [R1+0x4] ;  /* 0x0000040001087983 */ /* 0x000ea80000100800 */
[----:B------:R-:W3:Y:S01]  /*9950*/  LDL R5, [R1+0x18] ;  /* 0x0000180001057983 */ /* 0x000ee20000100800 */
[----:B------:R-:W-:Y:S01]  /*9960*/  LOP3.LUT R23, R23, 0xfffffff7, RZ, 0xc0, !PT ;  /* 0xfffffff717177812 */ /* 0x000fe200078ec0ff */
[----:B------:R-:W-:Y:S01]  /*9970*/  ULDC UR4, c[0x0][0x988] ;  /* 0x0002620000047ab9 */ /* 0x000fe20000000800 */
[----:B------:R-:W0:Y:S01]  /*9980*/  S2R R75, SR_CgaCtaId ;  /* 0x00000000004b7919 */ /* 0x000e220000008800 */
[----:B-----5:R-:W-:-:S13]  /*9990*/  ISETP.NE.AND P1, PT, R3, 0x1, PT ;  /* 0x000000010300780c */ /* 0x020fda0003f25270 */
[----:B------:R-:W5:Y:S01]  /*99a0*/  @P1 LDC R3, c[0x0][0x44c] ;  /* 0x00011300ff031b82 */ /* 0x000f620000000800 */
[----:B------:R-:W-:-:S07]  /*99b0*/  @P1 LOP3.LUT R23, R23, 0x8, RZ, 0xfc, !PT ;  /* 0x0000000817171812 */ /* 0x000fce00078efcff */
[----:B------:R-:W1:Y:S01]  /*99c0*/  @P1 LDC R4, c[0x0][0x450] ;  /* 0x00011400ff041b82 */ /* 0x000e620000000800 */
[----:B----4-:R-:W-:-:S04]  /*99d0*/  IMAD.IADD R0, R0, 0x1, R223 ;  /* 0x0000000100007824 */ /* 0x010fc800078e02df */
[----:B-----5:R-:W-:-:S05]  /*99e0*/  @P1 IMAD.HI.U32 R3, R0, R3, RZ ;  /* 0x0000000300031227 */ /* 0x020fca00078e00ff */
[----:B-1----:R-:W-:Y:S01]  /*99f0*/  @P1 SHF.R.U32.HI R0, RZ, R4, R3 ;  /* 0x00000004ff001219 */ /* 0x002fe20000011603 */
[----:B--2---:R-:W-:-:S04]  /*9a00*/  IMAD R3, R172, -0x60, R8 ;  /* 0xffffffa0ac037824 */ /* 0x004fc800078e0208 */
[----:B------:R-:W1:Y:S01]  /*9a10*/  SHFL.IDX PT, R4, R0, 0x1, 0x1c1f ;  /* 0x003c1f0000047f89 */ /* 0x000e6200000e0000 */
[----:B------:R-:W-:-:S03]  /*9a20*/  VIADD R3, R3, 0x60 ;  /* 0x0000006003037836 */ /* 0x000fc60000000000 */
[----:B------:R-:W2:Y:S01]  /*9a30*/  SHFL.IDX PT, R0, R0, RZ, 0x1c1f ;  /* 0x001c1fff00007589 */ /* 0x000ea200000e0000 */
[----:B---3--:R-:W-:-:S05]  /*9a40*/  IMAD R3, R5, -0x2, R3 ;  /* 0xfffffffe05037824 */ /* 0x008fca00078e0203 */
[----:B------:R-:W-:-:S04]  /*9a50*/  IADD3 R8, -R220, 0x1, R3 ;  /* 0x00000001dc087810 */ /* 0x000fc80007ffe103 */
        /* <DEDUP_REMOVED lines=58> */
[C---:B------:R-:W-:Y:S02]  /*9e00*/  ISETP.GT.AND P2, PT, R5.reuse, 0x50, PT ;  /* 0x000000500500780c */ /* 0x040fe40003f44270 */
[----:B------:R-:W-:Y:S02]  /*9e10*/  FMNMX.FTZ R15, R62, R15, !PT ;  /* 0x0000000f3e0f7209 */ /* 0x000fe40007810000 */
[----:B------:R-:W-:-:S02]  /*9e20*/  ISETP.GT.AND P1, PT, R5, 0x51, PT ;  /* 0x000000510500780c */ /* 0x000fc40003f24270 */
[----:B------:R-:W-:Y:S02]  /*9e30*/  FSEL R66, R66, -INF , P2 ;  /* 0xff80000042427808 */ /* 0x000fe40001000000 */
[----:B------:R-:W-:Y:S02]  /*9e40*/  FMNMX.FTZ R15, R78, R15, !PT ;  /* 0x0000000f4e0f7209 */ /* 0x000fe40007810000 */
[----:B------:R-:W-:Y:S02]  /*9e50*/  FSEL R76, R67, -INF , P1 ;  /* 0xff800000434c7808 */ /* 0x000fe40000800000 */
[C---:B------:R-:W-:Y:S02]  /*9e60*/  ISETP.GT.AND P2, PT, R5.reuse, 0x58, PT ;  /* 0x000000580500780c */ /* 0x040fe40003f44270 */
[----:B------:R-:W-:Y:S02]  /*9e70*/  ISETP.GT.AND P1, PT, R5, 0x59, PT ;  /* 0x000000590500780c */ /* 0x000fe40003f24270 */
[----:B--2---:R-:W-:Y:S01]  /*9e80*/  VIADDMNMX R51, R0, R8, R3, PT ;  /* 0x0000000800337246 */ /* 0x004fe20003800103 */
[----:B------:R-:W-:Y:S01]  /*9e90*/  IMAD.U32 R0, RZ, RZ, UR4 ;  /* 0x00000004ff007e24 */ /* 0x000fe2000f8e00ff */
[----:B------:R-:W-:-:S02]  /*9ea0*/  FMNMX.FTZ R15, R66, R15, !PT ;  /* 0x0000000f420f7209 */ /* 0x000fc40007810000 */
[----:B------:R-:W-:Y:S02]  /*9eb0*/  FSEL R70, R70, -INF , P2 ;  /* 0xff80000046467808 */ /* 0x000fe40001000000 */
[----:B------:R-:W-:Y:S02]  /*9ec0*/  FSEL R71, R71, -INF , P1 ;  /* 0xff80000047477808 */ /* 0x000fe40000800000 */
[C---:B------:R-:W-:Y:S02]  /*9ed0*/  ISETP.GT.AND P1, PT, R51.reuse, RZ, PT ;  /* 0x000000ff3300720c */ /* 0x040fe40003f24270 */
[C---:B------:R-:W-:Y:S02]  /*9ee0*/  ISETP.GT.AND P2, PT, R51.reuse, 0x1, PT ;  /* 0x000000013300780c */ /* 0x040fe40003f44270 */
[----:B------:R-:W-:Y:S02]  /*9ef0*/  FMNMX.FTZ R15, R76, R15, !PT ;  /* 0x0000000f4c0f7209 */ /* 0x000fe40007810000 */
[----:B------:R-:W-:-:S02]  /*9f00*/  ISETP.GT.AND P3, PT, R51, 0x8, PT ;  /* 0x000000083300780c */ /* 0x000fc40003f64270 */
[----:B------:R-:W-:Y:S02]  /*9f10*/  FSEL R39, R24, -INF , P1 ;  /* 0xff80000018277808 */ /* 0x000fe40000800000 */
[----:B------:R-:W-:Y:S02]  /*9f20*/  FSEL R35, R25, -INF , P2 ;  /* 0xff80000019237808 */ /* 0x000fe40001000000 */
[----:B------:R-:W-:Y:S02]  /*9f30*/  FMNMX.FTZ R94, R70, R15, !PT ;  /* 0x0000000f465e7209 */ /* 0x000fe40007810000 */
[----:B------:R-:W-:Y:S02]  /*9f40*/  ISETP.GT.AND P1, PT, R51, 0x9, PT ;  /* 0x000000093300780c */ /* 0x000fe40003f24270 */
[----:B------:R-:W-:Y:S02]  /*9f50*/  FSEL R27, R28, -INF , P3 ;  /* 0xff8000001c1b7808 */ /* 0x000fe40001800000 */
[----:B------:R-:W-:-:S02]  /*9f60*/  FMNMX.FTZ R8, R39, R35, !PT ;  /* 0x0000002327087209 */ /* 0x000fc40007810000 */
[----:B------:R-:W-:Y:S02]  /*9f70*/  FMNMX.FTZ R94, R71, R94, !PT ;  /* 0x0000005e475e7209 */ /* 0x000fe40007810000 */
[----:B------:R-:W-:Y:S02]  /*9f80*/  ISETP.GT.AND P2, PT, R51, 0x10, PT ;  /* 0x000000103300780c */ /* 0x000fe40003f44270 */
[----:B------:R-:W-:Y:S01]  /*9f90*/  FSEL R29, R29, -INF , P1 ;  /* 0xff8000001d1d7808 */ /* 0x000fe20000800000 */
[----:B------:R-:W1:Y:S01]  /*9fa0*/  SHFL.BFLY PT, R5, R94, 0x2, 0x1f ;  /* 0x0c401f005e057f89 */ /* 0x000e6200000e0000 */
        /* <DEDUP_REMOVED lines=19> */
[----:B-1----:R-:W-:Y:S02]  /*a0e0*/  FMNMX.FTZ R5, R94, R5, !PT ;  /* 0x000000055e057209 */ /* 0x002fe40007810000 */
[----:B------:R-:W-:-:S02]  /*a0f0*/  ISETP.GT.AND P2, PT, R51, 0x29, PT ;  /* 0x000000293300780c */ /* 0x000fc40003f44270 */
[----:B------:R-:W-:Y:S01]  /*a100*/  FSEL R43, R44, -INF , P1 ;  /* 0xff8000002c2b7808 */ /* 0x000fe20000800000 */
[----:B------:R-:W1:Y:S01]  /*a110*/  SHFL.BFLY PT, R96, R5, 0x1, 0x1f ;  /* 0x0c201f0005607f89 */ /* 0x000e6200000e0000 */
        /* <DEDUP_REMOVED lines=19> */
[----:B-1----:R-:W-:Y:S02]  /*a250*/  FMNMX.FTZ R3, R5, R96, !PT ;  /* 0x0000006005037209 */ /* 0x002fe40007810000 */
[----:B------:R-:W-:Y:S02]  /*a260*/  ISETP.GT.AND P1, PT, R51, 0x48, PT ;  /* 0x000000483300780c */ /* 0x000fe40003f24270 */
[----:B------:R-:W-:Y:S01]  /*a270*/  FSEL R57, R57, -INF , P2 ;  /* 0xff80000039397808 */ /* 0x000fe20001000000 */
[----:B------:R-:W-:Y:S01]  /*a280*/  FMUL.FTZ R5, R3, R0 ;  /* 0x0000000003057220 */ /* 0x000fe20000410000 */
[----:B------:R-:W-:-:S02]  /*a290*/  FMNMX.FTZ R32, R73, R28, !PT ;  /* 0x0000001c49207209 */ /* 0x000fc40007810000 */
[----:B------:R-:W-:Y:S02]  /*a2a0*/  ISETP.GT.AND P2, PT, R51, 0x49, PT ;  /* 0x000000493300780c */ /* 0x000fe40003f44270 */
[----:B------:R-:W-:Y:S02]  /*a2b0*/  FSEL R45, R60, -INF , P1 ;  /* 0xff8000003c2d7808 */ /* 0x000fe40000800000 */
[----:B------:R-:W-:Y:S02]  /*a2c0*/  FMNMX.FTZ R32, R57, R32, !PT ;  /* 0x0000002039207209 */ /* 0x000fe40007810000 */
[----:B------:R-:W-:Y:S02]  /*a2d0*/  FSETP.NEU.FTZ.AND P4, PT, R3, -INF , PT ;  /* 0xff8000000300780b */ /* 0x000fe40003f9d000 */
[----:B------:R-:W-:Y:S02]  /*a2e0*/  ISETP.GT.AND P1, PT, R51, 0x50, PT ;  /* 0x000000503300780c */ /* 0x000fe40003f24270 */
[----:B------:R-:W-:-:S02]  /*a2f0*/  FSEL R61, R61, -INF , P2 ;  /* 0xff8000003d3d7808 */ /* 0x000fc40001000000 */
[----:B------:R-:W-:Y:S02]  /*a300*/  FMNMX.FTZ R32, R45, R32, !PT ;  /* 0x000000202d207209 */ /* 0x000fe40007810000 */
[----:B------:R-:W-:Y:S02]  /*a310*/  FSEL R5, R5, RZ, P4 ;  /* 0x000000ff05057208 */ /* 0x000fe40002000000 */
[----:B------:R-:W-:Y:S02]  /*a320*/  ISETP.GT.AND P2, PT, R51, 0x51, PT ;  /* 0x000000513300780c */ /* 0x000fe40003f44270 */
[----:B------:R-:W-:Y:S01]  /*a330*/  FSEL R47, R64, -INF , P1 ;  /* 0xff800000402f7808 */ /* 0x000fe20000800000 */
[--C-:B------:R-:W-:Y:S01]  /*a340*/  FFMA.FTZ R36, R34, R0, -R5.reuse ;  /* 0x0000000022247223 */ /* 0x100fe20000010805 */
[----:B------:R-:W-:Y:S01]  /*a350*/  FMNMX.FTZ R32, R61, R32, !PT ;  /* 0x000000203d207209 */ /* 0x000fe20007810000 */
[-CC-:B------:R-:W-:Y:S01]  /*a360*/  FFMA.FTZ R157, R42, R0.reuse, -R5.reuse ;  /* 0x000000002a9d7223 */ /* 0x180fe20000010805 */
[----:B------:R-:W-:Y:S01]  /*a370*/  ISETP.GT.AND P1, PT, R51, 0x58, PT ;  /* 0x000000583300780c */ /* 0x000fe20003f24270 */
[-CC-:B------:R-:W-:Y:S01]  /*a380*/  FFMA.FTZ R201, R80, R0.reuse, -R5.reuse ;  /* 0x0000000050c97223 */ /* 0x180fe20000010805 */
[----:B------:R-:W-:Y:S01]  /*a390*/  FSEL R65, R65, -INF , P2 ;  /* 0xff80000041417808 */ /* 0x000fe20001000000 */
[--C-:B------:R-:W-:Y:S01]  /*a3a0*/  FFMA.FTZ R82, R82, R0, -R5.reuse ;  /* 0x0000000052527223 */ /* 0x100fe20000010805 */
[----:B------:R-:W-:Y:S01]  /*a3b0*/  FMNMX.FTZ R34, R47, R32, !PT ;  /* 0x000000202f227209 */ /* 0x000fe20007810000 */
[-CC-:B------:R-:W-:Y:S01]  /*a3c0*/  FFMA.FTZ R203, R84, R0.reuse, -R5.reuse ;  /* 0x0000000054cb7223 */ /* 0x180fe20000010805 */
[----:B------:R-:W-:Y:S01]  /*a3d0*/  ISETP.GT.AND P2, PT, R51, 0x59, PT ;  /* 0x000000593300780c */ /* 0x000fe20003f44270 */
        /* <DEDUP_REMOVED lines=8> */
[----:B------:R-:W1:Y:S01]  /*a460*/  MUFU.EX2 R8, R82 ;  /* 0x0000005200087308 */ /* 0x000e620000000800 */
[-CC-:B------:R-:W-:Y:S01]  /*a470*/  FFMA.FTZ R155, R92, R0.reuse, -R5.reuse ;  /* 0x000000005c9b7223 */ /* 0x180fe20000010805 */
[--C-:B------:R-:W-:Y:S01]  /*a480*/  FFMA.FTZ R159, R46, R0, -R5.reuse ;  /* 0x000000002e9f7223 */ /* 0x100fe20000010805 */
[----:B------:R-:W-:Y:S01]  /*a490*/  FMNMX.FTZ R42, R69, R34, !PT ;  /* 0x00000022452a7209 */ /* 0x000fe20007810000 */
[-CC-:B------:R-:W-:Y:S01]  /*a4a0*/  FFMA.FTZ R34, R4, R0.reuse, -R5.reuse ;  /* 0x0000000004227223 */ /* 0x180fe20000010805 */
[-CC-:B------:R-:W-:Y:S01]  /*a4b0*/  FFMA.FTZ R161, R50, R0.reuse, -R5.reuse ;  /* 0x0000000032a17223 */ /* 0x180fe20000010805 */
[-CC-:B------:R-:W-:Y:S01]  /*a4c0*/  FFMA.FTZ R40, R30, R0.reuse, -R5.reuse ;  /* 0x000000001e287223 */ /* 0x180fe20000010805 */
[-CC-:B------:R-:W-:Y:S01]  /*a4d0*/  FFMA.FTZ R163, R54, R0.reuse, -R5.reuse ;  /* 0x0000000036a37223 */ /* 0x180fe20000010805 */
[----:B------:R-:W2:Y:S01]  /*a4e0*/  SHFL.BFLY PT, R51, R42, 0x2, 0x1f ;  /* 0x0c401f002a337f89 */ /* 0x000ea200000e0000 */
[----:B------:R-:W-:Y:S01]  /*a4f0*/  MUFU.EX2 R203, R203 ;  /* 0x000000cb00cb7308 */ /* 0x000fe20000000800 */
[-CC-:B------:R-:W-:Y:S01]  /*a500*/  FFMA.FTZ R165, R58, R0.reuse, -R5.reuse ;  /* 0x000000003aa57223 */ /* 0x180fe20000010805 */
[-CC-:B------:R-:W-:Y:S01]  /*a510*/  FFMA.FTZ R167, R62, R0.reuse, -R5.reuse ;  /* 0x000000003ea77223 */ /* 0x180fe20000010805 */
[-CC-:B------:R-:W-:Y:S01]  /*a520*/  FFMA.FTZ R30, R78, R0.reuse, -R5.reuse ;  /* 0x000000004e1e7223 */ /* 0x180fe20000010805 */
[-CC-:B------:R-:W-:Y:S01]  /*a530*/  FFMA.FTZ R169, R66, R0.reuse, -R5.reuse ;  /* 0x0000000042a97223 */ /* 0x180fe20000010805 */
[----:B------:R-:W-:-:S03]  /*a540*/  FFMA.FTZ R171, R70, R0, -R5 ;  /* 0x0000000046ab7223 */ /* 0x000fc60000010805 */
[----:B------:R-:W-:Y:S01]  /*a550*/  MUFU.EX2 R24, R86 ;  /* 0x0000005600187308 */ /* 0x000fe20000000800 */
[----:B-1----:R-:W-:Y:S01]  /*a560*/  FADD.FTZ R48, R201, R8 ;  /* 0x00000008c9307221 */ /* 0x002fe20000010000 */
[----:B------:R-:W-:-:S06]  /*a570*/  F2FP.F16.F32.PACK_AB R201, R8, R201 ;  /* 0x000000c908c9723e */ /* 0x000fcc00000000ff */
[----:B------:R-:W-:Y:S01]  /*a580*/  MUFU.EX2 R153, R153 ;  /* 0x0000009900997308 */ /* 0x000fe20000000800 */
[----:B--2---:R-:W-:-:S07]  /*a590*/  FMNMX.FTZ R51, R42, R51, !PT ;  /* 0x000000332a337209 */ /* 0x004fce0007810000 */
[----:B------:R-:W-:Y:S01]  /*a5a0*/  MUFU.EX2 R28, R90 ;  /* 0x0000005a001c7308 */ /* 0x000fe20000000800 */
[-CC-:B------:R-:W-:Y:S01]  /*a5b0*/  FFMA.FTZ R42, R38, R0.reuse, -R5.reuse ;  /* 0x00000000262a7223 */ /* 0x180fe20000010805 */
[-CC-:B------:R-:W-:Y:S01]  /*a5c0*/  FFMA.FTZ R38, R76, R0.reuse, -R5.reuse ;  /* 0x000000004c267223 */ /* 0x180fe20000010805 */
[----:B------:R-:W1:Y:S05]  /*a5d0*/  SHFL.BFLY PT, R4, R51, 0x1, 0x1f ;  /* 0x0c201f0033047f89 */ /* 0x000e6a00000e0000 */
[----:B------:R-:W-:Y:S08]  /*a5e0*/  MUFU.EX2 R155, R155 ;  /* 0x0000009b009b7308 */ /* 0x000ff00000000800 */
[----:B------:R2:W-:Y:S08]  /*a5f0*/  MUFU.EX2 R32, R36 ;  /* 0x0000002400207308 */ /* 0x0005f00000000800 */
[----:B------:R-:W-:Y:S01]  /*a600*/  MUFU.EX2 R157, R157 ;  /* 0x0000009d009d7308 */ /* 0x000fe20000000800 */
[-CC-:B--2---:R-:W-:Y:S01]  /*a610*/  FFMA.FTZ R36, R26, R0.reuse, -R5.reuse ;  /* 0x000000001a247223 */ /* 0x184fe20000010805 */
[-CC-:B------:R-:W-:Y:S01]  /*a620*/  FFMA.FTZ R26, R74, R0.reuse, -R5.reuse ;  /* 0x000000004a1a7223 */ /* 0x180fe20000010805 */
[----:B------:R-:W-:Y:S01]  /*a630*/  FFMA.FTZ R5, R71, R0, -R5 ;  /* 0x0000000047057223 */ /* 0x000fe20000010805 */
[----:B-1----:R-:W-:-:S04]  /*a640*/  FMNMX.FTZ R4, R51, R4, !PT ;  /* 0x0000000433047209 */ /* 0x002fc80007810000 */
[C---:B------:R-:W-:Y:S01]  /*a650*/  FSETP.NEU.FTZ.AND P1, PT, R4.reuse, -INF , PT ;  /* 0xff8000000400780b */ /* 0x040fe20003f3d000 */
[----:B------:R-:W-:Y:S01]  /*a660*/  FMUL.FTZ R44, R4, R0 ;  /* 0x00000000042c7220 */ /* 0x000fe20000410000 */
[----:B------:R-:W-:Y:S04]  /*a670*/  MUFU.EX2 R34, R34 ;  /* 0x0000002200227308 */ /* 0x000fe80000000800 */
[----:B------:R-:W-:-:S04]  /*a680*/  FSEL R44, R44, RZ, P1 ;  /* 0x000000ff2c2c7208 */ /* 0x000fc80000800000 */
        /* <DEDUP_REMOVED lines=24> */
[----:B------:R-:W2:Y:S01]  /*a810*/  MUFU.EX2 R27, R27 ;  /* 0x0000001b001b7308 */ /* 0x000ea20000000800 */
[-CC-:B------:R-:W-:Y:S01]  /*a820*/  FFMA.FTZ R65, R65, R0.reuse, -R44.reuse ;  /* 0x0000000041417223 */ /* 0x180fe2000001082c */
[-CC-:B------:R-:W-:Y:S01]  /*a830*/  FFMA.FTZ R49, R49, R0.reuse, -R44.reuse ;  /* 0x0000000031317223 */ /* 0x180fe2000001082c */
[----:B------:R-:W-:-:S05]  /*a840*/  FFMA.FTZ R44, R69, R0, -R44 ;  /* 0x00000000452c7223 */ /* 0x000fca000001082c */
[----:B------:R2:W3:Y:S01]  /*a850*/  MUFU.EX2 R202, R29 ;  /* 0x0000001d00ca7308 */ /* 0x0004e20000000800 */
[----:B-1----:R-:W-:Y:S01]  /*a860*/  FADD.FTZ R46, R39, R200 ;  /* 0x000000c8272e7221 */ /* 0x002fe20000010000 */
[----:B------:R-:W-:-:S06]  /*a870*/  F2FP.F16.F32.PACK_AB R200, R200, R39 ;  /* 0x00000027c8c8723e */ /* 0x000fcc00000000ff */
[----:B------:R1:W4:Y:S01]  /*a880*/  MUFU.EX2 R152, R15 ;  /* 0x0000000f00987308 */ /* 0x0003220000000800 */
[----:B--2---:R-:W-:-:S07]  /*a890*/  FADD.FTZ R29, R27, R46 ;  /* 0x0000002e1b1d7221 */ /* 0x004fce0000010000 */
[----:B------:R-:W2:Y:S01]  /*a8a0*/  MUFU.EX2 R33, R33 ;  /* 0x0000002100217308 */ /* 0x000ea20000000800 */
[----:B-1----:R-:W-:Y:S01]  /*a8b0*/  FADD.FTZ R15, R203, R48 ;  /* 0x00000030cb0f7221 */ /* 0x002fe20000010000 */
[----:B---3--:R-:W-:Y:S01]  /*a8c0*/  FADD.FTZ R29, R202, R29 ;  /* 0x0000001dca1d7221 */ /* 0x008fe20000010000 */
[C---:B------:R-:W-:Y:S02]  /*a8d0*/  F2FP.F16.F32.PACK_AB R203, R24.reuse, R203 ;  /* 0x000000cb18cb723e */ /* 0x040fe400000000ff */
[----:B------:R-:W-:Y:S01]  /*a8e0*/  FADD.FTZ R46, R24, R15 ;  /* 0x0000000f182e7221 */ /* 0x000fe20000010000 */
[----:B------:R-:W-:Y:S01]  /*a8f0*/  VIADD R15, R9, 0x22840 ;  /* 0x00022840090f7836 */ /* 0x000fe20000000000 */
[----:B------:R-:W-:Y:S01]  /*a900*/  F2FP.F16.F32.PACK_AB R202, R202, R27 ;  /* 0x0000001bcaca723e */ /* 0x000fe200000000ff */
[----:B------:R-:W1:Y:S01]  /*a910*/  MUFU.EX2 R25, R25 ;  /* 0x0000001900197308 */ /* 0x000e620000000800 */
[----:B------:R-:W-:Y:S01]  /*a920*/  FADD.FTZ R35, R153, R46 ;  /* 0x0000002e99237221 */ /* 0x000fe20000010000 */
[----:B----4-:R-:W-:Y:S01]  /*a930*/  FADD.FTZ R46, R152, R29 ;  /* 0x0000001d982e7221 */ /* 0x010fe20000010000 */
[----:B0-----:R-:W-:-:S02]  /*a940*/  PRMT R15, R75, 0x654, R15 ;  /* 0x000006544b0f7816 */ /* 0x001fc4000000000f */
[C---:B------:R-:W-:Y:S01]  /*a950*/  FADD.FTZ R48, R28.reuse, R35 ;  /* 0x000000231c307221 */ /* 0x040fe20000010000 */
[----:B------:R-:W-:Y:S01]  /*a960*/  F2FP.F16.F32.PACK_AB R153, R28, R153 ;  /* 0x000000991c99723e */ /* 0x000fe200000000ff */
[----:B------:R1:W-:Y:S01]  /*a970*/  SYNCS.ARRIVE.TRANS64.RED.A1T0 RZ, [R15+URZ], RZ ;  /* 0x000000ff0fff79a7 */ /* 0x0003e2000810043f */
[----:B------:R-:W0:Y:S01]  /*a980*/  MUFU.EX2 R154, R37 ;  /* 0x00000025009a7308 */ /* 0x000e220000000800 */
[----:B--2---:R-:W-:Y:S01]  /*a990*/  FADD.FTZ R46, R33, R46 ;  /* 0x0000002e212e7221 */ /* 0x004fe20000010000 */
[----:B------:R-:W-:Y:S01]  /*a9a0*/  FADD.FTZ R29, R155, R48 ;  /* 0x000000309b1d7221 */ /* 0x000fe20000010000 */
[C---:B------:R-:W-:Y:S02]  /*a9b0*/  F2FP.F16.F32.PACK_AB R155, R32.reuse, R155 ;  /* 0x0000009b209b723e */ /* 0x040fe400000000ff */
[----:B------:R-:W-:Y:S01]  /*a9c0*/  F2FP.F16.F32.PACK_AB R152, R33, R152 ;  /* 0x000000982198723e */ /* 0x000fe200000000ff */
[----:B------:R-:W-:Y:S02]  /*a9d0*/  FADD.FTZ R48, R32, R29 ;  /* 0x0000001d20307221 */ /* 0x000fe40000010000 */
[----:B------:R-:W2:Y:S01]  /*a9e0*/  MUFU.EX2 R31, R31 ;  /* 0x0000001f001f7308 */ /* 0x000ea20000000800 */
[----:B-1----:R-:W-:Y:S01]  /*a9f0*/  FADD.FTZ R15, R25, R46 ;  /* 0x0000002e190f7221 */ /* 0x002fe20000010000 */
[----:B------:R-:W-:Y:S01]  /*aa00*/  FADD.FTZ R29, R157, R48 ;  /* 0x000000309d1d7221 */ /* 0x000fe20000010000 */
[----:B------:R-:W-:-:S03]  /*aa10*/  F2FP.F16.F32.PACK_AB R157, R34, R157 ;  /* 0x0000009d229d723e */ /* 0x000fc600000000ff */
[----:B------:R-:W-:Y:S02]  /*aa20*/  FADD.FTZ R48, R34, R29 ;  /* 0x0000001d22307221 */ /* 0x000fe40000010000 */
[----:B------:R-:W1:Y:S01]  /*aa30*/  MUFU.EX2 R156, R41 ;  /* 0x00000029009c7308 */ /* 0x000e620000000800 */
[C---:B0-----:R-:W-:Y:S01]  /*aa40*/  FADD.FTZ R46, R154.reuse, R15 ;  /* 0x0000000f9a2e7221 */ /* 0x041fe20000010000 */
[----:B------:R-:W-:Y:S01]  /*aa50*/  FADD.FTZ R29, R159, R48 ;  /* 0x000000309f1d7221 */ /* 0x000fe20000010000 */
[----:B------:R-:W-:-:S05]  /*aa60*/  F2FP.F16.F32.PACK_AB R154, R154, R25 ;  /* 0x000000199a9a723e */ /* 0x000fca00000000ff */
[----:B------:R-:W0:Y:S01]  /*aa70*/  MUFU.EX2 R43, R43 ;  /* 0x0000002b002b7308 */ /* 0x000e220000000800 */
[----:B--2---:R-:W-:-:S07]  /*aa80*/  FADD.FTZ R15, R31, R46 ;  /* 0x0000002e1f0f7221 */ /* 0x004fce0000010000 */
[----:B------:R-:W2:Y:S01]  /*aa90*/  MUFU.EX2 R158, R55 ;  /* 0x00000037009e7308 */ /* 0x000ea20000000800 */
[C---:B-1----:R-:W-:Y:S01]  /*aaa0*/  FADD.FTZ R46, R156.reuse, R15 ;  /* 0x0000000f9c2e7221 */ /* 0x042fe20000010000 */
[----:B------:R-:W-:-:S06]  /*aab0*/  F2FP.F16.F32.PACK_AB R156, R156, R31 ;  /* 0x0000001f9c9c723e */ /* 0x000fcc00000000ff */
        /* <DEDUP_REMOVED lines=52> */
[----:B------:R-:W-:Y:S01]  /*ae00*/  MUFU.EX2 R49, R49 ;  /* 0x0000003100317308 */ /* 0x000fe20000000800 */
[C---:B0-----:R-:W-:Y:S01]  /*ae10*/  FADD.FTZ R8, R168.reuse, R15 ;  /* 0x0000000fa8087221 */ /* 0x041fe20000010000 */
[----:B------:R-:W-:-:S06]  /*ae20*/  F2FP.F16.F32.PACK_AB R168, R168, R47 ;  /* 0x0000002fa8a8723e */ /* 0x000fcc00000000ff */
[----:B------:R-:W0:Y:S01]  /*ae30*/  MUFU.EX2 R171, R171 ;  /* 0x000000ab00ab7308 */ /* 0x000e220000000800 */
[C---:B--2---:R-:W-:Y:S01]  /*ae40*/  FADD.FTZ R26, R38.reuse, R25 ;  /* 0x00000019261a7221 */ /* 0x044fe20000010000 */
[----:B------:R-:W-:-:S06]  /*ae50*/  F2FP.F16.F32.PACK_AB R169, R38, R169 ;  /* 0x000000a926a9723e */ /* 0x000fcc00000000ff */
[----:B------:R-:W1:Y:S08]  /*ae60*/  MUFU.EX2 R44, R44 ;  /* 0x0000002c002c7308 */ /* 0x000e700000000800 */
[----:B------:R2:W3:Y:S01]  /*ae70*/  MUFU.EX2 R24, R5 ;  /* 0x0000000500187308 */ /* 0x0004e20000000800 */
[----:B0-----:R-:W-:Y:S01]  /*ae80*/  FADD.FTZ R15, R171, R26 ;  /* 0x0000001aab0f7221 */ /* 0x001fe20000010000 */
[----:B--2---:R-:W-:Y:S01]  /*ae90*/  FADD.FTZ R5, R49, R8 ;  /* 0x0000000831057221 */ /* 0x004fe20000010000 */
[----:B-1----:R-:W-:-:S03]  /*aea0*/  F2FP.F16.F32.PACK_AB R170, R44, R49 ;  /* 0x000000312caa723e */ /* 0x002fc600000000ff */
[----:B------:R-:W-:Y:S01]  /*aeb0*/  FADD.FTZ R8, R44, R5 ;  /* 0x000000052c087221 */ /* 0x000fe20000010000 */
[C---:B---3--:R-:W-:Y:S01]  /*aec0*/  FADD.FTZ R5, R24.reuse, R15 ;  /* 0x0000000f18057221 */ /* 0x048fe20000010000 */
[----:B------:R-:W-:Y:S01]  /*aed0*/  F2FP.F16.F32.PACK_AB R171, R24, R171 ;  /* 0x000000ab18ab723e */ /* 0x000fe200000000ff */
[----:B------:R-:W-:Y:S06]  /*aee0*/  @!P0 BRA `(.L_x_5272) ;  /* 0x0000000000048947 */ /* 0x000fec0003800000 */
[----:B------:R-:W-:Y:S01]  /*aef0*/  BPT.TRAP 0x1 ;  /* 0x000000040000795c */ /* 0x000fe20000300000 */
.L_x_5272:
[----:B------:R0:W1:Y:S01]  /*af00*/  SYNCS.PHASECHK.TRANS64.TRYWAIT P1, [R9+URZ+0x22850], R72 ;  /* 0x02285048090075a7 */ /* 0x000062000802017f */
[----:B------:R-:W-:Y:S05]  /*af10*/  @!P0 BRA `(.L_x_5273) ;  /* 0x0000000000048947 */ /* 0x000fea0003800000 */
[----:B------:R-:W-:Y:S01]  /*af20*/  BPT.TRAP 0x1 ;  /* 0x000000040000795c */ /* 0x000fe20000300000 */
.L_x_5273:
[----:B------:R-:W-:Y:S04]  /*af30*/  BSSY B0, `(.L_x_5274) ;  /* 0x0000004000007945 */ /* 0x000fe80003800000 */
[----:B-1----:R-:W-:Y:S05]  /*af40*/  @P1 BRA `(.L_x_5275) ;  /* 0x0000000000081947 */ /* 0x002fea0003800000 */
[----:B------:R-:W1:Y:S02]  /*af50*/  SYNCS.PHASECHK.TRANS64.TRYWAIT P1, [R9+URZ+0x22850], R72 ;  /* 0x02285048090075a7 */ /* 0x000e64000802017f */
[----:B-1----:R-:W-:Y:S05]  /*af60*/  @!P1 BRA `(.L_x_5276) ;  /* 0x0000010400d49947 */ /* 0x002fea0003800000 */
.L_x_5275:
[----:B------:R-:W-:Y:S05]  /*af70*/  BSYNC B0 ;  /* 0x0000000000007941 */ /* 0x000fea0003800000 */
.L_x_5274:
[----:B------:R-:W-:Y:S05]  /*af80*/  WARPSYNC.ALL ;  /* 0x0000000000007948 */ /* 0x000fea0003800000 */
[----:B------:R-:W-:Y:S01]  /*af90*/  VIADD R15, R19, 0x400 ;  /* 0x00000400130f7836 */ /* 0x000fe20000000000 */
[----:B------:R2:W-:Y:S01]  /*afa0*/  BAR.SYNC.DEFER_BLOCKING R14, 0x100 ;  /* 0x0004000e0000751d */ /* 0x0005e20000010000 */
[----:B------:R-:W-:Y:S02]  /*afb0*/  IMAD.MOV.U32 R25, RZ, RZ, 0x40000040 ;  /* 0x40000040ff197424 */ /* 0x000fe400078e00ff */
[----:B------:R-:W-:Y:S01]  /*afc0*/  IMAD.MOV.U32 R27, RZ, RZ, 0x40000040 ;  /* 0x40000040ff1b7424 */ /* 0x000fe200078e00ff */
[----:B------:R-:W-:Y:S01]  /*afd0*/  SHF.R.U32.HI R15, RZ, 0x4, R15 ;  /* 0x00000004ff0f7819 */ /* 0x000fe2000001160f */
[----:B------:R-:W-:Y:S01]  /*afe0*/  IMAD.MOV.U32 R29, RZ, RZ, 0x40000040 ;  /* 0x40000040ff1d7424 */ /* 0x000fe200078e00ff */
[----:B------:R-:W-:Y:S01]  /*aff0*/  R2UR UR7, R25 ;  /* 0x00000000190772ca */ /* 0x000fe200000e0000 */
[----:B------:R-:W-:Y:S01]  /*b000*/  IMAD.MOV.U32 R31, RZ, RZ, 0x40000040 ;  /* 0x40000040ff1f7424 */ /* 0x000fe200078e00ff */
[----:B------:R-:W-:-:S02]  /*b010*/  LOP3.LUT R15, R15, 0x3fff, RZ, 0xc0, !PT ;  /* 0x00003fff0f0f7812 */ /* 0x000fc400078ec0ff */
[----:B------:R-:W-:Y:S02]  /*b020*/  R2UR UR11, R27 ;  /* 0x000000001b0b72ca */ /* 0x000fe400000e0000 */
[----:B------:R-:W-:Y:S02]  /*b030*/  LOP3.LUT R221, R15, 0x3000000, RZ, 0xfc, !PT ;  /* 0x030000000fdd7812 */ /* 0x000fe400078efcff */
[----:B------:R-:W-:Y:S02]  /*b040*/  R2UR UR15, R29 ;  /* 0x000000001d0f72ca */ /* 0x000fe400000e0000 */
[----:B------:R-:W-:Y:S01]  /*b050*/  R2UR UR19, R27 ;  /* 0x000000001b1372ca */ /* 0x000fe200000e0000 */
[----:B------:R-:W-:Y:S01]  /*b060*/  IMAD R24, R22, 0xc00, R221 ;  /* 0x00000c0016187824 */ /* 0x000fe200078e02dd */
[----:B------:R-:W-:Y:S02]  /*b070*/  R2UR UR23, R31 ;  /* 0x000000001f1772ca */ /* 0x000fe400000e0000 */
[----:B------:R-:W-:Y:S01]  /*b080*/  R2UR UR27, R25 ;  /* 0x00000000191b72ca */ /* 0x000fe200000e0000 */
[C---:B------:R-:W-:Y:S01]  /*b090*/  VIADD R26, R24.reuse, 0x80 ;  /* 0x00000080181a7836 */ /* 0x040fe20000000000 */
[C---:B------:R-:W-:Y:S01]  /*b0a0*/  R2UR UR6, R24.reuse ;  /* 0x00000000180672ca */ /* 0x040fe200000e0000 */
[C---:B------:R-:W-:Y:S01]  /*b0b0*/  VIADD R30, R24.reuse, 0x200 ;  /* 0x00000200181e7836 */ /* 0x040fe20000000000 */
[----:B------:R-:W-:-:S02]  /*b0c0*/  IADD3 R28, R24, 0x100, RZ ;  /* 0x00000100181c7810 */ /* 0x000fc40007ffe0ff */
[----:B------:R-:W-:Y:S01]  /*b0d0*/  R2UR UR10, R26 ;  /* 0x000000001a0a72ca */ /* 0x000fe200000e0000 */
[----:B------:R-:W-:Y:S01]  /*b0e0*/  VIADD R26, R24, 0x180 ;  /* 0x00000180181a7836 */ /* 0x000fe20000000000 */
[----:B------:R-:W-:Y:S01]  /*b0f0*/  R2UR UR14, R28 ;  /* 0x000000001c0e72ca */ /* 0x000fe200000e0000 */
[----:B------:R-:W-:Y:S01]  /*b100*/  VIADD R24, R24, 0x280 ;  /* 0x0000028018187836 */ /* 0x000fe20000000000 */
[----:B------:R-:W-:Y:S02]  /*b110*/  R2UR UR22, R30 ;  /* 0x000000001e1672ca */ /* 0x000fe400000e0000 */
        /* <DEDUP_REMOVED lines=27> */
.L_x_5277:
[----:B------:R-:W2:Y:S01]  /*b2d0*/  LDL R154, [R1+0x4] ;  /* 0x00000400019a7983 */ /* 0x000ea20000100800 */
[----:B------:R-:W0:Y:S02]  /*b2e0*/  LDC R14, c[0x0][0x448] ;  /* 0x00011200ff0e7b82 */ /* 0x000e240000000800 */
[----:B0-----:R-:W-:-:S13]  /*b2f0*/  ISETP.NE.AND P1, PT, R14, 0x1, PT ;  /* 0x000000010e00780c */ /* 0x001fda0003f25270 */
[----:B------:R-:W0:Y:S08]  /*b300*/  @P1 LDC R14, c[0x0][0x44c] ;  /* 0x00011300ff0e1b82 */ /* 0x000e300000000800 */
[----:B------:R-:W1:Y:S01]  /*b310*/  @P1 LDC R153, c[0x0][0x450] ;  /* 0x00011400ff991b82 */ /* 0x000e620000000800 */
[----:B------:R-:W3:Y:S01]  /*b320*/  S2R R152, SR_CgaCtaId ;  /* 0x0000000000987919 */ /* 0x000ee20000008800 */
[----:B------:R-:W-:-:S02]  /*b330*/  IMAD.MOV.U32 R15, RZ, RZ, R223 ;  /* 0x000000ffff0f7224 */ /* 0x000fc400078e00df */
[----:B0-----:R-:W-:-:S05]  /*b340*/  @P1 IMAD.HI.U32 R14, R223, R14, RZ ;  /* 0x0000000edf0e1227 */ /* 0x001fca00078e00ff */
[----:B-1----:R-:W-:Y:S02]  /*b350*/  @P1 SHF.R.U32.HI R15, RZ, R153, R14 ;  /* 0x00000099ff0f1219 */ /* 0x002fe4000001160e */
[----:B------:R-:W-:-:S04]  /*b360*/  IADD3 R9, R9, 0x22860, RZ ;  /* 0x0002286009097810 */ /* 0x000fc80007ffe0ff */
[----:B---3--:R-:W-:-:S04]  /*b370*/  PRMT R9, R152, 0x654, R9 ;  /* 0x0000065498097816 */ /* 0x008fc80000000009 */
[----:B------:R0:W-:Y:S02]  /*b380*/  SYNCS.ARRIVE.TRANS64.RED.A1T0 RZ, [R9+URZ], RZ ;  /* 0x000000ff09ff79a7 */ /* 0x0001e4000810043f */
[----:B0-----:R-:W-:Y:S01]  /*b390*/  VIADD R9, R172, 0xfffffffe ;  /* 0xfffffffeac097836 */ /* 0x001fe20000000000 */
[----:B--2---:R-:W-:-:S05]  /*b3a0*/  IADD3 R14, R15, R154, -R220 ;  /* 0x0000009a0f0e7210 */ /* 0x004fca0007ffe8dc */
[----:B------:R-:W-:-:S05]  /*b3b0*/  IMAD.HI R14, R14, 0x2aaaaaab, RZ ;  /* 0x2aaaaaab0e0e7827 */ /* 0x000fca00078e02ff */
[----:B------:R-:W-:-:S04]  /*b3c0*/  SHF.R.U32.HI R15, RZ, 0x1f, R14 ;  /* 0x0000001fff0f7819 */ /* 0x000fc8000001160e */
[----:B------:R-:W-:-:S04]  /*b3d0*/  LEA.HI.SX32 R15, R14, R15, 0x1c ;  /* 0x0000000f0e0f7211 */ /* 0x000fc800078fe2ff */
[----:B------:R-:W-:-:S05]  /*b3e0*/  VIMNMX R152, RZ, R15, !PT ;  /* 0x0000000fff987248 */ /* 0x000fca0007fe0100 */
[----:B------:R0:W-:Y:S01]  /*b3f0*/  STL [R1], R152 ;  /* 0x0000009801007387 */ /* 0x0001e20000100800 */
[----:B------:R-:W-:-:S13]  /*b400*/  ISETP.GE.AND P1, PT, R9, R152, PT ;  /* 0x000000980900720c */ /* 0x000fda0003f26270 */
[----:B0-----:R-:W-:Y:S05]  /*b410*/  @!P1 BRA `(.L_x_5278) ;  /* 0x0000002400c49947 */ /* 0x001fea0003800000 */
[----:B------:R-:W-:Y:S02]  /*b420*/  IMAD.MOV.U32 R201, RZ, RZ, R3 ;  /* 0x000000ffffc97224 */ /* 0x000fe400078e0003 */
[----:B------:R-:W-:-:S07]  /*b430*/  IMAD.MOV.U32 R200, RZ, RZ, R4 ;  /* 0x000000ffffc87224 */ /* 0x000fce00078e0004 */
.L_x_5290:
[----:B------:R-:W-:Y:S01]  /*b440*/  VIADD R22, R22, 0x1 ;  /* 0x0000000116167836 */ /* 0x000fe20000000000 */
[----:B------:R-:W-:Y:S05]  /*b450*/  YIELD ;  /* 0x0000000000007946 */ /* 0x000fea0003800000 */
[----:B------:R-:W-:-:S04]  /*b460*/  ISETP.NE.AND P1, PT, R22, 0x2, PT ;  /* 0x000000021600780c */ /* 0x000fc80003f25270 */
[----:B------:R-:W-:Y:S02]  /*b470*/  SEL R0, RZ, 0x1, P1 ;  /* 0x00000001ff007807 */ /* 0x000fe40000800000 */
[----:B------:R-:W-:Y:S02]  /*b480*/  SEL R22, R22, RZ, P1 ;  /* 0x000000ff16167207 */ /* 0x000fe40000800000 */
[----:B------:R-:W-:Y:S01]  /*b490*/  LOP3.LUT R207, R207, R0, RZ, 0x3c, !PT ;  /* 0x00000000cfcf7212 */ /* 0x000fe200078e3cff */
[----:B------:R-:W-:Y:S06]  /*b4a0*/  @!P0 BRA `(.L_x_5279) ;  /* 0x0000000000048947 */ /* 0x000fec0003800000 */
[----:B------:R-:W-:Y:S01]  /*b4b0*/  BPT.TRAP 0x1 ;  /* 0x000000040000795c */ /* 0x000fe20000300000 */
.L_x_5279:
[----:B------:R-:W-:Y:S01]  /*b4c0*/  IMAD R14, R22, 0x8, R19 ;  /* 0x00000008160e7824 */ /* 0x000fe200078e0213 */
[----:B------:R-:W-:-:S04]  /*b4d0*/  SHF.L.U32 R15, R207, 0x1f, RZ ;  /* 0x0000001fcf0f7819 */ /* 0x000fc800000006ff */
[----:B------:R0:W1:Y:S01]  /*b4e0*/  SYNCS.PHASECHK.TRANS64.TRYWAIT P1, [R14+URZ+0x22830], R15 ;  /* 0x0228300f0e0075a7 */ /* 0x000062000802017f */
[----:B------:R-:W-:Y:S05]  /*b4f0*/  @!P0 BRA `(.L_x_5280) ;  /* 0x0000000000048947 */ /* 0x000fea0003800000 */
[----:B------:R-:W-:Y:S01]  /*b500*/  BPT.TRAP 0x1 ;  /* 0x000000040000795c */ /* 0x000fe20000300000 */
.L_x_5280:
[----:B------:R-:W-:Y:S02]  /*b510*/  IMAD R156, R22, 0x300, R222 ;  /* 0x00000300169c7824 */ /* 0x000fe400078e02de */
[----:B------:R-:W-:Y:S01]  /*b520*/  IMAD.MOV.U32 R157, RZ, RZ, 0x40000040 ;  /* 0x40000040ff9d7424 */ /* 0x000fe200078e00ff */
[----:B-1----:R-:W-:Y:S06]  /*b530*/  @P1 BRA `(.L_x_5281) ;  /* 0x0000000000081947 */ /* 0x002fec0003800000 */
[----:B------:R-:W1:Y:S02]  /*b540*/  SYNCS.PHASECHK.TRANS64.TRYWAIT P1, [R14+URZ+0x22830], R15 ;  /* 0x0228300f0e0075a7 */ /* 0x000e64000802017f */
[----:B-1----:R-:W-:Y:S05]  /*b550*/  @!P1 BRA `(.L_x_5282) ;  /* 0x00000100006c9947 */ /* 0x002fea0003800000 */
.L_x_5281:
[----:B------:R-:W-:Y:S05]  /*b560*/  WARPSYNC.ALL ;  /* 0x0000000000007948 */ /* 0x000fea0003800000 */
[C---:B------:R-:W-:Y:S01]  /*b570*/  R2UR UR6, R156.reuse ;  /* 0x000000009c0672ca */ /* 0x040fe200000e0000 */
[----:B------:R-:W-:Y:S01]  /*b580*/  VIADD R154, R156, 0x2 ;  /* 0x000000029c9a7836 */ /* 0x000fe20000000000 */
[----:B------:R-:W-:Y:S01]  /*b590*/  R2UR UR7, R157 ;  /* 0x000000009d0772ca */ /* 0x000fe200000e0000 */
[----:B------:R-:W-:Y:S01]  /*b5a0*/  IMAD.MOV.U32 R155, RZ, RZ, 0x40000040 ;  /* 0x40000040ff9b7424 */ /* 0x000fe200078e00ff */
[----:B------:R-:W-:Y:S01]  /*b5b0*/  R2UR UR4, R6 ;  /* 0x00000000060472ca */ /* 0x000fe200000e0000 */
[----:B------:R-:W-:Y:S01]  /*b5c0*/  IMAD.MOV.U32 R153, RZ, RZ, 0x40000040 ;  /* 0x40000040ff997424 */ /* 0x000fe200078e00ff */
[----:B------:R-:W-:Y:S01]  /*b5d0*/  R2UR UR5, R7 ;  /* 0x00000000070572ca */ /* 0x000fe200000e0000 */
[----:B------:R-:W-:Y:S01]  /*b5e0*/  IMAD.MOV.U32 R157, RZ, RZ, 0x40000040 ;  /* 0x40000040ff9d7424 */ /* 0x000fe200078e00ff */
[C---:B------:R-:W-:Y:S01]  /*b5f0*/  IADD3 R152, R156.reuse, 0x4, RZ ;  /* 0x000000049c987810 */ /* 0x040fe20007ffe0ff */
[----:B------:R-:W-:Y:S01]  /*b600*/  VIADD R156, R156, 0x6 ;  /* 0x000000069c9c7836 */ /* 0x000fe20000000000 */
        /* <DEDUP_REMOVED lines=30> */
.L_x_5283:
[----:B------:R-:W3:Y:S01]  /*b7f0*/  LDL R0, [R1+0x10] ;  /* 0x0000100001007983 */ /* 0x000ee20000100800 */
[----:B------:R-:W4:Y:S03]  /*b800*/  LDC R3, c[0x0][0x448] ;  /* 0x00011200ff037b82 */ /* 0x000f260000000800 */
[----:B------:R-:W5:Y:S04]  /*b810*/  LDL R203, [R1+0x18] ;  /* 0x0000180001cb7983 */ /* 0x000f680000100800 */
[----:B------:R-:W2:Y:S01]  /*b820*/  LDL R202, [R1+0x4] ;  /* 0x0000040001ca7983 */ /* 0x000ea20000100800 */
[----:B----4-:R-:W-:-:S13]  /*b830*/  ISETP.NE.AND P1, PT, R3, 0x1, PT ;  /* 0x000000010300780c */ /* 0x010fda0003f25270 */
[----:B------:R-:W4:Y:S08]  /*b840*/  @P1 LDC R4, c[0x0][0x44c] ;  /* 0x00011300ff041b82 */ /* 0x000f300000000800 */
[----:B------:R-:W0:Y:S01]  /*b850*/  @P1 LDC R3, c[0x0][0x450] ;  /* 0x00011400ff031b82 */ /* 0x000e220000000800 */
[----:B---3--:R-:W-:-:S04]  /*b860*/  IMAD.IADD R0, R0, 0x1, R223 ;  /* 0x0000000100007824 */ /* 0x008fc800078e02df */
[----:B----4-:R-:W-:-:S05]  /*b870*/  @P1 IMAD.HI.U32 R4, R0, R4, RZ ;  /* 0x0000000400041227 */ /* 0x010fca00078e00ff */
[----:B0-----:R-:W-:-:S05]  /*b880*/  @P1 SHF.R.U32.HI R0, RZ, R3, R4 ;  /* 0x00000003ff001219 */ /* 0x001fca0000011604 */
[----:B------:R-:W-:Y:S04]  /*b890*/  SHFL.IDX PT, R4, R0, RZ, 0x1c1f ;  /* 0x001c1fff00047589 */ /* 0x000fe800000e0000 */
[----:B------:R-:W0:Y:S01]  /*b8a0*/  SHFL.IDX PT, R0, R0, 0x1, 0x1c1f ;  /* 0x003c1f0000007f89 */ /* 0x000e2200000e0000 */
[----:B------:R-:W-:-:S04]  /*b8b0*/  IMAD.MOV.U32 R3, RZ, RZ, -0x60 ;  /* 0xffffffa0ff037424 */ /* 0x000fc800078e00ff */
[----:B------:R-:W-:-:S04]  /*b8c0*/  IMAD R3, R9, R3, 0x1 ;  /* 0x0000000109037424 */ /* 0x000fc800078e0203 */
[----:B-----5:R-:W-:-:S05]  /*b8d0*/  IMAD R3, R203, -0x2, R3 ;  /* 0xfffffffecb037824 */ /* 0x020fca00078e0203 */
[----:B--2---:R-:W-:-:S04]  /*b8e0*/  IADD3 R3, -R220, R3, R202 ;  /* 0x00000003dc037210 */ /* 0x004fc80007ffe1ca */
[----:B0-----:R-:W-:-:S04]  /*b8f0*/  IADD3 R0, R3, R0, RZ ;  /* 0x0000000003007210 */ /* 0x001fc80007ffe0ff */
[----:B------:R-:W-:-:S04]  /*b900*/  ISETP.GT.AND P6, PT, R0, RZ, PT ;  /* 0x000000ff0000720c */ /* 0x000fc80003fc4270 */
[----:B------:R-:W-:Y:S02]  /*b910*/  FSEL R154, R154, -INF , P6 ;  /* 0xff8000009a9a7808 */ /* 0x000fe40003000000 */
[----:B------:R-:W-:-:S04]  /*b920*/  ISETP.GT.AND P6, PT, R0, 0x1, PT ;  /* 0x000000010000780c */ /* 0x000fc80003fc4270 */
        /* <DEDUP_REMOVED lines=43> */
[----:B------:R-:W-:Y:S02]  /*bbe0*/  ISETP.GT.AND P6, PT, R0, 0x59, PT ;  /* 0x000000590000780c */ /* 0x000fe40003fc4270 */
        /* <DEDUP_REMOVED lines=22> */
[----:B------:R-:W-:Y:S02]  /*bd50*/  FSEL R199, R199, -INF , P6 ;  /* 0xff800000c7c77808 */ /* 0x000fe40003000000 */
[----:B------:R-:W-:-:S04]  /*bd60*/  FMNMX.FTZ R0, R198, R0, !PT ;  /* 0x00000000c6007209 */ /* 0x000fc80007810000 */
[----:B------:R-:W-:Y:S01]  /*bd70*/  FMNMX.FTZ R0, R199, R0, !PT ;  /* 0x00000000c7007209 */ /* 0x000fe20007810000 */
[----:B------:R-:W-:-:S04]  /*bd80*/  IMAD.IADD R4, R3, 0x1, R4 ;  /* 0x0000000103047824 */ /* 0x000fc800078e0204 */
[----:B------:R-:W0:Y:S02]  /*bd90*/  SHFL.BFLY PT, R3, R0, 0x2, 0x1f ;  /* 0x0c401f0000037f89 */ /* 0x000e2400000e0000 */
[----:B0-----:R-:W-:-:S05]  /*bda0*/  FMNMX.FTZ R3, R0, R3, !PT ;  /* 0x0000000300037209 */ /* 0x001fca0007810000 */
[----:B------:R-:W0:Y:S01]  /*bdb0*/  SHFL.BFLY PT, R0, R3, 0x1, 0x1f ;  /* 0x0c201f0003007f89 */ /* 0x000e2200000e0000 */
[C---:B------:R-:W-:Y:S02]  /*bdc0*/  ISETP.GT.AND P4, PT, R4.reuse, RZ, PT ;  /* 0x000000ff0400720c */ /* 0x040fe40003f84270 */
[C---:B------:R-:W-:Y:S02]  /*bdd0*/  ISETP.GT.AND P3, PT, R4.reuse, 0x1, PT ;  /* 0x000000010400780c */ /* 0x040fe40003f64270 */
[C---:B------:R-:W-:Y:S02]  /*bde0*/  ISETP.GT.AND P2, PT, R4.reuse, 0x8, PT ;  /* 0x000000080400780c */ /* 0x040fe40003f44270 */
[----:B0-----:R-:W-:Y:S02]  /*bdf0*/  FMNMX.FTZ R3, R3, R0, !PT ;  /* 0x0000000003037209 */ /* 0x001fe40007810000 */
[----:B------:R-:W0:Y:S01]  /*be00*/  LDC R0, c[0x0][0x988] ;  /* 0x00026200ff007b82 */ /* 0x000e220000000800 */
[----:B------:R-:W-:-:S02]  /*be10*/  ISETP.GT.AND P1, PT, R4, 0x9, PT ;  /* 0x000000090400780c */ /* 0x000fc40003f24270 */
[----:B------:R-:W-:Y:S02]  /*be20*/  LOP3.LUT R23, R23, 0xfffffeff, RZ, 0xc0, !PT ;  /* 0xfffffeff17177812 */ /* 0x000fe400078ec0ff */
[----:B------:R-:W-:Y:S02]  /*be30*/  FSEL R152, R152, -INF , P4 ;  /* 0xff80000098987808 */ /* 0x000fe40002000000 */
[----:B------:R-:W-:Y:S02]  /*be40*/  FSEL R202, R153, -INF , P3 ;  /* 0xff80000099ca7808 */ /* 0x000fe40001800000 */
[----:B------:R-:W-:Y:S02]  /*be50*/  FSEL R156, R156, -INF , P2 ;  /* 0xff8000009c9c7808 */ /* 0x000fe40001000000 */
[----:B------:R-:W-:Y:S02]  /*be60*/  FSEL R203, R157, -INF , P1 ;  /* 0xff8000009dcb7808 */ /* 0x000fe40000800000 */
[----:B------:R-:W-:-:S02]  /*be70*/  @P0 LOP3.LUT R23, R23, 0x100, RZ, 0xfc, !PT ;  /* 0x0000010017170812 */ /* 0x000fc400078efcff */
[C---:B------:R-:W-:Y:S02]  /*be80*/  ISETP.GT.AND P4, PT, R4.reuse, 0x10, PT ;  /* 0x000000100400780c */ /* 0x040fe40003f84270 */
[C---:B------:R-:W-:Y:S02]  /*be90*/  ISETP.GT.AND P3, PT, R4.reuse, 0x11, PT ;  /* 0x000000110400780c */ /* 0x040fe40003f64270 */
[C---:B------:R-:W-:Y:S02]  /*bea0*/  ISETP.GT.AND P2, PT, R4.reuse, 0x18, PT ;  /* 0x000000180400780c */ /* 0x040fe40003f44270 */
[C---:B------:R-:W-:Y:S02]  /*beb0*/  ISETP.GT.AND P1, PT, R4.reuse, 0x19, PT ;  /* 0x000000190400780c */ /* 0x040fe40003f24270 */
[C---:B------:R-:W-:Y:S01]  /*bec0*/  FSETP.NEU.FTZ.AND P6, PT, R3.reuse, -INF , PT ;  /* 0xff8000000300780b */ /* 0x040fe20003fdd000 */
[----:B0-----:R-:W-:Y:S01]  /*bed0*/  FMUL.FTZ R153, R3, R0 ;  /* 0x0000000003997220 */ /* 0x001fe20000410000 */
[----:B------:R-:W-:-:S02]  /*bee0*/  ISETP.GT.AND P0, PT, R4, 0x41, PT ;  /* 0x000000410400780c */ /* 0x000fc40003f04270 */
[----:B------:R-:W-:Y:S02]  /*bef0*/  FSEL R160, R160, -INF , P4 ;  /* 0xff800000a0a07808 */ /* 0x000fe40002000000 */
[----:B------:R-:W-:Y:S02]  /*bf00*/  FSEL R161, R161, -INF , P3 ;  /* 0xff800000a1a17808 */ /* 0x000fe40001800000 */
[----:B------:R-:W-:Y:S02]  /*bf10*/  FSEL R164, R164, -INF , P2 ;  /* 0xff800000a4a47808 */ /* 0x000fe40001000000 */
[----:B------:R-:W-:Y:S02]  /*bf20*/  FSEL R165, R165, -INF , P1 ;  /* 0xff800000a5a57808 */ /* 0x000fe40000800000 */
[----:B------:R-:W-:Y:S02]  /*bf30*/  FSEL R157, R3, RZ, P6 ;  /* 0x000000ff039d7208 */ /* 0x000fe40003000000 */
[----:B------:R-:W-:-:S02]  /*bf40*/  ISETP.GT.AND P4, PT, R4, 0x20, PT ;  /* 0x000000200400780c */ /* 0x000fc40003f84270 */
[C---:B------:R-:W-:Y:S02]  /*bf50*/  ISETP.GT.AND P3, PT, R4.reuse, 0x21, PT ;  /* 0x000000210400780c */ /* 0x040fe40003f64270 */
[C---:B------:R-:W-:Y:S02]  /*bf60*/  ISETP.GT.AND P2, PT, R4.reuse, 0x28, PT ;  /* 0x000000280400780c */ /* 0x040fe40003f44270 */
[----:B------:R-:W-:Y:S02]  /*bf70*/  ISETP.GT.AND P1, PT, R4, 0x29, PT ;  /* 0x000000290400780c */ /* 0x000fe40003f24270 */
[----:B------:R-:W-:Y:S01]  /*bf80*/  FSEL R153, R153, RZ, P6 ;  /* 0x000000ff99997208 */ /* 0x000fe20003000000 */
[----:B------:R-:W-:Y:S01]  /*bf90*/  FADD.FTZ R157, -R157, R201 ;  /* 0x000000c99d9d7221 */ /* 0x000fe20000010100 */
[----:B------:R-:W-:Y:S02]  /*bfa0*/  FSEL R168, R168, -INF , P4 ;  /* 0xff800000a8a87808 */ /* 0x000fe40002000000 */
[----:B------:R-:W-:-:S02]  /*bfb0*/  FSEL R169, R169, -INF , P3 ;  /* 0xff800000a9a97808 */ /* 0x000fc40001800000 */
[----:B------:R-:W-:Y:S02]  /*bfc0*/  FSEL R172, R172, -INF , P2 ;  /* 0xff800000acac7808 */ /* 0x000fe40001000000 */
[----:B------:R-:W-:Y:S01]  /*bfd0*/  FSEL R173, R173, -INF , P1 ;  /* 0xff800000adad7808 */ /* 0x000fe20000800000 */
[-CC-:B------:R-:W-:Y:S01]  /*bfe0*/  FFMA.FTZ R154, R154, R0.reuse, -R153.reuse ;  /* 0x000000009a9a7223 */ /* 0x180fe20000010899 */
[C---:B------:R-:W-:Y:S01]  /*bff0*/  ISETP.GT.AND P4, PT, R4.reuse, 0x30, PT ;  /* 0x000000300400780c */ /* 0x040fe20003f84270 */
[----:B------:R-:W-:Y:S01]  /*c000*/  FFMA.FTZ R155, R155, R0, -R153 ;  /* 0x000000009b9b7223 */ /* 0x000fe20000010899 */
[C---:B------:R-:W-:Y:S02]  /*c010*/  ISETP.GT.AND P3, PT, R4.reuse, 0x31, PT ;  /* 0x000000310400780c */ /* 0x040fe40003f64270 */
[C---:B------:R-:W-:Y:S02]  /*c020*/  ISETP.GT.AND P2, PT, R4.reuse, 0x38, PT ;  /* 0x000000380400780c */ /* 0x040fe40003f44270 */
[----:B------:R-:W-:-:S02]  /*c030*/  ISETP.GT.AND P1, PT, R4, 0x39, PT ;  /* 0x000000390400780c */ /* 0x000fc40003f24270 */
[----:B------:R-:W-:Y:S01]  /*c040*/  LOP3.LUT R23, R23, 0xfffffdff, RZ, 0xc0, !PT ;  /* 0xfffffdff17177812 */ /* 0x000fe200078ec0ff */
[----:B------:R-:W-:Y:S01]  /*c050*/  FMUL.FTZ R157, R157, R0 ;  /* 0x000000009d9d7220 */ /* 0x000fe20000410000 */
[----:B------:R-:W-:Y:S02]  /*c060*/  FSEL R176, R176, -INF , P4 ;  /* 0xff800000b0b07808 */ /* 0x000fe40002000000 */
[----:B------:R-:W-:Y:S02]  /*c070*/  FSEL R177, R177, -INF , P3 ;  /* 0xff800000b1b17808 */ /* 0x000fe40001800000 */
[----:B------:R-:W-:Y:S02]  /*c080*/  @P0 LOP3.LUT R23, R23, 0x200, RZ, 0xfc, !PT ;  /* 0x0000020017170812 */ /* 0x000fe400078efcff */
[----:B------:R-:W-:Y:S02]  /*c090*/  FSEL R180, R180, -INF , P2 ;  /* 0xff800000b4b47808 */ /* 0x000fe40001000000 */
[----:B------:R-:W-:-:S02]  /*c0a0*/  FSEL R181, R181, -INF , P1 ;  /* 0xff800000b5b57808 */ /* 0x000fc40000800000 */
[C---:B------:R-:W-:Y:S02]  /*c0b0*/  ISETP.GT.AND P5, PT, R4.reuse, 0x49, PT ;  /* 0x000000490400780c */ /* 0x040fe40003fa4270 */
[C---:B------:R-:W-:Y:S02]  /*c0c0*/  ISETP.GT.AND P4, PT, R4.reuse, 0x50, PT ;  /* 0x000000500400780c */ /* 0x040fe40003f84270 */
[C---:B------:R-:W-:Y:S02]  /*c0d0*/  ISETP.GT.AND P3, PT, R4.reuse, 0x51, PT ;  /* 0x000000510400780c */ /* 0x040fe40003f64270 */
[C---:B------:R-:W-:Y:S02]  /*c0e0*/  ISETP.GT.AND P2, PT, R4.reuse, 0x58, PT ;  /* 0x000000580400780c */ /* 0x040fe40003f44270 */
[C---:B------:R-:W-:Y:S02]  /*c0f0*/  ISETP.GT.AND P1, PT, R4.reuse, 0x59, PT ;  /* 0x000000590400780c */ /* 0x040fe40003f24270 */
[----:B------:R-:W-:-:S02]  /*c100*/  ISETP.GT.AND P0, PT, R4, 0x40, PT ;  /* 0x000000400400780c */ /* 0x000fc40003f04270 */
[----:B------:R-:W-:Y:S01]  /*c110*/  ISETP.GT.AND P6, PT, R4, 0x48, PT ;  /* 0x000000480400780c */ /* 0x000fe20003fc4270 */
[----:B------:R-:W-:Y:S01]  /*c120*/  FFMA.FTZ R4, R178, R0, -R153 ;  /* 0x00000000b2047223 */ /* 0x000fe20000010899 */
[----:B------:R-:W-:Y:S08]  /*c130*/  MUFU.EX2 R154, R154 ;  /* 0x0000009a009a7308 */ /* 0x000ff00000000800 */
[----:B------:R-:W0:Y:S08]  /*c140*/  MUFU.EX2 R178, R157 ;  /* 0x0000009d00b27308 */ /* 0x000e300000000800 */
[----:B------:R-:W2:Y:S01]  /*c150*/  MUFU.EX2 R155, R155 ;  /* 0x0000009b009b7308 */ /* 0x000ea20000000800 */
[----:B0-----:R-:W-:Y:S01]  /*c160*/  FFMA.FTZ R5, R178, R5, R154 ;  /* 0x00000005b2057223 */ /* 0x001fe2000001009a */
[----:B--2---:R-:W-:-:S02]  /*c170*/  F2FP.F16.F32.PACK_AB R157, R155, R154 ;  /* 0x0000009a9b9d723e */ /* 0x004fc400000000ff */
        /* <DEDUP_REMOVED lines=16> */
[----:B------:R-:W-:Y:S02]  /*c280*/  LOP3.LUT P0, RZ, R23, 0x200, RZ, 0xc0, !PT ;  /* 0x0000020017ff7812 */ /* 0x000fe4000780c0ff */
        /* <DEDUP_REMOVED lines=12> */
[----:B------:R-:W-:Y:S01]  /*c350*/  FMNMX.FTZ R154, R193, R154, !PT ;  /* 0x0000009ac19a7209 */ /* 0x000fe20007810000 */
[--C-:B------:R-:W-:Y:S01]  /*c360*/  FFMA.FTZ R162, R162, R0, -R153.reuse ;  /* 0x00000000a2a27223 */ /* 0x100fe20000010899 */
[----:B------:R-:W-:Y:S02]  /*c370*/  FSEL R197, R197, -INF , P1 ;  /* 0xff800000c5c57808 */ /* 0x000fe40000800000 */
[----:B------:R-:W-:Y:S01]  /*c380*/  FMNMX.FTZ R154, R196, R154, !PT ;  /* 0x0000009ac49a7209 */ /* 0x000fe20007810000 */
        /* <DEDUP_REMOVED lines=19> */
[----:B------:R-:W-:-:S02]  /*c4c0*/  FFMA.FTZ R199, R199, R0, -R153 ;  /* 0x00000000c7c77223 */ /* 0x000fc40000010899 */
[----:B------:R0:W-:Y:S02]  /*c4d0*/  MUFU.EX2 R153, R162 ;  /* 0x000000a200997308 */ /* 0x0001e40000000800 */
[----:B0-----:R-:W-:-:S05]  /*c4e0*/  FMNMX.FTZ R162, R197, R154, !PT ;  /* 0x0000009ac5a27209 */ /* 0x001fca0007810000 */
[----:B------:R-:W0:Y:S01]  /*c4f0*/  SHFL.BFLY PT, R154, R162, 0x2, 0x1f ;  /* 0x0c401f00a29a7f89 */ /* 0x000e2200000e0000 */
[----:B------:R-:W2:Y:S01]  /*c500*/  MUFU.EX2 R158, R158 ;  /* 0x0000009e009e7308 */ /* 0x000ea20000000800 */
[----:B0-----:R-:W-:-:S05]  /*c510*/  FMNMX.FTZ R162, R162, R154, !PT ;  /* 0x0000009aa2a27209 */ /* 0x001fca0007810000 */
[----:B------:R-:W0:Y:S02]  /*c520*/  SHFL.BFLY PT, R201, R162, 0x1, 0x1f ;  /* 0x0c201f00a2c97f89 */ /* 0x000e2400000e0000 */
[----:B------:R-:W-:Y:S01]  /*c530*/  MUFU.EX2 R154, R167 ;  /* 0x000000a7009a7308 */ /* 0x000fe20000000800 */
[----:B------:R-:W-:-:S07]  /*c540*/  FADD.FTZ R5, R155, R5 ;  /* 0x000000059b057221 */ /* 0x000fce0000010000 */
[----:B------:R-:W3:Y:S08]  /*c550*/  MUFU.EX2 R159, R159 ;  /* 0x0000009f009f7308 */ /* 0x000ef00000000800 */
[----:B------:R4:W-:Y:S02]  /*c560*/  MUFU.EX2 R167, R182 ;  /* 0x000000b600a77308 */ /* 0x0009e40000000800 */
[----:B----4-:R-:W4:Y:S06]  /*c570*/  S2R R182, SR_CgaCtaId ;  /* 0x0000000000b67919 */ /* 0x010f2c0000008800 */
[----:B------:R-:W-:Y:S01]  /*c580*/  MUFU.EX2 R155, R166 ;  /* 0x000000a6009b7308 */ /* 0x000fe20000000800 */
[----:B--2---:R-:W-:-:S07]  /*c590*/  FADD.FTZ R5, R158, R5 ;  /* 0x000000059e057221 */ /* 0x004fce0000010000 */
[----:B------:R0:W-:Y:S08]  /*c5a0*/  MUFU.EX2 R166, R4 ;  /* 0x0000000400a67308 */ /* 0x0001f00000000800 */
[----:B------:R-:W2:Y:S01]  /*c5b0*/  MUFU.EX2 R163, R163 ;  /* 0x000000a300a37308 */ /* 0x000ea20000000800 */
[----:B0-----:R-:W-:Y:S01]  /*c5c0*/  FMNMX.FTZ R4, R162, R201, !PT ;  /* 0x000000c9a2047209 */ /* 0x001fe20007810000 */
[----:B---3--:R-:W-:-:S03]  /*c5d0*/  FADD.FTZ R5, R159, R5 ;  /* 0x000000059f057221 */ /* 0x008fc60000010000 */
[C---:B------:R-:W-:Y:S01]  /*c5e0*/  FSETP.NEU.FTZ.AND P1, PT, R4.reuse, -INF , PT ;  /* 0xff8000000400780b */ /* 0x040fe20003f3d000 */
[----:B------:R-:W-:Y:S01]  /*c5f0*/  FMUL.FTZ R201, R4, R0 ;  /* 0x0000000004c97220 */ /* 0x000fe20000410000 */
[----:B------:R-:W-:-:S04]  /*c600*/  FADD.FTZ R5, R153, R5 ;  /* 0x0000000599057221 */ /* 0x000fc80000010000 */
[----:B------:R-:W-:Y:S02]  /*c610*/  FSEL R201, R201, RZ, P1 ;  /* 0x000000ffc9c97208 */ /* 0x000fe40000800000 */
[----:B------:R-:W-:-:S03]  /*c620*/  FSEL R162, R4, RZ, P1 ;  /* 0x000000ff04a27208 */ /* 0x000fc60000800000 */
[-C--:B------:R-:W-:Y:S01]  /*c630*/  FFMA.FTZ R156, R156, R0.reuse, -R201 ;  /* 0x000000009c9c7223 */ /* 0x080fe200000108c9 */
[C---:B--2---:R-:W-:Y:S01]  /*c640*/  FADD.FTZ R5, R163.reuse, R5 ;  /* 0x00000005a3057221 */ /* 0x044fe20000010000 */
[----:B------:R-:W-:Y:S01]  /*c650*/  F2FP.F16.F32.PACK_AB R153, R163, R153 ;  /* 0x00000099a399723e */ /* 0x000fe200000000ff */
[----:B------:R-:W-:Y:S01]  /*c660*/  FADD.FTZ R162, -R162, R200 ;  /* 0x000000c8a2a27221 */ /* 0x000fe20000010100 */
[----:B------:R-:W-:Y:S01]  /*c670*/  MUFU.EX2 R163, R174 ;  /* 0x000000ae00a37308 */ /* 0x000fe20000000800 */
[-C--:B------:R-:W-:Y:S02]  /*c680*/  FFMA.FTZ R152, R152, R0.reuse, -R201 ;  /* 0x0000000098987223 */ /* 0x080fe400000108c9 */
[----:B------:R-:W-:-:S05]  /*c690*/  FMUL.FTZ R162, R162, R0 ;  /* 0x00000000a2a27220 */ /* 0x000fca0000410000 */
[----:B------:R0:W-:Y:S01]  /*c6a0*/  MUFU.EX2 R174, R156 ;  /* 0x0000009c00ae7308 */ /* 0x0001e20000000800 */
[----:B------:R-:W-:Y:S01]  /*c6b0*/  FFMA.FTZ R202, R202, R0, -R201 ;  /* 0x00000000caca7223 */ /* 0x000fe200000108c9 */
[----:B0-----:R-:W-:-:S06]  /*c6c0*/  VIADD R156, R14, 0x22840 ;  /* 0x000228400e9c7836 */ /* 0x001fcc0000000000 */
[----:B------:R-:W-:Y:S01]  /*c6d0*/  MUFU.EX2 R152, R152 ;  /* 0x0000009800987308 */ /* 0x000fe20000000800 */
[----:B----4-:R-:W-:-:S07]  /*c6e0*/  PRMT R156, R182, 0x654, R156 ;  /* 0x00000654b69c7816 */ /* 0x010fce000000009c */
[----:B------:R-:W0:Y:S01]  /*c6f0*/  MUFU.EX2 R182, R162 ;  /* 0x000000a200b67308 */ /* 0x000e220000000800 */
[-CC-:B------:R-:W-:Y:S01]  /*c700*/  FFMA.FTZ R203, R203, R0.reuse, -R201.reuse ;  /* 0x00000000cbcb7223 */ /* 0x180fe200000108c9 */
[-CC-:B------:R-:W-:Y:S01]  /*c710*/  FFMA.FTZ R160, R160, R0.reuse, -R201.reuse ;  /* 0x00000000a0a07223 */ /* 0x180fe200000108c9 */
[--C-:B------:R-:W-:Y:S01]  /*c720*/  FFMA.FTZ R161, R161, R0, -R201.reuse ;  /* 0x00000000a1a17223 */ /* 0x100fe200000108c9 */
[----:B------:R-:W-:Y:S01]  /*c730*/  F2FP.F16.F32.PACK_AB R159, R159, R158 ;  /* 0x0000009e9f9f723e */ /* 0x000fe200000000ff */
[-CC-:B------:R-:W-:Y:S01]  /*c740*/  FFMA.FTZ R164, R164, R0.reuse, -R201.reuse ;  /* 0x00000000a4a47223 */ /* 0x180fe200000108c9 */
[-CC-:B------:R-:W-:Y:S01]  /*c750*/  FFMA.FTZ R165, R165, R0.reuse, -R201.reuse ;  /* 0x00000000a5a57223 */ /* 0x180fe200000108c9 */
[-CC-:B------:R-:W-:Y:S01]  /*c760*/  FFMA.FTZ R168, R168, R0.reuse, -R201.reuse ;  /* 0x00000000a8a87223 */ /* 0x180fe200000108c9 */
[----:B------:R-:W2:Y:S01]  /*c770*/  MUFU.EX2 R202, R202 ;  /* 0x000000ca00ca7308 */ /* 0x000ea20000000800 */
[-CC-:B------:R-:W-:Y:S01]  /*c780*/  FFMA.FTZ R169, R169, R0.reuse, -R201.reuse ;  /* 0x00000000a9a97223 */ /* 0x180fe200000108c9 */
[----:B------:R-:W-:-:S06]  /*c790*/  FFMA.FTZ R172, R172, R0, -R201 ;  /* 0x00000000acac7223 */ /* 0x000fcc00000108c9 */
[----:B------:R-:W-:Y:S01]  /*c7a0*/  MUFU.EX2 R170, R170 ;  /* 0x000000aa00aa7308 */ /* 0x000fe20000000800 */
[----:B0-----:R-:W-:Y:S01]  /*c7b0*/  FFMA.FTZ R8, R182, R8, R152 ;  /* 0x00000008b6087223 */ /* 0x001fe20000010098 */
[-C--:B------:R-:W-:Y:S01]  /*c7c0*/  FFMA.FTZ R173, R173, R0.reuse, -R201 ;  /* 0x00000000adad7223 */ /* 0x080fe200000108c9 */
[----:B------:R-:W-:Y:S01]  /*c7d0*/  FADD.FTZ R5, R155, R5 ;  /* 0x000000059b057221 */ /* 0x000fe20000010000 */
[-CC-:B------:R-:W-:Y:S01]  /*c7e0*/  FFMA.FTZ R176, R176, R0.reuse, -R201.reuse ;  /* 0x00000000b0b07223 */ /* 0x180fe200000108c9 */
[----:B------:R-:W-:-:S03]  /*c7f0*/  FFMA.FTZ R177, R177, R0, -R201 ;  /* 0x00000000b1b17223 */ /* 0x000fc600000108c9 */
[----:B------:R-:W-:Y:S01]  /*c800*/  MUFU.EX2 R175, R175 ;  /* 0x000000af00af7308 */ /* 0x000fe20000000800 */
[-CC-:B------:R-:W-:Y:S01]  /*c810*/  FFMA.FTZ R180, R180, R0.reuse, -R201.reuse ;  /* 0x00000000b4b47223 */ /* 0x180fe200000108c9 */
[----:B------:R-:W-:-:S06]  /*c820*/  FFMA.FTZ R181, R181, R0, -R201 ;  /* 0x00000000b5b57223 */ /* 0x000fcc00000108c9 */
[----:B------:R-:W-:Y:S01]  /*c830*/  MUFU.EX2 R179, R179 ;  /* 0x000000b300b37308 */ /* 0x000fe20000000800 */
[----:B------:R-:W-:Y:S01]  /*c840*/  FFMA.FTZ R184, R184, R0, -R201 ;  /* 0x00000000b8b87223 */ /* 0x000fe200000108c9 */
[----:B------:R0:W-:Y:S06]  /*c850*/  SYNCS.ARRIVE.TRANS64.RED.A1T0 RZ, [R156+URZ], RZ ;  /* 0x000000ff9cff79a7 */ /* 0x0001ec000810043f */
[----:B------:R-:W3:Y:S01]  /*c860*/  MUFU.EX2 R203, R203 ;  /* 0x000000cb00cb7308 */ /* 0x000ee20000000800 */
[----:B--2---:R-:W-:-:S07]  /*c870*/  FADD.FTZ R8, R202, R8 ;  /* 0x00000008ca087221 */ /* 0x004fce0000010000 */
[----:B------:R-:W2:Y:S01]  /*c880*/  MUFU.EX2 R160, R160 ;  /* 0x000000a000a07308 */ /* 0x000ea20000000800 */
[----:B------:R-:W-:-:S07]  /*c890*/  FADD.FTZ R8, R174, R8 ;  /* 0x00000008ae087221 */ /* 0x000fce0000010000 */
[----:B------:R-:W-:Y:S08]  /*c8a0*/  MUFU.EX2 R158, R171 ;  /* 0x000000ab009e7308 */ /* 0x000ff00000000800 */
[----:B------:R-:W-:Y:S08]  /*c8b0*/  MUFU.EX2 R171, R190 ;  /* 0x000000be00ab7308 */ /* 0x000ff00000000800 */
[----:B------:R-:W4:Y:S01]  /*c8c0*/  MUFU.EX2 R190, R161 ;  /* 0x000000a100be7308 */ /* 0x000f220000000800 */
[----:B---3--:R-:W-:-:S07]  /*c8d0*/  FADD.FTZ R8, R203, R8 ;  /* 0x00000008cb087221 */ /* 0x008fce0000010000 */
[----:B------:R-:W3:Y:S01]  /*c8e0*/  MUFU.EX2 R164, R164 ;  /* 0x000000a400a47308 */ /* 0x000ee20000000800 */
[----:B--2---:R-:W-:-:S07]  /*c8f0*/  FADD.FTZ R8, R160, R8 ;  /* 0x00000008a0087221 */ /* 0x004fce0000010000 */
[----:B------:R-:W2:Y:S01]  /*c900*/  MUFU.EX2 R165, R165 ;  /* 0x000000a500a57308 */ /* 0x000ea20000000800 */
[----:B----4-:R-:W-:-:S07]  /*c910*/  FADD.FTZ R8, R190, R8 ;  /* 0x00000008be087221 */ /* 0x010fce0000010000 */
[----:B------:R-:W4:Y:S01]  /*c920*/  MUFU.EX2 R168, R168 ;  /* 0x000000a800a87308 */ /* 0x000f220000000800 */
[----:B---3--:R-:W-:-:S07]  /*c930*/  FADD.FTZ R8, R164, R8 ;  /* 0x00000008a4087221 */ /* 0x008fce0000010000 */
[----:B------:R-:W3:Y:S01]  /*c940*/  MUFU.EX2 R169, R169 ;  /* 0x000000a900a97308 */ /* 0x000ee20000000800 */
[----:B------:R-:W-:Y:S01]  /*c950*/  FADD.FTZ R5, R154, R5 ;  /* 0x000000059a057221 */ /* 0x000fe20000010000 */
[----:B--2---:R-:W-:-:S06]  /*c960*/  FADD.FTZ R8, R165, R8 ;  /* 0x00000008a5087221 */ /* 0x004fcc0000010000 */
[----:B------:R-:W2:Y:S01]  /*c970*/  MUFU.EX2 R162, R172 ;  /* 0x000000ac00a27308 */ /* 0x000ea20000000800 */
[----:B------:R-:W-:Y:S01]  /*c980*/  FADD.FTZ R5, R170, R5 ;  /* 0x00000005aa057221 */ /* 0x000fe20000010000 */
[----:B----4-:R-:W-:-:S06]  /*c990*/  FADD.FTZ R8, R168, R8 ;  /* 0x00000008a8087221 */ /* 0x010fcc0000010000 */
[----:B------:R-:W4:Y:S01]  /*c9a0*/  MUFU.EX2 R173, R173 ;  /* 0x000000ad00ad7308 */ /* 0x000f220000000800 */
[----:B------:R-:W-:Y:S01]  /*c9b0*/  FADD.FTZ R5, R158, R5 ;  /* 0x000000059e057221 */ /* 0x000fe20000010000 */
[----:B---3--:R-:W-:-:S06]  /*c9c0*/  FADD.FTZ R8, R169, R8 ;  /* 0x00000008a9087221 */ /* 0x008fcc0000010000 */
[----:B------:R-:W3:Y:S01]  /*c9d0*/  MUFU.EX2 R176, R176 ;  /* 0x000000b000b07308 */ /* 0x000ee20000000800 */
[----:B------:R-:W-:Y:S01]  /*c9e0*/  FADD.FTZ R5, R163, R5 ;  /* 0x00000005a3057221 */ /* 0x000fe20000010000 */
[----:B--2---:R-:W-:-:S06]  /*c9f0*/  FADD.FTZ R8, R162, R8 ;  /* 0x00000008a2087221 */ /* 0x004fcc0000010000 */
[----:B------:R-:W2:Y:S01]  /*ca00*/  MUFU.EX2 R177, R177 ;  /* 0x000000b100b17308 */ /* 0x000ea20000000800 */
[----:B------:R-:W-:Y:S01]  /*ca10*/  FADD.FTZ R5, R175, R5 ;  /* 0x00000005af057221 */ /* 0x000fe20000010000 */
[----:B0-----:R-:W-:Y:S01]  /*ca20*/  F2FP.F16.F32.PACK_AB R156, R202, R152 ;  /* 0x00000098ca9c723e */ /* 0x001fe200000000ff */
[----:B----4-:R-:W-:-:S05]  /*ca30*/  FADD.FTZ R8, R173, R8 ;  /* 0x00000008ad087221 */ /* 0x010fca0000010000 */
[----:B------:R-:W0:Y:S01]  /*ca40*/  MUFU.EX2 R180, R180 ;  /* 0x000000b400b47308 */ /* 0x000e220000000800 */
[----:B------:R-:W-:Y:S01]  /*ca50*/  FFMA.FTZ R185, R185, R0, -R201 ;  /* 0x00000000b9b97223 */ /* 0x000fe200000108c9 */
[----:B------:R-:W-:Y:S01]  /*ca60*/  F2FP.F16.F32.PACK_AB R152, R190, R160 ;  /* 0x000000a0be98723e */ /* 0x000fe200000000ff */
[----:B------:R-:W-:Y:S01]  /*ca70*/  FADD.FTZ R5, R166, R5 ;  /* 0x00000005a6057221 */ /* 0x000fe20000010000 */
[----:B------:R-:W-:-:S04]  /*ca80*/  F2FP.F16.F32.PACK_AB R160, R169, R168 ;  /* 0x000000a8a9a0723e */ /* 0x000fc800000000ff */
[----:B------:R-:W4:Y:S01]  /*ca90*/  MUFU.EX2 R183, R183 ;  /* 0x000000b700b77308 */ /* 0x000f220000000800 */
[----:B---3--:R-:W-:-:S07]  /*caa0*/  FADD.FTZ R8, R176, R8 ;  /* 0x00000008b0087221 */ /* 0x008fce0000010000 */
[----:B------:R-:W3:Y:S01]  /*cab0*/  MUFU.EX2 R181, R181 ;  /* 0x000000b500b57308 */ /* 0x000ee20000000800 */
[----:B------:R-:W-:Y:S01]  /*cac0*/  FFMA.FTZ R188, R188, R0, -R201 ;  /* 0x00000000bcbc7223 */ /* 0x000fe200000108c9 */
[----:B------:R-:W-:-:S06]  /*cad0*/  FADD.FTZ R5, R179, R5 ;  /* 0x00000005b3057221 */ /* 0x000fcc0000010000 */
[----:B------:R-:W5:Y:S01]  /*cae0*/  MUFU.EX2 R186, R186 ;  /* 0x000000ba00ba7308 */ /* 0x000f620000000800 */
[----:B--2---:R-:W-:Y:S01]  /*caf0*/  FADD.FTZ R8, R177, R8 ;  /* 0x00000008b1087221 */ /* 0x004fe20000010000 */
[----:B------:R-:W-:-:S06]  /*cb00*/  FFMA.FTZ R189, R189, R0, -R201 ;  /* 0x00000000bdbd7223 */ /* 0x000fcc00000108c9 */
[----:B------:R-:W2:Y:S01]  /*cb10*/  MUFU.EX2 R168, R184 ;  /* 0x000000b800a87308 */ /* 0x000ea20000000800 */
[----:B------:R-:W-:Y:S01]  /*cb20*/  F2FP.F16.F32.PACK_AB R161, R158, R170 ;  /* 0x000000aa9ea1723e */ /* 0x000fe200000000ff */
[----:B------:R-:W-:-:S06]  /*cb30*/  FADD.FTZ R5, R167, R5 ;  /* 0x00000005a7057221 */ /* 0x000fcc0000010000 */
[----:B------:R-:W1:Y:S01]  /*cb40*/  MUFU.EX2 R187, R187 ;  /* 0x000000bb00bb7308 */ /* 0x000e620000000800 */
[----:B0-----:R-:W-:-:S07]  /*cb50*/  FADD.FTZ R8, R180, R8 ;  /* 0x00000008b4087221 */ /* 0x001fce0000010000 */
[----:B------:R-:W0:Y:S01]  /*cb60*/  MUFU.EX2 R185, R185 ;  /* 0x000000b900b97308 */ /* 0x000e220000000800 */
[----:B------:R-:W-:Y:S01]  /*cb70*/  FFMA.FTZ R192, R192, R0, -R201 ;  /* 0x00000000c0c07223 */ /* 0x000fe200000108c9 */
[----:B----4-:R-:W-:Y:S01]  /*cb80*/  FADD.FTZ R5, R183, R5 ;  /* 0x00000005b7057221 */ /* 0x010fe20000010000 */
[----:B---3--:R-:W-:-:S05]  /*cb90*/  FADD.FTZ R8, R181, R8 ;  /* 0x00000008b5087221 */ /* 0x008fca0000010000 */
[----:B------:R-:W3:Y:S01]  /*cba0*/  MUFU.EX2 R170, R188 ;  /* 0x000000bc00aa7308 */ /* 0x000ee20000000800 */
[----:B------:R-:W-:Y:S01]  /*cbb0*/  FFMA.FTZ R193, R193, R0, -R201 ;  /* 0x00000000c1c17223 */ /* 0x000fe200000108c9 */
[----:B-----5:R-:W-:-:S06]  /*cbc0*/  FADD.FTZ R5, R186, R5 ;  /* 0x00000005ba057221 */ /* 0x020fcc0000010000 */
[----:B------:R-:W4:Y:S01]  /*cbd0*/  MUFU.EX2 R191, R191 ;  /* 0x000000bf00bf7308 */ /* 0x000f220000000800 */
[----:B--2---:R-:W-:-:S07]  /*cbe0*/  FADD.FTZ R8, R168, R8 ;  /* 0x00000008a8087221 */ /* 0x004fce0000010000 */
[----:B------:R-:W2:Y:S01]  /*cbf0*/  MUFU.EX2 R189, R189 ;  /* 0x000000bd00bd7308 */ /* 0x000ea20000000800 */
[----:B------:R-:W-:Y:S01]  /*cc00*/  FFMA.FTZ R196, R196, R0, -R201 ;  /* 0x00000000c4c47223 */ /* 0x000fe200000108c9 */
[----:B-1----:R-:W-:-:S06]  /*cc10*/  FADD.FTZ R5, R187, R5 ;  /* 0x00000005bb057221 */ /* 0x002fcc0000010000 */
[----:B------:R-:W1:Y:S01]  /*cc20*/  MUFU.EX2 R194, R194 ;  /* 0x000000c200c27308 */ /* 0x000e620000000800 */
[----:B0-----:R-:W-:Y:S01]  /*cc30*/  FADD.FTZ R8, R185, R8 ;  /* 0x00000008b9087221 */ /* 0x001fe20000010000 */
[----:B------:R-:W-:-:S06]  /*cc40*/  FFMA.FTZ R197, R197, R0, -R201 ;  /* 0x00000000c5c57223 */ /* 0x000fcc00000108c9 */
[----:B------:R-:W0:Y:S01]  /*cc50*/  MUFU.EX2 R172, R192 ;  /* 0x000000c000ac7308 */ /* 0x000e220000000800 */
[----:B------:R-:W-:Y:S01]  /*cc60*/  F2FP.F16.F32.PACK_AB R158, R203, R174 ;  /* 0x000000aecb9e723e */ /* 0x000fe200000000ff */
[----:B------:R-:W-:-:S06]  /*cc70*/  FADD.FTZ R5, R171, R5 ;  /* 0x00000005ab057221 */ /* 0x000fcc0000010000 */
[----:B------:R-:W5:Y:S01]  /*cc80*/  MUFU.EX2 R195, R195 ;  /* 0x000000c300c37308 */ /* 0x000f620000000800 */
[----:B---3--:R-:W-:Y:S01]  /*cc90*/  FADD.FTZ R8, R170, R8 ;  /* 0x00000008aa087221 */ /* 0x008fe20000010000 */
[----:B------:R-:W-:-:S06]  /*cca0*/  F2FP.F16.F32.PACK_AB R163, R175, R163 ;  /* 0x000000a3afa3723e */ /* 0x000fcc00000000ff */
[----:B------:R-:W3:Y:S01]  /*ccb0*/  MUFU.EX2 R193, R193 ;  /* 0x000000c100c17308 */ /* 0x000ee20000000800 */
[----:B----4-:R-:W-:Y:S01]  /*ccc0*/  FADD.FTZ R5, R191, R5 ;  /* 0x00000005bf057221 */ /* 0x010fe20000010000 */
[----:B--2---:R-:W-:-:S06]  /*ccd0*/  FADD.FTZ R8, R189, R8 ;  /* 0x00000008bd087221 */ /* 0x004fcc0000010000 */
[----:B------:R-:W2:Y:S01]  /*cce0*/  MUFU.EX2 R198, R198 ;  /* 0x000000c600c67308 */ /* 0x000ea20000000800 */
[----:B------:R-:W-:-:S07]  /*ccf0*/  LOP3.LUT P0, RZ, R23, 0x100, RZ, 0xc0, !PT ;  /* 0x0000010017ff7812 */ /* 0x000fce000780c0ff */
[----:B------:R-:W4:Y:S01]  /*cd00*/  MUFU.EX2 R174, R196 ;  /* 0x000000c400ae7308 */ /* 0x000f220000000800 */
[----:B-1----:R-:W-:Y:S01]  /*cd10*/  FADD.FTZ R5, R194, R5 ;  /* 0x00000005c2057221 */ /* 0x002fe20000010000 */
[----:B0-----:R-:W-:-:S06]  /*cd20*/  FADD.FTZ R8, R172, R8 ;  /* 0x00000008ac087221 */ /* 0x001fcc0000010000 */
[----:B------:R-:W0:Y:S08]  /*cd30*/  MUFU.EX2 R175, R199 ;  /* 0x000000c700af7308 */ /* 0x000e300000000800 */
[----:B------:R-:W1:Y:S01]  /*cd40*/  MUFU.EX2 R197, R197 ;  /* 0x000000c500c57308 */ /* 0x000e620000000800 */
[----:B-----5:R-:W-:Y:S01]  /*cd50*/  FADD.FTZ R5, R195, R5 ;  /* 0x00000005c3057221 */ /* 0x020fe20000010000 */
[----:B---3--:R-:W-:Y:S01]  /*cd60*/  FADD.FTZ R8, R193, R8 ;  /* 0x00000008c1087221 */ /* 0x008fe20000010000 */
[----:B------:R-:W-:-:S02]  /*cd70*/  F2FP.F16.F32.PACK_AB R155, R154, R155 ;  /* 0x0000009b9a9b723e */ /* 0x000fc400000000ff */
[----:B--2---:R-:W-:Y:S01]  /*cd80*/  FADD.FTZ R5, R198, R5 ;  /* 0x00000005c6057221 */ /* 0x004fe20000010000 */
[----:B----4-:R-:W-:Y:S01]  /*cd90*/  FADD.FTZ R8, R174, R8 ;  /* 0x00000008ae087221 */ /* 0x010fe20000010000 */
[----:B------:R-:W-:Y:S01]  /*cda0*/  F2FP.F16.F32.PACK_AB R154, R165, R164 ;  /* 0x000000a4a59a723e */ /* 0x000fe200000000ff */
[----:B------:R-:W-:Y:S01]  /*cdb0*/  FMUL.FTZ R24, R24, R182 ;  /* 0x000000b618187220 */ /* 0x000fe20000410000 */
[----:B------:R-:W-:Y:S01]  /*cdc0*/  F2FP.F16.F32.PACK_AB R162, R173, R162 ;  /* 0x000000a2ada2723e */ /* 0x000fe200000000ff */
[----:B0-----:R-:W-:Y:S01]  /*cdd0*/  FADD.FTZ R5, R175, R5 ;  /* 0x00000005af057221 */ /* 0x001fe20000010000 */
[----:B------:R-:W-:Y:S01]  /*cde0*/  F2FP.F16.F32.PACK_AB R165, R179, R166 ;  /* 0x000000a6b3a5723e */ /* 0x000fe200000000ff */
[----:B------:R-:W-:Y:S01]  /*cdf0*/  FMUL.FTZ R25, R25, R182 ;  /* 0x000000b619197220 */ /* 0x000fe20000410000 */
[----:B------:R-:W-:Y:S01]  /*ce00*/  F2FP.F16.F32.PACK_AB R164, R177, R176 ;  /* 0x000000b0b1a4723e */ /* 0x000fe200000000ff */
[----:B------:R-:W-:Y:S01]  /*ce10*/  FMUL.FTZ R28, R28, R182 ;  /* 0x000000b61c1c7220 */ /* 0x000fe20000410000 */
[----:B------:R-:W-:Y:S01]  /*ce20*/  F2FP.F16.F32.PACK_AB R166, R181, R180 ;  /* 0x000000b4b5a6723e */ /* 0x000fe200000000ff */
[----:B------:R-:W-:Y:S01]  /*ce30*/  FMUL.FTZ R29, R29, R182 ;  /* 0x000000b61d1d7220 */ /* 0x000fe20000410000 */
[----:B------:R-:W-:Y:S01]  /*ce40*/  F2FP.F16.F32.PACK_AB R167, R183, R167 ;  /* 0x000000a7b7a7723e */ /* 0x000fe200000000ff */
[----:B-1----:R-:W-:Y:S01]  /*ce50*/  FADD.FTZ R8, R197, R8 ;  /* 0x00000008c5087221 */ /* 0x002fe20000010000 */
[----:B------:R-:W-:Y:S01]  /*ce60*/  F2FP.F16.F32.PACK_AB R168, R185, R168 ;  /* 0x000000a8b9a8723e */ /* 0x000fe200000000ff */
[----:B------:R-:W-:Y:S01]  /*ce70*/  FMUL.FTZ R32, R32, R182 ;  /* 0x000000b620207220 */ /* 0x000fe20000410000 */
[----:B------:R-:W-:Y:S01]  /*ce80*/  F2FP.F16.F32.PACK_AB R169, R187, R186 ;  /* 0x000000babba9723e */ /* 0x000fe200000000ff */
[----:B------:R-:W-:Y:S01]  /*ce90*/  FMUL.FTZ R33, R33, R182 ;  /* 0x000000b621217220 */ /* 0x000fe20000410000 */
[----:B------:R-:W-:Y:S01]  /*cea0*/  F2FP.F16.F32.PACK_AB R170, R189, R170 ;  /* 0x000000aabdaa723e */ /* 0x000fe200000000ff */
[-C--:B------:R-:W-:Y:S01]  /*ceb0*/  FMUL.FTZ R36, R36, R182.reuse ;  /* 0x000000b624247220 */ /* 0x080fe20000410000 */
[----:B------:R-:W-:Y:S01]  /*cec0*/  F2FP.F16.F32.PACK_AB R171, R191, R171 ;  /* 0x000000abbfab723e */ /* 0x000fe200000000ff */
[----:B------:R-:W-:Y:S01]  /*ced0*/  FMUL.FTZ R37, R37, R182 ;  /* 0x000000b625257220 */ /* 0x000fe20000410000 */
[----:B------:R-:W-:Y:S01]  /*cee0*/  F2FP.F16.F32.PACK_AB R172, R193, R172 ;  /* 0x000000acc1ac723e */ /* 0x000fe200000000ff */
[----:B------:R-:W-:Y:S01]  /*cef0*/  FMUL.FTZ R40, R40, R182 ;  /* 0x000000b628287220 */ /* 0x000fe20000410000 */
[----:B------:R-:W-:Y:S01]  /*cf00*/  F2FP.F16.F32.PACK_AB R173, R195, R194 ;  /* 0x000000c2c3ad723e */ /* 0x000fe200000000ff */
[----:B------:R-:W-:Y:S01]  /*cf10*/  FMUL.FTZ R41, R41, R182 ;  /* 0x000000b629297220 */ /* 0x000fe20000410000 */
[----:B------:R-:W-:Y:S01]  /*cf20*/  F2FP.F16.F32.PACK_AB R174, R197, R174 ;  /* 0x000000aec5ae723e */ /* 0x000fe200000000ff */
[----:B------:R-:W-:Y:S01]  /*cf30*/  FMUL.FTZ R44, R44, R182 ;  /* 0x000000b62c2c7220 */ /* 0x000fe20000410000 */
[----:B------:R-:W-:Y:S01]  /*cf40*/  F2FP.F16.F32.PACK_AB R175, R175, R198 ;  /* 0x000000c6afaf723e */ /* 0x000fe200000000ff */
        /* <DEDUP_REMOVED lines=117> */
[----:B------:R-:W-:Y:S06]  /*d6a0*/  @!P0 BRA `(.L_x_5284) ;  /* 0x0000000000048947 */ /* 0x000fec0003800000 */
[----:B------:R-:W-:Y:S01]  /*d6b0*/  BPT.TRAP 0x1 ;  /* 0x000000040000795c */ /* 0x000fe20000300000 */
.L_x_5284:
[----:B------:R0:W1:Y:S01]  /*d6c0*/  SYNCS.PHASECHK.TRANS64.TRYWAIT P1, [R14+URZ+0x22850], R15 ;  /* 0x0228500f0e0075a7 */ /* 0x000062000802017f */
[----:B------:R-:W-:Y:S05]  /*d6d0*/  @!P0 BRA `(.L_x_5285) ;  /* 0x0000000000048947 */ /* 0x000fea0003800000 */
[----:B------:R-:W-:Y:S01]  /*d6e0*/  BPT.TRAP 0x1 ;  /* 0x000000040000795c */ /* 0x000fe20000300000 */
.L_x_5285:
[----:B------:R-:W-:Y:S04]  /*d6f0*/  BSSY B0, `(.L_x_5286) ;  /* 0x0000004000007945 */ /* 0x000fe80003800000 */
[----:B-1----:R-:W-:Y:S05]  /*d700*/  @P1 BRA `(.L_x_5287) ;  /* 0x0000000000081947 */ /* 0x002fea0003800000 */
[----:B------:R-:W1:Y:S02]  /*d710*/  SYNCS.PHASECHK.TRANS64.TRYWAIT P1, [R14+URZ+0x22850], R15 ;  /* 0x0228500f0e0075a7 */ /* 0x000e64000802017f */
[----:B-1----:R-:W-:Y:S05]  /*d720*/  @!P1 BRA `(.L_x_5288) ;  /* 0x000000e0000c9947 */ /* 0x002fea0003800000 */
.L_x_5287:
[----:B------:R-:W-:Y:S05]  /*d730*/  BSYNC B0 ;  /* 0x0000000000007941 */ /* 0x000fea0003800000 */
.L_x_5286:
[----:B------:R-:W2:Y:S01]  /*d740*/  S2R R178, SR_TID.X ;  /* 0x0000000000b27919 */ /* 0x000ea20000002100 */
[----:B------:R-:W-:Y:S05]  /*d750*/  WARPSYNC.ALL ;  /* 0x0000000000007948 */ /* 0x000fea0003800000 */
[----:B------:R-:W-:Y:S02]  /*d760*/  IMAD R176, R22, 0xc00, R221 ;  /* 0x00000c0016b07824 */ /* 0x000fe400078e02dd */
[----:B------:R-:W-:-:S03]  /*d770*/  IMAD.MOV.U32 R177, RZ, RZ, 0x40000040 ;  /* 0x40000040ffb17424 */ /* 0x000fc600078e00ff */
[----:B------:R-:W-:Y:S02]  /*d780*/  R2UR UR6, R176 ;  /* 0x00000000b00672ca */ /* 0x000fe400000e0000 */
[----:B------:R-:W-:Y:S01]  /*d790*/  R2UR UR7, R177 ;  /* 0x00000000b10772ca */ /* 0x000fe200000e0000 */
[----:B------:R-:W-:Y:S01]  /*d7a0*/  IMAD.MOV.U32 R177, RZ, RZ, 0x40000040 ;  /* 0x40000040ffb17424 */ /* 0x000fe200078e00ff */
[----:B--2---:R-:W-:-:S05]  /*d7b0*/  SHF.R.U32.HI R178, RZ, 0x7, R178 ;  /* 0x00000007ffb27819 */ /* 0x004fca00000116b2 */
[----:B01----:R-:W-:-:S05]  /*d7c0*/  VIADD R15, R178, 0x8 ;  /* 0x00000008b20f7836 */ /* 0x003fca0000000000 */
[----:B------:R0:W-:Y:S06]  /*d7d0*/  BAR.SYNC.DEFER_BLOCKING R15, 0x100 ;  /* 0x0004000f0000751d */ /* 0x0001ec0000010000 */
[----:B------:R-:W-:-:S06]  /*d7e0*/  WARPGROUP.ARRIVE ;  /* 0x00000000000079c5 */ /* 0x000fcc0000000000 */
[----:B------:R-:W-:Y:S03]  /*d7f0*/  HGMMA.64x256x16.F32 R24, R156, gdesc[UR4].tnspB, R24, gsb0 ;  /* 0x43e000049c187df0 */ /* 0x000fe60008000818 */
[----:B------:R-:W-:Y:S02]  /*d800*/  WARPGROUP.DEPBAR.LE gsb0, 0x0 ;  /* 0x00008000000079c5 */ /* 0x000fe40000010000 */
[----:B------:R-:W-:Y:S01]  /*d810*/  VIADD R156, R176, 0x80 ;  /* 0x00000080b09c7836 */ /* 0x000fe20000000000 */
[----:B------:R-:W-:Y:S01]  /*d820*/  WARPGROUP.ARRIVE ;  /* 0x00000000000079c5 */ /* 0x000fe20000000000 */
[----:B------:R-:W-:-:S03]  /*d830*/  IMAD.MOV.U32 R157, RZ, RZ, 0x40000040 ;  /* 0x40000040ff9d7424 */ /* 0x000fc600078e00ff */
[----:B------:R-:W-:Y:S02]  /*d840*/  R2UR UR6, R156 ;  /* 0x000000009c0672ca */ /* 0x000fe400000e0000 */
[----:B------:R-:W-:-:S15]  /*d850*/  R2UR UR7, R157 ;  /* 0x000000009d0772ca */ /* 0x000fde00000e0000 */
[----:B------:R-:W-:-:S01]  /*d860*/  NOP ;  /* 0x0000000000007918 */ /* 0x000fc20000000000 */
[----:B------:R-:W-:Y:S03]  /*d870*/  HGMMA.64x256x16.F32 R24, R152, gdesc[UR4].tnspB, R24, gsb0 ;  /* 0x43e0000498187df0 */ /* 0x000fe60008000818 */
[----:B------:R-:W-:Y:S02]  /*d880*/  WARPGROUP.DEPBAR.LE gsb0, 0x0 ;  /* 0x00008000000079c5 */ /* 0x000fe40000010000 */
[----:B------:R-:W-:Y:S01]  /*d890*/  VIADD R152, R176, 0x100 ;  /* 0x00000100b0987836 */ /* 0x000fe20000000000 */
[----:B------:R-:W-:Y:S01]  /*d8a0*/  WARPGROUP.ARRIVE ;  /* 0x00000000000079c5 */ /* 0x000fe20000000000 */
[----:B------:R-:W-:-:S03]  /*d8b0*/  IMAD.MOV.U32 R153, RZ, RZ, 0x40000040 ;  /* 0x40000040ff997424 */ /* 0x000fc600078e00ff */
[----:B------:R-:W-:Y:S02]  /*d8c0*/  R2UR UR6, R152 ;  /* 0x00000000980672ca */ /* 0x000fe400000e0000 */
[----:B------:R-:W-:Y:S01]  /*d8d0*/  R2UR UR7, R153 ;  /* 0x00000000990772ca */ /* 0x000fe200000e0000 */
[----:B------:R-:W-:Y:S01]  /*d8e0*/  IMAD.MOV.U32 R153, RZ, RZ, 0x40000040 ;  /* 0x40000040ff997424 */ /* 0x000fe200078e00ff */
[----:B------:R-:W-:-:S14]  /*d8f0*/  IADD3 R152, R176, 0x180, RZ ;  /* 0x00000180b0987810 */ /* 0x000fdc0007ffe0ff */
        /* <DEDUP_REMOVED lines=25> */
.L_x_5289:
[----:B------:R-:W2:Y:S01]  /*da90*/  LDL R15, [R1] ;  /* 0x00000000010f7983 */ /* 0x000ea20000100800 */
[----:B------:R-:W0:Y:S01]  /*daa0*/  S2R R152, SR_CgaCtaId ;  /* 0x0000000000987919 */ /* 0x000e220000008800 */
[----:B------:R-:W-:Y:S01]  /*dab0*/  VIADD R14, R14, 0x22860 ;  /* 0x000228600e0e7836 */ /* 0x000fe20000000000 */
[----:B------:R-:W-:Y:S01]  /*dac0*/  MOV R201, R3 ;  /* 0x0000000300c97202 */ /* 0x000fe20000000f00 */
[----:B------:R-:W-:-:S03]  /*dad0*/  IMAD.MOV.U32 R200, RZ, RZ, R4 ;  /* 0x000000ffffc87224 */ /* 0x000fc600078e0004 */
[----:B0-----:R-:W-:-:S04]  /*dae0*/  PRMT R14, R152, 0x654, R14 ;  /* 0x00000654980e7816 */ /* 0x001fc8000000000e */
[----:B------:R0:W-:Y:S01]  /*daf0*/  SYNCS.ARRIVE.TRANS64.RED.A1T0 RZ, [R14+URZ], RZ ;  /* 0x000000ff0eff79a7 */ /* 0x0001e2000810043f */
[C---:B--2---:R-:W-:Y:S01]  /*db00*/  ISETP.GT.AND P1, PT, R9.reuse, R15, PT ;  /* 0x0000000f0900720c */ /* 0x044fe20003f24270 */
[----:B------:R-:W-:-:S12]  /*db10*/  VIADD R9, R9, 0xffffffff ;  /* 0xffffffff09097836 */ /* 0x000fd80000000000 */
[----:B0-----:R-:W-:Y:S05]  /*db20*/  @P1 BRA `(.L_x_5290) ;  /* 0xffffffd800441947 */ /* 0x001fea000383ffff */
.L_x_5278:
[----:B------:R-:W-:-:S13]  /*db30*/  ISETP.GE.AND P1, PT, R9, RZ, PT ;  /* 0x000000ff0900720c */ /* 0x000fda0003f26270 */
[----:B------:R-:W-:Y:S05]  /*db40*/  @!P1 BRA `(.L_x_5291) ;  /* 0x0000001c00c89947 */ /* 0x000fea0003800000 */
[----:B------:R-:W-:Y:S02]  /*db50*/  IMAD.MOV.U32 R201, RZ, RZ, R3 ;  /* 0x000000ffffc97224 */ /* 0x000fe400078e0003 */
[----:B------:R-:W-:-:S07]  /*db60*/  IMAD.MOV.U32 R200, RZ, RZ, R4 ;  /* 0x000000ffffc87224 */ /* 0x000fce00078e0004 */
.L_x_5303:
[----:B------:R-:W-:Y:S01]  /*db70*/  VIADD R22, R22, 0x1 ;  /* 0x0000000116167836 */ /* 0x000fe20000000000 */
[----:B------:R-:W-:Y:S05]  /*db80*/  YIELD ;  /* 0x0000000000007946 */ /* 0x000fea0003800000 */
[----:B------:R-:W-:-:S04]  /*db90*/  ISETP.NE.AND P1, PT, R22, 0x2, PT ;  /* 0x000000021600780c */ /* 0x000fc80003f25270 */
[----:B------:R-:W-:Y:S02]  /*dba0*/  SEL R0, RZ, 0x1, P1 ;  /* 0x00000001ff007807 */ /* 0x000fe40000800000 */
[----:B------:R-:W-:Y:S02]  /*dbb0*/  SEL R22, R22, RZ, P1 ;  /* 0x000000ff16167207 */ /* 0x000fe40000800000 */
[----:B------:R-:W-:Y:S01]  /*dbc0*/  LOP3.LUT R207, R207, R0, RZ, 0x3c, !PT ;  /* 0x00000000cfcf7212 */ /* 0x000fe200078e3cff */
[----:B0-2---:R-:W-:Y:S06]  /*dbd0*/  @!P0 BRA `(.L_x_5292) ;  /* 0x0000000000048947 */ /* 0x005fec0003800000 */
[----:B------:R-:W-:Y:S01]  /*dbe0*/  BPT.TRAP 0x1 ;  /* 0x000000040000795c */ /* 0x000fe20000300000 */
.L_x_5292:
[----:B------:R-:W-:Y:S01]  /*dbf0*/  IMAD R14, R22, 0x8, R19 ;  /* 0x00000008160e7824 */ /* 0x000fe200078e0213 */
[----:B------:R-:W-:-:S04]  /*dc00*/  SHF.L.U32 R15, R207, 0x1f, RZ ;  /* 0x0000001fcf0f7819 */ /* 0x000fc800000006ff */
[----:B------:R0:W1:Y:S01]  /*dc10*/  SYNCS.PHASECHK.TRANS64.TRYWAIT P1, [R14+URZ+0x22830], R15 ;  /* 0x0228300f0e0075a7 */ /* 0x000062000802017f */
[----:B------:R-:W-:Y:S05]  /*dc20*/  @!P0 BRA `(.L_x_5293) ;  /* 0x0000000000048947 */ /* 0x000fea0003800000 */
[----:B------:R-:W-:Y:S01]  /*dc30*/  BPT.TRAP 0x1 ;  /* 0x000000040000795c */ /* 0x000fe20000300000 */
.L_x_5293:
[----:B------:R-:W-:Y:S02]  /*dc40*/  IMAD R156, R22, 0x300, R222 ;  /* 0x00000300169c7824 */ /* 0x000fe400078e02de */
[----:B------:R-:W-:Y:S01]  /*dc50*/  IMAD.MOV.U32 R157, RZ, RZ, 0x40000040 ;  /* 0x40000040ff9d7424 */ /* 0x000fe200078e00ff */
[----:B-1----:R-:W-:Y:S06]  /*dc60*/  @P1 BRA `(.L_x_5294) ;  /* 0x0000000000081947 */ /* 0x002fec0003800000 */
[----:B------:R-:W1:Y:S02]  /*dc70*/  SYNCS.PHASECHK.TRANS64.TRYWAIT P1, [R14+URZ+0x22830], R15 ;  /* 0x0228300f0e0075a7 */ /* 0x000e64000802017f */
[----:B-1----:R-:W-:Y:S05]  /*dc80*/  @!P1 BRA `(.L_x_5295) ;  /* 0x000000d800c89947 */ /* 0x002fea0003800000 */
.L_x_5294:
        /* <DEDUP_REMOVED lines=41> */
.L_x_5296:
        /* <DEDUP_REMOVED lines=25> */
[----:B---3--:R-:W-:Y:S02]  /*e0b0*/  FMNMX.FTZ R3, R0, R3, !PT ;  /* 0x0000000300037209 */ /* 0x008fe40007810000 */
[----:B------:R-:W3:Y:S03]  /*e0c0*/  LDC R0, c[0x0][0x988] ;  /* 0x00026200ff007b82 */ /* 0x000ee60000000800 */
[----:B------:R-:W4:Y:S02]  /*e0d0*/  SHFL.BFLY PT, R4, R3, 0x1, 0x1f ;  /* 0x0c201f0003047f89 */ /* 0x000f2400000e0000 */
[----:B----4-:R-:W-:-:S05]  /*e0e0*/  FMNMX.FTZ R4, R3, R4, !PT ;  /* 0x0000000403047209 */ /* 0x010fca0007810000 */
[C---:B---3--:R-:W-:Y:S01]  /*e0f0*/  FMUL.FTZ R3, R4.reuse, R0 ;  /* 0x0000000004037220 */ /* 0x048fe20000410000 */
[----:B------:R-:W-:-:S03]  /*e100*/  FADD.FTZ R200, -R4, R200 ;  /* 0x000000c804c87221 */ /* 0x000fc60000010100 */
[-CC-:B------:R-:W-:Y:S01]  /*e110*/  FFMA.FTZ R203, R172, R0.reuse, -R3.reuse ;  /* 0x00000000accb7223 */ /* 0x180fe20000010803 */
[-CC-:B------:R-:W-:Y:S01]  /*e120*/  FFMA.FTZ R152, R152, R0.reuse, -R3.reuse ;  /* 0x0000000098987223 */ /* 0x180fe20000010803 */
[-CC-:B------:R-:W-:Y:S01]  /*e130*/  FFMA.FTZ R153, R153, R0.reuse, -R3.reuse ;  /* 0x0000000099997223 */ /* 0x180fe20000010803 */
[-C--:B------:R-:W-:Y:S01]  /*e140*/  FMUL.FTZ R172, R200, R0.reuse ;  /* 0x00000000c8ac7220 */ /* 0x080fe20000410000 */
        /* <DEDUP_REMOVED lines=23> */
[----:B------:R-:W-:-:S04]  /*e2c0*/  FFMA.FTZ R197, R197, R0, -R3 ;  /* 0x00000000c5c57223 */ /* 0x000fc80000010803 */
        /* <DEDUP_REMOVED lines=9> */
[C---:B----4-:R-:W-:Y:S01]  /*e360*/  F2FP.F16.F32.PACK_AB R200, R153.reuse, R152 ;  /* 0x0000009899c8723e */ /* 0x050fe200000000ff */
[----:B------:R-:W-:Y:S01]  /*e370*/  FADD.FTZ R3, R153, R3 ;  /* 0x0000000399037221 */ /* 0x000fe20000010000 */
[-C--:B------:R-:W-:Y:S01]  /*e380*/  FMUL.FTZ R36, R36, R172.reuse ;  /* 0x000000ac24247220 */ /* 0x080fe20000410000 */
[-C--:B------:R-:W-:Y:S01]  /*e390*/  FMUL.FTZ R37, R37, R172.reuse ;  /* 0x000000ac25257220 */ /* 0x080fe20000410000 */
[-C--:B------:R-:W-:Y:S01]  /*e3a0*/  FMUL.FTZ R40, R40, R172.reuse ;  /* 0x000000ac28287220 */ /* 0x080fe20000410000 */
[-C--:B------:R-:W-:Y:S01]  /*e3b0*/  FMUL.FTZ R41, R41, R172.reuse ;  /* 0x000000ac29297220 */ /* 0x080fe20000410000 */
[-C--:B------:R-:W-:Y:S01]  /*e3c0*/  FMUL.FTZ R44, R44, R172.reuse ;  /* 0x000000ac2c2c7220 */ /* 0x080fe20000410000 */
[----:B------:R-:W4:Y:S01]  /*e3d0*/  MUFU.EX2 R152, R160 ;  /* 0x000000a000987308 */ /* 0x000f220000000800 */
[----:B-----5:R-:W-:Y:S01]  /*e3e0*/  FADD.FTZ R3, R156, R3 ;  /* 0x000000039c037221 */ /* 0x020fe20000010000 */
[-C--:B------:R-:W-:Y:S01]  /*e3f0*/  FMUL.FTZ R45, R45, R172.reuse ;  /* 0x000000ac2d2d7220 */ /* 0x080fe20000410000 */
[-C--:B------:R-:W-:Y:S01]  /*e400*/  FMUL.FTZ R48, R48, R172.reuse ;  /* 0x000000ac30307220 */ /* 0x080fe20000410000 */
[-C--:B------:R-:W-:Y:S01]  /*e410*/  FMUL.FTZ R49, R49, R172.reuse ;  /* 0x000000ac31317220 */ /* 0x080fe20000410000 */
[-C--:B------:R-:W-:Y:S01]  /*e420*/  FMUL.FTZ R52, R52, R172.reuse ;  /* 0x000000ac34347220 */ /* 0x080fe20000410000 */
[-C--:B------:R-:W-:Y:S01]  /*e430*/  FMUL.FTZ R53, R53, R172.reuse ;  /* 0x000000ac35357220 */ /* 0x080fe20000410000 */
[----:B------:R-:W-:Y:S01]  /*e440*/  FMUL.FTZ R56, R56, R172 ;  /* 0x000000ac38387220 */ /* 0x000fe20000410000 */
[----:B------:R-:W5:Y:S01]  /*e450*/  MUFU.EX2 R161, R161 ;  /* 0x000000a100a17308 */ /* 0x000f620000000800 */
[C---:B---3--:R-:W-:Y:S01]  /*e460*/  FADD.FTZ R3, R157.reuse, R3 ;  /* 0x000000039d037221 */ /* 0x048fe20000010000 */
[----:B------:R-:W-:Y:S01]  /*e470*/  F2FP.F16.F32.PACK_AB R202, R157, R156 ;  /* 0x0000009c9dca723e */ /* 0x000fe200000000ff */
[-C--:B------:R-:W-:Y:S01]  /*e480*/  FMUL.FTZ R57, R57, R172.reuse ;  /* 0x000000ac39397220 */ /* 0x080fe20000410000 */
[-C--:B------:R-:W-:Y:S01]  /*e490*/  FMUL.FTZ R60, R60, R172.reuse ;  /* 0x000000ac3c3c7220 */ /* 0x080fe20000410000 */
[-C--:B------:R-:W-:Y:S01]  /*e4a0*/  FMUL.FTZ R61, R61, R172.reuse ;  /* 0x000000ac3d3d7220 */ /* 0x080fe20000410000 */
[-C--:B------:R-:W-:Y:S01]  /*e4b0*/  FMUL.FTZ R64, R64, R172.reuse ;  /* 0x000000ac40407220 */ /* 0x080fe20000410000 */
[-C--:B------:R-:W-:Y:S01]  /*e4c0*/  FMUL.FTZ R65, R65, R172.reuse ;  /* 0x000000ac41417220 */ /* 0x080fe20000410000 */
[----:B------:R-:W-:Y:S01]  /*e4d0*/  MUFU.EX2 R156, R169 ;  /* 0x000000a9009c7308 */ /* 0x000fe20000000800 */
[----:B----4-:R-:W-:Y:S01]  /*e4e0*/  FADD.FTZ R3, R152, R3 ;  /* 0x0000000398037221 */ /* 0x010fe20000010000 */
[-C--:B------:R-:W-:Y:S01]  /*e4f0*/  FMUL.FTZ R68, R68, R172.reuse ;  /* 0x000000ac44447220 */ /* 0x080fe20000410000 */
[-C--:B------:R-:W-:Y:S01]  /*e500*/  FMUL.FTZ R69, R69, R172.reuse ;  /* 0x000000ac45457220 */ /* 0x080fe20000410000 */
[-C--:B------:R-:W-:Y:S01]  /*e510*/  FMUL.FTZ R72, R72, R172.reuse ;  /* 0x000000ac48487220 */ /* 0x080fe20000410000 */
[-C--:B------:R-:W-:Y:S01]  /*e520*/  FMUL.FTZ R73, R73, R172.reuse ;  /* 0x000000ac49497220 */ /* 0x080fe20000410000 */
[-C--:B------:R-:W-:Y:S01]  /*e530*/  FMUL.FTZ R76, R76, R172.reuse ;  /* 0x000000ac4c4c7220 */ /* 0x080fe20000410000 */
[-C--:B------:R-:W-:Y:S01]  /*e540*/  FMUL.FTZ R77, R77, R172.reuse ;  /* 0x000000ac4d4d7220 */ /* 0x080fe20000410000 */
[----:B------:R-:W-:Y:S01]  /*e550*/  MUFU.EX2 R160, R176 ;  /* 0x000000b000a07308 */ /* 0x000fe20000000800 */
[C---:B-----5:R-:W-:Y:S01]  /*e560*/  FADD.FTZ R8, R161.reuse, R3 ;  /* 0x00000003a1087221 */ /* 0x060fe20000010000 */
[----:B------:R-:W-:Y:S01]  /*e570*/  FMNMX.FTZ R3, R154, R201, !PT ;  /* 0x000000c99a037209 */ /* 0x000fe20007810000 */
[----:B------:R-:W-:Y:S01]  /*e580*/  FMUL.FTZ R80, R80, R172 ;  /* 0x000000ac50507220 */ /* 0x000fe20000410000 */
[----:B------:R-:W-:Y:S01]  /*e590*/  F2FP.F16.F32.PACK_AB R152, R161, R152 ;  /* 0x00000098a198723e */ /* 0x000fe200000000ff */
[-C--:B------:R-:W-:Y:S01]  /*e5a0*/  FMUL.FTZ R81, R81, R172.reuse ;  /* 0x000000ac51517220 */ /* 0x080fe20000410000 */
[----:B------:R-:W-:Y:S01]  /*e5b0*/  FMNMX.FTZ R3, R155, R3, !PT ;  /* 0x000000039b037209 */ /* 0x000fe20007810000 */
[-C--:B------:R-:W-:Y:S01]  /*e5c0*/  FMUL.FTZ R84, R84, R172.reuse ;  /* 0x000000ac54547220 */ /* 0x080fe20000410000 */
[----:B------:R3:W-:Y:S01]  /*e5d0*/  MUFU.EX2 R161, R203 ;  /* 0x000000cb00a17308 */ /* 0x0007e20000000800 */
[-C--:B------:R-:W-:Y:S01]  /*e5e0*/  FMUL.FTZ R85, R85, R172.reuse ;  /* 0x000000ac55557220 */ /* 0x080fe20000410000 */
[----:B------:R-:W-:Y:S01]  /*e5f0*/  FMNMX.FTZ R3, R158, R3, !PT ;  /* 0x000000039e037209 */ /* 0x000fe20007810000 */
[-C--:B------:R-:W-:Y:S01]  /*e600*/  FMUL.FTZ R88, R88, R172.reuse ;  /* 0x000000ac58587220 */ /* 0x080fe20000410000 */
[-C--:B------:R-:W-:Y:S01]  /*e610*/  FMUL.FTZ R89, R89, R172.reuse ;  /* 0x000000ac59597220 */ /* 0x080fe20000410000 */
[-C--:B------:R-:W-:Y:S01]  /*e620*/  FMUL.FTZ R92, R92, R172.reuse ;  /* 0x000000ac5c5c7220 */ /* 0x080fe20000410000 */
[----:B------:R-:W-:Y:S01]  /*e630*/  FMNMX.FTZ R3, R159, R3, !PT ;  /* 0x000000039f037209 */ /* 0x000fe20007810000 */
[-C--:B------:R-:W-:Y:S01]  /*e640*/  FMUL.FTZ R93, R93, R172.reuse ;  /* 0x000000ac5d5d7220 */ /* 0x080fe20000410000 */
[----:B------:R-:W4:Y:S01]  /*e650*/  MUFU.EX2 R220, R164 ;  /* 0x000000a400dc7308 */ /* 0x000f220000000800 */
[----:B---3--:R-:W3:Y:S01]  /*e660*/  S2R R203, SR_CgaCtaId ;  /* 0x0000000000cb7919 */ /* 0x008ee20000008800 */
        /* <DEDUP_REMOVED lines=14> */
[----:B------:R-:W5:Y:S01]  /*e750*/  MUFU.EX2 R165, R165 ;  /* 0x000000a500a57308 */ /* 0x000f620000000800 */
[----:B----4-:R-:W-:Y:S01]  /*e760*/  FADD.FTZ R8, R220, R8 ;  /* 0x00000008dc087221 */ /* 0x010fe20000010000 */
[----:B------:R-:W-:Y:S01]  /*e770*/  FMNMX.FTZ R3, R170, R3, !PT ;  /* 0x00000003aa037209 */ /* 0x000fe20007810000 */
[-C--:B------:R-:W-:Y:S01]  /*e780*/  FMUL.FTZ R113, R113, R172.reuse ;  /* 0x000000ac71717220 */ /* 0x080fe20000410000 */
[-C--:B------:R-:W-:Y:S01]  /*e790*/  FMUL.FTZ R116, R116, R172.reuse ;  /* 0x000000ac74747220 */ /* 0x080fe20000410000 */
[-C--:B------:R-:W-:Y:S01]  /*e7a0*/  FMUL.FTZ R117, R117, R172.reuse ;  /* 0x000000ac75757220 */ /* 0x080fe20000410000 */
[----:B------:R-:W-:Y:S01]  /*e7b0*/  FMNMX.FTZ R3, R171, R3, !PT ;  /* 0x00000003ab037209 */ /* 0x000fe20007810000 */
[-C--:B------:R-:W-:Y:S01]  /*e7c0*/  FMUL.FTZ R120, R120, R172.reuse ;  /* 0x000000ac78787220 */ /* 0x080fe20000410000 */
[----:B------:R-:W4:Y:S01]  /*e7d0*/  MUFU.EX2 R157, R168 ;  /* 0x000000a8009d7308 */ /* 0x000f220000000800 */
[-C--:B------:R-:W-:Y:S01]  /*e7e0*/  FMUL.FTZ R121, R121, R172.reuse ;  /* 0x000000ac79797220 */ /* 0x080fe20000410000 */
[----:B------:R-:W-:Y:S01]  /*e7f0*/  FMNMX.FTZ R3, R174, R3, !PT ;  /* 0x00000003ae037209 */ /* 0x000fe20007810000 */
[-C--:B------:R-:W-:Y:S01]  /*e800*/  FMUL.FTZ R124, R124, R172.reuse ;  /* 0x000000ac7c7c7220 */ /* 0x080fe20000410000 */
[-C--:B------:R-:W-:Y:S01]  /*e810*/  FMUL.FTZ R125, R125, R172.reuse ;  /* 0x000000ac7d7d7220 */ /* 0x080fe20000410000 */
[-C--:B------:R-:W-:Y:S01]  /*e820*/  FMUL.FTZ R128, R128, R172.reuse ;  /* 0x000000ac80807220 */ /* 0x080fe20000410000 */
[----:B------:R-:W-:Y:S01]  /*e830*/  FMNMX.FTZ R3, R175, R3, !PT ;  /* 0x00000003af037209 */ /* 0x000fe20007810000 */
[-C--:B------:R-:W-:Y:S01]  /*e840*/  FMUL.FTZ R129, R129, R172.reuse ;  /* 0x000000ac81817220 */ /* 0x080fe20000410000 */
[----:B------:R-:W0:Y:S01]  /*e850*/  MUFU.EX2 R173, R173 ;  /* 0x000000ad00ad7308 */ /* 0x000e220000000800 */
[----:B-----5:R-:W-:Y:S01]  /*e860*/  FADD.FTZ R8, R165, R8 ;  /* 0x00000008a5087221 */ /* 0x020fe20000010000 */
        /* <DEDUP_REMOVED lines=11> */
[----:B------:R-:W-:Y:S01]  /*e920*/  FADD.FTZ R8, R156, R8 ;  /* 0x000000089c087221 */ /* 0x000fe20000010000 */
[----:B------:R-:W-:Y:S01]  /*e930*/  FMNMX.FTZ R3, R183, R3, !PT ;  /* 0x00000003b7037209 */ /* 0x000fe20007810000 */
[-C--:B------:R-:W-:Y:S01]  /*e940*/  FMUL.FTZ R144, R144, R172.reuse ;  /* 0x000000ac90907220 */ /* 0x080fe20000410000 */
[----:B------:R-:W4:Y:S01]  /*e950*/  MUFU.EX2 R180, R180 ;  /* 0x000000b400b47308 */ /* 0x000f220000000800 */
[----:B------:R-:W-:Y:S01]  /*e960*/  FADD.FTZ R8, R161, R8 ;  /* 0x00000008a1087221 */ /* 0x000fe20000010000 */
[----:B------:R-:W-:Y:S01]  /*e970*/  FMNMX.FTZ R3, R186, R3, !PT ;  /* 0x00000003ba037209 */ /* 0x000fe20007810000 */
[-C--:B------:R-:W-:Y:S01]  /*e980*/  FMUL.FTZ R145, R145, R172.reuse ;  /* 0x000000ac91917220 */ /* 0x080fe20000410000 */
[----:B------:R-:W-:Y:S01]  /*e990*/  F2FP.F16.F32.PACK_AB R156, R156, R157 ;  /* 0x0000009d9c9c723e */ /* 0x000fe200000000ff */
[----:B0-----:R-:W-:Y:S01]  /*e9a0*/  FADD.FTZ R8, R173, R8 ;  /* 0x00000008ad087221 */ /* 0x001fe20000010000 */
[----:B------:R-:W-:Y:S01]  /*e9b0*/  FMNMX.FTZ R3, R187, R3, !PT ;  /* 0x00000003bb037209 */ /* 0x000fe20007810000 */
[-C--:B------:R-:W-:Y:S01]  /*e9c0*/  FMUL.FTZ R148, R148, R172.reuse ;  /* 0x000000ac94947220 */ /* 0x080fe20000410000 */
[----:B------:R-:W0:Y:S01]  /*e9d0*/  MUFU.EX2 R181, R181 ;  /* 0x000000b500b57308 */ /* 0x000e220000000800 */
[----:B------:R-:W-:Y:S01]  /*e9e0*/  FADD.FTZ R8, R160, R8 ;  /* 0x00000008a0087221 */ /* 0x000fe20000010000 */
[----:B------:R-:W-:Y:S01]  /*e9f0*/  FMNMX.FTZ R3, R190, R3, !PT ;  /* 0x00000003be037209 */ /* 0x000fe20007810000 */
[----:B------:R-:W-:Y:S01]  /*ea00*/  FMUL.FTZ R149, R149, R172 ;  /* 0x000000ac95957220 */ /* 0x000fe20000410000 */
[C---:B-----5:R-:W-:Y:S01]  /*ea10*/  F2FP.F16.F32.PACK_AB R160, R177.reuse, R160 ;  /* 0x000000a0b1a0723e */ /* 0x060fe200000000ff */
[----:B------:R-:W-:Y:S01]  /*ea20*/  FADD.FTZ R8, R177, R8 ;  /* 0x00000008b1087221 */ /* 0x000fe20000010000 */
[----:B------:R-:W-:-:S02]  /*ea30*/  FMNMX.FTZ R3, R191, R3, !PT ;  /* 0x00000003bf037209 */ /* 0x000fc40007810000 */
[----:B------:R-:W5:Y:S01]  /*ea40*/  MUFU.EX2 R185, R185 ;  /* 0x000000b900b97308 */ /* 0x000f620000000800 */
[----:B----4-:R-:W-:Y:S01]  /*ea50*/  FADD.FTZ R8, R180, R8 ;  /* 0x00000008b4087221 */ /* 0x010fe20000010000 */
[----:B------:R-:W-:-:S04]  /*ea60*/  FMNMX.FTZ R3, R194, R3, !PT ;  /* 0x00000003c2037209 */ /* 0x000fc80007810000 */
[----:B------:R-:W-:Y:S02]  /*ea70*/  FMNMX.FTZ R3, R195, R3, !PT ;  /* 0x00000003c3037209 */ /* 0x000fe40007810000 */
[----:B------:R-:W4:Y:S01]  /*ea80*/  MUFU.EX2 R188, R188 ;  /* 0x000000bc00bc7308 */ /* 0x000f220000000800 */
[----:B0-----:R-:W-:Y:S01]  /*ea90*/  FADD.FTZ R8, R181, R8 ;  /* 0x00000008b5087221 */ /* 0x001fe20000010000 */
[----:B------:R-:W-:-:S03]  /*eaa0*/  FMNMX.FTZ R3, R198, R3, !PT ;  /* 0x00000003c6037209 */ /* 0x000fc60007810000 */
[----:B------:R-:W-:Y:S01]  /*eab0*/  FADD.FTZ R8, R164, R8 ;  /* 0x00000008a4087221 */ /* 0x000fe20000010000 */
[----:B------:R-:W-:Y:S02]  /*eac0*/  FMNMX.FTZ R153, R199, R3, !PT ;  /* 0x00000003c7997209 */ /* 0x000fe40007810000 */
[----:B------:R-:W0:Y:S01]  /*ead0*/  MUFU.EX2 R189, R189 ;  /* 0x000000bd00bd7308 */ /* 0x000e220000000800 */
[C---:B-----5:R-:W-:Y:S01]  /*eae0*/  FADD.FTZ R8, R185.reuse, R8 ;  /* 0x00000008b9087221 */ /* 0x060fe20000010000 */
[----:B------:R-:W-:Y:S01]  /*eaf0*/  F2FP.F16.F32.PACK_AB R164, R185, R164 ;  /* 0x000000a4b9a4723e */ /* 0x000fe200000000ff */
[----:B------:R-:W5:Y:S05]  /*eb00*/  SHFL.BFLY PT, R3, R153, 0x2, 0x1f ;  /* 0x0c401f0099037f89 */ /* 0x000f6a00000e0000 */
[----:B------:R-:W1:Y:S01]  /*eb10*/  MUFU.EX2 R168, R192 ;  /* 0x000000c000a87308 */ /* 0x000e620000000800 */
[----:B----4-:R-:W-:-:S07]  /*eb20*/  FADD.FTZ R8, R188, R8 ;  /* 0x00000008bc087221 */ /* 0x010fce0000010000 */
[----:B------:R-:W4:Y:S01]  /*eb30*/  MUFU.EX2 R193, R193 ;  /* 0x000000c100c17308 */ /* 0x000f220000000800 */
[----:B0-----:R-:W-:-:S07]  /*eb40*/  FADD.FTZ R8, R189, R8 ;  /* 0x00000008bd087221 */ /* 0x001fce0000010000 */
[----:B------:R-:W0:Y:S01]  /*eb50*/  MUFU.EX2 R196, R196 ;  /* 0x000000c400c47308 */ /* 0x000e220000000800 */
[----:B-1----:R-:W-:Y:S01]  /*eb60*/  FADD.FTZ R8, R168, R8 ;  /* 0x00000008a8087221 */ /* 0x002fe20000010000 */
[----:B-----5:R-:W-:-:S05]  /*eb70*/  FMNMX.FTZ R153, R153, R3, !PT ;  /* 0x0000000399997209 */ /* 0x020fca0007810000 */
[----:B------:R-:W1:Y:S01]  /*eb80*/  SHFL.BFLY PT, R3, R153, 0x1, 0x1f ;  /* 0x0c201f0099037f89 */ /* 0x000e6200000e0000 */
[C---:B----4-:R-:W-:Y:S01]  /*eb90*/  FADD.FTZ R8, R193.reuse, R8 ;  /* 0x00000008c1087221 */ /* 0x050fe20000010000 */
[----:B------:R-:W-:-:S03]  /*eba0*/  F2FP.F16.F32.PACK_AB R168, R193, R168 ;  /* 0x000000a8c1a8723e */ /* 0x000fc600000000ff */
[----:B0-----:R-:W-:Y:S01]  /*ebb0*/  FADD.FTZ R8, R196, R8 ;  /* 0x00000008c4087221 */ /* 0x001fe20000010000 */
[----:B-1----:R-:W-:-:S05]  /*ebc0*/  FMNMX.FTZ R3, R153, R3, !PT ;  /* 0x0000000399037209 */ /* 0x002fca0007810000 */
[C---:B------:R-:W-:Y:S01]  /*ebd0*/  FMUL.FTZ R153, R3.reuse, R0 ;  /* 0x0000000003997220 */ /* 0x040fe20000410000 */
[----:B------:R-:W-:-:S03]  /*ebe0*/  FADD.FTZ R169, -R3, R201 ;  /* 0x000000c903a97221 */ /* 0x000fc60000010100 */
[-CC-:B------:R-:W-:Y:S01]  /*ebf0*/  FFMA.FTZ R154, R154, R0.reuse, -R153.reuse ;  /* 0x000000009a9a7223 */ /* 0x180fe20000010899 */
[-C--:B------:R-:W-:Y:S01]  /*ec00*/  FMUL.FTZ R169, R169, R0.reuse ;  /* 0x00000000a9a97220 */ /* 0x080fe20000410000 */
[-CC-:B------:R-:W-:Y:S01]  /*ec10*/  FFMA.FTZ R155, R155, R0.reuse, -R153.reuse ;  /* 0x000000009b9b7223 */ /* 0x180fe20000010899 */
[-CC-:B------:R-:W-:Y:S01]  /*ec20*/  FFMA.FTZ R176, R174, R0.reuse, -R153.reuse ;  /* 0x00000000aeb07223 */ /* 0x180fe20000010899 */
[-CC-:B------:R-:W-:Y:S01]  /*ec30*/  FFMA.FTZ R158, R158, R0.reuse, -R153.reuse ;  /* 0x000000009e9e7223 */ /* 0x180fe20000010899 */
[----:B------:R-:W0:Y:S01]  /*ec40*/  MUFU.EX2 R174, R169 ;  /* 0x000000a900ae7308 */ /* 0x000e220000000800 */
        /* <DEDUP_REMOVED lines=19> */
[-CC-:B------:R-:W-:Y:S01]  /*ed80*/  FFMA.FTZ R195, R195, R0.reuse, -R153.reuse ;  /* 0x00000000c3c37223 */ /* 0x180fe20000010899 */
[-CC-:B------:R-:W-:Y:S01]  /*ed90*/  FFMA.FTZ R198, R198, R0.reuse, -R153.reuse ;  /* 0x00000000c6c67223 */ /* 0x180fe20000010899 */
[----:B------:R-:W-:Y:S01]  /*eda0*/  FFMA.FTZ R199, R199, R0, -R153 ;  /* 0x00000000c7c77223 */ /* 0x000fe20000010899 */
[-C--:B0-----:R-:W-:Y:S01]  /*edb0*/  FMUL.FTZ R26, R26, R174.reuse ;  /* 0x000000ae1a1a7220 */ /* 0x081fe20000410000 */
[----:B------:R-:W0:Y:S01]  /*edc0*/  MUFU.EX2 R158, R158 ;  /* 0x0000009e009e7308 */ /* 0x000e220000000800 */
[----:B-1----:R-:W-:Y:S01]  /*edd0*/  FFMA.FTZ R5, R174, R5, R154 ;  /* 0x00000005ae057223 */ /* 0x002fe2000001009a */
        /* <DEDUP_REMOVED lines=14> */
[----:B------:R4:W5:Y:S01]  /*eec0*/  MUFU.EX2 R153, R162 ;  /* 0x000000a200997308 */ /* 0x0009620000000800 */
        /* <DEDUP_REMOVED lines=8> */
[----:B-1----:R-:W-:Y:S01]  /*ef50*/  FADD.FTZ R5, R159, R5 ;  /* 0x000000059f057221 */ /* 0x002fe20000010000 */
[----:B----4-:R-:W-:-:S02]  /*ef60*/  VIADD R162, R14, 0x22840 ;  /* 0x000228400ea27836 */ /* 0x010fc40000000000 */
[-C--:B------:R-:W-:Y:S01]  /*ef70*/  FMUL.FTZ R59, R59, R174.reuse ;  /* 0x000000ae3b3b7220 */ /* 0x080fe20000410000 */
[-C--:B------:R-:W-:Y:S01]  /*ef80*/  FMUL.FTZ R62, R62, R174.reuse ;  /* 0x000000ae3e3e7220 */ /* 0x080fe20000410000 */
[-C--:B------:R-:W-:Y:S01]  /*ef90*/  FMUL.FTZ R63, R63, R174.reuse ;  /* 0x000000ae3f3f7220 */ /* 0x080fe20000410000 */
[----:B------:R-:W-:Y:S01]  /*efa0*/  FMUL.FTZ R66, R66, R174 ;  /* 0x000000ae42427220 */ /* 0x000fe20000410000 */
[----:B---3--:R-:W-:Y:S01]  /*efb0*/  PRMT R162, R203, 0x654, R162 ;  /* 0x00000654cba27816 */ /* 0x008fe200000000a2 */
[----:B------:R-:W1:Y:S01]  /*efc0*/  MUFU.EX2 R166, R166 ;  /* 0x000000a600a67308 */ /* 0x000e620000000800 */
[----:B-----5:R-:W-:Y:S01]  /*efd0*/  FADD.FTZ R5, R153, R5 ;  /* 0x0000000599057221 */ /* 0x020fe20000010000 */
[----:B------:R-:W-:Y:S01]  /*efe0*/  F2FP.F16.F32.PACK_AB R203, R159, R158 ;  /* 0x0000009e9fcb723e */ /* 0x000fe200000000ff */
[----:B------:R3:W-:Y:S01]  /*eff0*/  SYNCS.ARRIVE.TRANS64.RED.A1T0 RZ, [R162+URZ], RZ ;  /* 0x000000ffa2ff79a7 */ /* 0x0007e2000810043f */
[----:B------:R-:W-:Y:S01]  /*f000*/  F2FP.F16.F32.PACK_AB R158, R173, R161 ;  /* 0x000000a1ad9e723e */ /* 0x000fe200000000ff */
[-C--:B------:R-:W-:Y:S01]  /*f010*/  FMUL.FTZ R67, R67, R174.reuse ;  /* 0x000000ae43437220 */ /* 0x080fe20000410000 */
[-C--:B------:R-:W-:Y:S01]  /*f020*/  FMUL.FTZ R70, R70, R174.reuse ;  /* 0x000000ae46467220 */ /* 0x080fe20000410000 */
[-C--:B------:R-:W-:Y:S01]  /*f030*/  FMUL.FTZ R71, R71, R174.reuse ;  /* 0x000000ae47477220 */ /* 0x080fe20000410000 */
[----:B------:R-:W4:Y:S01]  /*f040*/  MUFU.EX2 R167, R167 ;  /* 0x000000a700a77308 */ /* 0x000f220000000800 */
[C---:B0-----:R-:W-:Y:S01]  /*f050*/  FADD.FTZ R5, R163.reuse, R5 ;  /* 0x00000005a3057221 */ /* 0x041fe20000010000 */
[----:B------:R-:W-:Y:S01]  /*f060*/  F2FP.F16.F32.PACK_AB R153, R163, R153 ;  /* 0x00000099a399723e */ /* 0x000fe200000000ff */
[----:B------:R-:W-:Y:S01]  /*f070*/  FMUL.FTZ R74, R74, R174 ;  /* 0x000000ae4a4a7220 */ /* 0x000fe20000410000 */
[----:B---3--:R-:W-:Y:S01]  /*f080*/  F2FP.F16.F32.PACK_AB R162, R181, R180 ;  /* 0x000000b4b5a2723e */ /* 0x008fe200000000ff */
        /* <DEDUP_REMOVED lines=56> */
[----:B------:R-:W-:-:S03]  /*f410*/  FMUL.FTZ R151, R151, R174 ;  /* 0x000000ae97977220 */ /* 0x000fc60000410000 */
        /* <DEDUP_REMOVED lines=31> */
.L_x_5297:
[----:B------:R0:W1:Y:S01]  /*f610*/  SYNCS.PHASECHK.TRANS64.TRYWAIT P1, [R14+URZ+0x22850], R15 ;  /* 0x0228500f0e0075a7 */ /* 0x000062000802017f */
[----:B------:R-:W-:Y:S05]  /*f620*/  @!P0 BRA `(.L_x_5298) ;  /* 0x0000000000048947 */ /* 0x000fea0003800000 */
[----:B------:R-:W-:Y:S01]  /*f630*/  BPT.TRAP 0x1 ;  /* 0x000000040000795c */ /* 0x000fe20000300000 */
.L_x_5298:
[----:B------:R-:W-:Y:S04]  /*f640*/  BSSY B0, `(.L_x_5299) ;  /* 0x0000004000007945 */ /* 0x000fe80003800000 */
[----:B-1----:R-:W-:Y:S05]  /*f650*/  @P1 BRA `(.L_x_5300) ;  /* 0x0000000000081947 */ /* 0x002fea0003800000 */
[----:B------:R-:W1:Y:S02]  /*f660*/  SYNCS.PHASECHK.TRANS64.TRYWAIT P1, [R14+URZ+0x22850], R15 ;  /* 0x0228500f0e0075a7 */ /* 0x000e64000802017f */
[----:B-1----:R-:W-:Y:S05]  /*f670*/  @!P1 BRA `(.L_x_5301) ;  /* 0x000000c000609947 */ /* 0x002fea0003800000 */
.L_x_5300:
[----:B------:R-:W-:Y:S05]  /*f680*/  BSYNC B0 ;  /* 0x0000000000007941 */ /* 0x000fea0003800000 */
.L_x_5299:
[----:B------:R-:W3:Y:S01]  /*f690*/  S2R R174, SR_TID.X ;  /* 0x0000000000ae7919 */ /* 0x000ee20000002100 */
[----:B------:R-:W-:Y:S05]  /*f6a0*/  WARPSYNC.ALL ;  /* 0x0000000000007948 */ /* 0x000fea0003800000 */
[----:B------:R-:W-:Y:S02]  /*f6b0*/  IMAD R172, R22, 0xc00, R221 ;  /* 0x00000c0016ac7824 */ /* 0x000fe400078e02dd */
[----:B------:R-:W-:Y:S02]  /*f6c0*/  IMAD.MOV.U32 R173, RZ, RZ, 0x40000040 ;  /* 0x40000040ffad7424 */ /* 0x000fe400078e00ff */
[----:B------:R-:W-:Y:S01]  /*f6d0*/  IMAD.MOV.U32 R175, RZ, RZ, 0x40000040 ;  /* 0x40000040ffaf7424 */ /* 0x000fe200078e00ff */
[----:B------:R-:W-:-:S02]  /*f6e0*/  R2UR UR6, R172 ;  /* 0x00000000ac0672ca */ /* 0x000fc400000e0000 */
[----:B------:R-:W-:Y:S01]  /*f6f0*/  R2UR UR7, R173 ;  /* 0x00000000ad0772ca */ /* 0x000fe200000e0000 */
[----:B------:R-:W-:Y:S01]  /*f700*/  IMAD.MOV.U32 R173, RZ, RZ, 0x40000040 ;  /* 0x40000040ffad7424 */ /* 0x000fe200078e00ff */
[----:B---3--:R-:W-:-:S05]  /*f710*/  SHF.R.U32.HI R174, RZ, 0x7, R174 ;  /* 0x00000007ffae7819 */ /* 0x008fca00000116ae */
[----:B01----:R-:W-:Y:S01]  /*f720*/  VIADD R15, R174, 0x8 ;  /* 0x00000008ae0f7836 */ /* 0x003fe20000000000 */
[----:B------:R-:W-:-:S04]  /*f730*/  IADD3 R174, R172, 0x80, RZ ;  /* 0x00000080acae7810 */ /* 0x000fc80007ffe0ff */
        /* <DEDUP_REMOVED lines=21> */
[----:B------:R-:W-:Y:S01]  /*f890*/  IMAD.MOV.U32 R153, RZ, RZ, 0x40000040 ;  /* 0x40000040ff997424 */ /* 0x000fe200078e00ff */
[----:B------:R-:W-:Y:S01]  /*f8a0*/  IADD3 R172, R172, 0x280, RZ ;  /* 0x00000280acac7810 */ /* 0x000fe20007ffe0ff */
[----:B------:R-:W-:Y:S02]  /*f8b0*/  WARPGROUP.DEPBAR.LE gsb0, 0x0 ;  /* 0x00008000000079c5 */ /* 0x000fe40000010000 */
[----:B------:R-:W-:-:S15]  /*f8c0*/  WARPGROUP.ARRIVE ;  /* 0x00000000000079c5 */ /* 0x000fde0000000000 */
[----:B------:R-:W-:-:S05]  /*f8d0*/  NOP ;  /* 0x0000000000007918 */ /* 0x000fca0000000000 */
        /* <DEDUP_REMOVED lines=16> */
.L_x_5302:
[----:B------:R-:W0:Y:S01]  /*f9e0*/  S2R R15, SR_CgaCtaId ;  /* 0x00000000000f7919 */ /* 0x000e220000008800 */
[C---:B------:R-:W-:Y:S01]  /*f9f0*/  ISETP.GT.AND P1, PT, R9.reuse, RZ, PT ;  /* 0x000000ff0900720c */ /* 0x040fe20003f24270 */
[----:B------:R-:W-:Y:S02]  /*fa00*/  VIADD R14, R14, 0x22860 ;  /* 0x000228600e0e7836 */ /* 0x000fe40000000000 */
[----:B------:R-:W-:Y:S02]  /*fa10*/  VIADD R9, R9, 0xffffffff ;  /* 0xffffffff09097836 */ /* 0x000fe40000000000 */
[----:B------:R-:W-:Y:S02]  /*fa20*/  IMAD.MOV.U32 R201, RZ, RZ, R3 ;  /* 0x000000ffffc97224 */ /* 0x000fe400078e0003 */
[----:B------:R-:W-:Y:S01]  /*fa30*/  IMAD.MOV.U32 R200, RZ, RZ, R4 ;  /* 0x000000ffffc87224 */ /* 0x000fe200078e0004 */
[----:B0-----:R-:W-:-:S04]  /*fa40*/  PRMT R14, R15, 0x654, R14 ;  /* 0x000006540f0e7816 */ /* 0x001fc8000000000e */
[----:B------:R0:W-:Y:S01]  /*fa50*/  SYNCS.ARRIVE.TRANS64.RED.A1T0 RZ, [R14+URZ], RZ ;  /* 0x000000ff0eff79a7 */ /* 0x0001e2000810043f */
[----:B------:R-:W-:Y:S05]  /*fa60*/  @P1 BRA `(.L_x_5303) ;  /* 0xffffffe000401947 */ /* 0x000fea000383ffff */
.L_x_5291:
[----:B------:R-:W3:Y:S01]  /*fa70*/  LDL.LU R172, [R1+0x3c] ;  /* 0x00003c0001ac7983 */ /* 0x000ee20000300800 */
[----:B------:R-:W-:Y:S05]  /*fa80*/  WARPSYNC.ALL ;  /* 0x0000000000007948 */ /* 0x000fea0003800000 */
[----:B------:R-:W1:Y:S01]  /*fa90*/  SHFL.BFLY PT, R7, R8, 0x2, 0x1f ;  /* 0x0c401f0008077f89 */ /* 0x000e6200000e0000 */
[----:B------:R-:W-:Y:S01]  /*faa0*/  VIADD R22, R22, 0x1 ;  /* 0x0000000116167836 */ /* 0x000fe20000000000 */
[----:B------:R4:W-:Y:S08]  /*fab0*/  BAR.ARV R212, 0x100 ;  /* 0x000400d40000751d */ /* 0x0009f00000002000 */
[----:B------:R-:W-:Y:S06]  /*fac0*/  BAR.ARV 0x8, 0x180 ;  /* 0x0206000000007b1d */ /* 0x000fec0000002000 */
[----:B------:R-:W-:Y:S01]  /*fad0*/  ISETP.NE.AND P0, PT, R22, 0x2, PT ;  /* 0x000000021600780c */ /* 0x000fe20003f05270 */
[----:B------:R-:W-:Y:S01]  /*fae0*/  IMAD.MOV.U32 R13, RZ, RZ, -0x800000 ;  /* 0xff800000ff0d7424 */ /* 0x000fe200078e00ff */
[----:B------:R-:W5:Y:S01]  /*faf0*/  SHFL.BFLY PT, R10, R5, 0x2, 0x1f ;  /* 0x0c401f00050a7f89 */ /* 0x000f6200000e0000 */
[----:B------:R-:W-:-:S02]  /*fb00*/  PLOP3.LUT P1, PT, PT, PT, PT, 0x8, 0x0 ;  /* 0x000000000000781c */ /* 0x000fc40003f2e170 */
[----:B------:R-:W-:Y:S01]  /*fb10*/  SEL R22, R22, RZ, P0 ;  /* 0x000000ff16167207 */ /* 0x000fe20000000000 */
[----:B-1----:R-:W-:-:S05]  /*fb20*/  FADD.FTZ R7, R7, R8 ;  /* 0x0000000807077221 */ /* 0x002fca0000010000 */
[----:B------:R-:W1:Y:S01]  /*fb30*/  SHFL.BFLY PT, R6, R7, 0x1, 0x1f ;  /* 0x0c201f0007067f89 */ /* 0x000e6200000e0000 */
[----:B-----5:R-:W-:Y:S01]  /*fb40*/  FADD.FTZ R11, R10, R5 ;  /* 0x000000050a0b7221 */ /* 0x020fe20000010000 */
[----:B------:R-:W-:-:S04]  /*fb50*/  IMAD.MOV.U32 R10, RZ, RZ, RZ ;  /* 0x000000ffff0a7224 */ /* 0x000fc800078e00ff */
[----:B------:R-:W5:Y:S01]  /*fb60*/  SHFL.BFLY PT, R12, R11, 0x1, 0x1f ;  /* 0x0c201f000b0c7f89 */ /* 0x000f6200000e0000 */
[----:B-1----:R-:W-:Y:S01]  /*fb70*/  FADD.FTZ R8, R7, R6 ;  /* 0x0000000607087221 */ /* 0x002fe20000010000 */
[----:B------:R-:W-:Y:S02]  /*fb80*/  MOV R7, RZ ;  /* 0x000000ff00077202 */ /* 0x000fe40000000f00 */
[----:B------:R-:W-:Y:S02]  /*fb90*/  SEL R6, RZ, 0x1, P0 ;  /* 0x00000001ff067807 */ /* 0x000fe40000000000 */
[----:B------:R-:W-:Y:S02]  /*fba0*/  FSETP.NE.FTZ.AND P2, PT, R8, RZ, PT ;  /* 0x000000ff0800720b */ /* 0x000fe40003f55000 */
[----:B------:R-:W-:-:S11]  /*fbb0*/  LOP3.LUT R207, R207, R6, RZ, 0x3c, !PT ;  /* 0x00000006cfcf7212 */ /* 0x000fd600078e3cff */
[----:B------:R-:W1:Y:S01]  /*fbc0*/  @P2 MUFU.RCP R10, R8 ;  /* 0x00000008000a2308 */ /* 0x000e620000001000 */
[----:B------:R-:W-:Y:S01]  /*fbd0*/  @P2 FMUL.FTZ R20, R0, 0.69314718246459960938 ;  /* 0x3f31721800142820 */ /* 0x000fe20000410000 */
[----:B-----5:R-:W-:Y:S01]  /*fbe0*/  FADD.FTZ R9, R11, R12 ;  /* 0x0000000c0b097221 */ /* 0x020fe20000010000 */
[----:B------:R-:W-:-:S04]  /*fbf0*/  IMAD.MOV.U32 R12, RZ, RZ, -0x800000 ;  /* 0xff800000ff0c7424 */ /* 0x000fc800078e00ff */
[----:B------:R-:W-:Y:S01]  /*fc00*/  FSETP.NE.FTZ.AND P3, PT, R9, RZ, PT ;  /* 0x000000ff0900720b */ /* 0x000fe20003f75000 */
[----:B------:R-:W5:Y:S01]  /*fc10*/  @P2 MUFU.LG2 R8, R8 ;  /* 0x0000000800082308 */ /* 0x000f620000000c00 */
[-C--:B-1----:R-:W-:Y:S01]  /*fc20*/  FMUL.FTZ R162, R84, R10.reuse ;  /* 0x0000000a54a27220 */ /* 0x082fe20000410000 */
[-C--:B------:R-:W-:Y:S01]  /*fc30*/  FMUL.FTZ R163, R88, R10.reuse ;  /* 0x0000000a58a37220 */ /* 0x080fe20000410000 */
[----:B------:R-:W-:-:S09]  /*fc40*/  FMUL.FTZ R164, R92, R10 ;  /* 0x0000000a5ca47220 */ /* 0x000fd20000410000 */
[----:B------:R-:W-:Y:S01]  /*fc50*/  @P3 MUFU.RCP R7, R9 ;  /* 0x0000000900073308 */ /* 0x000fe20000001000 */
[-C--:B------:R-:W-:Y:S01]  /*fc60*/  FMUL.FTZ R165, R96, R10.reuse ;  /* 0x0000000a60a57220 */ /* 0x080fe20000410000 */
[-C--:B------:R-:W-:Y:S01]  /*fc70*/  FMUL.FTZ R166, R100, R10.reuse ;  /* 0x0000000a64a67220 */ /* 0x080fe20000410000 */
[----:B------:R-:W-:Y:S01]  /*fc80*/  @P3 FMUL.FTZ R19, R0, 0.69314718246459960938 ;  /* 0x3f31721800133820 */ /* 0x000fe20000410000 */
[-C--:B------:R-:W-:Y:S01]  /*fc90*/  FMUL.FTZ R5, R24, R10.reuse ;  /* 0x0000000a18057220 */ /* 0x080fe20000410000 */
[----:B-----5:R-:W-:Y:S01]  /*fca0*/  @P2 FMUL.FTZ R21, R8, 0.69314718246459960938 ;  /* 0x3f31721808152820 */ /* 0x020fe20000410000 */
        /* <DEDUP_REMOVED lines=128> */
.L_x_5232:
[----:B------:R-:W-:Y:S05]  /*104b0*/  WARPSYNC.ALL ;  /* 0x0000000000007948 */ /* 0x000fea0003800000 */
[----:B------:R-:W0:Y:S01]  /*104c0*/  S2R R3, SR_CgaCtaId ;  /* 0x0000000000037919 */ /* 0x000e220000008800 */
[----:B------:R-:W-:Y:S01]  /*104d0*/  MOV R19, 0x400 ;  /* 0x0000040000137802 */ /* 0x000fe20000000f00 */
[----:B------:R-:W-:Y:S01]  /*104e0*/  BSSY B0, `(.L_x_5304) ;  /* 0x0000319000007945 */ /* 0x000fe20003800000 */
[----:B------:R-:W-:Y:S02]  /*104f0*/  BAR.SYNC.DEFER_BLOCKING 0x5, 0x180 ;  /* 0x0146000000007b1d */ /* 0x000fe40000010000 */
[----:B0-----:R-:W-:-:S05]  /*10500*/  LEA R19, R3, R19, 0x18 ;  /* 0x0000001303137211 */ /* 0x001fca00078ec0ff */
[----:B------:R0:W1:Y:S01]  /*10510*/  LDS.128 R32, [R19+0x228d0] ;  /* 0x0228d00013207984 */ /* 0x0000620000000c00 */
[----:B------:R-:W-:Y:S06]  /*10520*/  BAR.ARV 0x4, 0x180 ;  /* 0x0106000000007b1d */ /* 0x000fec0000002000 */
[----:B------:R-:W-:Y:S05]  /*10530*/  @P1 BRA `(.L_x_5305) ;  /* 0x0000002000281947 */ /* 0x000fea0003800000 */
[----:B------:R-:W3:Y:S04]  /*10540*/  LDL R3, [R1+0x54] ;  /* 0x0000540001037983 */ /* 0x000ee80000100800 */
[----:B------:R-:W2:Y:S04]  /*10550*/  LDL.LU R174, [R1+0x30] ;  /* 0x0000300001ae7983 */ /* 0x000ea80000300800 */
[----:B------:R-:W2:Y:S01]  /*10560*/  LDL.LU R173, [R1+0x34] ;  /* 0x0000340001ad7983 */ /* 0x000ea20000300800 */
[----:B------:R-:W0:Y:S01]  /*10570*/  S2R R4, SR_SWINHI ;  /* 0x0000000000047919 */ /* 0x000e220000002f00 */
[----:B------:R-:W-:Y:S05]  /*10580*/  WARPSYNC.ALL ;  /* 0x0000000000007948 */ /* 0x000fea0003800000 */
[----:B------:R-:W-:Y:S01]  /*10590*/  F2FP.F16.F32.PACK_AB R11, R30, R11 ;  /* 0x0000000b1e0b723e */ /* 0x000fe200000000ff */
[----:B------:R-:W-:Y:S01]  /*105a0*/  ULDC.64 UR4, c[0x0][0xc00] ;  /* 0x0003000000047ab9 */ /* 0x000fe20000000a00 */
[----:B------:R-:W-:Y:S01]  /*105b0*/  F2FP.F16.F32.PACK_AB R27, R55, R27 ;  /* 0x0000001b371b723e */ /* 0x000fe200000000ff */
[----:B----4-:R-:W4:Y:S01]  /*105c0*/  LDL R172, [R1+0x10] ;  /* 0x0000100001ac7983 */ /* 0x010f220000100800 */
[----:B------:R-:W-:-:S02]  /*105d0*/  MOV R20, R19 ;  /* 0x0000001300147202 */ /* 0x000fc40000000f00 */
[----:B0-----:R-:W-:Y:S02]  /*105e0*/  MOV R21, R4 ;  /* 0x0000000400157202 */ /* 0x001fe40000000f00 */
        /* <DEDUP_REMOVED lines=14> */
[----:B------:R-:W-:Y:S01]  /*106d0*/  BAR.SYNC.DEFER_BLOCKING 0x1, 0x100 ;  /* 0x0044000000007b1d */ /* 0x000fe20000010000 */
[----:B---3--:R-:W-:-:S03]  /*106e0*/  IMAD.WIDE R114, R3, 0x2, R20 ;  /* 0x0000000203727825 */ /* 0x008fc600078e0214 */
[----:B------:R-:W-:-:S04]  /*106f0*/  IADD3 R3, P2, R114, 0x40, RZ ;  /* 0x0000004072037810 */ /* 0x000fc80007f5e0ff */
[----:B------:R-:W-:-:S04]  /*10700*/  LOP3.LUT R4, R3, 0x380, RZ, 0xc0, !PT ;  /* 0x0000038003047812 */ /* 0x000fc800078ec0ff */
[----:B------:R-:W-:Y:S02]  /*10710*/  SHF.R.U64 R4, R4, 0x3, RZ ;  /* 0x0000000304047819 */ /* 0x000fe400000012ff */
[----:B------:R-:W-:Y:S02]  /*10720*/  LOP3.LUT R9, R114, 0x380, RZ, 0xc0, !PT ;  /* 0x0000038072097812 */ /* 0x000fe400078ec0ff */
[----:B------:R-:W-:Y:S02]  /*10730*/  LOP3.LUT R4, R4, R3, RZ, 0x3c, !PT ;  /* 0x0000000304047212 */ /* 0x000fe400078e3cff */
[C---:B------:R-:W-:Y:S02]  /*10740*/  IADD3 R3, P4, R114.reuse, 0x4000, RZ ;  /* 0x0000400072037810 */ /* 0x040fe40007f9e0ff */
[----:B------:R-:W-:Y:S02]  /*10750*/  IADD3 R105, P1, R114, 0x20, RZ ;  /* 0x0000002072697810 */ /* 0x000fe40007f3e0ff */
[----:B------:R-:W-:-:S02]  /*10760*/  SHF.R.U64 R9, R9, 0x3, RZ ;  /* 0x0000000309097819 */ /* 0x000fc400000012ff */
[----:B-----5:R-:W-:Y:S02]  /*10770*/  LOP3.LUT R24, R3, 0x380, RZ, 0xc0, !PT ;  /* 0x0000038003187812 */ /* 0x020fe400078ec0ff */
[----:B------:R-:W-:Y:S02]  /*10780*/  LOP3.LUT R104, R105, 0x380, RZ, 0xc0, !PT ;  /* 0x0000038069687812 */ /* 0x000fe400078ec0ff */
[----:B------:R-:W-:Y:S02]  /*10790*/  IADD3 R113, P3, R114, 0x60, RZ ;  /* 0x0000006072717810 */ /* 0x000fe40007f7e0ff */
[----:B------:R-:W-:Y:S01]  /*107a0*/  LOP3.LUT R8, R9, R114, RZ, 0x3c, !PT ;  /* 0x0000007209087212 */ /* 0x000fe200078e3cff */
[----:B------:R-:W-:Y:S01]  /*107b0*/  IMAD.MOV.U32 R9, RZ, RZ, R115 ;  /* 0x000000ffff097224 */ /* 0x000fe200078e0073 */
[----:B------:R-:W-:Y:S02]  /*107c0*/  SHF.R.U64 R24, R24, 0x3, RZ ;  /* 0x0000000318187819 */ /* 0x000fe400000012ff */
[----:B------:R-:W-:-:S02]  /*107d0*/  SHF.R.U64 R104, R104, 0x3, RZ ;  /* 0x0000000368687819 */ /* 0x000fc400000012ff */
[----:B------:R-:W-:Y:S02]  /*107e0*/  LOP3.LUT R112, R113, 0x380, RZ, 0xc0, !PT ;  /* 0x0000038071707812 */ /* 0x000fe400078ec0ff */
[----:B------:R-:W-:Y:S02]  /*107f0*/  LOP3.LUT R24, R24, R3, RZ, 0x3c, !PT ;  /* 0x0000000318187212 */ /* 0x000fe400078e3cff */
[----:B------:R-:W-:Y:S02]  /*10800*/  MOV R3, R8 ;  /* 0x0000000800037202 */ /* 0x000fe40000000f00 */
[----:B------:R-:W-:Y:S01]  /*10810*/  LOP3.LUT R104, R104, R105, RZ, 0x3c, !PT ;  /* 0x0000006968687212 */ /* 0x000fe200078e3cff */
[--C-:B------:R-:W-:Y:S01]  /*10820*/  IMAD.X R105, RZ, RZ, R115.reuse, P1 ;  /* 0x000000ffff697224 */ /* 0x100fe200008e0673 */
[----:B------:R-:W-:Y:S01]  /*10830*/  F2FP.F16.F32.PACK_AB R8, R25, R5 ;  /* 0x000000051908723e */ /* 0x000fe200000000ff */
[----:B------:R-:W-:Y:S01]  /*10840*/  IMAD.X R5, RZ, RZ, R115, P2 ;  /* 0x000000ffff057224 */ /* 0x000fe200010e0673 */
[----:B------:R-:W-:-:S02]  /*10850*/  F2FP.F16.F32.PACK_AB R9, R10, R26 ;  /* 0x0000001a0a09723e */ /* 0x000fc400000000ff */
[----:B------:R-:W-:Y:S02]  /*10860*/  SHF.R.U64 R112, R112, 0x3, RZ ;  /* 0x0000000370707819 */ /* 0x000fe400000012ff */
[----:B------:R-:W-:Y:S02]  /*10870*/  F2FP.F16.F32.PACK_AB R10, R29, R28 ;  /* 0x0000001c1d0a723e */ /* 0x000fe400000000ff */
[C---:B------:R-:W-:Y:S02]  /*10880*/  IADD3 R111, P5, R114.reuse, 0x4020, RZ ;  /* 0x00004020726f7810 */ /* 0x040fe40007fbe0ff */
[C---:B------:R-:W-:Y:S02]  /*10890*/  IADD3 R109, P0, R114.reuse, 0x4040, RZ ;  /* 0x00004040726d7810 */ /* 0x040fe40007f1e0ff */
[C---:B------:R-:W-:Y:S02]  /*108a0*/  IADD3 R107, P1, R114.reuse, 0x4060, RZ ;  /* 0x00004060726b7810 */ /* 0x040fe40007f3e0ff */
[----:B------:R-:W-:-:S02]  /*108b0*/  IADD3 R29, P2, R114, 0x8000, RZ ;  /* 0x00008000721d7810 */ /* 0x000fc40007f5e0ff */
[----:B------:R-:W-:Y:S01]  /*108c0*/  LOP3.LUT R112, R112, R113, RZ, 0x3c, !PT ;  /* 0x0000007170707212 */ /* 0x000fe200078e3cff */
[----:B------:R-:W-:Y:S01]  /*108d0*/  IMAD.X R113, RZ, RZ, R115, P3 ;  /* 0x000000ffff717224 */ /* 0x000fe200018e0673 */
[----:B------:R-:W-:Y:S02]  /*108e0*/  LOP3.LUT R110, R111, 0x380, RZ, 0xc0, !PT ;  /* 0x000003806f6e7812 */ /* 0x000fe400078ec0ff */
[----:B------:R-:W-:Y:S02]  /*108f0*/  LOP3.LUT R108, R109, 0x380, RZ, 0xc0, !PT ;  /* 0x000003806d6c7812 */ /* 0x000fe400078ec0ff */
[----:B------:R-:W-:Y:S02]  /*10900*/  LOP3.LUT R106, R107, 0x380, RZ, 0xc0, !PT ;  /* 0x000003806b6a7812 */ /* 0x000fe400078ec0ff */
[----:B------:R-:W-:Y:S02]  /*10910*/  LOP3.LUT R7, R29, 0x380, RZ, 0xc0, !PT ;  /* 0x000003801d077812 */ /* 0x000fe400078ec0ff */
[----:B------:R-:W-:Y:S01]  /*10920*/  IADD3 R87, P3, R114, 0x8020, RZ ;  /* 0x0000802072577810 */ /* 0x000fe20007f7e0ff */
[----:B------:R0:W-:Y:S01]  /*10930*/  STSM.16.M88.4 [R3], R8 ;  /* 0x0000000803007844 */ /* 0x0001e20000000200 */
[----:B------:R-:W-:-:S02]  /*10940*/  SHF.R.U64 R110, R110, 0x3, RZ ;  /* 0x000000036e6e7819 */ /* 0x000fc400000012ff */
[----:B------:R-:W-:Y:S02]  /*10950*/  SHF.R.U64 R108, R108, 0x3, RZ ;  /* 0x000000036c6c7819 */ /* 0x000fe400000012ff */
[----:B------:R-:W-:Y:S02]  /*10960*/  SHF.R.U64 R106, R106, 0x3, RZ ;  /* 0x000000036a6a7819 */ /* 0x000fe400000012ff */
[----:B------:R-:W-:Y:S01]  /*10970*/  LOP3.LUT R110, R110, R111, RZ, 0x3c, !PT ;  /* 0x0000006f6e6e7212 */ /* 0x000fe200078e3cff */
[--C-:B------:R-:W-:Y:S01]  /*10980*/  IMAD.X R111, RZ, RZ, R115.reuse, P5 ;  /* 0x000000ffff6f7224 */ /* 0x100fe200028e0673 */
[----:B------:R-:W-:Y:S01]  /*10990*/  LOP3.LUT R108, R108, R109, RZ, 0x3c, !PT ;  /* 0x0000006d6c6c7212 */ /* 0x000fe200078e3cff */
[--C-:B------:R-:W-:Y:S01]  /*109a0*/  IMAD.X R109, RZ, RZ, R115.reuse, P0 ;  /* 0x000000ffff6d7224 */ /* 0x100fe200000e0673 */
[----:B------:R-:W-:Y:S02]  /*109b0*/  LOP3.LUT R106, R106, R107, RZ, 0x3c, !PT ;  /* 0x0000006b6a6a7212 */ /* 0x000fe400078e3cff */
[----:B0-----:R-:W-:Y:S01]  /*109c0*/  SHF.R.U64 R8, R7, 0x3, RZ ;  /* 0x0000000307087819 */ /* 0x001fe200000012ff */
[--C-:B------:R-:W-:Y:S01]  /*109d0*/  IMAD.X R11, RZ, RZ, R115.reuse, P3 ;  /* 0x000000ffff0b7224 */ /* 0x100fe200018e0673 */
[----:B------:R-:W-:Y:S01]  /*109e0*/  IADD3 R3, P3, R114, 0xc060, RZ ;  /* 0x0000c06072037810 */ /* 0x000fe20007f7e0ff */
[--C-:B------:R-:W-:Y:S01]  /*109f0*/  IMAD.X R9, RZ, RZ, R115.reuse, P2 ;  /* 0x000000ffff097224 */ /* 0x100fe200010e0673 */
[----:B------:R-:W-:Y:S01]  /*10a00*/  LOP3.LUT R26, R87, 0x380, RZ, 0xc0, !PT ;  /* 0x00000380571a7812 */ /* 0x000fe200078ec0ff */
[----:B------:R-:W-:Y:S01]  /*10a10*/  IMAD.X R107, RZ, RZ, R115, P1 ;  /* 0x000000ffff6b7224 */ /* 0x000fe200008e0673 */
[----:B------:R-:W-:-:S02]  /*10a20*/  LOP3.LUT R8, R8, R29, RZ, 0x3c, !PT ;  /* 0x0000001d08087212 */ /* 0x000fc400078e3cff */
[----:B------:R-:W-:Y:S02]  /*10a30*/  IADD3.X R25, RZ, R115, RZ, P4, !PT ;  /* 0x00000073ff197210 */ /* 0x000fe400027fe4ff */
[C---:B------:R-:W-:Y:S02]  /*10a40*/  IADD3 R29, P2, R114.reuse, 0xc040, RZ ;  /* 0x0000c040721d7810 */ /* 0x040fe40007f5e0ff */
[C---:B------:R-:W-:Y:S02]  /*10a50*/  IADD3 R117, P4, R114.reuse, 0x8040, RZ ;  /* 0x0000804072757810 */ /* 0x040fe40007f9e0ff */
[C---:B------:R-:W-:Y:S02]  /*10a60*/  IADD3 R119, P5, R114.reuse, 0x8060, RZ ;  /* 0x0000806072777810 */ /* 0x040fe40007fbe0ff */
[C---:B------:R-:W-:Y:S02]  /*10a70*/  IADD3 R121, P0, R114.reuse, 0xc000, RZ ;  /* 0x0000c00072797810 */ /* 0x040fe40007f1e0ff */
[----:B------:R-:W-:-:S02]  /*10a80*/  IADD3 R123, P1, R114, 0xc020, RZ ;  /* 0x0000c020727b7810 */ /* 0x000fc40007f3e0ff */
[----:B------:R-:W-:Y:S02]  /*10a90*/  LOP3.LUT R114, R3, 0x380, RZ, 0xc0, !PT ;  /* 0x0000038003727812 */ /* 0x000fe400078ec0ff */
[----:B------:R-:W-:Y:S02]  /*10aa0*/  SHF.R.U64 R10, R26, 0x3, RZ ;  /* 0x000000031a0a7819 */ /* 0x000fe400000012ff */
[----:B------:R-:W-:Y:S02]  /*10ab0*/  LOP3.LUT R28, R29, 0x380, RZ, 0xc0, !PT ;  /* 0x000003801d1c7812 */ /* 0x000fe400078ec0ff */
[----:B------:R-:W-:Y:S02]  /*10ac0*/  SHF.R.U64 R114, R114, 0x3, RZ ;  /* 0x0000000372727819 */ /* 0x000fe400000012ff */
[----:B------:R-:W-:Y:S02]  /*10ad0*/  LOP3.LUT R10, R10, R87, RZ, 0x3c, !PT ;  /* 0x000000570a0a7212 */ /* 0x000fe400078e3cff */
[----:B------:R-:W-:-:S02]  /*10ae0*/  SHF.R.U64 R28, R28, 0x3, RZ ;  /* 0x000000031c1c7819 */ /* 0x000fc400000012ff */
[----:B------:R-:W-:Y:S02]  /*10af0*/  MOV R26, R4 ;  /* 0x00000004001a7202 */ /* 0x000fe40000000f00 */
[----:B------:R-:W-:Y:S02]  /*10b00*/  LOP3.LUT R114, R114, R3, RZ, 0x3c, !PT ;  /* 0x0000000372727212 */ /* 0x000fe400078e3cff */
[----:B------:R-:W-:Y:S02]  /*10b10*/  F2FP.F16.F32.PACK_AB R4, R6, R152 ;  /* 0x000000980604723e */ /* 0x000fe400000000ff */
[----:B------:R-:W-:Y:S02]  /*10b20*/  MOV R104, R104 ;  /* 0x0000006800687202 */ /* 0x000fe40000000f00 */
[----:B------:R-:W-:Y:S02]  /*10b30*/  MOV R3, R8 ;  /* 0x0000000800037202 */ /* 0x000fe40000000f00 */
[----:B-1----:R-:W-:-:S02]  /*10b40*/  MOV R32, R10 ;  /* 0x0000000a00207202 */ /* 0x002fc40000000f00 */
[----:B------:R-:W-:Y:S02]  /*10b50*/  F2FP.F16.F32.PACK_AB R5, R15, R0 ;  /* 0x000000000f05723e */ /* 0x000fe400000000ff */
[----:B------:R-:W-:Y:S02]  /*10b60*/  F2FP.F16.F32.PACK_AB R6, R37, R36 ;  /* 0x000000242506723e */ /* 0x000fe400000000ff */
[----:B------:R-:W-:Y:S02]  /*10b70*/  F2FP.F16.F32.PACK_AB R7, R14, R38 ;  /* 0x000000260e07723e */ /* 0x000fe400000000ff */
[----:B------:R-:W-:Y:S02]  /*10b80*/  LOP3.LUT R116, R117, 0x380, RZ, 0xc0, !PT ;  /* 0x0000038075747812 */ /* 0x000fe400078ec0ff */
[----:B------:R-:W-:Y:S01]  /*10b90*/  LOP3.LUT R28, R28, R29, RZ, 0x3c, !PT ;  /* 0x0000001d1c1c7212 */ /* 0x000fe200078e3cff */
[----:B------:R-:W-:Y:S01]  /*10ba0*/  IMAD.X R29, RZ, RZ, R115, P2 ;  /* 0x000000ffff1d7224 */ /* 0x000fe200010e0673 */
[----:B------:R-:W-:-:S02]  /*10bb0*/  F2FP.F16.F32.PACK_AB R8, R41, R40 ;  /* 0x000000282908723e */ /* 0x000fc400000000ff */
[----:B------:R-:W-:Y:S02]  /*10bc0*/  F2FP.F16.F32.PACK_AB R9, R43, R42 ;  /* 0x0000002a2b09723e */ /* 0x000fe400000000ff */
[----:B------:R-:W-:Y:S02]  /*10bd0*/  F2FP.F16.F32.PACK_AB R10, R45, R153 ;  /* 0x000000992d0a723e */ /* 0x000fe400000000ff */
[----:B------:R-:W-:Y:S01]  /*10be0*/  F2FP.F16.F32.PACK_AB R11, R47, R46 ;  /* 0x0000002e2f0b723e */ /* 0x000fe200000000ff */
[----:B------:R-:W-:Y:S01]  /*10bf0*/  STSM.16.M88.4 [R104], R4 ;  /* 0x0000000468007844 */ /* 0x000fe20000000200 */
[----:B------:R-:W-:Y:S02]  /*10c00*/  SHF.R.U64 R116, R116, 0x3, RZ ;  /* 0x0000000374747819 */ /* 0x000fe400000012ff */
[----:B------:R-:W-:Y:S01]  /*10c10*/  LOP3.LUT R118, R119, 0x380, RZ, 0xc0, !PT ;  /* 0x0000038077767812 */ /* 0x000fe200078ec0ff */
[----:B------:R0:W-:Y:S01]  /*10c20*/  STSM.16.M88.4 [R26], R8 ;  /* 0x000000081a007844 */ /* 0x0001e20000000200 */
[----:B------:R-:W-:-:S02]  /*10c30*/  MOV R62, R24 ;  /* 0x00000018003e7202 */ /* 0x000fc40000000f00 */
[----:B------:R-:W-:Y:S02]  /*10c40*/  MOV R112, R112 ;  /* 0x0000007000707202 */ /* 0x000fe40000000f00 */
[----:B------:R-:W-:Y:S02]  /*10c50*/  MOV R0, R28 ;  /* 0x0000001c00007202 */ /* 0x000fe40000000f00 */
[----:B------:R-:W-:Y:S02]  /*10c60*/  F2FP.F16.F32.PACK_AB R24, R49, R154 ;  /* 0x0000009a3118723e */ /* 0x000fe400000000ff */
[----:B------:R-:W-:Y:S02]  /*10c70*/  F2FP.F16.F32.PACK_AB R25, R51, R50 ;  /* 0x000000323319723e */ /* 0x000fe400000000ff */
[----:B------:R-:W-:Y:S02]  /*10c80*/  LOP3.LUT R120, R121, 0x380, RZ, 0xc0, !PT ;  /* 0x0000038079787812 */ /* 0x000fe400078ec0ff */
[----:B------:R-:W-:-:S02]  /*10c90*/  LOP3.LUT R122, R123, 0x380, RZ, 0xc0, !PT ;  /* 0x000003807b7a7812 */ /* 0x000fc400078ec0ff */
[----:B------:R-:W-:Y:S02]  /*10ca0*/  F2FP.F16.F32.PACK_AB R28, R57, R156 ;  /* 0x0000009c391c723e */ /* 0x000fe400000000ff */
[----:B0-----:R-:W-:Y:S02]  /*10cb0*/  F2FP.F16.F32.PACK_AB R26, R53, R155 ;  /* 0x0000009b351a723e */ /* 0x001fe400000000ff */
[----:B------:R-:W-:Y:S02]  /*10cc0*/  F2FP.F16.F32.PACK_AB R29, R59, R58 ;  /* 0x0000003a3b1d723e */ /* 0x000fe400000000ff */
[----:B------:R-:W-:Y:S01]  /*10cd0*/  LOP3.LUT R116, R116, R117, RZ, 0x3c, !PT ;  /* 0x0000007574747212 */ /* 0x000fe200078e3cff */
[----:B------:R-:W-:Y:S01]  /*10ce0*/  IMAD.X R117, RZ, RZ, R115, P4 ;  /* 0x000000ffff757224 */ /* 0x000fe200020e0673 */
[----:B------:R-:W-:Y:S02]  /*10cf0*/  MOV R110, R110 ;  /* 0x0000006e006e7202 */ /* 0x000fe40000000f00 */
[----:B------:R-:W-:-:S02]  /*10d00*/  F2FP.F16.F32.PACK_AB R4, R65, R157 ;  /* 0x0000009d4104723e */ /* 0x000fc400000000ff */
[----:B------:R-:W-:Y:S02]  /*10d10*/  F2FP.F16.F32.PACK_AB R5, R67, R66 ;  /* 0x000000424305723e */ /* 0x000fe400000000ff */
[----:B------:R-:W-:Y:S02]  /*10d20*/  F2FP.F16.F32.PACK_AB R6, R69, R158 ;  /* 0x0000009e4506723e */ /* 0x000fe400000000ff */
[----:B------:R-:W-:Y:S02]  /*10d30*/  F2FP.F16.F32.PACK_AB R7, R71, R70 ;  /* 0x000000464707723e */ /* 0x000fe400000000ff */
[----:B------:R-:W-:Y:S01]  /*10d40*/  SHF.R.U64 R118, R118, 0x3, RZ ;  /* 0x0000000376767819 */ /* 0x000fe200000012ff */
[----:B------:R-:W-:Y:S01]  /*10d50*/  STSM.16.M88.4 [R112], R24 ;  /* 0x0000001870007844 */ /* 0x000fe20000000200 */
[----:B------:R-:W-:Y:S02]  /*10d60*/  MOV R108, R108 ;  /* 0x0000006c006c7202 */ /* 0x000fe40000000f00 */
[----:B------:R-:W-:-:S02]  /*10d70*/  F2FP.F16.F32.PACK_AB R8, R73, R159 ;  /* 0x0000009f4908723e */ /* 0x000fc400000000ff */
[----:B------:R-:W-:Y:S02]  /*10d80*/  F2FP.F16.F32.PACK_AB R9, R75, R74 ;  /* 0x0000004a4b09723e */ /* 0x000fe400000000ff */
[----:B------:R-:W-:Y:S02]  /*10d90*/  F2FP.F16.F32.PACK_AB R10, R77, R160 ;  /* 0x000000a04d0a723e */ /* 0x000fe400000000ff */
[----:B------:R-:W-:Y:S01]  /*10da0*/  F2FP.F16.F32.PACK_AB R11, R79, R78 ;  /* 0x0000004e4f0b723e */ /* 0x000fe200000000ff */
[----:B------:R0:W-:Y:S01]  /*10db0*/  STSM.16.M88.4 [R62], R28 ;  /* 0x0000001c3e007844 */ /* 0x0001e20000000200 */
[----:B------:R-:W-:Y:S02]  /*10dc0*/  SHF.R.U64 R120, R120, 0x3, RZ ;  /* 0x0000000378787819 */ /* 0x000fe400000012ff */
[----:B------:R-:W-:Y:S02]  /*10dd0*/  SHF.R.U64 R122, R122, 0x3, RZ ;  /* 0x000000037a7a7819 */ /* 0x000fe400000012ff */
[----:B------:R-:W-:-:S02]  /*10de0*/  MOV R106, R106 ;  /* 0x0000006a006a7202 */ /* 0x000fc40000000f00 */
        /* <DEDUP_REMOVED lines=8> */
[----:B------:R-:W-:Y:S01]  /*10e70*/  LOP3.LUT R118, R118, R119, RZ, 0x3c, !PT ;  /* 0x0000007776767212 */ /* 0x000fe200078e3cff */
[----:B------:R-:W-:Y:S01]  /*10e80*/  IMAD.X R119, RZ, RZ, R115, P5 ;  /* 0x000000ffff777224 */ /* 0x000fe200028e0673 */
[----:B0-----:R-:W-:Y:S01]  /*10e90*/  F2FP.F16.F32.PACK_AB R62, R101, R166 ;  /* 0x000000a6653e723e */ /* 0x001fe200000000ff */
[----:B------:R0:W-:Y:S01]  /*10ea0*/  STSM.16.M88.4 [R108], R8 ;  /* 0x000000086c007844 */ /* 0x0001e20000000200 */
[----:B------:R-:W-:Y:S02]  /*10eb0*/  MOV R116, R116 ;  /* 0x0000007400747202 */ /* 0x000fe40000000f00 */
[----:B------:R-:W-:Y:S02]  /*10ec0*/  LOP3.LUT R120, R120, R121, RZ, 0x3c, !PT ;  /* 0x0000007978787212 */ /* 0x000fe400078e3cff */
[----:B-1----:R-:W-:-:S02]  /*10ed0*/  F2FP.F16.F32.PACK_AB R4, R84, R167 ;  /* 0x000000a75404723e */ /* 0x002fc400000000ff */
[----:B------:R-:W-:Y:S02]  /*10ee0*/  F2FP.F16.F32.PACK_AB R5, R48, R44 ;  /* 0x0000002c3005723e */ /* 0x000fe400000000ff */
[----:B------:R-:W-:Y:S02]  /*10ef0*/  F2FP.F16.F32.PACK_AB R6, R88, R168 ;  /* 0x000000a85806723e */ /* 0x000fe400000000ff */
[----:B------:R-:W-:Y:S01]  /*10f00*/  F2FP.F16.F32.PACK_AB R7, R54, R52 ;  /* 0x000000343607723e */ /* 0x000fe200000000ff */
[----:B------:R-:W-:Y:S01]  /*10f10*/  STSM.16.M88.4 [R106], R36 ;  /* 0x000000246a007844 */ /* 0x000fe20000000200 */
[----:B------:R-:W-:Y:S01]  /*10f20*/  LOP3.LUT R122, R122, R123, RZ, 0x3c, !PT ;  /* 0x0000007b7a7a7212 */ /* 0x000fe200078e3cff */
[--C-:B------:R-:W-:Y:S01]  /*10f30*/  IMAD.X R123, RZ, RZ, R115.reuse, P1 ;  /* 0x000000ffff7b7224 */ /* 0x100fe200008e0673 */
[----:B------:R-:W-:Y:S01]  /*10f40*/  IADD3.X R121, RZ, R115, RZ, P0, !PT ;  /* 0x00000073ff797210 */ /* 0x000fe200007fe4ff */
[----:B------:R1:W-:Y:S01]  /*10f50*/  STSM.16.M88.4 [R3], R40 ;  /* 0x0000002803007844 */ /* 0x0003e20000000200 */
[----:B------:R-:W-:Y:S01]  /*10f60*/  IMAD.X R115, RZ, RZ, R115, P3 ;  /* 0x000000ffff737224 */ /* 0x000fe200018e0673 */
[----:B------:R-:W-:-:S02]  /*10f70*/  MOV R118, R118 ;  /* 0x0000007600767202 */ /* 0x000fc40000000f00 */
[----:B------:R-:W-:Y:S01]  /*10f80*/  STSM.16.M88.4 [R32], R60 ;  /* 0x0000003c20007844 */ /* 0x000fe20000000200 */
[----:B0-----:R-:W-:Y:S02]  /*10f90*/  F2FP.F16.F32.PACK_AB R8, R92, R169 ;  /* 0x000000a95c08723e */ /* 0x001fe400000000ff */
[----:B------:R-:W-:Y:S01]  /*10fa0*/  F2FP.F16.F32.PACK_AB R9, R64, R56 ;  /* 0x000000384009723e */ /* 0x000fe200000000ff */
[----:B------:R2:W-:Y:S01]  /*10fb0*/  STSM.16.M88.4 [R116], R4 ;  /* 0x0000000474007844 */ /* 0x0005e20000000200 */
[----:B------:R-:W-:Y:S02]  /*10fc0*/  F2FP.F16.F32.PACK_AB R10, R96, R170 ;  /* 0x000000aa600a723e */ /* 0x000fe400000000ff */
[----:B------:R-:W-:Y:S02]  /*10fd0*/  F2FP.F16.F32.PACK_AB R11, R72, R68 ;  /* 0x00000044480b723e */ /* 0x000fe400000000ff */
[----:B------:R-:W-:Y:S02]  /*10fe0*/  MOV R120, R120 ;  /* 0x0000007800787202 */ /* 0x000fe40000000f00 */
[----:B------:R-:W-:-:S02]  /*10ff0*/  F2FP.F16.F32.PACK_AB R24, R100, R171 ;  /* 0x000000ab6418723e */ /* 0x000fc400000000ff */
[----:B------:R-:W-:Y:S02]  /*11000*/  F2FP.F16.F32.PACK_AB R25, R80, R76 ;  /* 0x0000004c5019723e */ /* 0x000fe400000000ff */
[----:B------:R-:W-:Y:S02]  /*11010*/  F2FP.F16.F32.PACK_AB R26, R125, R124 ;  /* 0x0000007c7d1a723e */ /* 0x000fe400000000ff */
[----:B------:R-:W-:Y:S01]  /*11020*/  F2FP.F16.F32.PACK_AB R27, R127, R126 ;  /* 0x0000007e7f1b723e */ /* 0x000fe200000000ff */
[----:B-1----:R-:W0:Y:S01]  /*11030*/  LDC R3, c[0x0][0xbe8] ;  /* 0x0002fa00ff037b82 */ /* 0x002e220000000800 */
[----:B------:R-:W-:Y:S02]  /*11040*/  ISETP.NE.U32.AND P0, PT, RZ, UR4, PT ;  /* 0x00000004ff007c0c */ /* 0x000fe4000bf05070 */
[----:B--2---:R-:W-:Y:S02]  /*11050*/  IADD3 R6, P1, R174, UR4, RZ ;  /* 0x00000004ae067c10 */ /* 0x004fe4000ff3e0ff */
[----:B------:R-:W-:-:S02]  /*11060*/  MOV R122, R122 ;  /* 0x0000007a007a7202 */ /* 0x000fc40000000f00 */
[----:B------:R-:W-:Y:S02]  /*11070*/  F2FP.F16.F32.PACK_AB R28, R129, R128 ;  /* 0x00000080811c723e */ /* 0x000fe400000000ff */
[----:B------:R-:W-:Y:S02]  /*11080*/  F2FP.F16.F32.PACK_AB R29, R131, R130 ;  /* 0x00000082831d723e */ /* 0x000fe400000000ff */
[----:B------:R-:W-:Y:S02]  /*11090*/  F2FP.F16.F32.PACK_AB R30, R133, R132 ;  /* 0x00000084851e723e */ /* 0x000fe400000000ff */
[----:B------:R-:W-:Y:S01]  /*110a0*/  F2FP.F16.F32.PACK_AB R31, R135, R134 ;  /* 0x00000086871f723e */ /* 0x000fe200000000ff */
[----:B------:R-:W-:Y:S01]  /*110b0*/  STSM.16.M88.4 [R118], R8 ;  /* 0x0000000876007844 */ /* 0x000fe20000000200 */
[----:B------:R-:W-:Y:S02]  /*110c0*/  MOV R114, R114 ;  /* 0x0000007200727202 */ /* 0x000fe40000000f00 */
[----:B------:R-:W-:Y:S01]  /*110d0*/  ISETP.NE.AND.EX P0, PT, RZ, UR5, PT, P0 ;  /* 0x00000005ff007c0c */ /* 0x000fe2000bf05300 */
[----:B------:R-:W-:Y:S01]  /*110e0*/  STSM.16.M88.4 [R120], R24 ;  /* 0x0000001878007844 */ /* 0x000fe20000000200 */
[----:B------:R-:W-:Y:S01]  /*110f0*/  IADD3.X R7, R173, UR5, RZ, P1, !PT ;  /* 0x00000005ad077c10 */ /* 0x000fe20008ffe4ff */
[----:B------:R-:W-:-:S02]  /*11100*/  ULDC.64 UR4, c[0x0][0xc08] ;  /* 0x0003020000047ab9 */ /* 0x000fc40000000a00 */
        /* <DEDUP_REMOVED lines=9> */
[----:B-1----:R-:W-:Y:S01]  /*111a0*/  IMAD.U32 R0, RZ, RZ, UR4 ;  /* 0x00000004ff007e24 */ /* 0x002fe2000f8e00ff */
[----:B------:R-:W-:Y:S01]  /*111b0*/  @P2 IADD3.X R5, R173, UR5, RZ, P3, !PT ;  /* 0x00000005ad052c10 */ /* 0x000fe20009ffe4ff */
[----:B------:R2:W5:Y:S04]  /*111c0*/  @P0 LDG.E R80, desc[UR40][R6.64] ;  /* 0x0000002806500981 */ /* 0x000568000c1e1900 */
[----:B------:R2:W5:Y:S01]  /*111d0*/  @P2 LDG.E R0, desc[UR40][R4.64] ;  /* 0x0000002804002981 */ /* 0x000562000c1e1900 */
[----:B0-----:R-:W-:-:S13]  /*111e0*/  ISETP.NE.AND P1, PT, R3, 0x1, PT ;  /* 0x000000010300780c */ /* 0x001fda0003f25270 */
[----:B------:R-:W0:Y:S08]  /*111f0*/  @P1 LDC R8, c[0x0][0xbec] ;  /* 0x0002fb00ff081b82 */ /* 0x000e300000000800 */
[----:B------:R-:W1:Y:S01]  /*11200*/  @P1 LDC R9, c[0x0][0xbf0] ;  /* 0x0002fc00ff091b82 */ /* 0x000e620000000800 */
[----:B----4-:R-:W-:Y:S01]  /*11210*/  IMAD.IADD R15, R172, 0x1, R223 ;  /* 0x00000001ac0f7824 */ /* 0x010fe200078e02df */
[----:B--2---:R-:W-:Y:S06]  /*11220*/  @P2 BRA `(.L_x_5306) ;  /* 0x0000000000102947 */ /* 0x004fec0003800000 */
[----:B------:R-:W-:Y:S05]  /*11230*/  @!P0 BRA `(.L_x_5306) ;  /* 0x00000000000c8947 */ /* 0x000fea0003800000 */
[----:B------:R-:W2:Y:S04]  /*11240*/  LDG.E R5, desc[UR40][R6.64] ;  /* 0x0000002806057981 */ /* 0x000ea8000c1e1900 */
[----:B-----5:R-:W2:Y:S02]  /*11250*/  LDG.E R0, desc[UR40][R6.64+0x4] ;  /* 0x0000042806007981 */ /* 0x020ea4000c1e1900 */
[----:B--2---:R-:W-:-:S07]  /*11260*/  IMAD.IADD R0, R0, 0x1, -R5 ;  /* 0x0000000100007824 */ /* 0x004fce00078e0a05 */
.L_x_5306:
[----:B------:R-:W2:Y:S01]  /*11270*/  LDL.LU R14, [R1+0x44] ;  /* 0x00004400010e7983 */ /* 0x000ea20000300800 */
[----:B0-----:R-:W-:Y:S01]  /*11280*/  @P1 IMAD.HI.U32 R4, R15, R8, RZ ;  /* 0x000000080f041227 */ /* 0x001fe200078e00ff */
[----:B------:R-:W-:Y:S01]  /*11290*/  ULDC.64 UR4, c[0x0][0xb90] ;  /* 0x0002e40000047ab9 */ /* 0x000fe20000000a00 */
[----:B-----5:R-:W-:Y:S01]  /*112a0*/  SHF.R.S32.HI R81, RZ, 0x1f, R80 ;  /* 0x0000001fff517819 */ /* 0x020fe20000011450 */
[----:B------:R-:W3:Y:S01]  /*112b0*/  LDL.LU R10, [R1+0x38] ;  /* 0x00003800010a7983 */ /* 0x000ee20000300800 */
[----:B------:R-:W0:Y:S01]  /*112c0*/  S2R R87, SR_TID.X ;  /* 0x0000000000577919 */ /* 0x000e220000002100 */
[----:B------:R-:W-:Y:S01]  /*112d0*/  MOV R7, R15 ;  /* 0x0000000f00077202 */ /* 0x000fe20000000f00 */
[----:B------:R-:W4:Y:S01]  /*112e0*/  S2R R27, SR_TID.X ;  /* 0x00000000001b7919 */ /* 0x000f220000002100 */
[----:B------:R-:W-:Y:S01]  /*112f0*/  IMAD R0, R0, R3, RZ ;  /* 0x0000000300007224 */ /* 0x000fe200078e02ff */
[----:B------:R-:W4:Y:S01]  /*11300*/  @P1 LDC R85, c[0x0][0xbec] ;  /* 0x0002fb00ff551b82 */ /* 0x000f220000000800 */
[----:B------:R-:W4:Y:S01]  /*11310*/  LDL.LU R88, [R1+0x2c] ;  /* 0x00002c0001587983 */ /* 0x000f220000300800 */
[----:B-1----:R-:W-:Y:S01]  /*11320*/  @P1 SHF.R.U32.HI R7, RZ, R9, R4 ;  /* 0x00000009ff071219 */ /* 0x002fe20000011604 */
[----:B0-----:R-:W-:-:S05]  /*11330*/  VIADD R87, R87, 0xffffff80 ;  /* 0xffffff8057577836 */ /* 0x001fca0000000000 */
[----:B------:R-:W-:-:S04]  /*11340*/  SHF.R.S32.HI R86, RZ, 0x1f, R87 ;  /* 0x0000001fff567819 */ /* 0x000fc80000011457 */
[----:B------:R-:W-:-:S04]  /*11350*/  LEA.HI R86, R86, R87, RZ, 0x3 ;  /* 0x0000005756567211 */ /* 0x000fc800078f18ff */
[----:B------:R-:W-:-:S05]  /*11360*/  SHF.R.S32.HI R86, RZ, 0x3, R86 ;  /* 0x00000003ff567819 */ /* 0x000fca0000011456 */
[--C-:B------:R-:W-:Y:S01]  /*11370*/  IMAD R11, R86, 0x40, R219.reuse ;  /* 0x00000040560b7824 */ /* 0x100fe200078e02db */
[C---:B------:R-:W-:Y:S01]  /*11380*/  IADD3 R89, R219.reuse, 0xc0, RZ ;  /* 0x000000c0db597810 */ /* 0x040fe20007ffe0ff */
[C---:B------:R-:W-:Y:S02]  /*11390*/  VIADD R91, R219.reuse, 0x80 ;  /* 0x00000080db5b7836 */ /* 0x040fe40000000000 */
[C---:B------:R-:W-:Y:S01]  /*113a0*/  VIADD R93, R219.reuse, 0x40 ;  /* 0x00000040db5d7836 */ /* 0x040fe20000000000 */
[----:B------:R-:W-:Y:S01]  /*113b0*/  BSSY B1, `(.L_x_5307) ;  /* 0x00000de000017945 */ /* 0x000fe20003800000 */
[C---:B------:R-:W-:Y:S01]  /*113c0*/  VIADD R90, R219.reuse, 0x80 ;  /* 0x00000080db5a7836 */ /* 0x040fe20000000000 */
[----:B------:R-:W-:Y:S01]  /*113d0*/  SHF.R.S32.HI R94, RZ, 0x1f, R219 ;  /* 0x0000001fff5e7819 */ /* 0x000fe200000114db */
[----:B------:R-:W-:Y:S01]  /*113e0*/  VIADD R92, R219, 0x40 ;  /* 0x00000040db5c7836 */ /* 0x000fe20000000000 */
[----:B--2---:R-:W-:Y:S02]  /*113f0*/  SEL R32, R14, RZ, !P0 ;  /* 0x000000ff0e207207 */ /* 0x004fe40004000000 */
[----:B---3--:R-:W-:-:S02]  /*11400*/  SEL R82, R10, RZ, !P0 ;  /* 0x000000ff0a527207 */ /* 0x008fc40004000000 */
[----:B------:R-:W2:Y:S01]  /*11410*/  LDL R10, [R1+0x50] ;  /* 0x00005000010a7983 */ /* 0x000ea20000100800 */
[----:B----4-:R-:W-:Y:S01]  /*11420*/  SHF.R.S32.HI R83, RZ, 0x1f, R88 ;  /* 0x0000001fff537819 */ /* 0x010fe20000011458 */
[----:B------:R-:W-:-:S04]  /*11430*/  IMAD.WIDE.U32 R4, R88, UR4, R80 ;  /* 0x0000000458047c25 */ /* 0x000fc8000f8e0050 */
[----:B------:R-:W-:-:S04]  /*11440*/  IMAD R6, R83, UR4, RZ ;  /* 0x0000000453067c24 */ /* 0x000fc8000f8e02ff */
[----:B------:R-:W-:Y:S01]  /*11450*/  IMAD R9, R88, UR5, R6 ;  /* 0x0000000558097c24 */ /* 0x000fe2000f8e0206 */
[----:B------:R-:W-:Y:S01]  /*11460*/  ULDC.64 UR4, c[0x0][0xb98] ;  /* 0x0002e60000047ab9 */ /* 0x000fe20000000a00 */
[----:B------:R-:W-:Y:S02]  /*11470*/  IMAD.MOV R6, RZ, RZ, -R7 ;  /* 0x000000ffff067224 */ /* 0x000fe400078e0a07 */
        /* <DEDUP_REMOVED lines=14> */
[----:B------:R-:W-:Y:S01]  /*11560*/  ULDC.64 UR4, c[0x0][0xb50] ;  /* 0x0002d40000047ab9 */ /* 0x000fe20000000a00 */
[----:B------:R-:W-:Y:S02]  /*11570*/  IADD3 R15, P3, R20, 0x2000, RZ ;  /* 0x00002000140f7810 */ /* 0x000fe40007f7e0ff */
[----:B------:R-:W-:Y:S01]  /*11580*/  IMAD.IADD R5, R5, 0x1, R11 ;  /* 0x0000000105057824 */ /* 0x000fe200078e020b */
[----:B------:R-:W-:Y:S02]  /*11590*/  LEA R6, P0, R4, UR4, 0x2 ;  /* 0x0000000404067c11 */ /* 0x000fe4000f8010ff */
[----:B------:R-:W-:Y:S02]  /*115a0*/  IADD3 R7, P2, R20, 0x1000, RZ ;  /* 0x0000100014077810 */ /* 0x000fe40007f5e0ff */
[----:B------:R-:W-:Y:S02]  /*115b0*/  LEA.HI.X R4, R4, UR5, R5, 0x2, P0 ;  /* 0x0000000504047c11 */ /* 0x000fe400080f1405 */
[----:B------:R-:W-:Y:S01]  /*115c0*/  LOP3.LUT R14, R15, 0x380, RZ, 0xc0, !PT ;  /* 0x000003800f0e7812 */ /* 0x000fe200078ec0ff */
[----:B------:R-:W-:Y:S01]  /*115d0*/  IMAD.X R9, RZ, RZ, R21, P2 ;  /* 0x000000ffff097224 */ /* 0x000fe200010e0615 */
[----:B------:R-:W-:Y:S01]  /*115e0*/  IADD3 R29, P0, R20, 0x4000, RZ ;  /* 0x00004000141d7810 */ /* 0x000fe20007f1e0ff */
[----:B------:R-:W-:Y:S01]  /*115f0*/  VIADD R27, R27, 0xffffff80 ;  /* 0xffffff801b1b7836 */ /* 0x000fe20000000000 */
[----:B------:R-:W-:-:S02]  /*11600*/  SHF.R.U64 R14, R14, 0x3, RZ ;  /* 0x000000030e0e7819 */ /* 0x000fc400000012ff */
[C---:B------:R-:W-:Y:S02]  /*11610*/  IADD3 R25, P5, R20.reuse, 0x3000, RZ ;  /* 0x0000300014197810 */ /* 0x040fe40007fbe0ff */
[C---:B------:R-:W-:Y:S01]  /*11620*/  IADD3 R37, P4, R20.reuse, 0x5000, RZ ;  /* 0x0000500014257810 */ /* 0x040fe20007f9e0ff */
[----:B------:R-:W-:Y:S01]  /*11630*/  SHFL.IDX PT, R54, R6, RZ, 0x1c1f ;  /* 0x001c1fff06367589 */ /* 0x000fe200000e0000 */
[----:B------:R-:W-:Y:S01]  /*11640*/  LOP3.LUT R28, R29, 0x380, RZ, 0xc0, !PT ;  /* 0x000003801d1c7812 */ /* 0x000fe200078ec0ff */
[----:B------:R-:W-:Y:S01]  /*11650*/  ULDC.64 UR4, c[0x0][0xaa0] ;  /* 0x0002a80000047ab9 */ /* 0x000fe20000000a00 */
[----:B------:R-:W-:Y:S02]  /*11660*/  IADD3 R41, P2, R20, 0x6000, RZ ;  /* 0x0000600014297810 */ /* 0x000fe40007f5e0ff */
[----:B------:R-:W-:Y:S02]  /*11670*/  SHF.R.U64 R28, R28, 0x3, RZ ;  /* 0x000000031c1c7819 */ /* 0x000fe400000012ff */
[----:B------:R-:W-:Y:S01]  /*11680*/  LOP3.LUT R14, R14, R15, RZ, 0x3c, !PT ;  /* 0x0000000f0e0e7212 */ /* 0x000fe200078e3cff */
[----:B------:R-:W-:Y:S01]  /*11690*/  IMAD.X R15, RZ, RZ, R21, P3 ;  /* 0x000000ffff0f7224 */ /* 0x000fe200018e0615 */
[----:B------:R-:W-:-:S02]  /*116a0*/  LOP3.LUT R40, R41, 0x380, RZ, 0xc0, !PT ;  /* 0x0000038029287812 */ /* 0x000fc400078ec0ff */
[----:B------:R-:W-:Y:S02]  /*116b0*/  IADD3 R45, P3, R20, 0x7000, RZ ;  /* 0x00007000142d7810 */ /* 0x000fe40007f7e0ff */
[----:B------:R-:W-:Y:S02]  /*116c0*/  SHF.R.S32.HI R26, RZ, 0x1f, R27 ;  /* 0x0000001fff1a7819 */ /* 0x000fe4000001141b */
[----:B------:R-:W-:Y:S01]  /*116d0*/  LOP3.LUT R28, R28, R29, RZ, 0x3c, !PT ;  /* 0x0000001d1c1c7212 */ /* 0x000fe200078e3cff */
[----:B------:R-:W-:Y:S01]  /*116e0*/  IMAD.X R29, RZ, RZ, R21, P0 ;  /* 0x000000ffff1d7224 */ /* 0x000fe200000e0615 */
[----:B------:R-:W-:Y:S02]  /*116f0*/  SHF.R.U64 R40, R40, 0x3, RZ ;  /* 0x0000000328287819 */ /* 0x000fe400000012ff */
[----:B------:R-:W-:Y:S02]  /*11700*/  IADD3 R53, P0, R20, 0x9000, RZ ;  /* 0x0000900014357810 */ /* 0x000fe40007f1e0ff */
[----:B------:R-:W-:-:S02]  /*11710*/  LOP3.LUT R44, R45, 0x380, RZ, 0xc0, !PT ;  /* 0x000003802d2c7812 */ /* 0x000fc400078ec0ff */
[----:B------:R-:W-:Y:S02]  /*11720*/  LEA.HI R26, R26, R27, RZ, 0x7 ;  /* 0x0000001b1a1a7211 */ /* 0x000fe400078f38ff */
[----:B------:R-:W-:Y:S02]  /*11730*/  LOP3.LUT R24, R25, 0x380, RZ, 0xc0, !PT ;  /* 0x0000038019187812 */ /* 0x000fe400078ec0ff */
[----:B------:R-:W-:Y:S02]  /*11740*/  LOP3.LUT R36, R37, 0x380, RZ, 0xc0, !PT ;  /* 0x0000038025247812 */ /* 0x000fe400078ec0ff */
[----:B------:R-:W-:Y:S01]  /*11750*/  LOP3.LUT R40, R40, R41, RZ, 0x3c, !PT ;  /* 0x0000002928287212 */ /* 0x000fe200078e3cff */
[----:B------:R-:W-:Y:S01]  /*11760*/  IMAD.X R41, RZ, RZ, R21, P2 ;  /* 0x000000ffff297224 */ /* 0x000fe200010e0615 */
[----:B------:R-:W-:Y:S02]  /*11770*/  LOP3.LUT R52, R53, 0x380, RZ, 0xc0, !PT ;  /* 0x0000038035347812 */ /* 0x000fe400078ec0ff */
[----:B------:R-:W-:-:S02]  /*11780*/  SHF.R.U64 R44, R44, 0x3, RZ ;  /* 0x000000032c2c7819 */ /* 0x000fc400000012ff */
[----:B------:R-:W-:Y:S02]  /*11790*/  IADD3 R61, P2, R20, 0xb000, RZ ;  /* 0x0000b000143d7810 */ /* 0x000fe40007f5e0ff */
[----:B------:R-:W-:Y:S02]  /*117a0*/  LOP3.LUT R26, R26, 0xffffff80, RZ, 0xc0, !PT ;  /* 0xffffff801a1a7812 */ /* 0x000fe400078ec0ff */
[----:B------:R-:W-:Y:S02]  /*117b0*/  SHF.R.U64 R24, R24, 0x3, RZ ;  /* 0x0000000318187819 */ /* 0x000fe400000012ff */
[----:B------:R-:W-:Y:S01]  /*117c0*/  SHF.R.U64 R36, R36, 0x3, RZ ;  /* 0x0000000324247819 */ /* 0x000fe200000012ff */
[----:B------:R-:W-:Y:S01]  /*117d0*/  IMAD.IADD R26, R27, 0x1, -R26 ;  /* 0x000000011b1a7824 */ /* 0x000fe200078e0a1a */
[----:B------:R-:W-:Y:S02]  /*117e0*/  SHF.R.U64 R52, R52, 0x3, RZ ;  /* 0x0000000334347819 */ /* 0x000fe400000012ff */
[----:B------:R-:W-:Y:S01]  /*117f0*/  LOP3.LUT R44, R44, R45, RZ, 0x3c, !PT ;  /* 0x0000002d2c2c7212 */ /* 0x000fe200078e3cff */
[----:B------:R-:W-:Y:S01]  /*11800*/  IMAD.X R45, RZ, RZ, R21, P3 ;  /* 0x000000ffff2d7224 */ /* 0x000fe200018e0615 */
[----:B------:R-:W-:-:S02]  /*11810*/  LOP3.LUT R60, R61, 0x380, RZ, 0xc0, !PT ;  /* 0x000003803d3c7812 */ /* 0x000fc400078ec0ff */
[----:B------:R-:W-:Y:S02]  /*11820*/  LOP3.LUT R24, R24, R25, RZ, 0x3c, !PT ;  /* 0x0000001918187212 */ /* 0x000fe400078e3cff */
[----:B------:R-:W-:Y:S01]  /*11830*/  LOP3.LUT R36, R36, R37, RZ, 0x3c, !PT ;  /* 0x0000002524247212 */ /* 0x000fe200078e3cff */
[----:B------:R-:W-:Y:S01]  /*11840*/  IMAD.X R37, RZ, RZ, R21, P4 ;  /* 0x000000ffff257224 */ /* 0x000fe200020e0615 */
[----:B------:R-:W-:Y:S02]  /*11850*/  IADD3.X R25, RZ, R21, RZ, P5, !PT ;  /* 0x00000015ff197210 */ /* 0x000fe40002ffe4ff */
[C---:B------:R-:W-:Y:S01]  /*11860*/  IADD3 R65, P3, R20.reuse, 0xc000, RZ ;  /* 0x0000c00014417810 */ /* 0x040fe20007f7e0ff */
[----:B------:R-:W0:Y:S01]  /*11870*/  SHFL.IDX PT, R55, R4, RZ, 0x1c1f ;  /* 0x001c1fff04377589 */ /* 0x000e2200000e0000 */
[C---:B------:R-:W-:Y:S02]  /*11880*/  IADD3 R49, P5, R20.reuse, 0x8000, RZ ;  /* 0x0000800014317810 */ /* 0x040fe40007fbe0ff */
[----:B------:R-:W-:Y:S01]  /*11890*/  IADD3 R57, P4, R20, 0xa000, RZ ;  /* 0x0000a00014397810 */ /* 0x000fe20007f9e0ff */
[----:B------:R-:W-:Y:S01]  /*118a0*/  SHFL.IDX PT, R58, R6, 0x1, 0x1c1f ;  /* 0x003c1f00063a7f89 */ /* 0x000fe200000e0000 */
[----:B------:R-:W-:-:S02]  /*118b0*/  LOP3.LUT R52, R52, R53, RZ, 0x3c, !PT ;  /* 0x0000003534347212 */ /* 0x000fc400078e3cff */
[----:B------:R-:W-:Y:S01]  /*118c0*/  SHF.R.U64 R60, R60, 0x3, RZ ;  /* 0x000000033c3c7819 */ /* 0x000fe200000012ff */
[----:B------:R1:W3:Y:S01]  /*118d0*/  SHFL.IDX PT, R59, R4, 0x1, 0x1c1f ;  /* 0x003c1f00043b7f89 */ /* 0x0002e200000e0000 */
[----:B------:R-:W-:Y:S02]  /*118e0*/  IADD3.X R53, RZ, R21, RZ, P0, !PT ;  /* 0x00000015ff357210 */ /* 0x000fe400007fe4ff */
[----:B------:R-:W-:Y:S02]  /*118f0*/  LOP3.LUT R64, R65, 0x380, RZ, 0xc0, !PT ;  /* 0x0000038041407812 */ /* 0x000fe400078ec0ff */
[----:B------:R-:W-:Y:S02]  /*11900*/  LOP3.LUT P0, RZ, R26, 0x3, RZ, 0xc0, !PT ;  /* 0x000000031aff7812 */ /* 0x000fe4000780c0ff */
        /* <DEDUP_REMOVED lines=9> */
[----:B------:R-:W-:Y:S02]  /*119a0*/  SHF.R.S32.HI R84, RZ, 0x1f, R87 ;  /* 0x0000001fff547819 */ /* 0x000fe40000011457 */
[----:B------:R-:W-:Y:S01]  /*119b0*/  LOP3.LUT R64, R64, R65, RZ, 0x3c, !PT ;  /* 0x0000004140407212 */ /* 0x000fe200078e3cff */
[--C-:B------:R-:W-:Y:S01]  /*119c0*/  IMAD.X R65, RZ, RZ, R21.reuse, P3 ;  /* 0x000000ffff417224 */ /* 0x100fe200018e0615 */
[----:B------:R-:W-:Y:S02]  /*119d0*/  LOP3.LUT R8, R8, R7, RZ, 0x3c, !PT ;  /* 0x0000000708087212 */ /* 0x000fe400078e3cff */
[----:B------:R-:W-:Y:S01]  /*119e0*/  LOP3.LUT R48, R48, R49, RZ, 0x3c, !PT ;  /* 0x0000003130307212 */ /* 0x000fe200078e3cff */
[--C-:B------:R-:W-:Y:S01]  /*119f0*/  IMAD.X R49, RZ, RZ, R21.reuse, P5 ;  /* 0x000000ffff317224 */ /* 0x100fe200028e0615 */
[----:B------:R-:W-:Y:S01]  /*11a00*/  LOP3.LUT R56, R56, R57, RZ, 0x3c, !PT ;  /* 0x0000003938387212 */ /* 0x000fe200078e3cff */
[----:B------:R-:W-:Y:S01]  /*11a10*/  IMAD.X R57, RZ, RZ, R21, P4 ;  /* 0x000000ffff397224 */ /* 0x000fe200020e0615 */
[----:B------:R-:W-:-:S02]  /*11a20*/  IADD3 R7, P3, R20, 0xf000, RZ ;  /* 0x0000f00014077810 */ /* 0x000fc40007f7e0ff */
[----:B------:R-:W-:Y:S02]  /*11a30*/  LEA.HI R84, R84, R87, RZ, 0x3 ;  /* 0x0000005754547211 */ /* 0x000fe400078f18ff */
[C---:B------:R-:W-:Y:S02]  /*11a40*/  IADD3 R69, P5, R20.reuse, 0xd000, RZ ;  /* 0x0000d00014457810 */ /* 0x040fe40007fbe0ff */
[C---:B------:R-:W-:Y:S02]  /*11a50*/  IADD3 R73, P4, R20.reuse, 0xe000, RZ ;  /* 0x0000e00014497810 */ /* 0x040fe40007f9e0ff */
[----:B------:R-:W-:Y:S02]  /*11a60*/  LOP3.LUT R11, R20, 0x380, RZ, 0xc0, !PT ;  /* 0x00000380140b7812 */ /* 0x000fe400078ec0ff */
[----:B-1----:R-:W-:Y:S02]  /*11a70*/  LOP3.LUT R4, R7, 0x380, RZ, 0xc0, !PT ;  /* 0x0000038007047812 */ /* 0x002fe400078ec0ff */
[----:B------:R-:W-:-:S02]  /*11a80*/  LOP3.LUT R84, R84, 0xfffffff8, RZ, 0xc0, !PT ;  /* 0xfffffff854547812 */ /* 0x000fc400078ec0ff */
[----:B------:R-:W-:Y:S02]  /*11a90*/  LOP3.LUT R68, R69, 0x380, RZ, 0xc0, !PT ;  /* 0x0000038045447812 */ /* 0x000fe400078ec0ff */
[----:B------:R-:W-:Y:S02]  /*11aa0*/  LOP3.LUT R72, R73, 0x380, RZ, 0xc0, !PT ;  /* 0x0000038049487812 */ /* 0x000fe400078ec0ff */
[----:B------:R-:W-:Y:S01]  /*11ab0*/  SHF.R.U64 R11, R11, 0x3, RZ ;  /* 0x000000030b0b7819 */ /* 0x000fe200000012ff */
[----:B------:R-:W-:Y:S01]  /*11ac0*/  IMAD.IADD R84, R87, 0x1, -R84 ;  /* 0x0000000157547824 */ /* 0x000fe200078e0a54 */
[----:B------:R-:W-:Y:S01]  /*11ad0*/  SHF.R.U64 R4, R4, 0x3, RZ ;  /* 0x0000000304047819 */ /* 0x000fe200000012ff */
[----:B------:R-:W1:Y:S01]  /*11ae0*/  @P1 LDC R87, c[0x0][0xbf0] ;  /* 0x0002fc00ff571b82 */ /* 0x000e620000000800 */
[----:B------:R-:W-:Y:S02]  /*11af0*/  SHF.R.U64 R68, R68, 0x3, RZ ;  /* 0x0000000344447819 */ /* 0x000fe400000012ff */
[----:B------:R-:W-:-:S02]  /*11b00*/  SHF.R.U64 R72, R72, 0x3, RZ ;  /* 0x0000000348487819 */ /* 0x000fc400000012ff */
[----:B------:R-:W-:Y:S02]  /*11b10*/  LOP3.LUT R20, R11, R20, RZ, 0x3c, !PT ;  /* 0x000000140b147212 */ /* 0x000fe400078e3cff */
[----:B------:R-:W-:Y:S01]  /*11b20*/  LOP3.LUT R68, R68, R69, RZ, 0x3c, !PT ;  /* 0x0000004544447212 */ /* 0x000fe200078e3cff */
[--C-:B------:R-:W-:Y:S01]  /*11b30*/  IMAD.X R69, RZ, RZ, R21.reuse, P5 ;  /* 0x000000ffff457224 */ /* 0x100fe200028e0615 */
[----:B------:R-:W-:Y:S01]  /*11b40*/  LOP3.LUT R72, R72, R73, RZ, 0x3c, !PT ;  /* 0x0000004948487212 */ /* 0x000fe200078e3cff */
[----:B------:R-:W-:Y:S01]  /*11b50*/  IMAD.X R73, RZ, RZ, R21, P4 ;  /* 0x000000ffff497224 */ /* 0x000fe200020e0615 */
[----:B------:R-:W-:Y:S02]  /*11b60*/  LOP3.LUT R76, R4, R7, RZ, 0x3c, !PT ;  /* 0x00000007044c7212 */ /* 0x000fe400078e3cff */
[----:B------:R-:W-:Y:S02]  /*11b70*/  IADD3.X R77, RZ, R21, RZ, P3, !PT ;  /* 0x00000015ff4d7210 */ /* 0x000fe40001ffe4ff */
[----:B------:R-:W-:-:S02]  /*11b80*/  SHF.R.S32.HI R89, RZ, 0x1f, R89 ;  /* 0x0000001fff597819 */ /* 0x000fc40000011459 */
[----:B------:R-:W-:Y:S02]  /*11b90*/  SHF.R.S32.HI R91, RZ, 0x1f, R91 ;  /* 0x0000001fff5b7819 */ /* 0x000fe4000001145b */
[----:B------:R-:W-:Y:S01]  /*11ba0*/  SHF.R.S32.HI R93, RZ, 0x1f, R93 ;  /* 0x0000001fff5d7819 */ /* 0x000fe2000001145d */
[----:B--2---:R-:W-:-:S05]  /*11bb0*/  IMAD.IADD R5, R10, 0x1, R223 ;  /* 0x000000010a057824 */ /* 0x004fca00078e02df */
[C---:B------:R-:W-:Y:S01]  /*11bc0*/  ISETP.GE.OR P2, PT, R5.reuse, R0, P0 ;  /* 0x000000000500720c */ /* 0x040fe20000746670 */
[----:B------:R-:W-:-:S05]  /*11bd0*/  VIADD R5, R5, 0x8 ;  /* 0x0000000805057836 */ /* 0x000fca0000000000 */
[----:B------:R-:W-:-:S07]  /*11be0*/  ISETP.GE.OR P0, PT, R5, R0, P0 ;  /* 0x000000000500720c */ /* 0x000fce0000706670 */
[----:B0-----:R-:W-:Y:S06]  /*11bf0*/  @!P2 ST.E desc[UR40][R54.64], R13 ;  /* 0x0000000d3600a985 */ /* 0x001fec000c101928 */
[----:B---3--:R0:W-:Y:S04]  /*11c00*/  @!P0 ST.E desc[UR40][R58.64], R12 ;  /* 0x0000000c3a008985 */ /* 0x0081e8000c101928 */
[----:B------:R2:W5:Y:S04]  /*11c10*/  LD.E.128 R4, desc[UR40][R20.64] ;  /* 0x0000002814047980 */ /* 0x000568000c101d00 */
[----:B------:R-:W5:Y:S04]  /*11c20*/  LD.E.128 R8, desc[UR40][R8.64] ;  /* 0x0000002808087980 */ /* 0x000f68000c101d00 */
[----:B0-----:R-:W5:Y:S01]  /*11c30*/  LD.E.128 R12, desc[UR40][R14.64] ;  /* 0x000000280e0c7980 */ /* 0x001f62000c101d00 */
[----:B--2---:R-:W-:-:S03]  /*11c40*/  IMAD R21, R81, UR4, RZ ;  /* 0x0000000451157c24 */ /* 0x004fc6000f8e02ff */
[----:B------:R-:W5:Y:S01]  /*11c50*/  LD.E.128 R24, desc[UR40][R24.64] ;  /* 0x0000002818187980 */ /* 0x000f62000c101d00 */
[C---:B------:R-:W-:Y:S02]  /*11c60*/  IMAD R81, R80.reuse, UR5, R21 ;  /* 0x0000000550517c24 */ /* 0x040fe4000f8e0215 */
[----:B------:R-:W-:Y:S01]  /*11c70*/  IMAD.WIDE.U32 R20, R80, UR4, RZ ;  /* 0x0000000450147c25 */ /* 0x000fe2000f8e00ff */
[----:B------:R-:W-:Y:S01]  /*11c80*/  ULDC.64 UR4, c[0x0][0xae8] ;  /* 0x0002ba0000047ab9 */ /* 0x000fe20000000a00 */
[----:B------:R-:W5:Y:S02]  /*11c90*/  LD.E.128 R28, desc[UR40][R28.64] ;  /* 0x000000281c1c7980 */ /* 0x000f64000c101d00 */
[----:B------:R-:W-:Y:S02]  /*11ca0*/  IMAD R80, R84, 0x20, R86 ;  /* 0x0000002054507824 */ /* 0x000fe400078e0256 */
[----:B------:R-:W-:Y:S01]  /*11cb0*/  IMAD.IADD R21, R21, 0x1, R81 ;  /* 0x0000000115157824 */ /* 0x000fe200078e0251 */
        /* <DEDUP_REMOVED lines=12> */
[----:B-1----:R-:W-:Y:S01]  /*11d80*/  @P1 SHF.R.U32.HI R81, RZ, R87, R80 ;  /* 0x00000057ff511219 */ /* 0x002fe20000011650 */
[----:B------:R-:W-:Y:S01]  /*11d90*/  IMAD R83, R32, UR4, RZ ;  /* 0x0000000420537c24 */ /* 0x000fe2000f8e02ff */
[----:B------:R-:W5:Y:S03]  /*11da0*/  LD.E.128 R52, desc[UR40][R52.64] ;  /* 0x0000002834347980 */ /* 0x000f66000c101d00 */
[C---:B------:R-:W-:Y:S01]  /*11db0*/  IMAD R85, R82.reuse, UR5, R83 ;  /* 0x0000000552557c24 */ /* 0x040fe2000f8e0253 */
[----:B------:R-:W5:Y:S01]  /*11dc0*/  LD.E.128 R56, desc[UR40][R56.64] ;  /* 0x0000002838387980 */ /* 0x000f62000c101d00 */
[----:B------:R-:W-:Y:S01]  /*11dd0*/  IMAD.WIDE.U32 R82, R82, UR4, R20 ;  /* 0x0000000452527c25 */ /* 0x000fe2000f8e0014 */
[--C-:B------:R-:W-:Y:S01]  /*11de0*/  SHF.R.S32.HI R20, RZ, 0x1f, R81.reuse ;  /* 0x0000001fff147819 */ /* 0x100fe20000011451 */
[----:B------:R-:W-:Y:S01]  /*11df0*/  ULDC.64 UR4, c[0x0][0xae0] ;  /* 0x0002b80000047ab9 */ /* 0x000fe20000000a00 */
[----:B------:R-:W5:Y:S01]  /*11e00*/  LD.E.128 R60, desc[UR40][R60.64] ;  /* 0x000000283c3c7980 */ /* 0x000f62000c101d00 */
[----:B------:R-:W-:Y:S01]  /*11e10*/  IMAD.MOV R32, RZ, RZ, -R81 ;  /* 0x000000ffff207224 */ /* 0x000fe200078e0a51 */
[----:B------:R-:W-:Y:S01]  /*11e20*/  IADD3 R83, R83, R85, RZ ;  /* 0x0000005553537210 */ /* 0x000fe20007ffe0ff */
[----:B------:R-:W-:Y:S01]  /*11e30*/  IMAD R20, R20, UR4, RZ ;  /* 0x0000000414147c24 */ /* 0x000fe2000f8e02ff */
[----:B------:R-:W5:Y:S01]  /*11e40*/  LD.E.128 R64, desc[UR40][R64.64] ;  /* 0x0000002840407980 */ /* 0x000f62000c101d00 */
[----:B------:R-:W-:-:S03]  /*11e50*/  IMAD R3, R3, R32, R84 ;  /* 0x0000002003037224 */ /* 0x000fc600078e0254 */
[----:B------:R-:W5:Y:S01]  /*11e60*/  LD.E.128 R68, desc[UR40][R68.64] ;  /* 0x0000002844447980 */ /* 0x000f62000c101d00 */
[C---:B------:R-:W-:Y:S01]  /*11e70*/  IMAD R85, R81.reuse, UR5, R20 ;  /* 0x0000000551557c24 */ /* 0x040fe2000f8e0214 */
[----:B------:R-:W-:Y:S02]  /*11e80*/  SHF.R.S32.HI R32, RZ, 0x1f, R3 ;  /* 0x0000001fff207819 */ /* 0x000fe40000011403 */
[----:B------:R-:W5:Y:S01]  /*11e90*/  LD.E.128 R72, desc[UR40][R72.64] ;  /* 0x0000002848487980 */ /* 0x000f62000c101d00 */
[----:B------:R-:W-:Y:S01]  /*11ea0*/  IMAD.WIDE.U32 R20, R81, UR4, R82 ;  /* 0x0000000451147c25 */ /* 0x000fe2000f8e0052 */
[----:B------:R-:W-:Y:S02]  /*11eb0*/  ULDC.64 UR4, c[0x0][0xad8] ;  /* 0x0002b60000047ab9 */ /* 0x000fe40000000a00 */
        /* <DEDUP_REMOVED lines=19> */
[----:B------:R-:W-:Y:S02]  /*11ff0*/  PRMT R3, RZ, 0x654, R3 ;  /* 0x00000654ff037816 */ /* 0x000fe40000000003 */
[----:B------:R-:W-:Y:S01]  /*12000*/  ISETP.GE.AND P1, PT, R81, R0, PT ;  /* 0x000000005100720c */ /* 0x000fe20003f26270 */
[----:B------:R-:W-:Y:S01]  /*12010*/  VIADD R81, R223, 0x40 ;  /* 0x00000040df517836 */ /* 0x000fe20000000000 */
[----:B0-----:R0:W-:Y:S01]  /*12020*/  SYNCS.ARRIVE.TRANS64.RED.A1T0 RZ, [R3+URZ], RZ ;  /* 0x000000ff03ff79a7 */ /* 0x0011e2000810043f */
[----:B------:R0:W1:Y:S01]  /*12030*/  SHFL.IDX PT, R84, R32, RZ, 0x181f ;  /* 0x00181fff20547589 */ /* 0x00006200000e0000 */
[----:B------:R-:W-:-:S03]  /*12040*/  VIADD R87, R219, 0xc0 ;  /* 0x000000c0db577836 */ /* 0x000fc60000000000 */
[----:B------:R0:W2:Y:S01]  /*12050*/  SHFL.IDX PT, R88, R86, RZ, 0x181f ;  /* 0x00181fff56587589 */ /* 0x0000a200000e0000 */
[----:B------:R-:W-:Y:S01]  /*12060*/  ISETP.GE.AND P0, PT, R81, R0, PT ;  /* 0x000000005100720c */ /* 0x000fe20003f06270 */
[----:B------:R-:W-:-:S12]  /*12070*/  @P2 BRA `(.L_x_5308) ;  /* 0x0000000000442947 */ /* 0x000fd80003800000 */
        /* <DEDUP_REMOVED lines=17> */
.L_x_5308:
[----:B------:R-:W-:Y:S05]  /*12190*/  BSYNC B1 ;  /* 0x0000000000017941 */ /* 0x000fea0003800000 */
.L_x_5307:
        /* <DEDUP_REMOVED lines=21> */
.L_x_5310:
[----:B------:R-:W-:Y:S05]  /*122f0*/  BSYNC B1 ;  /* 0x0000000000017941 */ /* 0x000fea0003800000 */
.L_x_5309:
        /* <DEDUP_REMOVED lines=21> */
.L_x_5312:
[----:B------:R-:W-:Y:S05]  /*12450*/  BSYNC B1 ;  /* 0x0000000000017941 */ /* 0x000fea0003800000 */
.L_x_5311:
        /* <DEDUP_REMOVED lines=9> */
[CC--:B0-----:R-:W-:Y:S02]  /*124f0*/  @!P3 LEA R4, P0, R219.reuse, R32.reuse, 0x1 ;  /* 0x00000020db04b211 */ /* 0x0c1fe400078008ff */
        /* <DEDUP_REMOVED lines=14> */
.L_x_5305:
[----:B------:R-:W3:Y:S01]  /*125e0*/  LDL.LU R6, [R1+0x30] ;  /* 0x0000300001067983 */ /* 0x000ee20000300800 */
[----:B------:R-:W-:Y:S01]  /*125f0*/  ULDC.64 UR4, c[0x0][0xc00] ;  /* 0x0003000000047ab9 */ /* 0x000fe20000000a00 */
[----:B------:R-:W-:Y:S01]  /*12600*/  IMAD.MOV.U32 R0, RZ, RZ, RZ ;  /* 0x000000ffff007224 */ /* 0x000fe200078e00ff */
[----:B------:R-:W2:Y:S01]  /*12610*/  LDC R25, c[0x0][0xbe8] ;  /* 0x0002fa00ff197b82 */ /* 0x000ea20000000800 */
[----:B------:R-:W4:Y:S01]  /*12620*/  LDL.LU R3, [R1+0x34] ;  /* 0x0000340001037983 */ /* 0x000f220000300800 */
[----:B------:R-:W-:-:S04]  /*12630*/  ISETP.NE.U32.AND P0, PT, RZ, UR4, PT ;  /* 0x00000004ff007c0c */ /* 0x000fc8000bf05070 */
[----:B------:R-:W-:Y:S02]  /*12640*/  ISETP.NE.AND.EX P0, PT, RZ, UR5, PT, P0 ;  /* 0x00000005ff007c0c */ /* 0x000fe4000bf05300 */
[----:B---3--:R-:W-:-:S04]  /*12650*/  IADD3 R4, P1, R6, UR4, RZ ;  /* 0x0000000406047c10 */ /* 0x008fc8000ff3e0ff */
[----:B----4-:R-:W-:Y:S01]  /*12660*/  IADD3.X R5, R3, UR5, RZ, P1, !PT ;  /* 0x0000000503057c10 */ /* 0x010fe20008ffe4ff */
        /* <DEDUP_REMOVED lines=9> */
[----:B--2---:R-:W-:Y:S01]  /*12700*/  ISETP.NE.AND P2, PT, R25, 0x1, PT ;  /* 0x000000011900780c */ /* 0x004fe20003f45270 */
[----:B------:R-:W2:-:S12]  /*12710*/  S2R R26, SR_TID.X ;  /* 0x00000000001a7919 */ /* 0x000e980000002100 */
[----:B------:R-:W4:Y:S08]  /*12720*/  @P2 LDC R20, c[0x0][0xbec] ;  /* 0x0002fb00ff142b82 */ /* 0x000f300000000800 */
[----:B------:R-:W0:Y:S01]  /*12730*/  @P2 LDC R27, c[0x0][0xbf0] ;  /* 0x0002fc00ff1b2b82 */ /* 0x000e220000000800 */
[----:B--2---:R-:W-:-:S04]  /*12740*/  IADD3 R26, R26, -0x80, RZ ;  /* 0xffffff801a1a7810 */ /* 0x004fc80007ffe0ff */
[----:B------:R-:W-:Y:S01]  /*12750*/  ISETP.GE.AND P3, PT, R26, 0x80, PT ;  /* 0x000000801a00780c */ /* 0x000fe20003f66270 */
[----:B---3--:R-:W-:-:S12]  /*12760*/  @P1 BRA `(.L_x_5314) ;  /* 0x0000000000101947 */ /* 0x008fd80003800000 */
[----:B------:R-:W-:Y:S05]  /*12770*/  @!P0 BRA `(.L_x_5314) ;  /* 0x00000000000c8947 */ /* 0x000fea0003800000 */
[----:B------:R-:W2:Y:S04]  /*12780*/  LDG.E R3, desc[UR40][R4.64] ;  /* 0x0000002804037981 */ /* 0x000ea8000c1e1900 */
[----:B-----5:R-:W2:Y:S02]  /*12790*/  LDG.E R8, desc[UR40][R4.64+0x4] ;  /* 0x0000042804087981 */ /* 0x020ea4000c1e1900 */
[----:B--2---:R-:W-:-:S07]  /*127a0*/  IMAD.IADD R8, R8, 0x1, -R3 ;  /* 0x0000000108087824 */ /* 0x004fce00078e0a03 */
.L_x_5314:
[----:B------:R-:W2:Y:S04]  /*127b0*/  LDL.LU R4, [R1+0x38] ;  /* 0x0000380001047983 */ /* 0x000ea80000300800 */
[----:B------:R-:W3:Y:S04]  /*127c0*/  LDL.LU R3, [R1+0x44] ;  /* 0x0000440001037983 */ /* 0x000ee80000300800 */
[----:B-----5:R-:W4:Y:S01]  /*127d0*/  LDL R24, [R1+0x2c] ;  /* 0x00002c0001187983 */ /* 0x020f220000100800 */
[----:B------:R-:W-:Y:S01]  /*127e0*/  BSSY B1, `(.L_x_5315) ;  /* 0x000002d000017945 */ /* 0x000fe20003800000 */
[----:B------:R-:W-:-:S02]  /*127f0*/  SHF.R.S32.HI R11, RZ, 0x1f, R0 ;  /* 0x0000001fff0b7819 */ /* 0x000fc40000011400 */
[----:B--2---:R-:W-:Y:S02]  /*12800*/  SEL R13, R4, RZ, !P0 ;  /* 0x000000ff040d7207 */ /* 0x004fe40004000000 */
[----:B---3--:R-:W-:Y:S02]  /*12810*/  SEL R14, R3, RZ, !P0 ;  /* 0x000000ff030e7207 */ /* 0x008fe40004000000 */
[----:B----4-:R-:W-:Y:S01]  /*12820*/  SHF.R.S32.HI R12, RZ, 0x1f, R24 ;  /* 0x0000001fff0c7819 */ /* 0x010fe20000011418 */
[----:B------:R-:W-:Y:S06]  /*12830*/  @P3 BRA `(.L_x_5316) ;  /* 0x00000000009c3947 */ /* 0x000fec0003800000 */
[----:B------:R-:W2:Y:S01]  /*12840*/  S2R R10, SR_TID.X ;  /* 0x00000000000a7919 */ /* 0x000ea20000002100 */
[----:B------:R-:W3:Y:S02]  /*12850*/  LDC R9, c[0x0][0xbe8] ;  /* 0x0002fa00ff097b82 */ /* 0x000ee40000000800 */
[----:B---3--:R-:W-:Y:S01]  /*12860*/  IMAD R3, R8, R9, RZ ;  /* 0x0000000908037224 */ /* 0x008fe200078e02ff */
[----:B--2---:R-:W-:-:S04]  /*12870*/  IADD3 R10, R223, -0x80, R10 ;  /* 0xffffff80df0a7810 */ /* 0x004fc80007ffe00a */
        /* <DEDUP_REMOVED lines=13> */
[----:B------:R-:W3:Y:S01]  /*12950*/  @P0 LDC R21, c[0x0][0xbf0] ;  /* 0x0002fc00ff150b82 */ /* 0x000ee20000000800 */
[----:B------:R-:W-:-:S04]  /*12960*/  IMAD.WIDE.U32 R4, R13, UR4, R4 ;  /* 0x000000040d047c25 */ /* 0x000fc8000f8e0004 */
[----:B--2---:R-:W-:-:S05]  /*12970*/  @P0 IMAD.HI.U32 R6, R10, R15, RZ ;  /* 0x0000000f0a060227 */ /* 0x004fca00078e00ff */
        /* <DEDUP_REMOVED lines=19> */
.L_x_5316:
[----:B------:R-:W-:Y:S05]  /*12ab0*/  BSYNC B1 ;  /* 0x0000000000017941 */ /* 0x000fea0003800000 */
.L_x_5315:
[--C-:B--2---:R-:W-:Y:S01]  /*12ac0*/  SHF.R.S32.HI R6, RZ, 0x1f, R26.reuse ;  /* 0x0000001fff067819 */ /* 0x104fe2000001141a */
        /* <DEDUP_REMOVED lines=14> */
[----:B------:R-:W-:Y:S02]  /*12bb0*/  IMAD.IADD R9, R223, 0x1, R0 ;  /* 0x00000001df097824 */ /* 0x000fe400078e0200 */
[----:B------:R-:W-:-:S02]  /*12bc0*/  IMAD R7, R24, UR5, R6 ;  /* 0x0000000518077c24 */ /* 0x000fc4000f8e0206 */
[----:B------:R-:W-:-:S04]  /*12bd0*/  @P2 IMAD.HI.U32 R0, R9, R20, RZ ;  /* 0x0000001409002227 */ /* 0x000fc800078e00ff */
[----:B------:R-:W-:Y:S01]  /*12be0*/  IMAD.WIDE.U32 R4, R24, UR4, R4 ;  /* 0x0000000418047c25 */ /* 0x000fe2000f8e0004 */
[----:B------:R-:W-:-:S03]  /*12bf0*/  ULDC.64 UR4, c[0x0][0xaf0] ;  /* 0x0002bc0000047ab9 */ /* 0x000fc60000000a00 */
[----:B------:R-:W-:Y:S01]  /*12c00*/  IMAD.MOV.U32 R3, RZ, RZ, R9 ;  /* 0x000000ffff037224 */ /* 0x000fe200078e0009 */
[----:B0-----:R-:W-:Y:S01]  /*12c10*/  @P2 SHF.R.U32.HI R3, RZ, R27, R0 ;  /* 0x0000001bff032219 */ /* 0x001fe20000011600 */
        /* <DEDUP_REMOVED lines=26> */
.L_x_5505:
[----:B------:R-:W-:Y:S01]  /*12dc0*/  IMAD R8, R8, R25, RZ ;  /* 0x0000001908087224 */ /* 0x000fe200078e02ff */
[----:B------:R-:W-:Y:S01]  /*12dd0*/  BSSY B1, `(.L_x_5318) ;  /* 0x000001f000017945 */ /* 0x000fe20003800000 */
[----:B------:R-:W-:-:S05]  /*12de0*/  IMAD.IADD R223, R10, 0x1, R223 ;  /* 0x000000010adf7824 */ /* 0x000fca00078e02df */
        /* <DEDUP_REMOVED lines=19> */
[C---:B------:R-:W-:Y:S01]  /*12f20*/  @!P1 LEA R12, P5, R20.reuse, R14, 0x1 ;  /* 0x0000000e140c9211 */ /* 0x040fe200078a08ff */
[----:B------:R4:W-:Y:S01]  /*12f30*/  @!P3 ST.E.128 desc[UR40][R6.64], RZ ;  /* 0x000000ff0600b985 */ /* 0x0009e2000c101d28 */
[----:B------:R-:W-:Y:S02]  /*12f40*/  @!P2 LEA.HI.X R11, R15, R0, R24, 0x1, P4 ;  /* 0x000000000f0ba211 */ /* 0x000fe400020f0c18 */
[----:B------:R-:W-:Y:S02]  /*12f50*/  SHF.R.S32.HI R9, RZ, 0x1f, R9 ;  /* 0x0000001fff097819 */ /* 0x000fe40000011409 */
[C---:B------:R-:W-:Y:S01]  /*12f60*/  @!P0 LEA R14, P4, R5.reuse, R14, 0x1 ;  /* 0x0000000e050e8211 */ /* 0x040fe200078808ff */
[----:B------:R4:W-:Y:S01]  /*12f70*/  @!P2 ST.E.128 desc[UR40][R10.64], RZ ;  /* 0x000000ff0a00a985 */ /* 0x0009e2000c101d28 */
[-C--:B------:R-:W-:Y:S02]  /*12f80*/  @!P1 LEA.HI.X R13, R20, R0.reuse, R21, 0x1, P5 ;  /* 0x00000000140d9211 */ /* 0x080fe400028f0c15 */
[----:B------:R-:W-:-:S03]  /*12f90*/  @!P0 LEA.HI.X R15, R5, R0, R9, 0x1, P4 ;  /* 0x00000000050f8211 */ /* 0x000fc600020f0c09 */
[----:B------:R4:W-:Y:S04]  /*12fa0*/  @!P1 ST.E.128 desc[UR40][R12.64], RZ ;  /* 0x000000ff0c009985 */ /* 0x0009e8000c101d28 */
[----:B------:R4:W-:Y:S02]  /*12fb0*/  @!P0 ST.E.128 desc[UR40][R14.64], RZ ;  /* 0x000000ff0e008985 */ /* 0x0009e4000c101d28 */
.L_x_5319:
[----:B------:R-:W-:Y:S05]  /*12fc0*/  BSYNC B1 ;  /* 0x0000000000017941 */ /* 0x000fea0003800000 */
.L_x_5318:
[----:B------:R-:W-:-:S03]  /*12fd0*/  UMOV UR4, 0xffffffff ;  /* 0xffffffff00047882 */ /* 0x000fc60000000000 */
[----:B------:R-:W-:Y:S05]  /*12fe0*/  BRA.DIV UR4, `(.L_x_5320) ;  /* 0x0000008a044c7947 */ /* 0x000fea000b800000 */
[----:B--2---:R2:W0:Y:S04]  /*12ff0*/  SHFL.IDX PT, R0, R4, 0x1, 0x181f ;  /* 0x00381f0004007f89 */ /* 0x00442800000e0000 */
[----:B---34-:R2:W3:Y:S02]  /*13000*/  SHFL.IDX PT, R14, R3, 0x1, 0x181f ;  /* 0x00381f00030e7f89 */ /* 0x0184e400000e0000 */
.L_x_5509:
[----:B------:R-:W-:Y:S01]  /*13010*/  VIADD R5, R223, 0x20 ;  /* 0x00000020df057836 */ /* 0x000fe20000000000 */
[----:B------:R-:W-:Y:S04]  /*13020*/  BSSY B1, `(.L_x_5321) ;  /* 0x000001e000017945 */ /* 0x000fe80003800000 */
        /* <DEDUP_REMOVED lines=8> */
[----:B------:R-:W-:Y:S01]  /*130b0*/  VIADD R25, R219, 0x40 ;  /* 0x00000040db197836 */ /* 0x000fe20000000000 */
[----:B------:R-:W-:Y:S01]  /*130c0*/  ISETP.GE.AND P1, PT, R21, UR4, PT ;  /* 0x0000000415007c0c */ /* 0x000fe2000bf26270 */
[----:B------:R-:W-:Y:S01]  /*130d0*/  VIADD R20, R219, 0xc0 ;  /* 0x000000c0db147836 */ /* 0x000fe20000000000 */
[----:B------:R-:W-:Y:S02]  /*130e0*/  ISETP.GE.AND P0, PT, R9, UR4, PT ;  /* 0x0000000409007c0c */ /* 0x000fe4000bf06270 */
[----:B------:R-:W-:-:S02]  /*130f0*/  SHF.R.S32.HI R12, RZ, 0x1f, R219 ;  /* 0x0000001fff0c7819 */ /* 0x000fc400000114db */
[----:B------:R-:W-:Y:S02]  /*13100*/  SHF.R.S32.HI R25, RZ, 0x1f, R25 ;  /* 0x0000001fff197819 */ /* 0x000fe40000011419 */
[C---:B------:R-:W-:Y:S02]  /*13110*/  IADD3 R24, R219.reuse, 0x80, RZ ;  /* 0x00000080db187810 */ /* 0x040fe40007ffe0ff */
[-C--:B---3--:R-:W-:Y:S02]  /*13120*/  @!P3 LEA R6, P5, R219, R14.reuse, 0x1 ;  /* 0x0000000edb06b211 */ /* 0x088fe400078a08ff */
[----:B------:R-:W-:Y:S02]  /*13130*/  @!P2 LEA R10, P4, R15, R14, 0x1 ;  /* 0x0000000e0f0aa211 */ /* 0x000fe400078808ff */
[----:B0-----:R-:W-:Y:S02]  /*13140*/  @!P3 LEA.HI.X R7, R219, R0, R12, 0x1, P5 ;  /* 0x00000000db07b211 */ /* 0x001fe400028f0c0c */
[----:B------:R-:W-:-:S02]  /*13150*/  @!P1 LEA R12, P5, R21, R14, 0x1 ;  /* 0x0000000e150c9211 */ /* 0x000fc400078a08ff */
[----:B------:R-:W-:Y:S01]  /*13160*/  SHF.R.S32.HI R24, RZ, 0x1f, R24 ;  /* 0x0000001fff187819 */ /* 0x000fe20000011418 */
        /* <DEDUP_REMOVED lines=9> */
.L_x_5322:
[----:B------:R-:W-:Y:S05]  /*13200*/  BSYNC B1 ;  /* 0x0000000000017941 */ /* 0x000fea0003800000 */
.L_x_5321:
[----:B------:R-:W-:-:S03]  /*13210*/  UMOV UR4, 0xffffffff ;  /* 0xffffffff00047882 */ /* 0x000fc60000000000 */
[----:B------:R-:W-:Y:S05]  /*13220*/  BRA.DIV UR4, `(.L_x_5323) ;  /* 0x0000008a04047947 */ /* 0x000fea000b800000 */
[----:B0-----:R0:W0:Y:S04]  /*13230*/  SHFL.IDX PT, R0, R4, 0x2, 0x181f ;  /* 0x00581f0004007f89 */ /* 0x00102800000e0000 */
[----:B---34-:R3:W4:Y:S02]  /*13240*/  SHFL.IDX PT, R14, R3, 0x2, 0x181f ;  /* 0x00581f00030e7f89 */ /* 0x01872400000e0000 */
.L_x_5513:
        /* <DEDUP_REMOVED lines=13> */
[----:B------:R-:W-:Y:S01]  /*13320*/  ISETP.GE.AND P0, PT, R9, UR4, PT ;  /* 0x0000000409007c0c */ /* 0x000fe2000bf06270 */
[----:B------:R-:W-:Y:S01]  /*13330*/  VIADD R20, R219, 0xc0 ;  /* 0x000000c0db147836 */ /* 0x000fe20000000000 */
[----:B------:R-:W-:-:S02]  /*13340*/  SHF.R.S32.HI R12, RZ, 0x1f, R219 ;  /* 0x0000001fff0c7819 */ /* 0x000fc400000114db */
[----:B------:R-:W-:Y:S02]  /*13350*/  SHF.R.S32.HI R25, RZ, 0x1f, R25 ;  /* 0x0000001fff197819 */ /* 0x000fe40000011419 */
[----:B------:R-:W-:Y:S02]  /*13360*/  SHF.R.S32.HI R24, RZ, 0x1f, R24 ;  /* 0x0000001fff187819 */ /* 0x000fe40000011418 */
[-C--:B----4-:R-:W-:Y:S02]  /*13370*/  @!P3 LEA R6, P5, R219, R14.reuse, 0x1 ;  /* 0x0000000edb06b211 */ /* 0x090fe400078a08ff */
[----:B------:R-:W-:Y:S02]  /*13380*/  @!P2 LEA R10, P4, R15, R14, 0x1 ;  /* 0x0000000e0f0aa211 */ /* 0x000fe400078808ff */
[----:B0-----:R-:W-:Y:S02]  /*13390*/  @!P3 LEA.HI.X R7, R219, R0, R12, 0x1, P5 ;  /* 0x00000000db07b211 */ /* 0x001fe400028f0c0c */
        /* <DEDUP_REMOVED lines=10> */
.L_x_5325:
[----:B------:R-:W-:Y:S05]  /*13440*/  BSYNC B1 ;  /* 0x0000000000017941 */ /* 0x000fea0003800000 */
.L_x_5324:
[----:B------:R-:W-:-:S03]  /*13450*/  UMOV UR4, 0xffffffff ;  /* 0xffffffff00047882 */ /* 0x000fc60000000000 */
[----:B------:R-:W-:Y:S05]  /*13460*/  BRA.DIV UR4, `(.L_x_5326) ;  /* 0x0000008604bc7947 */ /* 0x000fea000b800000 */
[----:B0-----:R0:W0:Y:S04]  /*13470*/  SHFL.IDX PT, R0, R4, 0x3, 0x181f ;  /* 0x00781f0004007f89 */ /* 0x00102800000e0000 */
[----:B----4-:R4:W0:Y:S02]  /*13480*/  SHFL.IDX PT, R14, R3, 0x3, 0x181f ;  /* 0x00781f00030e7f89 */ /* 0x01082400000e0000 */
.L_x_5517:
        /* <DEDUP_REMOVED lines=30> */
.L_x_5313:
[----:B------:R-:W-:Y:S05]  /*13670*/  BSYNC B0 ;  /* 0x0000000000007941 */ /* 0x000fea0003800000 */
.L_x_5304:
[----:B------:R-:W-:Y:S02]  /*13680*/  ULDC UR4, c[0x0][0xc3c] ;  /* 0x00030f0000047ab9 */ /* 0x000fe40000000800 */
[----:B-1----:R-:W-:-:S13]  /*13690*/  ISETP.GE.AND P0, PT, R35, UR4, PT ;  /* 0x0000000423007c0c */ /* 0x002fda000bf06270 */
[----:B------:R-:W-:Y:S05]  /*136a0*/  @!P0 BRA `(.L_x_5327) ;  /* 0xfffffed800988947 */ /* 0x000fea000383ffff */
[----:B------:R-:W-:Y:S05]  /*136b0*/  BRA `(.L_x_5168) ;  /* 0x0000006c002c7947 */ /* 0x000fea0003800000 */
.L_x_5166:
        /* <DEDUP_REMOVED lines=16> */
.L_x_5328:
        /* <DEDUP_REMOVED lines=41> */
.L_x_5334:
        /* <DEDUP_REMOVED lines=12> */
.L_x_5333:
[----:B------:R-:W-:Y:S05]  /*13b10*/  BSYNC B0 ;  /* 0x0000000000007941 */ /* 0x000fea0003800000 */
.L_x_5332:
        /* <DEDUP_REMOVED lines=20> */
.L_x_5330:
        /* <DEDUP_REMOVED lines=20> */
.L_x_5335:
        /* <DEDUP_REMOVED lines=23> */
[----:B------:R-:W-:Y:S01]  /*13f10*/  IMAD R8, R7, R2, RZ ;  /* 0x0000000207087224 */ /* 0x000fe200078e02ff */
[----:B------:R-:W-:-:S03]  /*13f20*/  IADD3 R2, -R2, RZ, RZ ;  /* 0x000000ff02027210 */ /* 0x000fc60007ffe1ff */
[----:B------:R-:W-:Y:S02]  /*13f30*/  IMAD.MOV R10, RZ, RZ, -R8 ;  /* 0x000000ffff0a7224 */ /* 0x000fe400078e0a08 */
[----:B------:R-:W-:Y:S02]  /*13f40*/  IMAD R13, R6, R2, R9 ;  /* 0x00000002060d7224 */ /* 0x000fe400078e0209 */
[----:B------:R-:W-:Y:S01]  /*13f50*/  IMAD.MOV.U32 R2, RZ, RZ, RZ ;  /* 0x000000ffff027224 */ /* 0x000fe200078e00ff */
[----:B------:R-:W-:-:S04]  /*13f60*/  VIADDMNMX R18, R10, UR5, R7, PT ;  /* 0x000000050a127c46 */ /* 0x000fc8000b800107 */
[-C--:B------:R-:W-:Y:S02]  /*13f70*/  IABS R10, R18.reuse ;  /* 0x00000012000a7213 */ /* 0x080fe40000000000 */
[----:B------:R-:W-:Y:S02]  /*13f80*/  IABS R6, R18 ;  /* 0x0000001200067213 */ /* 0x000fe40000000000 */
        /* <DEDUP_REMOVED lines=21> */
[----:B------:R-:W-:Y:S02]  /*140e0*/  @!P2 IADD3 R2, -R2, RZ, RZ ;  /* 0x000000ff0202a210 */ /* 0x000fe40007ffe1ff */
[----:B------:R-:W-:Y:S01]  /*140f0*/  @!P1 LOP3.LUT R2, RZ, R18, RZ, 0x33, !PT ;  /* 0x00000012ff029212 */ /* 0x000fe200078e33ff */
[----:B------:R-:W-:-:S03]  /*14100*/  IMAD.MOV R18, RZ, RZ, -R18 ;  /* 0x000000ffff127224 */ /* 0x000fc600078e0a12 */
[----:B------:R-:W-:Y:S01]  /*14110*/  LOP3.LUT R17, RZ, R2, RZ, 0x33, !PT ;  /* 0x00000002ff117212 */ /* 0x000fe200078e33ff */
[----:B------:R-:W-:-:S04]  /*14120*/  IMAD R18, R2, R18, R3 ;  /* 0x0000001202127224 */ /* 0x000fc800078e0203 */
[----:B------:R-:W-:Y:S01]  /*14130*/  IMAD.IADD R17, R4, 0x1, R17 ;  /* 0x0000000104117824 */ /* 0x000fe200078e0211 */
[----:B------:R-:W-:Y:S06]  /*14140*/  BRA `(.L_x_5336) ;  /* 0x00000000000c7947 */ /* 0x000fec0003800000 */
.L_x_5331:
[----:B------:R-:W-:Y:S02]  /*14150*/  IMAD.MOV.U32 R17, RZ, RZ, RZ ;  /* 0x000000ffff117224 */ /* 0x000fe400078e00ff */
[----:B------:R-:W-:Y:S02]  /*14160*/  IMAD.U32 R16, RZ, RZ, UR6 ;  /* 0x00000006ff107e24 */ /* 0x000fe4000f8e00ff */
[----:B------:R-:W-:-:S07]  /*14170*/  IMAD.MOV.U32 R18, RZ, RZ, RZ ;  /* 0x000000ffff127224 */ /* 0x000fce00078e00ff */
.L_x_5336:
[----:B------:R-:W-:-:S13]  /*14180*/  ISETP.NE.AND P0, PT, R5, RZ, PT ;  /* 0x000000ff0500720c */ /* 0x000fda0003f05270 */
[----:B------:R-:W0:Y:S01]  /*14190*/  @!P0 S2R R3, SR_CgaCtaId ;  /* 0x0000000000038919 */ /* 0x000e220000008800 */
[----:B------:R-:W-:-:S04]  /*141a0*/  @!P0 MOV R2, 0x400 ;  /* 0x0000040000028802 */ /* 0x000fc80000000f00 */
[----:B0-----:R-:W-:-:S05]  /*141b0*/  @!P0 LEA R2, R3, R2, 0x18 ;  /* 0x0000000203028211 */ /* 0x001fca00078ec0ff */
[----:B------:R0:W-:Y:S01]  /*141c0*/  @!P0 STS.128 [R2+0x228d0], R16 ;  /* 0x0228d01002008388 */ /* 0x0001e20000000c00 */
[----:B------:R-:W-:Y:S06]  /*141d0*/  BAR.ARV 0x5, 0x180 ;  /* 0x0146000000007b1d */ /* 0x000fec0000002000 */
.L_x_5329:
[----:B------:R2:W-:Y:S01]  /*141e0*/  STL [R1+0x24], RZ ;  /* 0x000024ff01007387 */ /* 0x0005e20000100800 */
[----:B------:R-:W-:Y:S01]  /*141f0*/  ULDC UR4, c[0x0][0xc3c] ;  /* 0x00030f0000047ab9 */ /* 0x000fe20000000800 */
[----:B------:R-:W-:Y:S01]  /*14200*/  IMAD.MOV.U32 R26, RZ, RZ, 0x1 ;  /* 0x00000001ff1a7424 */ /* 0x000fe200078e00ff */
[----:B-1----:R-:W-:Y:S02]  /*14210*/  ISETP.GE.AND P0, PT, R19, UR4, PT ;  /* 0x0000000413007c0c */ /* 0x002fe4000bf06270 */
[----:B------:R-:W-:-:S11]  /*14220*/  MOV R25, RZ ;  /* 0x000000ff00197202 */ /* 0x000fd60000000f00 */
[----:B--2---:R-:W-:Y:S05]  /*14230*/  @P0 BRA `(.L_x_5337) ;  /* 0x0000005c00700947 */ /* 0x004fea0003800000 */
[----:B------:R-:W2:Y:S01]  /*14240*/  LDL R4, [R1] ;  /* 0x0000000001047983 */ /* 0x000ea20000100800 */
[----:B------:R-:W1:Y:S01]  /*14250*/  S2UR UR5, SR_CgaCtaId ;  /* 0x00000000000579c3 */ /* 0x000e620000008800 */
[C---:B0-----:R-:W-:Y:S01]  /*14260*/  IMAD.SHL.U32 R2, R0.reuse, 0x8, RZ ;  /* 0x0000000800027824 */ /* 0x041fe200078e00ff */
        /* <DEDUP_REMOVED lines=9> */
[----:B------:R-:W-:Y:S01]  /*14300*/  IMAD.SHL.U32 R0, R0, 0x10, RZ ;  /* 0x0000001000007824 */ /* 0x000fe200078e00ff */
[----:B------:R-:W-:Y:S01]  /*14310*/  ULDC.64 UR38, c[0x0][0x198] ;  /* 0x0000660000267ab9 */ /* 0x000fe20000000a00 */
[----:B------:R-:W-:Y:S01]  /*14320*/  IMAD.MOV.U32 R27, RZ, RZ, 0x1 ;  /* 0x00000001ff1b7424 */ /* 0x000fe200078e00ff */
[----:B------:R-:W-:Y:S01]  /*14330*/  LOP3.LUT R30, R3, 0x200, R30, 0xf8, !PT ;  /* 0x00000200031e7812 */ /* 0x000fe200078ef81e */
[----:B------:R-:W-:Y:S01]  /*14340*/  ULDC UR36, c[0x0][0xc] ;  /* 0x0000030000247ab9 */ /* 0x000fe20000000800 */
[----:B------:R-:W-:-:S04]  /*14350*/  SHF.R.U32.HI R3, RZ, 0x3, R5 ;  /* 0x00000003ff037819 */ /* 0x000fc80000011605 */
[----:B------:R-:W-:Y:S02]  /*14360*/  LOP3.LUT R3, R3, 0x70, R0, 0xf8, !PT ;  /* 0x0000007003037812 */ /* 0x000fe400078ef800 */
[C---:B------:R-:W-:Y:S01]  /*14370*/  LOP3.LUT R0, R2.reuse, 0x40, RZ, 0xfc, !PT ;  /* 0x0000004002007812 */ /* 0x040fe200078efcff */
[----:B-1----:R-:W-:Y:S01]  /*14380*/  ULEA UR4, UR5, UR4, 0x18 ;  /* 0x0000000405047291 */ /* 0x002fe2000f8ec03f */
        /* <DEDUP_REMOVED lines=8> */
.L_x_5436:
[----:B-1----:R-:W1:Y:S02]  /*14410*/  LDC.64 R2, c[0x0][0xc88] ;  /* 0x00032200ff027b82 */ /* 0x002e640000000a00 */
[----:B-1----:R-:W-:-:S05]  /*14420*/  IMAD.WIDE R2, R19, 0x4, R2 ;  /* 0x0000000413027825 */ /* 0x002fca00078e0202 */
[----:B------:R-:W0:Y:S01]  /*14430*/  LDG.E R35, desc[UR40][R2.64] ;  /* 0x0000002802237981 */ /* 0x000e22000c1e1900 */
[----:B------:R-:W-:Y:S05]  /*14440*/  YIELD ;  /* 0x0000000000007946 */ /* 0x000fea0003800000 */
[----:B------:R-:W-:Y:S01]  /*14450*/  ULDC.64 UR4, c[0x0][0xa28] ;  /* 0x00028a0000047ab9 */ /* 0x000fe20000000a00 */
[----:B------:R-:W-:Y:S01]  /*14460*/  MOV R31, RZ ;  /* 0x000000ff001f7202 */ /* 0x000fe20000000f00 */
[----:B------:R-:W-:Y:S01]  /*14470*/  IMAD.MOV.U32 R6, RZ, RZ, RZ ;  /* 0x000000ffff067224 */ /* 0x000fe200078e00ff */
[----:B------:R-:W-:Y:S01]  /*14480*/  ISETP.NE.U32.AND P0, PT, RZ, UR4, PT ;  /* 0x00000004ff007c0c */ /* 0x000fe2000bf05070 */
[----:B------:R-:W-:Y:S01]  /*14490*/  ULDC.64 UR8, c[0x0][0xa18] ;  /* 0x0002860000087ab9 */ /* 0x000fe20000000a00 */
[----:B------:R-:W-:-:S02]  /*144a0*/  ULDC.64 UR6, c[0x0][0xa10] ;  /* 0x0002840000067ab9 */ /* 0x000fc40000000a00 */
[----:B------:R-:W-:Y:S02]  /*144b0*/  ISETP.NE.AND.EX P0, PT, RZ, UR5, PT, P0 ;  /* 0x00000005ff007c0c */ /* 0x000fe4000bf05300 */
        /* <DEDUP_REMOVED lines=10> */
[----:B0-----:R-:W-:Y:S01]  /*14560*/  IMAD.MOV.U32 R0, RZ, RZ, RZ ;  /* 0x000000ffff007224 */ /* 0x001fe200078e00ff */
[----:B------:R-:W-:Y:S02]  /*14570*/  ISETP.NE.AND.EX P0, PT, RZ, UR5, PT, P0 ;  /* 0x00000005ff007c0c */ /* 0x000fe4000bf05300 */
[----:B------:R-:W-:Y:S02]  /*14580*/  ISETP.NE.AND.EX P2, PT, RZ, UR9, PT, P2 ;  /* 0x00000009ff007c0c */ /* 0x000fe4000bf45320 */
[----:B------:R-:W-:Y:S02]  /*14590*/  ISETP.NE.U32.AND P1, PT, RZ, UR6, PT ;  /* 0x00000006ff007c0c */ /* 0x000fe4000bf25070 */
[----:B-1----:R-:W-:-:S02]  /*145a0*/  IADD3 R2, P3, R28, UR4, RZ ;  /* 0x000000041c027c10 */ /* 0x002fc4000ff7e0ff */
[----:B------:R-:W-:Y:S02]  /*145b0*/  ISETP.NE.AND.EX P1, PT, RZ, UR7, PT, P1 ;  /* 0x00000007ff007c0c */ /* 0x000fe4000bf25310 */
[----:B------:R-:W-:Y:S02]  /*145c0*/  IADD3.X R3, R32, UR5, RZ, P3, !PT ;  /* 0x0000000520037c10 */ /* 0x000fe40009ffe4ff */
[----:B--23--:R-:W-:-:S03]  /*145d0*/  IADD3 R4, P4, R28, UR6, RZ ;  /* 0x000000061c047c10 */ /* 0x00cfc6000ff9e0ff */
        /* <DEDUP_REMOVED lines=21> */
[----:B----4-:R-:W-:Y:S06]  /*14730*/  @P2 BRA `(.L_x_5338) ;  /* 0x0000000000142947 */ /* 0x010fec0003800000 */
[----:B------:R-:W-:Y:S05]  /*14740*/  @!P0 BRA `(.L_x_5338) ;  /* 0x0000000000108947 */ /* 0x000fea0003800000 */
[----:B0-----:R-:W2:Y:S04]  /*14750*/  LDG.E R8, desc[UR40][R2.64] ;  /* 0x0000002802087981 */ /* 0x001ea8000c1e1900 */
[----:B------:R-:W2:Y:S02]  /*14760*/  LDG.E R9, desc[UR40][R2.64+0x4] ;  /* 0x0000042802097981 */ /* 0x000ea4000c1e1900 */
[----:B--2---:R-:W-:-:S05]  /*14770*/  IADD3 R10, -R8, R9, RZ ;  /* 0x00000009080a7210 */ /* 0x004fca0007ffe1ff */
[----:B------:R1:W-:Y:S02]  /*14780*/  STL [R1+0xc], R10 ;  /* 0x00000c0a01007387 */ /* 0x0003e40000100800 */
.L_x_5338:
        /* <DEDUP_REMOVED lines=9> */
.L_x_5339:
        /* <DEDUP_REMOVED lines=9> */
.L_x_5340:
[----:B--2---:R-:W2:Y:S01]  /*148b0*/  @P1 LDG.E R2, desc[UR40][R4.64] ;  /* 0x0000002804021981 */ /* 0x004ea2000c1e1900 */
[----:B------:R-:W3:Y:S03]  /*148c0*/  LDC R3, c[0x0][0x448] ;  /* 0x00011200ff037b82 */ /* 0x000ee60000000800 */
[----:B------:R4:W2:Y:S01]  /*148d0*/  @P1 LDG.E R5, desc[UR40][R4.64+0x4] ;  /* 0x0000042804051981 */ /* 0x0008a2000c1e1900 */
[----:B-----5:R-:W-:Y:S01]  /*148e0*/  IMAD.IADD R7, R7, 0x1, -R31 ;  /* 0x0000000107077824 */ /* 0x020fe200078e0a1f */
[----:B------:R-:W-:Y:S01]  /*148f0*/  BSSY B0, `(.L_x_5341) ;  /* 0x0000143000007945 */ /* 0x000fe20003800000 */
[----:B---3--:R-:W-:-:S13]  /*14900*/  ISETP.NE.AND P0, PT, R3, 0x1, PT ;  /* 0x000000010300780c */ /* 0x008fda0003f05270 */
[----:B----4-:R-:W3:Y:S08]  /*14910*/  @P0 LDC R4, c[0x0][0x44c] ;  /* 0x00011300ff040b82 */ /* 0x010ef00000000800 */
[----:B------:R-:W4:Y:S01]  /*14920*/  @P0 LDC R3, c[0x0][0x450] ;  /* 0x00011400ff030b82 */ /* 0x000f220000000800 */
[----:B--2---:R-:W-:Y:S02]  /*14930*/  @P1 IMAD.IADD R6, R5, 0x1, -R2 ;  /* 0x0000000105061824 */ /* 0x004fe400078e0a02 */
[----:B------:R-:W-:-:S02]  /*14940*/  IMAD.SHL.U32 R2, R17, 0x80, RZ ;  /* 0x0000008011027824 */ /* 0x000fc400078e00ff */
[----:B------:R-:W-:Y:S02]  /*14950*/  IMAD.IADD R33, R7, 0x1, R6 ;  /* 0x0000000107217824 */ /* 0x000fe400078e0206 */
[----:B------:R-:W-:-:S03]  /*14960*/  VIADD R2, R2, 0x7f ;  /* 0x0000007f02027836 */ /* 0x000fc60000000000 */
[----:B------:R-:W-:Y:S01]  /*14970*/  IADD3 R5, R33, 0x5f, RZ ;  /* 0x0000005f21057810 */ /* 0x000fe20007ffe0ff */
[----:B---3--:R-:W-:-:S04]  /*14980*/  @P0 IMAD.HI.U32 R4, R2, R4, RZ ;  /* 0x0000000402040227 */ /* 0x008fc800078e00ff */
[----:B------:R-:W-:Y:S01]  /*14990*/  IMAD.HI R5, R5, 0x2aaaaaab, RZ ;  /* 0x2aaaaaab05057827 */ /* 0x000fe200078e02ff */
[----:B----4-:R-:W-:Y:S02]  /*149a0*/  @P0 SHF.R.U32.HI R2, RZ, R3, R4 ;  /* 0x00000003ff020219 */ /* 0x010fe40000011604 */
[----:B------:R-:W-:Y:S02]  /*149b0*/  IADD3 R4, R33, 0x60, -R10 ;  /* 0x0000006021047810 */ /* 0x000fe40007ffe80a */
[----:B------:R-:W-:-:S03]  /*149c0*/  SHF.R.U32.HI R3, RZ, 0x1f, R5 ;  /* 0x0000001fff037819 */ /* 0x000fc60000011605 */
[----:B------:R-:W-:Y:S01]  /*149d0*/  IMAD.IADD R2, R4, 0x1, R2 ;  /* 0x0000000104027824 */ /* 0x000fe200078e0202 */
[----:B------:R-:W-:-:S03]  /*149e0*/  LEA.HI.SX32 R5, R5, R3, 0x1c ;  /* 0x0000000305057211 */ /* 0x000fc600078fe2ff */
[----:B------:R-:W-:-:S05]  /*149f0*/  IMAD.HI R2, R2, 0x2aaaaaab, RZ ;  /* 0x2aaaaaab02027827 */ /* 0x000fca00078e02ff */
[----:B------:R-:W-:-:S04]  /*14a00*/  SHF.R.U32.HI R3, RZ, 0x1f, R2 ;  /* 0x0000001fff037819 */ /* 0x000fc80000011602 */
[----:B------:R-:W-:-:S04]  /*14a10*/  LEA.HI.SX32 R3, R2, R3, 0x1c ;  /* 0x0000000302037211 */ /* 0x000fc800078fe2ff */
[----:B------:R-:W-:-:S05]  /*14a20*/  VIMNMX R2, R5, R3, PT ;  /* 0x0000000305027248 */ /* 0x000fca0003fe0100 */
[--C-:B------:R-:W-:Y:S02]  /*14a30*/  IMAD R2, R2, 0x60, -R7.reuse ;  /* 0x0000006002027824 */ /* 0x100fe400078e0a07 */
[----:B------:R-:W-:-:S03]  /*14a40*/  IMAD.MOV R7, RZ, RZ, -R7 ;  /* 0x000000ffff077224 */ /* 0x000fc600078e0a07 */
[----:B------:R-:W-:Y:S02]  /*14a50*/  VIMNMX R2, R2, R6, PT ;  /* 0x0000000602027248 */ /* 0x000fe40003fe0100 */
[----:B------:R-:W-:-:S04]  /*14a60*/  VIMNMX R7, RZ, R7, !PT ;  /* 0x00000007ff077248 */ /* 0x000fc80007fe0100 */
[----:B------:R-:W-:-:S13]  /*14a70*/  ISETP.GT.AND P0, PT, R2, R7, PT ;  /* 0x000000070200720c */ /* 0x000fda0003f04270 */
[----:B------:R-:W-:Y:S02]  /*14a80*/  @P0 VIADD R6, R2, 0x5f ;  /* 0x0000005f02060836 */ /* 0x000fe40000000000 */
        /* <DEDUP_REMOVED lines=12> */
[----:B------:R-:W2:Y:S02]  /*14b50*/  S2R R3, SR_TID.X ;  /* 0x0000000000037919 */ /* 0x000ea40000002100 */
[----:B--2---:R-:W-:-:S04]  /*14b60*/  SHF.R.U32.HI R3, RZ, 0x5, R3 ;  /* 0x00000005ff037819 */ /* 0x004fc80000011603 */
[----:B------:R-:W-:-:S05]  /*14b70*/  LOP3.LUT R3, R3, 0x3, RZ, 0xc0, !PT ;  /* 0x0000000303037812 */ /* 0x000fca00078ec0ff */
[----:B------:R2:W3:Y:S02]  /*14b80*/  SHFL.IDX PT, R14, R3, RZ, 0x1f ;  /* 0x00001fff030e7589 */ /* 0x0004e400000e0000 */
.L_x_5520:
[----:B---3--:R-:W-:Y:S02]  /*14b90*/  ISETP.NE.AND P0, PT, R14, RZ, PT ;  /* 0x000000ff0e00720c */ /* 0x008fe40003f05270 */
[----:B------:R-:W-:-:S11]  /*14ba0*/  PLOP3.LUT P6, PT, PT, PT, PT, 0x8, 0x0 ;  /* 0x000000000000781c */ /* 0x000fd60003fce170 */
[----:B------:R-:W-:Y:S05]  /*14bb0*/  @P0 BRA `(.L_x_5344) ;  /* 0x00000000000c0947 */ /* 0x000fea0003800000 */
[----:B------:R-:W-:-:S03]  /*14bc0*/  UMOV UR4, 0xffffffff ;  /* 0xffffffff00047882 */ /* 0x000fc60000000000 */
[----:B------:R-:W-:Y:S05]  /*14bd0*/  BRA.DIV UR4, `(.L_x_5345) ;  /* 0x00000072045c7947 */ /* 0x000fea000b800000 */
[----:B------:R-:W-:-:S13]  /*14be0*/  ELECT P6, URZ, PT ;  /* 0x00000000003f782f */ /* 0x000fda00038c0000 */
.L_x_5344:
[----:B--2---:R-:W2:Y:S01]  /*14bf0*/  LDL R3, [R1+0x24] ;  /* 0x0000240001037983 */ /* 0x004ea20000100800 */
[----:B------:R-:W-:Y:S01]  /*14c00*/  BSSY B1, `(.L_x_5346) ;  /* 0x0000008000017945 */ /* 0x000fe20003800000 */
[----:B--2---:R-:W-:-:S05]  /*14c10*/  VIADD R3, R3, 0x1 ;  /* 0x0000000103037836 */ /* 0x004fca0000000000 */
[----:B0-----:R-:W-:-:S04]  /*14c20*/  LEA.HI R8, R3, R3, RZ, 0x1 ;  /* 0x0000000303087211 */ /* 0x001fc800078f08ff */
[----:B------:R-:W-:-:S05]  /*14c30*/  LOP3.LUT R8, R8, 0xfffffffe, RZ, 0xc0, !PT ;  /* 0xfffffffe08087812 */ /* 0x000fca00078ec0ff */
[----:B------:R-:W-:-:S05]  /*14c40*/  IMAD.IADD R3, R3, 0x1, -R8 ;  /* 0x0000000103037824 */ /* 0x000fca00078e0a08 */
[----:B------:R-:W-:-:S04]  /*14c50*/  SHF.L.U32 R3, R3, 0x1f, RZ ;  /* 0x0000001f03037819 */ /* 0x000fc800000006ff */
[----:B------:R-:W0:Y:S02]  /*14c60*/  SYNCS.PHASECHK.TRANS64.TRYWAIT P0, [R22+URZ+0x22820], R3 ;  /* 0x02282003160075a7 */ /* 0x000e24000800017f */
[----:B0-----:R-:W-:Y:S05]  /*14c70*/  @!P0 BRA `(.L_x_5347) ;  /* 0x0000007000548947 */ /* 0x001fea0003800000 */
.L_x_5523:
[----:B------:R-:W-:Y:S05]  /*14c80*/  BSYNC B1 ;  /* 0x0000000000017941 */ /* 0x000fea0003800000 */
.L_x_5346:
[----:B------:R-:W-:Y:S04]  /*14c90*/  BSSY B1, `(.L_x_5348) ;  /* 0x000007b000017945 */ /* 0x000fe80003800000 */
[----:B------:R-:W-:Y:S05]  /*14ca0*/  @!P6 BRA `(.L_x_5349) ;  /* 0x0000000400e4e947 */ /* 0x000fea0003800000 */
[----:B0-----:R-:W-:Y:S01]  /*14cb0*/  LEA R3, R24, R22, 0x3 ;  /* 0x0000001618037211 */ /* 0x001fe200078e18ff */
[----:B------:R-:W0:Y:S01]  /*14cc0*/  S2R R9, SR_TID.X ;  /* 0x0000000000097919 */ /* 0x000e220000002100 */
[----:B------:R-:W-:Y:S01]  /*14cd0*/  SHF.L.U32 R8, R27, 0x1f, RZ ;  /* 0x0000001f1b087819 */ /* 0x000fe200000006ff */
[----:B------:R-:W-:Y:S03]  /*14ce0*/  BSSY B2, `(.L_x_5350) ;  /* 0x0000005000027945 */ /* 0x000fe60003800000 */
[----:B------:R-:W2:Y:S01]  /*14cf0*/  SYNCS.PHASECHK.TRANS64.TRYWAIT P0, [R3+URZ+0x228a0], R8 ;  /* 0x0228a008030075a7 */ /* 0x000ea2000800017f */
[----:B0-----:R-:W-:-:S04]  /*14d00*/  LOP3.LUT R9, R9, 0x7f, RZ, 0xc0, !PT ;  /* 0x0000007f09097812 */ /* 0x001fc800078ec0ff */
[----:B------:R-:W-:Y:S01]  /*14d10*/  ISETP.NE.AND P1, PT, R9, RZ, PT ;  /* 0x000000ff0900720c */ /* 0x000fe20003f25270 */
[----:B--2---:R-:W-:-:S12]  /*14d20*/  @!P0 BRA `(.L_x_5351) ;  /* 0x00000070003c8947 */ /* 0x004fd80003800000 */
.L_x_5524:
[----:B------:R-:W-:Y:S05]  /*14d30*/  BSYNC B2 ;  /* 0x0000000000027941 */ /* 0x000fea0003800000 */
.L_x_5350:
[----:B------:R-:W-:Y:S04]  /*14d40*/  BSSY B2, `(.L_x_5352) ;  /* 0x0000009000027945 */ /* 0x000fe80003800000 */
[----:B------:R-:W-:Y:S05]  /*14d50*/  @P1 BRA `(.L_x_5353) ;  /* 0x00000000001c1947 */ /* 0x000fea0003800000 */
[----:B-1----:R-:W1:Y:S01]  /*14d60*/  S2R R10, SR_TID.X ;  /* 0x00000000000a7919 */ /* 0x002e620000002100 */
[----:B------:R-:W-:-:S04]  /*14d70*/  IMAD.MOV.U32 R9, RZ, RZ, 0x3000 ;  /* 0x00003000ff097424 */ /* 0x000fc800078e00ff */
[----:B------:R2:W-:Y:S01]  /*14d80*/  SYNCS.ARRIVE.TRANS64 RZ, [R3+URZ+0x22890], R9 ;  /* 0x0228900903ff79a7 */ /* 0x0005e2000800003f */
[----:B-1----:R-:W-:-:S04]  /*14d90*/  LOP3.LUT R10, R10, 0x1f, RZ, 0xc0, !PT ;  /* 0x0000001f0a0a7812 */ /* 0x002fc800078ec0ff */
[----:B------:R-:W-:-:S13]  /*14da0*/  ISETP.NE.AND P0, PT, R10, RZ, PT ;  /* 0x000000ff0a00720c */ /* 0x000fda0003f05270 */
[----:B--2---:R-:W-:Y:S05]  /*14db0*/  @!P0 BRA `(.L_x_5353) ;  /* 0x0000000000048947 */ /* 0x004fea0003800000 */
[----:B------:R-:W-:Y:S01]  /*14dc0*/  BPT.TRAP 0x1 ;  /* 0x000000040000795c */ /* 0x000fe20000300000 */
.L_x_5353:
[----:B------:R-:W-:Y:S05]  /*14dd0*/  BSYNC B2 ;  /* 0x0000000000027941 */ /* 0x000fea0003800000 */
.L_x_5352:
[----:B------:R-:W-:Y:S01]  /*14de0*/  IMAD.MOV.U32 R14, RZ, RZ, RZ ;  /* 0x000000ffff0e7224 */ /* 0x000fe200078e00ff */
[----:B------:R-:W-:Y:S01]  /*14df0*/  UIADD3 UR4, UP0, UR38, 0x570, URZ ;  /* 0x0000057026047890 */ /* 0x000fe2000ff1e03f */
[----:B------:R-:W-:Y:S01]  /*14e00*/  IMAD R9, R2, 0x60, R0 ;  /* 0x0000006002097824 */ /* 0x000fe200078e0200 */
[----:B------:R-:W-:Y:S01]  /*14e10*/  PLOP3.LUT P0, PT, PT, PT, PT, 0x80, 0x0 ;  /* 0x000000000000781c */ /* 0x000fe20003f0f070 */
[----:B-1----:R-:W-:Y:S01]  /*14e20*/  IMAD R10, R24, 0x3000, R22 ;  /* 0x00003000180a7824 */ /* 0x002fe200078e0216 */
[----:B------:R-:W-:Y:S01]  /*14e30*/  R2UR UR10, R14 ;  /* 0x000000000e0a72ca */ /* 0x000fe200000e0000 */
[----:B------:R-:W-:Y:S01]  /*14e40*/  VIADD R9, R9, 0xffffffa0 ;  /* 0xffffffa009097836 */ /* 0x000fe20000000000 */
[----:B------:R-:W-:Y:S01]  /*14e50*/  UIADD3.X UR5, URZ, UR39, URZ, UP0, !UPT ;  /* 0x000000273f057290 */ /* 0x000fe200087fe43f */
[----:B------:R-:W-:Y:S01]  /*14e60*/  VIADD R10, R10, 0x1c400 ;  /* 0x0001c4000a0a7836 */ /* 0x000fe20000000000 */
[----:B------:R-:W-:Y:S01]  /*14e70*/  UMOV UR6, 0x0 ;  /* 0x0000000000067882 */ /* 0x000fe20000000000 */
[----:B------:R-:W-:Y:S01]  /*14e80*/  VIADD R11, R3, 0x22890 ;  /* 0x00022890030b7836 */ /* 0x000fe20000000000 */
[----:B------:R-:W-:-:S09]  /*14e90*/  UMOV UR7, 0x12f00000 ;  /* 0x12f0000000077882 */ /* 0x000fd20000000000 */
.L_x_5354:
        /* <DEDUP_REMOVED lines=13> */
.L_x_5525:
[----:B------:R-:W-:Y:S05]  /*14f70*/  BSYNC B2 ;  /* 0x0000000000027941 */ /* 0x000fea0003800000 */
.L_x_5355:
[----:B------:R-:W-:Y:S01]  /*14f80*/  BSSY B2, `(.L_x_5357) ;  /* 0x000000b000027945 */ /* 0x000fe20003800000 */
[----:B------:R-:W-:Y:S01]  /*14f90*/  IMAD.MOV.U32 R12, RZ, RZ, 0x0 ;  /* 0x00000000ff0c7424 */ /* 0x000fe200078e00ff */
[----:B------:R-:W-:Y:S02]  /*14fa0*/  MOV R13, 0x12f00000 ;  /* 0x12f00000000d7802 */ /* 0x000fe40000000f00 */
[----:B------:R-:W-:Y:S05]  /*14fb0*/  @P1 BRA `(.L_x_5358) ;  /* 0x00000000001c1947 */ /* 0x000fea0003800000 */
[----:B------:R-:W2:Y:S01]  /*14fc0*/  S2R R10, SR_TID.X ;  /* 0x00000000000a7919 */ /* 0x000ea20000002100 */
[----:B01----:R-:W-:-:S04]  /*14fd0*/  IMAD.MOV.U32 R8, RZ, RZ, 0xc000 ;  /* 0x0000c000ff087424 */ /* 0x003fc800078e00ff */
[----:B------:R3:W-:Y:S01]  /*14fe0*/  SYNCS.ARRIVE.TRANS64 RZ, [R3+URZ+0x228b0], R8 ;  /* 0x0228b00803ff79a7 */ /* 0x0007e2000800003f */
[----:B--2---:R-:W-:-:S04]  /*14ff0*/  LOP3.LUT R10, R10, 0x1f, RZ, 0xc0, !PT ;  /* 0x0000001f0a0a7812 */ /* 0x004fc800078ec0ff */
[----:B------:R-:W-:-:S13]  /*15000*/  ISETP.NE.AND P0, PT, R10, RZ, PT ;  /* 0x000000ff0a00720c */ /* 0x000fda0003f05270 */
[----:B---3--:R-:W-:Y:S05]  /*15010*/  @!P0 BRA `(.L_x_5358) ;  /* 0x0000000000048947 */ /* 0x008fea0003800000 */
[----:B------:R-:W-:Y:S01]  /*15020*/  BPT.TRAP 0x1 ;  /* 0x000000040000795c */ /* 0x000fe20000300000 */
.L_x_5358:
[----:B------:R-:W-:Y:S05]  /*15030*/  BSYNC B2 ;  /* 0x0000000000027941 */ /* 0x000fea0003800000 */
.L_x_5357:
        /* <DEDUP_REMOVED lines=9> */
.L_x_5359:
        /* <DEDUP_REMOVED lines=15> */
.L_x_5360:
        /* <DEDUP_REMOVED lines=15> */
.L_x_5361:
        /* <DEDUP_REMOVED lines=15> */
.L_x_5362:
        /* <DEDUP_REMOVED lines=10> */
.L_x_5349:
[----:B------:R-:W-:Y:S05]  /*15440*/  BSYNC B1 ;  /* 0x0000000000017941 */ /* 0x000fea0003800000 */
.L_x_5348:
[----:B------:R-:W-:Y:S01]  /*15450*/  VIADD R11, R2, 0xfffffffe ;  /* 0xfffffffe020b7836 */ /* 0x000fe20000000000 */
[----:B------:R-:W-:Y:S02]  /*15460*/  IADD3 R24, R24, 0x1, RZ ;  /* 0x0000000118187810 */ /* 0x000fe40007ffe0ff */
[----:B------:R-:W-:Y:S02]  /*15470*/  PLOP3.LUT P0, PT, PT, PT, PT, 0x8, 0x0 ;  /* 0x000000000000781c */ /* 0x000fe40003f0e170 */
[----:B------:R-:W-:Y:S02]  /*15480*/  ISETP.GE.AND P2, PT, R11, R7, PT ;  /* 0x000000070b00720c */ /* 0x000fe40003f46270 */
[----:B------:R-:W-:-:S04]  /*15490*/  ISETP.NE.AND P1, PT, R24, 0x2, PT ;  /* 0x000000021800780c */ /* 0x000fc80003f25270 */
[----:B------:R-:W-:Y:S02]  /*154a0*/  SEL R2, RZ, 0x1, P1 ;  /* 0x00000001ff027807 */ /* 0x000fe40000800000 */
[----:B------:R-:W-:Y:S02]  /*154b0*/  SEL R24, R24, RZ, P1 ;  /* 0x000000ff18187207 */ /* 0x000fe40000800000 */
[----:B------:R-:W-:-:S03]  /*154c0*/  LOP3.LUT R27, R27, R2, RZ, 0x3c, !PT ;  /* 0x000000021b1b7212 */ /* 0x000fc600078e3cff */
[----:B------:R-:W-:Y:S05]  /*154d0*/  @!P2 BRA `(.L_x_5342) ;  /* 0x000000080010a947 */ /* 0x000fea0003800000 */
.L_x_5378:
[----:B------:R-:W-:Y:S05]  /*154e0*/  YIELD ;  /* 0x0000000000007946 */ /* 0x000fea0003800000 */
[----:B------:R-:W-:Y:S04]  /*154f0*/  BSSY B1, `(.L_x_5363) ;  /* 0x000007a000017945 */ /* 0x000fe80003800000 */
[----:B------:R-:W-:Y:S05]  /*15500*/  @!P6 BRA `(.L_x_5364) ;  /* 0x0000000400e0e947 */ /* 0x000fea0003800000 */
[----:B------:R-:W-:Y:S01]  /*15510*/  IMAD R8, R24, 0x8, R22 ;  /* 0x0000000818087824 */ /* 0x000fe200078e0216 */
[----:B------:R-:W-:Y:S01]  /*15520*/  SHF.L.U32 R2, R27, 0x1f, RZ ;  /* 0x0000001f1b027819 */ /* 0x000fe200000006ff */
[----:B0-----:R-:W0:Y:S01]  /*15530*/  S2R R3, SR_TID.X ;  /* 0x0000000000037919 */ /* 0x001e220000002100 */
[----:B------:R-:W-:Y:S02]  /*15540*/  BSSY B2, `(.L_x_5365) ;  /* 0x0000005000027945 */ /* 0x000fe40003800000 */
[----:B------:R-:W2:Y:S01]  /*15550*/  SYNCS.PHASECHK.TRANS64.TRYWAIT P1, [R8+URZ+0x228a0], R2 ;  /* 0x0228a002080075a7 */ /* 0x000ea2000802017f */
[----:B0-----:R-:W-:-:S04]  /*15560*/  LOP3.LUT R3, R3, 0x7f, RZ, 0xc0, !PT ;  /* 0x0000007f03037812 */ /* 0x001fc800078ec0ff */
[----:B------:R-:W-:Y:S01]  /*15570*/  ISETP.NE.AND P2, PT, R3, RZ, PT ;  /* 0x000000ff0300720c */ /* 0x000fe20003f45270 */
[----:B--2---:R-:W-:-:S12]  /*15580*/  @!P1 BRA `(.L_x_5366) ;  /* 0x00000068004c9947 */ /* 0x004fd80003800000 */
.L_x_5526:
[----:B------:R-:W-:Y:S05]  /*15590*/  BSYNC B2 ;  /* 0x0000000000027941 */ /* 0x000fea0003800000 */
.L_x_5365:
[----:B------:R-:W-:Y:S04]  /*155a0*/  BSSY B2, `(.L_x_5367) ;  /* 0x0000009000027945 */ /* 0x000fe80003800000 */
[----:B------:R-:W-:Y:S05]  /*155b0*/  @P2 BRA `(.L_x_5368) ;  /* 0x00000000001c2947 */ /* 0x000fea0003800000 */
[----:B------:R-:W2:Y:S01]  /*155c0*/  S2R R9, SR_TID.X ;  /* 0x0000000000097919 */ /* 0x000ea20000002100 */
[----:B------:R-:W-:-:S04]  /*155d0*/  IMAD.MOV.U32 R3, RZ, RZ, 0x3000 ;  /* 0x00003000ff037424 */ /* 0x000fc800078e00ff */
[----:B------:R3:W-:Y:S01]  /*155e0*/  SYNCS.ARRIVE.TRANS64 RZ, [R8+URZ+0x22890], R3 ;  /* 0x0228900308ff79a7 */ /* 0x0007e2000800003f */
[----:B--2---:R-:W-:-:S04]  /*155f0*/  LOP3.LUT R9, R9, 0x1f, RZ, 0xc0, !PT ;  /* 0x0000001f09097812 */ /* 0x004fc800078ec0ff */
[----:B------:R-:W-:-:S13]  /*15600*/  ISETP.NE.AND P1, PT, R9, RZ, PT ;  /* 0x000000ff0900720c */ /* 0x000fda0003f25270 */
[----:B---3--:R-:W-:Y:S05]  /*15610*/  @!P1 BRA `(.L_x_5368) ;  /* 0x0000000000049947 */ /* 0x008fea0003800000 */
[----:B------:R-:W-:Y:S01]  /*15620*/  BPT.TRAP 0x1 ;  /* 0x000000040000795c */ /* 0x000fe20000300000 */
.L_x_5368:
[----:B------:R-:W-:Y:S05]  /*15630*/  BSYNC B2 ;  /* 0x0000000000027941 */ /* 0x000fea0003800000 */
.L_x_5367:
        /* <DEDUP_REMOVED lines=10> */
[----:B------:R-:W-:-:S10]  /*156e0*/  UMOV UR7, 0x12f00000 ;  /* 0x12f0000000077882 */ /* 0x000fd40000000000 */
.L_x_5369:
        /* <DEDUP_REMOVED lines=13> */
.L_x_5527:
[----:B------:R-:W-:Y:S05]  /*157c0*/  BSYNC B2 ;  /* 0x0000000000027941 */ /* 0x000fea0003800000 */
.L_x_5370:
[----:B------:R-:W-:Y:S01]  /*157d0*/  BSSY B2, `(.L_x_5372) ;  /* 0x000000b000027945 */ /* 0x000fe20003800000 */
[----:B01----:R-:W-:Y:S01]  /*157e0*/  MOV R2, 0x0 ;  /* 0x0000000000027802 */ /* 0x003fe20000000f00 */
[----:B------:R-:W-:Y:S02]  /*157f0*/  IMAD.MOV.U32 R3, RZ, RZ, 0x12f00000 ;  /* 0x12f00000ff037424 */ /* 0x000fe400078e00ff */
[----:B------:R-:W-:Y:S05]  /*15800*/  @P2 BRA `(.L_x_5373) ;  /* 0x00000000001c2947 */ /* 0x000fea0003800000 */
[----:B------:R-:W0:Y:S01]  /*15810*/  S2R R13, SR_TID.X ;  /* 0x00000000000d7919 */ /* 0x000e220000002100 */
[----:B------:R-:W-:-:S04]  /*15820*/  IMAD.MOV.U32 R9, RZ, RZ, 0xc000 ;  /* 0x0000c000ff097424 */ /* 0x000fc800078e00ff */
[----:B------:R1:W-:Y:S01]  /*15830*/  SYNCS.ARRIVE.TRANS64 RZ, [R8+URZ+0x228b0], R9 ;  /* 0x0228b00908ff79a7 */ /* 0x0003e2000800003f */
[----:B0-----:R-:W-:-:S04]  /*15840*/  LOP3.LUT R13, R13, 0x1f, RZ, 0xc0, !PT ;  /* 0x0000001f0d0d7812 */ /* 0x001fc800078ec0ff */
[----:B------:R-:W-:-:S13]  /*15850*/  ISETP.NE.AND P1, PT, R13, RZ, PT ;  /* 0x000000ff0d00720c */ /* 0x000fda0003f25270 */
[----:B-1----:R-:W-:Y:S05]  /*15860*/  @!P1 BRA `(.L_x_5373) ;  /* 0x0000000000049947 */ /* 0x002fea0003800000 */
[----:B------:R-:W-:Y:S01]  /*15870*/  BPT.TRAP 0x1 ;  /* 0x000000040000795c */ /* 0x000fe20000300000 */
.L_x_5373:
[----:B------:R-:W-:Y:S05]  /*15880*/  BSYNC B2 ;  /* 0x0000000000027941 */ /* 0x000fea0003800000 */
.L_x_5372:
        /* <DEDUP_REMOVED lines=9> */
.L_x_5374:
        /* <DEDUP_REMOVED lines=15> */
.L_x_5375:
        /* <DEDUP_REMOVED lines=15> */
.L_x_5376:
        /* <DEDUP_REMOVED lines=15> */
.L_x_5377:
        /* <DEDUP_REMOVED lines=10> */
.L_x_5364:
[----:B------:R-:W-:Y:S05]  /*15c90*/  BSYNC B1 ;  /* 0x0000000000017941 */ /* 0x000fea0003800000 */
.L_x_5363:
        /* <DEDUP_REMOVED lines=8> */
.L_x_5342:
[----:B------:R-:W-:Y:S05]  /*15d20*/  BSYNC B0 ;  /* 0x0000000000007941 */ /* 0x000fea0003800000 */
.L_x_5341:
[----:B------:R-:W2:Y:S01]  /*15d30*/  LDC R0, c[0x0][0x448] ;  /* 0x00011200ff007b82 */ /* 0x000ea20000000800 */
[----:B------:R-:W-:Y:S01]  /*15d40*/  LEA R2, R17, 0x7f, 0x7 ;  /* 0x0000007f11027811 */ /* 0x000fe200078e38ff */
[----:B------:R-:W-:Y:S05]  /*15d50*/  @!P0 WARPSYNC.ALL ;  /* 0x0000000000008948 */ /* 0x000fea0003800000 */
[----:B------:R-:W-:Y:S01]  /*15d60*/  BSSY B7, `(.L_x_5379) ;  /* 0x0000367000077945 */ /* 0x000fe20003800000 */
[----:B------:R-:W-:Y:S01]  /*15d70*/  @!P0 BAR.SYNC.DEFER_BLOCKING 0xc, 0x180 ;  /* 0x0306000000008b1d */ /* 0x000fe20000010000 */
[----:B--2---:R-:W-:-:S13]  /*15d80*/  ISETP.NE.AND P1, PT, R0, 0x1, PT ;  /* 0x000000010000780c */ /* 0x004fda0003f25270 */
[----:B0-----:R-:W0:Y:S08]  /*15d90*/  @P1 LDC R3, c[0x0][0x44c] ;  /* 0x00011300ff031b82 */ /* 0x001e300000000800 */
[----:B------:R-:W2:Y:S01]  /*15da0*/  @P1 LDC R0, c[0x0][0x450] ;  /* 0x00011400ff001b82 */ /* 0x000ea20000000800 */
[----:B0-----:R-:W-:-:S05]  /*15db0*/  @P1 IMAD.HI.U32 R3, R2, R3, RZ ;  /* 0x0000000302031227 */ /* 0x001fca00078e00ff */
[----:B--2---:R-:W-:-:S05]  /*15dc0*/  @P1 SHF.R.U32.HI R2, RZ, R0, R3 ;  /* 0x00000000ff021219 */ /* 0x004fca0000011603 */
[----:B------:R-:W-:-:S04]  /*15dd0*/  IMAD.IADD R2, R4, 0x1, R2 ;  /* 0x0000000104027824 */ /* 0x000fc800078e0202 */
[----:B------:R-:W-:-:S05]  /*15de0*/  IMAD.HI R2, R2, 0x2aaaaaab, RZ ;  /* 0x2aaaaaab02027827 */ /* 0x000fca00078e02ff */
        /* <DEDUP_REMOVED lines=12> */
[----:B------:R-:W2:Y:S01]  /*15eb0*/  LDC.64 R2, c[0x0][0xc60] ;  /* 0x00031800ff027b82 */ /* 0x000ea20000000a00 */
[----:B------:R-:W0:Y:S02]  /*15ec0*/  FLO.U32 R0, UR4 ;  /* 0x0000000400007d00 */ /* 0x000e2400080e0000 */
[----:B0-----:R-:W-:-:S06]  /*15ed0*/  ISETP.EQ.U32.AND P0, PT, R0, R5, PT ;  /* 0x000000050000720c */ /* 0x001fcc0003f02070 */
        /* <DEDUP_REMOVED lines=8> */
.L_x_5380:
        /* <DEDUP_REMOVED lines=13> */
[----:B-1----:R-:W-:-:S02]  /*16030*/  IMAD.U32 R10, RZ, RZ, UR4 ;  /* 0x00000004ff0a7e24 */ /* 0x002fc4000f8e00ff */
[----:B------:R-:W-:Y:S02]  /*16040*/  IMAD.U32 R11, RZ, RZ, UR5 ;  /* 0x00000005ff0b7e24 */ /* 0x000fe4000f8e00ff */
[----:B------:R-:W-:Y:S02]  /*16050*/  IMAD.MOV.U32 R8, RZ, RZ, 0x70 ;  /* 0x00000070ff087424 */ /* 0x000fe400078e00ff */
[----:B------:R-:W-:Y:S02]  /*16060*/  IMAD.MOV.U32 R12, RZ, RZ, 0x1 ;  /* 0x00000001ff0c7424 */ /* 0x000fe400078e00ff */
[----:B------:R-:W-:-:S07]  /*16070*/  IMAD.MOV.U32 R13, RZ, RZ, RZ ;  /* 0x000000ffff0d7224 */ /* 0x000fce00078e00ff */
[----:B------:R-:W-:-:S07]  /*16080*/  LEPC R20, `(.L_x_5383) ;  /* 0x000000001014794e */ /* 0x000fce0000000000 */
[----:B0-----:R-:W-:Y:S05]  /*16090*/  CALL.ABS.NOINC R2 ;  /* 0x0000000002007343 */ /* 0x001fea0003c00000 */
.L_x_5383:
[----:B------:R-:W-:Y:S05]  /*160a0*/  BSYNC B6 ;  /* 0x0000000000067941 */ /* 0x000fea0003800000 */
.L_x_5382:
[----:B------:R-:W-:Y:S01]  /*160b0*/  IADD3 R0, R22, 0x400, RZ ;  /* 0x0000040016007810 */ /* 0x000fe20007ffe0ff */
[----:B------:R-:W-:Y:S03]  /*160c0*/  BSSY B6, `(.L_x_5384) ;  /* 0x0000022000067945 */ /* 0x000fe60003800000 */
[----:B------:R-:W-:-:S13]  /*160d0*/  LOP3.LUT P0, RZ, R0, 0x3ff, RZ, 0xc0, !PT ;  /* 0x000003ff00ff7812 */ /* 0x000fda000780c0ff */
[----:B------:R-:W-:Y:S05]  /*160e0*/  @!P0 BRA `(.L_x_5385) ;  /* 0x00000000007c8947 */ /* 0x000fea0003800000 */
[----:B------:R-:W-:Y:S01]  /*160f0*/  MOV R34, 0x0 ;  /* 0x0000000000227802 */ /* 0x000fe20000000f00 */
[----:B------:R-:W-:Y:S01]  /*16100*/  ULDC.64 UR6, c[0x4][0x98] ;  /* 0x0100260000067ab9 */ /* 0x000fe20000000a00 */
[----:B------:R-:W-:Y:S01]  /*16110*/  ULDC.64 UR8, c[0x4][0xa0] ;  /* 0x0100280000087ab9 */ /* 0x000fe20000000a00 */
[----:B------:R-:W-:Y:S01]  /*16120*/  ULDC.64 UR4, c[0x4][0x10] ;  /* 0x0100040000047ab9 */ /* 0x000fe20000000a00 */
[----:B------:R0:W2:Y:S01]  /*16130*/  LDC.64 R2, c[0x4][R34] ;  /* 0x0100000022027b82 */ /* 0x0000a20000000a00 */
[----:B------:R-:W-:Y:S01]  /*16140*/  IMAD.U32 R4, RZ, RZ, UR6 ;  /* 0x00000006ff047e24 */ /* 0x000fe2000f8e00ff */
[----:B------:R-:W-:Y:S01]  /*16150*/  MOV R8, 0x70 ;  /* 0x0000007000087802 */ /* 0x000fe20000000f00 */
[----:B------:R-:W-:Y:S02]  /*16160*/  IMAD.U32 R5, RZ, RZ, UR7 ;  /* 0x00000007ff057e24 */ /* 0x000fe4000f8e00ff */
[----:B------:R-:W-:Y:S02]  /*16170*/  IMAD.U32 R6, RZ, RZ, UR8 ;  /* 0x00000008ff067e24 */ /* 0x000fe4000f8e00ff */
[----:B------:R-:W-:-:S02]  /*16180*/  IMAD.U32 R7, RZ, RZ, UR9 ;  /* 0x00000009ff077e24 */ /* 0x000fc4000f8e00ff */
[----:B-1----:R-:W-:Y:S02]  /*16190*/  IMAD.U32 R10, RZ, RZ, UR4 ;  /* 0x00000004ff0a7e24 */ /* 0x002fe4000f8e00ff */
[----:B------:R-:W-:Y:S02]  /*161a0*/  IMAD.U32 R11, RZ, RZ, UR5 ;  /* 0x00000005ff0b7e24 */ /* 0x000fe4000f8e00ff */
[----:B------:R-:W-:Y:S02]  /*161b0*/  IMAD.MOV.U32 R12, RZ, RZ, 0x1 ;  /* 0x00000001ff0c7424 */ /* 0x000fe400078e00ff */
[----:B0-----:R-:W-:-:S07]  /*161c0*/  IMAD.MOV.U32 R13, RZ, RZ, RZ ;  /* 0x000000ffff0d7224 */ /* 0x001fce00078e00ff */
[----:B------:R-:W-:-:S07]  /*161d0*/  LEPC R20, `(.L_x_5386) ;  /* 0x000000001014794e */ /* 0x000fce0000000000 */
[----:B--2---:R-:W-:Y:S05]  /*161e0*/  CALL.ABS.NOINC R2 ;  /* 0x0000000002007343 */ /* 0x004fea0003c00000 */
.L_x_5386:
        /* <DEDUP_REMOVED lines=15> */
.L_x_5385:
[----:B------:R-:W-:Y:S05]  /*162e0*/  BSYNC B6 ;  /* 0x0000000000067941 */ /* 0x000fea0003800000 */
.L_x_5384:
[----:B------:R-:W2:Y:S01]  /*162f0*/  LDL R34, [R1+0x10] ;  /* 0x0000100001227983 */ /* 0x000ea20000100800 */
[----:B------:R-:W-:Y:S01]  /*16300*/  ULDC.64 UR4, c[0x0][0x9f8] ;  /* 0x00027e0000047ab9 */ /* 0x000fe20000000a00 */
[----:B------:R-:W0:Y:S01]  /*16310*/  LDC R9, c[0x0][0x430] ;  /* 0x00010c00ff097b82 */ /* 0x000e220000000800 */
[----:B------:R-:W-:Y:S01]  /*16320*/  ISETP.NE.U32.AND P0, PT, RZ, UR4, PT ;  /* 0x00000004ff007c0c */ /* 0x000fe2000bf05070 */
[----:B------:R-:W3:Y:S03]  /*16330*/  LDL R20, [R1+0x40] ;  /* 0x0000400001147983 */ /* 0x000ee60000100800 */
[----:B------:R-:W-:Y:S01]  /*16340*/  ISETP.NE.AND.EX P0, PT, RZ, UR5, PT, P0 ;  /* 0x00000005ff007c0c */ /* 0x000fe2000bf05300 */
[----:B------:R-:W4:-:S12]  /*16350*/  S2R R21, SR_TID.X ;  /* 0x0000000000157919 */ /* 0x000f180000002100 */
[----:B------:R-:W-:Y:S01]  /*16360*/  @P0 IADD3 R2, P1, R28, UR4, RZ ;  /* 0x000000041c020c10 */ /* 0x000fe2000ff3e0ff */
[----:B------:R-:W-:Y:S01]  /*16370*/  IMAD.MOV.U32 R36, RZ, RZ, RZ ;  /* 0x000000ffff247224 */ /* 0x000fe200078e00ff */
[----:B-1----:R-:W1:Y:S01]  /*16380*/  S2R R10, SR_TID.X ;  /* 0x00000000000a7919 */ /* 0x002e620000002100 */
[----:B------:R-:W-:Y:S01]  /*16390*/  LOP3.LUT R23, R23, 0xffffffdf, RZ, 0xc0, !PT ;  /* 0xffffffdf17177812 */ /* 0x000fe200078ec0ff */
[----:B------:R-:W-:Y:S01]  /*163a0*/  ULDC UR4, c[0x0][0x320] ;  /* 0x0000c80000047ab9 */ /* 0x000fe20000000800 */
[----:B------:R-:W-:-:S05]  /*163b0*/  @P0 IADD3.X R3, R32, UR5, RZ, P1, !PT ;  /* 0x0000000520030c10 */ /* 0x000fca0008ffe4ff */
[----:B------:R1:W3:Y:S01]  /*163c0*/  @P0 LDG.E R29, desc[UR40][R2.64] ;  /* 0x00000028021d0981 */ /* 0x0002e2000c1e1900 */
[----:B----4-:R-:W-:-:S04]  /*163d0*/  LOP3.LUT R21, R21, 0x7f, RZ, 0xc0, !PT ;  /* 0x0000007f15157812 */ /* 0x010fc800078ec0ff */
[----:B------:R-:W-:Y:S02]  /*163e0*/  SHF.R.U32.HI R0, RZ, 0x3, R21 ;  /* 0x00000003ff007819 */ /* 0x000fe40000011615 */
[----:B------:R-:W4:Y:S01]  /*163f0*/  S2R R21, SR_TID.X ;  /* 0x0000000000157919 */ /* 0x000f220000002100 */
[----:B0-----:R-:W-:-:S13]  /*16400*/  ISETP.NE.AND P1, PT, R9, 0x1, PT ;  /* 0x000000010900780c */ /* 0x001fda0003f25270 */
[----:B------:R-:W0:Y:S08]  /*16410*/  @P1 LDC R4, c[0x0][0x434] ;  /* 0x00010d00ff041b82 */ /* 0x000e300000000800 */
[----:B-1----:R-:W1:Y:S01]  /*16420*/  @P1 LDC R2, c[0x0][0x438] ;  /* 0x00010e00ff021b82 */ /* 0x002e620000000800 */
[----:B----4-:R-:W-:-:S05]  /*16430*/  IMAD.SHL.U32 R21, R21, 0x10, RZ ;  /* 0x0000001015157824 */ /* 0x010fca00078e00ff */
[----:B------:R-:W-:Y:S01]  /*16440*/  LOP3.LUT R21, R0, 0x70, R21, 0xf8, !PT ;  /* 0x0000007000157812 */ /* 0x000fe200078ef815 */
[----:B------:R-:W-:-:S05]  /*16450*/  IMAD.SHL.U32 R10, R10, 0x8, RZ ;  /* 0x000000080a0a7824 */ /* 0x000fca00078e00ff */
[----:B------:R-:W-:Y:S01]  /*16460*/  LOP3.LUT R10, R10, 0x38, RZ, 0xc0, !PT ;  /* 0x000000380a0a7812 */ /* 0x000fe200078ec0ff */
[----:B------:R-:W-:Y:S01]  /*16470*/  UMOV UR5, 0xffffffff ;  /* 0xffffffff00057882 */ /* 0x000fe20000000000 */
[----:B--2---:R-:W-:-:S04]  /*16480*/  VIADD R0, R34, 0xffffffff ;  /* 0xffffffff22007836 */ /* 0x004fc80000000000 */
[----:B------:R-:W-:-:S05]  /*16490*/  IMAD R6, R0, 0x60, R21 ;  /* 0x0000006000067824 */ /* 0x000fca00078e0215 */
[C---:B------:R-:W-:Y:S02]  /*164a0*/  ISETP.GE.AND P0, PT, R6.reuse, R33, PT ;  /* 0x000000210600720c */ /* 0x040fe40003f06270 */
[----:B------:R-:W-:Y:S02]  /*164b0*/  IADD3 R37, R6, R31, RZ ;  /* 0x0000001f06257210 */ /* 0x000fe40007ffe0ff */
[----:B------:R-:W-:-:S03]  /*164c0*/  ISETP.GT.U32.OR P0, PT, R21, 0x5f, P0 ;  /* 0x0000005f1500780c */ /* 0x000fc60000704470 */
[----:B0-----:R-:W-:-:S04]  /*164d0*/  @P1 IMAD.HI.U32 R3, R37, R4, RZ ;  /* 0x0000000425031227 */ /* 0x001fc800078e00ff */
[----:B------:R-:W-:Y:S01]  /*164e0*/  IMAD.MOV.U32 R8, RZ, RZ, R37 ;  /* 0x000000ffff087224 */ /* 0x000fe200078e0025 */
[----:B-1----:R-:W-:-:S05]  /*164f0*/  @P1 SHF.R.U32.HI R8, RZ, R2, R3 ;  /* 0x00000002ff081219 */ /* 0x002fca0000011603 */
[----:B------:R-:W0:Y:S08]  /*16500*/  @!P0 LDC.64 R2, c[0x0][0x428] ;  /* 0x00010a00ff028b82 */ /* 0x000e300000000a00 */
[----:B------:R-:W1:Y:S01]  /*16510*/  @!P0 LDC.64 R4, c[0x0][0x418] ;  /* 0x00010600ff048b82 */ /* 0x000e620000000a00 */
[--C-:B------:R-:W-:Y:S01]  /*16520*/  @!P0 SHF.R.S32.HI R7, RZ, 0x1f, R8.reuse ;  /* 0x0000001fff078819 */ /* 0x100fe20000011408 */
[----:B------:R-:W-:Y:S01]  /*16530*/  @!P0 IMAD.MOV.U32 R6, RZ, RZ, R8 ;  /* 0x000000ffff068224 */ /* 0x000fe200078e0008 */
        /* <DEDUP_REMOVED lines=14> */
[----:B------:R-:W-:Y:S02]  /*16620*/  @P0 LOP3.LUT R23, R23, 0x40, RZ, 0xfc, !PT ;  /* 0x0000004017170812 */ /* 0x000fe400078efcff */
[----:B-1----:R-:W-:-:S04]  /*16630*/  SHF.L.U32 R20, R20, 0x3, RZ ;  /* 0x0000000314147819 */ /* 0x002fc800000006ff */
        /* <DEDUP_REMOVED lines=18> */
.L_x_5530:
[----:B------:R-:W-:Y:S02]  /*16760*/  SHF.R.S32.HI R28, RZ, 0x1f, R18 ;  /* 0x0000001fff1c7819 */ /* 0x000fe40000011412 */
[----:B------:R-:W-:Y:S01]  /*16770*/  SEL R7, RZ, 0x1, P1 ;  /* 0x00000001ff077807 */ /* 0x000fe20000800000 */
[----:B------:R-:W-:Y:S06]  /*16780*/  @!P0 BRA `(.L_x_5388) ;  /* 0x0000000000048947 */ /* 0x000fec0003800000 */
[----:B------:R-:W-:Y:S01]  /*16790*/  BPT.TRAP 0x1 ;  /* 0x000000040000795c */ /* 0x000fe20000300000 */
.L_x_5388:
[----:B------:R-:W-:Y:S01]  /*167a0*/  IMAD R33, R0, -0x60, R33 ;  /* 0xffffffa000217824 */ /* 0x000fe200078e0221 */
[----:B------:R-:W-:Y:S01]  /*167b0*/  SHF.L.U32 R0, R26, 0x1f, RZ ;  /* 0x0000001f1a007819 */ /* 0x000fe200000006ff */
[----:B------:R-:W-:Y:S01]  /*167c0*/  IMAD R32, R25, 0x8, R22 ;  /* 0x0000000819207824 */ /* 0x000fe200078e0216 */
[----:B------:R-:W-:Y:S03]  /*167d0*/  BSSY B0, `(.L_x_5389) ;  /* 0x0000003000007945 */ /* 0x000fe60003800000 */
[----:B------:R-:W0:Y:S02]  /*167e0*/  SYNCS.PHASECHK.TRANS64.TRYWAIT P0, [R32+URZ+0x22840], R0 ;  /* 0x02284000200075a7 */ /* 0x000e24000800017f */
[----:B0-----:R-:W-:Y:S05]  /*167f0*/  @!P0 BRA `(.L_x_5390) ;  /* 0x00000058000c8947 */ /* 0x001fea0003800000 */
.L_x_5531:
[----:B------:R-:W-:Y:S05]  /*16800*/  BSYNC B0 ;  /* 0x0000000000007941 */ /* 0x000fea0003800000 */
.L_x_5389:
        /* <DEDUP_REMOVED lines=69> */
[----:B------:R-:W-:Y:S01]  /*16c60*/  @P0 LEA R6, R5, R22, 0x1 ;  /* 0x0000001605060211 */ /* 0x000fe200078e08ff */
        /* <DEDUP_REMOVED lines=19> */
.L_x_5545:
        /* <DEDUP_REMOVED lines=10> */
.L_x_5392:
        /* <DEDUP_REMOVED lines=11> */
.L_x_5393:
        /* <DEDUP_REMOVED lines=18> */
[----:B------:R0:W-:Y:S04]  /*17010*/  STL [R1+0x20], R5 ;  /* 0x0000200501007387 */ /* 0x0001e80000100800 */
[----:B------:R-:W-:Y:S01]  /*17020*/  IMAD.IADD R35, R0, 0x1, R35 ;  /* 0x0000000100237824 */ /* 0x000fe200078e0223 */
[----:B-----5:R-:W-:-:S02]  /*17030*/  SEL R2, R4, RZ, !P0 ;  /* 0x000000ff04027207 */ /* 0x020fc40004000000 */
[----:B------:R-:W-:Y:S01]  /*17040*/  SHF.R.S32.HI R0, RZ, 0x1f, R3 ;  /* 0x0000001fff007819 */ /* 0x000fe20000011403 */
[C---:B0-----:R-:W-:Y:S02]  /*17050*/  IMAD.WIDE.U32 R4, R3.reuse, UR4, RZ ;  /* 0x0000000403047c25 */ /* 0x041fe4000f8e00ff */
[----:B------:R0:W-:Y:S02]  /*17060*/  STL [R1+0x34], R2 ;  /* 0x0000340201007387 */ /* 0x0001e40000100800 */
[----:B------:R-:W-:Y:S02]  /*17070*/  IMAD R0, R0, UR4, RZ ;  /* 0x0000000400007c24 */ /* 0x000fe4000f8e02ff */
[----:B------:R2:W-:Y:S02]  /*17080*/  STL.64 [R1+0x18], R4 ;  /* 0x0000180401007387 */ /* 0x0005e40000100a00 */
[----:B------:R-:W-:Y:S02]  /*17090*/  IMAD R0, R3, UR5, R0 ;  /* 0x0000000503007c24 */ /* 0x000fe4000f8e0200 */
[----:B0-----:R-:W-:-:S03]  /*170a0*/  VIADD R2, R22, 0x18400 ;  /* 0x0001840016027836 */ /* 0x001fc60000000000 */
[----:B------:R-:W-:Y:S02]  /*170b0*/  IADD3 R0, R5, R0, RZ ;  /* 0x0000000005007210 */ /* 0x000fe40007ffe0ff */
[----:B------:R-:W-:-:S03]  /*170c0*/  LOP3.LUT P0, RZ, R2, 0x3ff, RZ, 0xc0, !PT ;  /* 0x000003ff02ff7812 */ /* 0x000fc6000780c0ff */
[----:B------:R2:W-:Y:S10]  /*170d0*/  STL [R1+0x8], R0 ;  /* 0x0000080001007387 */ /* 0x0005f40000100800 */
[----:B--2---:R-:W-:Y:S05]  /*170e0*/  @!P0 BRA `(.L_x_5395) ;  /* 0x0000000000408947 */ /* 0x004fea0003800000 */
        /* <DEDUP_REMOVED lines=16> */
.L_x_5395:
[----:B------:R-:W-:Y:S05]  /*171f0*/  BSYNC B6 ;  /* 0x0000000000067941 */ /* 0x000fea0003800000 */
.L_x_5394:
[----:B------:R-:W2:Y:S01]  /*17200*/  LDL.LU R0, [R1+0x8] ;  /* 0x0000080001007983 */ /* 0x000ea20000300800 */
[----:B------:R-:W-:Y:S01]  /*17210*/  ULDC.64 UR4, c[0x0][0x2d8] ;  /* 0x0000b60000047ab9 */ /* 0x000fe20000000a00 */
[----:B------:R-:W0:Y:S02]  /*17220*/  LDC R7, c[0x0][0x448] ;  /* 0x00011200ff077b82 */ /* 0x000e240000000800 */
[----:B------:R-:W2:Y:S04]  /*17230*/  LDL.LU.64 R2, [R1+0x18] ;  /* 0x0000180001027983 */ /* 0x000ea80000300a00 */
[----:B------:R-:W3:Y:S04]  /*17240*/  LDL.LU R20, [R1+0x34] ;  /* 0x0000340001147983 */ /* 0x000ee80000300800 */
[----:B------:R-:W4:Y:S04]  /*17250*/  LDL.LU R21, [R1+0x20] ;  /* 0x0000200001157983 */ /* 0x000f280000300800 */
[----:B------:R0:W5:Y:S02]  /*17260*/  LDL R8, [R1+0x4] ;  /* 0x0000040001087983 */ /* 0x0001640000100800 */
[----:B0-----:R-:W-:-:S13]  /*17270*/  ISETP.NE.AND P0, PT, R7, 0x1, PT ;  /* 0x000000010700780c */ /* 0x001fda0003f05270 */
[----:B------:R-:W0:Y:S01]  /*17280*/  @P0 LDC R6, c[0x0][0x44c] ;  /* 0x00011300ff060b82 */ /* 0x000e220000000800 */
        /* <DEDUP_REMOVED lines=18> */
[----:B------:R-:W-:-:S04]  /*173b0*/  LOP3.LUT R20, R21, 0x70, R20, 0xf8, !PT ;  /* 0x0000007015147812 */ /* 0x000fc800078ef814 */
[----:B------:R-:W-:Y:S02]  /*173c0*/  LEA R5, R17, R20, 0x7 ;  /* 0x0000001411057211 */ /* 0x000fe400078e38ff */
[----:B------:R2:W5:Y:S03]  /*173d0*/  LDL R20, [R1+0xc] ;  /* 0x00000c0001147983 */ /* 0x0005660000100800 */
[----:B0-----:R-:W-:-:S04]  /*173e0*/  @P0 IMAD.HI.U32 R6, R5, R6, RZ ;  /* 0x0000000605060227 */ /* 0x001fc800078e00ff */
[----:B------:R-:W-:Y:S01]  /*173f0*/  IMAD.MOV.U32 R4, RZ, RZ, R5 ;  /* 0x000000ffff047224 */ /* 0x000fe200078e0005 */
[----:B----4-:R-:W-:Y:S01]  /*17400*/  @P0 SHF.R.U32.HI R4, RZ, R0, R6 ;  /* 0x00000000ff040219 */ /* 0x010fe20000011606 */
        /* <DEDUP_REMOVED lines=24> */
[----:B--2---:R-:W-:Y:S10]  /*17590*/  BRA.DIV UR5, `(.L_x_5396) ;  /* 0x0000005205b87947 */ /* 0x004ff4000b800000 */
[----:B------:R-:W0:Y:S01]  /*175a0*/  SHFL.IDX PT, R3, R0, RZ, 0x181f ;  /* 0x00181fff00037589 */ /* 0x000e2200000e0000 */
[----:B-----5:R-:W-:Y:S02]  /*175b0*/  IMAD R5, R20, R7, RZ ;  /* 0x0000000714057224 */ /* 0x020fe400078e02ff */
[----:B------:R-:W-:Y:S01]  /*175c0*/  IMAD R17, R17, 0x80, R10 ;  /* 0x0000008011117824 */ /* 0x000fe200078e020a */
[----:B------:R-:W2:Y:S03]  /*175d0*/  SHFL.IDX PT, R2, R4, RZ, 0x181f ;  /* 0x00181fff04027589 */ /* 0x000ea600000e0000 */
[C---:B------:R-:W-:Y:S01]  /*175e0*/  VIADD R6, R17.reuse, 0x10 ;  /* 0x0000001011067836 */ /* 0x040fe20000000000 */
[----:B------:R-:W-:-:S13]  /*175f0*/  ISETP.GE.AND P0, PT, R17, R5, PT ;  /* 0x000000051100720c */ /* 0x000fda0003f06270 */
[----:B0-----:R-:W-:-:S04]  /*17600*/  @!P0 LEA R3, P2, R9, R3, 0x1 ;  /* 0x0000000309038211 */ /* 0x001fc800078408ff */
[----:B--2---:R-:W-:-:S04]  /*17610*/  @!P0 IADD3.X R2, RZ, R2, RZ, P2, !PT ;  /* 0x00000002ff028210 */ /* 0x004fc800017fe4ff */
        /* <DEDUP_REMOVED lines=25> */
[----:B------:R-:W-:Y:S02]  /*177b0*/  ISETP.GE.AND P0, PT, R6, R5, PT ;  /* 0x000000050600720c */ /* 0x000fe40003f06270 */
[----:B------:R-:W-:Y:S01]  /*177c0*/  IADD3 R6, R17, 0x40, RZ ;  /* 0x0000004011067810 */ /* 0x000fe20007ffe0ff */
        /* <DEDUP_REMOVED lines=39> */
.L_x_5562:
[----:B------:R-:W-:-:S05]  /*17a40*/  VIADD R17, R17, 0x70 ;  /* 0x0000007011117836 */ /* 0x000fca0000000000 */
[----:B------:R-:W-:-:S13]  /*17a50*/  ISETP.GE.AND P0, PT, R17, R5, PT ;  /* 0x000000051100720c */ /* 0x000fda0003f06270 */
[----:B0-2---:R-:W-:-:S04]  /*17a60*/  @!P0 LEA R2, P2, R9, R0, 0x1 ;  /* 0x0000000009028211 */ /* 0x005fc800078408ff */
[----:B------:R-:W-:-:S05]  /*17a70*/  @!P0 IADD3.X R3, RZ, R4, RZ, P2, !PT ;  /* 0x00000004ff038210 */ /* 0x000fca00017fe4ff */
[----:B------:R-:W-:Y:S01]  /*17a80*/  @!PT LDS RZ, [RZ] ;  /* 0x00000000fffff984 */ /* 0x000fe20000000800 */
[----:B------:R-:W-:Y:S01]  /*17a90*/  @!PT LDS RZ, [RZ] ;  /* 0x00000000fffff984 */ /* 0x000fe20000000800 */
[----:B------:R-:W-:Y:S01]  /*17aa0*/  @!PT LDS RZ, [RZ] ;  /* 0x00000000fffff984 */ /* 0x000fe20000000800 */
[----:B------:R0:W-:Y:S01]  /*17ab0*/  @!P0 LDGSTS.E.BYPASS.LTC128B.128 [R8+0x1bc00], desc[UR40][R2.64], !P1 ;  /* 0x1bc0000002088fae */ /* 0x0001e2000c901d68 */
[----:B------:R-:W-:Y:S01]  /*17ac0*/  PLOP3.LUT P0, PT, PT, PT, PT, 0x80, 0x0 ;  /* 0x000000000000781c */ /* 0x000fe20003f0f070 */
[----:B------:R-:W-:-:S12]  /*17ad0*/  NOP ;  /* 0x0000000000007918 */ /* 0x000fd80000000000 */
.L_x_5397:
        /* <DEDUP_REMOVED lines=18> */
.L_x_5563:
[----:B------:R-:W-:Y:S05]  /*17c00*/  BSYNC B0 ;  /* 0x0000000000007941 */ /* 0x000fea0003800000 */
.L_x_5398:
[----:B------:R-:W2:Y:S02]  /*17c10*/  LDL R0, [R1+0x40] ;  /* 0x0000400001007983 */ /* 0x000ea40000100800 */
[----:B--2---:R-:W-:-:S13]  /*17c20*/  ISETP.NE.AND P0, PT, R0, 0x3, PT ;  /* 0x000000030000780c */ /* 0x004fda0003f05270 */
[----:B------:R-:W-:Y:S05]  /*17c30*/  @!P0 BRA `(.L_x_5400) ;  /* 0x0000000000048947 */ /* 0x000fea0003800000 */
[----:B------:R-:W-:Y:S01]  /*17c40*/  BPT.TRAP 0x1 ;  /* 0x000000040000795c */ /* 0x000fe20000300000 */
.L_x_5400:
[----:B0-----:R-:W-:Y:S01]  /*17c50*/  SHF.L.U32 R3, R26, 0x1f, RZ ;  /* 0x0000001f1a037819 */ /* 0x001fe200000006ff */
[----:B------:R-:W-:Y:S03]  /*17c60*/  BSSY B0, `(.L_x_5401) ;  /* 0x0000003000007945 */ /* 0x000fe60003800000 */
[----:B------:R-:W0:Y:S02]  /*17c70*/  SYNCS.PHASECHK.TRANS64.TRYWAIT P0, [R32+URZ+0x22860], R3 ;  /* 0x02286003200075a7 */ /* 0x000e24000800017f */
[----:B0-----:R-:W-:Y:S05]  /*17c80*/  @!P0 BRA `(.L_x_5402) ;  /* 0x0000005400b48947 */ /* 0x001fea0003800000 */
.L_x_5564:
[----:B------:R-:W-:Y:S05]  /*17c90*/  BSYNC B0 ;  /* 0x0000000000007941 */ /* 0x000fea0003800000 */
.L_x_5401:
[----:B------:R-:W2:Y:S01]  /*17ca0*/  LDL.LU R0, [R1+0x28] ;  /* 0x0000280001007983 */ /* 0x000ea20000300800 */
[----:B------:R-:W-:-:S03]  /*17cb0*/  ULDC.64 UR4, c[0x0][0x328] ;  /* 0x0000ca0000047ab9 */ /* 0x000fc60000000a00 */
[----:B------:R-:W3:Y:S01]  /*17cc0*/  LDL.LU R4, [R1+0x2c] ;  /* 0x00002c0001047983 */ /* 0x000ee20000300800 */
[----:B0-----:R-:W-:-:S04]  /*17cd0*/  IMAD.WIDE.U32 R2, R37, UR4, RZ ;  /* 0x0000000425027c25 */ /* 0x001fc8000f8e00ff */
[----:B--2---:R-:W-:-:S04]  /*17ce0*/  IMAD R0, R0, UR4, RZ ;  /* 0x0000000400007c24 */ /* 0x004fc8000f8e02ff */
        /* <DEDUP_REMOVED lines=25> */
[----:B------:R-:W3:Y:S03]  /*17e80*/  SHFL.IDX PT, R3, R6, RZ, 0x181f ;  /* 0x00181fff06037589 */ /* 0x000ee600000e0000 */
[----:B------:R-:W-:Y:S01]  /*17e90*/  ISETP.LT.OR P4, PT, R33, 0x1, !P1 ;  /* 0x000000012100780c */ /* 0x000fe20004f81670 */
[----:B0-----:R-:W-:-:S05]  /*17ea0*/  IMAD.SHL.U32 R2, R2, 0x8, RZ ;  /* 0x0000000802027824 */ /* 0x001fca00078e00ff */
[----:B------:R-:W-:-:S04]  /*17eb0*/  LOP3.LUT R2, R2, 0x38, RZ, 0xc0, !PT ;  /* 0x0000003802027812 */ /* 0x000fc800078ec0ff */
[----:B------:R-:W-:-:S04]  /*17ec0*/  SHF.L.U32 R0, R2, 0x1, RZ ;  /* 0x0000000102007819 */ /* 0x000fc800000006ff */
[----:B--2---:R-:W-:Y:S02]  /*17ed0*/  IADD3 R2, P0, R14, R0, RZ ;  /* 0x000000000e027210 */ /* 0x004fe40007f1e0ff */
[----:B------:R-:W0:Y:S03]  /*17ee0*/  SHFL.IDX PT, R14, R5, 0x1, 0x181f ;  /* 0x00381f00050e7f89 */ /* 0x000e2600000e0000 */
[----:B---3--:R-:W-:Y:S01]  /*17ef0*/  IMAD.X R3, RZ, RZ, R3, P0 ;  /* 0x000000ffff037224 */ /* 0x008fe200000e0603 */
        /* <DEDUP_REMOVED lines=57> */
.L_x_5578:
[C---:B------:R-:W-:Y:S02]  /*18290*/  ISETP.LT.OR P3, PT, R33.reuse, 0x51, P3 ;  /* 0x000000512100780c */ /* 0x040fe40001f61670 */
[C---:B------:R-:W-:Y:S02]  /*182a0*/  ISETP.LT.OR P2, PT, R33.reuse, 0x51, !P2 ;  /* 0x000000512100780c */ /* 0x040fe40005741670 */
[C---:B------:R-:W-:Y:S02]  /*182b0*/  ISETP.LT.OR P1, PT, R33.reuse, 0x51, !P1 ;  /* 0x000000512100780c */ /* 0x040fe40004f21670 */
[----:B------:R-:W-:Y:S02]  /*182c0*/  ISETP.LT.OR P0, PT, R33, 0x51, !P0 ;  /* 0x000000512100780c */ /* 0x000fe40004701670 */
[----:B0--3--:R-:W-:-:S04]  /*182d0*/  IADD3 R2, P4, R14, R0, RZ ;  /* 0x000000000e027210 */ /* 0x009fc80007f9e0ff */
[----:B------:R-:W-:-:S05]  /*182e0*/  IADD3.X R3, RZ, R6, RZ, P4, !PT ;  /* 0x00000006ff037210 */ /* 0x000fca00027fe4ff */
        /* <DEDUP_REMOVED lines=9> */
.L_x_5404:
        /* <DEDUP_REMOVED lines=11> */
.L_x_5405:
[----:B------:R-:W2:Y:S01]  /*18430*/  LDL R2, [R1+0x10] ;  /* 0x0000100001027983 */ /* 0x000ea20000100800 */
[----:B------:R0:W-:Y:S01]  /*18440*/  SYNCS.ARRIVE.TRANS64.A1T0 RZ, [R32+URZ+0x22850], RZ ;  /* 0x022850ff20ff79a7 */ /* 0x0001e2000810003f */
[----:B------:R-:W-:Y:S01]  /*18450*/  BSSY B0, `(.L_x_5406) ;  /* 0x00000e0000007945 */ /* 0x000fe20003800000 */
[----:B--2---:R-:W-:-:S13]  /*18460*/  ISETP.GE.AND P0, PT, R2, 0x2, PT ;  /* 0x000000020200780c */ /* 0x004fda0003f06270 */
[----:B0-----:R-:W-:Y:S05]  /*18470*/  @!P0 BRA `(.L_x_5407) ;  /* 0x0000000c00748947 */ /* 0x001fea0003800000 */
[----:B------:R-:W-:-:S07]  /*18480*/  VIADD R10, R2, 0xfffffffe ;  /* 0xfffffffe020a7836 */ /* 0x000fce0000000000 */
.L_x_5420:
[----:B--2---:R-:W2:Y:S01]  /*18490*/  LDL R12, [R1+0x40] ;  /* 0x00004000010c7983 */ /* 0x004ea20000100800 */
[----:B0-----:R-:W0:Y:S01]  /*184a0*/  LDC R6, c[0x0][0x430] ;  /* 0x00010c00ff067b82 */ /* 0x001e220000000800 */
[----:B---3--:R-:W3:Y:S01]  /*184b0*/  S2R R2, SR_TID.X ;  /* 0x0000000000027919 */ /* 0x008ee20000002100 */
[----:B------:R-:W4:Y:S01]  /*184c0*/  S2R R4, SR_TID.X ;  /* 0x0000000000047919 */ /* 0x000f220000002100 */
[----:B0-----:R-:W-:Y:S02]  /*184d0*/  ISETP.NE.AND P0, PT, R6, 0x1, PT ;  /* 0x000000010600780c */ /* 0x001fe40003f05270 */
[----:B---3--:R-:W-:-:S11]  /*184e0*/  LOP3.LUT R2, R2, 0x7f, RZ, 0xc0, !PT ;  /* 0x0000007f02027812 */ /* 0x008fd600078ec0ff */
[----:B------:R-:W0:Y:S01]  /*184f0*/  @P0 LDC R3, c[0x0][0x438] ;  /* 0x00010e00ff030b82 */ /* 0x000e220000000800 */
[----:B----4-:R-:W-:Y:S01]  /*18500*/  IMAD.SHL.U32 R4, R4, 0x10, RZ ;  /* 0x0000001004047824 */ /* 0x010fe200078e00ff */
[----:B------:R-:W-:-:S04]  /*18510*/  SHF.R.U32.HI R2, RZ, 0x3, R2 ;  /* 0x00000003ff027819 */ /* 0x000fc80000011602 */
[----:B------:R-:W-:Y:S02]  /*18520*/  LOP3.LUT R4, R2, 0x70, R4, 0xf8, !PT ;  /* 0x0000007002047812 */ /* 0x000fe400078ef804 */
[----:B------:R-:W3:Y:S02]  /*18530*/  @P0 LDC R2, c[0x0][0x434] ;  /* 0x00010d00ff020b82 */ /* 0x000ee40000000800 */
[----:B------:R-:W-:Y:S01]  /*18540*/  ISETP.GT.U32.AND P1, PT, R4, 0x5f, PT ;  /* 0x0000005f0400780c */ /* 0x000fe20003f24070 */
[----:B------:R-:W-:-:S04]  /*18550*/  IMAD R7, R10, 0x60, R31 ;  /* 0x000000600a077824 */ /* 0x000fc800078e021f */
[----:B------:R-:W-:-:S08]  /*18560*/  IMAD.IADD R7, R4, 0x1, R7 ;  /* 0x0000000104077824 */ /* 0x000fd000078e0207 */
[----:B------:R-:W4:Y:S01]  /*18570*/  @!P1 LDC.64 R4, c[0x0][0x428] ;  /* 0x00010a00ff049b82 */ /* 0x000f220000000a00 */
[----:B------:R-:W-:-:S07]  /*18580*/  IMAD.MOV.U32 R11, RZ, RZ, R7 ;  /* 0x000000ffff0b7224 */ /* 0x000fce00078e0007 */
[----:B------:R-:W1:Y:S01]  /*18590*/  @!P1 LDC.64 R8, c[0x0][0x418] ;  /* 0x00010600ff089b82 */ /* 0x000e620000000a00 */
[----:B---3--:R-:W-:-:S05]  /*185a0*/  @P0 IMAD.HI.U32 R2, R7, R2, RZ ;  /* 0x0000000207020227 */ /* 0x008fca00078e00ff */
[----:B0-----:R-:W-:-:S04]  /*185b0*/  @P0 SHF.R.U32.HI R11, RZ, R3, R2 ;  /* 0x00000003ff0b0219 */ /* 0x001fc80000011602 */
[--C-:B------:R-:W-:Y:S01]  /*185c0*/  @!P1 SHF.R.S32.HI R3, RZ, 0x1f, R11.reuse ;  /* 0x0000001fff039819 */ /* 0x100fe2000001140b */
[----:B------:R-:W-:-:S04]  /*185d0*/  @!P1 IMAD.MOV.U32 R2, RZ, RZ, R11 ;  /* 0x000000ffff029224 */ /* 0x000fc800078e000b */
[----:B----4-:R-:W-:-:S04]  /*185e0*/  @!P1 IMAD.WIDE.U32 R2, R29, R4, R2 ;  /* 0x000000041d029225 */ /* 0x010fc800078e0002 */
[----:B------:R-:W-:-:S04]  /*185f0*/  @!P1 IMAD R4, R34, R4, RZ ;  /* 0x0000000422049224 */ /* 0x000fc800078e02ff */
[----:B------:R-:W-:Y:S01]  /*18600*/  @!P1 IMAD R5, R29, R5, R4 ;  /* 0x000000051d059224 */ /* 0x000fe200078e0204 */
[----:B-1----:R-:W-:-:S03]  /*18610*/  @!P1 LEA R8, P0, R2, R8, 0x2 ;  /* 0x0000000802089211 */ /* 0x002fc600078010ff */
[----:B------:R-:W-:Y:S02]  /*18620*/  @!P1 IMAD.IADD R3, R5, 0x1, R3 ;  /* 0x0000000105039824 */ /* 0x000fe400078e0203 */
[----:B------:R-:W-:-:S03]  /*18630*/  IMAD.MOV.U32 R5, RZ, RZ, RZ ;  /* 0x000000ffff057224 */ /* 0x000fc600078e00ff */
[----:B------:R-:W-:-:S05]  /*18640*/  @!P1 LEA.HI.X R9, R2, R9, R3, 0x2, P0 ;  /* 0x0000000902099211 */ /* 0x000fca00000f1403 */
[----:B------:R0:W5:Y:S01]  /*18650*/  @!P1 LDG.E R5, desc[UR40][R8.64] ;  /* 0x0000002808059981 */ /* 0x000162000c1e1900 */
[----:B------:R-:W-:Y:S01]  /*18660*/  IADD3 R25, R25, 0x1, RZ ;  /* 0x0000000119197810 */ /* 0x000fe20007ffe0ff */
[----:B------:R-:W-:-:S03]  /*18670*/  IMAD.MOV R2, RZ, RZ, -R11 ;  /* 0x000000ffff027224 */ /* 0x000fc600078e0a0b */
[C---:B------:R-:W-:Y:S01]  /*18680*/  ISETP.NE.AND P0, PT, R25.reuse, 0x2, PT ;  /* 0x000000021900780c */ /* 0x040fe20003f05270 */
[----:B------:R-:W-:Y:S02]  /*18690*/  IMAD R6, R6, R2, R7 ;  /* 0x0000000206067224 */ /* 0x000fe400078e0207 */
[----:B------:R-:W-:Y:S01]  /*186a0*/  IMAD.MOV.U32 R2, RZ, RZ, R10 ;  /* 0x000000ffff027224 */ /* 0x000fe200078e000a */
[----:B------:R-:W-:Y:S01]  /*186b0*/  SEL R3, RZ, 0x1, P0 ;  /* 0x00000001ff037807 */ /* 0x000fe20000000000 */
        /* <DEDUP_REMOVED lines=8> */
.L_x_5408:
[----:B------:R-:W-:Y:S01]  /*18740*/  IMAD R4, R25, 0x8, R22 ;  /* 0x0000000819047824 */ /* 0x000fe200078e0216 */
[----:B------:R-:W-:Y:S01]  /*18750*/  SHF.L.U32 R21, R26, 0x1f, RZ ;  /* 0x0000001f1a157819 */ /* 0x000fe200000006ff */
[----:B------:R-:W-:Y:S01]  /*18760*/  BSSY B1, `(.L_x_5409) ;  /* 0x0000004000017945 */ /* 0x000fe20003800000 */
[----:B------:R-:W-:Y:S02]  /*18770*/  SHF.R.S32.HI R17, RZ, 0x1f, R6 ;  /* 0x0000001fff117819 */ /* 0x000fe40000011406 */
[----:B------:R-:W0:Y:S02]  /*18780*/  SYNCS.PHASECHK.TRANS64.TRYWAIT P0, [R4+URZ+0x22840], R21 ;  /* 0x02284015040075a7 */ /* 0x000e24000800017f */
[----:B0-----:R-:W-:Y:S05]  /*18790*/  @!P0 BRA `(.L_x_5410) ;  /* 0x00000054004c8947 */ /* 0x001fea0003800000 */
.L_x_5579:
[----:B------:R-:W-:Y:S05]  /*187a0*/  BSYNC B1 ;  /* 0x0000000000017941 */ /* 0x000fea0003800000 */
.L_x_5409:
        /* <DEDUP_REMOVED lines=52> */
.L_x_5593:
        /* <DEDUP_REMOVED lines=8> */
.L_x_5412:
        /* <DEDUP_REMOVED lines=11> */
.L_x_5413:
[----:B------:R2:W-:Y:S01]  /*18c20*/  SYNCS.ARRIVE.TRANS64.A1T0 RZ, [R4+URZ+0x22830], RZ ;  /* 0x022830ff04ff79a7 */ /* 0x0005e2000810003f */
[----:B------:R-:W-:Y:S05]  /*18c30*/  @!P3 BRA `(.L_x_5414) ;  /* 0x000000000004b947 */ /* 0x000fea0003800000 */
[----:B------:R-:W-:Y:S01]  /*18c40*/  BPT.TRAP 0x1 ;  /* 0x000000040000795c */ /* 0x000fe20000300000 */
.L_x_5414:
[----:B------:R-:W3:Y:S01]  /*18c50*/  SYNCS.PHASECHK.TRANS64.TRYWAIT P0, [R4+URZ+0x22860], R21 ;  /* 0x02286015040075a7 */ /* 0x000ee2000800017f */
[----:B------:R-:W-:Y:S04]  /*18c60*/  BSSY B1, `(.L_x_5415) ;  /* 0x0000002000017945 */ /* 0x000fe80003800000 */
[----:B---3--:R-:W-:Y:S05]  /*18c70*/  @!P0 BRA `(.L_x_5416) ;  /* 0x0000005400cc8947 */ /* 0x008fea0003800000 */
.L_x_5594:
[----:B------:R-:W-:Y:S05]  /*18c80*/  BSYNC B1 ;  /* 0x0000000000017941 */ /* 0x000fea0003800000 */
.L_x_5415:
        /* <DEDUP_REMOVED lines=68> */
.L_x_5608:
        /* <DEDUP_REMOVED lines=11> */
.L_x_5418:
        /* <DEDUP_REMOVED lines=11> */
.L_x_5419:
[----:B------:R0:W-:Y:S01]  /*19230*/  SYNCS.ARRIVE.TRANS64.A1T0 RZ, [R4+URZ+0x22850], RZ ;  /* 0x022850ff04ff79a7 */ /* 0x0001e2000810003f */
[----:B------:R-:W-:Y:S05]  /*19240*/  @P2 BRA `(.L_x_5420) ;  /* 0xfffffff000902947 */ /* 0x000fea000383ffff */
.L_x_5407:
[----:B------:R-:W-:Y:S05]  /*19250*/  BSYNC B0 ;  /* 0x0000000000007941 */ /* 0x000fea0003800000 */
.L_x_5406:
[----:B------:R-:W4:Y:S01]  /*19260*/  S2R R2, SR_TID.X ;  /* 0x0000000000027919 */ /* 0x000f220000002100 */
[----:B------:R-:W-:Y:S01]  /*19270*/  VIADD R25, R25, 0x1 ;  /* 0x0000000119197836 */ /* 0x000fe20000000000 */
[----:B------:R-:W-:Y:S04]  /*19280*/  BSSY B0, `(.L_x_5421) ;  /* 0x0000013000007945 */ /* 0x000fe80003800000 */
[----:B------:R-:W-:-:S04]  /*19290*/  ISETP.NE.AND P0, PT, R25, 0x2, PT ;  /* 0x000000021900780c */ /* 0x000fc80003f05270 */
[----:B------:R-:W-:-:S04]  /*192a0*/  SEL R3, RZ, 0x1, P0 ;  /* 0x00000001ff037807 */ /* 0x000fc80000000000 */
[----:B------:R-:W-:Y:S02]  /*192b0*/  LOP3.LUT R26, R26, R3, RZ, 0x3c, !PT ;  /* 0x000000031a1a7212 */ /* 0x000fe400078e3cff */
        /* <DEDUP_REMOVED lines=10> */
[----:B0-23--:R-:W0:Y:S02]  /*19360*/  S2R R4, SR_LTMASK ;  /* 0x0000000000047919 */ /* 0x00de240000003900 */
[----:B0-----:R-:W-:-:S04]  /*19370*/  LOP3.LUT R4, R4, UR4, RZ, 0xc0, !PT ;  /* 0x0000000404047c12 */ /* 0x001fc8000f8ec0ff */
[----:B------:R-:W0:Y:S01]  /*19380*/  POPC R7, R4 ;  /* 0x0000000400077309 */ /* 0x000e220000000000 */
[----:B----4-:R-:W0:Y:S02]  /*19390*/  SHFL.IDX PT, R0, R3, R0, 0x1f ;  /* 0x00001f0003007589 */ /* 0x010e2400000e0000 */
[----:B0-----:R-:W-:-:S07]  /*193a0*/  IADD3 R16, R0, UR36, R7 ;  /* 0x0000002400107c10 */ /* 0x001fce000fffe007 */
.L_x_5422:
[----:B------:R-:W-:Y:S05]  /*193b0*/  BSYNC B0 ;  /* 0x0000000000007941 */ /* 0x000fea0003800000 */
.L_x_5421:
[----:B------:R-:W-:-:S07]  /*193c0*/  SEL R25, R25, RZ, P0 ;  /* 0x000000ff19197207 */ /* 0x000fce0000000000 */
.L_x_5381:
[----:B------:R-:W-:Y:S05]  /*193d0*/  BSYNC B7 ;  /* 0x0000000000077941 */ /* 0x000fea0003800000 */
.L_x_5379:
        /* <DEDUP_REMOVED lines=11> */
.L_x_5423:
[----:B------:R-:W4:Y:S01]  /*19490*/  S2R R8, SR_TID.X ;  /* 0x0000000000087919 */ /* 0x000f220000002100 */
[----:B------:R-:W-:Y:S01]  /*194a0*/  UMOV UR4, 0xffffffff ;  /* 0xffffffff00047882 */ /* 0x000fe20000000000 */
[----:B----4-:R-:W-:-:S04]  /*194b0*/  LOP3.LUT R8, R8, 0x1f, RZ, 0xc0, !PT ;  /* 0x0000001f08087812 */ /* 0x010fc800078ec0ff */
[----:B------:R-:W-:Y:S01]  /*194c0*/  ISETP.NE.AND P0, PT, R8, 0x1f, PT ;  /* 0x0000001f0800780c */ /* 0x000fe20003f05270 */
[----:B------:R-:W-:-:S12]  /*194d0*/  BRA.DIV UR4, `(.L_x_5425) ;  /* 0x0000005604907947 */ /* 0x000fd8000b800000 */
[----:B------:R-:W-:Y:S01]  /*194e0*/  IADD3 R5, R19, R8, RZ ;  /* 0x0000000813057210 */ /* 0x000fe20007ffe0ff */
[----:B------:R-:W-:-:S03]  /*194f0*/  ULDC UR4, c[0x0][0xc3c] ;  /* 0x00030f0000047ab9 */ /* 0x000fc60000000800 */
        /* <DEDUP_REMOVED lines=10> */
[----:B----4-:R-:W-:Y:S01]  /*195a0*/  @!P1 IMAD.MOV.U32 R17, RZ, RZ, R2 ;  /* 0x000000ffff119224 */ /* 0x010fe200078e0002 */
[----:B------:R-:W-:-:S04]  /*195b0*/  ISETP.NE.AND P1, PT, R8, RZ, PT ;  /* 0x000000ff0800720c */ /* 0x000fc80003f25270 */
[----:B------:R-:W0:Y:S02]  /*195c0*/  SHFL.UP PT, R14, R17, 0x1, RZ ;  /* 0x04200000110e7989 */ /* 0x000e2400000e00ff */
[----:B0-23--:R-:W-:-:S05]  /*195d0*/  SEL R4, R14, RZ, P1 ;  /* 0x000000ff0e047207 */ /* 0x00dfca0000800000 */
[----:B------:R-:W-:-:S05]  /*195e0*/  IMAD.IADD R4, R17, 0x1, R4 ;  /* 0x0000000111047824 */ /* 0x000fca00078e0204 */
[----:B------:R-:W0:Y:S02]  /*195f0*/  SHFL.UP PT, R14, R4, 0x2, RZ ;  /* 0x04400000040e7989 */ /* 0x000e2400000e00ff */
[----:B0-----:R-:W-:-:S05]  /*19600*/  SEL R5, R14, RZ, P2 ;  /* 0x000000ff0e057207 */ /* 0x001fca0001000000 */
[----:B------:R-:W-:Y:S02]  /*19610*/  IMAD.IADD R6, R4, 0x1, R5 ;  /* 0x0000000104067824 */ /* 0x000fe400078e0205 */
[----:B------:R-:W-:Y:S04]  /*19620*/  SHFL.IDX PT, R5, R16, 0x1, 0x1f ;  /* 0x00201f0010057f89 */ /* 0x000fe800000e0000 */
        /* <DEDUP_REMOVED lines=9> */
[----:B------:R0:W2:Y:S02]  /*196c0*/  SHFL.IDX PT, R14, R2, 0x1f, 0x1f ;  /* 0x03e01f00020e7f89 */ /* 0x0000a400000e0000 */
.L_x_5618:
[----:B------:R-:W-:Y:S02]  /*196d0*/  ULDC UR4, c[0x0][0xc38] ;  /* 0x00030e0000047ab9 */ /* 0x000fe40000000800 */
[----:B------:R-:W-:-:S04]  /*196e0*/  IMAD.U32 R4, RZ, RZ, UR4 ;  /* 0x00000004ff047e24 */ /* 0x000fc8000f8e00ff */
[----:B--2---:R-:W-:-:S04]  /*196f0*/  IMAD R14, R14, R4, RZ ;  /* 0x000000040e0e7224 */ /* 0x004fc800078e02ff */
[----:B------:R-:W-:-:S05]  /*19700*/  IMAD.IADD R5, R5, 0x1, R14 ;  /* 0x0000000105057824 */ /* 0x000fca00078e020e */
[----:B------:R-:W-:-:S13]  /*19710*/  ISETP.GT.AND P6, PT, R5, R0, PT ;  /* 0x000000000500720c */ /* 0x000fda0003fc4270 */
[----:B------:R-:W-:Y:S05]  /*19720*/  @P6 BRA `(.L_x_5426) ;  /* 0x00000000009c6947 */ /* 0x000fea0003800000 */
.L_x_5431:
        /* <DEDUP_REMOVED lines=14> */
.L_x_5429:
[----:B------:R-:W-:Y:S05]  /*19810*/  BSYNC B0 ;  /* 0x0000000000007941 */ /* 0x000fea0003800000 */
.L_x_5428:
[----:B------:R-:W-:-:S03]  /*19820*/  UMOV UR4, 0xffffffff ;  /* 0xffffffff00047882 */ /* 0x000fc60000000000 */
[----:B------:R-:W-:Y:S05]  /*19830*/  BRA.DIV UR4, `(.L_x_5430) ;  /* 0x0000005604dc7947 */ /* 0x000fea000b800000 */
[----:B-----5:R-:W2:Y:S02]  /*19840*/  SHFL.UP PT, R14, R17, 0x1, RZ ;  /* 0x04200000110e7989 */ /* 0x020ea400000e00ff */
[----:B--2---:R-:W-:-:S05]  /*19850*/  SEL R14, R14, RZ, P1 ;  /* 0x000000ff0e0e7207 */ /* 0x004fca0000800000 */
        /* <DEDUP_REMOVED lines=14> */
.L_x_5626:
[----:B------:R-:W-:Y:S02]  /*19940*/  ULDC UR4, c[0x0][0xc38] ;  /* 0x00030e0000047ab9 */ /* 0x000fe40000000800 */
[----:B------:R-:W-:-:S04]  /*19950*/  IMAD.U32 R4, RZ, RZ, UR4 ;  /* 0x00000004ff047e24 */ /* 0x000fc8000f8e00ff */
[----:B--2---:R-:W-:-:S04]  /*19960*/  IMAD R14, R14, R4, RZ ;  /* 0x000000040e0e7224 */ /* 0x004fc800078e02ff */
[----:B------:R-:W-:-:S05]  /*19970*/  IMAD.IADD R5, R14, 0x1, R5 ;  /* 0x000000010e057824 */ /* 0x000fca00078e0205 */
[----:B------:R-:W-:-:S13]  /*19980*/  ISETP.GT.AND P6, PT, R5, R0, PT ;  /* 0x000000000500720c */ /* 0x000fda0003fc4270 */
[----:B------:R-:W-:Y:S05]  /*19990*/  @!P6 BRA `(.L_x_5431) ;  /* 0xfffffffc0064e947 */ /* 0x000fea000383ffff */
.L_x_5426:
        /* <DEDUP_REMOVED lines=8> */
.L_x_5630:
[----:B------:R-:W-:Y:S02]  /*19a20*/  ISETP.NE.AND P0, PT, R3, RZ, PT ;  /* 0x000000ff0300720c */ /* 0x000fe40003f05270 */
[----:B------:R-:W-:-:S11]  /*19a30*/  MOV R14, RZ ;  /* 0x000000ff000e7202 */ /* 0x000fd60000000f00 */
[----:B------:R-:W-:Y:S05]  /*19a40*/  @!P0 BRA `(.L_x_5433) ;  /* 0x0000000000108947 */ /* 0x000fea0003800000 */
[----:B------:R-:W-:Y:S01]  /*19a50*/  UMOV UR4, 0xffffffff ;  /* 0xffffffff00047882 */ /* 0x000fe20000000000 */
[----:B------:R-:W-:Y:S02]  /*19a60*/  VIADD R12, R6, 0xffffffff ;  /* 0xffffffff060c7836 */ /* 0x000fe40000000000 */
[----:B------:R-:W-:Y:S05]  /*19a70*/  BRA.DIV UR4, `(.L_x_5434) ;  /* 0x0000005a04507947 */ /* 0x000fea000b800000 */
[----:B------:R4:W0:Y:S02]  /*19a80*/  SHFL.IDX PT, R14, R2, R12, 0x1f ;  /* 0x00001f0c020e7589 */ /* 0x00082400000e0000 */
.L_x_5433:
        /* <DEDUP_REMOVED lines=9> */
[----:B0-----:R-:W1:Y:S02]  /*19b20*/  MUFU.RCP R9, R9 ;  /* 0x0000000900097308 */ /* 0x001e640000001000 */
[----:B-1----:R-:W-:-:S06]  /*19b30*/  VIADD R10, R9, 0xffffffe ;  /* 0x0ffffffe090a7836 */ /* 0x002fcc0000000000 */
[----:B------:R-:W0:Y:S02]  /*19b40*/  F2I.FTZ.U32.TRUNC.NTZ R3, R10 ;  /* 0x0000000a00037305 */ /* 0x000e24000021f000 */
[----:B0-----:R-:W-:-:S04]  /*19b50*/  IMAD.MOV R11, RZ, RZ, -R3 ;  /* 0x000000ffff0b7224 */ /* 0x001fc800078e0a03 */
[----:B------:R-:W-:-:S04]  /*19b60*/  IMAD R5, R11, R8, RZ ;  /* 0x000000080b057224 */ /* 0x000fc800078e02ff */
[----:B------:R-:W-:-:S04]  /*19b70*/  IMAD.HI.U32 R2, R3, R5, R2 ;  /* 0x0000000503027227 */ /* 0x000fc800078e0002 */
[----:B------:R-:W-:Y:S01]  /*19b80*/  IMAD.IADD R5, R0, 0x1, -R16 ;  /* 0x0000000100057824 */ /* 0x000fe200078e0a10 */
[----:B------:R-:W-:-:S04]  /*19b90*/  IABS R0, R6 ;  /* 0x0000000600007213 */ /* 0x000fc80000000000 */
[----:B------:R-:W-:Y:S02]  /*19ba0*/  IABS R3, R5 ;  /* 0x0000000500037213 */ /* 0x000fe40000000000 */
[----:B------:R-:W-:-:S03]  /*19bb0*/  IADD3 R0, RZ, -R0, RZ ;  /* 0x80000000ff007210 */ /* 0x000fc60007ffe0ff */
        /* <DEDUP_REMOVED lines=12> */
[----:B------:R-:W-:Y:S01]  /*19c80*/  IMAD R0, R7, R2, RZ ;  /* 0x0000000207007224 */ /* 0x000fe200078e02ff */
[----:B------:R-:W-:-:S03]  /*19c90*/  IADD3 R2, -R2, RZ, RZ ;  /* 0x000000ff02027210 */ /* 0x000fc60007ffe1ff */
        /* <DEDUP_REMOVED lines=25> */
[----:B------:R-:W-:-:S05]  /*19e30*/  @P0 VIADD R2, R2, 0x1 ;  /* 0x0000000102020836 */ /* 0x000fca0000000000 */
[----:B------:R-:W-:Y:S02]  /*19e40*/  @!P2 IADD3 R2, -R2, RZ, RZ ;  /* 0x000000ff0202a210 */ /* 0x000fe40007ffe1ff */
[----:B------:R-:W-:Y:S01]  /*19e50*/  @!P1 LOP3.LUT R2, RZ, R4, RZ, 0x33, !PT ;  /* 0x00000004ff029212 */ /* 0x000fe200078e33ff */
[----:B------:R-:W-:-:S04]  /*19e60*/  IMAD.MOV R4, RZ, RZ, -R4 ;  /* 0x000000ffff047224 */ /* 0x000fc800078e0a04 */
[----:B------:R-:W-:Y:S01]  /*19e70*/  IMAD R18, R2, R4, R5 ;  /* 0x0000000402127224 */ /* 0x000fe200078e0205 */
[----:B------:R-:W-:-:S05]  /*19e80*/  LOP3.LUT R2, RZ, R2, RZ, 0x33, !PT ;  /* 0x00000002ff027212 */ /* 0x000fca00078e33ff */
[----:B------:R-:W-:Y:S01]  /*19e90*/  IMAD.IADD R17, R17, 0x1, R2 ;  /* 0x0000000111117824 */ /* 0x000fe200078e0202 */
[----:B------:R-:W-:Y:S06]  /*19ea0*/  BRA `(.L_x_5435) ;  /* 0x00000000001c7947 */ /* 0x000fec0003800000 */
.L_x_5427:
[----:B------:R-:W-:Y:S01]  /*19eb0*/  UMOV UR4, URZ ;  /* 0x0000003f00047c82 */ /* 0x000fe20008000000 */
[----:B------:R-:W-:Y:S01]  /*19ec0*/  UMOV UR5, URZ ;  /* 0x0000003f00057c82 */ /* 0x000fe20008000000 */
[----:B------:R-:W-:Y:S01]  /*19ed0*/  ULDC UR6, c[0x0][0xc3c] ;  /* 0x00030f0000067ab9 */ /* 0x000fe20000000800 */
[----:B------:R-:W-:Y:S01]  /*19ee0*/  IMAD.MOV.U32 R16, RZ, RZ, R0 ;  /* 0x000000ffff107224 */ /* 0x000fe200078e0000 */
[----:B------:R-:W-:Y:S01]  /*19ef0*/  MOV R19, UR6 ;  /* 0x0000000600137c02 */ /* 0x000fe20008000f00 */
[----:B------:R-:W-:Y:S02]  /*19f00*/  IMAD.U32 R17, RZ, RZ, UR4 ;  /* 0x00000004ff117e24 */ /* 0x000fe4000f8e00ff */
[----:B------:R-:W-:-:S07]  /*19f10*/  IMAD.U32 R18, RZ, RZ, UR5 ;  /* 0x00000005ff127e24 */ /* 0x000fce000f8e00ff */
.L_x_5435:
        /* <DEDUP_REMOVED lines=10> */
.L_x_5424:
[----:B------:R-:W-:Y:S02]  /*19fc0*/  ULDC UR4, c[0x0][0xc3c] ;  /* 0x00030f0000047ab9 */ /* 0x000fe40000000800 */
[----:B0-----:R-:W-:-:S13]  /*19fd0*/  ISETP.GE.AND P0, PT, R19, UR4, PT ;  /* 0x0000000413007c0c */ /* 0x001fda000bf06270 */
[----:B------:R-:W-:Y:S05]  /*19fe0*/  @!P0 BRA `(.L_x_5436) ;  /* 0xffffffa400088947 */ /* 0x000fea000383ffff */
[----:B------:R-:W-:Y:S05]  /*19ff0*/  BSYNC B8 ;  /* 0x0000000000087941 */ /* 0x000fea0003800000 */
.L_x_5337:
[----:B------:R-:W5:Y:S01]  /*1a000*/  LDL.LU R0, [R1+0x24] ;  /* 0x0000240001007983 */ /* 0x000f620000300800 */
[----:B------:R-:W-:Y:S01]  /*1a010*/  BSSY B0, `(.L_x_5437) ;  /* 0x000000b000007945 */ /* 0x000fe20003800000 */
[----:B------:R-:W2:Y:S01]  /*1a020*/  S2R R5, SR_CgaCtaId ;  /* 0x0000000000057919 */ /* 0x000ea20000008800 */
[----:B-----5:R-:W-:-:S05]  /*1a030*/  VIADD R0, R0, 0x1 ;  /* 0x0000000100007836 */ /* 0x020fca0000000000 */
        /* <DEDUP_REMOVED lines=8> */
.L_x_5633:
[----:B------:R-:W-:Y:S05]  /*1a0c0*/  BSYNC B0 ;  /* 0x0000000000007941 */ /* 0x000fea0003800000 */
.L_x_5437:
[----:B------:R-:W-:-:S03]  /*1a0d0*/  UMOV UR4, 0xffffffff ;  /* 0xffffffff00047882 */ /* 0x000fc60000000000 */
[----:B------:R-:W-:Y:S05]  /*1a0e0*/  BRA.DIV UR4, `(.L_x_5439) ;  /* 0x0000005204ec7947 */ /* 0x000fea000b800000 */
[----:B0-----:R-:W0:Y:S02]  /*1a0f0*/  S2R R0, SR_TID.X ;  /* 0x0000000000007919 */ /* 0x001e240000002100 */
[----:B0-----:R-:W-:-:S04]  /*1a100*/  SHF.R.U32.HI R0, RZ, 0x5, R0 ;  /* 0x00000005ff007819 */ /* 0x001fc80000011600 */
[----:B------:R-:W-:-:S05]  /*1a110*/  LOP3.LUT R0, R0, 0x3, RZ, 0xc0, !PT ;  /* 0x0000000300007812 */ /* 0x000fca00078ec0ff */
[----:B------:R0:W2:Y:S02]  /*1a120*/  SHFL.IDX PT, R14, R0, RZ, 0x1f ;  /* 0x00001fff000e7589 */ /* 0x0000a400000e0000 */
.L_x_5636:
[----:B--2---:R-:W-:-:S13]  /*1a130*/  ISETP.NE.AND P0, PT, R14, RZ, PT ;  /* 0x000000ff0e00720c */ /* 0x004fda0003f05270 */
[----:B------:R-:W-:Y:S05]  /*1a140*/  @P0 BRA `(.L_x_5168) ;  /* 0x0000000000880947 */ /* 0x000fea0003800000 */
[----:B------:R-:W-:-:S03]  /*1a150*/  UMOV UR4, 0xffffffff ;  /* 0xffffffff00047882 */ /* 0x000fc60000000000 */
[----:B------:R-:W-:Y:S05]  /*1a160*/  BRA.DIV UR4, `(.L_x_5440) ;  /* 0x0000005604007947 */ /* 0x000fea000b800000 */
[----:B------:R-:W-:-:S13]  /*1a170*/  ELECT P6, URZ, PT ;  /* 0x00000000003f782f */ /* 0x000fda00038c0000 */
.L_x_5639:
[----:B------:R-:W-:Y:S05]  /*1a180*/  @!P6 BRA `(.L_x_5168) ;  /* 0x000000000078e947 */ /* 0x000fea0003800000 */
[----:B0-----:R-:W2:Y:S02]  /*1a190*/  LDL.LU R0, [R1] ;  /* 0x0000000001007983 */ /* 0x001ea40000300800 */
[----:B--2---:R-:W-:-:S04]  /*1a1a0*/  LOP3.LUT R0, R0, 0x2, RZ, 0xfc, !PT ;  /* 0x0000000200007812 */ /* 0x004fc800078efcff */
[----:B------:R-:W-:-:S13]  /*1a1b0*/  ISETP.NE.AND P0, PT, R0, 0x3, PT ;  /* 0x000000030000780c */ /* 0x000fda0003f05270 */
[----:B------:R-:W-:Y:S05]  /*1a1c0*/  @!P0 BRA `(.L_x_5441) ;  /* 0x0000000000048947 */ /* 0x000fea0003800000 */
[----:B------:R-:W-:Y:S01]  /*1a1d0*/  BPT.TRAP 0x1 ;  /* 0x000000040000795c */ /* 0x000fe20000300000 */
.L_x_5441:
[C---:B------:R-:W-:Y:S01]  /*1a1e0*/  IMAD R5, R25.reuse, 0x8, R4 ;  /* 0x0000000819057824 */ /* 0x040fe200078e0204 */
[----:B------:R-:W-:Y:S01]  /*1a1f0*/  SHF.L.U32 R0, R26, 0x1f, RZ ;  /* 0x0000001f1a007819 */ /* 0x000fe200000006ff */
[----:B------:R-:W-:-:S03]  /*1a200*/  VIADD R25, R25, 0x1 ;  /* 0x0000000119197836 */ /* 0x000fc60000000000 */
[----:B------:R-:W0:Y:S02]  /*1a210*/  SYNCS.PHASECHK.TRANS64.TRYWAIT P1, [R5+URZ+0x22840], R0 ;  /* 0x02284000050075a7 */ /* 0x000e24000802017f */
[----:B------:R-:W-:-:S04]  /*1a220*/  ISETP.NE.AND P2, PT, R25, 0x2, PT ;  /* 0x000000021900780c */ /* 0x000fc80003f45270 */
[----:B------:R-:W-:Y:S01]  /*1a230*/  SEL R3, RZ, 0x1, P2 ;  /* 0x00000001ff037807 */ /* 0x000fe20001000000 */
[----:B0-----:R-:W-:Y:S08]  /*1a240*/  @!P1 BRA `(.L_x_5442) ;  /* 0x0000005000e89947 */ /* 0x001ff00003800000 */
.L_x_5640:
[----:B------:R-:W-:Y:S02]  /*1a250*/  SEL R25, R25, RZ, P2 ;  /* 0x000000ff19197207 */ /* 0x000fe40001000000 */
[----:B------:R-:W-:Y:S01]  /*1a260*/  LOP3.LUT R2, R26, R3, RZ, 0x3c, !PT ;  /* 0x000000031a027212 */ /* 0x000fe200078e3cff */
[----:B------:R-:W-:Y:S06]  /*1a270*/  @!P0 BRA `(.L_x_5443) ;  /* 0x0000000000048947 */ /* 0x000fec0003800000 */
[----:B------:R-:W-:Y:S01]  /*1a280*/  BPT.TRAP 0x1 ;  /* 0x000000040000795c */ /* 0x000fe20000300000 */
.L_x_5443:
[----:B------:R-:W-:Y:S01]  /*1a290*/  IMAD R25, R25, 0x8, R4 ;  /* 0x0000000819197824 */ /* 0x000fe200078e0204 */
[----:B------:R-:W-:-:S04]  /*1a2a0*/  SHF.L.U32 R2, R2, 0x1f, RZ ;  /* 0x0000001f02027819 */ /* 0x000fc800000006ff */
[----:B------:R-:W2:Y:S02]  /*1a2b0*/  SYNCS.PHASECHK.TRANS64.TRYWAIT P1, [R25+URZ+0x22840], R2 ;  /* 0x02284002190075a7 */ /* 0x000ea4000802017f */
[----:B--2---:R-:W-:Y:S05]  /*1a2c0*/  @!P1 BRA `(.L_x_5444) ;  /* 0x0000005000dc9947 */ /* 0x004fea0003800000 */
.L_x_5641:
[----:B------:R-:W-:Y:S05]  /*1a2d0*/  @!P0 BRA `(.L_x_5445) ;  /* 0x0000000000048947 */ /* 0x000fea0003800000 */
[----:B------:R-:W-:Y:S01]  /*1a2e0*/  BPT.TRAP 0x1 ;  /* 0x000000040000795c */ /* 0x000fe20000300000 */
.L_x_5445:
[----:B------:R-:W3:Y:S02]  /*1a2f0*/  SYNCS.PHASECHK.TRANS64.TRYWAIT P1, [R5+URZ+0x22860], R0 ;  /* 0x02286000050075a7 */ /* 0x000ee4000802017f */
[----:B---3--:R-:W-:Y:S05]  /*1a300*/  @!P1 BRA `(.L_x_5446) ;  /* 0x0000005000e09947 */ /* 0x008fea0003800000 */
.L_x_5642:
[----:B------:R-:W-:Y:S05]  /*1a310*/  @!P0 BRA `(.L_x_5447) ;  /* 0x0000000000048947 */ /* 0x000fea0003800000 */
[----:B------:R-:W-:Y:S01]  /*1a320*/  BPT.TRAP 0x1 ;  /* 0x000000040000795c */ /* 0x000fe20000300000 */
.L_x_5447:
[----:B------:R0:W0:Y:S02]  /*1a330*/  SYNCS.PHASECHK.TRANS64.TRYWAIT P0, [R25+URZ+0x22860], R2 ;  /* 0x02286002190075a7 */ /* 0x000024000800017f */
[----:B0-----:R-:W-:Y:S05]  /*1a340*/  @!P0 NANOSLEEP.SYNCS 0x989680 ;  /* 0x009896800000895d */ /* 0x001fea0003900000 */
[----:B------:R-:W0:Y:S02]  /*1a350*/  @!P0 SYNCS.PHASECHK.TRANS64 P0, [R25+URZ+0x22860], R2 ;  /* 0x02286002190085a7 */ /* 0x000e24000800007f */
[----:B0-----:R-:W-:Y:S05]  /*1a360*/  @!P0 BRA `(.L_x_5447) ;  /* 0xfffffffc00f08947 */ /* 0x001fea000383ffff */
.L_x_5168:
[----:B------:R-:W-:Y:S05]  /*1a370*/  BSYNC B9 ;  /* 0x0000000000097941 */ /* 0x000fea0003800000 */
.L_x_5165:
[----:B------:R-:W-:Y:S05]  /*1a380*/  EXIT ;  /* 0x000000000000794d */ /* 0x000fea0003800000 */
.L_x_5186:
[----:B0-----:R0:W1:Y:S02]  /*1a390*/  SYNCS.PHASECHK.TRANS64.TRYWAIT P5, [R86+URZ+0x22890], R99 ;  /* 0x02289063560075a7 */ /* 0x00106400080a017f */
[----:B-1----:R-:W-:Y:S05]  /*1a3a0*/  @!P5 NANOSLEEP.SYNCS 0x989680 ;  /* 0x009896800000d95d */ /* 0x002fea0003900000 */
[----:B------:R-:W1:Y:S02]  /*1a3b0*/  @!P5 SYNCS.PHASECHK.TRANS64 P5, [R86+URZ+0x22890], R99 ;  /* 0x022890635600d5a7 */ /* 0x000e6400080a007f */
[----:B-1----:R-:W-:Y:S05]  /*1a3c0*/  @!P5 BRA `(.L_x_5186) ;  /* 0xfffffffc00f0d947 */ /* 0x002fea000383ffff */
[----:B------:R-:W-:Y:S05]  /*1a3d0*/  BRA `(.L_x_5448) ;  /* 0xfffffe8800707947 */ /* 0x000fea000383ffff */
.L_x_5187:
        /* <DEDUP_REMOVED lines=8> */
.L_x_5450:
[----:B------:R-:W-:Y:S05]  /*1a460*/  BSYNC B1 ;  /* 0x0000000000017941 */ /* 0x000fea0003800000 */
.L_x_5449:
        /* <DEDUP_REMOVED lines=8> */
.L_x_5451:
[----:B------:R-:W-:Y:S05]  /*1a4f0*/  BRA `(.L_x_5452) ;  /* 0xfffffe88003c7947 */ /* 0x000fea000383ffff */
.L_x_5196:
[----:B------:R-:W-:Y:S01]  /*1a500*/  BSSY B1, `(.L_x_5453) ;  /* 0x0000008000017945 */ /* 0x000fe20003800000 */
[----:B0---4-:R-:W-:Y:S02]  /*1a510*/  IMAD.MOV.U32 R13, RZ, RZ, R101 ;  /* 0x000000ffff0d7224 */ /* 0x011fe400078e0065 */
[----:B------:R-:W-:Y:S02]  /*1a520*/  IMAD.MOV.U32 R12, RZ, RZ, 0x1 ;  /* 0x00000001ff0c7424 */ /* 0x000fe400078e00ff */
[----:B------:R-:W-:Y:S02]  /*1a530*/  IMAD.MOV.U32 R11, RZ, RZ, 0x1c1f ;  /* 0x00001c1fff0b7424 */ /* 0x000fe400078e00ff */
[----:B------:R-:W-:-:S07]  /*1a540*/  IMAD.MOV.U32 R15, RZ, RZ, -0x1 ;  /* 0xffffffffff0f7424 */ /* 0x000fce00078e00ff */
[----:B-123--:R-:W-:Y:S05]  /*1a550*/  WARPSYNC.COLLECTIVE R15, `(.L_x_5454) ;  /* 0x000000000f087348 */ /* 0x00efea0003c00000 */
[----:B---3--:R0:W3:Y:S02]  /*1a560*/  SHFL.IDX P6, R14, R13, R12, R11 ;  /* 0x0000000c0d0e7389 */ /* 0x0080e400000c000b */
[----:B0123--:R-:W-:Y:S01]  /*1a570*/  ENDCOLLECTIVE ;  /* 0x000000000000791b */ /* 0x00ffe20003800000 */
.L_x_5454:
[----:B------:R-:W-:Y:S05]  /*1a580*/  BSYNC B1 ;  /* 0x0000000000017941 */ /* 0x000fea0003800000 */
.L_x_5453:
        /* <DEDUP_REMOVED lines=8> */
.L_x_5455:
[----:B------:R-:W-:Y:S05]  /*1a610*/  BRA `(.L_x_5456) ;  /* 0xfffffe8c00ac7947 */ /* 0x000fea000383ffff */
.L_x_5206:
[----:B-1----:R1:W2:Y:S02]  /*1a620*/  SYNCS.PHASECHK.TRANS64.TRYWAIT P4, [R86+URZ+0x22890], R99 ;  /* 0x02289063560075a7 */ /* 0x0022a4000808017f */
[----:B--2---:R-:W-:Y:S05]  /*1a630*/  @!P4 NANOSLEEP.SYNCS 0x989680 ;  /* 0x009896800000c95d */ /* 0x004fea0003900000 */
[----:B------:R-:W2:Y:S02]  /*1a640*/  @!P4 SYNCS.PHASECHK.TRANS64 P4, [R86+URZ+0x22890], R99 ;  /* 0x022890635600c5a7 */ /* 0x000ea4000808007f */
[----:B--2---:R-:W-:Y:S05]  /*1a650*/  @!P4 BRA `(.L_x_5206) ;  /* 0xfffffffc00f0c947 */ /* 0x004fea000383ffff */
[----:B------:R-:W-:Y:S05]  /*1a660*/  BRA `(.L_x_5457) ;  /* 0xfffffe9800647947 */ /* 0x000fea000383ffff */
.L_x_5207:
        /* <DEDUP_REMOVED lines=8> */
.L_x_5459:
[----:B------:R-:W-:Y:S05]  /*1a6f0*/  BSYNC B1 ;  /* 0x0000000000017941 */ /* 0x000fea0003800000 */
.L_x_5458:
[----:B------:R-:W-:Y:S01]  /*1a700*/  IMAD.MOV.U32 R13, RZ, RZ, R100 ;  /* 0x000000ffff0d7224 */ /* 0x000fe200078e0064 */
[----:B------:R-:W-:Y:S01]  /*1a710*/  MOV R93, R14 ;  /* 0x0000000e005d7202 */ /* 0x000fe20000000f00 */
[----:B------:R-:W-:Y:S02]  /*1a720*/  IMAD.MOV.U32 R12, RZ, RZ, RZ ;  /* 0x000000ffff0c7224 */ /* 0x000fe400078e00ff */
[----:B------:R-:W-:Y:S02]  /*1a730*/  IMAD.MOV.U32 R11, RZ, RZ, 0x1c1f ;  /* 0x00001c1fff0b7424 */ /* 0x000fe400078e00ff */
[----:B------:R-:W-:-:S07]  /*1a740*/  IMAD.MOV.U32 R15, RZ, RZ, -0x1 ;  /* 0xffffffffff0f7424 */ /* 0x000fce00078e00ff */
[----:B------:R-:W-:Y:S05]  /*1a750*/  WARPSYNC.COLLECTIVE R15, `(.L_x_5460) ;  /* 0x000000000f087348 */ /* 0x000fea0003c00000 */
[----:B------:R0:W1:Y:S02]  /*1a760*/  SHFL.IDX P6, R14, R13, R12, R11 ;  /* 0x0000000c0d0e7389 */ /* 0x00006400000c000b */
[----:B01----:R-:W-:Y:S01]  /*1a770*/  ENDCOLLECTIVE ;  /* 0x000000000000791b */ /* 0x003fe20003800000 */
.L_x_5460:
[----:B------:R-:W-:Y:S01]  /*1a780*/  IMAD.MOV.U32 R92, RZ, RZ, R14 ;  /* 0x000000ffff5c7224 */ /* 0x000fe200078e000e */
[----:B------:R-:W-:Y:S06]  /*1a790*/  BRA `(.L_x_5461) ;  /* 0xfffffe9800307947 */ /* 0x000fec000383ffff */
.L_x_5212:
[----:B------:R-:W-:Y:S01]  /*1a7a0*/  BSSY B1, `(.L_x_5462) ;  /* 0x0000008000017945 */ /* 0x000fe20003800000 */
[----:B----4-:R-:W-:Y:S01]  /*1a7b0*/  IMAD.MOV.U32 R13, RZ, RZ, R101 ;  /* 0x000000ffff0d7224 */ /* 0x010fe200078e0065 */
[----:B------:R-:W-:Y:S01]  /*1a7c0*/  MOV R12, 0x1 ;  /* 0x00000001000c7802 */ /* 0x000fe20000000f00 */
[----:B------:R-:W-:Y:S02]  /*1a7d0*/  IMAD.MOV.U32 R11, RZ, RZ, 0x1c1f ;  /* 0x00001c1fff0b7424 */ /* 0x000fe400078e00ff */
[----:B------:R-:W-:-:S07]  /*1a7e0*/  IMAD.MOV.U32 R15, RZ, RZ, -0x1 ;  /* 0xffffffffff0f7424 */ /* 0x000fce00078e00ff */
[----:B0123--:R-:W-:Y:S05]  /*1a7f0*/  WARPSYNC.COLLECTIVE R15, `(.L_x_5463) ;  /* 0x000000000f087348 */ /* 0x00ffea0003c00000 */
[----:B------:R4:W0:Y:S02]  /*1a800*/  SHFL.IDX P6, R14, R13, R12, R11 ;  /* 0x0000000c0d0e7389 */ /* 0x00082400000c000b */
[----:B01234-:R-:W-:Y:S01]  /*1a810*/  ENDCOLLECTIVE ;  /* 0x000000000000791b */ /* 0x01ffe20003800000 */
.L_x_5463:
[----:B------:R-:W-:Y:S05]  /*1a820*/  BSYNC B1 ;  /* 0x0000000000017941 */ /* 0x000fea0003800000 */
.L_x_5462:
        /* <DEDUP_REMOVED lines=8> */
.L_x_5464:
[----:B------:R-:W-:Y:S01]  /*1a8b0*/  IMAD.MOV.U32 R100, RZ, RZ, R14 ;  /* 0x000000ffff647224 */ /* 0x000fe200078e000e */
[----:B------:R-:W-:Y:S06]  /*1a8c0*/  BRA `(.L_x_5465) ;  /* 0xfffffe9c00c87947 */ /* 0x000fec000383ffff */
.L_x_5217:
[----:B0-----:R0:W1:Y:S02]  /*1a8d0*/  SYNCS.PHASECHK.TRANS64.TRYWAIT P2, [R86+URZ+0x22890], R99 ;  /* 0x02289063560075a7 */ /* 0x001064000804017f */
[----:B-1----:R-:W-:Y:S05]  /*1a8e0*/  @!P2 NANOSLEEP.SYNCS 0x989680 ;  /* 0x009896800000a95d */ /* 0x002fea0003900000 */
[----:B------:R-:W1:Y:S02]  /*1a8f0*/  @!P2 SYNCS.PHASECHK.TRANS64 P2, [R86+URZ+0x22890], R99 ;  /* 0x022890635600a5a7 */ /* 0x000e64000804007f */
[----:B-1----:R-:W-:Y:S05]  /*1a900*/  @!P2 BRA `(.L_x_5217) ;  /* 0xfffffffc00f0a947 */ /* 0x002fea000383ffff */
[----:B------:R-:W-:Y:S05]  /*1a910*/  BRA `(.L_x_5466) ;  /* 0xfffffea400c87947 */ /* 0x000fea000383ffff */
.L_x_5218:
        /* <DEDUP_REMOVED lines=8> */
.L_x_5468:
[----:B------:R-:W-:Y:S05]  /*1a9a0*/  BSYNC B1 ;  /* 0x0000000000017941 */ /* 0x000fea0003800000 */
.L_x_5467:
        /* <DEDUP_REMOVED lines=8> */
.L_x_5469:
[----:B------:R-:W-:Y:S01]  /*1aa30*/  IMAD.MOV.U32 R37, RZ, RZ, R14 ;  /* 0x000000ffff257224 */ /* 0x000fe200078e000e */
[----:B------:R-:W-:Y:S06]  /*1aa40*/  BRA `(.L_x_5470) ;  /* 0xfffffea400ec7947 */ /* 0x000fec000383ffff */
.L_x_5221:
        /* <DEDUP_REMOVED lines=8> */
.L_x_5472:
[----:B------:R-:W-:Y:S05]  /*1aad0*/  BSYNC B1 ;  /* 0x0000000000017941 */ /* 0x000fea0003800000 */
.L_x_5471:
        /* <DEDUP_REMOVED lines=8> */
.L_x_5473:
[----:B------:R-:W-:Y:S01]  /*1ab60*/  MOV R37, R14 ;  /* 0x0000000e00257202 */ /* 0x000fe20000000f00 */
[----:B------:R-:W-:Y:S06]  /*1ab70*/  BRA `(.L_x_5474) ;  /* 0xfffffea400e87947 */ /* 0x000fec000383ffff */
.L_x_5225:
[----:B---3--:R3:W4:Y:S02]  /*1ab80*/  SYNCS.PHASECHK.TRANS64.TRYWAIT P3, [R86+URZ+0x228b0], R99 ;  /* 0x0228b063560075a7 */ /* 0x008724000806017f */
[----:B----4-:R-:W-:Y:S05]  /*1ab90*/  @!P3 NANOSLEEP.SYNCS 0x989680 ;  /* 0x009896800000b95d */ /* 0x010fea0003900000 */
[----:B------:R-:W4:Y:S02]  /*1aba0*/  @!P3 SYNCS.PHASECHK.TRANS64 P3, [R86+URZ+0x228b0], R99 ;  /* 0x0228b0635600b5a7 */ /* 0x000f24000806007f */
[----:B----4-:R-:W-:Y:S05]  /*1abb0*/  @!P3 BRA `(.L_x_5225) ;  /* 0xfffffffc00f0b947 */ /* 0x010fea000383ffff */
[----:B------:R-:W-:Y:S05]  /*1abc0*/  BRA `(.L_x_5475) ;  /* 0xfffffea800607947 */ /* 0x000fea000383ffff */
.L_x_5233:
        /* <DEDUP_REMOVED lines=13> */
.L_x_5477:
[----:B------:R-:W-:Y:S05]  /*1aca0*/  BSYNC B0 ;  /* 0x0000000000007941 */ /* 0x000fea0003800000 */
.L_x_5476:
[----:B------:R-:W-:Y:S05]  /*1acb0*/  BRA `(.L_x_5478) ;  /* 0xfffffeb400d07947 */ /* 0x000fea000383ffff */
.L_x_5245:
        /* <DEDUP_REMOVED lines=8> */
.L_x_5480:
[----:B------:R-:W-:Y:S05]  /*1ad40*/  BSYNC B1 ;  /* 0x0000000000017941 */ /* 0x000fea0003800000 */
.L_x_5479:
        /* <DEDUP_REMOVED lines=8> */
.L_x_5481:
[----:B------:R-:W-:Y:S02]  /*1add0*/  IMAD.MOV.U32 R13, RZ, RZ, R8 ;  /* 0x000000ffff0d7224 */ /* 0x000fe400078e0008 */
[----:B------:R-:W-:-:S07]  /*1ade0*/  IMAD.MOV.U32 R0, RZ, RZ, R14 ;  /* 0x000000ffff007224 */ /* 0x000fce00078e000e */
[----:B------:R-:W-:Y:S05]  /*1adf0*/  WARPSYNC.COLLECTIVE R15, `(.L_x_5482) ;  /* 0x000000000f087348 */ /* 0x000fea0003c00000 */
[----:B------:R0:W1:Y:S02]  /*1ae00*/  SHFL.IDX P6, R14, R13, R12, R11 ;  /* 0x0000000c0d0e7389 */ /* 0x00006400000c000b */
[----:B01----:R-:W-:Y:S01]  /*1ae10*/  ENDCOLLECTIVE ;  /* 0x000000000000791b */ /* 0x003fe20003800000 */
.L_x_5482:
[----:B------:R-:W-:Y:S02]  /*1ae20*/  IMAD.MOV.U32 R13, RZ, RZ, R7 ;  /* 0x000000ffff0d7224 */ /* 0x000fe400078e0007 */
[----:B------:R-:W-:-:S07]  /*1ae30*/  IMAD.MOV.U32 R5, RZ, RZ, R14 ;  /* 0x000000ffff057224 */ /* 0x000fce00078e000e */
[----:B------:R-:W-:Y:S05]  /*1ae40*/  WARPSYNC.COLLECTIVE R15, `(.L_x_5483) ;  /* 0x000000000f087348 */ /* 0x000fea0003c00000 */
[----:B------:R0:W1:Y:S02]  /*1ae50*/  SHFL.IDX P6, R14, R13, R12, R11 ;  /* 0x0000000c0d0e7389 */ /* 0x00006400000c000b */
[----:B01----:R-:W-:Y:S01]  /*1ae60*/  ENDCOLLECTIVE ;  /* 0x000000000000791b */ /* 0x003fe20003800000 */
.L_x_5483:
[----:B------:R-:W-:Y:S05]  /*1ae70*/  BRA `(.L_x_5484) ;  /* 0xfffffebc00487947 */ /* 0x000fea000383ffff */
.L_x_5248:
[----:B------:R-:W-:Y:S01]  /*1ae80*/  BSSY B1, `(.L_x_5485) ;  /* 0x0000008000017945 */ /* 0x000fe20003800000 */
[----:B------:R-:W-:Y:S01]  /*1ae90*/  IMAD.MOV.U32 R13, RZ, RZ, R6 ;  /* 0x000000ffff0d7224 */ /* 0x000fe200078e0006 */
[----:B------:R-:W-:Y:S01]  /*1aea0*/  MOV R11, 0x1c1f ;  /* 0x00001c1f000b7802 */ /* 0x000fe20000000f00 */
[----:B------:R-:W-:Y:S02]  /*1aeb0*/  IMAD.MOV.U32 R12, RZ, RZ, 0x1 ;  /* 0x00000001ff0c7424 */ /* 0x000fe400078e00ff */
[----:B------:R-:W-:-:S07]  /*1aec0*/  IMAD.MOV.U32 R15, RZ, RZ, -0x1 ;  /* 0xffffffffff0f7424 */ /* 0x000fce00078e00ff */
[----:B0---4-:R-:W-:Y:S05]  /*1aed0*/  WARPSYNC.COLLECTIVE R15, `(.L_x_5486) ;  /* 0x000000000f087348 */ /* 0x011fea0003c00000 */
[----:B----4-:R1:W2:Y:S02]  /*1aee0*/  SHFL.IDX P6, R14, R13, R12, R11 ;  /* 0x0000000c0d0e7389 */ /* 0x0102a400000c000b */
[----:B012---:R-:W-:Y:S01]  /*1aef0*/  ENDCOLLECTIVE ;  /* 0x000000000000791b */ /* 0x007fe20003800000 */
.L_x_5486:
[----:B------:R-:W-:Y:S05]  /*1af00*/  BSYNC B1 ;  /* 0x0000000000017941 */ /* 0x000fea0003800000 */
.L_x_5485:
        /* <DEDUP_REMOVED lines=8> */
.L_x_5487:
[----:B------:R-:W-:Y:S01]  /*1af90*/  IMAD.MOV.U32 R13, RZ, RZ, R8 ;  /* 0x000000ffff0d7224 */ /* 0x000fe200078e0008 */
[----:B------:R-:W-:-:S07]  /*1afa0*/  MOV R0, R14 ;  /* 0x0000000e00007202 */ /* 0x000fce0000000f00 */
[----:B------:R-:W-:Y:S05]  /*1afb0*/  WARPSYNC.COLLECTIVE R15, `(.L_x_5488) ;  /* 0x000000000f087348 */ /* 0x000fea0003c00000 */
[----:B------:R0:W1:Y:S02]  /*1afc0*/  SHFL.IDX P6, R14, R13, R12, R11 ;  /* 0x0000000c0d0e7389 */ /* 0x00006400000c000b */
[----:B01----:R-:W-:Y:S01]  /*1afd0*/  ENDCOLLECTIVE ;  /* 0x000000000000791b */ /* 0x003fe20003800000 */
.L_x_5488:
[----:B------:R-:W-:Y:S02]  /*1afe0*/  IMAD.MOV.U32 R13, RZ, RZ, R7 ;  /* 0x000000ffff0d7224 */ /* 0x000fe400078e0007 */
[----:B------:R-:W-:-:S07]  /*1aff0*/  IMAD.MOV.U32 R5, RZ, RZ, R14 ;  /* 0x000000ffff057224 */ /* 0x000fce00078e000e */
[----:B------:R-:W-:Y:S05]  /*1b000*/  WARPSYNC.COLLECTIVE R15, `(.L_x_5489) ;  /* 0x000000000f087348 */ /* 0x000fea0003c00000 */
[----:B------:R0:W1:Y:S02]  /*1b010*/  SHFL.IDX P6, R14, R13, R12, R11 ;  /* 0x0000000c0d0e7389 */ /* 0x00006400000c000b */
[----:B01----:R-:W-:Y:S01]  /*1b020*/  ENDCOLLECTIVE ;  /* 0x000000000000791b */ /* 0x003fe20003800000 */
.L_x_5489:
[----:B------:R-:W-:Y:S05]  /*1b030*/  BRA `(.L_x_5490) ;  /* 0xfffffebc00ac7947 */ /* 0x000fea000383ffff */
.L_x_5252:
[----:B0-----:R0:W1:Y:S02]  /*1b040*/  SYNCS.PHASECHK.TRANS64.TRYWAIT P0, [R19+URZ+0x22800], R36 ;  /* 0x02280024130075a7 */ /* 0x001064000800017f */
[----:B-1----:R-:W-:Y:S05]  /*1b050*/  @!P0 NANOSLEEP.SYNCS 0x989680 ;  /* 0x009896800000895d */ /* 0x002fea0003900000 */
[----:B------:R-:W1:Y:S02]  /*1b060*/  @!P0 SYNCS.PHASECHK.TRANS64 P0, [R19+URZ+0x22800], R36 ;  /* 0x02280024130085a7 */ /* 0x000e64000800007f */
[----:B-1----:R-:W-:Y:S05]  /*1b070*/  @!P0 BRA `(.L_x_5252) ;  /* 0xfffffffc00f08947 */ /* 0x002fea000383ffff */
[----:B------:R-:W-:Y:S05]  /*1b080*/  BRA `(.L_x_5491) ;  /* 0xfffffec000b47947 */ /* 0x000fea000383ffff */
.L_x_5260:
[----:B------:R-:W0:Y:S01]  /*1b090*/  LDC R39, c[0x0][0x3f4] ;  /* 0x0000fd00ff277b82 */ /* 0x000e220000000800 */
        /* <DEDUP_REMOVED lines=8> */
.L_x_5493:
[----:B------:R-:W-:Y:S05]  /*1b120*/  BSYNC B1 ;  /* 0x0000000000017941 */ /* 0x000fea0003800000 */
.L_x_5492:
        /* <DEDUP_REMOVED lines=10> */
.L_x_5494:
        /* <DEDUP_REMOVED lines=8> */
.L_x_5495:
[----:B------:R-:W-:-:S05]  /*1b250*/  @!P1 IADD3 R6, P2, R3, R5, RZ ;  /* 0x0000000503069210 */ /* 0x000fca0007f5e0ff */
[----:B------:R-:W-:Y:S02]  /*1b260*/  @!P1 IMAD.X R7, R0, 0x1, R21, P2 ;  /* 0x0000000100079824 */ /* 0x000fe400010e0615 */
[----:B------:R-:W-:Y:S02]  /*1b270*/  IMAD.MOV.U32 R13, RZ, RZ, R27 ;  /* 0x000000ffff0d7224 */ /* 0x000fe400078e001b */
[----:B------:R-:W-:-:S07]  /*1b280*/  IMAD.MOV.U32 R4, RZ, RZ, R14 ;  /* 0x000000ffff047224 */ /* 0x000fce00078e000e */
[----:B------:R-:W-:Y:S05]  /*1b290*/  WARPSYNC.COLLECTIVE R15, `(.L_x_5496) ;  /* 0x000000000f087348 */ /* 0x000fea0003c00000 */
[----:B------:R0:W1:Y:S02]  /*1b2a0*/  SHFL.IDX P6, R14, R13, R12, R11 ;  /* 0x0000000c0d0e7389 */ /* 0x00006400000c000b */
[----:B01----:R-:W-:Y:S01]  /*1b2b0*/  ENDCOLLECTIVE ;  /* 0x000000000000791b */ /* 0x003fe20003800000 */
.L_x_5496:
[----:B------:R-:W2:Y:S01]  /*1b2c0*/  @!P1 LD.E.128 R8, desc[UR40][R6.64] ;  /* 0x0000002806089980 */ /* 0x000ea2000c101d00 */
[----:B------:R-:W-:-:S05]  /*1b2d0*/  @!P1 IADD3 R14, P2, R14, R5, RZ ;  /* 0x000000050e0e9210 */ /* 0x000fca0007f5e0ff */
[----:B------:R-:W-:-:S04]  /*1b2e0*/  @!P1 IMAD.X R3, R4, 0x1, R21, P2 ;  /* 0x0000000104039824 */ /* 0x000fc800010e0615 */
[----:B------:R-:W-:-:S05]  /*1b2f0*/  @!P1 IMAD.MOV.U32 R15, RZ, RZ, R3 ;  /* 0x000000ffff0f9224 */ /* 0x000fca00078e0003 */
[----:B------:R0:W5:Y:S01]  /*1b300*/  @!P1 LD.E.128 R4, desc[UR40][R14.64] ;  /* 0x000000280e049980 */ /* 0x000162000c101d00 */
[----:B------:R-:W-:Y:S01]  /*1b310*/  CS2R R34, SRZ ;  /* 0x0000000000227805 */ /* 0x000fe2000001ff00 */
[----:B------:R-:W-:Y:S01]  /*1b320*/  IMAD.MOV.U32 R13, RZ, RZ, R26 ;  /* 0x000000ffff0d7224 */ /* 0x000fe200078e001a */
[----:B------:R-:W-:Y:S02]  /*1b330*/  MOV R12, 0x1 ;  /* 0x00000001000c7802 */ /* 0x000fe40000000f00 */
[----:B------:R-:W-:Y:S02]  /*1b340*/  CS2R R36, SRZ ;  /* 0x0000000000247805 */ /* 0x000fe4000001ff00 */
[----:B------:R-:W-:Y:S02]  /*1b350*/  CS2R R20, SRZ ;  /* 0x0000000000147805 */ /* 0x000fe4000001ff00 */
[----:B------:R-:W-:Y:S01]  /*1b360*/  CS2R R28, SRZ ;  /* 0x00000000001c7805 */ /* 0x000fe2000001ff00 */
[----:B0-----:R-:W-:-:S02]  /*1b370*/  IMAD.MOV.U32 R15, RZ, RZ, -0x1 ;  /* 0xffffffffff0f7424 */ /* 0x001fc400078e00ff */
[----:B--2---:R-:W-:Y:S01]  /*1b380*/  @!P1 IMAD.MOV.U32 R35, RZ, RZ, R11 ;  /* 0x000000ffff239224 */ /* 0x004fe200078e000b */
[----:B------:R-:W-:Y:S01]  /*1b390*/  @!P1 MOV R36, R8 ;  /* 0x0000000800249202 */ /* 0x000fe20000000f00 */
[----:B------:R-:W-:Y:S02]  /*1b3a0*/  IMAD.MOV.U32 R11, RZ, RZ, 0x1c1f ;  /* 0x00001c1fff0b7424 */ /* 0x000fe400078e00ff */
[----:B------:R-:W-:Y:S02]  /*1b3b0*/  @!P1 IMAD.MOV.U32 R37, RZ, RZ, R9 ;  /* 0x000000ffff259224 */ /* 0x000fe400078e0009 */
[----:B------:R-:W-:-:S07]  /*1b3c0*/  IMAD.MOV.U32 R0, RZ, RZ, R36 ;  /* 0x000000ffff007224 */ /* 0x000fce00078e0024 */
[----:B-----5:R-:W-:Y:S05]  /*1b3d0*/  WARPSYNC.COLLECTIVE R15, `(.L_x_5497) ;  /* 0x000000000f087348 */ /* 0x020fea0003c00000 */
[----:B------:R0:W1:Y:S02]  /*1b3e0*/  SHFL.IDX P6, R14, R13, R12, R11 ;  /* 0x0000000c0d0e7389 */ /* 0x00006400000c000b */
[----:B01---5:R-:W-:Y:S01]  /*1b3f0*/  ENDCOLLECTIVE ;  /* 0x000000000000791b */ /* 0x023fe20003800000 */
.L_x_5497:
[----:B------:R-:W-:Y:S02]  /*1b400*/  IMAD.MOV.U32 R3, RZ, RZ, R37 ;  /* 0x000000ffff037224 */ /* 0x000fe400078e0025 */
[----:B------:R-:W-:Y:S01]  /*1b410*/  @!P1 IMAD.MOV.U32 R34, RZ, RZ, R10 ;  /* 0x000000ffff229224 */ /* 0x000fe200078e000a */
[----:B------:R-:W-:Y:S01]  /*1b420*/  PRMT R51, R0, 0x7610, R51 ;  /* 0x0000761000337816 */ /* 0x000fe20000000033 */
[----:B------:R-:W-:Y:S01]  /*1b430*/  IMAD.MOV.U32 R9, RZ, RZ, R35 ;  /* 0x000000ffff097224 */ /* 0x000fe200078e0023 */
[----:B------:R-:W-:Y:S01]  /*1b440*/  PRMT R41, R3, 0x7610, R41 ;  /* 0x0000761003297816 */ /* 0x000fe20000000029 */
[----:B------:R-:W-:-:S05]  /*1b450*/  IMAD.MOV.U32 R8, RZ, RZ, R34 ;  /* 0x000000ffff087224 */ /* 0x000fca00078e0022 */
[----:B------:R-:W-:Y:S01]  /*1b460*/  PRMT R31, R8, 0x5410, R9 ;  /* 0x00005410081f7816 */ /* 0x000fe20000000009 */
[----:B------:R-:W-:Y:S01]  /*1b470*/  IMAD.MOV.U32 R13, RZ, RZ, R25 ;  /* 0x000000ffff0d7224 */ /* 0x000fe200078e0019 */
        /* <DEDUP_REMOVED lines=8> */
.L_x_5498:
[----:B------:R-:W-:Y:S02]  /*1b500*/  IMAD.MOV.U32 R4, RZ, RZ, R28 ;  /* 0x000000ffff047224 */ /* 0x000fe400078e001c */
[----:B------:R-:W-:Y:S02]  /*1b510*/  IMAD.MOV.U32 R5, RZ, RZ, R29 ;  /* 0x000000ffff057224 */ /* 0x000fe400078e001d */
[----:B------:R-:W-:Y:S02]  /*1b520*/  IMAD.MOV.U32 R6, RZ, RZ, R20 ;  /* 0x000000ffff067224 */ /* 0x000fe400078e0014 */
[----:B------:R-:W-:-:S03]  /*1b530*/  IMAD.MOV.U32 R7, RZ, RZ, R21 ;  /* 0x000000ffff077224 */ /* 0x000fc600078e0015 */
[----:B------:R-:W-:Y:S02]  /*1b540*/  PRMT R46, R4, 0x5410, R6 ;  /* 0x00005410042e7816 */ /* 0x000fe40000000006 */
[----:B------:R-:W-:Y:S02]  /*1b550*/  PRMT R40, R5, 0x5410, R7 ;  /* 0x0000541005287816 */ /* 0x000fe40000000007 */
[----:B------:R-:W-:Y:S01]  /*1b560*/  CS2R R4, SRZ ;  /* 0x0000000000047805 */ /* 0x000fe2000001ff00 */
[----:B------:R-:W-:Y:S02]  /*1b570*/  IMAD.MOV.U32 R13, RZ, RZ, R24 ;  /* 0x000000ffff0d7224 */ /* 0x000fe400078e0018 */
[----:B------:R-:W-:-:S07]  /*1b580*/  IMAD.MOV.U32 R3, RZ, RZ, R14 ;  /* 0x000000ffff037224 */ /* 0x000fce00078e000e */
[----:B------:R-:W-:Y:S05]  /*1b590*/  WARPSYNC.COLLECTIVE R15, `(.L_x_5499) ;  /* 0x000000000f087348 */ /* 0x000fea0003c00000 */
[----:B------:R0:W1:Y:S02]  /*1b5a0*/  SHFL.IDX P6, R14, R13, R12, R11 ;  /* 0x0000000c0d0e7389 */ /* 0x00006400000c000b */
[----:B01----:R-:W-:Y:S01]  /*1b5b0*/  ENDCOLLECTIVE ;  /* 0x000000000000791b */ /* 0x003fe20003800000 */
.L_x_5499:
[----:B------:R-:W-:Y:S01]  /*1b5c0*/  IMAD.MOV.U32 R13, RZ, RZ, R27 ;  /* 0x000000ffff0d7224 */ /* 0x000fe200078e001b */
[----:B------:R-:W-:-:S07]  /*1b5d0*/  MOV R24, R14 ;  /* 0x0000000e00187202 */ /* 0x000fce0000000f00 */
[----:B------:R-:W-:Y:S05]  /*1b5e0*/  WARPSYNC.COLLECTIVE R15, `(.L_x_5500) ;  /* 0x000000000f087348 */ /* 0x000fea0003c00000 */
[----:B------:R0:W1:Y:S02]  /*1b5f0*/  SHFL.IDX P6, R14, R13, R12, R11 ;  /* 0x0000000c0d0e7389 */ /* 0x00006400000c000b */
[----:B01----:R-:W-:Y:S01]  /*1b600*/  ENDCOLLECTIVE ;  /* 0x000000000000791b */ /* 0x003fe20003800000 */
.L_x_5500:
[----:B------:R-:W-:Y:S05]  /*1b610*/  BRA `(.L_x_5501) ;  /* 0xfffffecc009c7947 */ /* 0x000fea000383ffff */
.L_x_5264:
[----:B0-----:R0:W1:Y:S02]  /*1b620*/  SYNCS.PHASECHK.TRANS64.TRYWAIT P1, [R19+URZ+0x22800], R12 ;  /* 0x0228000c130075a7 */ /* 0x001064000802017f */
[----:B-1----:R-:W-:Y:S05]  /*1b630*/  @!P1 NANOSLEEP.SYNCS 0x989680 ;  /* 0x009896800000995d */ /* 0x002fea0003900000 */
[----:B------:R-:W1:Y:S02]  /*1b640*/  @!P1 SYNCS.PHASECHK.TRANS64 P1, [R19+URZ+0x22800], R12 ;  /* 0x0228000c130095a7 */ /* 0x000e64000802007f */
[----:B-1----:R-:W-:Y:S05]  /*1b650*/  @!P1 BRA `(.L_x_5264) ;  /* 0xfffffffc00f09947 */ /* 0x002fea000383ffff */
[----:B------:R-:W-:Y:S05]  /*1b660*/  BRA `(.L_x_5502) ;  /* 0xfffffed000387947 */ /* 0x000fea000383ffff */
.L_x_5270:
[----:B--2---:R2:W3:Y:S02]  /*1b670*/  SYNCS.PHASECHK.TRANS64.TRYWAIT P1, [R9+URZ+0x22830], R72 ;  /* 0x02283048090075a7 */ /* 0x0044e4000802017f */
[----:B---3--:R-:W-:Y:S05]  /*1b680*/  @!P1 NANOSLEEP.SYNCS 0x989680 ;  /* 0x009896800000995d */ /* 0x008fea0003900000 */
[----:B------:R-:W3:Y:S02]  /*1b690*/  @!P1 SYNCS.PHASECHK.TRANS64 P1, [R9+URZ+0x22830], R72 ;  /* 0x02283048090095a7 */ /* 0x000ee4000802007f */
[----:B---3--:R-:W-:Y:S05]  /*1b6a0*/  @!P1 BRA `(.L_x_5270) ;  /* 0xfffffffc00f09947 */ /* 0x008fea000383ffff */
[----:B------:R-:W-:Y:S05]  /*1b6b0*/  BRA `(.L_x_5269) ;  /* 0xfffffedc00d47947 */ /* 0x000fea000383ffff */
.L_x_5276:
[----:B-1----:R1:W2:Y:S02]  /*1b6c0*/  SYNCS.PHASECHK.TRANS64.TRYWAIT P1, [R9+URZ+0x22850], R72 ;  /* 0x02285048090075a7 */ /* 0x0022a4000802017f */
[----:B--2---:R-:W-:Y:S05]  /*1b6d0*/  @!P1 NANOSLEEP.SYNCS 0x989680 ;  /* 0x009896800000995d */ /* 0x004fea0003900000 */
[----:B------:R-:W2:Y:S02]  /*1b6e0*/  @!P1 SYNCS.PHASECHK.TRANS64 P1, [R9+URZ+0x22850], R72 ;  /* 0x02285048090095a7 */ /* 0x000ea4000802007f */
[----:B--2---:R-:W-:Y:S05]  /*1b6f0*/  @!P1 BRA `(.L_x_5276) ;  /* 0xfffffffc00f09947 */ /* 0x004fea000383ffff */
[----:B------:R-:W-:Y:S05]  /*1b700*/  BRA `(.L_x_5275) ;  /* 0xfffffef800187947 */ /* 0x000fea000383ffff */
.L_x_5282:
[----:B-1----:R1:W2:Y:S02]  /*1b710*/  SYNCS.PHASECHK.TRANS64.TRYWAIT P1, [R14+URZ+0x22830], R15 ;  /* 0x0228300f0e0075a7 */ /* 0x0022a4000802017f */
[----:B--2---:R-:W-:Y:S05]  /*1b720*/  @!P1 NANOSLEEP.SYNCS 0x989680 ;  /* 0x009896800000995d */ /* 0x004fea0003900000 */
[----:B------:R-:W2:Y:S02]  /*1b730*/  @!P1 SYNCS.PHASECHK.TRANS64 P1, [R14+URZ+0x22830], R15 ;  /* 0x0228300f0e0095a7 */ /* 0x000ea4000802007f */
[----:B--2---:R-:W-:Y:S05]  /*1b740*/  @!P1 BRA `(.L_x_5282) ;  /* 0xfffffffc00f09947 */ /* 0x004fea000383ffff */
[----:B------:R-:W-:Y:S05]  /*1b750*/  BRA `(.L_x_5281) ;  /* 0xfffffefc00807947 */ /* 0x000fea000383ffff */
.L_x_5288:
[----:B-1----:R1:W2:Y:S02]  /*1b760*/  SYNCS.PHASECHK.TRANS64.TRYWAIT P1, [R14+URZ+0x22850], R15 ;  /* 0x0228500f0e0075a7 */ /* 0x0022a4000802017f */
[----:B--2---:R-:W-:Y:S05]  /*1b770*/  @!P1 NANOSLEEP.SYNCS 0x989680 ;  /* 0x009896800000995d */ /* 0x004fea0003900000 */
[----:B------:R-:W2:Y:S02]  /*1b780*/  @!P1 SYNCS.PHASECHK.TRANS64 P1, [R14+URZ+0x22850], R15 ;  /* 0x0228500f0e0095a7 */ /* 0x000ea4000802007f */
[----:B--2---:R-:W-:Y:S05]  /*1b790*/  @!P1 BRA `(.L_x_5288) ;  /* 0xfffffffc00f09947 */ /* 0x004fea000383ffff */
[----:B------:R-:W-:Y:S05]  /*1b7a0*/  BRA `(.L_x_5287) ;  /* 0xffffff1c00e07947 */ /* 0x000fea000383ffff */
.L_x_5295:
[----:B-1----:R1:W2:Y:S02]  /*1b7b0*/  SYNCS.PHASECHK.TRANS64.TRYWAIT P1, [R14+URZ+0x22830], R15 ;  /* 0x0228300f0e0075a7 */ /* 0x0022a4000802017f */
[----:B--2---:R-:W-:Y:S05]  /*1b7c0*/  @!P1 NANOSLEEP.SYNCS 0x989680 ;  /* 0x009896800000995d */ /* 0x004fea0003900000 */
[----:B------:R-:W2:Y:S02]  /*1b7d0*/  @!P1 SYNCS.PHASECHK.TRANS64 P1, [R14+URZ+0x22830], R15 ;  /* 0x0228300f0e0095a7 */ /* 0x000ea4000802007f */
[----:B--2---:R-:W-:Y:S05]  /*1b7e0*/  @!P1 BRA `(.L_x_5295) ;  /* 0xfffffffc00f09947 */ /* 0x004fea000383ffff */
[----:B------:R-:W-:Y:S05]  /*1b7f0*/  BRA `(.L_x_5294) ;  /* 0xffffff2400247947 */ /* 0x000fea000383ffff */
.L_x_5301:
[----:B-1----:R1:W3:Y:S02]  /*1b800*/  SYNCS.PHASECHK.TRANS64.TRYWAIT P1, [R14+URZ+0x22850], R15 ;  /* 0x0228500f0e0075a7 */ /* 0x0022e4000802017f */
[----:B---3--:R-:W-:Y:S05]  /*1b810*/  @!P1 NANOSLEEP.SYNCS 0x989680 ;  /* 0x009896800000995d */ /* 0x008fea0003900000 */
[----:B------:R-:W3:Y:S02]  /*1b820*/  @!P1 SYNCS.PHASECHK.TRANS64 P1, [R14+URZ+0x22850], R15 ;  /* 0x0228500f0e0095a7 */ /* 0x000ee4000802007f */
[----:B---3--:R-:W-:Y:S05]  /*1b830*/  @!P1 BRA `(.L_x_5301) ;  /* 0xfffffffc00f09947 */ /* 0x008fea000383ffff */
[----:B------:R-:W-:Y:S05]  /*1b840*/  BRA `(.L_x_5300) ;  /* 0xffffff3c008c7947 */ /* 0x000fea000383ffff */
.L_x_5317:
[----:B------:R-:W-:Y:S01]  /*1b850*/  IMAD.MOV.U32 R13, RZ, RZ, R4 ;  /* 0x000000ffff0d7224 */ /* 0x000fe200078e0004 */
[----:B------:R-:W-:Y:S01]  /*1b860*/  MOV R11, 0x181f ;  /* 0x0000181f000b7802 */ /* 0x000fe20000000f00 */
[----:B------:R-:W-:Y:S02]  /*1b870*/  IMAD.MOV.U32 R12, RZ, RZ, RZ ;  /* 0x000000ffff0c7224 */ /* 0x000fe400078e00ff */
[----:B------:R-:W-:-:S07]  /*1b880*/  IMAD.MOV.U32 R15, RZ, RZ, -0x1 ;  /* 0xffffffffff0f7424 */ /* 0x000fce00078e00ff */
[----:B-1----:R-:W-:Y:S05]  /*1b890*/  WARPSYNC.COLLECTIVE R15, `(.L_x_5503) ;  /* 0x000000000f087348 */ /* 0x002fea0003c00000 */
[----:B------:R0:W2:Y:S02]  /*1b8a0*/  SHFL.IDX P6, R14, R13, R12, R11 ;  /* 0x0000000c0d0e7389 */ /* 0x0000a400000c000b */
[----:B012---:R-:W-:Y:S01]  /*1b8b0*/  ENDCOLLECTIVE ;  /* 0x000000000000791b */ /* 0x007fe20003800000 */
.L_x_5503:
[----:B------:R-:W-:Y:S02]  /*1b8c0*/  IMAD.MOV.U32 R13, RZ, RZ, R3 ;  /* 0x000000ffff0d7224 */ /* 0x000fe400078e0003 */
[----:B------:R-:W-:-:S07]  /*1b8d0*/  IMAD.MOV.U32 R0, RZ, RZ, R14 ;  /* 0x000000ffff007224 */ /* 0x000fce00078e000e */
[----:B------:R-:W-:Y:S05]  /*1b8e0*/  WARPSYNC.COLLECTIVE R15, `(.L_x_5504) ;  /* 0x000000000f087348 */ /* 0x000fea0003c00000 */
[----:B------:R0:W1:Y:S02]  /*1b8f0*/  SHFL.IDX P6, R14, R13, R12, R11 ;  /* 0x0000000c0d0e7389 */ /* 0x00006400000c000b */
[----:B01----:R-:W-:Y:S01]  /*1b900*/  ENDCOLLECTIVE ;  /* 0x000000000000791b */ /* 0x003fe20003800000 */
.L_x_5504:
[----:B------:R-:W-:Y:S05]  /*1b910*/  BRA `(.L_x_5505) ;  /* 0xffffff7400287947 */ /* 0x000fea000383ffff */
.L_x_5320:
[----:B------:R-:W-:Y:S01]  /*1b920*/  BSSY B1, `(.L_x_5506) ;  /* 0x0000008000017945 */ /* 0x000fe20003800000 */
[----:B----4-:R-:W-:Y:S01]  /*1b930*/  IMAD.MOV.U32 R13, RZ, RZ, R4 ;  /* 0x000000ffff0d7224 */ /* 0x010fe200078e0004 */
[----:B------:R-:W-:Y:S01]  /*1b940*/  MOV R15, 0xffffffff ;  /* 0xffffffff000f7802 */ /* 0x000fe20000000f00 */
[----:B------:R-:W-:Y:S02]  /*1b950*/  IMAD.MOV.U32 R12, RZ, RZ, 0x1 ;  /* 0x00000001ff0c7424 */ /* 0x000fe400078e00ff */
[----:B------:R-:W-:-:S07]  /*1b960*/  IMAD.MOV.U32 R11, RZ, RZ, 0x181f ;  /* 0x0000181fff0b7424 */ /* 0x000fce00078e00ff */
[----:B0123--:R-:W-:Y:S05]  /*1b970*/  WARPSYNC.COLLECTIVE R15, `(.L_x_5507) ;  /* 0x000000000f087348 */ /* 0x00ffea0003c00000 */
[----:B---3--:R3:W4:Y:S02]  /*1b980*/  SHFL.IDX P6, R14, R13, R12, R11 ;  /* 0x0000000c0d0e7389 */ /* 0x00872400000c000b */
[----:B01234-:R-:W-:Y:S01]  /*1b990*/  ENDCOLLECTIVE ;  /* 0x000000000000791b */ /* 0x01ffe20003800000 */
.L_x_5507:
[----:B------:R-:W-:Y:S05]  /*1b9a0*/  BSYNC B1 ;  /* 0x0000000000017941 */ /* 0x000fea0003800000 */
.L_x_5506:
        /* <DEDUP_REMOVED lines=8> */
.L_x_5508:
[----:B------:R-:W-:Y:S05]  /*1ba30*/  BRA `(.L_x_5509) ;  /* 0xffffff7400747947 */ /* 0x000fea000383ffff */
.L_x_5323:
        /* <DEDUP_REMOVED lines=8> */
.L_x_5511:
[----:B------:R-:W-:Y:S05]  /*1bac0*/  BSYNC B1 ;  /* 0x0000000000017941 */ /* 0x000fea0003800000 */
.L_x_5510:
        /* <DEDUP_REMOVED lines=8> */
.L_x_5512:
[----:B------:R-:W-:Y:S05]  /*1bb50*/  BRA `(.L_x_5513) ;  /* 0xffffff7400bc7947 */ /* 0x000fea000383ffff */
.L_x_5326:
        /* <DEDUP_REMOVED lines=8> */
.L_x_5515:
[----:B------:R-:W-:Y:S05]  /*1bbe0*/  BSYNC B1 ;  /* 0x0000000000017941 */ /* 0x000fea0003800000 */
.L_x_5514:
        /* <DEDUP_REMOVED lines=8> */
.L_x_5516:
[----:B------:R-:W-:Y:S05]  /*1bc70*/  BRA `(.L_x_5517) ;  /* 0xffffff7800047947 */ /* 0x000fea000383ffff */
.L_x_5343:
[----:B0-----:R-:W0:Y:S01]  /*1bc80*/  S2R R8, SR_TID.X ;  /* 0x0000000000087919 */ /* 0x001e220000002100 */
[----:B------:R-:W-:Y:S01]  /*1bc90*/  BSSY B1, `(.L_x_5518) ;  /* 0x000000a000017945 */ /* 0x000fe20003800000 */
[----:B------:R-:W-:Y:S02]  /*1bca0*/  IMAD.MOV.U32 R12, RZ, RZ, RZ ;  /* 0x000000ffff0c7224 */ /* 0x000fe400078e00ff */
[----:B------:R-:W-:Y:S02]  /*1bcb0*/  IMAD.MOV.U32 R11, RZ, RZ, 0x1f ;  /* 0x0000001fff0b7424 */ /* 0x000fe400078e00ff */
[----:B------:R-:W-:Y:S01]  /*1bcc0*/  IMAD.MOV.U32 R15, RZ, RZ, -0x1 ;  /* 0xffffffffff0f7424 */ /* 0x000fe200078e00ff */
[----:B0-----:R-:W-:-:S04]  /*1bcd0*/  SHF.R.U32.HI R8, RZ, 0x5, R8 ;  /* 0x00000005ff087819 */ /* 0x001fc80000011608 */
[----:B------:R-:W-:-:S05]  /*1bce0*/  LOP3.LUT R8, R8, 0x3, RZ, 0xc0, !PT ;  /* 0x0000000308087812 */ /* 0x000fca00078ec0ff */
[----:B------:R-:W-:-:S07]  /*1bcf0*/  IMAD.MOV.U32 R13, RZ, RZ, R8 ;  /* 0x000000ffff0d7224 */ /* 0x000fce00078e0008 */
[----:B-1----:R-:W-:Y:S05]  /*1bd00*/  WARPSYNC.COLLECTIVE R15, `(.L_x_5519) ;  /* 0x000000000f087348 */ /* 0x002fea0003c00000 */
[----:B------:R0:W2:Y:S02]  /*1bd10*/  SHFL.IDX P6, R14, R13, R12, R11 ;  /* 0x0000000c0d0e7389 */ /* 0x0000a400000c000b */
[----:B012---:R-:W-:Y:S01]  /*1bd20*/  ENDCOLLECTIVE ;  /* 0x000000000000791b */ /* 0x007fe20003800000 */
.L_x_5519:
[----:B------:R-:W-:Y:S05]  /*1bd30*/  BSYNC B1 ;  /* 0x0000000000017941 */ /* 0x000fea0003800000 */
.L_x_5518:
[----:B------:R-:W-:Y:S05]  /*1bd40*/  BRA `(.L_x_5520) ;  /* 0xffffff8c00907947 */ /* 0x000fea000383ffff */
.L_x_5345:
[----:B------:R-:W-:Y:S01]  /*1bd50*/  BSSY B1, `(.L_x_5521) ;  /* 0x0000006000017945 */ /* 0x000fe20003800000 */
[----:B------:R-:W-:-:S07]  /*1bd60*/  MOV R15, 0xffffffff ;  /* 0xffffffff000f7802 */ /* 0x000fce0000000f00 */
[----:B012---:R-:W-:Y:S05]  /*1bd70*/  WARPSYNC.COLLECTIVE R15, `(.L_x_5522) ;  /* 0x000000000f0c7348 */ /* 0x007fea0003c00000 */
[----:B------:R-:W-:Y:S02]  /*1bd80*/  ELECT P6, UR62, PT ;  /* 0x00000000003e782f */ /* 0x000fe400038c0000 */
[----:B------:R-:W-:Y:S01]  /*1bd90*/  MOV R14, UR62 ;  /* 0x0000003e000e7c02 */ /* 0x000fe20008000f00 */
[----:B012---:R-:W-:Y:S10]  /*1bda0*/  ENDCOLLECTIVE ;  /* 0x000000000000791b */ /* 0x007ff40003800000 */
.L_x_5522:
[----:B------:R-:W-:Y:S05]  /*1bdb0*/  BSYNC B1 ;  /* 0x0000000000017941 */ /* 0x000fea0003800000 */
.L_x_5521:
[----:B------:R-:W-:Y:S05]  /*1bdc0*/  BRA `(.L_x_5344) ;  /* 0xffffff8c00887947 */ /* 0x000fea000383ffff */
.L_x_5347:
[----:B0-----:R0:W2:Y:S02]  /*1bdd0*/  SYNCS.PHASECHK.TRANS64.TRYWAIT P0, [R22+URZ+0x22820], R3 ;  /* 0x02282003160075a7 */ /* 0x0010a4000800017f */
[----:B--2---:R-:W-:Y:S05]  /*1bde0*/  @!P0 NANOSLEEP.SYNCS 0x989680 ;  /* 0x009896800000895d */ /* 0x004fea0003900000 */
[----:B------:R-:W2:Y:S02]  /*1bdf0*/  @!P0 SYNCS.PHASECHK.TRANS64 P0, [R22+URZ+0x22820], R3 ;  /* 0x02282003160085a7 */ /* 0x000ea4000800007f */
[----:B--2---:R-:W-:Y:S05]  /*1be00*/  @!P0 BRA `(.L_x_5347) ;  /* 0xfffffffc00f08947 */ /* 0x004fea000383ffff */
[----:B------:R-:W-:Y:S05]  /*1be10*/  BRA `(.L_x_5523) ;  /* 0xffffff8c00987947 */ /* 0x000fea000383ffff */
.L_x_5351:
[----:B0-----:R0:W2:Y:S02]  /*1be20*/  SYNCS.PHASECHK.TRANS64.TRYWAIT P0, [R3+URZ+0x228a0], R8 ;  /* 0x0228a008030075a7 */ /* 0x0010a4000800017f */
[----:B--2---:R-:W-:Y:S05]  /*1be30*/  @!P0 NANOSLEEP.SYNCS 0x989680 ;  /* 0x009896800000895d */ /* 0x004fea0003900000 */
[----:B------:R-:W2:Y:S02]  /*1be40*/  @!P0 SYNCS.PHASECHK.TRANS64 P0, [R3+URZ+0x228a0], R8 ;  /* 0x0228a008030085a7 */ /* 0x000ea4000800007f */
[----:B--2---:R-:W-:Y:S05]  /*1be50*/  @!P0 BRA `(.L_x_5351) ;  /* 0xfffffffc00f08947 */ /* 0x004fea000383ffff */
[----:B------:R-:W-:Y:S05]  /*1be60*/  BRA `(.L_x_5524) ;  /* 0xffffff8c00b07947 */ /* 0x000fea000383ffff */
.L_x_5356:
[----:B-1----:R1:W2:Y:S02]  /*1be70*/  SYNCS.PHASECHK.TRANS64.TRYWAIT P0, [R3+URZ+0x228c0], R8 ;  /* 0x0228c008030075a7 */ /* 0x0022a4000800017f */
[----:B--2---:R-:W-:Y:S05]  /*1be80*/  @!P0 NANOSLEEP.SYNCS 0x989680 ;  /* 0x009896800000895d */ /* 0x004fea0003900000 */
[----:B------:R-:W2:Y:S02]  /*1be90*/  @!P0 SYNCS.PHASECHK.TRANS64 P0, [R3+URZ+0x228c0], R8 ;  /* 0x0228c008030085a7 */ /* 0x000ea4000800007f */
[----:B--2---:R-:W-:Y:S05]  /*1bea0*/  @!P0 BRA `(.L_x_5356) ;  /* 0xfffffffc00f08947 */ /* 0x004fea000383ffff */
[----:B------:R-:W-:Y:S05]  /*1beb0*/  BRA `(.L_x_5525) ;  /* 0xffffff90002c7947 */ /* 0x000fea000383ffff */
.L_x_5366:
[----:B0-----:R0:W2:Y:S02]  /*1bec0*/  SYNCS.PHASECHK.TRANS64.TRYWAIT P1, [R8+URZ+0x228a0], R2 ;  /* 0x0228a002080075a7 */ /* 0x0010a4000802017f */
[----:B--2---:R-:W-:Y:S05]  /*1bed0*/  @!P1 NANOSLEEP.SYNCS 0x989680 ;  /* 0x009896800000995d */ /* 0x004fea0003900000 */
[----:B------:R-:W2:Y:S02]  /*1bee0*/  @!P1 SYNCS.PHASECHK.TRANS64 P1, [R8+URZ+0x228a0], R2 ;  /* 0x0228a002080095a7 */ /* 0x000ea4000802007f */
[----:B--2---:R-:W-:Y:S05]  /*1bef0*/  @!P1 BRA `(.L_x_5366) ;  /* 0xfffffffc00f09947 */ /* 0x004fea000383ffff */
[----:B------:R-:W-:Y:S05]  /*1bf00*/  BRA `(.L_x_5526) ;  /* 0xffffff9400a07947 */ /* 0x000fea000383ffff */
.L_x_5371:
[----:B-1----:R1:W2:Y:S02]  /*1bf10*/  SYNCS.PHASECHK.TRANS64.TRYWAIT P1, [R8+URZ+0x228c0], R2 ;  /* 0x0228c002080075a7 */ /* 0x0022a4000802017f */
[----:B--2---:R-:W-:Y:S05]  /*1bf20*/  @!P1 NANOSLEEP.SYNCS 0x989680 ;  /* 0x009896800000995d */ /* 0x004fea0003900000 */
[----:B------:R-:W2:Y:S02]  /*1bf30*/  @!P1 SYNCS.PHASECHK.TRANS64 P1, [R8+URZ+0x228c0], R2 ;  /* 0x0228c002080095a7 */ /* 0x000ea4000802007f */
[----:B--2---:R-:W-:Y:S05]  /*1bf40*/  @!P1 BRA `(.L_x_5371) ;  /* 0xfffffffc00f09947 */ /* 0x004fea000383ffff */
[----:B------:R-:W-:Y:S05]  /*1bf50*/  BRA `(.L_x_5527) ;  /* 0xffffff9800187947 */ /* 0x000fea000383ffff */
.L_x_5387:
        /* <DEDUP_REMOVED lines=11> */
.L_x_5529:
[----:B------:R-:W-:Y:S05]  /*1c010*/  BSYNC B0 ;  /* 0x0000000000007941 */ /* 0x000fea0003800000 */
.L_x_5528:
[----:B------:R-:W-:Y:S05]  /*1c020*/  BRA `(.L_x_5530) ;  /* 0xffffffa400cc7947 */ /* 0x000fea000383ffff */
.L_x_5390:
[----:B0-----:R0:W1:Y:S02]  /*1c030*/  SYNCS.PHASECHK.TRANS64.TRYWAIT P0, [R32+URZ+0x22840], R0 ;  /* 0x02284000200075a7 */ /* 0x001064000800017f */
[----:B-1----:R-:W-:Y:S05]  /*1c040*/  @!P0 NANOSLEEP.SYNCS 0x989680 ;  /* 0x009896800000895d */ /* 0x002fea0003900000 */
[----:B------:R-:W1:Y:S02]  /*1c050*/  @!P0 SYNCS.PHASECHK.TRANS64 P0, [R32+URZ+0x22840], R0 ;  /* 0x02284000200085a7 */ /* 0x000e64000800007f */
[----:B-1----:R-:W-:Y:S05]  /*1c060*/  @!P0 BRA `(.L_x_5390) ;  /* 0xfffffffc00f08947 */ /* 0x002fea000383ffff */
[----:B------:R-:W-:Y:S05]  /*1c070*/  BRA `(.L_x_5531) ;  /* 0xffffffa400e07947 */ /* 0x000fea000383ffff */
.L_x_5391:
        /* <DEDUP_REMOVED lines=8> */
.L_x_5533:
[----:B------:R-:W-:Y:S05]  /*1c100*/  BSYNC B0 ;  /* 0x0000000000007941 */ /* 0x000fea0003800000 */
.L_x_5532:
        /* <DEDUP_REMOVED lines=9> */
.L_x_5534:
[----:B------:R-:W-:Y:S02]  /*1c1a0*/  IMAD.MOV.U32 R13, RZ, RZ, R4 ;  /* 0x000000ffff0d7224 */ /* 0x000fe400078e0004 */
[----:B------:R-:W-:Y:S01]  /*1c1b0*/  IMAD.MOV.U32 R12, RZ, RZ, 0x1 ;  /* 0x00000001ff0c7424 */ /* 0x000fe200078e00ff */
[----:B------:R-:W-:-:S07]  /*1c1c0*/  MOV R3, R14 ;  /* 0x0000000e00037202 */ /* 0x000fce0000000f00 */
[----:B------:R-:W-:Y:S05]  /*1c1d0*/  WARPSYNC.COLLECTIVE R15, `(.L_x_5535) ;  /* 0x000000000f087348 */ /* 0x000fea0003c00000 */
[----:B------:R0:W1:Y:S02]  /*1c1e0*/  SHFL.IDX P6, R14, R13, R12, R11 ;  /* 0x0000000c0d0e7389 */ /* 0x00006400000c000b */
[----:B01----:R-:W-:Y:S01]  /*1c1f0*/  ENDCOLLECTIVE ;  /* 0x000000000000791b */ /* 0x003fe20003800000 */
.L_x_5535:
        /* <DEDUP_REMOVED lines=15> */
.L_x_5536:
[----:B------:R-:W-:Y:S02]  /*1c2f0*/  @P0 IMAD R6, R5, 0x2, R22 ;  /* 0x0000000205060824 */ /* 0x000fe400078e0216 */
[----:B------:R-:W-:Y:S02]  /*1c300*/  IMAD.MOV.U32 R13, RZ, RZ, R4 ;  /* 0x000000ffff0d7224 */ /* 0x000fe400078e0004 */
[----:B------:R-:W-:Y:S01]  /*1c310*/  IMAD.MOV.U32 R12, RZ, RZ, 0x2 ;  /* 0x00000002ff0c7424 */ /* 0x000fe200078e00ff */
[----:B------:R-:W-:-:S07]  /*1c320*/  MOV R3, R14 ;  /* 0x0000000e00037202 */ /* 0x000fce0000000f00 */
[----:B------:R-:W-:Y:S05]  /*1c330*/  WARPSYNC.COLLECTIVE R15, `(.L_x_5537) ;  /* 0x000000000f087348 */ /* 0x000fea0003c00000 */
[----:B------:R0:W1:Y:S02]  /*1c340*/  SHFL.IDX P6, R14, R13, R12, R11 ;  /* 0x0000000c0d0e7389 */ /* 0x00006400000c000b */
[----:B01----:R-:W-:Y:S01]  /*1c350*/  ENDCOLLECTIVE ;  /* 0x000000000000791b */ /* 0x003fe20003800000 */
.L_x_5537:
        /* <DEDUP_REMOVED lines=15> */
.L_x_5538:
[----:B------:R-:W-:Y:S02]  /*1c450*/  @P0 IMAD R6, R5, 0x2, R22 ;  /* 0x0000000205060824 */ /* 0x000fe400078e0216 */
[----:B------:R-:W-:Y:S02]  /*1c460*/  IMAD.MOV.U32 R13, RZ, RZ, R4 ;  /* 0x000000ffff0d7224 */ /* 0x000fe400078e0004 */
[----:B------:R-:W-:Y:S01]  /*1c470*/  IMAD.MOV.U32 R12, RZ, RZ, 0x3 ;  /* 0x00000003ff0c7424 */ /* 0x000fe200078e00ff */
[----:B------:R-:W-:-:S07]  /*1c480*/  MOV R3, R14 ;  /* 0x0000000e00037202 */ /* 0x000fce0000000f00 */
[----:B------:R-:W-:Y:S05]  /*1c490*/  WARPSYNC.COLLECTIVE R15, `(.L_x_5539) ;  /* 0x000000000f087348 */ /* 0x000fea0003c00000 */
[----:B------:R0:W1:Y:S02]  /*1c4a0*/  SHFL.IDX P6, R14, R13, R12, R11 ;  /* 0x0000000c0d0e7389 */ /* 0x00006400000c000b */
[----:B01----:R-:W-:Y:S01]  /*1c4b0*/  ENDCOLLECTIVE ;  /* 0x000000000000791b */ /* 0x003fe20003800000 */
.L_x_5539:
        /* <DEDUP_REMOVED lines=15> */
.L_x_5540:
[----:B------:R-:W-:Y:S02]  /*1c5b0*/  @P0 IMAD R6, R5, 0x2, R22 ;  /* 0x0000000205060824 */ /* 0x000fe400078e0216 */
[----:B------:R-:W-:Y:S02]  /*1c5c0*/  IMAD.MOV.U32 R13, RZ, RZ, R4 ;  /* 0x000000ffff0d7224 */ /* 0x000fe400078e0004 */
[----:B------:R-:W-:Y:S01]  /*1c5d0*/  IMAD.MOV.U32 R12, RZ, RZ, 0x4 ;  /* 0x00000004ff0c7424 */ /* 0x000fe200078e00ff */
[----:B------:R-:W-:-:S07]  /*1c5e0*/  MOV R3, R14 ;  /* 0x0000000e00037202 */ /* 0x000fce0000000f00 */
[----:B------:R-:W-:Y:S05]  /*1c5f0*/  WARPSYNC.COLLECTIVE R15, `(.L_x_5541) ;  /* 0x000000000f087348 */ /* 0x000fea0003c00000 */
[----:B------:R0:W1:Y:S02]  /*1c600*/  SHFL.IDX P6, R14, R13, R12, R11 ;  /* 0x0000000c0d0e7389 */ /* 0x00006400000c000b */
[----:B01----:R-:W-:Y:S01]  /*1c610*/  ENDCOLLECTIVE ;  /* 0x000000000000791b */ /* 0x003fe20003800000 */
.L_x_5541:
        /* <DEDUP_REMOVED lines=15> */
.L_x_5542:
[----:B------:R-:W-:Y:S02]  /*1c710*/  @P0 IMAD R6, R5, 0x2, R22 ;  /* 0x0000000205060824 */ /* 0x000fe400078e0216 */
[----:B------:R-:W-:Y:S02]  /*1c720*/  IMAD.MOV.U32 R13, RZ, RZ, R4 ;  /* 0x000000ffff0d7224 */ /* 0x000fe400078e0004 */
[----:B------:R-:W-:Y:S01]  /*1c730*/  IMAD.MOV.U32 R12, RZ, RZ, 0x5 ;  /* 0x00000005ff0c7424 */ /* 0x000fe200078e00ff */
[----:B------:R-:W-:-:S07]  /*1c740*/  MOV R3, R14 ;  /* 0x0000000e00037202 */ /* 0x000fce0000000f00 */
[----:B------:R-:W-:Y:S05]  /*1c750*/  WARPSYNC.COLLECTIVE R15, `(.L_x_5543) ;  /* 0x000000000f087348 */ /* 0x000fea0003c00000 */
[----:B------:R0:W1:Y:S02]  /*1c760*/  SHFL.IDX P6, R14, R13, R12, R11 ;  /* 0x0000000c0d0e7389 */ /* 0x00006400000c000b */
[----:B01----:R-:W-:Y:S01]  /*1c770*/  ENDCOLLECTIVE ;  /* 0x000000000000791b */ /* 0x003fe20003800000 */
.L_x_5543:
        /* <DEDUP_REMOVED lines=14> */
.L_x_5544:
[----:B------:R-:W-:Y:S01]  /*1c860*/  MOV R0, R14 ;  /* 0x0000000e00007202 */ /* 0x000fe20000000f00 */
[----:B------:R-:W-:Y:S06]  /*1c870*/  BRA `(.L_x_5545) ;  /* 0xffffffa400487947 */ /* 0x000fec000383ffff */
.L_x_5396:
[----:B------:R-:W-:Y:S02]  /*1c880*/  IMAD.MOV.U32 R13, RZ, RZ, R4 ;  /* 0x000000ffff0d7224 */ /* 0x000fe400078e0004 */
[----:B------:R-:W-:Y:S02]  /*1c890*/  IMAD.MOV.U32 R12, RZ, RZ, RZ ;  /* 0x000000ffff0c7224 */ /* 0x000fe400078e00ff */
[----:B------:R-:W-:Y:S02]  /*1c8a0*/  IMAD.MOV.U32 R11, RZ, RZ, 0x181f ;  /* 0x0000181fff0b7424 */ /* 0x000fe400078e00ff */
[----:B------:R-:W-:Y:S02]  /*1c8b0*/  IMAD.MOV.U32 R15, RZ, RZ, -0x1 ;  /* 0xffffffffff0f7424 */ /* 0x000fe400078e00ff */
[----:B-----5:R-:W-:Y:S02]  /*1c8c0*/  IMAD R5, R20, R7, RZ ;  /* 0x0000000714057224 */ /* 0x020fe400078e02ff */
[----:B------:R-:W-:-:S07]  /*1c8d0*/  IMAD R17, R17, 0x80, R10 ;  /* 0x0000008011117824 */ /* 0x000fce00078e020a */
[----:B-1----:R-:W-:Y:S05]  /*1c8e0*/  WARPSYNC.COLLECTIVE R15, `(.L_x_5546) ;  /* 0x000000000f087348 */ /* 0x002fea0003c00000 */
[----:B------:R0:W2:Y:S02]  /*1c8f0*/  SHFL.IDX P6, R14, R13, R12, R11 ;  /* 0x0000000c0d0e7389 */ /* 0x0000a400000c000b */
[----:B012---:R-:W-:Y:S01]  /*1c900*/  ENDCOLLECTIVE ;  /* 0x000000000000791b */ /* 0x007fe20003800000 */
.L_x_5546:
[C---:B------:R-:W-:Y:S01]  /*1c910*/  VIADD R6, R17.reuse, 0x10 ;  /* 0x0000001011067836 */ /* 0x040fe20000000000 */
[----:B------:R-:W-:Y:S01]  /*1c920*/  ISETP.GE.AND P0, PT, R17, R5, PT ;  /* 0x000000051100720c */ /* 0x000fe20003f06270 */
[----:B------:R-:W-:Y:S02]  /*1c930*/  IMAD.MOV.U32 R13, RZ, RZ, R0 ;  /* 0x000000ffff0d7224 */ /* 0x000fe400078e0000 */
[----:B------:R-:W-:-:S10]  /*1c940*/  IMAD.MOV.U32 R2, RZ, RZ, R14 ;  /* 0x000000ffff027224 */ /* 0x000fd400078e000e */
[----:B------:R-:W-:Y:S05]  /*1c950*/  WARPSYNC.COLLECTIVE R15, `(.L_x_5547) ;  /* 0x000000000f087348 */ /* 0x000fea0003c00000 */
[----:B------:R0:W1:Y:S02]  /*1c960*/  SHFL.IDX P6, R14, R13, R12, R11 ;  /* 0x0000000c0d0e7389 */ /* 0x00006400000c000b */
[----:B01----:R-:W-:Y:S01]  /*1c970*/  ENDCOLLECTIVE ;  /* 0x000000000000791b */ /* 0x003fe20003800000 */
.L_x_5547:
[----:B------:R-:W-:Y:S02]  /*1c980*/  IMAD.MOV.U32 R13, RZ, RZ, R4 ;  /* 0x000000ffff0d7224 */ /* 0x000fe400078e0004 */
[----:B------:R-:W-:Y:S01]  /*1c990*/  IMAD.MOV.U32 R12, RZ, RZ, 0x1 ;  /* 0x00000001ff0c7424 */ /* 0x000fe200078e00ff */
[----:B------:R-:W-:-:S07]  /*1c9a0*/  MOV R3, R14 ;  /* 0x0000000e00037202 */ /* 0x000fce0000000f00 */
[----:B------:R-:W-:Y:S05]  /*1c9b0*/  WARPSYNC.COLLECTIVE R15, `(.L_x_5548) ;  /* 0x000000000f087348 */ /* 0x000fea0003c00000 */
[----:B------:R0:W1:Y:S02]  /*1c9c0*/  SHFL.IDX P6, R14, R13, R12, R11 ;  /* 0x0000000c0d0e7389 */ /* 0x00006400000c000b */
[----:B01----:R-:W-:Y:S01]  /*1c9d0*/  ENDCOLLECTIVE ;  /* 0x000000000000791b */ /* 0x003fe20003800000 */
.L_x_5548:
        /* <DEDUP_REMOVED lines=15> */
.L_x_5549:
[----:B------:R-:W-:Y:S02]  /*1cad0*/  IMAD.MOV.U32 R13, RZ, RZ, R4 ;  /* 0x000000ffff0d7224 */ /* 0x000fe400078e0004 */
[----:B------:R-:W-:Y:S02]  /*1cae0*/  IMAD.MOV.U32 R12, RZ, RZ, 0x2 ;  /* 0x00000002ff0c7424 */ /* 0x000fe400078e00ff */
[----:B------:R-:W-:-:S07]  /*1caf0*/  IMAD.MOV.U32 R3, RZ, RZ, R14 ;  /* 0x000000ffff037224 */ /* 0x000fce00078e000e */
[----:B------:R-:W-:Y:S05]  /*1cb00*/  WARPSYNC.COLLECTIVE R15, `(.L_x_5550) ;  /* 0x000000000f087348 */ /* 0x000fea0003c00000 */
[----:B------:R0:W1:Y:S02]  /*1cb10*/  SHFL.IDX P6, R14, R13, R12, R11 ;  /* 0x0000000c0d0e7389 */ /* 0x00006400000c000b */
[----:B01----:R-:W-:Y:S01]  /*1cb20*/  ENDCOLLECTIVE ;  /* 0x000000000000791b */ /* 0x003fe20003800000 */
.L_x_5550:
        /* <DEDUP_REMOVED lines=16> */
.L_x_5551:
[----:B------:R-:W-:Y:S02]  /*1cc30*/  IMAD.MOV.U32 R13, RZ, RZ, R4 ;  /* 0x000000ffff0d7224 */ /* 0x000fe400078e0004 */
[----:B------:R-:W-:Y:S02]  /*1cc40*/  IMAD.MOV.U32 R12, RZ, RZ, 0x3 ;  /* 0x00000003ff0c7424 */ /* 0x000fe400078e00ff */
[----:B------:R-:W-:-:S07]  /*1cc50*/  IMAD.MOV.U32 R3, RZ, RZ, R14 ;  /* 0x000000ffff037224 */ /* 0x000fce00078e000e */
[----:B------:R-:W-:Y:S05]  /*1cc60*/  WARPSYNC.COLLECTIVE R15, `(.L_x_5552) ;  /* 0x000000000f087348 */ /* 0x000fea0003c00000 */
[----:B------:R0:W1:Y:S02]  /*1cc70*/  SHFL.IDX P6, R14, R13, R12, R11 ;  /* 0x0000000c0d0e7389 */ /* 0x00006400000c000b */
[----:B01----:R-:W-:Y:S01]  /*1cc80*/  ENDCOLLECTIVE ;  /* 0x000000000000791b */ /* 0x003fe20003800000 */
.L_x_5552:
        /* <DEDUP_REMOVED lines=16> */
.L_x_5553:
[----:B------:R-:W-:Y:S02]  /*1cd90*/  IMAD.MOV.U32 R13, RZ, RZ, R4 ;  /* 0x000000ffff0d7224 */ /* 0x000fe400078e0004 */
[----:B------:R-:W-:Y:S02]  /*1cda0*/  IMAD.MOV.U32 R12, RZ, RZ, 0x4 ;  /* 0x00000004ff0c7424 */ /* 0x000fe400078e00ff */
[----:B------:R-:W-:-:S07]  /*1cdb0*/  IMAD.MOV.U32 R3, RZ, RZ, R14 ;  /* 0x000000ffff037224 */ /* 0x000fce00078e000e */
[----:B------:R-:W-:Y:S05]  /*1cdc0*/  WARPSYNC.COLLECTIVE R15, `(.L_x_5554) ;  /* 0x000000000f087348 */ /* 0x000fea0003c00000 */
[----:B------:R0:W1:Y:S02]  /*1cdd0*/  SHFL.IDX P6, R14, R13, R12, R11 ;  /* 0x0000000c0d0e7389 */ /* 0x00006400000c000b */
[----:B01----:R-:W-:Y:S01]  /*1cde0*/  ENDCOLLECTIVE ;  /* 0x000000000000791b */ /* 0x003fe20003800000 */
.L_x_5554:
        /* <DEDUP_REMOVED lines=16> */
.L_x_5555:
[----:B------:R-:W-:Y:S02]  /*1cef0*/  IMAD.MOV.U32 R13, RZ, RZ, R4 ;  /* 0x000000ffff0d7224 */ /* 0x000fe400078e0004 */
[----:B------:R-:W-:Y:S02]  /*1cf00*/  IMAD.MOV.U32 R12, RZ, RZ, 0x5 ;  /* 0x00000005ff0c7424 */ /* 0x000fe400078e00ff */
[----:B------:R-:W-:-:S07]  /*1cf10*/  IMAD.MOV.U32 R3, RZ, RZ, R14 ;  /* 0x000000ffff037224 */ /* 0x000fce00078e000e */
[----:B------:R-:W-:Y:S05]  /*1cf20*/  WARPSYNC.COLLECTIVE R15, `(.L_x_5556) ;  /* 0x000000000f087348 */ /* 0x000fea0003c00000 */
[----:B------:R0:W1:Y:S02]  /*1cf30*/  SHFL.IDX P6, R14, R13, R12, R11 ;  /* 0x0000000c0d0e7389 */ /* 0x00006400000c000b */
[----:B01----:R-:W-:Y:S01]  /*1cf40*/  ENDCOLLECTIVE ;  /* 0x000000000000791b */ /* 0x003fe20003800000 */
.L_x_5556:
        /* <DEDUP_REMOVED lines=16> */
.L_x_5557:
[----:B------:R-:W-:Y:S02]  /*1d050*/  IMAD.MOV.U32 R13, RZ, RZ, R4 ;  /* 0x000000ffff0d7224 */ /* 0x000fe400078e0004 */
[----:B------:R-:W-:Y:S02]  /*1d060*/  IMAD.MOV.U32 R12, RZ, RZ, 0x6 ;  /* 0x00000006ff0c7424 */ /* 0x000fe400078e00ff */
[----:B------:R-:W-:-:S07]  /*1d070*/  IMAD.MOV.U32 R3, RZ, RZ, R14 ;  /* 0x000000ffff037224 */ /* 0x000fce00078e000e */
[----:B------:R-:W-:Y:S05]  /*1d080*/  WARPSYNC.COLLECTIVE R15, `(.L_x_5558) ;  /* 0x000000000f087348 */ /* 0x000fea0003c00000 */
[----:B------:R0:W1:Y:S02]  /*1d090*/  SHFL.IDX P6, R14, R13, R12, R11 ;  /* 0x0000000c0d0e7389 */ /* 0x00006400000c000b */
[----:B01----:R-:W-:Y:S01]  /*1d0a0*/  ENDCOLLECTIVE ;  /* 0x000000000000791b */ /* 0x003fe20003800000 */
.L_x_5558:
        /* <DEDUP_REMOVED lines=16> */
.L_x_5559:
[----:B------:R-:W-:Y:S02]  /*1d1b0*/  IMAD.MOV.U32 R13, RZ, RZ, R4 ;  /* 0x000000ffff0d7224 */ /* 0x000fe400078e0004 */
[----:B------:R-:W-:Y:S02]  /*1d1c0*/  IMAD.MOV.U32 R12, RZ, RZ, 0x7 ;  /* 0x00000007ff0c7424 */ /* 0x000fe400078e00ff */
[----:B------:R-:W-:-:S07]  /*1d1d0*/  IMAD.MOV.U32 R3, RZ, RZ, R14 ;  /* 0x000000ffff037224 */ /* 0x000fce00078e000e */
[----:B------:R-:W-:Y:S05]  /*1d1e0*/  WARPSYNC.COLLECTIVE R15, `(.L_x_5560) ;  /* 0x000000000f087348 */ /* 0x000fea0003c00000 */
[----:B------:R0:W1:Y:S02]  /*1d1f0*/  SHFL.IDX P6, R14, R13, R12, R11 ;  /* 0x0000000c0d0e7389 */ /* 0x00006400000c000b */
[----:B01----:R-:W-:Y:S01]  /*1d200*/  ENDCOLLECTIVE ;  /* 0x000000000000791b */ /* 0x003fe20003800000 */
.L_x_5560:
        /* <DEDUP_REMOVED lines=10> */
.L_x_5561:
[----:B------:R-:W-:Y:S01]  /*1d2b0*/  @!PT LDS RZ, [RZ] ;  /* 0x00000000fffff984 */ /* 0x000fe20000000800 */
[----:B------:R-:W-:Y:S01]  /*1d2c0*/  @!PT LDS RZ, [RZ] ;  /* 0x00000000fffff984 */ /* 0x000fe20000000800 */
[----:B------:R-:W-:Y:S01]  /*1d2d0*/  @!PT LDS RZ, [RZ] ;  /* 0x00000000fffff984 */ /* 0x000fe20000000800 */
[----:B------:R0:W-:Y:S01]  /*1d2e0*/  @!P0 LDGSTS.E.BYPASS.LTC128B.128 [R8+0x1b400], desc[UR40][R2.64], !P1 ;  /* 0x1b40000002088fae */ /* 0x0001e2000c901d68 */
[----:B------:R-:W-:Y:S01]  /*1d2f0*/  MOV R0, R14 ;  /* 0x0000000e00007202 */ /* 0x000fe20000000f00 */
[----:B------:R-:W-:Y:S06]  /*1d300*/  BRA `(.L_x_5562) ;  /* 0xffffffa400cc7947 */ /* 0x000fec000383ffff */
.L_x_5399:
[----:B0-----:R0:W2:Y:S02]  /*1d310*/  SYNCS.PHASECHK.TRANS64.TRYWAIT P0, [R22+URZ+0x22820], R3 ;  /* 0x02282003160075a7 */ /* 0x0010a4000800017f */
[----:B--2---:R-:W-:Y:S05]  /*1d320*/  @!P0 NANOSLEEP.SYNCS 0x989680 ;  /* 0x009896800000895d */ /* 0x004fea0003900000 */
[----:B------:R-:W2:Y:S02]  /*1d330*/  @!P0 SYNCS.PHASECHK.TRANS64 P0, [R22+URZ+0x22820], R3 ;  /* 0x02282003160085a7 */ /* 0x000ea4000800007f */
[----:B--2---:R-:W-:Y:S05]  /*1d340*/  @!P0 BRA `(.L_x_5399) ;  /* 0xfffffffc00f08947 */ /* 0x004fea000383ffff */
[----:B------:R-:W-:Y:S05]  /*1d350*/  BRA `(.L_x_5563) ;  /* 0xffffffa800287947 */ /* 0x000fea000383ffff */
.L_x_5402:
[----:B0-----:R0:W2:Y:S02]  /*1d360*/  SYNCS.PHASECHK.TRANS64.TRYWAIT P0, [R32+URZ+0x22860], R3 ;  /* 0x02286003200075a7 */ /* 0x0010a4000800017f */
[----:B--2---:R-:W-:Y:S05]  /*1d370*/  @!P0 NANOSLEEP.SYNCS 0x989680 ;  /* 0x009896800000895d */ /* 0x004fea0003900000 */
[----:B------:R-:W2:Y:S02]  /*1d380*/  @!P0 SYNCS.PHASECHK.TRANS64 P0, [R32+URZ+0x22860], R3 ;  /* 0x02286003200085a7 */ /* 0x000ea4000800007f */
[----:B--2---:R-:W-:Y:S05]  /*1d390*/  @!P0 BRA `(.L_x_5402) ;  /* 0xfffffffc00f08947 */ /* 0x004fea000383ffff */
[----:B------:R-:W-:Y:S05]  /*1d3a0*/  BRA `(.L_x_5564) ;  /* 0xffffffa800387947 */ /* 0x000fea000383ffff */
.L_x_5403:
        /* <DEDUP_REMOVED lines=8> */
.L_x_5566:
[----:B------:R-:W-:Y:S05]  /*1d430*/  BSYNC B0 ;  /* 0x0000000000007941 */ /* 0x000fea0003800000 */
.L_x_5565:
[----:B------:R-:W0:Y:S01]  /*1d440*/  S2R R7, SR_TID.X ;  /* 0x0000000000077919 */ /* 0x000e220000002100 */
[----:B------:R-:W-:Y:S01]  /*1d450*/  IMAD.MOV.U32 R13, RZ, RZ, R5 ;  /* 0x000000ffff0d7224 */ /* 0x000fe200078e0005 */
[----:B------:R-:W-:Y:S01]  /*1d460*/  MOV R12, RZ ;  /* 0x000000ff000c7202 */ /* 0x000fe20000000f00 */
[----:B------:R-:W-:Y:S01]  /*1d470*/  IMAD.MOV.U32 R11, RZ, RZ, 0x181f ;  /* 0x0000181fff0b7424 */ /* 0x000fe200078e00ff */
        /* <DEDUP_REMOVED lines=8> */
.L_x_5567:
[----:B------:R-:W-:Y:S02]  /*1d500*/  ISETP.LT.OR P4, PT, R33, 0x1, !P1 ;  /* 0x000000012100780c */ /* 0x000fe40004f81670 */
[----:B------:R-:W-:Y:S01]  /*1d510*/  MOV R13, R6 ;  /* 0x00000006000d7202 */ /* 0x000fe20000000f00 */
        /* <DEDUP_REMOVED lines=10> */
.L_x_5568:
        /* <DEDUP_REMOVED lines=17> */
.L_x_5569:
[----:B------:R-:W-:Y:S02]  /*1d6d0*/  IMAD.MOV.U32 R13, RZ, RZ, R6 ;  /* 0x000000ffff0d7224 */ /* 0x000fe400078e0006 */
[----:B------:R-:W-:Y:S01]  /*1d6e0*/  IMAD.MOV.U32 R12, RZ, RZ, 0x2 ;  /* 0x00000002ff0c7424 */ /* 0x000fe200078e00ff */
[----:B------:R-:W-:-:S13]  /*1d6f0*/  IADD3 R2, P4, R14, R0, RZ ;  /* 0x000000000e027210 */ /* 0x000fda0007f9e0ff */
[----:B------:R-:W-:Y:S05]  /*1d700*/  WARPSYNC.COLLECTIVE R15, `(.L_x_5570) ;  /* 0x000000000f087348 */ /* 0x000fea0003c00000 */
[----:B------:R0:W1:Y:S02]  /*1d710*/  SHFL.IDX P6, R14, R13, R12, R11 ;  /* 0x0000000c0d0e7389 */ /* 0x00006400000c000b */
[----:B01----:R-:W-:Y:S01]  /*1d720*/  ENDCOLLECTIVE ;  /* 0x000000000000791b */ /* 0x003fe20003800000 */
.L_x_5570:
        /* <DEDUP_REMOVED lines=17> */
.L_x_5571:
[----:B------:R-:W-:Y:S02]  /*1d840*/  IMAD.MOV.U32 R13, RZ, RZ, R6 ;  /* 0x000000ffff0d7224 */ /* 0x000fe400078e0006 */
[----:B------:R-:W-:Y:S01]  /*1d850*/  IMAD.MOV.U32 R12, RZ, RZ, 0x3 ;  /* 0x00000003ff0c7424 */ /* 0x000fe200078e00ff */
[----:B------:R-:W-:-:S13]  /*1d860*/  IADD3 R2, P4, R14, R0, RZ ;  /* 0x000000000e027210 */ /* 0x000fda0007f9e0ff */
[----:B------:R-:W-:Y:S05]  /*1d870*/  WARPSYNC.COLLECTIVE R15, `(.L_x_5572) ;  /* 0x000000000f087348 */ /* 0x000fea0003c00000 */
[----:B------:R0:W1:Y:S02]  /*1d880*/  SHFL.IDX P6, R14, R13, R12, R11 ;  /* 0x0000000c0d0e7389 */ /* 0x00006400000c000b */
[----:B01----:R-:W-:Y:S01]  /*1d890*/  ENDCOLLECTIVE ;  /* 0x000000000000791b */ /* 0x003fe20003800000 */
.L_x_5572:
        /* <DEDUP_REMOVED lines=17> */
.L_x_5573:
[----:B------:R-:W-:Y:S02]  /*1d9b0*/  IMAD.MOV.U32 R13, RZ, RZ, R6 ;  /* 0x000000ffff0d7224 */ /* 0x000fe400078e0006 */
[----:B------:R-:W-:Y:S01]  /*1d9c0*/  IMAD.MOV.U32 R12, RZ, RZ, 0x4 ;  /* 0x00000004ff0c7424 */ /* 0x000fe200078e00ff */
[----:B------:R-:W-:-:S13]  /*1d9d0*/  IADD3 R2, P4, R14, R0, RZ ;  /* 0x000000000e027210 */ /* 0x000fda0007f9e0ff */
[----:B------:R-:W-:Y:S05]  /*1d9e0*/  WARPSYNC.COLLECTIVE R15, `(.L_x_5574) ;  /* 0x000000000f087348 */ /* 0x000fea0003c00000 */
[----:B------:R0:W1:Y:S02]  /*1d9f0*/  SHFL.IDX P6, R14, R13, R12, R11 ;  /* 0x0000000c0d0e7389 */ /* 0x00006400000c000b */
[----:B01----:R-:W-:Y:S01]  /*1da00*/  ENDCOLLECTIVE ;  /* 0x000000000000791b */ /* 0x003fe20003800000 */
.L_x_5574:
        /* <DEDUP_REMOVED lines=17> */
.L_x_5575:
[----:B------:R-:W-:Y:S01]  /*1db20*/  IMAD.MOV.U32 R13, RZ, RZ, R6 ;  /* 0x000000ffff0d7224 */ /* 0x000fe200078e0006 */
[----:B------:R-:W-:Y:S02]  /*1db30*/  MOV R12, 0x5 ;  /* 0x00000005000c7802 */ /* 0x000fe40000000f00 */
[----:B------:R-:W-:-:S13]  /*1db40*/  IADD3 R2, P4, R14, R0, RZ ;  /* 0x000000000e027210 */ /* 0x000fda0007f9e0ff */
[----:B------:R-:W-:Y:S05]  /*1db50*/  WARPSYNC.COLLECTIVE R15, `(.L_x_5576) ;  /* 0x000000000f087348 */ /* 0x000fea0003c00000 */
[----:B------:R0:W1:Y:S02]  /*1db60*/  SHFL.IDX P6, R14, R13, R12, R11 ;  /* 0x0000000c0d0e7389 */ /* 0x00006400000c000b */
[----:B01----:R-:W-:Y:S01]  /*1db70*/  ENDCOLLECTIVE ;  /* 0x000000000000791b */ /* 0x003fe20003800000 */
.L_x_5576:
        /* <DEDUP_REMOVED lines=12> */
.L_x_5577:
        /* <DEDUP_REMOVED lines=9> */
.L_x_5410:
[----:B0-----:R0:W1:Y:S02]  /*1dcd0*/  SYNCS.PHASECHK.TRANS64.TRYWAIT P0, [R4+URZ+0x22840], R21 ;  /* 0x02284015040075a7 */ /* 0x001064000800017f */
[----:B-1----:R-:W-:Y:S05]  /*1dce0*/  @!P0 NANOSLEEP.SYNCS 0x989680 ;  /* 0x009896800000895d */ /* 0x002fea0003900000 */
[----:B------:R-:W1:Y:S02]  /*1dcf0*/  @!P0 SYNCS.PHASECHK.TRANS64 P0, [R4+URZ+0x22840], R21 ;  /* 0x02284015040085a7 */ /* 0x000e64000800007f */
[----:B-1----:R-:W-:Y:S05]  /*1dd00*/  @!P0 BRA `(.L_x_5410) ;  /* 0xfffffffc00f08947 */ /* 0x002fea000383ffff */
[----:B------:R-:W-:Y:S05]  /*1dd10*/  BRA `(.L_x_5579) ;  /* 0xffffffa800a07947 */ /* 0x000fea000383ffff */
.L_x_5411:
        /* <DEDUP_REMOVED lines=8> */
.L_x_5581:
[----:B------:R-:W-:Y:S05]  /*1dda0*/  BSYNC B1 ;  /* 0x0000000000017941 */ /* 0x000fea0003800000 */
.L_x_5580:
        /* <DEDUP_REMOVED lines=9> */
.L_x_5582:
[----:B------:R-:W-:Y:S02]  /*1de40*/  IMAD.MOV.U32 R13, RZ, RZ, R9 ;  /* 0x000000ffff0d7224 */ /* 0x000fe400078e0009 */
[----:B------:R-:W-:Y:S02]  /*1de50*/  IMAD.MOV.U32 R12, RZ, RZ, 0x1 ;  /* 0x00000001ff0c7424 */ /* 0x000fe400078e00ff */
[----:B------:R-:W-:-:S07]  /*1de60*/  IMAD.MOV.U32 R2, RZ, RZ, R14 ;  /* 0x000000ffff027224 */ /* 0x000fce00078e000e */
[----:B------:R-:W-:Y:S05]  /*1de70*/  WARPSYNC.COLLECTIVE R15, `(.L_x_5583) ;  /* 0x000000000f087348 */ /* 0x000fea0003c00000 */
[----:B------:R0:W1:Y:S02]  /*1de80*/  SHFL.IDX P6, R14, R13, R12, R11 ;  /* 0x0000000c0d0e7389 */ /* 0x00006400000c000b */
[----:B01----:R-:W-:Y:S01]  /*1de90*/  ENDCOLLECTIVE ;  /* 0x000000000000791b */ /* 0x003fe20003800000 */
.L_x_5583:
        /* <DEDUP_REMOVED lines=11> */
.L_x_5584:
[----:B------:R-:W-:Y:S01]  /*1df50*/  MOV R13, R9 ;  /* 0x00000009000d7202 */ /* 0x000fe20000000f00 */
[----:B------:R-:W-:Y:S02]  /*1df60*/  IMAD.MOV.U32 R12, RZ, RZ, 0x2 ;  /* 0x00000002ff0c7424 */ /* 0x000fe400078e00ff */
[----:B------:R-:W-:-:S07]  /*1df70*/  IMAD.MOV.U32 R2, RZ, RZ, R14 ;  /* 0x000000ffff027224 */ /* 0x000fce00078e000e */
[----:B------:R-:W-:Y:S05]  /*1df80*/  WARPSYNC.COLLECTIVE R15, `(.L_x_5585) ;  /* 0x000000000f087348 */ /* 0x000fea0003c00000 */
[----:B------:R0:W1:Y:S02]  /*1df90*/  SHFL.IDX P6, R14, R13, R12, R11 ;  /* 0x0000000c0d0e7389 */ /* 0x00006400000c000b */
[----:B01----:R-:W-:Y:S01]  /*1dfa0*/  ENDCOLLECTIVE ;  /* 0x000000000000791b */ /* 0x003fe20003800000 */
.L_x_5585:
        /* <DEDUP_REMOVED lines=11> */
.L_x_5586:
[----:B------:R-:W-:Y:S01]  /*1e060*/  IMAD.MOV.U32 R13, RZ, RZ, R9 ;  /* 0x000000ffff0d7224 */ /* 0x000fe200078e0009 */
[----:B------:R-:W-:Y:S01]  /*1e070*/  MOV R12, 0x3 ;  /* 0x00000003000c7802 */ /* 0x000fe20000000f00 */
[----:B------:R-:W-:-:S07]  /*1e080*/  IMAD.MOV.U32 R2, RZ, RZ, R14 ;  /* 0x000000ffff027224 */ /* 0x000fce00078e000e */
[----:B------:R-:W-:Y:S05]  /*1e090*/  WARPSYNC.COLLECTIVE R15, `(.L_x_5587) ;  /* 0x000000000f087348 */ /* 0x000fea0003c00000 */
[----:B------:R0:W1:Y:S02]  /*1e0a0*/  SHFL.IDX P6, R14, R13, R12, R11 ;  /* 0x0000000c0d0e7389 */ /* 0x00006400000c000b */
[----:B01----:R-:W-:Y:S01]  /*1e0b0*/  ENDCOLLECTIVE ;  /* 0x000000000000791b */ /* 0x003fe20003800000 */
.L_x_5587:
        /* <DEDUP_REMOVED lines=11> */
.L_x_5588:
[----:B------:R-:W-:Y:S02]  /*1e170*/  IMAD.MOV.U32 R13, RZ, RZ, R9 ;  /* 0x000000ffff0d7224 */ /* 0x000fe400078e0009 */
[----:B------:R-:W-:Y:S02]  /*1e180*/  IMAD.MOV.U32 R12, RZ, RZ, 0x4 ;  /* 0x00000004ff0c7424 */ /* 0x000fe400078e00ff */
[----:B------:R-:W-:-:S07]  /*1e190*/  IMAD.MOV.U32 R2, RZ, RZ, R14 ;  /* 0x000000ffff027224 */ /* 0x000fce00078e000e */
[----:B------:R-:W-:Y:S05]  /*1e1a0*/  WARPSYNC.COLLECTIVE R15, `(.L_x_5589) ;  /* 0x000000000f087348 */ /* 0x000fea0003c00000 */
[----:B------:R0:W1:Y:S02]  /*1e1b0*/  SHFL.IDX P6, R14, R13, R12, R11 ;  /* 0x0000000c0d0e7389 */ /* 0x00006400000c000b */
[----:B01----:R-:W-:Y:S01]  /*1e1c0*/  ENDCOLLECTIVE ;  /* 0x000000000000791b */ /* 0x003fe20003800000 */
.L_x_5589:
        /* <DEDUP_REMOVED lines=11> */
.L_x_5590:
[----:B------:R-:W-:Y:S02]  /*1e280*/  IMAD.MOV.U32 R13, RZ, RZ, R9 ;  /* 0x000000ffff0d7224 */ /* 0x000fe400078e0009 */
[----:B------:R-:W-:Y:S02]  /*1e290*/  IMAD.MOV.U32 R12, RZ, RZ, 0x5 ;  /* 0x00000005ff0c7424 */ /* 0x000fe400078e00ff */
[----:B------:R-:W-:-:S07]  /*1e2a0*/  IMAD.MOV.U32 R2, RZ, RZ, R14 ;  /* 0x000000ffff027224 */ /* 0x000fce00078e000e */
[----:B------:R-:W-:Y:S05]  /*1e2b0*/  WARPSYNC.COLLECTIVE R15, `(.L_x_5591) ;  /* 0x000000000f087348 */ /* 0x000fea0003c00000 */
[----:B------:R0:W1:Y:S02]  /*1e2c0*/  SHFL.IDX P6, R14, R13, R12, R11 ;  /* 0x0000000c0d0e7389 */ /* 0x00006400000c000b */
[----:B01----:R-:W-:Y:S01]  /*1e2d0*/  ENDCOLLECTIVE ;  /* 0x000000000000791b */ /* 0x003fe20003800000 */
.L_x_5591:
        /* <DEDUP_REMOVED lines=11> */
.L_x_5592:
[----:B------:R-:W-:Y:S01]  /*1e390*/  IMAD.MOV.U32 R2, RZ, RZ, R14 ;  /* 0x000000ffff027224 */ /* 0x000fe200078e000e */
[----:B------:R-:W-:Y:S06]  /*1e3a0*/  BRA `(.L_x_5593) ;  /* 0xffffffa400d07947 */ /* 0x000fec000383ffff */
.L_x_5416:
[----:B---3--:R3:W4:Y:S02]  /*1e3b0*/  SYNCS.PHASECHK.TRANS64.TRYWAIT P0, [R4+URZ+0x22860], R21 ;  /* 0x02286015040075a7 */ /* 0x008724000800017f */
[----:B----4-:R-:W-:Y:S05]  /*1e3c0*/  @!P0 NANOSLEEP.SYNCS 0x989680 ;  /* 0x009896800000895d */ /* 0x010fea0003900000 */
[----:B------:R-:W4:Y:S02]  /*1e3d0*/  @!P0 SYNCS.PHASECHK.TRANS64 P0, [R4+URZ+0x22860], R21 ;  /* 0x02286015040085a7 */ /* 0x000f24000800007f */
[----:B----4-:R-:W-:Y:S05]  /*1e3e0*/  @!P0 BRA `(.L_x_5416) ;  /* 0xfffffffc00f08947 */ /* 0x010fea000383ffff */
[----:B------:R-:W-:Y:S05]  /*1e3f0*/  BRA `(.L_x_5594) ;  /* 0xffffffa800207947 */ /* 0x000fea000383ffff */
.L_x_5417:
        /* <DEDUP_REMOVED lines=8> */
.L_x_5596:
[----:B------:R-:W-:Y:S05]  /*1e480*/  BSYNC B1 ;  /* 0x0000000000017941 */ /* 0x000fea0003800000 */
.L_x_5595:
        /* <DEDUP_REMOVED lines=9> */
.L_x_5597:
[----:B------:R-:W-:Y:S01]  /*1e520*/  IMAD.MOV.U32 R13, RZ, RZ, R7 ;  /* 0x000000ffff0d7224 */ /* 0x000fe200078e0007 */
[----:B------:R-:W-:Y:S02]  /*1e530*/  MOV R12, 0x1 ;  /* 0x00000001000c7802 */ /* 0x000fe40000000f00 */
[----:B------:R-:W-:-:S13]  /*1e540*/  IADD3 R2, P0, R14, R0, RZ ;  /* 0x000000000e027210 */ /* 0x000fda0007f1e0ff */
[----:B------:R-:W-:Y:S05]  /*1e550*/  WARPSYNC.COLLECTIVE R15, `(.L_x_5598) ;  /* 0x000000000f087348 */ /* 0x000fea0003c00000 */
[----:B------:R0:W1:Y:S02]  /*1e560*/  SHFL.IDX P6, R14, R13, R12, R11 ;  /* 0x0000000c0d0e7389 */ /* 0x00006400000c000b */
[----:B01----:R-:W-:Y:S01]  /*1e570*/  ENDCOLLECTIVE ;  /* 0x000000000000791b */ /* 0x003fe20003800000 */
.L_x_5598:
        /* <DEDUP_REMOVED lines=13> */
.L_x_5599:
[----:B------:R-:W-:Y:S02]  /*1e650*/  IMAD.MOV.U32 R13, RZ, RZ, R7 ;  /* 0x000000ffff0d7224 */ /* 0x000fe400078e0007 */
[----:B------:R-:W-:Y:S01]  /*1e660*/  IMAD.MOV.U32 R12, RZ, RZ, 0x2 ;  /* 0x00000002ff0c7424 */ /* 0x000fe200078e00ff */
[----:B------:R-:W-:-:S13]  /*1e670*/  IADD3 R2, P0, R14, R0, RZ ;  /* 0x000000000e027210 */ /* 0x000fda0007f1e0ff */
[----:B------:R-:W-:Y:S05]  /*1e680*/  WARPSYNC.COLLECTIVE R15, `(.L_x_5600) ;  /* 0x000000000f087348 */ /* 0x000fea0003c00000 */
[----:B------:R0:W1:Y:S02]  /*1e690*/  SHFL.IDX P6, R14, R13, R12, R11 ;  /* 0x0000000c0d0e7389 */ /* 0x00006400000c000b */
[----:B01----:R-:W-:Y:S01]  /*1e6a0*/  ENDCOLLECTIVE ;  /* 0x000000000000791b */ /* 0x003fe20003800000 */
.L_x_5600:
        /* <DEDUP_REMOVED lines=13> */
.L_x_5601:
[----:B------:R-:W-:Y:S02]  /*1e780*/  IMAD.MOV.U32 R13, RZ, RZ, R7 ;  /* 0x000000ffff0d7224 */ /* 0x000fe400078e0007 */
[----:B------:R-:W-:Y:S01]  /*1e790*/  IMAD.MOV.U32 R12, RZ, RZ, 0x3 ;  /* 0x00000003ff0c7424 */ /* 0x000fe200078e00ff */
[----:B------:R-:W-:-:S13]  /*1e7a0*/  IADD3 R2, P0, R14, R0, RZ ;  /* 0x000000000e027210 */ /* 0x000fda0007f1e0ff */
[----:B------:R-:W-:Y:S05]  /*1e7b0*/  WARPSYNC.COLLECTIVE R15, `(.L_x_5602) ;  /* 0x000000000f087348 */ /* 0x000fea0003c00000 */
[----:B------:R0:W1:Y:S02]  /*1e7c0*/  SHFL.IDX P6, R14, R13, R12, R11 ;  /* 0x0000000c0d0e7389 */ /* 0x00006400000c000b */
[----:B01----:R-:W-:Y:S01]  /*1e7d0*/  ENDCOLLECTIVE ;  /* 0x000000000000791b */ /* 0x003fe20003800000 */
.L_x_5602:
        /* <DEDUP_REMOVED lines=13> */
.L_x_5603:
[----:B------:R-:W-:Y:S01]  /*1e8b0*/  MOV R13, R7 ;  /* 0x00000007000d7202 */ /* 0x000fe20000000f00 */
[----:B------:R-:W-:Y:S01]  /*1e8c0*/  IMAD.MOV.U32 R12, RZ, RZ, 0x4 ;  /* 0x00000004ff0c7424 */ /* 0x000fe200078e00ff */
[----:B------:R-:W-:-:S13]  /*1e8d0*/  IADD3 R2, P0, R14, R0, RZ ;  /* 0x000000000e027210 */ /* 0x000fda0007f1e0ff */
[----:B------:R-:W-:Y:S05]  /*1e8e0*/  WARPSYNC.COLLECTIVE R15, `(.L_x_5604) ;  /* 0x000000000f087348 */ /* 0x000fea0003c00000 */
[----:B------:R0:W1:Y:S02]  /*1e8f0*/  SHFL.IDX P6, R14, R13, R12, R11 ;  /* 0x0000000c0d0e7389 */ /* 0x00006400000c000b */
[----:B01----:R-:W-:Y:S01]  /*1e900*/  ENDCOLLECTIVE ;  /* 0x000000000000791b */ /* 0x003fe20003800000 */
.L_x_5604:
        /* <DEDUP_REMOVED lines=13> */
.L_x_5605:
[----:B------:R-:W-:Y:S02]  /*1e9e0*/  IMAD.MOV.U32 R13, RZ, RZ, R7 ;  /* 0x000000ffff0d7224 */ /* 0x000fe400078e0007 */
[----:B------:R-:W-:Y:S01]  /*1e9f0*/  IMAD.MOV.U32 R12, RZ, RZ, 0x5 ;  /* 0x00000005ff0c7424 */ /* 0x000fe200078e00ff */
[----:B------:R-:W-:-:S13]  /*1ea00*/  IADD3 R2, P0, R14, R0, RZ ;  /* 0x000000000e027210 */ /* 0x000fda0007f1e0ff */
[----:B------:R-:W-:Y:S05]  /*1ea10*/  WARPSYNC.COLLECTIVE R15, `(.L_x_5606) ;  /* 0x000000000f087348 */ /* 0x000fea0003c00000 */
[----:B------:R0:W1:Y:S02]  /*1ea20*/  SHFL.IDX P6, R14, R13, R12, R11 ;  /* 0x0000000c0d0e7389 */ /* 0x00006400000c000b */
[----:B01----:R-:W-:Y:S01]  /*1ea30*/  ENDCOLLECTIVE ;  /* 0x000000000000791b */ /* 0x003fe20003800000 */
.L_x_5606:
        /* <DEDUP_REMOVED lines=13> */
.L_x_5607:
[----:B------:R-:W-:Y:S05]  /*1eb10*/  BRA `(.L_x_5608) ;  /* 0xffffffa4006c7947 */ /* 0x000fea000383ffff */
.L_x_5425:
        /* <DEDUP_REMOVED lines=8> */
.L_x_5610:
[----:B------:R-:W-:Y:S05]  /*1eba0*/  BSYNC B0 ;  /* 0x0000000000007941 */ /* 0x000fea0003800000 */
.L_x_5609:
        /* <DEDUP_REMOVED lines=9> */
.L_x_5611:
        /* <DEDUP_REMOVED lines=11> */
[C---:B------:R-:W-:Y:S02]  /*1ecf0*/  ISETP.GE.U32.AND P5, PT, R8.reuse, 0x10, PT ;  /* 0x000000100800780c */ /* 0x040fe40003fa6070 */
[----:B--2---:R-:W-:Y:S02]  /*1ed00*/  @!P1 MOV R17, R2 ;  /* 0x0000000200119202 */ /* 0x004fe40000000f00 */
[----:B------:R-:W-:-:S03]  /*1ed10*/  ISETP.NE.AND P1, PT, R8, RZ, PT ;  /* 0x000000ff0800720c */ /* 0x000fc60003f25270 */
[----:B------:R-:W-:-:S10]  /*1ed20*/  IMAD.MOV.U32 R13, RZ, RZ, R17 ;  /* 0x000000ffff0d7224 */ /* 0x000fd400078e0011 */
[----:B------:R-:W-:Y:S05]  /*1ed30*/  WARPSYNC.COLLECTIVE R15, `(.L_x_5612) ;  /* 0x000000000f087348 */ /* 0x000fea0003c00000 */
[----:B------:R0:W1:Y:S02]  /*1ed40*/  SHFL.UP P6, R14, R13, R12, R11 ;  /* 0x0400000c0d0e7389 */ /* 0x00006400000c000b */
[----:B01----:R-:W-:Y:S01]  /*1ed50*/  ENDCOLLECTIVE ;  /* 0x000000000000791b */ /* 0x003fe20003800000 */
.L_x_5612:
[----:B------:R-:W-:Y:S01]  /*1ed60*/  IMAD.MOV.U32 R12, RZ, RZ, 0x2 ;  /* 0x00000002ff0c7424 */ /* 0x000fe200078e00ff */
[----:B------:R-:W-:-:S05]  /*1ed70*/  SEL R4, R14, RZ, P1 ;  /* 0x000000ff0e047207 */ /* 0x000fca0000800000 */
[----:B------:R-:W-:-:S04]  /*1ed80*/  IMAD.IADD R4, R17, 0x1, R4 ;  /* 0x0000000111047824 */ /* 0x000fc800078e0204 */
[----:B------:R-:W-:-:S07]  /*1ed90*/  IMAD.MOV.U32 R13, RZ, RZ, R4 ;  /* 0x000000ffff0d7224 */ /* 0x000fce00078e0004 */
[----:B------:R-:W-:Y:S05]  /*1eda0*/  WARPSYNC.COLLECTIVE R15, `(.L_x_5613) ;  /* 0x000000000f087348 */ /* 0x000fea0003c00000 */
[----:B------:R0:W1:Y:S02]  /*1edb0*/  SHFL.UP P6, R14, R13, R12, R11 ;  /* 0x0400000c0d0e7389 */ /* 0x00006400000c000b */
[----:B01----:R-:W-:Y:S01]  /*1edc0*/  ENDCOLLECTIVE ;  /* 0x000000000000791b */ /* 0x003fe20003800000 */
.L_x_5613:
[----:B------:R-:W-:Y:S01]  /*1edd0*/  IMAD.MOV.U32 R12, RZ, RZ, 0x4 ;  /* 0x00000004ff0c7424 */ /* 0x000fe200078e00ff */
[----:B------:R-:W-:-:S05]  /*1ede0*/  SEL R3, R14, RZ, P2 ;  /* 0x000000ff0e037207 */ /* 0x000fca0001000000 */
[----:B------:R-:W-:-:S05]  /*1edf0*/  IMAD.IADD R6, R4, 0x1, R3 ;  /* 0x0000000104067824 */ /* 0x000fca00078e0203 */
[----:B------:R-:W-:-:S07]  /*1ee00*/  MOV R13, R6 ;  /* 0x00000006000d7202 */ /* 0x000fce0000000f00 */
[----:B------:R-:W-:Y:S05]  /*1ee10*/  WARPSYNC.COLLECTIVE R15, `(.L_x_5614) ;  /* 0x000000000f087348 */ /* 0x000fea0003c00000 */
[----:B------:R0:W1:Y:S02]  /*1ee20*/  SHFL.UP P6, R14, R13, R12, R11 ;  /* 0x0400000c0d0e7389 */ /* 0x00006400000c000b */
[----:B01----:R-:W-:Y:S01]  /*1ee30*/  ENDCOLLECTIVE ;  /* 0x000000000000791b */ /* 0x003fe20003800000 */
.L_x_5614:
[----:B------:R-:W-:Y:S01]  /*1ee40*/  IMAD.MOV.U32 R12, RZ, RZ, 0x8 ;  /* 0x00000008ff0c7424 */ /* 0x000fe200078e00ff */
[----:B------:R-:W-:-:S05]  /*1ee50*/  SEL R3, R14, RZ, P3 ;  /* 0x000000ff0e037207 */ /* 0x000fca0001800000 */
[----:B------:R-:W-:-:S04]  /*1ee60*/  IMAD.IADD R2, R6, 0x1, R3 ;  /* 0x0000000106027824 */ /* 0x000fc800078e0203 */
[----:B------:R-:W-:-:S07]  /*1ee70*/  IMAD.MOV.U32 R13, RZ, RZ, R2 ;  /* 0x000000ffff0d7224 */ /* 0x000fce00078e0002 */
[----:B------:R-:W-:Y:S05]  /*1ee80*/  WARPSYNC.COLLECTIVE R15, `(.L_x_5615) ;  /* 0x000000000f087348 */ /* 0x000fea0003c00000 */
[----:B------:R0:W1:Y:S02]  /*1ee90*/  SHFL.UP P6, R14, R13, R12, R11 ;  /* 0x0400000c0d0e7389 */ /* 0x00006400000c000b */
[----:B01----:R-:W-:Y:S01]  /*1eea0*/  ENDCOLLECTIVE ;  /* 0x000000000000791b */ /* 0x003fe20003800000 */
.L_x_5615:
[----:B------:R-:W-:Y:S02]  /*1eeb0*/  MOV R12, 0x10 ;  /* 0x00000010000c7802 */ /* 0x000fe40000000f00 */
[----:B------:R-:W-:-:S05]  /*1eec0*/  SEL R3, R14, RZ, P4 ;  /* 0x000000ff0e037207 */ /* 0x000fca0002000000 */
[----:B------:R-:W-:-:S04]  /*1eed0*/  IMAD.IADD R3, R2, 0x1, R3 ;  /* 0x0000000102037824 */ /* 0x000fc800078e0203 */
[----:B------:R-:W-:-:S07]  /*1eee0*/  IMAD.MOV.U32 R13, RZ, RZ, R3 ;  /* 0x000000ffff0d7224 */ /* 0x000fce00078e0003 */
[----:B------:R-:W-:Y:S05]  /*1eef0*/  WARPSYNC.COLLECTIVE R15, `(.L_x_5616) ;  /* 0x000000000f087348 */ /* 0x000fea0003c00000 */
[----:B------:R0:W1:Y:S02]  /*1ef00*/  SHFL.UP P6, R14, R13, R12, R11 ;  /* 0x0400000c0d0e7389 */ /* 0x00006400000c000b */
[----:B01----:R-:W-:Y:S01]  /*1ef10*/  ENDCOLLECTIVE ;  /* 0x000000000000791b */ /* 0x003fe20003800000 */
.L_x_5616:
        /* <DEDUP_REMOVED lines=8> */
.L_x_5617:
[----:B------:R-:W-:Y:S05]  /*1efa0*/  BRA `(.L_x_5618) ;  /* 0xffffffa400c87947 */ /* 0x000fea000383ffff */
.L_x_5430:
[----:B------:R-:W-:Y:S01]  /*1efb0*/  BSSY B0, `(.L_x_5619) ;  /* 0x0000008000007945 */ /* 0x000fe20003800000 */
[----:B-----5:R-:W-:Y:S01]  /*1efc0*/  IMAD.MOV.U32 R13, RZ, RZ, R17 ;  /* 0x000000ffff0d7224 */ /* 0x020fe200078e0011 */
[----:B------:R-:W-:Y:S01]  /*1efd0*/  MOV R11, RZ ;  /* 0x000000ff000b7202 */ /* 0x000fe20000000f00 */
[----:B------:R-:W-:Y:S02]  /*1efe0*/  IMAD.MOV.U32 R12, RZ, RZ, 0x1 ;  /* 0x00000001ff0c7424 */ /* 0x000fe400078e00ff */
[----:B------:R-:W-:-:S07]  /*1eff0*/  IMAD.MOV.U32 R15, RZ, RZ, -0x1 ;  /* 0xffffffffff0f7424 */ /* 0x000fce00078e00ff */
[----:B01----:R-:W-:Y:S05]  /*1f000*/  WARPSYNC.COLLECTIVE R15, `(.L_x_5620) ;  /* 0x000000000f087348 */ /* 0x003fea0003c00000 */
[----:B------:R2:W3:Y:S02]  /*1f010*/  SHFL.UP P6, R14, R13, R12, R11 ;  /* 0x0400000c0d0e7389 */ /* 0x0004e400000c000b */
[----:B0123--:R-:W-:Y:S01]  /*1f020*/  ENDCOLLECTIVE ;  /* 0x000000000000791b */ /* 0x00ffe20003800000 */
.L_x_5620:
[----:B------:R-:W-:Y:S05]  /*1f030*/  BSYNC B0 ;  /* 0x0000000000007941 */ /* 0x000fea0003800000 */
.L_x_5619:
        /* <DEDUP_REMOVED lines=8> */
.L_x_5621:
[----:B------:R-:W-:Y:S01]  /*1f0c0*/  IMAD.MOV.U32 R12, RZ, RZ, 0x4 ;  /* 0x00000004ff0c7424 */ /* 0x000fe200078e00ff */
[----:B------:R-:W-:-:S05]  /*1f0d0*/  SEL R2, R14, RZ, P2 ;  /* 0x000000ff0e027207 */ /* 0x000fca0001000000 */
[----:B------:R-:W-:-:S05]  /*1f0e0*/  IMAD.IADD R2, R13, 0x1, R2 ;  /* 0x000000010d027824 */ /* 0x000fca00078e0202 */
[----:B------:R-:W-:-:S07]  /*1f0f0*/  MOV R13, R2 ;  /* 0x00000002000d7202 */ /* 0x000fce0000000f00 */
[----:B------:R-:W-:Y:S05]  /*1f100*/  WARPSYNC.COLLECTIVE R15, `(.L_x_5622) ;  /* 0x000000000f087348 */ /* 0x000fea0003c00000 */
[----:B------:R0:W1:Y:S02]  /*1f110*/  SHFL.UP P6, R14, R13, R12, R11 ;  /* 0x0400000c0d0e7389 */ /* 0x00006400000c000b */
[----:B01----:R-:W-:Y:S01]  /*1f120*/  ENDCOLLECTIVE ;  /* 0x000000000000791b */ /* 0x003fe20003800000 */
.L_x_5622:
[----:B------:R-:W-:Y:S01]  /*1f130*/  IMAD.MOV.U32 R12, RZ, RZ, 0x8 ;  /* 0x00000008ff0c7424 */ /* 0x000fe200078e00ff */
[----:B------:R-:W-:-:S05]  /*1f140*/  SEL R3, R14, RZ, P3 ;  /* 0x000000ff0e037207 */ /* 0x000fca0001800000 */
[----:B------:R-:W-:-:S04]  /*1f150*/  IMAD.IADD R3, R2, 0x1, R3 ;  /* 0x0000000102037824 */ /* 0x000fc800078e0203 */
[----:B------:R-:W-:-:S07]  /*1f160*/  IMAD.MOV.U32 R13, RZ, RZ, R3 ;  /* 0x000000ffff0d7224 */ /* 0x000fce00078e0003 */
[----:B------:R-:W-:Y:S05]  /*1f170*/  WARPSYNC.COLLECTIVE R15, `(.L_x_5623) ;  /* 0x000000000f087348 */ /* 0x000fea0003c00000 */
[----:B------:R0:W1:Y:S02]  /*1f180*/  SHFL.UP P6, R14, R13, R12, R11 ;  /* 0x0400000c0d0e7389 */ /* 0x00006400000c000b */
[----:B01----:R-:W-:Y:S01]  /*1f190*/  ENDCOLLECTIVE ;  /* 0x000000000000791b */ /* 0x003fe20003800000 */
.L_x_5623:
[----:B------:R-:W-:Y:S02]  /*1f1a0*/  MOV R12, 0x10 ;  /* 0x00000010000c7802 */ /* 0x000fe40000000f00 */
[----:B------:R-:W-:-:S05]  /*1f1b0*/  SEL R4, R14, RZ, P4 ;  /* 0x000000ff0e047207 */ /* 0x000fca0002000000 */
[----:B------:R-:W-:-:S04]  /*1f1c0*/  IMAD.IADD R4, R3, 0x1, R4 ;  /* 0x0000000103047824 */ /* 0x000fc800078e0204 */
[----:B------:R-:W-:-:S07]  /*1f1d0*/  IMAD.MOV.U32 R13, RZ, RZ, R4 ;  /* 0x000000ffff0d7224 */ /* 0x000fce00078e0004 */
[----:B------:R-:W-:Y:S05]  /*1f1e0*/  WARPSYNC.COLLECTIVE R15, `(.L_x_5624) ;  /* 0x000000000f087348 */ /* 0x000fea0003c00000 */
[----:B------:R0:W1:Y:S02]  /*1f1f0*/  SHFL.UP P6, R14, R13, R12, R11 ;  /* 0x0400000c0d0e7389 */ /* 0x00006400000c000b */
[----:B01----:R-:W-:Y:S01]  /*1f200*/  ENDCOLLECTIVE ;  /* 0x000000000000791b */ /* 0x003fe20003800000 */
.L_x_5624:
        /* <DEDUP_REMOVED lines=8> */
.L_x_5625:
[----:B------:R-:W-:Y:S05]  /*1f290*/  BRA `(.L_x_5626) ;  /* 0xffffffa400a87947 */ /* 0x000fea000383ffff */
.L_x_5432:
[----:B------:R-:W-:Y:S01]  /*1f2a0*/  BSSY B0, `(.L_x_5627) ;  /* 0x0000006000007945 */ /* 0x000fe20003800000 */
[----:B------:R-:W-:Y:S01]  /*1f2b0*/  PLOP3.LUT P6, PT, P6, PT, PT, 0x8, 0x0 ;  /* 0x000000000000781c */ /* 0x000fe200037ce170 */
[----:B------:R-:W-:-:S12]  /*1f2c0*/  IMAD.MOV.U32 R15, RZ, RZ, -0x1 ;  /* 0xffffffffff0f7424 */ /* 0x000fd800078e00ff */
[----:B01----:R-:W-:Y:S05]  /*1f2d0*/  WARPSYNC.COLLECTIVE R15, `(.L_x_5628) ;  /* 0x000000000f087348 */ /* 0x003fea0003c00000 */
[----:B------:R-:W-:Y:S01]  /*1f2e0*/  VOTE.ANY R14, PT, P6 ;  /* 0x00000000000e7806 */ /* 0x000fe200030e0100 */
[----:B01----:R-:W-:Y:S06]  /*1f2f0*/  ENDCOLLECTIVE ;  /* 0x000000000000791b */ /* 0x003fec0003800000 */
.L_x_5628:
[----:B------:R-:W-:Y:S05]  /*1f300*/  BSYNC B0 ;  /* 0x0000000000007941 */ /* 0x000fea0003800000 */
.L_x_5627:
        /* <DEDUP_REMOVED lines=9> */
.L_x_5629:
[----:B------:R-:W-:Y:S01]  /*1f3a0*/  IMAD.MOV.U32 R17, RZ, RZ, R14 ;  /* 0x000000ffff117224 */ /* 0x000fe200078e000e */
[----:B------:R-:W-:Y:S06]  /*1f3b0*/  BRA `(.L_x_5630) ;  /* 0xffffffa400987947 */ /* 0x000fec000383ffff */
.L_x_5434:
[----:B------:R-:W-:Y:S01]  /*1f3c0*/  BSSY B0, `(.L_x_5631) ;  /* 0x0000007000007945 */ /* 0x000fe20003800000 */
[----:B------:R-:W-:Y:S01]  /*1f3d0*/  IMAD.MOV.U32 R13, RZ, RZ, R2 ;  /* 0x000000ffff0d7224 */ /* 0x000fe200078e0002 */
[----:B------:R-:W-:Y:S01]  /*1f3e0*/  MOV R15, 0xffffffff ;  /* 0xffffffff000f7802 */ /* 0x000fe20000000f00 */
[----:B------:R-:W-:-:S07]  /*1f3f0*/  IMAD.MOV.U32 R11, RZ, RZ, 0x1f ;  /* 0x0000001fff0b7424 */ /* 0x000fce00078e00ff */
[----:B0123--:R-:W-:Y:S05]  /*1f400*/  WARPSYNC.COLLECTIVE R15, `(.L_x_5632) ;  /* 0x000000000f087348 */ /* 0x00ffea0003c00000 */
[----:B------:R4:W0:Y:S02]  /*1f410*/  SHFL.IDX P6, R14, R13, R12, R11 ;  /* 0x0000000c0d0e7389 */ /* 0x00082400000c000b */
[----:B01234-:R-:W-:Y:S01]  /*1f420*/  ENDCOLLECTIVE ;  /* 0x000000000000791b */ /* 0x01ffe20003800000 */
.L_x_5632:
[----:B------:R-:W-:Y:S05]  /*1f430*/  BSYNC B0 ;  /* 0x0000000000007941 */ /* 0x000fea0003800000 */
.L_x_5631:
[----:B------:R-:W-:Y:S05]  /*1f440*/  BRA `(.L_x_5433) ;  /* 0xffffffa400907947 */ /* 0x000fea000383ffff */
.L_x_5438:
[----:B0-----:R0:W2:Y:S02]  /*1f450*/  SYNCS.PHASECHK.TRANS64.TRYWAIT P0, [R4+URZ+0x22820], R0 ;  /* 0x02282000040075a7 */ /* 0x0010a4000800017f */
[----:B--2---:R-:W-:Y:S05]  /*1f460*/  @!P0 NANOSLEEP.SYNCS 0x989680 ;  /* 0x009896800000895d */ /* 0x004fea0003900000 */
[----:B------:R-:W2:Y:S02]  /*1f470*/  @!P0 SYNCS.PHASECHK.TRANS64 P0, [R4+URZ+0x22820], R0 ;  /* 0x02282000040085a7 */ /* 0x000ea4000800007f */
[----:B--2---:R-:W-:Y:S05]  /*1f480*/  @!P0 BRA `(.L_x_5438) ;  /* 0xfffffffc00f08947 */ /* 0x004fea000383ffff */
[----:B------:R-:W-:Y:S05]  /*1f490*/  BRA `(.L_x_5633) ;  /* 0xffffffac00087947 */ /* 0x000fea000383ffff */
.L_x_5439:
        /* <DEDUP_REMOVED lines=8> */
[----:B01--4-:R-:W-:Y:S05]  /*1f520*/  WARPSYNC.COLLECTIVE R15, `(.L_x_5635) ;  /* 0x000000000f087348 */ /* 0x013fea0003c00000 */
[----:B------:R2:W3:Y:S02]  /*1f530*/  SHFL.IDX P6, R14, R13, R12, R11 ;  /* 0x0000000c0d0e7389 */ /* 0x0004e400000c000b */
[----:B01234-:R-:W-:Y:S01]  /*1f540*/  ENDCOLLECTIVE ;  /* 0x000000000000791b */ /* 0x01ffe20003800000 */
.L_x_5635:
[----:B------:R-:W-:Y:S05]  /*1f550*/  BSYNC B0 ;  /* 0x0000000000007941 */ /* 0x000fea0003800000 */
.L_x_5634:
[----:B------:R-:W-:Y:S05]  /*1f560*/  BRA `(.L_x_5636) ;  /* 0xffffffa800f07947 */ /* 0x000fea000383ffff */
.L_x_5440:
[----:B------:R-:W-:Y:S01]  /*1f570*/  BSSY B0, `(.L_x_5637) ;  /* 0x0000006000007945 */ /* 0x000fe20003800000 */
[----:B------:R-:W-:-:S07]  /*1f580*/  IMAD.MOV.U32 R15, RZ, RZ, -0x1 ;  /* 0xffffffffff0f7424 */ /* 0x000fce00078e00ff */
[----:B01--4-:R-:W-:Y:S05]  /*1f590*/  WARPSYNC.COLLECTIVE R15, `(.L_x_5638) ;  /* 0x000000000f0c7348 */ /* 0x013fea0003c00000 */
[----:B------:R-:W-:Y:S02]  /*1f5a0*/  ELECT P6, UR62, PT ;  /* 0x00000000003e782f */ /* 0x000fe400038c0000 */
[----:B------:R-:W-:Y:S01]  /*1f5b0*/  MOV R14, UR62 ;  /* 0x0000003e000e7c02 */ /* 0x000fe20008000f00 */
[----:B01--4-:R-:W-:Y:S10]  /*1f5c0*/  ENDCOLLECTIVE ;  /* 0x000000000000791b */ /* 0x013ff40003800000 */
.L_x_5638:
[----:B------:R-:W-:Y:S05]  /*1f5d0*/  BSYNC B0 ;  /* 0x0000000000007941 */ /* 0x000fea0003800000 */
.L_x_5637:
[----:B------:R-:W-:Y:S05]  /*1f5e0*/  BRA `(.L_x_5639) ;  /* 0xffffffa800e47947 */ /* 0x000fea000383ffff */
.L_x_5442:
[----:B0-----:R0:W2:Y:S02]  /*1f5f0*/  SYNCS.PHASECHK.TRANS64.TRYWAIT P1, [R5+URZ+0x22840], R0 ;  /* 0x02284000050075a7 */ /* 0x0010a4000802017f */
[----:B--2---:R-:W-:Y:S05]  /*1f600*/  @!P1 NANOSLEEP.SYNCS 0x989680 ;  /* 0x009896800000995d */ /* 0x004fea0003900000 */
[----:B------:R-:W2:Y:S02]  /*1f610*/  @!P1 SYNCS.PHASECHK.TRANS64 P1, [R5+URZ+0x22840], R0 ;  /* 0x02284000050095a7 */ /* 0x000ea4000802007f */
[----:B--2---:R-:W-:Y:S05]  /*1f620*/  @!P1 BRA `(.L_x_5442) ;  /* 0xfffffffc00f09947 */ /* 0x004fea000383ffff */
[----:B------:R-:W-:Y:S05]  /*1f630*/  BRA `(.L_x_5640) ;  /* 0xffffffac00047947 */ /* 0x000fea000383ffff */
.L_x_5444:
[----:B--2---:R2:W3:Y:S02]  /*1f640*/  SYNCS.PHASECHK.TRANS64.TRYWAIT P1, [R25+URZ+0x22840], R2 ;  /* 0x02284002190075a7 */ /* 0x0044e4000802017f */
[----:B---3--:R-:W-:Y:S05]  /*1f650*/  @!P1 NANOSLEEP.SYNCS 0x989680 ;  /* 0x009896800000995d */ /* 0x008fea0003900000 */
[----:B------:R-:W3:Y:S02]  /*1f660*/  @!P1 SYNCS.PHASECHK.TRANS64 P1, [R25+URZ+0x22840], R2 ;  /* 0x02284002190095a7 */ /* 0x000ee4000802007f */
[----:B---3--:R-:W-:Y:S05]  /*1f670*/  @!P1 BRA `(.L_x_5444) ;  /* 0xfffffffc00f09947 */ /* 0x008fea000383ffff */
[----:B------:R-:W-:Y:S05]  /*1f680*/  BRA `(.L_x_5641) ;  /* 0xffffffac00107947 */ /* 0x000fea000383ffff */
.L_x_5446:
[----:B---3--:R3:W0:Y:S02]  /*1f690*/  SYNCS.PHASECHK.TRANS64.TRYWAIT P1, [R5+URZ+0x22860], R0 ;  /* 0x02286000050075a7 */ /* 0x008624000802017f */
[----:B0-----:R-:W-:Y:S05]  /*1f6a0*/  @!P1 NANOSLEEP.SYNCS 0x989680 ;  /* 0x009896800000995d */ /* 0x001fea0003900000 */
[----:B------:R-:W0:Y:S02]  /*1f6b0*/  @!P1 SYNCS.PHASECHK.TRANS64 P1, [R5+URZ+0x22860], R0 ;  /* 0x02286000050095a7 */ /* 0x000e24000802007f */
[----:B0-----:R-:W-:Y:S05]  /*1f6c0*/  @!P1 BRA `(.L_x_5446) ;  /* 0xfffffffc00f09947 */ /* 0x001fea000383ffff */
[----:B------:R-:W-:Y:S05]  /*1f6d0*/  BRA `(.L_x_5642) ;  /* 0xffffffac000c7947 */ /* 0x000fea000383ffff */
.L_x_5643:
        /* <DEDUP_REMOVED lines=10> */
.L_x_6466:


//--------------------- .text._ZN7cutlass13device_kernelIN5flash11enable_sm90INS1_16FlashAttnFwdSm90INS1_25CollectiveMainloopFwdSm90ILi2EN4cute5tupleIJNS5_1CILi1EEES8_S8_EEENS6_IJNS7_ILi128EEENS7_ILi96EEENS7_ILi64EEEEEELi256ENS_6half_tEfNS_4arch4Sm90ELb1ELb0ELb0ELb1ELb1ELb0ELb1ELb1ELb0ELb1ELb0ELb0EEENS1_21CollectiveEpilogueFwdINS6_IJSA_NS7_ILi256EEESB_EEES9_SE_SG_Li256ELb1ELb1ELb0ELb0EEENS1_36VarlenDynamicPersistentTileSchedulerILi128ELi96ELi256ELi128ELb0ELb1ELb1ELb1ELb1ELb1EEEEEEEEEvNT_6ParamsE --------------------------
	.section	.text._ZN7cutlass13device_kernelIN5flash11enable_sm90INS1_16FlashAttnFwdSm90INS1_25CollectiveMainloopFwdSm90ILi2EN4cute5tupleIJNS5_1CILi1EEES8_S8_EEENS6_IJNS7_ILi128EEENS7_ILi96EEENS7_ILi64EEEEEELi256ENS_6half_tEfNS_4arch4Sm90ELb1ELb0ELb0ELb1ELb1ELb0ELb1ELb1ELb0ELb1ELb0ELb0EEENS1_21CollectiveEpilogueFwdINS6_IJSA_NS7_ILi256EEESB_EEES9_SE_SG_Li256ELb1ELb1ELb0ELb0EEENS1_36VarlenDynamicPersistentTileSchedulerILi128ELi96ELi256ELi128ELb0ELb1ELb1ELb1ELb1ELb1EEEEEEEEEvNT_6ParamsE,"ax",@progbits
	.align	128
.text._ZN7cutlass13device_kernelIN5flash11enable_sm90INS1_16FlashAttnFwdSm90INS1_25CollectiveMainloopFwdSm90ILi2EN4cute5tupleIJNS5_1CILi1EEES8_S8_EEENS6_IJNS7_ILi128EEENS7_ILi96EEENS7_ILi64EEEEEELi256ENS_6half_tEfNS_4arch4Sm90ELb1ELb0ELb0ELb1ELb1ELb0ELb1ELb1ELb0ELb1ELb0ELb0EEENS1_21CollectiveEpilogueFwdINS6_IJSA_NS7_ILi256EEESB_EEES9_SE_SG_Li256ELb1ELb1ELb0ELb0EEENS1_36VarlenDynamicPersistentTileSchedulerILi128ELi96ELi256ELi128ELb0ELb1ELb1ELb1ELb1ELb1EEEEEEEEEvNT_6ParamsE:
        .type           _ZN7cutlass13device_kernelIN5flash11enable_sm90INS1_16FlashAttnFwdSm90INS1_25CollectiveMainloopFwdSm90ILi2EN4cute5tupleIJNS5_1CILi1EEES8_S8_EEENS6_IJNS7_ILi128EEENS7_ILi96EEENS7_ILi64EEEEEELi256ENS_6half_tEfNS_4arch4Sm90ELb1ELb0ELb0ELb1ELb1ELb0ELb1ELb1ELb0ELb1ELb0ELb0EEENS1_21CollectiveEpilogueFwdINS6_IJSA_NS7_ILi256EEESB_EEES9_SE_SG_Li256ELb1ELb1ELb0ELb0EEENS1_36VarlenDynamicPersistentTileSchedulerILi128ELi96ELi256ELi128ELb0ELb1ELb1ELb1ELb1ELb1EEEEEEEEEvNT_6ParamsE,@function
        .size           _ZN7cutlass13device_kernelIN5flash11enable_sm90INS1_16FlashAttnFwdSm90INS1_25CollectiveMainloopFwdSm90ILi2EN4cute5tupleIJNS5_1CILi1EEES8_S8_EEENS6_IJNS7_ILi128EEENS7_ILi96EEENS7_ILi64EEEEEELi256ENS_6half_tEfNS_4arch4Sm90ELb1ELb0ELb0ELb1ELb1ELb0ELb1ELb1ELb0ELb1ELb0ELb0EEENS1_21CollectiveEpilogueFwdINS6_IJSA_NS7_ILi256EEESB_EEES9_SE_SG_Li256ELb1ELb1ELb0ELb0EEENS1_36VarlenDynamicPersistentTileSchedulerILi128ELi96ELi256ELi128ELb0ELb1ELb1ELb1ELb1ELb1EEEEEEEEEvNT_6ParamsE,(.L_x_6467 - _ZN7cutlass13device_kernelIN5flash11enable_sm90INS1_16FlashAttnFwdSm90INS1_25CollectiveMainloopFwdSm90ILi2EN4cute5tupleIJNS5_1CILi1EEES8_S8_EEENS6_IJNS7_ILi128EEENS7_ILi96EEENS7_ILi64EEEEEELi256ENS_6half_tEfNS_4arch4Sm90ELb1ELb0ELb0ELb1ELb1ELb0ELb1ELb1ELb0ELb1ELb0ELb0EEENS1_21CollectiveEpilogueFwdINS6_IJSA_NS7_ILi256EEESB_EEES9_SE_SG_Li256ELb1ELb1ELb0ELb0EEENS1_36VarlenDynamicPersistentTileSchedulerILi128ELi96ELi256ELi128ELb0ELb1ELb1ELb1ELb1ELb1EEEEEEEEEvNT_6ParamsE)
        .other          _ZN7cutlass13device_kernelIN5flash11enable_sm90INS1_16FlashAttnFwdSm90INS1_25CollectiveMainloopFwdSm90ILi2EN4cute5tupleIJNS5_1CILi1EEES8_S8_EEENS6_IJNS7_ILi128EEENS7_ILi96EEENS7_ILi64EEEEEELi256ENS_6half_tEfNS_4arch4Sm90ELb1ELb0ELb0ELb1ELb1ELb0ELb1ELb1ELb0ELb1ELb0ELb0EEENS1_21CollectiveEpilogueFwdINS6_IJSA_NS7_ILi256EEESB_EEES9_SE_SG_Li256ELb1ELb1ELb0ELb0EEENS1_36VarlenDynamicPersistentTileSchedulerILi128ELi96ELi256ELi128ELb0ELb1ELb1ELb1ELb1ELb1EEEEEEEEEvNT_6ParamsE,@"STO_CUDA_ENTRY STV_DEFAULT"
_ZN7cutlass13device_kernelIN5flash11enable_sm90INS1_16FlashAttnFwdSm90INS1_25CollectiveMainloopFwdSm90ILi2EN4cute5tupleIJNS5_1CILi1EEES8_S8_EEENS6_IJNS7_ILi128EEENS7_ILi96EEENS7_ILi64EEEEEELi256ENS_6half_tEfNS_4arch4Sm90ELb1ELb0ELb0ELb1ELb1ELb0ELb1ELb1ELb0ELb1ELb0ELb0EEENS1_21CollectiveEpilogueFwdINS6_IJSA_NS7_ILi256EEESB_EEES9_SE_SG_Li256ELb1ELb1ELb0ELb0EEENS1_36VarlenDynamicPersistentTileSchedulerILi128ELi96ELi256ELi128ELb0ELb1ELb1ELb1ELb1ELb1EEEEEEEEEvNT_6ParamsE:
        /* <DEDUP_REMOVED lines=47> */
.L_x_5644:
        /* <DEDUP_REMOVED lines=22> */
.L_x_5645:
        /* <DEDUP_REMOVED lines=18> */
.L_x_5646:
        /* <DEDUP_REMOVED lines=22> */
.L_x_5647:
        /* <DEDUP_REMOVED lines=23> */
.L_x_5648:
        /* <DEDUP_REMOVED lines=10> */
.L_x_5650:
        /* <DEDUP_REMOVED lines=20> */
[----:B------:R-:W-:Y:S01]  /*0a20*/  IMAD.MOV.U32 R224, RZ, RZ, RZ ;  /* 0x000000ffffe07224 */ /* 0x000fe200078e00ff */
[----:B------:R-:W-:Y:S01]  /*0a30*/  R2UR UR6, R14 ;  /* 0x000000000e0672ca */ /* 0x000fe200000e0000 */
[----:B------:R-:W0:Y:S01]  /*0a40*/  S2R R0, SR_TID.X ;  /* 0x0000000000007919 */ /* 0x000e220000002100 */
[----:B------:R-:W-:Y:S01]  /*0a50*/  UMOV UR39, URZ ;  /* 0x0000003f00277c82 */ /* 0x000fe20008000000 */
[----:B------:R-:W-:Y:S01]  /*0a60*/  UMOV UR38, URZ ;  /* 0x0000003f00267c82 */ /* 0x000fe20008000000 */
[----:B0-----:R-:W-:-:S05]  /*0a70*/  VIADD R12, R0, 0xffffff80 ;  /* 0xffffff80000c7836 */ /* 0x001fca0000000000 */
[----:B------:R-:W-:-:S04]  /*0a80*/  SHF.R.S32.HI R0, RZ, 0x1f, R12 ;  /* 0x0000001fff007819 */ /* 0x000fc8000001140c */
[CC--:B------:R-:W-:Y:S02]  /*0a90*/  LEA.HI R3, R0.reuse, R12.reuse, RZ, 0x7 ;  /* 0x0000000c00037211 */ /* 0x0c0fe400078f38ff */
[----:B------:R-:W-:Y:S02]  /*0aa0*/  LEA.HI R4, R0, R12, RZ, 0x5 ;  /* 0x0000000c00047211 */ /* 0x000fe400078f28ff */
[C---:B------:R-:W-:Y:S02]  /*0ab0*/  LOP3.LUT R225, R3.reuse, 0xffffff80, RZ, 0xc0, !PT ;  /* 0xffffff8003e17812 */ /* 0x040fe400078ec0ff */
[----:B------:R-:W-:Y:S01]  /*0ac0*/  SHF.R.S32.HI R226, RZ, 0x7, R3 ;  /* 0x00000007ffe27819 */ /* 0x000fe20000011403 */
[----:B------:R-:W-:Y:S02]  /*0ad0*/  IMAD.SHL.U32 R6, R4, 0x20, RZ ;  /* 0x0000002004067824 */ /* 0x000fe400078e00ff */
[----:B------:R-:W-:Y:S01]  /*0ae0*/  IMAD.IADD R225, R12, 0x1, -R225 ;  /* 0x000000010ce17824 */ /* 0x000fe200078e0ae1 */
[----:B------:R-:W-:-:S02]  /*0af0*/  LEA.HI R3, R3, R226, RZ, 0x1 ;  /* 0x000000e203037211 */ /* 0x000fc400078f08ff */
        /* <DEDUP_REMOVED lines=8> */
[----:B------:R-:W-:Y:S02]  /*0b80*/  LEA.HI R8, R8, R225, RZ, 0x5 ;  /* 0x000000e108087211 */ /* 0x000fe400078f28ff */
[----:B------:R-:W-:Y:S02]  /*0b90*/  LEA.HI R11, R11, R10, RZ, 0x3 ;  /* 0x0000000a0b0b7211 */ /* 0x000fe400078f18ff */
[----:B------:R-:W-:Y:S02]  /*0ba0*/  SHF.R.S32.HI R8, RZ, 0x5, R8 ;  /* 0x00000005ff087819 */ /* 0x000fe40000011408 */
[----:B------:R-:W-:Y:S02]  /*0bb0*/  LOP3.LUT R11, R11, 0xfffffff8, RZ, 0xc0, !PT ;  /* 0xfffffff80b0b7812 */ /* 0x000fe400078ec0ff */
[----:B------:R-:W-:-:S03]  /*0bc0*/  LOP3.LUT R3, R3, 0x3fffffe, RZ, 0xc0, !PT ;  /* 0x03fffffe03037812 */ /* 0x000fc600078ec0ff */
[----:B------:R-:W-:Y:S02]  /*0bd0*/  IMAD.IADD R11, R10, 0x1, -R11 ;  /* 0x000000010a0b7824 */ /* 0x000fe400078e0a0b */
[----:B------:R-:W-:Y:S02]  /*0be0*/  IMAD.IADD R3, R226, 0x1, -R3 ;  /* 0x00000001e2037824 */ /* 0x000fe400078e0a03 */
[----:B------:R-:W-:-:S04]  /*0bf0*/  IMAD R8, R8, 0x10, R11 ;  /* 0x0000001008087824 */ /* 0x000fc800078e020b */
[----:B------:R-:W-:Y:S01]  /*0c00*/  IMAD R227, R3, 0x40, R8 ;  /* 0x0000004003e37824 */ /* 0x000fe200078e0208 */
[----:B--2---:R-:W-:Y:S02]  /*0c10*/  R2UR UR4, R2 ;  /* 0x00000000020472ca */ /* 0x004fe400000e0000 */
[CC--:B------:R-:W-:Y:S02]  /*0c20*/  LEA.HI R2, R0.reuse, R12.reuse, RZ, 0x4 ;  /* 0x0000000c00027211 */ /* 0x0c0fe400078f20ff */
[----:B------:R-:W-:Y:S02]  /*0c30*/  LEA.HI R0, R0, R12, RZ, 0x3 ;  /* 0x0000000c00007211 */ /* 0x000fe400078f18ff */
[----:B------:R-:W-:Y:S02]  /*0c40*/  SHF.R.S32.HI R5, RZ, 0x4, R2 ;  /* 0x00000004ff057819 */ /* 0x000fe40000011402 */
[----:B------:R-:W-:Y:S02]  /*0c50*/  LOP3.LUT R4, R2, 0x3fffff0, RZ, 0xc0, !PT ;  /* 0x03fffff002047812 */ /* 0x000fe400078ec0ff */
[----:B------:R-:W-:-:S02]  /*0c60*/  LOP3.LUT R219, R0, 0xfffffff8, RZ, 0xc0, !PT ;  /* 0xfffffff800db7812 */ /* 0x000fc400078ec0ff */
[----:B------:R-:W-:Y:S01]  /*0c70*/  LEA.HI R2, R2, R5, RZ, 0x1 ;  /* 0x0000000502027211 */ /* 0x000fe200078f08ff */
[C---:B------:R-:W-:Y:S01]  /*0c80*/  IMAD.IADD R4, R12.reuse, 0x1, -R4 ;  /* 0x000000010c047824 */ /* 0x040fe200078e0a04 */
[----:B------:R-:W-:Y:S01]  /*0c90*/  IADD3 R219, R12, -R219, RZ ;  /* 0x800000db0cdb7210 */ /* 0x000fe20007ffe0ff */
[----:B------:R-:W-:Y:S01]  /*0ca0*/  ULOP3.LUT UR4, UR4, 0x1, URZ, 0xfc, !UPT ;  /* 0x0000000104047892 */ /* 0x000fe2000f8efc3f */
[----:B------:R-:W-:Y:S01]  /*0cb0*/  LOP3.LUT R2, R2, 0x1ffffffe, RZ, 0xc0, !PT ;  /* 0x1ffffffe02027812 */ /* 0x000fe200078ec0ff */
[----:B------:R-:W-:Y:S01]  /*0cc0*/  IMAD R7, R4, 0x40, R7 ;  /* 0x0000004004077824 */ /* 0x000fe200078e0207 */
[----:B------:R-:W-:Y:S01]  /*0cd0*/  LEA.HI R4, R6, R6, RZ, 0x1 ;  /* 0x0000000606047211 */ /* 0x000fe200078f08ff */
[----:B------:R-:W-:Y:S01]  /*0ce0*/  IMAD.SHL.U32 R200, R219, 0x8, RZ ;  /* 0x00000008dbc87824 */ /* 0x000fe200078e00ff */
[----:B------:R-:W-:Y:S01]  /*0cf0*/  SHF.R.S32.HI R223, RZ, 0x3, R0 ;  /* 0x00000003ffdf7819 */ /* 0x000fe20000011400 */
[----:B------:R-:W-:Y:S01]  /*0d00*/  IMAD.IADD R2, R5, 0x1, -R2 ;  /* 0x0000000105027824 */ /* 0x000fe200078e0a02 */
[----:B------:R-:W-:Y:S01]  /*0d10*/  LOP3.LUT R5, R4, 0x1ffffffe, RZ, 0xc0, !PT ;  /* 0x1ffffffe04057812 */ /* 0x000fe200078ec0ff */
[C---:B------:R-:W-:Y:S01]  /*0d20*/  VIADD R217, R200.reuse, 0x40 ;  /* 0x00000040c8d97836 */ /* 0x040fe20000000000 */
[----:B------:R-:W-:Y:S01]  /*0d30*/  SHF.R.S32.HI R0, RZ, 0x1f, R200 ;  /* 0x0000001fff007819 */ /* 0x000fe200000114c8 */
[C---:B------:R-:W-:Y:S01]  /*0d40*/  VIADD R216, R200.reuse, 0x80 ;  /* 0x00000080c8d87836 */ /* 0x040fe20000000000 */
[----:B------:R-:W-:Y:S01]  /*0d50*/  LOP3.LUT R0, R9, 0x7ffffffc, RZ, 0xc0, !PT ;  /* 0x7ffffffc09007812 */ /* 0x000fe200078ec0ff */
[----:B------:R-:W-:Y:S01]  /*0d60*/  VIADD R218, R200, 0xc0 ;  /* 0x000000c0c8da7836 */ /* 0x000fe20000000000 */
[----:B------:R-:W-:Y:S01]  /*0d70*/  SHF.R.S32.HI R4, RZ, 0x1f, R217 ;  /* 0x0000001fff047819 */ /* 0x000fe200000114d9 */
[----:B------:R-:W-:Y:S01]  /*0d80*/  IMAD.IADD R214, R6, 0x1, -R5 ;  /* 0x0000000106d67824 */ /* 0x000fe200078e0a05 */
[----:B------:R-:W-:Y:S01]  /*0d90*/  SHF.R.S32.HI R3, RZ, 0x1f, R216 ;  /* 0x0000001fff037819 */ /* 0x000fe200000114d8 */
[----:B------:R-:W-:Y:S01]  /*0da0*/  IMAD R228, R2, 0x8, R7 ;  /* 0x0000000802e47824 */ /* 0x000fe200078e0207 */
[----:B------:R-:W-:Y:S01]  /*0db0*/  SHF.R.S32.HI R2, RZ, 0x1f, R218 ;  /* 0x0000001fff027819 */ /* 0x000fe200000114da */
[----:B------:R-:W-:-:S02]  /*0dc0*/  IMAD.MOV.U32 R7, RZ, RZ, R15 ;  /* 0x000000ffff077224 */ /* 0x000fc400078e000f */
[----:B------:R-:W-:Y:S02]  /*0dd0*/  IMAD.U32 R229, RZ, RZ, UR4 ;  /* 0x00000004ffe57e24 */ /* 0x000fe4000f8e00ff */
[----:B------:R-:W-:Y:S02]  /*0de0*/  IMAD.IADD R215, R225, 0x1, -R0 ;  /* 0x00000001e1d77824 */ /* 0x000fe400078e0a00 */
[----:B------:R-:W-:-:S07]  /*0df0*/  IMAD R214, R214, 0x8, R227 ;  /* 0x00000008d6d67824 */ /* 0x000fce00078e02e3 */
.L_x_5711:
[----:B012---:R-:W0:Y:S01]  /*0e00*/  LDC.64 R2, c[0x0][0xd88] ;  /* 0x00036200ff027b82 */ /* 0x007e220000000a00 */
[----:B------:R-:W-:Y:S01]  /*0e10*/  ULDC.64 UR8, c[0x0][0xb20] ;  /* 0x0002c80000087ab9 */ /* 0x000fe20000000a00 */
[----:B------:R-:W-:Y:S01]  /*0e20*/  ULDC.64 UR10, c[0x0][0xb10] ;  /* 0x0002c400000a7ab9 */ /* 0x000fe20000000a00 */
[----:B0-----:R-:W-:-:S06]  /*0e30*/  IMAD.WIDE R2, R7, 0x4, R2 ;  /* 0x0000000407027825 */ /* 0x001fcc00078e0202 */
[----:B------:R-:W2:Y:S01]  /*0e40*/  LDG.E R2, desc[UR36][R2.64] ;  /* 0x0000002402027981 */ /* 0x000ea2000c1e1900 */
[----:B------:R-:W-:Y:S01]  /*0e50*/  UISETP.NE.U32.AND UP0, UPT, UR8, URZ, UPT ;  /* 0x0000003f0800728c */ /* 0x000fe2000bf05070 */
[----:B------:R-:W-:Y:S01]  /*0e60*/  IMAD.MOV.U32 R0, RZ, RZ, RZ ;  /* 0x000000ffff007224 */ /* 0x000fe200078e00ff */
[----:B------:R-:W-:Y:S02]  /*0e70*/  UISETP.NE.U32.AND UP1, UPT, UR10, URZ, UPT ;  /* 0x0000003f0a00728c */ /* 0x000fe4000bf25070 */
[----:B------:R-:W-:Y:S02]  /*0e80*/  UISETP.NE.AND.EX UP0, UPT, UR9, URZ, UPT, UP0 ;  /* 0x0000003f0900728c */ /* 0x000fe4000bf05300 */
[----:B------:R-:W-:-:S04]  /*0e90*/  UISETP.NE.AND.EX UP1, UPT, UR11, URZ, UPT, UP1 ;  /* 0x0000003f0b00728c */ /* 0x000fc8000bf25310 */
[----:B------:R-:W-:Y:S02]  /*0ea0*/  PLOP3.LUT P0, PT, PT, PT, UP0, 0x80, 0x0 ;  /* 0x000000000000781c */ /* 0x000fe40003f0f008 */
[----:B------:R-:W-:Y:S02]  /*0eb0*/  PLOP3.LUT P2, PT, PT, PT, UP1, 0x80, 0x0 ;  /* 0x000000000000781c */ /* 0x000fe40003f4f018 */
[----:B--2---:R-:W-:-:S13]  /*0ec0*/  R2UR UR4, R2 ;  /* 0x00000000020472ca */ /* 0x004fda00000e0000 */
[----:B------:R-:W-:Y:S02]  /*0ed0*/  USHF.R.S32.HI UR7, URZ, 0x1f, UR4 ;  /* 0x0000001f3f077899 */ /* 0x000fe40008011404 */
[----:B------:R-:W-:Y:S01]  /*0ee0*/  IMAD.U32 R220, RZ, RZ, UR4 ;  /* 0x00000004ffdc7e24 */ /* 0x000fe2000f8e00ff */
[----:B------:R-:W-:-:S04]  /*0ef0*/  @UP0 ULEA UR8, UP2, UR4, UR8, 0x2 ;  /* 0x0000000804080291 */ /* 0x000fc8000f84103f */
[----:B------:R-:W-:Y:S02]  /*0f00*/  @UP0 ULEA.HI.X UR9, UR4, UR9, UR7, 0x2, UP2 ;  /* 0x0000000904090291 */ /* 0x000fe400090f1407 */
[----:B------:R-:W-:Y:S01]  /*0f10*/  MOV R222, UR7 ;  /* 0x0000000700de7c02 */ /* 0x000fe20008000f00 */
[----:B------:R-:W-:Y:S01]  /*0f20*/  @UP1 ULEA UR10, UP0, UR4, UR10, 0x2 ;  /* 0x0000000a040a1291 */ /* 0x000fe2000f80103f */
[----:B------:R-:W-:-:S03]  /*0f30*/  IMAD.U32 R2, RZ, RZ, UR8 ;  /* 0x00000008ff027e24 */ /* 0x000fc6000f8e00ff */
[----:B------:R-:W-:Y:S01]  /*0f40*/  @UP1 ULEA.HI.X UR11, UR4, UR11, UR7, 0x2, UP0 ;  /* 0x0000000b040b1291 */ /* 0x000fe200080f1407 */
[----:B------:R-:W-:Y:S01]  /*0f50*/  IMAD.U32 R3, RZ, RZ, UR9 ;  /* 0x00000009ff037e24 */ /* 0x000fe2000f8e00ff */
[----:B------:R-:W-:Y:S01]  /*0f60*/  ULDC.64 UR8, c[0x0][0x418] ;  /* 0x0001060000087ab9 */ /* 0x000fe20000000a00 */
[----:B------:R-:W-:Y:S01]  /*0f70*/  IMAD.U32 R212, RZ, RZ, UR10 ;  /* 0x0000000affd47e24 */ /* 0x000fe2000f8e00ff */
[----:B------:R-:W-:Y:S01]  /*0f80*/  ULDC UR4, c[0x0][0x424] ;  /* 0x0001090000047ab9 */ /* 0x000fe20000000800 */
[----:B------:R-:W-:Y:S01]  /*0f90*/  ULDC UR7, c[0x0][0x2f0] ;  /* 0x0000bc0000077ab9 */ /* 0x000fe20000000800 */
[----:B------:R-:W-:Y:S01]  /*0fa0*/  IMAD.U32 R213, RZ, RZ, UR11 ;  /* 0x0000000bffd57e24 */ /* 0x000fe2000f8e00ff */
[----:B------:R0:W5:Y:S04]  /*0fb0*/  @P0 LDG.E R0, desc[UR36][R2.64] ;  /* 0x0000002402000981 */ /* 0x000168000c1e1900 */
[----:B------:R0:W5:Y:S01]  /*0fc0*/  @P2 LDG.E R212, desc[UR36][R212.64] ;  /* 0x00000024d4d42981 */ /* 0x000162000c1e1900 */
[----:B------:R-:W-:Y:S01]  /*0fd0*/  UISETP.NE.U32.AND UP0, UPT, UR8, URZ, UPT ;  /* 0x0000003f0800728c */ /* 0x000fe2000bf05070 */
[----:B------:R-:W-:-:S03]  /*0fe0*/  IMAD.U32 R221, RZ, RZ, UR6 ;  /* 0x00000006ffdd7e24 */ /* 0x000fc6000f8e00ff */
[----:B------:R-:W-:-:S03]  /*0ff0*/  UISETP.NE.AND.EX UP0, UPT, UR9, URZ, UPT, UP0 ;  /* 0x0000003f0900728c */ /* 0x000fc6000bf05300 */
[----:B------:R-:W-:Y:S01]  /*1000*/  ULDC.64 UR8, c[0x0][0xb18] ;  /* 0x0002c60000087ab9 */ /* 0x000fe20000000a00 */
[----:B------:R-:W-:Y:S01]  /*1010*/  USEL UR4, UR4, 0x1, UP0 ;  /* 0x0000000104047887 */ /* 0x000fe20008000000 */
[----:B------:R-:W-:-:S03]  /*1020*/  ISETP.NE.U32.AND P1, PT, RZ, UR8, PT ;  /* 0x00000008ff007c0c */ /* 0x000fc6000bf25070 */
[----:B------:R-:W-:Y:S01]  /*1030*/  UIMAD UR4, UR4, UR7, URZ ;  /* 0x00000007040472a4 */ /* 0x000fe2000f8e023f */
[----:B------:R-:W-:Y:S01]  /*1040*/  ISETP.NE.AND.EX P1, PT, RZ, UR9, PT, P1 ;  /* 0x00000009ff007c0c */ /* 0x000fe2000bf25310 */
[----:B0--34-:R-:W-:-:S12]  /*1050*/  @P2 BRA `(.L_x_5651) ;  /* 0x0000000000342947 */ /* 0x019fd80003800000 */
[----:B------:R-:W-:Y:S01]  /*1060*/  ULDC.64 UR6, c[0x0][0xaf8] ;  /* 0x0002be0000067ab9 */ /* 0x000fe20000000a00 */
[----:B-----5:R-:W0:Y:S01]  /*1070*/  LDC R212, c[0x0][0x288] ;  /* 0x0000a200ffd47b82 */ /* 0x020e220000000800 */
[----:B------:R-:W-:-:S04]  /*1080*/  ISETP.NE.U32.AND P0, PT, RZ, UR6, PT ;  /* 0x00000006ff007c0c */ /* 0x000fc8000bf05070 */
[----:B------:R-:W-:-:S13]  /*1090*/  ISETP.NE.AND.EX P0, PT, RZ, UR7, PT, P0 ;  /* 0x00000007ff007c0c */ /* 0x000fda000bf05300 */
[----:B------:R-:W-:Y:S05]  /*10a0*/  @!P0 BRA `(.L_x_5651) ;  /* 0x0000000000208947 */ /* 0x000fea0003800000 */
[----:B------:R-:W-:Y:S01]  /*10b0*/  R2UR UR10, R220 ;  /* 0x00000000dc0a72ca */ /* 0x000fe200000e0000 */
[----:B------:R-:W-:-:S12]  /*10c0*/  ULDC.64 UR6, c[0x0][0xaf8] ;  /* 0x0002be0000067ab9 */ /* 0x000fd80000000a00 */
[----:B------:R-:W-:-:S06]  /*10d0*/  UIMAD.WIDE UR6, UR10, 0x4, UR6 ;  /* 0x000000040a0678a5 */ /* 0x000fcc000f8e0206 */
[----:B------:R-:W-:Y:S02]  /*10e0*/  IMAD.U32 R2, RZ, RZ, UR6 ;  /* 0x00000006ff027e24 */ /* 0x000fe4000f8e00ff */
[----:B------:R-:W-:-:S05]  /*10f0*/  IMAD.U32 R3, RZ, RZ, UR7 ;  /* 0x00000007ff037e24 */ /* 0x000fca000f8e00ff */
[----:B0-----:R-:W2:Y:S04]  /*1100*/  LDG.E R212, desc[UR36][R2.64] ;  /* 0x0000002402d47981 */ /* 0x001ea8000c1e1900 */
[----:B------:R-:W2:Y:S02]  /*1110*/  LDG.E R5, desc[UR36][R2.64+0x4] ;  /* 0x0000042402057981 */ /* 0x000ea4000c1e1900 */
[----:B--2---:R-:W-:-:S07]  /*1120*/  IMAD.IADD R212, R5, 0x1, -R212 ;  /* 0x0000000105d47824 */ /* 0x004fce00078e0ad4 */
.L_x_5651:
[----:B------:R-:W-:Y:S01]  /*1130*/  IMAD.U32 R213, RZ, RZ, UR4 ;  /* 0x00000004ffd57e24 */ /* 0x000fe2000f8e00ff */
[----:B------:R-:W-:Y:S06]  /*1140*/  @!P1 BRA `(.L_x_5652) ;  /* 0x0000000000209947 */ /* 0x000fec0003800000 */
[----:B------:R-:W-:Y:S02]  /*1150*/  R2UR UR6, R220 ;  /* 0x00000000dc0672ca */ /* 0x000fe400000e0000 */
[----:B------:R-:W-:-:S11]  /*1160*/  R2UR UR7, R222 ;  /* 0x00000000de0772ca */ /* 0x000fd600000e0000 */
[----:B------:R-:W-:-:S04]  /*1170*/  ULEA UR4, UP0, UR6, UR8, 0x2 ;  /* 0x0000000806047291 */ /* 0x000fc8000f80103f */
[----:B------:R-:W-:Y:S02]  /*1180*/  ULEA.HI.X UR6, UR6, UR9, UR7, 0x2, UP0 ;  /* 0x0000000906067291 */ /* 0x000fe400080f1407 */
[----:B------:R-:W-:-:S04]  /*1190*/  IMAD.U32 R2, RZ, RZ, UR4 ;  /* 0x00000004ff027e24 */ /* 0x000fc8000f8e00ff */
[----:B------:R-:W-:-:S05]  /*11a0*/  IMAD.U32 R3, RZ, RZ, UR6 ;  /* 0x00000006ff037e24 */ /* 0x000fca000f8e00ff */
[----:B------:R1:W5:Y:S01]  /*11b0*/  LDG.E R213, desc[UR36][R2.64] ;  /* 0x0000002402d57981 */ /* 0x000362000c1e1900 */
[----:B------:R-:W-:Y:S05]  /*11c0*/  BRA `(.L_x_5653) ;  /* 0x0000000000307947 */ /* 0x000fea0003800000 */
.L_x_5652:
[----:B------:R-:W-:Y:S02]  /*11d0*/  ULDC.64 UR6, c[0x0][0xb00] ;  /* 0x0002c00000067ab9 */ /* 0x000fe40000000a00 */
[----:B------:R-:W-:-:S04]  /*11e0*/  ISETP.NE.U32.AND P0, PT, RZ, UR6, PT ;  /* 0x00000006ff007c0c */ /* 0x000fc8000bf05070 */
[----:B------:R-:W-:-:S13]  /*11f0*/  ISETP.NE.AND.EX P0, PT, RZ, UR7, PT, P0 ;  /* 0x00000007ff007c0c */ /* 0x000fda000bf05300 */
[----:B------:R-:W-:Y:S05]  /*1200*/  @!P0 BRA `(.L_x_5653) ;  /* 0x0000000000208947 */ /* 0x000fea0003800000 */
[----:B------:R-:W-:Y:S01]  /*1210*/  R2UR UR4, R220 ;  /* 0x00000000dc0472ca */ /* 0x000fe200000e0000 */
[----:B------:R-:W-:-:S12]  /*1220*/  ULDC.64 UR6, c[0x0][0xb00] ;  /* 0x0002c00000067ab9 */ /* 0x000fd80000000a00 */
[----:B------:R-:W-:-:S06]  /*1230*/  UIMAD.WIDE UR6, UR4, 0x4, UR6 ;  /* 0x00000004040678a5 */ /* 0x000fcc000f8e0206 */
[----:B------:R-:W-:Y:S01]  /*1240*/  MOV R2, UR6 ;  /* 0x0000000600027c02 */ /* 0x000fe20008000f00 */
[----:B------:R-:W-:-:S05]  /*1250*/  IMAD.U32 R3, RZ, RZ, UR7 ;  /* 0x00000007ff037e24 */ /* 0x000fca000f8e00ff */
[----:B------:R-:W2:Y:S04]  /*1260*/  LDG.E R213, desc[UR36][R2.64] ;  /* 0x0000002402d57981 */ /* 0x000ea8000c1e1900 */
[----:B------:R-:W2:Y:S02]  /*1270*/  LDG.E R4, desc[UR36][R2.64+0x4] ;  /* 0x0000042402047981 */ /* 0x000ea4000c1e1900 */
[----:B--2---:R-:W-:-:S07]  /*1280*/  IMAD.IADD R213, R4, 0x1, -R213 ;  /* 0x0000000104d57824 */ /* 0x004fce00078e0ad5 */
.L_x_5653:
[----:B-1----:R-:W1:Y:S01]  /*1290*/  LDC R2, c[0x0][0x448] ;  /* 0x00011200ff027b82 */ /* 0x002e620000000800 */
[----:B------:R-:W-:Y:S01]  /*12a0*/  USHF.L.U32 UR61, UR5, 0x7, URZ ;  /* 0x00000007053d7899 */ /* 0x000fe2000800063f */
[----:B-----5:R-:W-:Y:S01]  /*12b0*/  IMAD.IADD R213, R213, 0x1, -R0 ;  /* 0x00000001d5d57824 */ /* 0x020fe200078e0a00 */
[----:B------:R-:W-:Y:S01]  /*12c0*/  CS2R R148, SRZ ;  /* 0x0000000000947805 */ /* 0x000fe2000001ff00 */
[----:B------:R-:W-:Y:S01]  /*12d0*/  IMAD.MOV.U32 R150, RZ, RZ, RZ ;  /* 0x000000ffff967224 */ /* 0x000fe200078e00ff */
[----:B------:R-:W-:Y:S01]  /*12e0*/  UIADD3 UR4, UR61, 0x7f, URZ ;  /* 0x0000007f3d047890 */ /* 0x000fe2000fffe03f */
[----:B------:R-:W-:Y:S02]  /*12f0*/  CS2R R146, SRZ ;  /* 0x0000000000927805 */ /* 0x000fe4000001ff00 */
[----:B0-----:R-:W-:Y:S02]  /*1300*/  IADD3 R3, R213, 0x60, -R212 ;  /* 0x00000060d5037810 */ /* 0x001fe40007ffe8d4 */
        /* <DEDUP_REMOVED lines=16> */
[----:B-1----:R-:W-:Y:S02]  /*1410*/  ISETP.NE.AND P0, PT, R2, 0x1, PT ;  /* 0x000000010200780c */ /* 0x002fe40003f05270 */
        /* <DEDUP_REMOVED lines=12> */
[----:B------:R-:W0:Y:S01]  /*14e0*/  @P0 LDC R2, c[0x0][0x44c] ;  /* 0x00011300ff020b82 */ /* 0x000e220000000800 */
[----:B------:R-:W-:Y:S02]  /*14f0*/  CS2R R92, SRZ ;  /* 0x00000000005c7805 */ /* 0x000fe4000001ff00 */
[----:B------:R-:W-:Y:S02]  /*1500*/  CS2R R90, SRZ ;  /* 0x00000000005a7805 */ /* 0x000fe4000001ff00 */
[----:B------:R-:W-:Y:S02]  /*1510*/  CS2R R88, SRZ ;  /* 0x0000000000587805 */ /* 0x000fe4000001ff00 */
[----:B------:R-:W-:-:S02]  /*1520*/  CS2R R86, SRZ ;  /* 0x0000000000567805 */ /* 0x000fc4000001ff00 */
[----:B------:R-:W-:Y:S02]  /*1530*/  CS2R R84, SRZ ;  /* 0x0000000000547805 */ /* 0x000fe4000001ff00 */
[----:B------:R-:W-:Y:S02]  /*1540*/  CS2R R82, SRZ ;  /* 0x0000000000527805 */ /* 0x000fe4000001ff00 */
[----:B------:R-:W-:Y:S01]  /*1550*/  CS2R R80, SRZ ;  /* 0x0000000000507805 */ /* 0x000fe2000001ff00 */
[----:B------:R-:W1:Y:S01]  /*1560*/  @P0 LDC R5, c[0x0][0x450] ;  /* 0x00011400ff050b82 */ /* 0x000e620000000800 */
        /* <DEDUP_REMOVED lines=14> */
[----:B------:R-:W-:Y:S01]  /*1650*/  CS2R R52, SRZ ;  /* 0x0000000000347805 */ /* 0x000fe2000001ff00 */
[----:B0-----:R-:W-:Y:S01]  /*1660*/  @P0 IMAD.HI.U32 R2, R2, UR4, RZ ;  /* 0x0000000402020c27 */ /* 0x001fe2000f8e00ff */
[----:B------:R-:W-:-:S02]  /*1670*/  CS2R R48, SRZ ;  /* 0x0000000000307805 */ /* 0x000fc4000001ff00 */
[----:B------:R-:W-:Y:S02]  /*1680*/  CS2R R160, SRZ ;  /* 0x0000000000a07805 */ /* 0x000fe4000001ff00 */
[----:B------:R-:W-:Y:S02]  /*1690*/  CS2R R42, SRZ ;  /* 0x00000000002a7805 */ /* 0x000fe4000001ff00 */
[----:B------:R-:W-:Y:S02]  /*16a0*/  CS2R R44, SRZ ;  /* 0x00000000002c7805 */ /* 0x000fe4000001ff00 */
[----:B------:R-:W-:Y:S02]  /*16b0*/  CS2R R40, SRZ ;  /* 0x0000000000287805 */ /* 0x000fe4000001ff00 */
[----:B------:R-:W-:Y:S02]  /*16c0*/  CS2R R162, SRZ ;  /* 0x0000000000a27805 */ /* 0x000fe4000001ff00 */
[----:B------:R-:W-:-:S02]  /*16d0*/  CS2R R34, SRZ ;  /* 0x0000000000227805 */ /* 0x000fc4000001ff00 */
[----:B-1----:R-:W-:Y:S01]  /*16e0*/  @P0 SHF.R.U32.HI R0, RZ, R5, R2 ;  /* 0x00000005ff000219 */ /* 0x002fe20000011602 */
[----:B------:R-:W-:Y:S01]  /*16f0*/  VIADD R2, R213, 0x5f ;  /* 0x0000005fd5027836 */ /* 0x000fe20000000000 */
[----:B------:R-:W-:Y:S02]  /*1700*/  PLOP3.LUT P0, PT, PT, PT, PT, 0x80, 0x0 ;  /* 0x000000000000781c */ /* 0x000fe40003f0f070 */
[----:B------:R-:W-:Y:S02]  /*1710*/  CS2R R36, SRZ ;  /* 0x0000000000247805 */ /* 0x000fe4000001ff00 */
[----:B------:R-:W-:Y:S01]  /*1720*/  CS2R R32, SRZ ;  /* 0x0000000000207805 */ /* 0x000fe2000001ff00 */
[----:B------:R-:W-:Y:S01]  /*1730*/  IMAD.IADD R0, R3, 0x1, R0 ;  /* 0x0000000103007824 */ /* 0x000fe200078e0200 */
[----:B------:R-:W-:Y:S01]  /*1740*/  CS2R R164, SRZ ;  /* 0x0000000000a47805 */ /* 0x000fe2000001ff00 */
[----:B------:R-:W-:Y:S01]  /*1750*/  IMAD.HI R2, R2, 0x2aaaaaab, RZ ;  /* 0x2aaaaaab02027827 */ /* 0x000fe200078e02ff */
[----:B------:R-:W-:-:S02]  /*1760*/  CS2R R26, SRZ ;  /* 0x00000000001a7805 */ /* 0x000fc4000001ff00 */
[----:B------:R-:W-:Y:S02]  /*1770*/  CS2R R28, SRZ ;  /* 0x00000000001c7805 */ /* 0x000fe4000001ff00 */
[----:B------:R-:W-:Y:S01]  /*1780*/  CS2R R24, SRZ ;  /* 0x0000000000187805 */ /* 0x000fe2000001ff00 */
[----:B------:R-:W-:Y:S01]  /*1790*/  IMAD.HI R0, R0, 0x2aaaaaab, RZ ;  /* 0x2aaaaaab00007827 */ /* 0x000fe200078e02ff */
[----:B------:R-:W-:-:S04]  /*17a0*/  SHF.R.U32.HI R3, RZ, 0x1f, R2 ;  /* 0x0000001fff037819 */ /* 0x000fc80000011602 */
[----:B------:R-:W-:Y:S02]  /*17b0*/  SHF.R.U32.HI R5, RZ, 0x1f, R0 ;  /* 0x0000001fff057819 */ /* 0x000fe40000011600 */
[----:B------:R-:W-:Y:S02]  /*17c0*/  LEA.HI.SX32 R3, R2, R3, 0x1c ;  /* 0x0000000302037211 */ /* 0x000fe400078fe2ff */
[----:B------:R-:W-:Y:S01]  /*17d0*/  LEA.HI.SX32 R202, R0, R5, 0x1c ;  /* 0x0000000500ca7211 */ /* 0x000fe200078fe2ff */
[----:B------:R-:W-:-:S03]  /*17e0*/  IMAD.MOV.U32 R0, RZ, RZ, RZ ;  /* 0x000000ffff007224 */ /* 0x000fc600078e00ff */
[----:B------:R-:W-:Y:S02]  /*17f0*/  VIMNMX R202, R3, R202, PT ;  /* 0x000000ca03ca7248 */ /* 0x000fe40003fe0100 */
[----:B------:R-:W-:Y:S02]  /*1800*/  CS2R R2, SRZ ;  /* 0x0000000000027805 */ /* 0x000fe4000001ff00 */
[----:B------:R-:W-:-:S13]  /*1810*/  ISETP.GE.AND P1, PT, R202, 0x1, PT ;  /* 0x00000001ca00780c */ /* 0x000fda0003f26270 */
[----:B------:R-:W-:Y:S05]  /*1820*/  @!P1 BRA `(.L_x_5654) ;  /* 0x0000008000609947 */ /* 0x000fea0003800000 */
        /* <DEDUP_REMOVED lines=39> */
.L_x_5655:
[----:B------:R-:W-:Y:S01]  /*1aa0*/  LEA.HI R0, R224, R224, RZ, 0x1 ;  /* 0x000000e0e0007211 */ /* 0x000fe200078f08ff */
[----:B------:R-:W0:Y:S03]  /*1ab0*/  S2R R2, SR_TID.X ;  /* 0x0000000000027919 */ /* 0x000e260000002100 */
[----:B------:R-:W-:-:S05]  /*1ac0*/  LOP3.LUT R3, R0, 0xfffffffe, RZ, 0xc0, !PT ;  /* 0xfffffffe00037812 */ /* 0x000fca00078ec0ff */
[----:B------:R-:W-:-:S05]  /*1ad0*/  IMAD.IADD R0, R224, 0x1, -R3 ;  /* 0x00000001e0007824 */ /* 0x000fca00078e0a03 */
[----:B------:R-:W-:-:S04]  /*1ae0*/  SHF.L.U32 R0, R0, 0x1f, RZ ;  /* 0x0000001f00007819 */ /* 0x000fc800000006ff */
[----:B------:R-:W1:Y:S01]  /*1af0*/  SYNCS.PHASECHK.TRANS64.TRYWAIT P0, [UR40+0x32400], R0 ;  /* 0x03240000ff0075a7 */ /* 0x000e620008000168 */
[----:B0-----:R-:W-:-:S05]  /*1b00*/  SHF.R.U32.HI R2, RZ, 0x7, R2 ;  /* 0x00000007ff027819 */ /* 0x001fca0000011602 */
[----:B------:R-:W-:Y:S01]  /*1b10*/  VIADD R207, R2, 0x8 ;  /* 0x0000000802cf7836 */ /* 0x000fe20000000000 */
[----:B-1----:R-:W-:Y:S06]  /*1b20*/  @!P0 BRA `(.L_x_5656) ;  /* 0x0000011000588947 */ /* 0x002fec0003800000 */
.L_x_5802:
[----:B------:R-:W-:Y:S05]  /*1b30*/  WARPSYNC.ALL ;  /* 0x0000000000007948 */ /* 0x000fea0003800000 */
[----:B------:R-:W-:Y:S01]  /*1b40*/  R2UR UR4, R229 ;  /* 0x00000000e50472ca */ /* 0x000fe200000e0000 */
[----:B------:R1:W-:-:S12]  /*1b50*/  BAR.SYNC.DEFER_BLOCKING R207, 0x100 ;  /* 0x000400cf0000751d */ /* 0x0003d80000010000 */
[----:B------:R-:W-:-:S05]  /*1b60*/  IMAD.U32 R2, RZ, RZ, UR4 ;  /* 0x00000004ff027e24 */ /* 0x000fca000f8e00ff */
[----:B------:R-:W-:-:S13]  /*1b70*/  ISETP.NE.AND P0, PT, R2, 0x3, PT ;  /* 0x000000030200780c */ /* 0x000fda0003f05270 */
[----:B-1----:R-:W-:Y:S05]  /*1b80*/  @!P0 BRA `(.L_x_5657) ;  /* 0x0000000000048947 */ /* 0x002fea0003800000 */
[----:B------:R-:W-:Y:S01]  /*1b90*/  BPT.TRAP 0x1 ;  /* 0x000000040000795c */ /* 0x000fe20000300000 */
.L_x_5657:
[----:B------:R-:W-:Y:S01]  /*1ba0*/  ULEA UR6, UR38, UR40, 0x3 ;  /* 0x0000002826067291 */ /* 0x000fe2000f8e183f */
[----:B------:R-:W-:-:S05]  /*1bb0*/  IMAD.U32 R2, RZ, RZ, UR39 ;  /* 0x00000027ff027e24 */ /* 0x000fca000f8e00ff */
[----:B------:R-:W-:-:S04]  /*1bc0*/  SHF.L.U32 R2, R2, 0x1f, RZ ;  /* 0x0000001f02027819 */ /* 0x000fc800000006ff */
[----:B------:R1:W2:Y:S01]  /*1bd0*/  SYNCS.PHASECHK.TRANS64.TRYWAIT P1, [UR6+0x32430], R2 ;  /* 0x03243002ff0075a7 */ /* 0x0002a20008020146 */
[----:B------:R-:W-:Y:S05]  /*1be0*/  @!P0 BRA `(.L_x_5658) ;  /* 0x0000000000048947 */ /* 0x000fea0003800000 */
[----:B------:R-:W-:Y:S01]  /*1bf0*/  BPT.TRAP 0x1 ;  /* 0x000000040000795c */ /* 0x000fe20000300000 */
.L_x_5658:
[----:B--2---:R-:W-:Y:S05]  /*1c00*/  @P1 BRA `(.L_x_5659) ;  /* 0x0000000000081947 */ /* 0x004fea0003800000 */
[----:B------:R-:W2:Y:S02]  /*1c10*/  SYNCS.PHASECHK.TRANS64.TRYWAIT P1, [UR6+0x32430], R2 ;  /* 0x03243002ff0075a7 */ /* 0x000ea40008020146 */
[----:B--2---:R-:W-:Y:S05]  /*1c20*/  @!P1 BRA `(.L_x_5660) ;  /* 0x0000011000309947 */ /* 0x004fea0003800000 */
.L_x_5659:
        /* <DEDUP_REMOVED lines=9> */
[----:B------:R-:W-:Y:S01]  /*1cc0*/  MOV R20, UR5 ;  /* 0x0000000500147c02 */ /* 0x000fe20008000f00 */
        /* <DEDUP_REMOVED lines=38> */
.L_x_5803:
[----:B------:R-:W-:Y:S05]  /*1f30*/  @!P0 BRA `(.L_x_5662) ;  /* 0x0000000000048947 */ /* 0x000fea0003800000 */
[----:B------:R-:W-:Y:S01]  /*1f40*/  BPT.TRAP 0x1 ;  /* 0x000000040000795c */ /* 0x000fe20000300000 */
.L_x_5662:
[----:B------:R2:W3:Y:S01]  /*1f50*/  SYNCS.PHASECHK.TRANS64.TRYWAIT P1, [UR6+0x32450], R2 ;  /* 0x03245002ff0075a7 */ /* 0x0004e20008020146 */
[----:B------:R-:W-:Y:S05]  /*1f60*/  @!P0 BRA `(.L_x_5663) ;  /* 0x0000000000048947 */ /* 0x000fea0003800000 */
[----:B------:R-:W-:Y:S01]  /*1f70*/  BPT.TRAP 0x1 ;  /* 0x000000040000795c */ /* 0x000fe20000300000 */
.L_x_5663:
[----:B---3--:R-:W-:Y:S05]  /*1f80*/  @P1 BRA `(.L_x_5664) ;  /* 0x0000000000081947 */ /* 0x008fea0003800000 */
[----:B------:R-:W3:Y:S02]  /*1f90*/  SYNCS.PHASECHK.TRANS64.TRYWAIT P1, [UR6+0x32450], R2 ;  /* 0x03245002ff0075a7 */ /* 0x000ee40008020146 */
[----:B---3--:R-:W-:Y:S05]  /*1fa0*/  @!P1 BRA `(.L_x_5665) ;  /* 0x0000010c00809947 */ /* 0x008fea0003800000 */
.L_x_5664:
        /* <DEDUP_REMOVED lines=84> */
[----:B------:R-:W-:Y:S01]  /*24f0*/  MOV R6, UR12 ;  /* 0x0000000c00067c02 */ /* 0x000fe20008000f00 */
        /* <DEDUP_REMOVED lines=57> */
.L_x_5666:
[----:B------:R-:W1:Y:S01]  /*2890*/  LDC R4, c[0x0][0x448] ;  /* 0x00011200ff047b82 */ /* 0x000e620000000800 */
[----:B------:R-:W-:Y:S01]  /*28a0*/  ULDC UR5, c[0x0][0xa80] ;  /* 0x0002a00000057ab9 */ /* 0x000fe20000000800 */
[----:B------:R-:W-:Y:S02]  /*28b0*/  UIADD3 UR10, UR6, 0x32440, URZ ;  /* 0x00032440060a7890 */ /* 0x000fe4000fffe03f */
[----:B------:R-:W-:Y:S02]  /*28c0*/  ULOP3.LUT UR7, UR7, 0x3000000, URZ, 0xfc, !UPT ;  /* 0x0300000007077892 */ /* 0x000fe4000f8efc3f */
[----:B------:R-:W-:Y:S02]  /*28d0*/  UPRMT UR10, UR48, 0x654, UR10 ;  /* 0x00000654300a7896 */ /* 0x000fe4000800000a */
[----:B------:R-:W-:Y:S01]  /*28e0*/  UIMAD UR4, UR38, 0xc00, UR7 ;  /* 0x00000c00260478a4 */ /* 0x000fe2000f8e0207 */
[----:B------:R-:W-:-:S06]  /*28f0*/  UMOV UR11, 0x40000040 ;  /* 0x40000040000b7882 */ /* 0x000fcc0000000000 */
[----:B------:R-:W-:Y:S01]  /*2900*/  SYNCS.ARRIVE.TRANS64.RED.A1T0 RZ, [UR10], RZ ;  /* 0x000000ffffff79a7 */ /* 0x000fe2000810040a */
[----:B------:R-:W-:Y:S01]  /*2910*/  UMOV UR10, UR4 ;  /* 0x00000004000a7c82 */ /* 0x000fe20008000000 */
[----:B------:R2:W-:Y:S01]  /*2920*/  BAR.SYNC.DEFER_BLOCKING R207, 0x100 ;  /* 0x000400cf0000751d */ /* 0x0005e20000010000 */
[----:B-1----:R-:W-:Y:S01]  /*2930*/  ISETP.NE.AND P6, PT, R4, 0x1, PT ;  /* 0x000000010400780c */ /* 0x002fe20003fc5270 */
[----:B------:R-:W-:-:S12]  /*2940*/  VIADD R4, R214, UR61 ;  /* 0x0000003dd6047c36 */ /* 0x000fd80008000000 */
[----:B------:R-:W1:Y:S08]  /*2950*/  @P6 LDC R5, c[0x0][0x44c] ;  /* 0x00011300ff056b82 */ /* 0x000e700000000800 */
[----:B------:R-:W3:Y:S01]  /*2960*/  @P6 LDC R72, c[0x0][0x450] ;  /* 0x00011400ff486b82 */ /* 0x000ee20000000800 */
[----:B-1----:R-:W-:-:S05]  /*2970*/  @P6 IMAD.HI.U32 R5, R4, R5, RZ ;  /* 0x0000000504056227 */ /* 0x002fca00078e00ff */
[----:B---3--:R-:W-:Y:S01]  /*2980*/  @P6 SHF.R.U32.HI R4, RZ, R72, R5 ;  /* 0x00000048ff046219 */ /* 0x008fe20000011605 */
[----:B------:R-:W-:-:S04]  /*2990*/  IMAD R5, R202, -0x60, R213 ;  /* 0xffffffa0ca057824 */ /* 0x000fc800078e02d5 */
[----:B------:R-:W1:Y:S01]  /*29a0*/  SHFL.IDX PT, R21, R4, RZ, 0x1c1f ;  /* 0x001c1fff04157589 */ /* 0x000e6200000e0000 */
[----:B------:R-:W-:-:S03]  /*29b0*/  VIADD R72, R5, 0x60 ;  /* 0x0000006005487836 */ /* 0x000fc60000000000 */
[----:B------:R-:W3:Y:S01]  /*29c0*/  SHFL.IDX PT, R73, R4, 0x1, 0x1c1f ;  /* 0x003c1f0004497f89 */ /* 0x000ee200000e0000 */
[----:B------:R-:W-:-:S05]  /*29d0*/  IMAD R5, R215, -0x2, R72 ;  /* 0xfffffffed7057824 */ /* 0x000fca00078e0248 */
[----:B------:R-:W-:-:S04]  /*29e0*/  IADD3 R72, -R212, 0x1, R5 ;  /* 0x00000001d4487810 */ /* 0x000fc80007ffe105 */
[----:B-1----:R-:W-:-:S04]  /*29f0*/  VIADDMNMX R21, R21, R72, R5, PT ;  /* 0x0000004815157246 */ /* 0x002fc80003800105 */
[C---:B------:R-:W-:Y:S02]  /*2a00*/  ISETP.GT.AND P5, PT, R21.reuse, RZ, PT ;  /* 0x000000ff1500720c */ /* 0x040fe40003fa4270 */
[C---:B------:R-:W-:Y:S02]  /*2a10*/  ISETP.GT.AND P4, PT, R21.reuse, 0x1, PT ;  /* 0x000000011500780c */ /* 0x040fe40003f84270 */
[----:B------:R-:W-:Y:S02]  /*2a20*/  FSEL R24, R24, -INF , P5 ;  /* 0xff80000018187808 */ /* 0x000fe40002800000 */
[C---:B------:R-:W-:Y:S02]  /*2a30*/  ISETP.GT.AND P2, PT, R21.reuse, 0x10, PT ;  /* 0x000000101500780c */ /* 0x040fe40003f44270 */
[----:B------:R-:W-:Y:S02]  /*2a40*/  ISETP.GT.AND P5, PT, R21, 0x11, PT ;  /* 0x000000111500780c */ /* 0x000fe40003fa4270 */
[----:B---3--:R-:W-:-:S02]  /*2a50*/  VIADDMNMX R73, R73, R72, R5, PT ;  /* 0x0000004849497246 */ /* 0x008fc40003800105 */
[----:B------:R-:W-:Y:S02]  /*2a60*/  ISETP.GT.AND P3, PT, R21, 0x8, PT ;  /* 0x000000081500780c */ /* 0x000fe40003f64270 */
[----:B------:R-:W-:Y:S02]  /*2a70*/  FSEL R72, R25, -INF , P4 ;  /* 0xff80000019487808 */ /* 0x000fe40002000000 */
[----:B------:R-:W-:Y:S02]  /*2a80*/  ISETP.GT.AND P4, PT, R21, 0x18, PT ;  /* 0x000000181500780c */ /* 0x000fe40003f84270 */
[----:B------:R-:W-:Y:S02]  /*2a90*/  FSEL R5, R32, -INF , P2 ;  /* 0xff80000020057808 */ /* 0x000fe40001000000 */
[----:B------:R-:W-:Y:S02]  /*2aa0*/  FSEL R157, R33, -INF , P5 ;  /* 0xff800000219d7808 */ /* 0x000fe40002800000 */
[----:B------:R-:W-:-:S02]  /*2ab0*/  ISETP.GT.AND P2, PT, R21, 0x21, PT ;  /* 0x000000211500780c */ /* 0x000fc40003f44270 */
[C---:B------:R-:W-:Y:S02]  /*2ac0*/  ISETP.GT.AND P5, PT, R21.reuse, 0x28, PT ;  /* 0x000000281500780c */ /* 0x040fe40003fa4270 */
[C---:B------:R-:W-:Y:S02]  /*2ad0*/  ISETP.GT.AND P1, PT, R21.reuse, 0x9, PT ;  /* 0x000000091500780c */ /* 0x040fe40003f24270 */
[----:B------:R-:W-:Y:S02]  /*2ae0*/  FSEL R28, R28, -INF , P3 ;  /* 0xff8000001c1c7808 */ /* 0x000fe40001800000 */
[C---:B------:R-:W-:Y:S02]  /*2af0*/  ISETP.GT.AND P3, PT, R21.reuse, 0x19, PT ;  /* 0x000000191500780c */ /* 0x040fe40003f64270 */
[----:B------:R-:W-:Y:S02]  /*2b00*/  FSEL R162, R36, -INF , P4 ;  /* 0xff80000024a27808 */ /* 0x000fe40002000000 */
[----:B------:R-:W-:-:S02]  /*2b10*/  ISETP.GT.AND P4, PT, R21, 0x29, PT ;  /* 0x000000291500780c */ /* 0x000fc40003f84270 */
[----:B------:R-:W-:Y:S02]  /*2b20*/  FSEL R158, R41, -INF , P2 ;  /* 0xff800000299e7808 */ /* 0x000fe40001000000 */
[----:B------:R-:W-:Y:S02]  /*2b30*/  FSEL R163, R44, -INF , P5 ;  /* 0xff8000002ca37808 */ /* 0x000fe40002800000 */
[C---:B------:R-:W-:Y:S02]  /*2b40*/  ISETP.GT.AND P2, PT, R21.reuse, 0x38, PT ;  /* 0x000000381500780c */ /* 0x040fe40003f44270 */
[----:B------:R-:W-:Y:S02]  /*2b50*/  ISETP.GT.AND P5, PT, R21, 0x39, PT ;  /* 0x000000391500780c */ /* 0x000fe40003fa4270 */
[----:B------:R-:W-:Y:S02]  /*2b60*/  FSEL R74, R29, -INF , P1 ;  /* 0xff8000001d4a7808 */ /* 0x000fe40000800000 */
[----:B------:R-:W-:-:S02]  /*2b70*/  FMNMX.FTZ R25, R24, R72, !PT ;  /* 0x0000004818197209 */ /* 0x000fc40007810000 */
[----:B------:R-:W-:Y:S02]  /*2b80*/  ISETP.GT.AND P1, PT, R21, 0x20, PT ;  /* 0x000000201500780c */ /* 0x000fe40003f24270 */
[----:B------:R-:W-:Y:S02]  /*2b90*/  FSEL R167, R37, -INF , P3 ;  /* 0xff80000025a77808 */ /* 0x000fe40001800000 */
[----:B------:R-:W-:Y:S02]  /*2ba0*/  ISETP.GT.AND P3, PT, R21, 0x30, PT ;  /* 0x000000301500780c */ /* 0x000fe40003f64270 */
[----:B------:R-:W-:Y:S02]  /*2bb0*/  FSEL R168, R45, -INF , P4 ;  /* 0xff8000002da87808 */ /* 0x000fe40002000000 */
[----:B------:R-:W-:Y:S02]  /*2bc0*/  ISETP.GT.AND P4, PT, R21, 0x40, PT ;  /* 0x000000401500780c */ /* 0x000fe40003f84270 */
[----:B------:R-:W-:-:S02]  /*2bd0*/  FSEL R164, R52, -INF , P2 ;  /* 0xff80000034a47808 */ /* 0x000fc40001000000 */
[----:B------:R-:W-:Y:S02]  /*2be0*/  FSEL R169, R53, -INF , P5 ;  /* 0xff80000035a97808 */ /* 0x000fe40002800000 */
[C---:B------:R-:W-:Y:S02]  /*2bf0*/  ISETP.GT.AND P2, PT, R21.reuse, 0x49, PT ;  /* 0x000000491500780c */ /* 0x040fe40003f44270 */
[C---:B------:R-:W-:Y:S02]  /*2c00*/  ISETP.GT.AND P5, PT, R21.reuse, 0x50, PT ;  /* 0x000000501500780c */ /* 0x040fe40003fa4270 */
[----:B------:R-:W-:Y:S02]  /*2c10*/  FMNMX.FTZ R25, R28, R25, !PT ;  /* 0x000000191c197209 */ /* 0x000fe40007810000 */
[----:B------:R-:W-:Y:S02]  /*2c20*/  FSEL R206, R40, -INF , P1 ;  /* 0xff80000028ce7808 */ /* 0x000fe40000800000 */
[----:B------:R-:W-:-:S02]  /*2c30*/  ISETP.GT.AND P1, PT, R21, 0x31, PT ;  /* 0x000000311500780c */ /* 0x000fc40003f24270 */
[----:B------:R-:W-:Y:S02]  /*2c40*/  FSEL R205, R48, -INF , P3 ;  /* 0xff80000030cd7808 */ /* 0x000fe40001800000 */
[C---:B------:R-:W-:Y:S02]  /*2c50*/  ISETP.GT.AND P3, PT, R21.reuse, 0x41, PT ;  /* 0x000000411500780c */ /* 0x040fe40003f64270 */
[----:B------:R-:W-:Y:S02]  /*2c60*/  FSEL R204, R56, -INF , P4 ;  /* 0xff80000038cc7808 */ /* 0x000fe40002000000 */
[----:B------:R-:W-:Y:S02]  /*2c70*/  ISETP.GT.AND P4, PT, R21, 0x51, PT ;  /* 0x000000511500780c */ /* 0x000fe40003f84270 */
[----:B------:R-:W-:Y:S02]  /*2c80*/  FSEL R170, R61, -INF , P2 ;  /* 0xff8000003daa7808 */ /* 0x000fe40001000000 */
[----:B------:R-:W-:-:S02]  /*2c90*/  FSEL R4, R64, -INF , P5 ;  /* 0xff80000040047808 */ /* 0x000fc40002800000 */
[----:B------:R-:W-:Y:S02]  /*2ca0*/  FMNMX.FTZ R32, R74, R25, !PT ;  /* 0x000000194a207209 */ /* 0x000fe40007810000 */
[C---:B------:R-:W-:Y:S02]  /*2cb0*/  ISETP.GT.AND P2, PT, R73.reuse, RZ, PT ;  /* 0x000000ff4900720c */ /* 0x040fe40003f44270 */
[----:B------:R-:W-:Y:S02]  /*2cc0*/  ISETP.GT.AND P5, PT, R73, 0x1, PT ;  /* 0x000000014900780c */ /* 0x000fe40003fa4270 */
[----:B------:R-:W-:Y:S02]  /*2cd0*/  FSEL R159, R49, -INF , P1 ;  /* 0xff800000319f7808 */ /* 0x000fe40000800000 */
[----:B------:R-:W-:Y:S02]  /*2ce0*/  ISETP.GT.AND P1, PT, R21, 0x48, PT ;  /* 0x000000481500780c */ /* 0x000fe40003f24270 */
[----:B------:R-:W-:-:S02]  /*2cf0*/  FSEL R160, R57, -INF , P3 ;  /* 0xff80000039a07808 */ /* 0x000fc40001800000 */
[----:B------:R-:W-:Y:S02]  /*2d00*/  ISETP.GT.AND P3, PT, R21, 0x58, PT ;  /* 0x000000581500780c */ /* 0x000fe40003f64270 */
[----:B------:R-:W-:Y:S02]  /*2d10*/  FSEL R161, R65, -INF , P4 ;  /* 0xff80000041a17808 */ /* 0x000fe40002000000 */
[----:B------:R-:W-:Y:S02]  /*2d20*/  FMNMX.FTZ R36, R5, R32, !PT ;  /* 0x0000002005247209 */ /* 0x000fe40007810000 */
[----:B------:R-:W-:Y:S02]  /*2d30*/  ISETP.GT.AND P4, PT, R73, 0x8, PT ;  /* 0x000000084900780c */ /* 0x000fe40003f84270 */
[----:B------:R-:W-:Y:S02]  /*2d40*/  FSEL R26, R26, -INF , P2 ;  /* 0xff8000001a1a7808 */ /* 0x000fe40001000000 */
[----:B------:R-:W-:-:S02]  /*2d50*/  FSEL R32, R27, -INF , P5 ;  /* 0xff8000001b207808 */ /* 0x000fc40002800000 */
[----:B------:R-:W-:Y:S02]  /*2d60*/  FSEL R165, R60, -INF , P1 ;  /* 0xff8000003ca57808 */ /* 0x000fe40000800000 */
[----:B------:R-:W-:Y:S02]  /*2d70*/  ISETP.GT.AND P1, PT, R21, 0x59, PT ;  /* 0x000000591500780c */ /* 0x000fe40003f24270 */
[----:B------:R-:W-:Y:S02]  /*2d80*/  FSEL R166, R68, -INF , P3 ;  /* 0xff80000044a67808 */ /* 0x000fe40001800000 */
        /* <DEDUP_REMOVED lines=16> */
[C---:B------:R-:W-:Y:S02]  /*2e90*/  ISETP.GT.AND P2, PT, R73.reuse, 0x19, PT ;  /* 0x000000194900780c */ /* 0x040fe40003f44270 */
        /* <DEDUP_REMOVED lines=50> */
[----:B------:R-:W-:Y:S02]  /*31c0*/  FSEL R171, R69, -INF , P1 ;  /* 0xff80000045ab7808 */ /* 0x000fe40000800000 */
        /* <DEDUP_REMOVED lines=13> */
[----:B------:R-:W-:Y:S01]  /*32a0*/  FSEL R197, R70, -INF , P1 ;  /* 0xff80000046c57808 */ /* 0x000fe20000800000 */
[----:B------:R-:W1:Y:S01]  /*32b0*/  SHFL.BFLY PT, R38, R25, 0x2, 0x1f ;  /* 0x0c401f0019267f89 */ /* 0x000e6200000e0000 */
[----:B------:R-:W-:Y:S02]  /*32c0*/  FMNMX.FTZ R34, R192, R21, !PT ;  /* 0x00000015c0227209 */ /* 0x000fe40007810000 */
[----:B------:R-:W-:Y:S02]  /*32d0*/  FSEL R203, R71, -INF , P2 ;  /* 0xff80000047cb7808 */ /* 0x000fe40001000000 */
[----:B------:R-:W-:-:S04]  /*32e0*/  FMNMX.FTZ R34, R197, R34, !PT ;  /* 0x00000022c5227209 */ /* 0x000fc80007810000 */
        /* <DEDUP_REMOVED lines=24> */
[----:B------:R-:W-:Y:S01]  /*3470*/  FFMA.FTZ R158, R158, UR5, -R199 ;  /* 0x000000059e9e7c23 */ /* 0x000fe200080108c7 */
        /* <DEDUP_REMOVED lines=8> */
[----:B------:R-:W-:Y:S01]  /*3500*/  FFMA.FTZ R193, R193, UR5, -R201 ;  /* 0x00000005c1c17c23 */ /* 0x000fe200080108c9 */
[--C-:B------:R-:W-:Y:S01]  /*3510*/  FFMA.FTZ R163, R163, UR5, -R199.reuse ;  /* 0x00000005a3a37c23 */ /* 0x100fe200080108c7 */
[----:B------:R-:W-:Y:S01]  /*3520*/  FFMA.FTZ R168, R168, UR5, -R199 ;  /* 0x00000005a8a87c23 */ /* 0x000fe200080108c7 */
        /* <DEDUP_REMOVED lines=9> */
[----:B------:R-:W3:Y:S01]  /*35c0*/  MUFU.EX2 R179, R179 ;  /* 0x000000b300b37308 */ /* 0x000ee20000000800 */
[----:B-1----:R-:W-:Y:S01]  /*35d0*/  F2FP.F16.F32.PACK_AB R152, R177, R176 ;  /* 0x000000b0b198723e */ /* 0x002fe200000000ff */
[--C-:B------:R-:W-:Y:S01]  /*35e0*/  FFMA.FTZ R174, R174, UR5, -R201.reuse ;  /* 0x00000005aeae7c23 */ /* 0x100fe200080108c9 */
[--C-:B------:R-:W-:Y:S01]  /*35f0*/  FFMA.FTZ R186, R186, UR5, -R201.reuse ;  /* 0x00000005baba7c23 */ /* 0x100fe200080108c9 */
[--C-:B------:R-:W-:Y:S01]  /*3600*/  FFMA.FTZ R191, R191, UR5, -R201.reuse ;  /* 0x00000005bfbf7c23 */ /* 0x100fe200080108c9 */
[----:B------:R-:W-:Y:S01]  /*3610*/  FFMA.FTZ R195, R195, UR5, -R201 ;  /* 0x00000005c3c37c23 */ /* 0x000fe200080108c9 */
[--C-:B------:R-:W-:Y:S01]  /*3620*/  FFMA.FTZ R204, R204, UR5, -R199.reuse ;  /* 0x00000005cccc7c23 */ /* 0x100fe200080108c7 */
[--C-:B------:R-:W-:Y:S01]  /*3630*/  FFMA.FTZ R160, R160, UR5, -R199.reuse ;  /* 0x00000005a0a07c23 */ /* 0x100fe200080108c7 */
[----:B------:R-:W-:Y:S01]  /*3640*/  MUFU.EX2 R180, R180 ;  /* 0x000000b400b47308 */ /* 0x000fe20000000800 */
[--C-:B------:R-:W-:Y:S01]  /*3650*/  FFMA.FTZ R165, R165, UR5, -R199.reuse ;  /* 0x00000005a5a57c23 */ /* 0x100fe200080108c7 */
[----:B------:R-:W-:Y:S01]  /*3660*/  FFMA.FTZ R170, R170, UR5, -R199 ;  /* 0x00000005aaaa7c23 */ /* 0x000fe200080108c7 */
[--C-:B------:R-:W-:Y:S01]  /*3670*/  FFMA.FTZ R175, R175, UR5, -R201.reuse ;  /* 0x00000005afaf7c23 */ /* 0x100fe200080108c9 */
[--C-:B------:R-:W-:Y:S01]  /*3680*/  FFMA.FTZ R187, R187, UR5, -R201.reuse ;  /* 0x00000005bbbb7c23 */ /* 0x100fe200080108c9 */
[--C-:B------:R-:W-:Y:S01]  /*3690*/  FFMA.FTZ R196, R196, UR5, -R201.reuse ;  /* 0x00000005c4c47c23 */ /* 0x100fe200080108c9 */
[----:B------:R-:W-:Y:S01]  /*36a0*/  FFMA.FTZ R198, R198, UR5, -R201 ;  /* 0x00000005c6c67c23 */ /* 0x000fe200080108c9 */
[--C-:B------:R-:W-:Y:S01]  /*36b0*/  FFMA.FTZ R4, R4, UR5, -R199.reuse ;  /* 0x0000000504047c23 */ /* 0x100fe200080108c7 */
[----:B------:R-:W1:Y:S01]  /*36c0*/  MUFU.EX2 R181, R181 ;  /* 0x000000b500b57308 */ /* 0x000e620000000800 */
        /* <DEDUP_REMOVED lines=12> */
[----:B-1----:R-:W-:Y:S01]  /*3790*/  F2FP.F16.F32.PACK_AB R153, R181, R180 ;  /* 0x000000b4b599723e */ /* 0x002fe200000000ff */
[----:B------:R-:W-:Y:S01]  /*37a0*/  FADD.FTZ R181, R180, R181 ;  /* 0x000000b5b4b57221 */ /* 0x000fe20000010000 */
[----:B------:R-:W-:-:S05]  /*37b0*/  FADD.FTZ R178, R179, R178 ;  /* 0x000000b2b3b27221 */ /* 0x000fca0000010000 */
[----:B------:R-:W1:Y:S08]  /*37c0*/  MUFU.EX2 R5, R5 ;  /* 0x0000000500057308 */ /* 0x000e700000000800 */
[----:B------:R-:W-:Y:S01]  /*37d0*/  MUFU.EX2 R157, R157 ;  /* 0x0000009d009d7308 */ /* 0x000fe20000000800 */
[----:B---3--:R-:W-:Y:S01]  /*37e0*/  F2FP.F16.F32.PACK_AB R155, R183, R182 ;  /* 0x000000b6b79b723e */ /* 0x008fe200000000ff */
[----:B------:R-:W-:-:S03]  /*37f0*/  FADD.FTZ R182, R182, R181 ;  /* 0x000000b5b6b67221 */ /* 0x000fc60000010000 */
[----:B------:R-:W-:Y:S01]  /*3800*/  WARPGROUP.ARRIVE ;  /* 0x00000000000079c5 */ /* 0x000fe20000000000 */
[----:B------:R-:W-:Y:S02]  /*3810*/  FADD.FTZ R183, R183, R182 ;  /* 0x000000b6b7b77221 */ /* 0x000fe40000010000 */
[----:B------:R-:W-:Y:S01]  /*3820*/  MUFU.EX2 R162, R162 ;  /* 0x000000a200a27308 */ /* 0x000fe20000000800 */
[----:B-1----:R-:W-:Y:S02]  /*3830*/  FADD.FTZ R178, R5, R178 ;  /* 0x000000b205b27221 */ /* 0x002fe40000010000 */
[----:B------:R-:W-:Y:S01]  /*3840*/  HGMMA.64x256x16.F32 R24, R152, gdesc[UR8].tnspB, RZ, !UPT, gsb0 ;  /* 0x43e0000898187df0 */ /* 0x000fe2000c0008ff */
[----:B------:R-:W-:Y:S01]  /*3850*/  UIADD3 UR10, UR4, 0x80, URZ ;  /* 0x00000080040a7890 */ /* 0x000fe2000fffe03f */
[----:B------:R-:W-:-:S03]  /*3860*/  UMOV UR11, 0x40000040 ;  /* 0x40000040000b7882 */ /* 0x000fc60000000000 */
[----:B------:R-:W-:Y:S08]  /*3870*/  MUFU.EX2 R167, R167 ;  /* 0x000000a700a77308 */ /* 0x000ff00000000800 */
[----:B------:R-:W1:Y:S08]  /*3880*/  MUFU.EX2 R172, R172 ;  /* 0x000000ac00ac7308 */ /* 0x000e700000000800 */
[----:B------:R-:W3:Y:S08]  /*3890*/  MUFU.EX2 R184, R184 ;  /* 0x000000b800b87308 */ /* 0x000ef00000000800 */
[----:B------:R-:W-:Y:S01]  /*38a0*/  MUFU.EX2 R189, R189 ;  /* 0x000000bd00bd7308 */ /* 0x000fe20000000800 */
[----:B-1----:R-:W-:-:S07]  /*38b0*/  FADD.FTZ R183, R172, R183 ;  /* 0x000000b7acb77221 */ /* 0x002fce0000010000 */
[----:B------:R-:W1:Y:S08]  /*38c0*/  MUFU.EX2 R193, R193 ;  /* 0x000000c100c17308 */ /* 0x000e700000000800 */
[----:B------:R-:W4:Y:S08]  /*38d0*/  MUFU.EX2 R206, R206 ;  /* 0x000000ce00ce7308 */ /* 0x000f300000000800 */
[----:B------:R-:W-:Y:S08]  /*38e0*/  MUFU.EX2 R158, R158 ;  /* 0x0000009e009e7308 */ /* 0x000ff00000000800 */
[----:B------:R-:W-:Y:S08]  /*38f0*/  MUFU.EX2 R163, R163 ;  /* 0x000000a300a37308 */ /* 0x000ff00000000800 */
[----:B------:R-:W-:Y:S08]  /*3900*/  MUFU.EX2 R168, R168 ;  /* 0x000000a800a87308 */ /* 0x000ff00000000800 */
[----:B------:R-:W5:Y:S08]  /*3910*/  MUFU.EX2 R173, R173 ;  /* 0x000000ad00ad7308 */ /* 0x000f700000000800 */
[----:B------:R-:W0:Y:S08]  /*3920*/  MUFU.EX2 R185, R185 ;  /* 0x000000b900b97308 */ /* 0x000e300000000800 */
[----:B------:R-:W-:Y:S08]  /*3930*/  MUFU.EX2 R190, R190 ;  /* 0x000000be00be7308 */ /* 0x000ff00000000800 */
[----:B------:R-:W2:Y:S08]  /*3940*/  MUFU.EX2 R194, R194 ;  /* 0x000000c200c27308 */ /* 0x000eb00000000800 */
[----:B------:R-:W2:Y:S08]  /*3950*/  MUFU.EX2 R205, R205 ;  /* 0x000000cd00cd7308 */ /* 0x000eb00000000800 */
[----:B------:R-:W-:Y:S08]  /*3960*/  MUFU.EX2 R159, R159 ;  /* 0x0000009f009f7308 */ /* 0x000ff00000000800 */
[----:B------:R-:W-:Y:S08]  /*3970*/  MUFU.EX2 R164, R164 ;  /* 0x000000a400a47308 */ /* 0x000ff00000000800 */
[----:B------:R-:W-:Y:S08]  /*3980*/  MUFU.EX2 R169, R169 ;  /* 0x000000a900a97308 */ /* 0x000ff00000000800 */
[----:B------:R-:W2:Y:S08]  /*3990*/  MUFU.EX2 R174, R174 ;  /* 0x000000ae00ae7308 */ /* 0x000eb00000000800 */
[----:B------:R-:W2:Y:S08]  /*39a0*/  MUFU.EX2 R186, R186 ;  /* 0x000000ba00ba7308 */ /* 0x000eb00000000800 */
        /* <DEDUP_REMOVED lines=10> */
[----:B------:R-:W-:Y:S08]  /*3a50*/  MUFU.EX2 R4, R4 ;  /* 0x0000000400047308 */ /* 0x000ff00000000800 */
[----:B------:R-:W-:Y:S08]  /*3a60*/  MUFU.EX2 R161, R161 ;  /* 0x000000a100a17308 */ /* 0x000ff00000000800 */
[----:B------:R-:W-:Y:S08]  /*3a70*/  MUFU.EX2 R166, R166 ;  /* 0x000000a600a67308 */ /* 0x000ff00000000800 */
[----:B------:R-:W-:Y:S08]  /*3a80*/  MUFU.EX2 R171, R171 ;  /* 0x000000ab00ab7308 */ /* 0x000ff00000000800 */
[----:B------:R-:W2:Y:S01]  /*3a90*/  MUFU.EX2 R188, R188 ;  /* 0x000000bc00bc7308 */ /* 0x000ea20000000800 */
[----:B------:R-:W-:-:S02]  /*3aa0*/  WARPGROUP.DEPBAR.LE gsb0, 0x0 ;  /* 0x00008000000079c5 */ /* 0x000fc40000010000 */
[C---:B------:R-:W-:Y:S01]  /*3ab0*/  F2FP.F16.F32.PACK_AB R152, R157.reuse, R5 ;  /* 0x000000059d98723e */ /* 0x040fe200000000ff */
[----:B------:R-:W-:Y:S01]  /*3ac0*/  FADD.FTZ R157, R157, R178 ;  /* 0x000000b29d9d7221 */ /* 0x000fe20000010000 */
[C---:B---3--:R-:W-:Y:S01]  /*3ad0*/  F2FP.F16.F32.PACK_AB R153, R184.reuse, R172 ;  /* 0x000000acb899723e */ /* 0x048fe200000000ff */
[----:B------:R-:W-:Y:S01]  /*3ae0*/  FADD.FTZ R184, R184, R183 ;  /* 0x000000b7b8b87221 */ /* 0x000fe20000010000 */
[----:B------:R-:W-:Y:S01]  /*3af0*/  F2FP.F16.F32.PACK_AB R154, R167, R162 ;  /* 0x000000a2a79a723e */ /* 0x000fe200000000ff */
[----:B------:R-:W3:Y:S01]  /*3b00*/  MUFU.EX2 R192, R192 ;  /* 0x000000c000c07308 */ /* 0x000ee20000000800 */
[----:B-1----:R-:W-:Y:S01]  /*3b10*/  F2FP.F16.F32.PACK_AB R155, R193, R189 ;  /* 0x000000bdc19b723e */ /* 0x002fe200000000ff */
[----:B------:R-:W-:Y:S01]  /*3b20*/  FADD.FTZ R162, R162, R157 ;  /* 0x0000009da2a27221 */ /* 0x000fe20000010000 */
[----:B------:R-:W-:Y:S02]  /*3b30*/  FADD.FTZ R184, R189, R184 ;  /* 0x000000b8bdb87221 */ /* 0x000fe40000010000 */
[----:B------:R-:W-:Y:S01]  /*3b40*/  WARPGROUP.ARRIVE ;  /* 0x00000000000079c5 */ /* 0x000fe20000000000 */
[----:B------:R-:W-:Y:S01]  /*3b50*/  FADD.FTZ R167, R167, R162 ;  /* 0x000000a2a7a77221 */ /* 0x000fe20000010000 */
[----:B------:R-:W-:Y:S01]  /*3b60*/  FADD.FTZ R184, R193, R184 ;  /* 0x000000b8c1b87221 */ /* 0x000fe20000010000 */
[----:B------:R-:W-:Y:S02]  /*3b70*/  MUFU.EX2 R197, R197 ;  /* 0x000000c500c57308 */ /* 0x000fe40000000800 */
[----:B----4-:R-:W-:Y:S01]  /*3b80*/  FADD.FTZ R167, R206, R167 ;  /* 0x000000a7cea77221 */ /* 0x010fe20000010000 */
[----:B------:R-:W-:Y:S01]  /*3b90*/  HGMMA.64x256x16.F32 R24, R152, gdesc[UR8].tnspB, R24, gsb0 ;  /* 0x43e0000898187df0 */ /* 0x000fe20008000818 */
[----:B------:R-:W-:Y:S01]  /*3ba0*/  UIADD3 UR10, UR4, 0x100, URZ ;  /* 0x00000100040a7890 */ /* 0x000fe2000fffe03f */
[----:B-----5:R-:W-:Y:S01]  /*3bb0*/  FADD.FTZ R184, R173, R184 ;  /* 0x000000b8adb87221 */ /* 0x020fe20000010000 */
[----:B------:R-:W-:-:S02]  /*3bc0*/  UMOV UR11, 0x40000040 ;  /* 0x40000040000b7882 */ /* 0x000fc40000000000 */
[----:B------:R-:W1:Y:S01]  /*3bd0*/  MUFU.EX2 R199, R199 ;  /* 0x000000c700c77308 */ /* 0x000e620000000800 */
[----:B------:R-:W-:Y:S02]  /*3be0*/  WARPGROUP.DEPBAR.LE gsb0, 0x0 ;  /* 0x00008000000079c5 */ /* 0x000fe40000010000 */
[C---:B------:R-:W-:Y:S01]  /*3bf0*/  F2FP.F16.F32.PACK_AB R152, R158.reuse, R206 ;  /* 0x000000ce9e98723e */ /* 0x040fe200000000ff */
[----:B------:R-:W-:Y:S01]  /*3c00*/  FADD.FTZ R158, R158, R167 ;  /* 0x000000a79e9e7221 */ /* 0x000fe20000010000 */
[C---:B0-----:R-:W-:Y:S01]  /*3c10*/  F2FP.F16.F32.PACK_AB R153, R185.reuse, R173 ;  /* 0x000000adb999723e */ /* 0x041fe200000000ff */
        /* <DEDUP_REMOVED lines=42> */
[----:B------:R-:W-:-:S08]  /*3ec0*/  FADD.FTZ R187, R188, R187 ;  /* 0x000000bbbcbb7221 */ /* 0x000fd00000010000 */
[----:B------:R-:W-:Y:S01]  /*3ed0*/  HGMMA.64x256x16.F32 R24, R152, gdesc[UR8].tnspB, R24, gsb0 ;  /* 0x43e0000898187df0 */ /* 0x000fe20008000818 */
[----:B------:R-:W-:Y:S01]  /*3ee0*/  UIADD3 UR10, UR4, 0x280, URZ ;  /* 0x00000280040a7890 */ /* 0x000fe2000fffe03f */
[----:B------:R-:W-:Y:S01]  /*3ef0*/  UMOV UR11, 0x40000040 ;  /* 0x40000040000b7882 */ /* 0x000fe20000000000 */
[----:B------:R-:W-:Y:S02]  /*3f00*/  WARPGROUP.DEPBAR.LE gsb0, 0x0 ;  /* 0x00008000000079c5 */ /* 0x000fe40000010000 */
[----:B------:R-:W-:Y:S01]  /*3f10*/  F2FP.F16.F32.PACK_AB R152, R161, R4 ;  /* 0x00000004a198723e */ /* 0x000fe200000000ff */
[----:B------:R-:W-:Y:S01]  /*3f20*/  FADD.FTZ R4, R4, R165 ;  /* 0x000000a504047221 */ /* 0x000fe20000010000 */
[C---:B---3--:R-:W-:Y:S01]  /*3f30*/  F2FP.F16.F32.PACK_AB R153, R192.reuse, R188 ;  /* 0x000000bcc099723e */ /* 0x048fe200000000ff */
        /* <DEDUP_REMOVED lines=8> */
[----:B------:R-:W-:-:S10]  /*3fc0*/  FADD.FTZ R4, R171, R4 ;  /* 0x00000004ab047221 */ /* 0x000fd40000010000 */
[----:B------:R-:W-:Y:S03]  /*3fd0*/  HGMMA.64x256x16.F32 R24, R152, gdesc[UR8].tnspB, R24, gsb0 ;  /* 0x43e0000898187df0 */ /* 0x000fe60008000818 */
[----:B------:R-:W-:Y:S02]  /*3fe0*/  WARPGROUP.DEPBAR.LE gsb0, 0x0 ;  /* 0x00008000000079c5 */ /* 0x000fe40000010000 */
[----:B------:R-:W-:Y:S05]  /*3ff0*/  @!P0 BRA `(.L_x_5667) ;  /* 0x0000000000048947 */ /* 0x000fea0003800000 */
[----:B------:R-:W-:Y:S01]  /*4000*/  BPT.TRAP 0x1 ;  /* 0x000000040000795c */ /* 0x000fe20000300000 */
.L_x_5667:
[----:B------:R-:W0:Y:S01]  /*4010*/  @P6 LDC R153, c[0x0][0x44c] ;  /* 0x00011300ff996b82 */ /* 0x000e220000000800 */
[----:B------:R-:W-:Y:S01]  /*4020*/  IMAD.U32 R152, RZ, RZ, UR61 ;  /* 0x0000003dff987e24 */ /* 0x000fe2000f8e00ff */
[----:B------:R-:W-:Y:S01]  /*4030*/  UIADD3 UR6, UR6, 0x32460, URZ ;  /* 0x0003246006067890 */ /* 0x000fe2000fffe03f */
[----:B------:R-:W-:-:S03]  /*4040*/  VIADD R202, R202, 0xfffffffe ;  /* 0xfffffffecaca7836 */ /* 0x000fc60000000000 */
[----:B------:R-:W-:Y:S02]  /*4050*/  UPRMT UR6, UR48, 0x654, UR6 ;  /* 0x0000065430067896 */ /* 0x000fe40008000006 */
[----:B------:R-:W1:Y:S07]  /*4060*/  @P6 LDC R154, c[0x0][0x450] ;  /* 0x00011400ff9a6b82 */ /* 0x000e6e0000000800 */
[----:B------:R-:W-:Y:S01]  /*4070*/  SYNCS.ARRIVE.TRANS64.RED.A1T0 RZ, [UR6], RZ ;  /* 0x000000ffffff79a7 */ /* 0x000fe20008100406 */
[----:B0-----:R-:W-:-:S05]  /*4080*/  @P6 IMAD.HI.U32 R153, R153, UR61, RZ ;  /* 0x0000003d99996c27 */ /* 0x001fca000f8e00ff */
[----:B-1----:R-:W-:-:S04]  /*4090*/  @P6 SHF.R.U32.HI R152, RZ, R154, R153 ;  /* 0x0000009aff986219 */ /* 0x002fc80000011699 */
[----:B------:R-:W-:-:S05]  /*40a0*/  IADD3 R152, R152, R213, -R212 ;  /* 0x000000d598987210 */ /* 0x000fca0007ffe8d4 */
        /* <DEDUP_REMOVED lines=8> */
.L_x_5679:
        /* <DEDUP_REMOVED lines=8> */
.L_x_5669:
        /* <DEDUP_REMOVED lines=9> */
.L_x_5670:
[----:B-1----:R-:W-:Y:S05]  /*4240*/  @P1 BRA `(.L_x_5671) ;  /* 0x0000000000081947 */ /* 0x002fea0003800000 */
[----:B------:R-:W1:Y:S02]  /*4250*/  SYNCS.PHASECHK.TRANS64.TRYWAIT P1, [UR4+0x32430], R0 ;  /* 0x03243000ff0075a7 */ /* 0x000e640008020144 */
[----:B-1----:R-:W-:Y:S05]  /*4260*/  @!P1 BRA `(.L_x_5672) ;  /* 0x000000e800e89947 */ /* 0x002fea0003800000 */
.L_x_5671:
        /* <DEDUP_REMOVED lines=32> */
.L_x_5673:
[----:B------:R2:W3:Y:S01]  /*4470*/  SYNCS.PHASECHK.TRANS64.TRYWAIT P1, [UR4+0x32450], R0 ;  /* 0x03245000ff0075a7 */ /* 0x0004e20008020144 */
[----:B------:R-:W-:Y:S05]  /*4480*/  @!P0 BRA `(.L_x_5674) ;  /* 0x0000000000048947 */ /* 0x000fea0003800000 */
[----:B------:R-:W-:Y:S01]  /*4490*/  BPT.TRAP 0x1 ;  /* 0x000000040000795c */ /* 0x000fe20000300000 */
.L_x_5674:
[----:B---3--:R-:W-:Y:S05]  /*44a0*/  @P1 BRA `(.L_x_5675) ;  /* 0x0000000000081947 */ /* 0x008fea0003800000 */
[----:B------:R-:W3:Y:S02]  /*44b0*/  SYNCS.PHASECHK.TRANS64.TRYWAIT P1, [UR4+0x32450], R0 ;  /* 0x03245000ff0075a7 */ /* 0x000ee40008020144 */
[----:B---3--:R-:W-:Y:S05]  /*44c0*/  @!P1 BRA `(.L_x_5676) ;  /* 0x000000e800689947 */ /* 0x008fea0003800000 */
.L_x_5675:
        /* <DEDUP_REMOVED lines=101> */
.L_x_5677:
[----:B------:R-:W1:Y:S01]  /*4b20*/  LDC R21, c[0x0][0x448] ;  /* 0x00011200ff157b82 */ /* 0x000e620000000800 */
[----:B------:R-:W-:Y:S01]  /*4b30*/  VIADD R205, R214, UR61 ;  /* 0x0000003dd6cd7c36 */ /* 0x000fe20008000000 */
[----:B------:R-:W-:Y:S01]  /*4b40*/  ULDC UR5, c[0x0][0xa80] ;  /* 0x0002a00000057ab9 */ /* 0x000fe20000000800 */
[----:B------:R-:W-:Y:S02]  /*4b50*/  UIADD3 UR10, UR4, 0x32440, URZ ;  /* 0x00032440040a7890 */ /* 0x000fe4000fffe03f */
[----:B------:R-:W-:Y:S02]  /*4b60*/  UIMAD UR6, UR6, 0xc00, UR7 ;  /* 0x00000c00060678a4 */ /* 0x000fe4000f8e0207 */
[----:B------:R-:W-:Y:S01]  /*4b70*/  UPRMT UR10, UR54, 0x654, UR10 ;  /* 0x00000654360a7896 */ /* 0x000fe2000800000a */
[----:B------:R-:W-:-:S08]  /*4b80*/  UMOV UR11, 0x40000040 ;  /* 0x40000040000b7882 */ /* 0x000fd00000000000 */
[----:B------:R-:W-:Y:S01]  /*4b90*/  SYNCS.ARRIVE.TRANS64.RED.A1T0 RZ, [UR10], RZ ;  /* 0x000000ffffff79a7 */ /* 0x000fe2000810040a */
[----:B------:R-:W-:Y:S01]  /*4ba0*/  UMOV UR10, UR6 ;  /* 0x00000006000a7c82 */ /* 0x000fe20008000000 */
[----:B-1----:R-:W-:-:S13]  /*4bb0*/  ISETP.NE.AND P1, PT, R21, 0x1, PT ;  /* 0x000000011500780c */ /* 0x002fda0003f25270 */
[----:B------:R-:W1:Y:S08]  /*4bc0*/  @P1 LDC R206, c[0x0][0x44c] ;  /* 0x00011300ffce1b82 */ /* 0x000e700000000800 */
[----:B------:R-:W2:Y:S01]  /*4bd0*/  @P1 LDC R21, c[0x0][0x450] ;  /* 0x00011400ff151b82 */ /* 0x000ea20000000800 */
[----:B-1----:R-:W-:-:S05]  /*4be0*/  @P1 IMAD.HI.U32 R206, R205, R206, RZ ;  /* 0x000000cecdce1227 */ /* 0x002fca00078e00ff */
[----:B--2---:R-:W-:Y:S01]  /*4bf0*/  @P1 SHF.R.U32.HI R205, RZ, R21, R206 ;  /* 0x00000015ffcd1219 */ /* 0x004fe200000116ce */
[----:B------:R-:W-:-:S04]  /*4c00*/  IMAD.MOV.U32 R206, RZ, RZ, -0x60 ;  /* 0xffffffa0ffce7424 */ /* 0x000fc800078e00ff */
[----:B------:R-:W1:Y:S01]  /*4c10*/  SHFL.IDX PT, R21, R205, RZ, 0x1c1f ;  /* 0x001c1fffcd157589 */ /* 0x000e6200000e0000 */
[----:B------:R-:W-:-:S03]  /*4c20*/  IMAD R206, R202, R206, 0x1 ;  /* 0x00000001cace7424 */ /* 0x000fc600078e02ce */
[----:B------:R-:W2:Y:S01]  /*4c30*/  SHFL.IDX PT, R205, R205, 0x1, 0x1c1f ;  /* 0x003c1f00cdcd7f89 */ /* 0x000ea200000e0000 */
[----:B------:R-:W-:-:S05]  /*4c40*/  IMAD R206, R215, -0x2, R206 ;  /* 0xfffffffed7ce7824 */ /* 0x000fca00078e02ce */
[----:B------:R-:W-:-:S04]  /*4c50*/  IADD3 R206, -R212, R206, R213 ;  /* 0x000000ced4ce7210 */ /* 0x000fc80007ffe1d5 */
[----:B-1----:R-:W-:-:S04]  /*4c60*/  IADD3 R21, R206, R21, RZ ;  /* 0x00000015ce157210 */ /* 0x002fc80007ffe0ff */
[C---:B------:R-:W-:Y:S01]  /*4c70*/  ISETP.GT.AND P4, PT, R21.reuse, 0x8, PT ;  /* 0x000000081500780c */ /* 0x040fe20003f84270 */
[----:B--2---:R-:W-:Y:S01]  /*4c80*/  IMAD.IADD R205, R206, 0x1, R205 ;  /* 0x00000001cecd7824 */ /* 0x004fe200078e02cd */
[C---:B------:R-:W-:Y:S02]  /*4c90*/  ISETP.GT.AND P2, PT, R21.reuse, RZ, PT ;  /* 0x000000ff1500720c */ /* 0x040fe40003f44270 */
[C---:B------:R-:W-:Y:S02]  /*4ca0*/  ISETP.GT.AND P1, PT, R21.reuse, 0x10, PT ;  /* 0x000000101500780c */ /* 0x040fe40003f24270 */
[----:B------:R-:W-:Y:S02]  /*4cb0*/  FSEL R206, R156, -INF , P4 ;  /* 0xff8000009cce7808 */ /* 0x000fe40002000000 */
[----:B------:R-:W-:Y:S02]  /*4cc0*/  ISETP.GT.AND P4, PT, R21, 0x19, PT ;  /* 0x000000191500780c */ /* 0x000fe40003f84270 */
[----:B------:R-:W-:-:S02]  /*4cd0*/  FSEL R152, R152, -INF , P2 ;  /* 0xff80000098987808 */ /* 0x000fc40001000000 */
[C---:B------:R-:W-:Y:S02]  /*4ce0*/  ISETP.GT.AND P2, PT, R21.reuse, 0x11, PT ;  /* 0x000000111500780c */ /* 0x040fe40003f44270 */
[----:B------:R-:W-:Y:S02]  /*4cf0*/  FSEL R160, R160, -INF , P1 ;  /* 0xff800000a0a07808 */ /* 0x000fe40000800000 */
[----:B------:R-:W-:Y:S02]  /*4d00*/  ISETP.GT.AND P1, PT, R21, 0x21, PT ;  /* 0x000000211500780c */ /* 0x000fe40003f24270 */
[----:B------:R-:W-:Y:S02]  /*4d10*/  FSEL R165, R165, -INF , P4 ;  /* 0xff800000a5a57808 */ /* 0x000fe40002000000 */
[----:B------:R-:W-:Y:S02]  /*4d20*/  ISETP.GT.AND P4, PT, R21, 0x30, PT ;  /* 0x000000301500780c */ /* 0x000fe40003f84270 */
[----:B------:R-:W-:-:S02]  /*4d30*/  FSEL R161, R161, -INF , P2 ;  /* 0xff800000a1a17808 */ /* 0x000fc40001000000 */
[----:B------:R-:W-:Y:S02]  /*4d40*/  ISETP.GT.AND P2, PT, R21, 0x28, PT ;  /* 0x000000281500780c */ /* 0x000fe40003f44270 */
        /* <DEDUP_REMOVED lines=101> */
[C---:B------:R-:W-:Y:S02]  /*53a0*/  ISETP.GT.AND P4, PT, R205.reuse, 0x58, PT ;  /* 0x00000058cd00780c */ /* 0x040fe40003f84270 */
[----:B------:R-:W-:Y:S02]  /*53b0*/  ISETP.GT.AND P3, PT, R205, 0x59, PT ;  /* 0x00000059cd00780c */ /* 0x000fe40003f64270 */
[----:B------:R-:W-:Y:S02]  /*53c0*/  FSEL R195, R195, -INF , P2 ;  /* 0xff800000c3c37808 */ /* 0x000fe40001000000 */
[----:B------:R-:W-:Y:S02]  /*53d0*/  FMNMX.FTZ R205, R194, R156, !PT ;  /* 0x0000009cc2cd7209 */ /* 0x000fe40007810000 */
[----:B------:R-:W-:Y:S02]  /*53e0*/  FSEL R185, R185, -INF , P5 ;  /* 0xff800000b9b97808 */ /* 0x000fe40002800000 */
[----:B------:R-:W-:-:S02]  /*53f0*/  ISETP.GT.AND P1, PT, R21, 0x48, PT ;  /* 0x000000481500780c */ /* 0x000fc40003f24270 */
        /* <DEDUP_REMOVED lines=15> */
[----:B------:R-:W-:Y:S01]  /*54f0*/  ISETP.GT.AND P1, PT, R21, 0x58, PT ;  /* 0x000000581500780c */ /* 0x000fe20003f24270 */
[----:B------:R-:W1:Y:S01]  /*5500*/  SHFL.BFLY PT, R207, R156, 0x2, 0x1f ;  /* 0x0c401f009ccf7f89 */ /* 0x000e6200000e0000 */
[----:B------:R-:W-:Y:S02]  /*5510*/  FSEL R193, R193, -INF , P2 ;  /* 0xff800000c1c17808 */ /* 0x000fe40001000000 */
[----:B------:R-:W-:-:S02]  /*5520*/  FMNMX.FTZ R205, R192, R205, !PT ;  /* 0x000000cdc0cd7209 */ /* 0x000fc40007810000 */
[----:B------:R-:W-:Y:S02]  /*5530*/  ISETP.GT.AND P2, PT, R21, 0x59, PT ;  /* 0x000000591500780c */ /* 0x000fe40003f44270 */
[----:B------:R-:W-:Y:S02]  /*5540*/  FSEL R196, R196, -INF , P1 ;  /* 0xff800000c4c47808 */ /* 0x000fe40000800000 */
[----:B------:R-:W-:Y:S02]  /*5550*/  FMNMX.FTZ R21, R193, R205, !PT ;  /* 0x000000cdc1157209 */ /* 0x000fe40007810000 */
[----:B------:R-:W-:Y:S02]  /*5560*/  FSEL R205, R197, -INF , P2 ;  /* 0xff800000c5cd7808 */ /* 0x000fe40001000000 */
[----:B------:R-:W-:-:S04]  /*5570*/  FMNMX.FTZ R21, R196, R21, !PT ;  /* 0x00000015c4157209 */ /* 0x000fc80007810000 */
[----:B------:R-:W-:-:S05]  /*5580*/  FMNMX.FTZ R21, R205, R21, !PT ;  /* 0x00000015cd157209 */ /* 0x000fca0007810000 */
[----:B------:R-:W2:Y:S01]  /*5590*/  SHFL.BFLY PT, R197, R21, 0x2, 0x1f ;  /* 0x0c401f0015c57f89 */ /* 0x000ea200000e0000 */
[----:B-1----:R-:W-:-:S05]  /*55a0*/  FMNMX.FTZ R156, R156, R207, !PT ;  /* 0x000000cf9c9c7209 */ /* 0x002fca0007810000 */
[----:B------:R-:W1:Y:S01]  /*55b0*/  SHFL.BFLY PT, R207, R156, 0x1, 0x1f ;  /* 0x0c201f009ccf7f89 */ /* 0x000e6200000e0000 */
[----:B--2---:R-:W-:-:S05]  /*55c0*/  FMNMX.FTZ R21, R21, R197, !PT ;  /* 0x000000c515157209 */ /* 0x004fca0007810000 */
[----:B------:R-:W2:Y:S01]  /*55d0*/  SHFL.BFLY PT, R208, R21, 0x1, 0x1f ;  /* 0x0c201f0015d07f89 */ /* 0x000ea200000e0000 */
[----:B-1----:R-:W-:-:S04]  /*55e0*/  FMNMX.FTZ R156, R156, R207, !PT ;  /* 0x000000cf9c9c7209 */ /* 0x002fc80007810000 */
[C---:B------:R-:W-:Y:S01]  /*55f0*/  FSETP.NEU.FTZ.AND P2, PT, R156.reuse, -INF , PT ;  /* 0xff8000009c00780b */ /* 0x040fe20003f5d000 */
[----:B------:R-:W-:-:S05]  /*5600*/  FMUL.FTZ R197, R156, UR5 ;  /* 0x000000059cc57c20 */ /* 0x000fca0008410000 */
[----:B------:R-:W-:-:S05]  /*5610*/  FSEL R197, R197, RZ, P2 ;  /* 0x000000ffc5c57208 */ /* 0x000fca0001000000 */
[--C-:B------:R-:W-:Y:S01]  /*5620*/  FFMA.FTZ R207, R154, UR5, -R197.reuse ;  /* 0x000000059acf7c23 */ /* 0x100fe200080108c5 */
[--C-:B------:R-:W-:Y:S01]  /*5630*/  FFMA.FTZ R209, R158, UR5, -R197.reuse ;  /* 0x000000059ed17c23 */ /* 0x100fe200080108c5 */
[--C-:B------:R-:W-:Y:S01]  /*5640*/  FFMA.FTZ R159, R159, UR5, -R197.reuse ;  /* 0x000000059f9f7c23 */ /* 0x100fe200080108c5 */
[--C-:B------:R-:W-:Y:S01]  /*5650*/  FFMA.FTZ R162, R162, UR5, -R197.reuse ;  /* 0x00000005a2a27c23 */ /* 0x100fe200080108c5 */
[--C-:B------:R-:W-:Y:S01]  /*5660*/  FFMA.FTZ R163, R163, UR5, -R197.reuse ;  /* 0x00000005a3a37c23 */ /* 0x100fe200080108c5 */
[--C-:B------:R-:W-:Y:S01]  /*5670*/  FFMA.FTZ R166, R166, UR5, -R197.reuse ;  /* 0x00000005a6a67c23 */ /* 0x100fe200080108c5 */
[----:B------:R-:W-:Y:S01]  /*5680*/  MUFU.EX2 R207, R207 ;  /* 0x000000cf00cf7308 */ /* 0x000fe20000000800 */
[----:B--2---:R-:W-:Y:S01]  /*5690*/  FMNMX.FTZ R21, R21, R208, !PT ;  /* 0x000000d015157209 */ /* 0x004fe20007810000 */
[--C-:B------:R-:W-:Y:S01]  /*56a0*/  FFMA.FTZ R208, R155, UR5, -R197.reuse ;  /* 0x000000059bd07c23 */ /* 0x100fe200080108c5 */
[--C-:B------:R-:W-:Y:S01]  /*56b0*/  FFMA.FTZ R167, R167, UR5, -R197.reuse ;  /* 0x00000005a7a77c23 */ /* 0x100fe200080108c5 */
[----:B------:R-:W1:Y:S01]  /*56c0*/  S2R R155, SR_TID.X ;  /* 0x00000000009b7919 */ /* 0x000e620000002100 */
        /* <DEDUP_REMOVED lines=12> */
[----:B------:R-:W-:Y:S01]  /*5790*/  FSEL R152, R21, RZ, P1 ;  /* 0x000000ff15987208 */ /* 0x000fe20000800000 */
[--C-:B------:R-:W-:Y:S01]  /*57a0*/  FFMA.FTZ R206, R206, UR5, -R158.reuse ;  /* 0x00000005cece7c23 */ /* 0x100fe2000801089e */
[--C-:B------:R-:W-:Y:S01]  /*57b0*/  FFMA.FTZ R211, R153, UR5, -R158.reuse ;  /* 0x0000000599d37c23 */ /* 0x100fe2000801089e */
[--C-:B------:R-:W-:Y:S01]  /*57c0*/  FFMA.FTZ R157, R157, UR5, -R158.reuse ;  /* 0x000000059d9d7c23 */ /* 0x100fe2000801089e */
[----:B------:R-:W-:Y:S01]  /*57d0*/  MUFU.EX2 R209, R209 ;  /* 0x000000d100d17308 */ /* 0x000fe20000000800 */
[----:B------:R-:W-:Y:S01]  /*57e0*/  FADD.FTZ R152, -R152, R203 ;  /* 0x000000cb98987221 */ /* 0x000fe20000010100 */
[--C-:B------:R-:W-:Y:S01]  /*57f0*/  FFMA.FTZ R160, R160, UR5, -R158.reuse ;  /* 0x00000005a0a07c23 */ /* 0x100fe2000801089e */
[--C-:B------:R-:W-:Y:S01]  /*5800*/  FFMA.FTZ R161, R161, UR5, -R158.reuse ;  /* 0x00000005a1a17c23 */ /* 0x100fe2000801089e */
[--C-:B------:R-:W-:Y:S01]  /*5810*/  FFMA.FTZ R164, R164, UR5, -R158.reuse ;  /* 0x00000005a4a47c23 */ /* 0x100fe2000801089e */
[----:B------:R-:W-:Y:S01]  /*5820*/  FMUL.FTZ R152, R152, UR5 ;  /* 0x0000000598987c20 */ /* 0x000fe20008410000 */
        /* <DEDUP_REMOVED lines=9> */
[----:B-1----:R-:W-:Y:S01]  /*58c0*/  SHF.R.U32.HI R155, RZ, 0x7, R155 ;  /* 0x00000007ff9b7819 */ /* 0x002fe2000001169b */
[----:B------:R1:W2:Y:S01]  /*58d0*/  MUFU.EX2 R206, R152 ;  /* 0x0000009800ce7308 */ /* 0x0002a20000000800 */
[----:B------:R-:W-:Y:S01]  /*58e0*/  FFMA.FTZ R181, R181, UR5, -R158 ;  /* 0x00000005b5b57c23 */ /* 0x000fe2000801089e */
[--C-:B------:R-:W-:Y:S01]  /*58f0*/  FFMA.FTZ R183, R183, UR5, -R197.reuse ;  /* 0x00000005b7b77c23 */ /* 0x100fe200080108c5 */
[----:B------:R-:W-:Y:S01]  /*5900*/  FFMA.FTZ R186, R186, UR5, -R197 ;  /* 0x00000005baba7c23 */ /* 0x000fe200080108c5 */
[----:B------:R-:W-:-:S02]  /*5910*/  VIADD R153, R155, 0x8 ;  /* 0x000000089b997836 */ /* 0x000fc40000000000 */
[--C-:B------:R-:W-:Y:S01]  /*5920*/  FFMA.FTZ R187, R187, UR5, -R197.reuse ;  /* 0x00000005bbbb7c23 */ /* 0x100fe200080108c5 */
[--C-:B------:R-:W-:Y:S01]  /*5930*/  FFMA.FTZ R190, R190, UR5, -R197.reuse ;  /* 0x00000005bebe7c23 */ /* 0x100fe200080108c5 */
[--C-:B------:R-:W-:Y:S01]  /*5940*/  FFMA.FTZ R184, R184, UR5, -R158.reuse ;  /* 0x00000005b8b87c23 */ /* 0x100fe2000801089e */
[----:B------:R-:W-:Y:S01]  /*5950*/  MUFU.EX2 R159, R159 ;  /* 0x0000009f009f7308 */ /* 0x000fe20000000800 */
[----:B-1----:R-:W-:Y:S01]  /*5960*/  FSEL R152, R156, RZ, P2 ;  /* 0x000000ff9c987208 */ /* 0x002fe20001000000 */
[----:B------:R1:W-:Y:S01]  /*5970*/  BAR.SYNC.DEFER_BLOCKING R153, 0x100 ;  /* 0x000400990000751d */ /* 0x0003e20000010000 */
[--C-:B------:R-:W-:Y:S01]  /*5980*/  FFMA.FTZ R185, R185, UR5, -R158.reuse ;  /* 0x00000005b9b97c23 */ /* 0x100fe2000801089e */
[--C-:B------:R-:W-:Y:S01]  /*5990*/  FFMA.FTZ R188, R188, UR5, -R158.reuse ;  /* 0x00000005bcbc7c23 */ /* 0x100fe2000801089e */
[----:B------:R-:W-:Y:S01]  /*59a0*/  FFMA.FTZ R189, R189, UR5, -R158 ;  /* 0x00000005bdbd7c23 */ /* 0x000fe2000801089e */
[----:B------:R-:W-:Y:S01]  /*59b0*/  FADD.FTZ R152, -R152, R204 ;  /* 0x000000cc98987221 */ /* 0x000fe20000010100 */
[--C-:B------:R-:W-:Y:S01]  /*59c0*/  FFMA.FTZ R191, R191, UR5, -R197.reuse ;  /* 0x00000005bfbf7c23 */ /* 0x100fe200080108c5 */
[----:B------:R-:W-:Y:S01]  /*59d0*/  MUFU.EX2 R210, R210 ;  /* 0x000000d200d27308 */ /* 0x000fe20000000800 */
[-C--:B--2---:R-:W-:Y:S01]  /*59e0*/  FMUL.FTZ R24, R24, R206.reuse ;  /* 0x000000ce18187220 */ /* 0x084fe20000410000 */
[----:B------:R-:W-:Y:S01]  /*59f0*/  FMUL.FTZ R152, R152, UR5 ;  /* 0x0000000598987c20 */ /* 0x000fe20008410000 */
        /* <DEDUP_REMOVED lines=133> */
[--C-:B------:R-:W-:Y:S01]  /*6250*/  FFMA.FTZ R194, R194, UR5, -R197.reuse ;  /* 0x00000005c2c27c23 */ /* 0x100fe200080108c5 */
[----:B---3--:R-:W-:Y:S01]  /*6260*/  F2FP.F16.F32.PACK_AB R152, R211, R210 ;  /* 0x000000d2d398723e */ /* 0x008fe200000000ff */
[--C-:B------:R-:W-:Y:S01]  /*6270*/  FFMA.FTZ R195, R195, UR5, -R197.reuse ;  /* 0x00000005c3c37c23 */ /* 0x100fe200080108c5 */
[----:B----4-:R-:W-:Y:S01]  /*6280*/  F2FP.F16.F32.PACK_AB R154, R157, R203 ;  /* 0x000000cb9d9a723e */ /* 0x010fe200000000ff */
[--C-:B------:R-:W-:Y:S01]  /*6290*/  FFMA.FTZ R198, R198, UR5, -R197.reuse ;  /* 0x00000005c6c67c23 */ /* 0x100fe200080108c5 */
[--C-:B------:R-:W-:Y:S01]  /*62a0*/  FFMA.FTZ R192, R192, UR5, -R158.reuse ;  /* 0x00000005c0c07c23 */ /* 0x100fe2000801089e */
[----:B------:R-:W1:Y:S01]  /*62b0*/  MUFU.EX2 R163, R163 ;  /* 0x000000a300a37308 */ /* 0x000e620000000800 */
[----:B------:R-:W-:Y:S01]  /*62c0*/  WARPGROUP.ARRIVE ;  /* 0x00000000000079c5 */ /* 0x000fe20000000000 */
[--C-:B------:R-:W-:Y:S01]  /*62d0*/  FFMA.FTZ R193, R193, UR5, -R158.reuse ;  /* 0x00000005c1c17c23 */ /* 0x100fe2000801089e */
[--C-:B------:R-:W-:Y:S01]  /*62e0*/  FFMA.FTZ R196, R196, UR5, -R158.reuse ;  /* 0x00000005c4c47c23 */ /* 0x100fe2000801089e */
[----:B------:R-:W-:Y:S01]  /*62f0*/  FFMA.FTZ R197, R199, UR5, -R197 ;  /* 0x00000005c7c57c23 */ /* 0x000fe200080108c5 */
[----:B------:R-:W-:Y:S01]  /*6300*/  FFMA.FTZ R158, R205, UR5, -R158 ;  /* 0x00000005cd9e7c23 */ /* 0x000fe2000801089e */
[----:B------:R-:W-:Y:S01]  /*6310*/  FFMA.FTZ R5, R204, R5, R207 ;  /* 0x00000005cc057223 */ /* 0x000fe200000100cf */
[----:B------:R-:W-:Y:S01]  /*6320*/  HGMMA.64x256x16.F32 R24, R152, gdesc[UR8].tnspB, R24, gsb0 ;  /* 0x43e0000898187df0 */ /* 0x000fe20008000818 */
[----:B------:R-:W-:Y:S01]  /*6330*/  MUFU.EX2 R166, R166 ;  /* 0x000000a600a67308 */ /* 0x000fe20000000800 */
[----:B------:R-:W-:Y:S01]  /*6340*/  UIADD3 UR10, UR6, 0x80, URZ ;  /* 0x00000080060a7890 */ /* 0x000fe2000fffe03f */
[----:B------:R-:W-:Y:S01]  /*6350*/  FFMA.FTZ R4, R206, R4, R210 ;  /* 0x00000004ce047223 */ /* 0x000fe200000100d2 */
[----:B------:R-:W-:Y:S01]  /*6360*/  UMOV UR11, 0x40000040 ;  /* 0x40000040000b7882 */ /* 0x000fe20000000000 */
[----:B------:R-:W-:-:S02]  /*6370*/  FADD.FTZ R204, R208, R5 ;  /* 0x00000005d0cc7221 */ /* 0x000fc40000010000 */
[----:B------:R-:W-:Y:S02]  /*6380*/  FADD.FTZ R4, R211, R4 ;  /* 0x00000004d3047221 */ /* 0x000fe40000010000 */
[----:B------:R-:W2:Y:S01]  /*6390*/  MUFU.EX2 R167, R167 ;  /* 0x000000a700a77308 */ /* 0x000ea20000000800 */
[----:B------:R-:W-:Y:S01]  /*63a0*/  FADD.FTZ R204, R209, R204 ;  /* 0x000000ccd1cc7221 */ /* 0x000fe20000010000 */
[----:B------:R-:W-:-:S03]  /*63b0*/  FADD.FTZ R4, R203, R4 ;  /* 0x00000004cb047221 */ /* 0x000fc60000010000 */
[----:B------:R-:W-:Y:S01]  /*63c0*/  FADD.FTZ R159, R159, R204 ;  /* 0x000000cc9f9f7221 */ /* 0x000fe20000010000 */
[----:B------:R-:W-:Y:S02]  /*63d0*/  FADD.FTZ R157, R157, R4 ;  /* 0x000000049d9d7221 */ /* 0x000fe40000010000 */
        /* <DEDUP_REMOVED lines=31> */
[----:B------:R-:W-:Y:S01]  /*65d0*/  MUFU.EX2 R192, R192 ;  /* 0x000000c000c07308 */ /* 0x000fe20000000800 */
[----:B------:R-:W-:-:S02]  /*65e0*/  WARPGROUP.DEPBAR.LE gsb0, 0x0 ;  /* 0x00008000000079c5 */ /* 0x000fc40000010000 */
[----:B-1----:R-:W-:-:S05]  /*65f0*/  F2FP.F16.F32.PACK_AB R153, R163, R162 ;  /* 0x000000a2a399723e */ /* 0x002fca00000000ff */
[----:B------:R-:W1:Y:S01]  /*6600*/  MUFU.EX2 R193, R193 ;  /* 0x000000c100c17308 */ /* 0x000e620000000800 */
[----:B--2---:R-:W-:Y:S01]  /*6610*/  F2FP.F16.F32.PACK_AB R155, R167, R166 ;  /* 0x000000a6a79b723e */ /* 0x004fe200000000ff */
[----:B------:R-:W-:Y:S01]  /*6620*/  FADD.FTZ R162, R162, R159 ;  /* 0x0000009fa2a27221 */ /* 0x000fe20000010000 */
[----:B---3--:R-:W-:Y:S01]  /*6630*/  F2FP.F16.F32.PACK_AB R152, R161, R160 ;  /* 0x000000a0a198723e */ /* 0x008fe200000000ff */
[----:B------:R-:W-:Y:S01]  /*6640*/  FADD.FTZ R160, R160, R157 ;  /* 0x0000009da0a07221 */ /* 0x000fe20000010000 */
[----:B----4-:R-:W-:Y:S01]  /*6650*/  F2FP.F16.F32.PACK_AB R154, R165, R164 ;  /* 0x000000a4a59a723e */ /* 0x010fe200000000ff */
        /* <DEDUP_REMOVED lines=8> */
[----:B------:R-:W2:Y:S01]  /*66e0*/  MUFU.EX2 R158, R158 ;  /* 0x0000009e009e7308 */ /* 0x000ea20000000800 */
[----:B------:R-:W-:Y:S01]  /*66f0*/  UMOV UR11, 0x40000040 ;  /* 0x40000040000b7882 */ /* 0x000fe20000000000 */
[----:B------:R-:W-:Y:S01]  /*6700*/  FADD.FTZ R167, R167, R166 ;  /* 0x000000a6a7a77221 */ /* 0x000fe20000010000 */
[----:B------:R-:W-:-:S05]  /*6710*/  FADD.FTZ R165, R165, R164 ;  /* 0x000000a4a5a57221 */ /* 0x000fca0000010000 */
[----:B------:R-:W3:Y:S01]  /*6720*/  MUFU.EX2 R197, R197 ;  /* 0x000000c500c57308 */ /* 0x000ee20000000800 */
        /* <DEDUP_REMOVED lines=52> */
[----:B-1----:R-:W-:Y:S01]  /*6a70*/  F2FP.F16.F32.PACK_AB R152, R193, R192 ;  /* 0x000000c0c198723e */ /* 0x002fe200000000ff */
[----:B------:R-:W-:Y:S01]  /*6a80*/  FADD.FTZ R192, R192, R189 ;  /* 0x000000bdc0c07221 */ /* 0x000fe20000010000 */
[----:B------:R-:W-:Y:S01]  /*6a90*/  F2FP.F16.F32.PACK_AB R153, R195, R194 ;  /* 0x000000c2c399723e */ /* 0x000fe200000000ff */
[----:B------:R-:W-:Y:S01]  /*6aa0*/  FADD.FTZ R194, R194, R191 ;  /* 0x000000bfc2c27221 */ /* 0x000fe20000010000 */
[----:B--2---:R-:W-:Y:S01]  /*6ab0*/  F2FP.F16.F32.PACK_AB R154, R158, R196 ;  /* 0x000000c49e9a723e */ /* 0x004fe200000000ff */
[----:B------:R-:W-:Y:S01]  /*6ac0*/  FADD.FTZ R193, R193, R192 ;  /* 0x000000c0c1c17221 */ /* 0x000fe20000010000 */
[----:B---3--:R-:W-:Y:S01]  /*6ad0*/  F2FP.F16.F32.PACK_AB R155, R197, R198 ;  /* 0x000000c6c59b723e */ /* 0x008fe200000000ff */
        /* <DEDUP_REMOVED lines=10> */
.L_x_5678:
        /* <DEDUP_REMOVED lines=8> */
.L_x_5668:
[----:B------:R-:W-:-:S13]  /*6c00*/  ISETP.GE.AND P1, PT, R202, RZ, PT ;  /* 0x000000ffca00720c */ /* 0x000fda0003f26270 */
[----:B------:R-:W-:Y:S05]  /*6c10*/  @!P1 BRA `(.L_x_5680) ;  /* 0x0000002000d89947 */ /* 0x000fea0003800000 */
[----:B------:R-:W-:Y:S02]  /*6c20*/  IMAD.MOV.U32 R207, RZ, RZ, R156 ;  /* 0x000000ffffcf7224 */ /* 0x000fe400078e009c */
[----:B------:R-:W-:-:S07]  /*6c30*/  IMAD.MOV.U32 R201, RZ, RZ, R21 ;  /* 0x000000ffffc97224 */ /* 0x000fce00078e0015 */
.L_x_5691:
[----:B------:R-:W-:-:S04]  /*6c40*/  UIADD3 UR38, UR38, 0x1, URZ ;  /* 0x0000000126267890 */ /* 0x000fc8000fffe03f */
[----:B------:R-:W-:-:S04]  /*6c50*/  UISETP.NE.AND UP0, UPT, UR38, 0x2, UPT ;  /* 0x000000022600788c */ /* 0x000fc8000bf05270 */
[----:B------:R-:W-:Y:S02]  /*6c60*/  USEL UR4, URZ, 0x1, UP0 ;  /* 0x000000013f047887 */ /* 0x000fe40008000000 */
[----:B------:R-:W-:Y:S02]  /*6c70*/  USEL UR38, UR38, URZ, UP0 ;  /* 0x0000003f26267287 */ /* 0x000fe40008000000 */
[----:B------:R-:W-:Y:S01]  /*6c80*/  ULOP3.LUT UR39, UR39, UR4, URZ, 0x3c, !UPT ;  /* 0x0000000427277292 */ /* 0x000fe2000f8e3c3f */
[----:B------:R-:W-:Y:S11]  /*6c90*/  @!P0 BRA `(.L_x_5681) ;  /* 0x0000000000048947 */ /* 0x000ff60003800000 */
[----:B------:R-:W-:Y:S01]  /*6ca0*/  BPT.TRAP 0x1 ;  /* 0x000000040000795c */ /* 0x000fe20000300000 */
.L_x_5681:
        /* <DEDUP_REMOVED lines=9> */
.L_x_5682:
[----:B-1----:R-:W-:Y:S05]  /*6d40*/  @P1 BRA `(.L_x_5683) ;  /* 0x0000000000081947 */ /* 0x002fea0003800000 */
[----:B------:R-:W1:Y:S02]  /*6d50*/  SYNCS.PHASECHK.TRANS64.TRYWAIT P1, [UR4+0x32430], R0 ;  /* 0x03243000ff0075a7 */ /* 0x000e640008020144 */
[----:B-1----:R-:W-:Y:S05]  /*6d60*/  @!P1 BRA `(.L_x_5684) ;  /* 0x000000c000589947 */ /* 0x002fea0003800000 */
.L_x_5683:
        /* <DEDUP_REMOVED lines=32> */
.L_x_5685:
[----:B------:R2:W3:Y:S01]  /*6f70*/  SYNCS.PHASECHK.TRANS64.TRYWAIT P1, [UR4+0x32450], R0 ;  /* 0x03245000ff0075a7 */ /* 0x0004e20008020144 */
[----:B------:R-:W-:Y:S05]  /*6f80*/  @!P0 BRA `(.L_x_5686) ;  /* 0x0000000000048947 */ /* 0x000fea0003800000 */
[----:B------:R-:W-:Y:S01]  /*6f90*/  BPT.TRAP 0x1 ;  /* 0x000000040000795c */ /* 0x000fe20000300000 */
.L_x_5686:
[----:B---3--:R-:W-:Y:S05]  /*6fa0*/  @P1 BRA `(.L_x_5687) ;  /* 0x0000000000081947 */ /* 0x008fea0003800000 */
[----:B------:R-:W3:Y:S02]  /*6fb0*/  SYNCS.PHASECHK.TRANS64.TRYWAIT P1, [UR4+0x32450], R0 ;  /* 0x03245000ff0075a7 */ /* 0x000ee40008020144 */
[----:B---3--:R-:W-:Y:S05]  /*6fc0*/  @!P1 BRA `(.L_x_5688) ;  /* 0x000000bc00d89947 */ /* 0x008fea0003800000 */
.L_x_5687:
        /* <DEDUP_REMOVED lines=101> */
.L_x_5689:
[----:B------:R-:W-:Y:S01]  /*7620*/  FMNMX.FTZ R204, R152, R201, !PT ;  /* 0x000000c998cc7209 */ /* 0x000fe20007810000 */
[----:B------:R-:W-:Y:S01]  /*7630*/  ULDC UR5, c[0x0][0xa80] ;  /* 0x0002a00000057ab9 */ /* 0x000fe20000000800 */
[----:B------:R-:W-:Y:S02]  /*7640*/  UIADD3 UR10, UR4, 0x32440, URZ ;  /* 0x00032440040a7890 */ /* 0x000fe4000fffe03f */
[----:B------:R-:W-:Y:S01]  /*7650*/  FMNMX.FTZ R21, R153, R204, !PT ;  /* 0x000000cc99157209 */ /* 0x000fe20007810000 */
[----:B------:R-:W-:Y:S01]  /*7660*/  UMOV UR11, 0x40000040 ;  /* 0x40000040000b7882 */ /* 0x000fe20000000000 */
[----:B------:R-:W-:Y:S02]  /*7670*/  UPRMT UR10, UR6, 0x654, UR10 ;  /* 0x00000654060a7896 */ /* 0x000fe4000800000a */
[----:B------:R-:W-:Y:S01]  /*7680*/  FMNMX.FTZ R204, R156, R21, !PT ;  /* 0x000000159ccc7209 */ /* 0x000fe20007810000 */
[----:B------:R-:W-:-:S03]  /*7690*/  UMOV UR15, 0x40000040 ;  /* 0x40000040000f7882 */ /* 0x000fc60000000000 */
[----:B------:R-:W-:-:S03]  /*76a0*/  FMNMX.FTZ R21, R157, R204, !PT ;  /* 0x000000cc9d157209 */ /* 0x000fc60007810000 */
[----:B------:R-:W-:Y:S01]  /*76b0*/  SYNCS.ARRIVE.TRANS64.RED.A1T0 RZ, [UR10], RZ ;  /* 0x000000ffffff79a7 */ /* 0x000fe2000810040a */
[----:B------:R-:W-:Y:S01]  /*76c0*/  FMNMX.FTZ R204, R160, R21, !PT ;  /* 0x00000015a0cc7209 */ /* 0x000fe20007810000 */
[----:B------:R-:W-:-:S03]  /*76d0*/  UIMAD UR10, UR38, 0xc00, UR7 ;  /* 0x00000c00260a78a4 */ /* 0x000fc6000f8e0207 */
[----:B------:R-:W-:Y:S01]  /*76e0*/  FMNMX.FTZ R21, R161, R204, !PT ;  /* 0x000000cca1157209 */ /* 0x000fe20007810000 */
[----:B------:R-:W-:Y:S01]  /*76f0*/  UIADD3 UR14, UR10, 0x80, URZ ;  /* 0x000000800a0e7890 */ /* 0x000fe2000fffe03f */
        /* <DEDUP_REMOVED lines=46> */
[----:B--2---:R-:W-:-:S05]  /*79e0*/  FMNMX.FTZ R203, R203, R205, !PT ;  /* 0x000000cdcbcb7209 */ /* 0x004fca0007810000 */
[----:B------:R-:W2:Y:S01]  /*79f0*/  SHFL.BFLY PT, R208, R203, 0x1, 0x1f ;  /* 0x0c201f00cbd07f89 */ /* 0x000ea200000e0000 */
[----:B-1----:R-:W-:-:S05]  /*7a00*/  FMNMX.FTZ R21, R21, R204, !PT ;  /* 0x000000cc15157209 */ /* 0x002fca0007810000 */
        /* <DEDUP_REMOVED lines=15> */
[----:B--2---:R-:W-:Y:S01]  /*7b00*/  FMNMX.FTZ R156, R203, R208, !PT ;  /* 0x000000d0cb9c7209 */ /* 0x004fe20007810000 */
[----:B------:R-:W1:Y:S01]  /*7b10*/  MUFU.EX2 R205, R205 ;  /* 0x000000cd00cd7308 */ /* 0x000e620000000800 */
[--C-:B------:R-:W-:Y:S01]  /*7b20*/  FFMA.FTZ R173, R173, UR5, -R204.reuse ;  /* 0x00000005adad7c23 */ /* 0x100fe200080108cc */
[--C-:B------:R-:W-:Y:S01]  /*7b30*/  FFMA.FTZ R176, R176, UR5, -R204.reuse ;  /* 0x00000005b0b07c23 */ /* 0x100fe200080108cc */
[--C-:B------:R-:W-:Y:S01]  /*7b40*/  FFMA.FTZ R177, R177, UR5, -R204.reuse ;  /* 0x00000005b1b17c23 */ /* 0x100fe200080108cc */
[----:B------:R-:W-:Y:S01]  /*7b50*/  FMUL.FTZ R208, R156, UR5 ;  /* 0x000000059cd07c20 */ /* 0x000fe20008410000 */
[--C-:B------:R-:W-:Y:S01]  /*7b60*/  FFMA.FTZ R180, R180, UR5, -R204.reuse ;  /* 0x00000005b4b47c23 */ /* 0x100fe200080108cc */
[--C-:B------:R-:W-:Y:S01]  /*7b70*/  FFMA.FTZ R181, R181, UR5, -R204.reuse ;  /* 0x00000005b5b57c23 */ /* 0x100fe200080108cc */
[----:B------:R-:W-:Y:S01]  /*7b80*/  FFMA.FTZ R184, R184, UR5, -R204 ;  /* 0x00000005b8b87c23 */ /* 0x000fe200080108cc */
        /* <DEDUP_REMOVED lines=9> */
[----:B--2---:R-:W-:Y:S01]  /*7c20*/  FADD.FTZ R152, -R156, R207 ;  /* 0x000000cf9c987221 */ /* 0x004fe20000010100 */
[----:B------:R-:W-:Y:S01]  /*7c30*/  FFMA.FTZ R207, R155, UR5, -R208 ;  /* 0x000000059bcf7c23 */ /* 0x000fe200080108d0 */
[-C--:B-1----:R-:W-:Y:S01]  /*7c40*/  FMUL.FTZ R24, R24, R205.reuse ;  /* 0x000000cd18187220 */ /* 0x082fe20000410000 */
[-C--:B------:R-:W-:Y:S01]  /*7c50*/  FMUL.FTZ R25, R25, R205.reuse ;  /* 0x000000cd19197220 */ /* 0x080fe20000410000 */
[----:B------:R-:W-:Y:S01]  /*7c60*/  FMUL.FTZ R152, R152, UR5 ;  /* 0x0000000598987c20 */ /* 0x000fe20008410000 */
        /* <DEDUP_REMOVED lines=147> */
[--C-:B------:R-:W-:Y:S01]  /*85a0*/  FFMA.FTZ R182, R182, UR5, -R208.reuse ;  /* 0x00000005b6b67c23 */ /* 0x100fe200080108d0 */
[----:B------:R-:W-:Y:S01]  /*85b0*/  FFMA.FTZ R183, R183, UR5, -R208 ;  /* 0x00000005b7b77c23 */ /* 0x000fe200080108d0 */
[--C-:B------:R-:W-:Y:S01]  /*85c0*/  FFMA.FTZ R185, R185, UR5, -R204.reuse ;  /* 0x00000005b9b97c23 */ /* 0x100fe200080108cc */
[----:B------:R-:W-:Y:S01]  /*85d0*/  HGMMA.64x256x16.F32 R24, R152, gdesc[UR8].tnspB, R24, gsb0 ;  /* 0x43e0000898187df0 */ /* 0x000fe20008000818 */
        /* <DEDUP_REMOVED lines=16> */
[----:B------:R-:W-:Y:S01]  /*86e0*/  MUFU.EX2 R162, R162 ;  /* 0x000000a200a27308 */ /* 0x000fe20000000800 */
[----:B------:R-:W-:Y:S01]  /*86f0*/  UMOV UR11, 0x40000040 ;  /* 0x40000040000b7882 */ /* 0x000fe20000000000 */
[----:B------:R-:W-:Y:S01]  /*8700*/  FFMA.FTZ R4, R205, R4, R206 ;  /* 0x00000004cd047223 */ /* 0x000fe200000100ce */
[----:B------:R-:W-:-:S03]  /*8710*/  FFMA.FTZ R210, R209, R5, R210 ;  /* 0x00000005d1d27223 */ /* 0x000fc600000100d2 */
[----:B------:R-:W-:Y:S01]  /*8720*/  FADD.FTZ R4, R201, R4 ;  /* 0x00000004c9047221 */ /* 0x000fe20000010000 */
[----:B------:R-:W-:Y:S01]  /*8730*/  FADD.FTZ R207, R207, R210 ;  /* 0x000000d2cfcf7221 */ /* 0x000fe20000010000 */
[----:B------:R-:W2:Y:S02]  /*8740*/  MUFU.EX2 R163, R163 ;  /* 0x000000a300a37308 */ /* 0x000ea40000000800 */
[----:B------:R-:W-:Y:S01]  /*8750*/  FADD.FTZ R4, R203, R4 ;  /* 0x00000004cb047221 */ /* 0x000fe20000010000 */
[----:B------:R-:W-:-:S03]  /*8760*/  FADD.FTZ R158, R158, R207 ;  /* 0x000000cf9e9e7221 */ /* 0x000fc60000010000 */
[----:B------:R-:W-:Y:S01]  /*8770*/  FADD.FTZ R157, R157, R4 ;  /* 0x000000049d9d7221 */ /* 0x000fe20000010000 */
[----:B------:R-:W-:Y:S01]  /*8780*/  FADD.FTZ R159, R159, R158 ;  /* 0x0000009e9f9f7221 */ /* 0x000fe20000010000 */
        /* <DEDUP_REMOVED lines=119> */
.L_x_5690:
        /* <DEDUP_REMOVED lines=8> */
.L_x_5680:
[----:B------:R-:W0:Y:S01]  /*8f80*/  SHFL.BFLY PT, R3, R4, 0x2, 0x1f ;  /* 0x0c401f0004037f89 */ /* 0x000e2200000e0000 */
[----:B------:R-:W-:Y:S01]  /*8f90*/  MOV R8, RZ ;  /* 0x000000ff00087202 */ /* 0x000fe20000000f00 */
[----:B------:R-:W-:Y:S01]  /*8fa0*/  UIADD3 UR38, UR38, 0x1, URZ ;  /* 0x0000000126267890 */ /* 0x000fe2000fffe03f */
        /* <DEDUP_REMOVED lines=16> */
[----:B------:R-:W-:-:S04]  /*90b0*/  IMAD.MOV.U32 R3, RZ, RZ, -0x800000 ;  /* 0xff800000ff037424 */ /* 0x000fc800078e00ff */
[----:B------:R-:W-:-:S13]  /*90c0*/  FSETP.NE.FTZ.AND P1, PT, R6, RZ, PT ;  /* 0x000000ff0600720b */ /* 0x000fda0003f35000 */
[----:B------:R-:W0:Y:S01]  /*90d0*/  @P1 MUFU.RCP R8, R6 ;  /* 0x0000000600081308 */ /* 0x000e220000001000 */
[----:B------:R-:W-:Y:S01]  /*90e0*/  @P1 FMUL.FTZ R4, R4, 0.69314718246459960938 ;  /* 0x3f31721804041820 */ /* 0x000fe20000410000 */
[----:B-1----:R-:W-:Y:S01]  /*90f0*/  FADD.FTZ R7, R2, R7 ;  /* 0x0000000702077221 */ /* 0x002fe20000010000 */
[----:B------:R-:W-:-:S04]  /*9100*/  IMAD.MOV.U32 R2, RZ, RZ, -0x800000 ;  /* 0xff800000ff027424 */ /* 0x000fc800078e00ff */
[----:B------:R-:W-:Y:S01]  /*9110*/  FSETP.NE.FTZ.AND P2, PT, R7, RZ, PT ;  /* 0x000000ff0700720b */ /* 0x000fe20003f55000 */
[----:B------:R-:W1:Y:S01]  /*9120*/  @P1 MUFU.LG2 R6, R6 ;  /* 0x0000000600061308 */ /* 0x000e620000000c00 */
[-C--:B0-----:R-:W-:Y:S01]  /*9130*/  FMUL.FTZ R24, R24, R8.reuse ;  /* 0x0000000818187220 */ /* 0x081fe20000410000 */
[-C--:B------:R-:W-:Y:S01]  /*9140*/  FMUL.FTZ R25, R25, R8.reuse ;  /* 0x0000000819197220 */ /* 0x080fe20000410000 */
[----:B------:R-:W-:-:S09]  /*9150*/  FMUL.FTZ R28, R28, R8 ;  /* 0x000000081c1c7220 */ /* 0x000fd20000410000 */
        /* <DEDUP_REMOVED lines=64> */
[----:B-1----:R-:W-:Y:S01]  /*9560*/  @P1 FMUL.FTZ R5, R6, 0.69314718246459960938 ;  /* 0x3f31721806051820 */ /* 0x002fe20000410000 */
[----:B0-----:R-:W-:Y:S01]  /*9570*/  @P2 FMUL.FTZ R7, R7, 0.69314718246459960938 ;  /* 0x3f31721807072820 */ /* 0x001fe20000410000 */
[-C--:B------:R-:W-:Y:S01]  /*9580*/  FMUL.FTZ R152, R75, R0.reuse ;  /* 0x000000004b987220 */ /* 0x080fe20000410000 */
        /* <DEDUP_REMOVED lines=66> */
.L_x_5654:
[----:B------:R-:W0:Y:S08]  /*99b0*/  S2UR UR4, SR_CgaCtaId ;  /* 0x00000000000479c3 */ /* 0x000e300000008800 */
[----:B------:R-:W-:Y:S06]  /*99c0*/  BAR.SYNC.DEFER_BLOCKING 0x5, 0x180 ;  /* 0x0146000000007b1d */ /* 0x000fec0000010000 */
[----:B------:R-:W-:Y:S01]  /*99d0*/  UMOV UR7, 0x400 ;  /* 0x0000040000077882 */ /* 0x000fe20000000000 */
[----:B------:R-:W-:Y:S01]  /*99e0*/  BSSY B0, `(.L_x_5692) ;  /* 0x00002ea000007945 */ /* 0x000fe20003800000 */
[----:B0-----:R-:W-:-:S09]  /*99f0*/  ULEA UR7, UR4, UR7, 0x18 ;  /* 0x0000000704077291 */ /* 0x001fd2000f8ec03f */
[----:B------:R-:W0:Y:S02]  /*9a00*/  LDS.128 R4, [UR7+0x324d0] ;  /* 0x0324d007ff047984 */ /* 0x000e240008000c00 */
[----:B0-----:R-:W-:Y:S02]  /*9a10*/  R2UR UR5, R5 ;  /* 0x00000000050572ca */ /* 0x001fe400000e0000 */
[----:B------:R-:W-:Y:S01]  /*9a20*/  R2UR UR6, R6 ;  /* 0x00000000060672ca */ /* 0x000fe200000e0000 */
[----:B------:R-:W-:Y:S06]  /*9a30*/  BAR.ARV 0x4, 0x180 ;  /* 0x0106000000007b1d */ /* 0x000fec0000002000 */
[----:B------:R-:W-:Y:S08]  /*9a40*/  @P0 BRA `(.L_x_5693) ;  /* 0x0000002000000947 */ /* 0x000ff00003800000 */
[----:B------:R-:W0:Y:S01]  /*9a50*/  S2UR UR4, SR_SWINHI ;  /* 0x00000000000479c3 */ /* 0x000e220000002f00 */
[----:B------:R-:W-:-:S07]  /*9a60*/  IMAD.MOV.U32 R95, RZ, RZ, 0x2 ;  /* 0x00000002ff5f7424 */ /* 0x000fce00078e00ff */
[----:B------:R-:W-:Y:S01]  /*9a70*/  BAR.SYNC.DEFER_BLOCKING 0x1, 0x100 ;  /* 0x0044000000007b1d */ /* 0x000fe20000010000 */
        /* <DEDUP_REMOVED lines=15> */
[----:B------:R-:W-:-:S02]  /*9b70*/  F2FP.F16.F32.PACK_AB R43, R160, R43 ;  /* 0x0000002ba02b723e */ /* 0x000fc400000000ff */
[----:B------:R-:W-:Y:S02]  /*9b80*/  F2FP.F16.F32.PACK_AB R49, R159, R50 ;  /* 0x000000329f31723e */ /* 0x000fe400000000ff */
[C---:B------:R-:W-:Y:S02]  /*9b90*/  IADD3 R151, P1, R94.reuse, 0x20, RZ ;  /* 0x000000205e977810 */ /* 0x040fe40007f3e0ff */
[C---:B------:R-:W-:Y:S02]  /*9ba0*/  IADD3 R167, P0, R94.reuse, 0x40, RZ ;  /* 0x000000405ea77810 */ /* 0x040fe40007f1e0ff */
[----:B------:R-:W-:Y:S01]  /*9bb0*/  LOP3.LUT R8, R151, 0x380, RZ, 0xc0, !PT ;  /* 0x0000038097087812 */ /* 0x000fe200078ec0ff */
[--C-:B------:R-:W-:Y:S01]  /*9bc0*/  IMAD.X R9, RZ, RZ, R95.reuse, P1 ;  /* 0x000000ffff097224 */ /* 0x100fe200008e065f */
[C---:B------:R-:W-:Y:S01]  /*9bd0*/  IADD3 R169, P4, R94.reuse, 0x60, RZ ;  /* 0x000000605ea97810 */ /* 0x040fe20007f9e0ff */
[----:B------:R-:W-:Y:S01]  /*9be0*/  IMAD.X R11, RZ, RZ, R95, P0 ;  /* 0x000000ffff0b7224 */ /* 0x000fe200000e065f */
[----:B------:R-:W-:-:S02]  /*9bf0*/  IADD3 R171, P3, R94, 0x4000, RZ ;  /* 0x000040005eab7810 */ /* 0x000fc40007f7e0ff */
[C---:B------:R-:W-:Y:S01]  /*9c00*/  LOP3.LUT R5, R94.reuse, 0x380, RZ, 0xc0, !PT ;  /* 0x000003805e057812 */ /* 0x040fe200078ec0ff */
[--C-:B------:R-:W-:Y:S01]  /*9c10*/  IMAD.X R13, RZ, RZ, R95.reuse, P4 ;  /* 0x000000ffff0d7224 */ /* 0x100fe200020e065f */
[C---:B------:R-:W-:Y:S01]  /*9c20*/  IADD3 R173, P6, R94.reuse, 0x4020, RZ ;  /* 0x000040205ead7810 */ /* 0x040fe20007fde0ff */
[--C-:B------:R-:W-:Y:S01]  /*9c30*/  IMAD.X R15, RZ, RZ, R95.reuse, P3 ;  /* 0x000000ffff0f7224 */ /* 0x100fe200018e065f */
[C---:B------:R-:W-:Y:S02]  /*9c40*/  IADD3 R177, P2, R94.reuse, 0x4060, RZ ;  /* 0x000040605eb17810 */ /* 0x040fe40007f5e0ff */
[----:B------:R-:W-:Y:S01]  /*9c50*/  IADD3 R179, P1, R94, 0x8000, RZ ;  /* 0x000080005eb37810 */ /* 0x000fe20007f3e0ff */
[--C-:B------:R-:W-:Y:S01]  /*9c60*/  IMAD.X R17, RZ, RZ, R95.reuse, P6 ;  /* 0x000000ffff117224 */ /* 0x100fe200030e065f */
[----:B------:R-:W-:Y:S01]  /*9c70*/  LOP3.LUT R10, R167, 0x380, RZ, 0xc0, !PT ;  /* 0x00000380a70a7812 */ /* 0x000fe200078ec0ff */
[--C-:B------:R-:W-:Y:S01]  /*9c80*/  IMAD.X R21, RZ, RZ, R95.reuse, P2 ;  /* 0x000000ffff157224 */ /* 0x100fe200010e065f */
[----:B------:R-:W-:Y:S01]  /*9c90*/  SHF.R.U64 R8, R8, 0x3, RZ ;  /* 0x0000000308087819 */ /* 0x000fe200000012ff */
[----:B------:R-:W-:Y:S01]  /*9ca0*/  IMAD.X R23, RZ, RZ, R95, P1 ;  /* 0x000000ffff177224 */ /* 0x000fe200008e065f */
[----:B------:R-:W-:-:S02]  /*9cb0*/  IADD3 R175, P5, R94, 0x4040, RZ ;  /* 0x000040405eaf7810 */ /* 0x000fc40007fbe0ff */
[----:B------:R-:W-:Y:S02]  /*9cc0*/  IADD3 R30, P0, R94, 0x8020, RZ ;  /* 0x000080205e1e7810 */ /* 0x000fe40007f1e0ff */
[----:B------:R-:W-:Y:S02]  /*9cd0*/  LOP3.LUT R12, R169, 0x380, RZ, 0xc0, !PT ;  /* 0x00000380a90c7812 */ /* 0x000fe400078ec0ff */
[----:B------:R-:W-:Y:S01]  /*9ce0*/  LOP3.LUT R14, R171, 0x380, RZ, 0xc0, !PT ;  /* 0x00000380ab0e7812 */ /* 0x000fe200078ec0ff */
[----:B------:R-:W-:Y:S01]  /*9cf0*/  IMAD.X R31, RZ, RZ, R95, P0 ;  /* 0x000000ffff1f7224 */ /* 0x000fe200000e065f */
[----:B------:R-:W-:Y:S02]  /*9d00*/  SHF.R.U64 R5, R5, 0x3, RZ ;  /* 0x0000000305057819 */ /* 0x000fe400000012ff */
[----:B------:R-:W-:Y:S02]  /*9d10*/  SHF.R.U64 R10, R10, 0x3, RZ ;  /* 0x000000030a0a7819 */ /* 0x000fe400000012ff */
[----:B------:R-:W-:-:S02]  /*9d20*/  LOP3.LUT R8, R8, R151, RZ, 0x3c, !PT ;  /* 0x0000009708087212 */ /* 0x000fc400078e3cff */
[----:B------:R-:W-:Y:S02]  /*9d30*/  LOP3.LUT R16, R173, 0x380, RZ, 0xc0, !PT ;  /* 0x00000380ad107812 */ /* 0x000fe400078ec0ff */
[----:B------:R-:W-:Y:S02]  /*9d40*/  IADD3 R38, P4, R94, 0x8040, RZ ;  /* 0x000080405e267810 */ /* 0x000fe40007f9e0ff */
[----:B------:R-:W-:Y:S02]  /*9d50*/  IADD3.X R19, RZ, R95, RZ, P5, !PT ;  /* 0x0000005fff137210 */ /* 0x000fe40002ffe4ff */
[----:B------:R-:W-:Y:S01]  /*9d60*/  SHF.R.U64 R12, R12, 0x3, RZ ;  /* 0x000000030c0c7819 */ /* 0x000fe200000012ff */
[----:B------:R-:W-:Y:S01]  /*9d70*/  IMAD.X R39, RZ, RZ, R95, P4 ;  /* 0x000000ffff277224 */ /* 0x000fe200020e065f */
[----:B------:R-:W-:Y:S02]  /*9d80*/  LOP3.LUT R18, R175, 0x380, RZ, 0xc0, !PT ;  /* 0x00000380af127812 */ /* 0x000fe400078ec0ff */
[----:B------:R-:W-:-:S02]  /*9d90*/  LOP3.LUT R151, R30, 0x380, RZ, 0xc0, !PT ;  /* 0x000003801e977812 */ /* 0x000fc400078ec0ff */
        /* <DEDUP_REMOVED lines=13> */
[----:B------:R-:W-:Y:S02]  /*9e70*/  LOP3.LUT R22, R179, 0x380, RZ, 0xc0, !PT ;  /* 0x00000380b3167812 */ /* 0x000fe400078ec0ff */
[----:B------:R-:W-:Y:S02]  /*9e80*/  LOP3.LUT R10, R10, R167, RZ, 0x3c, !PT ;  /* 0x000000a70a0a7212 */ /* 0x000fe400078e3cff */
[----:B------:R-:W-:Y:S02]  /*9e90*/  SHF.R.U64 R16, R16, 0x3, RZ ;  /* 0x0000000310107819 */ /* 0x000fe400000012ff */
[----:B------:R-:W-:Y:S02]  /*9ea0*/  LOP3.LUT R12, R12, R169, RZ, 0x3c, !PT ;  /* 0x000000a90c0c7212 */ /* 0x000fe400078e3cff */
[----:B------:R-:W-:-:S02]  /*9eb0*/  SHF.R.U64 R18, R18, 0x3, RZ ;  /* 0x0000000312127819 */ /* 0x000fc400000012ff */
[----:B------:R-:W-:Y:S02]  /*9ec0*/  LOP3.LUT R167, R38, 0x380, RZ, 0xc0, !PT ;  /* 0x0000038026a77812 */ /* 0x000fe400078ec0ff */
[----:B------:R-:W-:Y:S02]  /*9ed0*/  SHF.R.U64 R151, R151, 0x3, RZ ;  /* 0x0000000397977819 */ /* 0x000fe400000012ff */
[----:B------:R-:W-:Y:S02]  /*9ee0*/  LOP3.LUT R14, R14, R171, RZ, 0x3c, !PT ;  /* 0x000000ab0e0e7212 */ /* 0x000fe400078e3cff */
[----:B------:R-:W-:Y:S02]  /*9ef0*/  SHF.R.U64 R20, R20, 0x3, RZ ;  /* 0x0000000314147819 */ /* 0x000fe400000012ff */
[----:B------:R-:W-:Y:S02]  /*9f00*/  LOP3.LUT R169, R46, 0x380, RZ, 0xc0, !PT ;  /* 0x000003802ea97812 */ /* 0x000fe400078ec0ff */
[----:B------:R-:W-:-:S02]  /*9f10*/  SHF.R.U64 R22, R22, 0x3, RZ ;  /* 0x0000000316167819 */ /* 0x000fc400000012ff */
[----:B------:R-:W-:Y:S02]  /*9f20*/  LOP3.LUT R171, R54, 0x380, RZ, 0xc0, !PT ;  /* 0x0000038036ab7812 */ /* 0x000fe400078ec0ff */
[----:B------:R-:W-:Y:S02]  /*9f30*/  MOV R94, R94 ;  /* 0x0000005e005e7202 */ /* 0x000fe40000000f00 */
[----:B------:R-:W-:Y:S02]  /*9f40*/  LOP3.LUT R16, R16, R173, RZ, 0x3c, !PT ;  /* 0x000000ad10107212 */ /* 0x000fe400078e3cff */
[----:B------:R-:W-:Y:S01]  /*9f50*/  LOP3.LUT R62, R4, 0x380, RZ, 0xc0, !PT ;  /* 0x00000380043e7812 */ /* 0x000fe200078ec0ff */
[----:B------:R-:W-:Y:S01]  /*9f60*/  STSM.16.M88.4 [R94], R24 ;  /* 0x000000185e007844 */ /* 0x000fe20000000200 */
[----:B------:R-:W-:Y:S02]  /*9f70*/  MOV R8, R8 ;  /* 0x0000000800087202 */ /* 0x000fe40000000f00 */
[----:B------:R-:W-:-:S02]  /*9f80*/  LOP3.LUT R18, R18, R175, RZ, 0x3c, !PT ;  /* 0x000000af12127212 */ /* 0x000fc400078e3cff */
[----:B------:R-:W-:Y:S01]  /*9f90*/  SHF.R.U64 R167, R167, 0x3, RZ ;  /* 0x00000003a7a77819 */ /* 0x000fe200000012ff */
[----:B------:R-:W-:Y:S01]  /*9fa0*/  STSM.16.M88.4 [R8], R32 ;  /* 0x0000002008007844 */ /* 0x000fe20000000200 */
[----:B------:R-:W-:Y:S02]  /*9fb0*/  LOP3.LUT R30, R151, R30, RZ, 0x3c, !PT ;  /* 0x0000001e971e7212 */ /* 0x000fe400078e3cff */
[----:B------:R-:W-:Y:S02]  /*9fc0*/  LOP3.LUT R95, R70, 0x380, RZ, 0xc0, !PT ;  /* 0x00000380465f7812 */ /* 0x000fe400078ec0ff */
[----:B------:R-:W-:Y:S02]  /*9fd0*/  MOV R10, R10 ;  /* 0x0000000a000a7202 */ /* 0x000fe40000000f00 */
[----:B------:R-:W-:Y:S02]  /*9fe0*/  F2FP.F16.F32.PACK_AB R56, R57, R56 ;  /* 0x000000383938723e */ /* 0x000fe400000000ff */
[----:B------:R-:W-:Y:S01]  /*9ff0*/  LOP3.LUT R20, R20, R177, RZ, 0x3c, !PT ;  /* 0x000000b114147212 */ /* 0x000fe200078e3cff */
[----:B------:R-:W-:Y:S01]  /*a000*/  STSM.16.M88.4 [R10], R40 ;  /* 0x000000280a007844 */ /* 0x000fe20000000200 */
[----:B------:R-:W-:-:S02]  /*a010*/  SHF.R.U64 R169, R169, 0x3, RZ ;  /* 0x00000003a9a97819 */ /* 0x000fc400000012ff */
[----:B------:R-:W-:Y:S02]  /*a020*/  LOP3.LUT R151, R6, 0x380, RZ, 0xc0, !PT ;  /* 0x0000038006977812 */ /* 0x000fe400078ec0ff */
        /* <DEDUP_REMOVED lines=12> */
[----:B------:R-:W-:Y:S01]  /*a0f0*/  F2FP.F16.F32.PACK_AB R72, R73, R72 ;  /* 0x000000484948723e */ /* 0x000fe200000000ff */
        /* <DEDUP_REMOVED lines=8> */
[----:B------:R-:W-:-:S02]  /*a180*/  R2UR UR11, R222 ;  /* 0x00000000de0b72ca */ /* 0x000fc400000e0000 */
[----:B------:R-:W-:Y:S02]  /*a190*/  R2UR UR10, R220 ;  /* 0x00000000dc0a72ca */ /* 0x000fe400000e0000 */
[----:B------:R-:W-:Y:S02]  /*a1a0*/  LOP3.LUT R38, R167, R38, RZ, 0x3c, !PT ;  /* 0x00000026a7267212 */ /* 0x000fe400078e3cff */
[----:B------:R-:W-:Y:S02]  /*a1b0*/  SHF.R.U64 R95, R95, 0x3, RZ ;  /* 0x000000035f5f7819 */ /* 0x000fe400000012ff */
[----:B------:R-:W-:Y:S02]  /*a1c0*/  MOV R18, R18 ;  /* 0x0000001200127202 */ /* 0x000fe40000000f00 */
[----:B------:R-:W-:Y:S02]  /*a1d0*/  F2FP.F16.F32.PACK_AB R74, R77, R76 ;  /* 0x0000004c4d4a723e */ /* 0x000fe400000000ff */
[----:B------:R-:W-:-:S02]  /*a1e0*/  F2FP.F16.F32.PACK_AB R75, R75, R78 ;  /* 0x0000004e4b4b723e */ /* 0x000fc400000000ff */
[----:B------:R-:W-:Y:S01]  /*a1f0*/  F2FP.F16.F32.PACK_AB R81, R83, R82 ;  /* 0x000000525351723e */ /* 0x000fe200000000ff */
[----:B------:R-:W-:Y:S01]  /*a200*/  USHF.L.U64.HI UR13, UR10, 0x2, UR11 ;  /* 0x000000020a0d7899 */ /* 0x000fe2000801020b */
[----:B------:R-:W-:Y:S01]  /*a210*/  LOP3.LUT R46, R169, R46, RZ, 0x3c, !PT ;  /* 0x0000002ea92e7212 */ /* 0x000fe200078e3cff */
[----:B------:R0:W-:Y:S01]  /*a220*/  STSM.16.M88.4 [R18], R72 ;  /* 0x0000004812007844 */ /* 0x0001e20000000200 */
[----:B------:R-:W-:Y:S01]  /*a230*/  SHF.R.U64 R151, R151, 0x3, RZ ;  /* 0x0000000397977819 */ /* 0x000fe200000012ff */
[----:B------:R-:W-:Y:S01]  /*a240*/  USHF.L.U32 UR12, UR10, 0x2, URZ ;  /* 0x000000020a0c7899 */ /* 0x000fe2000800063f */
[----:B------:R-:W-:Y:S02]  /*a250*/  MOV R20, R20 ;  /* 0x0000001400147202 */ /* 0x000fe40000000f00 */
[----:B------:R-:W-:Y:S01]  /*a260*/  F2FP.F16.F32.PACK_AB R82, R85, R84 ;  /* 0x000000545552723e */ /* 0x000fe200000000ff */
[----:B------:R-:W-:Y:S01]  /*a270*/  ULDC.64 UR10, c[0x0][0xd00] ;  /* 0x00034000000a7ab9 */ /* 0x000fe20000000a00 */
[----:B------:R-:W-:Y:S01]  /*a280*/  F2FP.F16.F32.PACK_AB R83, R87, R86 ;  /* 0x000000565753723e */ /* 0x000fe200000000ff */
[----:B------:R-:W-:Y:S01]  /*a290*/  UISETP.NE.U32.AND UP0, UPT, UR10, URZ, UPT ;  /* 0x0000003f0a00728c */ /* 0x000fe2000bf05070 */
[----:B------:R-:W-:Y:S01]  /*a2a0*/  F2FP.F16.F32.PACK_AB R96, R97, R96 ;  /* 0x000000606160723e */ /* 0x000fe200000000ff */
[----:B------:R-:W-:Y:S01]  /*a2b0*/  UIADD3 UR4, UP1, UR12, UR10, URZ ;  /* 0x0000000a0c047290 */ /* 0x000fe2000ff3e03f */
[----:B------:R-:W-:Y:S01]  /*a2c0*/  LOP3.LUT R54, R171, R54, RZ, 0x3c, !PT ;  /* 0x00000036ab367212 */ /* 0x000fe200078e3cff */
[----:B------:R1:W-:Y:S01]  /*a2d0*/  STSM.16.M88.4 [R20], R80 ;  /* 0x0000005014007844 */ /* 0x0003e20000000200 */
[----:B------:R-:W-:Y:S01]  /*a2e0*/  MOV R22, R22 ;  /* 0x0000001600167202 */ /* 0x000fe20000000f00 */
[----:B------:R-:W-:Y:S01]  /*a2f0*/  UISETP.NE.AND.EX UP0, UPT, UR11, URZ, UPT, UP0 ;  /* 0x0000003f0b00728c */ /* 0x000fe2000bf05300 */
[----:B------:R-:W-:Y:S01]  /*a300*/  F2FP.F16.F32.PACK_AB R76, R89, R88 ;  /* 0x00000058594c723e */ /* 0x000fe200000000ff */
[----:B------:R-:W-:Y:S01]  /*a310*/  UIADD3.X UR10, UR13, UR11, URZ, UP1, !UPT ;  /* 0x0000000b0d0a7290 */ /* 0x000fe20008ffe43f */
[----:B------:R-:W-:Y:S01]  /*a320*/  F2FP.F16.F32.PACK_AB R77, R91, R90 ;  /* 0x0000005a5b4d723e */ /* 0x000fe200000000ff */
[----:B0-----:R-:W0:Y:S01]  /*a330*/  LDC R73, c[0x0][0xce8] ;  /* 0x00033a00ff497b82 */ /* 0x001e220000000800 */
        /* <DEDUP_REMOVED lines=48> */
[----:B------:R-:W-:Y:S01]  /*a640*/  PLOP3.LUT P0, PT, PT, PT, UP0, 0x80, 0x0 ;  /* 0x000000000000781c */ /* 0x000fe20003f0f008 */
[----:B------:R-:W-:-:S02]  /*a650*/  ULDC.64 UR10, c[0x0][0xd08] ;  /* 0x00034200000a7ab9 */ /* 0x000fc40000000a00 */
[----:B------:R1:W-:Y:S01]  /*a660*/  STSM.16.M88.4 [R6], R144 ;  /* 0x0000009006007844 */ /* 0x0003e20000000200 */
[----:B------:R-:W-:Y:S09]  /*a670*/  BAR.SYNC.DEFER_BLOCKING 0x1, 0x100 ;  /* 0x0044000000007b1d */ /* 0x000ff20000010000 */
[----:B------:R-:W2:Y:S01]  /*a680*/  @P0 LDG.E R0, desc[UR36][R4.64] ;  /* 0x0000002404000981 */ /* 0x000ea2000c1e1900 */
[----:B------:R-:W-:Y:S01]  /*a690*/  UISETP.NE.U32.AND UP1, UPT, UR10, URZ, UPT ;  /* 0x0000003f0a00728c */ /* 0x000fe2000bf25070 */
[----:B0-----:R-:W-:Y:S01]  /*a6a0*/  ISETP.NE.AND P1, PT, R73, 0x1, PT ;  /* 0x000000014900780c */ /* 0x001fe20003f25270 */
[----:B------:R-:W-:Y:S01]  /*a6b0*/  UMOV UR4, URZ ;  /* 0x0000003f00047c82 */ /* 0x000fe20008000000 */
[----:B------:R-:W-:Y:S01]  /*a6c0*/  VIADD R13, R214, UR61 ;  /* 0x0000003dd60d7c36 */ /* 0x000fe20008000000 */
[----:B------:R-:W-:-:S06]  /*a6d0*/  UISETP.NE.AND.EX UP1, UPT, UR11, URZ, UPT, UP1 ;  /* 0x0000003f0b00728c */ /* 0x000fcc000bf25310 */
[----:B------:R-:W-:-:S04]  /*a6e0*/  PLOP3.LUT P2, PT, PT, PT, UP1, 0x80, 0x0 ;  /* 0x000000000000781c */ /* 0x000fc80003f4f018 */
[----:B------:R-:W0:Y:S01]  /*a6f0*/  @P1 LDC R8, c[0x0][0xcec] ;  /* 0x00033b00ff081b82 */ /* 0x000e220000000800 */
[----:B------:R-:W-:-:S03]  /*a700*/  @UP1 UIADD3 UR10, UP2, UR12, UR10, URZ ;  /* 0x0000000a0c0a1290 */ /* 0x000fc6000ff5e03f */
[----:B------:R-:W-:Y:S01]  /*a710*/  ULDC UR12, c[0x0][0xb88] ;  /* 0x0002e200000c7ab9 */ /* 0x000fe20000000800 */
        /* <DEDUP_REMOVED lines=12> */
.L_x_5694:
[----:B------:R-:W-:Y:S01]  /*a7e0*/  R2UR UR20, R221 ;  /* 0x00000000dd1472ca */ /* 0x000fe200000e0000 */
[----:B------:R-:W-:Y:S01]  /*a7f0*/  ULDC.64 UR16, c[0x0][0xc90] ;  /* 0x0003240000107ab9 */ /* 0x000fe20000000a00 */
[----:B------:R-:W-:Y:S01]  /*a800*/  R2UR UR19, R222 ;  /* 0x00000000de1372ca */ /* 0x000fe200000e0000 */
[----:B------:R-:W-:Y:S01]  /*a810*/  @P1 IMAD.HI.U32 R4, R13, R8, RZ ;  /* 0x000000080d041227 */ /* 0x000fe200078e00ff */
[----:B------:R-:W-:Y:S01]  /*a820*/  R2UR UR18, R220 ;  /* 0x00000000dc1272ca */ /* 0x000fe200000e0000 */
[----:B------:R-:W-:Y:S01]  /*a830*/  USHF.R.S32.HI UR11, URZ, 0x1f, UR4 ;  /* 0x0000001f3f0b7899 */ /* 0x000fe20008011404 */
[----:B------:R-:W0:Y:S01]  /*a840*/  @P1 LDC R75, c[0x0][0xcf0] ;  /* 0x00033c00ff4b1b82 */ /* 0x000e220000000800 */
[----:B------:R-:W-:Y:S01]  /*a850*/  UMOV UR10, UR4 ;  /* 0x00000004000a7c82 */ /* 0x000fe20008000000 */
[----:B------:R-:W-:Y:S01]  /*a860*/  IMAD.MOV.U32 R8, RZ, RZ, R13 ;  /* 0x000000ffff087224 */ /* 0x000fe200078e000d */
[----:B------:R-:W-:Y:S01]  /*a870*/  @P1 SHF.R.U32.HI R8, RZ, R9, R4 ;  /* 0x00000009ff081219 */ /* 0x000fe20000011604 */
[----:B------:R-:W-:-:S02]  /*a880*/  IMAD.MOV.U32 R5, RZ, RZ, 0x2 ;  /* 0x00000002ff057424 */ /* 0x000fc400078e00ff */
[----:B------:R-:W-:Y:S01]  /*a890*/  VIADD R14, R227, UR61 ;  /* 0x0000003de30e7c36 */ /* 0x000fe20008000000 */
[----:B------:R-:W-:Y:S01]  /*a8a0*/  USHF.R.S32.HI UR15, URZ, 0x1f, UR20 ;  /* 0x0000001f3f0f7899 */ /* 0x000fe20008011414 */
[--C-:B------:R-:W-:Y:S01]  /*a8b0*/  IMAD.MOV R4, RZ, RZ, -R8.reuse ;  /* 0x000000ffff047224 */ /* 0x100fe200078e0a08 */
[----:B------:R-:W-:Y:S01]  /*a8c0*/  USEL UR19, UR19, URZ, !UP0 ;  /* 0x0000003f13137287 */ /* 0x000fe2000c000000 */
[----:B------:R-:W-:Y:S01]  /*a8d0*/  SHF.R.S32.HI R9, RZ, 0x1f, R8 ;  /* 0x0000001fff097819 */ /* 0x000fe20000011408 */
[----:B------:R-:W-:Y:S01]  /*a8e0*/  UIMAD UR14, UR15, UR16, URZ ;  /* 0x000000100f0e72a4 */ /* 0x000fe2000f8e023f */
[----:B-1----:R-:W-:Y:S01]  /*a8f0*/  IMAD R11, R73, R4, R13 ;  /* 0x00000004490b7224 */ /* 0x002fe200078e020d */
[----:B------:R-:W-:Y:S01]  /*a900*/  UIMAD.WIDE.U32 UR12, UR20, UR16, UR10 ;  /* 0x00000010140c72a5 */ /* 0x000fe2000f8e000a */
[----:B------:R-:W-:Y:S01]  /*a910*/  IMAD R4, R223, 0x40, R200 ;  /* 0x00000040df047824 */ /* 0x000fe200078e02c8 */
[----:B------:R-:W-:Y:S01]  /*a920*/  UIMAD UR14, UR20, UR17, UR14 ;  /* 0x00000011140e72a4 */ /* 0x000fe2000f8e020e */
[----:B-----5:R-:W-:Y:S01]  /*a930*/  IMAD R77, R0, R73, RZ ;  /* 0x00000049004d7224 */ /* 0x020fe200078e02ff */
[----:B------:R-:W-:Y:S01]  /*a940*/  USEL UR18, UR18, URZ, !UP0 ;  /* 0x0000003f12127287 */ /* 0x000fe2000c000000 */
[----:B------:R-:W-:Y:S01]  /*a950*/  SHF.R.S32.HI R6, RZ, 0x1f, R11 ;  /* 0x0000001fff067819 */ /* 0x000fe2000001140b */
[----:B------:R-:W-:Y:S01]  /*a960*/  ULDC.64 UR16, c[0x0][0xc98] ;  /* 0x0003260000107ab9 */ /* 0x000fe20000000a00 */
[----:B------:R-:W-:Y:S01]  /*a970*/  UIADD3 UR13, UR13, UR14, URZ ;  /* 0x0000000e0d0d7290 */ /* 0x000fe2000fffe03f */
[----:B------:R-:W-:Y:S01]  /*a980*/  IMAD.WIDE R4, R4, R5, UR8 ;  /* 0x0000000804047e25 */ /* 0x000fe2000f8e0205 */
[----:B------:R-:W-:-:S02]  /*a990*/  UIMAD UR10, UR19, UR16, URZ ;  /* 0x00000010130a72a4 */ /* 0x000fc4000f8e023f */
[----:B------:R-:W-:Y:S02]  /*a9a0*/  UIMAD.WIDE.U32 UR12, UR18, UR16, UR12 ;  /* 0x00000010120c72a5 */ /* 0x000fe4000f8e000c */
[----:B------:R-:W-:Y:S01]  /*a9b0*/  UIMAD UR10, UR18, UR17, UR10 ;  /* 0x00000011120a72a4 */ /* 0x000fe2000f8e020a */
[C---:B------:R-:W-:Y:S01]  /*a9c0*/  IADD3 R29, P2, R4.reuse, 0x5000, RZ ;  /* 0x00005000041d7810 */ /* 0x040fe20007f5e0ff */
[----:B------:R-:W-:Y:S01]  /*a9d0*/  ULDC.64 UR8, c[0x0][0xc88] ;  /* 0x0003220000087ab9 */ /* 0x000fe20000000a00 */
[----:B------:R-:W-:Y:S01]  /*a9e0*/  IADD3 R25, P3, R4, 0x4000, RZ ;  /* 0x0000400004197810 */ /* 0x000fe20007f7e0ff */
[----:B------:R-:W-:Y:S01]  /*a9f0*/  IMAD R6, R6, UR8, RZ ;  /* 0x0000000806067c24 */ /* 0x000fe2000f8e02ff */
[----:B------:R-:W-:Y:S01]  /*aa00*/  IADD3 R8, P0, R8, UR12, RZ ;  /* 0x0000000c08087c10 */ /* 0x000fe2000ff1e0ff */
[----:B------:R-:W-:Y:S01]  /*aa10*/  IMAD.U32 R10, RZ, RZ, UR10 ;  /* 0x0000000aff0a7e24 */ /* 0x000fe2000f8e00ff */
[----:B------:R-:W-:Y:S01]  /*aa20*/  LOP3.LUT R28, R29, 0x380, RZ, 0xc0, !PT ;  /* 0x000003801d1c7812 */ /* 0x000fe200078ec0ff */
[----:B------:R-:W-:Y:S01]  /*aa30*/  IMAD R15, R11, UR9, R6 ;  /* 0x000000090b0f7c24 */ /* 0x000fe2000f8e0206 */
[----:B------:R-:W-:Y:S01]  /*aa40*/  LOP3.LUT R24, R25, 0x380, RZ, 0xc0, !PT ;  /* 0x0000038019187812 */ /* 0x000fe200078ec0ff */
[----:B------:R-:W-:Y:S01]  /*aa50*/  VIADD R6, R14, 0x8 ;  /* 0x000000080e067836 */ /* 0x000fe20000000000 */
[----:B------:R-:W-:Y:S01]  /*aa60*/  IADD3.X R9, R9, UR13, R10, P0, !PT ;  /* 0x0000000d09097c10 */ /* 0x000fe200087fe40a */
[----:B------:R-:W-:Y:S01]  /*aa70*/  ULDC.64 UR12, c[0x0][0xba0] ;  /* 0x0002e800000c7ab9 */ /* 0x000fe20000000a00 */
[----:B------:R-:W-:-:S02]  /*aa80*/  SHF.R.U64 R28, R28, 0x3, RZ ;  /* 0x000000031c1c7819 */ /* 0x000fc400000012ff */
[----:B------:R-:W-:Y:S01]  /*aa90*/  SHF.R.U64 R24, R24, 0x3, RZ ;  /* 0x0000000318187819 */ /* 0x000fe200000012ff */
[----:B------:R-:W-:Y:S01]  /*aaa0*/  IMAD.WIDE.U32 R8, R11, UR8, R8 ;  /* 0x000000080b087c25 */ /* 0x000fe2000f8e0008 */
[----:B------:R-:W-:Y:S01]  /*aab0*/  ULDC.64 UR8, c[0x0][0xc50] ;  /* 0x0003140000087ab9 */ /* 0x000fe20000000a00 */
[----:B------:R-:W-:Y:S02]  /*aac0*/  LOP3.LUT R28, R28, R29, RZ, 0x3c, !PT ;  /* 0x0000001d1c1c7212 */ /* 0x000fe400078e3cff */
[----:B------:R-:W-:Y:S01]  /*aad0*/  IMAD.IADD R9, R9, 0x1, R15 ;  /* 0x0000000109097824 */ /* 0x000fe200078e020f */
[----:B------:R-:W-:Y:S01]  /*aae0*/  LEA R10, P0, R8, UR8, 0x2 ;  /* 0x00000008080a7c11 */ /* 0x000fe2000f8010ff */
[----:B------:R-:W-:Y:S01]  /*aaf0*/  IMAD.X R29, RZ, RZ, R5, P2 ;  /* 0x000000ffff1d7224 */ /* 0x000fe200010e0605 */
[----:B------:R-:W-:Y:S02]  /*ab00*/  IADD3 R49, P2, R4, 0xb000, RZ ;  /* 0x0000b00004317810 */ /* 0x000fe40007f5e0ff */
[----:B------:R-:W-:Y:S01]  /*ab10*/  LEA.HI.X R8, R8, UR9, R9, 0x2, P0 ;  /* 0x0000000908087c11 */ /* 0x000fe200080f1409 */
[----:B------:R-:W-:Y:S01]  /*ab20*/  SHFL.IDX PT, R42, R10, RZ, 0x1c1f ;  /* 0x001c1fff0a2a7589 */ /* 0x000fe200000e0000 */
[----:B------:R-:W-:-:S02]  /*ab30*/  IADD3 R21, P0, R4, 0x3000, RZ ;  /* 0x0000300004157810 */ /* 0x000fc40007f1e0ff */
[----:B------:R-:W-:Y:S01]  /*ab40*/  LOP3.LUT R48, R49, 0x380, RZ, 0xc0, !PT ;  /* 0x0000038031307812 */ /* 0x000fe200078ec0ff */
[----:B------:R-:W1:Y:S01]  /*ab50*/  SHFL.IDX PT, R43, R8, RZ, 0x1c1f ;  /* 0x001c1fff082b7589 */ /* 0x000e6200000e0000 */
[----:B------:R-:W-:Y:S02]  /*ab60*/  LOP3.LUT R20, R21, 0x380, RZ, 0xc0, !PT ;  /* 0x0000038015147812 */ /* 0x000fe400078ec0ff */
[----:B------:R-:W-:Y:S01]  /*ab70*/  SHF.R.U64 R48, R48, 0x3, RZ ;  /* 0x0000000330307819 */ /* 0x000fe200000012ff */
[----:B------:R-:W-:Y:S01]  /*ab80*/  SHFL.IDX PT, R46, R10, 0x1, 0x1c1f ;  /* 0x003c1f000a2e7f89 */ /* 0x000fe200000e0000 */
[----:B------:R-:W-:Y:S02]  /*ab90*/  SHF.R.U64 R20, R20, 0x3, RZ ;  /* 0x0000000314147819 */ /* 0x000fe400000012ff */
[----:B------:R-:W-:Y:S01]  /*aba0*/  LOP3.LUT R48, R48, R49, RZ, 0x3c, !PT ;  /* 0x0000003130307212 */ /* 0x000fe200078e3cff */
[--C-:B------:R-:W-:Y:S01]  /*abb0*/  IMAD.X R49, RZ, RZ, R5.reuse, P2 ;  /* 0x000000ffff317224 */ /* 0x100fe200010e0605 */
[----:B------:R-:W-:Y:S01]  /*abc0*/  LOP3.LUT R20, R20, R21, RZ, 0x3c, !PT ;  /* 0x0000001514147212 */ /* 0x000fe200078e3cff */
[----:B------:R-:W-:Y:S01]  /*abd0*/  IMAD.X R21, RZ, RZ, R5, P0 ;  /* 0x000000ffff157224 */ /* 0x000fe200000e0605 */
[C---:B------:R-:W-:Y:S01]  /*abe0*/  IADD3 R41, P0, R4.reuse, 0x9000, RZ ;  /* 0x0000900004297810 */ /* 0x040fe20007f1e0ff */
[----:B------:R-:W2:Y:S01]  /*abf0*/  SHFL.IDX PT, R47, R8, 0x1, 0x1c1f ;  /* 0x003c1f00082f7f89 */ /* 0x000ea200000e0000 */
[----:B------:R-:W-:-:S02]  /*ac00*/  IADD3 R13, P5, R4, 0x1000, RZ ;  /* 0x00001000040d7810 */ /* 0x000fc40007fbe0ff */
[----:B------:R-:W-:Y:S02]  /*ac10*/  LOP3.LUT R40, R41, 0x380, RZ, 0xc0, !PT ;  /* 0x0000038029287812 */ /* 0x000fe400078ec0ff */
[----:B------:R-:W-:Y:S02]  /*ac20*/  IADD3 R17, P4, R4, 0x2000, RZ ;  /* 0x0000200004117810 */ /* 0x000fe40007f9e0ff */
[----:B------:R-:W-:Y:S02]  /*ac30*/  SHF.R.U64 R40, R40, 0x3, RZ ;  /* 0x0000000328287819 */ /* 0x000fe400000012ff */
[----:B------:R-:W-:Y:S02]  /*ac40*/  LOP3.LUT R24, R24, R25, RZ, 0x3c, !PT ;  /* 0x0000001918187212 */ /* 0x000fe400078e3cff */
[----:B------:R-:W-:Y:S01]  /*ac50*/  LOP3.LUT R40, R40, R41, RZ, 0x3c, !PT ;  /* 0x0000002928287212 */ /* 0x000fe200078e3cff */
[----:B------:R-:W-:Y:S01]  /*ac60*/  IMAD.X R41, RZ, RZ, R5, P0 ;  /* 0x000000ffff297224 */ /* 0x000fe200000e0605 */
[----:B------:R-:W-:-:S02]  /*ac70*/  LOP3.LUT P0, RZ, R225, 0x3, RZ, 0xc0, !PT ;  /* 0x00000003e1ff7812 */ /* 0x000fc4000780c0ff */
[----:B------:R-:W-:Y:S02]  /*ac80*/  IADD3.X R25, RZ, R5, RZ, P3, !PT ;  /* 0x00000005ff197210 */ /* 0x000fe40001ffe4ff */
[----:B------:R-:W-:Y:S02]  /*ac90*/  ISETP.GE.OR P2, PT, R14, R77, P0 ;  /* 0x0000004d0e00720c */ /* 0x000fe40000746670 */
[----:B------:R-:W-:Y:S02]  /*aca0*/  IADD3 R45, P3, R4, 0xa000, RZ ;  /* 0x0000a000042d7810 */ /* 0x000fe40007f7e0ff */
[----:B------:R-:W-:Y:S02]  /*acb0*/  LOP3.LUT R12, R13, 0x380, RZ, 0xc0, !PT ;  /* 0x000003800d0c7812 */ /* 0x000fe400078ec0ff */
[----:B------:R-:W-:Y:S02]  /*acc0*/  LOP3.LUT R16, R17, 0x380, RZ, 0xc0, !PT ;  /* 0x0000038011107812 */ /* 0x000fe400078ec0ff */
[----:B------:R-:W-:-:S02]  /*acd0*/  LOP3.LUT R44, R45, 0x380, RZ, 0xc0, !PT ;  /* 0x000003802d2c7812 */ /* 0x000fc400078ec0ff */
[----:B------:R-:W-:Y:S02]  /*ace0*/  SHF.R.U64 R12, R12, 0x3, RZ ;  /* 0x000000030c0c7819 */ /* 0x000fe400000012ff */
[----:B------:R-:W-:Y:S01]  /*acf0*/  SHF.R.U64 R16, R16, 0x3, RZ ;  /* 0x0000000310107819 */ /* 0x000fe200000012ff */
[----:B-1----:R1:W-:Y:S01]  /*ad00*/  @!P2 ST.E desc[UR36][R42.64], R3 ;  /* 0x000000032a00a985 */ /* 0x0023e2000c101924 */
[----:B------:R-:W-:Y:S02]  /*ad10*/  SHF.R.U64 R44, R44, 0x3, RZ ;  /* 0x000000032c2c7819 */ /* 0x000fe400000012ff */
[----:B------:R-:W-:Y:S01]  /*ad20*/  LOP3.LUT R12, R12, R13, RZ, 0x3c, !PT ;  /* 0x0000000d0c0c7212 */ /* 0x000fe200078e3cff */
[--C-:B------:R-:W-:Y:S01]  /*ad30*/  IMAD.X R13, RZ, RZ, R5.reuse, P5 ;  /* 0x000000ffff0d7224 */ /* 0x100fe200028e0605 */
[----:B------:R-:W-:Y:S01]  /*ad40*/  LOP3.LUT R16, R16, R17, RZ, 0x3c, !PT ;  /* 0x0000001110107212 */ /* 0x000fe200078e3cff */
[----:B------:R-:W-:Y:S01]  /*ad50*/  IMAD.X R17, RZ, RZ, R5, P4 ;  /* 0x000000ffff117224 */ /* 0x000fe200020e0605 */
[----:B------:R-:W-:-:S02]  /*ad60*/  IADD3 R33, P6, R4, 0x6000, RZ ;  /* 0x0000600004217810 */ /* 0x000fc40007fde0ff */
[C---:B------:R-:W-:Y:S02]  /*ad70*/  IADD3 R37, P5, R4.reuse, 0x7000, RZ ;  /* 0x0000700004257810 */ /* 0x040fe40007fbe0ff */
[----:B------:R-:W-:Y:S01]  /*ad80*/  IADD3 R61, P4, R4, 0x8000, RZ ;  /* 0x00008000043d7810 */ /* 0x000fe20007f9e0ff */
[----:B-1----:R-:W1:Y:S01]  /*ad90*/  @P1 LDC R3, c[0x0][0xcec] ;  /* 0x00033b00ff031b82 */ /* 0x002e620000000800 */
[----:B------:R-:W-:Y:S01]  /*ada0*/  LOP3.LUT R44, R44, R45, RZ, 0x3c, !PT ;  /* 0x0000002d2c2c7212 */ /* 0x000fe200078e3cff */
[----:B------:R-:W-:Y:S01]  /*adb0*/  IMAD.X R45, RZ, RZ, R5, P3 ;  /* 0x000000ffff2d7224 */ /* 0x000fe200018e0605 */
[----:B------:R-:W-:Y:S02]  /*adc0*/  IADD3 R9, P3, R4, 0xf000, RZ ;  /* 0x0000f00004097810 */ /* 0x000fe40007f7e0ff */
[----:B------:R-:W-:Y:S02]  /*add0*/  LOP3.LUT R32, R33, 0x380, RZ, 0xc0, !PT ;  /* 0x0000038021207812 */ /* 0x000fe400078ec0ff */
[----:B------:R-:W-:-:S02]  /*ade0*/  LOP3.LUT R36, R37, 0x380, RZ, 0xc0, !PT ;  /* 0x0000038025247812 */ /* 0x000fc400078ec0ff */
[----:B------:R-:W-:Y:S02]  /*adf0*/  LOP3.LUT R60, R61, 0x380, RZ, 0xc0, !PT ;  /* 0x000003803d3c7812 */ /* 0x000fe400078ec0ff */
[----:B------:R-:W-:Y:S01]  /*ae00*/  LOP3.LUT R0, R9, 0x380, RZ, 0xc0, !PT ;  /* 0x0000038009007812 */ /* 0x000fe200078ec0ff */
[----:B------:R-:W-:Y:S01]  /*ae10*/  UIMAD UR10, UR11, UR12, URZ ;  /* 0x0000000c0b0a72a4 */ /* 0x000fe2000f8e023f */
[----:B------:R-:W-:Y:S02]  /*ae20*/  SHF.R.U64 R32, R32, 0x3, RZ ;  /* 0x0000000320207819 */ /* 0x000fe400000012ff */
[----:B------:R-:W-:Y:S02]  /*ae30*/  SHF.R.U64 R36, R36, 0x3, RZ ;  /* 0x0000000324247819 */ /* 0x000fe400000012ff */
[----:B------:R-:W-:Y:S02]  /*ae40*/  SHF.R.U64 R60, R60, 0x3, RZ ;  /* 0x000000033c3c7819 */ /* 0x000fe400000012ff */
[----:B------:R-:W-:Y:S01]  /*ae50*/  SHF.R.U64 R0, R0, 0x3, RZ ;  /* 0x0000000300007819 */ /* 0x000fe200000012ff */
[----:B------:R-:W-:Y:S01]  /*ae60*/  UIMAD.WIDE.U32 UR8, UR4, UR12, URZ ;  /* 0x0000000c040872a5 */ /* 0x000fe2000f8e003f */
[----:B------:R-:W-:Y:S01]  /*ae70*/  LOP3.LUT R32, R32, R33, RZ, 0x3c, !PT ;  /* 0x0000002120207212 */ /* 0x000fe200078e3cff */
[--C-:B------:R-:W-:Y:S01]  /*ae80*/  IMAD.X R33, RZ, RZ, R5.reuse, P6 ;  /* 0x000000ffff217224 */ /* 0x100fe200030e0605 */
[----:B------:R-:W-:Y:S01]  /*ae90*/  LOP3.LUT R36, R36, R37, RZ, 0x3c, !PT ;  /* 0x0000002524247212 */ /* 0x000fe200078e3cff */
[--C-:B------:R-:W-:Y:S01]  /*aea0*/  IMAD.X R37, RZ, RZ, R5.reuse, P5 ;  /* 0x000000ffff257224 */ /* 0x100fe200028e0605 */
[----:B------:R-:W-:Y:S01]  /*aeb0*/  LOP3.LUT R60, R60, R61, RZ, 0x3c, !PT ;  /* 0x0000003d3c3c7212 */ /* 0x000fe200078e3cff */
[----:B------:R-:W-:Y:S01]  /*aec0*/  IMAD.X R61, RZ, RZ, R5, P4 ;  /* 0x000000ffff3d7224 */ /* 0x000fe200020e0605 */
[----:B------:R-:W-:Y:S01]  /*aed0*/  ISETP.GE.OR P0, PT, R6, R77, P0 ;  /* 0x0000004d0600720c */ /* 0x000fe20000706670 */
[----:B------:R-:W-:Y:S01]  /*aee0*/  UIMAD UR10, UR4, UR13, UR10 ;  /* 0x0000000d040a72a4 */ /* 0x000fe2000f8e020a */
[----:B------:R-:W-:-:S02]  /*aef0*/  IADD3 R69, P6, R4, 0xc000, RZ ;  /* 0x0000c00004457810 */ /* 0x000fc40007fde0ff */
[C---:B------:R-:W-:Y:S01]  /*af00*/  IADD3 R65, P5, R4.reuse, 0xd000, RZ ;  /* 0x0000d00004417810 */ /* 0x040fe20007fbe0ff */
[----:B------:R-:W-:Y:S01]  /*af10*/  ULDC.64 UR12, c[0x0][0xbe8] ;  /* 0x0002fa00000c7ab9 */ /* 0x000fe20000000a00 */
[C---:B------:R-:W-:Y:S02]  /*af20*/  IADD3 R57, P4, R4.reuse, 0xe000, RZ ;  /* 0x0000e00004397810 */ /* 0x040fe40007f9e0ff */
[----:B------:R-:W-:Y:S02]  /*af30*/  LOP3.LUT R11, R4, 0x380, RZ, 0xc0, !PT ;  /* 0x00000380040b7812 */ /* 0x000fe400078ec0ff */
[----:B------:R-:W-:Y:S01]  /*af40*/  LOP3.LUT R52, R0, R9, RZ, 0x3c, !PT ;  /* 0x0000000900347212 */ /* 0x000fe200078e3cff */
[----:B------:R-:W-:Y:S01]  /*af50*/  IMAD R0, R219, 0x20, R223 ;  /* 0x00000020db007824 */ /* 0x000fe200078e02df */
[----:B------:R-:W-:Y:S01]  /*af60*/  UIADD3 UR9, UR9, UR10, URZ ;  /* 0x0000000a09097290 */ /* 0x000fe2000fffe03f */
[----:B------:R-:W-:Y:S01]  /*af70*/  LOP3.LUT R68, R69, 0x380, RZ, 0xc0, !PT ;  /* 0x0000038045447812 */ /* 0x000fe200078ec0ff */
[----:B------:R-:W-:Y:S01]  /*af80*/  UIMAD UR4, UR15, UR12, URZ ;  /* 0x0000000c0f0472a4 */ /* 0x000fe2000f8e023f */
[----:B------:R-:W-:Y:S01]  /*af90*/  LOP3.LUT R64, R65, 0x380, RZ, 0xc0, !PT ;  /* 0x0000038041407812 */ /* 0x000fe200078ec0ff */
[----:B--2---:R2:W-:Y:S01]  /*afa0*/  @!P0 ST.E desc[UR36][R46.64], R2 ;  /* 0x000000022e008985 */ /* 0x0045e2000c101924 */
[----:B------:R-:W-:-:S02]  /*afb0*/  LOP3.LUT R56, R57, 0x380, RZ, 0xc0, !PT ;  /* 0x0000038039387812 */ /* 0x000fc400078ec0ff */
[----:B------:R-:W-:Y:S01]  /*afc0*/  SHF.R.U64 R11, R11, 0x3, RZ ;  /* 0x000000030b0b7819 */ /* 0x000fe200000012ff */
[----:B------:R-:W-:Y:S01]  /*afd0*/  VIADD R6, R0, UR61 ;  /* 0x0000003d00067c36 */ /* 0x000fe20008000000 */
[----:B------:R-:W-:Y:S01]  /*afe0*/  UIMAD UR4, UR20, UR13, UR4 ;  /* 0x0000000d140472a4 */ /* 0x000fe2000f8e0204 */
[----:B------:R-:W-:Y:S01]  /*aff0*/  SHF.R.U64 R68, R68, 0x3, RZ ;  /* 0x0000000344447819 */ /* 0x000fe200000012ff */
[----:B------:R-:W-:Y:S01]  /*b000*/  UIMAD.WIDE.U32 UR8, UR20, UR12, UR8 ;  /* 0x0000000c140872a5 */ /* 0x000fe2000f8e0008 */
[----:B------:R-:W-:Y:S01]  /*b010*/  SHF.R.U64 R64, R64, 0x3, RZ ;  /* 0x0000000340407819 */ /* 0x000fe200000012ff */
[----:B------:R-:W-:Y:S01]  /*b020*/  ULDC.64 UR10, c[0x0][0xbf0] ;  /* 0x0002fc00000a7ab9 */ /* 0x000fe20000000a00 */
[----:B------:R-:W-:Y:S01]  /*b030*/  SHF.R.U64 R56, R56, 0x3, RZ ;  /* 0x0000000338387819 */ /* 0x000fe200000012ff */
[----:B------:R-:W5:Y:S01]  /*b040*/  LD.E.128 R12, desc[UR36][R12.64] ;  /* 0x000000240c0c7980 */ /* 0x000f62000c101d00 */
[----:B------:R-:W-:Y:S01]  /*b050*/  LOP3.LUT R4, R11, R4, RZ, 0x3c, !PT ;  /* 0x000000040b047212 */ /* 0x000fe200078e3cff */
[----:B-1----:R-:W-:Y:S01]  /*b060*/  @P1 IMAD.HI.U32 R0, R6, R3, RZ ;  /* 0x0000000306001227 */ /* 0x002fe200078e00ff */
[----:B------:R-:W-:Y:S01]  /*b070*/  UIADD3 UR9, UR9, UR4, URZ ;  /* 0x0000000409097290 */ /* 0x000fe2000fffe03f */
[----:B------:R-:W-:Y:S01]  /*b080*/  LOP3.LUT R68, R68, R69, RZ, 0x3c, !PT ;  /* 0x0000004544447212 */ /* 0x000fe200078e3cff */
[----:B------:R-:W-:Y:S01]  /*b090*/  UIMAD UR4, UR19, UR10, URZ ;  /* 0x0000000a130472a4 */ /* 0x000fe2000f8e023f */
[----:B------:R-:W-:Y:S01]  /*b0a0*/  LOP3.LUT R64, R64, R65, RZ, 0x3c, !PT ;  /* 0x0000004140407212 */ /* 0x000fe200078e3cff */
[--C-:B------:R-:W-:Y:S01]  /*b0b0*/  IMAD.X R69, RZ, RZ, R5.reuse, P6 ;  /* 0x000000ffff457224 */ /* 0x100fe200030e0605 */
[----:B------:R-:W-:Y:S01]  /*b0c0*/  LOP3.LUT R56, R56, R57, RZ, 0x3c, !PT ;  /* 0x0000003938387212 */ /* 0x000fe200078e3cff */
[--C-:B------:R-:W-:Y:S01]  /*b0d0*/  IMAD.X R65, RZ, RZ, R5.reuse, P5 ;  /* 0x000000ffff417224 */ /* 0x100fe200028e0605 */
[----:B------:R-:W-:Y:S01]  /*b0e0*/  IADD3.X R53, RZ, R5, RZ, P3, !PT ;  /* 0x00000005ff357210 */ /* 0x000fe20001ffe4ff */
[----:B------:R-:W-:Y:S01]  /*b0f0*/  IMAD.X R57, RZ, RZ, R5, P4 ;  /* 0x000000ffff397224 */ /* 0x000fe200020e0605 */
[----:B------:R1:W5:Y:S01]  /*b100*/  LD.E.128 R8, desc[UR36][R4.64] ;  /* 0x0000002404087980 */ /* 0x000362000c101d00 */
[----:B------:R-:W-:-:S02]  /*b110*/  UIMAD UR4, UR18, UR11, UR4 ;  /* 0x0000000b120472a4 */ /* 0x000fc4000f8e0204 */
[----:B------:R-:W-:Y:S01]  /*b120*/  UIMAD.WIDE.U32 UR8, UR18, UR10, UR8 ;  /* 0x0000000a120872a5 */ /* 0x000fe2000f8e0008 */
[----:B------:R-:W5:Y:S02]  /*b130*/  LD.E.128 R16, desc[UR36][R16.64] ;  /* 0x0000002410107980 */ /* 0x000f64000c101d00 */
[----:B------:R-:W-:Y:S02]  /*b140*/  ULDC.64 UR10, c[0x0][0xbe0] ;  /* 0x0002f800000a7ab9 */ /* 0x000fe40000000a00 */
[----:B------:R-:W5:Y:S01]  /*b150*/  LD.E.128 R20, desc[UR36][R20.64] ;  /* 0x0000002414147980 */ /* 0x000f62000c101d00 */
[----:B-1----:R-:W-:Y:S01]  /*b160*/  IMAD.MOV.U32 R5, RZ, RZ, R6 ;  /* 0x000000ffff057224 */ /* 0x002fe200078e0006 */
[----:B0-----:R-:W-:Y:S01]  /*b170*/  @P1 SHF.R.U32.HI R5, RZ, R75, R0 ;  /* 0x0000004bff051219 */ /* 0x001fe20000011600 */
[----:B------:R-:W-:Y:S01]  /*b180*/  UIADD3 UR4, UR9, UR4, URZ ;  /* 0x0000000409047290 */ /* 0x000fe2000fffe03f */
[----:B------:R-:W5:Y:S02]  /*b190*/  LD.E.128 R24, desc[UR36][R24.64] ;  /* 0x0000002418187980 */ /* 0x000f64000c101d00 */
[--C-:B------:R-:W-:Y:S01]  /*b1a0*/  SHF.R.S32.HI R0, RZ, 0x1f, R5.reuse ;  /* 0x0000001fff007819 */ /* 0x100fe20000011405 */
[----:B------:R-:W-:Y:S01]  /*b1b0*/  IMAD.MOV R4, RZ, RZ, -R5 ;  /* 0x000000ffff047224 */ /* 0x000fe200078e0a05 */
[----:B------:R-:W5:Y:S01]  /*b1c0*/  LD.E.128 R28, desc[UR36][R28.64] ;  /* 0x000000241c1c7980 */ /* 0x000f62000c101d00 */
[----:B------:R-:W-:-:S02]  /*b1d0*/  IMAD.U32 R3, RZ, RZ, UR9 ;  /* 0x00000009ff037e24 */ /* 0x000fc4000f8e00ff */
[----:B------:R-:W-:Y:S01]  /*b1e0*/  IMAD R0, R0, UR10, RZ ;  /* 0x0000000a00007c24 */ /* 0x000fe2000f8e02ff */
[----:B------:R-:W5:Y:S01]  /*b1f0*/  LD.E.128 R32, desc[UR36][R32.64] ;  /* 0x0000002420207980 */ /* 0x000f62000c101d00 */
[----:B------:R-:W-:Y:S02]  /*b200*/  IMAD R73, R73, R4, R6 ;  /* 0x0000000449497224 */ /* 0x000fe400078e0206 */
[----:B--2---:R-:W-:Y:S01]  /*b210*/  IMAD.U32 R2, RZ, RZ, UR8 ;  /* 0x00000008ff027e24 */ /* 0x004fe2000f8e00ff */
[----:B------:R-:W5:Y:S01]  /*b220*/  LD.E.128 R36, desc[UR36][R36.64] ;  /* 0x0000002424247980 */ /* 0x000f62000c101d00 */
[----:B------:R-:W-:Y:S01]  /*b230*/  IMAD.U32 R3, RZ, RZ, UR4 ;  /* 0x00000004ff037e24 */ /* 0x000fe2000f8e00ff */
[----:B------:R-:W-:Y:S01]  /*b240*/  ULDC.64 UR8, c[0x0][0xbd8] ;  /* 0x0002f60000087ab9 */ /* 0x000fe20000000a00 */
[----:B------:R-:W-:Y:S01]  /*b250*/  IMAD R75, R5, UR11, R0 ;  /* 0x0000000b054b7c24 */ /* 0x000fe2000f8e0200 */
[----:B------:R-:W5:Y:S01]  /*b260*/  LD.E.128 R60, desc[UR36][R60.64] ;  /* 0x000000243c3c7980 */ /* 0x000f62000c101d00 */
[----:B------:R-:W-:-:S03]  /*b270*/  SHF.R.S32.HI R0, RZ, 0x1f, R73 ;  /* 0x0000001fff007819 */ /* 0x000fc60000011449 */
[----:B------:R-:W5:Y:S01]  /*b280*/  LD.E.128 R40, desc[UR36][R40.64] ;  /* 0x0000002428287980 */ /* 0x000f62000c101d00 */
[----:B------:R-:W-:-:S03]  /*b290*/  IMAD.WIDE.U32 R2, R5, UR10, R2 ;  /* 0x0000000a05027c25 */ /* 0x000fc6000f8e0002 */
        /* <DEDUP_REMOVED lines=31> */
[----:B------:R-:W-:Y:S02]  /*b490*/  ISETP.GE.AND P0, PT, R0, R77, PT ;  /* 0x0000004d0000720c */ /* 0x000fe40003f06270 */
[----:B------:R-:W-:-:S02]  /*b4a0*/  SHF.R.S32.HI R80, RZ, 0x1f, R218 ;  /* 0x0000001fff507819 */ /* 0x000fc400000114da */
[----:B------:R-:W-:Y:S02]  /*b4b0*/  SHF.R.S32.HI R81, RZ, 0x1f, R216 ;  /* 0x0000001fff517819 */ /* 0x000fe400000114d8 */
[----:B------:R-:W-:Y:S02]  /*b4c0*/  SHF.R.S32.HI R82, RZ, 0x1f, R217 ;  /* 0x0000001fff527819 */ /* 0x000fe400000114d9 */
[----:B------:R-:W-:Y:S01]  /*b4d0*/  SHF.R.S32.HI R83, RZ, 0x1f, R200 ;  /* 0x0000001fff537819 */ /* 0x000fe200000114c8 */
[----:B0-----:R-:W-:Y:S06]  /*b4e0*/  @P2 BRA `(.L_x_5696) ;  /* 0x0000000000442947 */ /* 0x001fec0003800000 */
        /* <DEDUP_REMOVED lines=17> */
.L_x_5696:
[----:B------:R-:W-:Y:S05]  /*b600*/  BSYNC B1 ;  /* 0x0000000000017941 */ /* 0x000fea0003800000 */
.L_x_5695:
[----:B0----5:R0:W3:Y:S01]  /*b610*/  SHFL.IDX PT, R11, R76, 0x1, 0x181f ;  /* 0x00381f004c0b7f89 */ /* 0x0210e200000e0000 */
[----:B------:R-:W-:Y:S03]  /*b620*/  BSSY B1, `(.L_x_5697) ;  /* 0x0000014000017945 */ /* 0x000fe60003800000 */
[----:B------:R0:W4:Y:S01]  /*b630*/  SHFL.IDX PT, R9, R6, 0x1, 0x181f ;  /* 0x00381f0006097f89 */ /* 0x00012200000e0000 */
[----:B------:R-:W-:Y:S05]  /*b640*/  @P1 BRA `(.L_x_5698) ;  /* 0x0000000000441947 */ /* 0x000fea0003800000 */
[----:B------:R-:W-:Y:S02]  /*b650*/  ULDC UR4, c[0x0][0xbc8] ;  /* 0x0002f20000047ab9 */ /* 0x000fe40000000800 */
[----:B------:R-:W-:Y:S02]  /*b660*/  ISETP.GE.AND P4, PT, R200, UR4, PT ;  /* 0x00000004c8007c0c */ /* 0x000fe4000bf86270 */
[----:B------:R-:W-:Y:S02]  /*b670*/  ISETP.GE.AND P3, PT, R217, UR4, PT ;  /* 0x00000004d9007c0c */ /* 0x000fe4000bf66270 */
[----:B------:R-:W-:Y:S02]  /*b680*/  ISETP.GE.AND P2, PT, R216, UR4, PT ;  /* 0x00000004d8007c0c */ /* 0x000fe4000bf46270 */
[----:B------:R-:W-:-:S07]  /*b690*/  ISETP.GE.AND P1, PT, R218, UR4, PT ;  /* 0x00000004da007c0c */ /* 0x000fce000bf26270 */
[CC--:B----4-:R-:W-:Y:S02]  /*b6a0*/  @!P4 LEA R2, P6, R200.reuse, R9.reuse, 0x1 ;  /* 0x00000009c802c211 */ /* 0x0d0fe400078c08ff */
[C---:B------:R-:W-:Y:S02]  /*b6b0*/  @!P3 LEA R4, P5, R217.reuse, R9, 0x1 ;  /* 0x00000009d904b211 */ /* 0x040fe400078a08ff */
[----:B---3--:R-:W-:Y:S02]  /*b6c0*/  @!P4 LEA.HI.X R3, R200, R11, R83, 0x1, P6 ;  /* 0x0000000bc803c211 */ /* 0x008fe400030f0c53 */
        /* <DEDUP_REMOVED lines=9> */
.L_x_5698:
[----:B------:R-:W-:Y:S05]  /*b760*/  BSYNC B1 ;  /* 0x0000000000017941 */ /* 0x000fea0003800000 */
.L_x_5697:
[----:B---3--:R3:W0:Y:S01]  /*b770*/  SHFL.IDX PT, R11, R76, 0x2, 0x181f ;  /* 0x00581f004c0b7f89 */ /* 0x00862200000e0000 */
        /* <DEDUP_REMOVED lines=15> */
[----:B----4-:R-:W-:-:S02]  /*b870*/  @!P1 LEA.HI.X R9, R216, R11, R81, 0x1, P4 ;  /* 0x0000000bd8099211 */ /* 0x010fc400020f0c51 */
[----:B------:R-:W-:Y:S01]  /*b880*/  @!P0 LEA.HI.X R11, R218, R11, R80, 0x1, P6 ;  /* 0x0000000bda0b8211 */ /* 0x000fe200030f0c50 */
[----:B------:R0:W-:Y:S04]  /*b890*/  @!P2 ST.E.128 desc[UR36][R4.64], R32 ;  /* 0x000000200400a985 */ /* 0x0001e8000c101d24 */
[----:B------:R0:W-:Y:S04]  /*b8a0*/  @!P1 ST.E.128 desc[UR36][R8.64], R44 ;  /* 0x0000002c08009985 */ /* 0x0001e8000c101d24 */
[----:B------:R0:W-:Y:S02]  /*b8b0*/  @!P0 ST.E.128 desc[UR36][R10.64], R56 ;  /* 0x000000380a008985 */ /* 0x0001e4000c101d24 */
.L_x_5700:
[----:B------:R-:W-:Y:S05]  /*b8c0*/  BSYNC B1 ;  /* 0x0000000000017941 */ /* 0x000fea0003800000 */
.L_x_5699:
[----:B------:R-:W-:Y:S01]  /*b8d0*/  IADD3 R0, R78, 0x60, RZ ;  /* 0x000000604e007810 */ /* 0x000fe20007ffe0ff */
[----:B0-----:R0:W0:Y:S03]  /*b8e0*/  SHFL.IDX PT, R11, R76, 0x3, 0x181f ;  /* 0x00781f004c0b7f89 */ /* 0x00102600000e0000 */
        /* <DEDUP_REMOVED lines=12> */
[----:B----4-:R-:W-:Y:S01]  /*b9b0*/  @!P5 LEA.HI.X R9, R216, R11, R81, 0x1, P2 ;  /* 0x0000000bd809d211 */ /* 0x010fe200010f0c51 */
        /* <DEDUP_REMOVED lines=9> */
.L_x_5693:
[----:B------:R-:W-:Y:S01]  /*ba50*/  R2UR UR4, R220 ;  /* 0x00000000dc0472ca */ /* 0x000fe200000e0000 */
[----:B------:R-:W-:Y:S01]  /*ba60*/  ULDC.64 UR8, c[0x0][0xd00] ;  /* 0x0003400000087ab9 */ /* 0x000fe20000000a00 */
[----:B------:R-:W0:Y:S01]  /*ba70*/  LDC R13, c[0x0][0xce8] ;  /* 0x00033a00ff0d7b82 */ /* 0x000e220000000800 */
[----:B------:R-:W-:Y:S01]  /*ba80*/  UISETP.NE.U32.AND UP0, UPT, UR8, URZ, UPT ;  /* 0x0000003f0800728c */ /* 0x000fe2000bf05070 */
[----:B------:R-:W-:-:S03]  /*ba90*/  R2UR UR7, R221 ;  /* 0x00000000dd0772ca */ /* 0x000fc600000e0000 */
        /* <DEDUP_REMOVED lines=32> */
.L_x_5702:
[----:B------:R-:W-:Y:S01]  /*bca0*/  R2UR UR8, R220 ;  /* 0x00000000dc0872ca */ /* 0x000fe200000e0000 */
[----:B------:R-:W-:Y:S01]  /*bcb0*/  BSSY B1, `(.L_x_5703) ;  /* 0x000002f000017945 */ /* 0x000fe20003800000 */
[----:B------:R-:W-:-:S11]  /*bcc0*/  R2UR UR7, R222 ;  /* 0x00000000de0772ca */ /* 0x000fd600000e0000 */
        /* <DEDUP_REMOVED lines=12> */
[----:B------:R-:W-:Y:S01]  /*bd90*/  R2UR UR16, R221 ;  /* 0x00000000dd1072ca */ /* 0x000fe200000e0000 */
[----:B------:R-:W-:Y:S01]  /*bda0*/  UIMAD UR7, UR11, UR14, URZ ;  /* 0x0000000e0b0772a4 */ /* 0x000fe2000f8e023f */
[----:B------:R-:W-:Y:S01]  /*bdb0*/  IMAD.MOV.U32 R2, RZ, RZ, R4 ;  /* 0x000000ffff027224 */ /* 0x000fe200078e0004 */
[----:B------:R-:W-:Y:S01]  /*bdc0*/  UMOV UR8, UR4 ;  /* 0x0000000400087c82 */ /* 0x000fe20008000000 */
[----:B------:R-:W-:-:S07]  /*bdd0*/  UMOV UR9, UR10 ;  /* 0x0000000a00097c82 */ /* 0x000fce0008000000 */
        /* <DEDUP_REMOVED lines=25> */
[----:B------:R-:W-:Y:S02]  /*bf70*/  LEA.HI.X R5, R2, UR9, R3, 0x2, P1 ;  /* 0x0000000902057c11 */ /* 0x000fe400088f1403 */
[----:B------:R-:W-:-:S05]  /*bf80*/  MOV R3, 0xff800000 ;  /* 0xff80000000037802 */ /* 0x000fca0000000f00 */
[----:B------:R0:W-:Y:S02]  /*bf90*/  STG.E desc[UR36][R4.64], R3 ;  /* 0x0000000304007986 */ /* 0x0001e4000c101924 */
.L_x_5704:
[----:B------:R-:W-:Y:S05]  /*bfa0*/  BSYNC B1 ;  /* 0x0000000000017941 */ /* 0x000fea0003800000 */
.L_x_5703:
[----:B0-----:R-:W0:Y:S01]  /*bfb0*/  @P0 LDC R3, c[0x0][0xcf0] ;  /* 0x00033c00ff030b82 */ /* 0x001e220000000800 */
[----:B------:R-:W-:Y:S01]  /*bfc0*/  ULDC.64 UR14, c[0x0][0xba0] ;  /* 0x0002e800000e7ab9 */ /* 0x000fe20000000a00 */
[----:B------:R-:W-:Y:S01]  /*bfd0*/  R2UR UR16, R221 ;  /* 0x00000000dd1072ca */ /* 0x000fe200000e0000 */
[----:B------:R-:W-:Y:S01]  /*bfe0*/  UIMAD UR7, UR10, UR14, URZ ;  /* 0x0000000e0a0772a4 */ /* 0x000fe2000f8e023f */
[----:B------:R-:W-:Y:S01]  /*bff0*/  IMAD R2, R219, 0x20, R223 ;  /* 0x00000020db027824 */ /* 0x000fe200078e02df */
[----:B------:R-:W-:Y:S01]  /*c000*/  UIMAD.WIDE.U32 UR8, UR4, UR14, URZ ;  /* 0x0000000e040872a5 */ /* 0x000fe2000f8e003f */
[----:B------:R-:W-:Y:S01]  /*c010*/  BSSY B1, `(.L_x_5705) ;  /* 0x0000044000017945 */ /* 0x000fe20003800000 */
[----:B------:R-:W-:Y:S01]  /*c020*/  UIMAD UR7, UR4, UR15, UR7 ;  /* 0x0000000f040772a4 */ /* 0x000fe2000f8e0207 */
[----:B------:R-:W-:Y:S01]  /*c030*/  VIADD R6, R2, UR61 ;  /* 0x0000003d02067c36 */ /* 0x000fe20008000000 */
[----:B------:R-:W-:Y:S01]  /*c040*/  SHF.R.S32.HI R18, RZ, 0x1f, R218 ;  /* 0x0000001fff127819 */ /* 0x000fe200000114da */
[----:B------:R-:W-:Y:S01]  /*c050*/  ULDC.64 UR14, c[0x0][0xbe8] ;  /* 0x0002fa00000e7ab9 */ /* 0x000fe20000000a00 */
[----:B------:R-:W-:Y:S01]  /*c060*/  UIADD3 UR9, UR9, UR7, URZ ;  /* 0x0000000709097290 */ /* 0x000fe2000fffe03f */
[----:B------:R-:W-:Y:S01]  /*c070*/  @P0 IMAD.HI.U32 R2, R6, R11, RZ ;  /* 0x0000000b06020227 */ /* 0x000fe200078e00ff */
[----:B------:R-:W-:Y:S01]  /*c080*/  UIMAD UR4, UR11, UR14, URZ ;  /* 0x0000000e0b0472a4 */ /* 0x000fe2000f8e023f */
[----:B------:R-:W-:Y:S01]  /*c090*/  SHF.R.S32.HI R19, RZ, 0x1f, R216 ;  /* 0x0000001fff137819 */ /* 0x000fe200000114d8 */
[----:B------:R-:W-:Y:S01]  /*c0a0*/  UIMAD.WIDE.U32 UR8, UR16, UR14, UR8 ;  /* 0x0000000e100872a5 */ /* 0x000fe2000f8e0008 */
[----:B------:R-:W-:Y:S01]  /*c0b0*/  IMAD.MOV.U32 R5, RZ, RZ, R6 ;  /* 0x000000ffff057224 */ /* 0x000fe200078e0006 */
[----:B------:R-:W-:Y:S01]  /*c0c0*/  UIMAD UR4, UR16, UR15, UR4 ;  /* 0x0000000f100472a4 */ /* 0x000fe2000f8e0204 */
[----:B------:R-:W-:Y:S01]  /*c0d0*/  SHF.R.S32.HI R20, RZ, 0x1f, R217 ;  /* 0x0000001fff147819 */ /* 0x000fe200000114d9 */
[----:B------:R-:W-:Y:S01]  /*c0e0*/  ULDC.64 UR10, c[0x0][0xbf0] ;  /* 0x0002fc00000a7ab9 */ /* 0x000fe20000000a00 */
[----:B------:R-:W-:Y:S01]  /*c0f0*/  SHF.R.S32.HI R21, RZ, 0x1f, R200 ;  /* 0x0000001fff157819 */ /* 0x000fe200000114c8 */
[----:B------:R-:W-:-:S02]  /*c100*/  UIADD3 UR9, UR9, UR4, URZ ;  /* 0x0000000409097290 */ /* 0x000fc4000fffe03f */
[----:B------:R-:W-:Y:S01]  /*c110*/  UIMAD UR4, UR13, UR10, URZ ;  /* 0x0000000a0d0472a4 */ /* 0x000fe2000f8e023f */
[----:B0-----:R-:W-:Y:S01]  /*c120*/  @P0 SHF.R.U32.HI R5, RZ, R3, R2 ;  /* 0x00000003ff050219 */ /* 0x001fe20000011602 */
        /* <DEDUP_REMOVED lines=50> */
.L_x_5706:
[----:B------:R-:W-:Y:S05]  /*c450*/  BSYNC B1 ;  /* 0x0000000000017941 */ /* 0x000fea0003800000 */
.L_x_5705:
        /* <DEDUP_REMOVED lines=21> */
.L_x_5708:
[----:B------:R-:W-:Y:S05]  /*c5b0*/  BSYNC B1 ;  /* 0x0000000000017941 */ /* 0x000fea0003800000 */
.L_x_5707:
        /* <DEDUP_REMOVED lines=21> */
.L_x_5710:
[----:B------:R-:W-:Y:S05]  /*c710*/  BSYNC B1 ;  /* 0x0000000000017941 */ /* 0x000fea0003800000 */
.L_x_5709:
[----:B------:R-:W-:Y:S01]  /*c720*/  IADD3 R0, R6, 0x60, RZ ;  /* 0x0000006006007810 */ /* 0x000fe20007ffe0ff */
[----:B0-23--:R-:W0:Y:S03]  /*c730*/  SHFL.IDX PT, R5, R5, 0x3, 0x181f ;  /* 0x00781f0005057f89 */ /* 0x00de2600000e0000 */
        /* <DEDUP_REMOVED lines=20> */
.L_x_5701:
[----:B------:R-:W-:Y:S05]  /*c880*/  BSYNC B0 ;  /* 0x0000000000007941 */ /* 0x000fea0003800000 */
.L_x_5692:
[----:B------:R-:W-:Y:S02]  /*c890*/  ULDC UR4, c[0x0][0xd3c] ;  /* 0x00034f0000047ab9 */ /* 0x000fe40000000800 */
[----:B------:R-:W-:-:S13]  /*c8a0*/  ISETP.GE.AND P0, PT, R7, UR4, PT ;  /* 0x0000000407007c0c */ /* 0x000fda000bf06270 */
[----:B------:R-:W-:Y:S05]  /*c8b0*/  @!P0 BRA `(.L_x_5711) ;  /* 0xffffff4400508947 */ /* 0x000fea000383ffff */
[----:B------:R-:W-:Y:S05]  /*c8c0*/  EXIT ;  /* 0x000000000000794d */ /* 0x000fea0003800000 */
.L_x_5649:
        /* <DEDUP_REMOVED lines=16> */
.L_x_5712:
        /* <DEDUP_REMOVED lines=40> */
.L_x_5718:
        /* <DEDUP_REMOVED lines=12> */
.L_x_5717:
[----:B------:R-:W-:Y:S05]  /*cd10*/  BSYNC B0 ;  /* 0x0000000000007941 */ /* 0x000fea0003800000 */
.L_x_5716:
        /* <DEDUP_REMOVED lines=20> */
.L_x_5714:
        /* <DEDUP_REMOVED lines=20> */
.L_x_5719:
        /* <DEDUP_REMOVED lines=45> */
[----:B------:R-:W-:Y:S01]  /*d270*/  @!P1 IMAD.IADD R3, R3, 0x1, -R8 ;  /* 0x0000000103039824 */ /* 0x000fe200078e0a08 */
[----:B------:R-:W-:Y:S02]  /*d280*/  @!P1 IADD3 R2, R2, 0x1, RZ ;  /* 0x0000000102029810 */ /* 0x000fe40007ffe0ff */
        /* <DEDUP_REMOVED lines=12> */
.L_x_5715:
[----:B------:R-:W-:Y:S01]  /*d350*/  ULDC UR4, c[0x0][0xd3c] ;  /* 0x00034f0000047ab9 */ /* 0x000fe20000000800 */
[----:B------:R-:W-:Y:S02]  /*d360*/  IMAD.MOV.U32 R17, RZ, RZ, RZ ;  /* 0x000000ffff117224 */ /* 0x000fe400078e00ff */
[----:B------:R-:W-:Y:S02]  /*d370*/  IMAD.U32 R16, RZ, RZ, UR6 ;  /* 0x00000006ff107e24 */ /* 0x000fe4000f8e00ff */
[----:B------:R-:W-:Y:S02]  /*d380*/  IMAD.MOV.U32 R18, RZ, RZ, RZ ;  /* 0x000000ffff127224 */ /* 0x000fe400078e00ff */
[----:B------:R-:W-:-:S07]  /*d390*/  IMAD.U32 R19, RZ, RZ, UR4 ;  /* 0x00000004ff137e24 */ /* 0x000fce000f8e00ff */
.L_x_5720:
[----:B------:R-:W-:-:S13]  /*d3a0*/  ISETP.NE.AND P0, PT, R5, RZ, PT ;  /* 0x000000ff0500720c */ /* 0x000fda0003f05270 */
[----:B------:R-:W0:Y:S01]  /*d3b0*/  @!P0 S2R R3, SR_CgaCtaId ;  /* 0x0000000000038919 */ /* 0x000e220000008800 */
[----:B------:R-:W-:-:S04]  /*d3c0*/  @!P0 MOV R0, 0x400 ;  /* 0x0000040000008802 */ /* 0x000fc80000000f00 */
[----:B0-----:R-:W-:-:S05]  /*d3d0*/  @!P0 LEA R0, R3, R0, 0x18 ;  /* 0x0000000003008211 */ /* 0x001fca00078ec0ff */
[----:B------:R0:W-:Y:S01]  /*d3e0*/  @!P0 STS.128 [R0+0x324d0], R16 ;  /* 0x0324d01000008388 */ /* 0x0001e20000000c00 */
[----:B------:R-:W-:Y:S06]  /*d3f0*/  BAR.ARV 0x5, 0x180 ;  /* 0x0146000000007b1d */ /* 0x000fec0000002000 */
.L_x_5713:
[----:B------:R2:W-:Y:S01]  /*d400*/  STL [R1+0x1c], RZ ;  /* 0x00001cff01007387 */ /* 0x0005e20000100800 */
[----:B------:R-:W-:Y:S01]  /*d410*/  ULDC UR4, c[0x0][0xd3c] ;  /* 0x00034f0000047ab9 */ /* 0x000fe20000000800 */
[----:B------:R-:W-:Y:S01]  /*d420*/  IMAD.MOV.U32 R27, RZ, RZ, 0x1 ;  /* 0x00000001ff1b7424 */ /* 0x000fe200078e00ff */
[----:B-1----:R-:W-:Y:S01]  /*d430*/  ISETP.GE.AND P0, PT, R19, UR4, PT ;  /* 0x0000000413007c0c */ /* 0x002fe2000bf06270 */
[----:B------:R-:W-:-:S12]  /*d440*/  IMAD.MOV.U32 R24, RZ, RZ, RZ ;  /* 0x000000ffff187224 */ /* 0x000fd800078e00ff */
[----:B--2---:R-:W-:Y:S05]  /*d450*/  @P0 BRA `(.L_x_5721) ;  /* 0x00000054001c0947 */ /* 0x004fea0003800000 */
[----:B0-----:R-:W2:Y:S01]  /*d460*/  LDL R0, [R1+0x24] ;  /* 0x0000240001007983 */ /* 0x001ea20000100800 */
        /* <DEDUP_REMOVED lines=11> */
[----:B------:R-:W-:Y:S02]  /*d520*/  LOP3.LUT R3, R2, 0x38, R5, 0x78, !PT ;  /* 0x0000003802037812 */ /* 0x000fe400078e7805 */
[----:B------:R-:W-:Y:S01]  /*d530*/  SHF.L.U32 R2, R5, 0x4, RZ ;  /* 0x0000000405027819 */ /* 0x000fe200000006ff */
[----:B------:R-:W-:Y:S01]  /*d540*/  ULOP3.LUT UR38, UR4, 0x2, URZ, 0xfc, !UPT ;  /* 0x0000000204267892 */ /* 0x000fe2000f8efc3f */
[----:B------:R-:W-:Y:S02]  /*d550*/  SHF.R.U32.HI R5, RZ, 0x3, R4 ;  /* 0x00000003ff057819 */ /* 0x000fe40000011604 */
[----:B------:R-:W-:Y:S01]  /*d560*/  UMOV UR4, 0x400 ;  /* 0x0000040000047882 */ /* 0x000fe20000000000 */
[----:B------:R-:W-:Y:S01]  /*d570*/  LOP3.LUT R30, R3, 0x200, R0, 0xf8, !PT ;  /* 0x00000200031e7812 */ /* 0x000fe200078ef800 */
[----:B0-----:R-:W-:Y:S01]  /*d580*/  ULEA UR4, UR5, UR4, 0x18 ;  /* 0x0000000405047291 */ /* 0x001fe2000f8ec03f */
[----:B------:R-:W-:Y:S02]  /*d590*/  LOP3.LUT R4, R0, 0x38, RZ, 0xc0, !PT ;  /* 0x0000003800047812 */ /* 0x000fe400078ec0ff */
[----:B------:R-:W-:-:S02]  /*d5a0*/  LOP3.LUT R0, R5, 0x70, R2, 0xf8, !PT ;  /* 0x0000007005007812 */ /* 0x000fc400078ef802 */
[C---:B------:R-:W-:Y:S01]  /*d5b0*/  LOP3.LUT R3, R4.reuse, 0x40, RZ, 0xfc, !PT ;  /* 0x0000004004037812 */ /* 0x040fe200078efcff */
[----:B------:R-:W-:Y:S01]  /*d5c0*/  IMAD.U32 R22, RZ, RZ, UR4 ;  /* 0x00000004ff167e24 */ /* 0x000fe2000f8e00ff */
[C---:B------:R-:W-:Y:S02]  /*d5d0*/  LOP3.LUT R2, R4.reuse, 0x80, RZ, 0xfc, !PT ;  /* 0x0000008004027812 */ /* 0x040fe400078efcff */
[----:B------:R-:W-:Y:S01]  /*d5e0*/  LOP3.LUT R0, R4, 0xc0, RZ, 0xfc, !PT ;  /* 0x000000c004007812 */ /* 0x000fe200078efcff */
[----:B---3--:R-:W-:-:S07]  /*d5f0*/  IMAD R26, R30, 0x2, R22 ;  /* 0x000000021e1a7824 */ /* 0x008fce00078e0216 */
.L_x_5788:
[----:B0-----:R-:W0:Y:S02]  /*d600*/  LDC.64 R34, c[0x0][0xd88] ;  /* 0x00036200ff227b82 */ /* 0x001e240000000a00 */
[----:B0-----:R-:W-:-:S06]  /*d610*/  IMAD.WIDE R34, R19, 0x4, R34 ;  /* 0x0000000413227825 */ /* 0x001fcc00078e0222 */
[----:B--2---:R0:W2:Y:S01]  /*d620*/  LDG.E R34, desc[UR36][R34.64] ;  /* 0x0000002422227981 */ /* 0x0040a2000c1e1900 */
[----:B------:R-:W-:Y:S05]  /*d630*/  YIELD ;  /* 0x0000000000007946 */ /* 0x000fea0003800000 */
[----:B------:R-:W-:Y:S01]  /*d640*/  ULDC.64 UR4, c[0x0][0xb20] ;  /* 0x0002c80000047ab9 */ /* 0x000fe20000000a00 */
[----:B------:R-:W-:Y:S01]  /*d650*/  IMAD.MOV.U32 R32, RZ, RZ, RZ ;  /* 0x000000ffff207224 */ /* 0x000fe200078e00ff */
[----:B------:R-:W-:Y:S01]  /*d660*/  ISETP.NE.U32.AND P0, PT, RZ, UR4, PT ;  /* 0x00000004ff007c0c */ /* 0x000fe2000bf05070 */
[----:B------:R-:W-:-:S03]  /*d670*/  ULDC.64 UR6, c[0x0][0xb10] ;  /* 0x0002c40000067ab9 */ /* 0x000fc60000000a00 */
        /* <DEDUP_REMOVED lines=40> */
.L_x_5722:
        /* <DEDUP_REMOVED lines=9> */
.L_x_5723:
        /* <DEDUP_REMOVED lines=9> */
.L_x_5724:
[----:B------:R-:W3:Y:S01]  /*da20*/  LDL R4, [R1+0x4] ;  /* 0x0000040001047983 */ /* 0x000ee20000100800 */
[----:B012---:R-:W0:Y:S01]  /*da30*/  LDC R0, c[0x0][0x448] ;  /* 0x00011200ff007b82 */ /* 0x007e220000000800 */
[----:B-----5:R-:W-:Y:S01]  /*da40*/  IMAD.IADD R25, R25, 0x1, -R32 ;  /* 0x0000000119197824 */ /* 0x020fe200078e0a20 */
[----:B------:R-:W-:Y:S01]  /*da50*/  LOP3.LUT R23, R23, 0xfffeffff, RZ, 0xc0, !PT ;  /* 0xfffeffff17177812 */ /* 0x000fe200078ec0ff */
[----:B------:R-:W-:Y:S01]  /*da60*/  BSSY B7, `(.L_x_5725) ;  /* 0x0000424000077945 */ /* 0x000fe20003800000 */
[----:B0-----:R-:W-:Y:S02]  /*da70*/  ISETP.NE.AND P0, PT, R0, 0x1, PT ;  /* 0x000000010000780c */ /* 0x001fe40003f05270 */
[----:B------:R-:W-:-:S05]  /*da80*/  SHF.L.U32 R0, R17, 0x7, RZ ;  /* 0x0000000711007819 */ /* 0x000fca00000006ff */
[----:B------:R-:W-:-:S06]  /*da90*/  VIADD R0, R0, 0x7f ;  /* 0x0000007f00007836 */ /* 0x000fcc0000000000 */
        /* <DEDUP_REMOVED lines=35> */
.L_x_5726:
        /* <DEDUP_REMOVED lines=20> */
.L_x_5729:
[----:B------:R-:W-:Y:S05]  /*de10*/  BSYNC B6 ;  /* 0x0000000000067941 */ /* 0x000fea0003800000 */
.L_x_5728:
        /* <DEDUP_REMOVED lines=20> */
.L_x_5732:
        /* <DEDUP_REMOVED lines=15> */
.L_x_5731:
[----:B------:R-:W-:Y:S05]  /*e050*/  BSYNC B6 ;  /* 0x0000000000067941 */ /* 0x000fea0003800000 */
.L_x_5730:
[----:B------:R-:W2:Y:S01]  /*e060*/  LDL R20, [R1+0xc] ;  /* 0x00000c0001147983 */ /* 0x000ea20000100800 */
[----:B------:R-:W-:Y:S01]  /*e070*/  ULDC.64 UR4, c[0x0][0xaf0] ;  /* 0x0002bc0000047ab9 */ /* 0x000fe20000000a00 */
[----:B------:R-:W0:Y:S01]  /*e080*/  LDC R10, c[0x0][0x430] ;  /* 0x00010c00ff0a7b82 */ /* 0x000e220000000800 */
[----:B------:R-:W-:Y:S01]  /*e090*/  ISETP.NE.U32.AND P0, PT, RZ, UR4, PT ;  /* 0x00000004ff007c0c */ /* 0x000fe2000bf05070 */
[----:B------:R-:W1:Y:S03]  /*e0a0*/  S2R R21, SR_TID.X ;  /* 0x0000000000157919 */ /* 0x000e660000002100 */
[----:B------:R-:W-:-:S13]  /*e0b0*/  ISETP.NE.AND.EX P0, PT, RZ, UR5, PT, P0 ;  /* 0x00000005ff007c0c */ /* 0x000fda000bf05300 */
[----:B------:R-:W-:Y:S01]  /*e0c0*/  @P0 IADD3 R2, P1, R28, UR4, RZ ;  /* 0x000000041c020c10 */ /* 0x000fe2000ff3e0ff */
[----:B------:R-:W-:Y:S01]  /*e0d0*/  ULDC UR4, c[0x0][0x320] ;  /* 0x0000c80000047ab9 */ /* 0x000fe20000000800 */
[----:B------:R-:W-:Y:S02]  /*e0e0*/  LOP3.LUT R23, R23, 0xffffffef, RZ, 0xc0, !PT ;  /* 0xffffffef17177812 */ /* 0x000fe400078ec0ff */
[----:B------:R-:W-:-:S05]  /*e0f0*/  @P0 IADD3.X R3, R31, UR5, RZ, P1, !PT ;  /* 0x000000051f030c10 */ /* 0x000fca0008ffe4ff */
[----:B------:R3:W5:Y:S01]  /*e100*/  @P0 LDG.E R29, desc[UR36][R2.64] ;  /* 0x00000024021d0981 */ /* 0x000762000c1e1900 */
[----:B------:R-:W-:Y:S01]  /*e110*/  UMOV UR5, 0xffffffff ;  /* 0xffffffff00057882 */ /* 0x000fe20000000000 */
        /* <DEDUP_REMOVED lines=16> */
[----:B--2---:R-:W-:Y:S01]  /*e220*/  VIADD R0, R20, 0xffffffff ;  /* 0xffffffff14007836 */ /* 0x004fe20000000000 */
[----:B0--3--:R-:W-:Y:S06]  /*e230*/  BRA.DIV UR5, `(.L_x_5733) ;  /* 0x0000004e05547947 */ /* 0x009fec000b800000 */
.L_x_5806:
        /* <DEDUP_REMOVED lines=24> */
[----:B------:R-:W-:Y:S01]  /*e3c0*/  @!P0 IMAD R7, R29, R7, R2 ;  /* 0x000000071d078224 */ /* 0x000fe200078e0202 */
[----:B------:R-:W-:-:S05]  /*e3d0*/  @!P0 MOV R2, R8 ;  /* 0x0000000800028202 */ /* 0x000fca0000000f00 */
[----:B------:R-:W-:-:S04]  /*e3e0*/  @!P0 IMAD.WIDE.U32 R2, R29, R6, R2 ;  /* 0x000000061d028225 */ /* 0x000fc800078e0002 */
[----:B------:R-:W-:Y:S01]  /*e3f0*/  @!P0 IMAD.IADD R7, R3, 0x1, R7 ;  /* 0x0000000103078824 */ /* 0x000fe200078e0207 */
[----:B-1----:R-:W-:-:S04]  /*e400*/  @!P0 LEA R4, P1, R2, R4, 0x2 ;  /* 0x0000000402048211 */ /* 0x002fc800078210ff */
[----:B------:R-:W-:Y:S01]  /*e410*/  @!P0 LEA.HI.X R5, R2, R5, R7, 0x2, P1 ;  /* 0x0000000502058211 */ /* 0x000fe200008f1407 */
[----:B------:R-:W-:Y:S01]  /*e420*/  IMAD.MOV R2, RZ, RZ, -R8 ;  /* 0x000000ffff027224 */ /* 0x000fe200078e0a08 */
[----:B------:R-:W-:-:S03]  /*e430*/  SEL R3, RZ, 0x1, P2 ;  /* 0x00000001ff037807 */ /* 0x000fc60001000000 */
[----:B------:R-:W-:Y:S01]  /*e440*/  IMAD R37, R10, R2, R37 ;  /* 0x000000020a257224 */ /* 0x000fe200078e0225 */
[----:B------:R0:W5:Y:S01]  /*e450*/  @!P0 LDG.E R36, desc[UR36][R4.64] ;  /* 0x0000002404248981 */ /* 0x000162000c1e1900 */
[----:B------:R-:W-:Y:S01]  /*e460*/  IMAD.U32 R2, RZ, RZ, UR38 ;  /* 0x00000026ff027e24 */ /* 0x000fe2000f8e00ff */
[----:B------:R-:W-:Y:S02]  /*e470*/  ISETP.GT.U32.AND P1, PT, R9, 0x5f, PT ;  /* 0x0000005f0900780c */ /* 0x000fe40003f24070 */
[----:B------:R0:W-:Y:S01]  /*e480*/  STL [R1+0x20], R3 ;  /* 0x0000200301007387 */ /* 0x0001e20000100800 */
[----:B------:R-:W-:Y:S02]  /*e490*/  LOP3.LUT R23, R23, 0xfffffbff, RZ, 0xc0, !PT ;  /* 0xfffffbff17177812 */ /* 0x000fe400078ec0ff */
[----:B------:R-:W-:Y:S02]  /*e4a0*/  ISETP.NE.AND P0, PT, R2, 0x3, PT ;  /* 0x000000030200780c */ /* 0x000fe40003f05270 */
[----:B------:R-:W-:-:S11]  /*e4b0*/  SHF.R.S32.HI R28, RZ, 0x1f, R18 ;  /* 0x0000001fff1c7819 */ /* 0x000fd60000011412 */
[----:B------:R-:W-:-:S04]  /*e4c0*/  @P0 LOP3.LUT R23, R23, 0x400, RZ, 0xfc, !PT ;  /* 0x0000040017170812 */ /* 0x000fc800078efcff */
[----:B------:R-:W-:-:S04]  /*e4d0*/  LOP3.LUT R23, R23, 0xffffffdf, RZ, 0xc0, !PT ;  /* 0xffffffdf17177812 */ /* 0x000fc800078ec0ff */
[----:B------:R-:W-:Y:S01]  /*e4e0*/  @P1 LOP3.LUT R23, R23, 0x20, RZ, 0xfc, !PT ;  /* 0x0000002017171812 */ /* 0x000fe200078efcff */
[----:B0-----:R-:W-:Y:S06]  /*e4f0*/  @!P0 BRA `(.L_x_5734) ;  /* 0x0000000000048947 */ /* 0x001fec0003800000 */
[----:B------:R-:W-:Y:S01]  /*e500*/  BPT.TRAP 0x1 ;  /* 0x000000040000795c */ /* 0x000fe20000300000 */
.L_x_5734:
[----:B------:R-:W-:Y:S01]  /*e510*/  IMAD R31, R0, -0x60, R25 ;  /* 0xffffffa0001f7824 */ /* 0x000fe200078e0219 */
[----:B------:R-:W-:Y:S01]  /*e520*/  SHF.L.U32 R0, R27, 0x1f, RZ ;  /* 0x0000001f1b007819 */ /* 0x000fe200000006ff */
[----:B------:R-:W-:Y:S01]  /*e530*/  IMAD R25, R24, 0x8, R22 ;  /* 0x0000000818197824 */ /* 0x000fe200078e0216 */
[----:B------:R-:W-:Y:S03]  /*e540*/  BSSY B0, `(.L_x_5735) ;  /* 0x0000003000007945 */ /* 0x000fe60003800000 */
[----:B------:R-:W0:Y:S02]  /*e550*/  SYNCS.PHASECHK.TRANS64.TRYWAIT P0, [R25+URZ+0x32440], R0 ;  /* 0x03244000190075a7 */ /* 0x000e24000800017f */
[----:B0-----:R-:W-:Y:S05]  /*e560*/  @!P0 BRA `(.L_x_5736) ;  /* 0x0000004800bc8947 */ /* 0x001fea0003800000 */
.L_x_5807:
[----:B------:R-:W-:Y:S05]  /*e570*/  BSYNC B0 ;  /* 0x0000000000007941 */ /* 0x000fea0003800000 */
.L_x_5735:
        /* <DEDUP_REMOVED lines=89> */
.L_x_5821:
        /* <DEDUP_REMOVED lines=10> */
.L_x_5738:
        /* <DEDUP_REMOVED lines=10> */
.L_x_5739:
[----:B------:R1:W5:Y:S01]  /*ec50*/  LDL.LU R0, [R1+0x8] ;  /* 0x0000080001007983 */ /* 0x0003620000300800 */
[----:B------:R-:W-:Y:S01]  /*ec60*/  LOP3.LUT P0, RZ, R23, 0x40, RZ, 0xc0, !PT ;  /* 0x0000004017ff7812 */ /* 0x000fe2000780c0ff */
[----:B------:R1:W-:-:S12]  /*ec70*/  SYNCS.ARRIVE.TRANS64.A1T0 RZ, [R25+URZ+0x32430], RZ ;  /* 0x032430ff19ff79a7 */ /* 0x0003d8000810003f */
[----:B------:R-:W-:Y:S05]  /*ec80*/  WARPSYNC.ALL ;  /* 0x0000000000007948 */ /* 0x000fea0003800000 */
[----:B0-----:R-:W-:Y:S01]  /*ec90*/  SEL R2, R34, RZ, !P0 ;  /* 0x000000ff22027207 */ /* 0x001fe20004000000 */
[----:B------:R-:W-:Y:S04]  /*eca0*/  BSSY B6, `(.L_x_5740) ;  /* 0x000001a000067945 */ /* 0x000fe80003800000 */
[----:B------:R0:W-:Y:S01]  /*ecb0*/  STL [R1], R2 ;  /* 0x0000000201007387 */ /* 0x0001e20000100800 */
[----:B------:R-:W-:Y:S01]  /*ecc0*/  BAR.SYNC.DEFER_BLOCKING 0x8, 0x180 ;  /* 0x0206000000007b1d */ /* 0x000fe20000010000 */
        /* <DEDUP_REMOVED lines=23> */
.L_x_5741:
[----:B------:R-:W-:Y:S05]  /*ee40*/  BSYNC B6 ;  /* 0x0000000000067941 */ /* 0x000fea0003800000 */
.L_x_5740:
[----:B------:R-:W2:Y:S01]  /*ee50*/  LDL R4, [R1+0x8] ;  /* 0x0000080001047983 */ /* 0x000ea20000100800 */
[----:B0-----:R-:W0:Y:S01]  /*ee60*/  S2R R2, SR_TID.X ;  /* 0x0000000000027919 */ /* 0x001e220000002100 */
[----:B------:R-:W-:Y:S01]  /*ee70*/  IMAD.MOV.U32 R21, RZ, RZ, R34 ;  /* 0x000000ffff157224 */ /* 0x000fe200078e0022 */
[----:B------:R-:W-:Y:S01]  /*ee80*/  ULDC.64 UR4, c[0x0][0x298] ;  /* 0x0000a60000047ab9 */ /* 0x000fe20000000a00 */
[----:B------:R-:W3:Y:S01]  /*ee90*/  LDC R5, c[0x0][0x448] ;  /* 0x00011200ff057b82 */ /* 0x000ee20000000800 */
[----:B------:R-:W4:Y:S01]  /*eea0*/  LDL R20, [R1] ;  /* 0x0000000001147983 */ /* 0x000f220000100800 */
[----:B------:R-:W5:Y:S01]  /*eeb0*/  S2R R34, SR_TID.X ;  /* 0x0000000000227919 */ /* 0x000f620000002100 */
[----:B0-----:R-:W-:-:S04]  /*eec0*/  LOP3.LUT R2, R2, 0x7f, RZ, 0xc0, !PT ;  /* 0x0000007f02027812 */ /* 0x001fc800078ec0ff */
[----:B------:R-:W-:Y:S02]  /*eed0*/  SHF.R.U32.HI R0, RZ, 0x3, R2 ;  /* 0x00000003ff007819 */ /* 0x000fe40000011602 */
[----:B------:R-:W0:Y:S02]  /*eee0*/  LDC R2, c[0x0][0x448] ;  /* 0x00011200ff027b82 */ /* 0x000e240000000800 */
[----:B0-----:R-:W-:Y:S01]  /*eef0*/  ISETP.NE.AND P6, PT, R2, 0x1, PT ;  /* 0x000000010200780c */ /* 0x001fe20003fc5270 */
[----:B-----5:R-:W-:-:S12]  /*ef00*/  IMAD.SHL.U32 R34, R34, 0x10, RZ ;  /* 0x0000001022227824 */ /* 0x020fd800078e00ff */
[----:B------:R-:W0:Y:S08]  /*ef10*/  @P6 LDC R3, c[0x0][0x44c] ;  /* 0x00011300ff036b82 */ /* 0x000e300000000800 */
[----:B------:R-:W5:Y:S01]  /*ef20*/  @P6 LDC R2, c[0x0][0x450] ;  /* 0x00011400ff026b82 */ /* 0x000f620000000800 */
[----:B------:R-:W-:-:S05]  /*ef30*/  LOP3.LUT R34, R0, 0x70, R34, 0xf8, !PT ;  /* 0x0000007000227812 */ /* 0x000fca00078ef822 */
[----:B------:R-:W-:-:S04]  /*ef40*/  IMAD R34, R17, 0x80, R34 ;  /* 0x0000008011227824 */ /* 0x000fc800078e0222 */
[----:B------:R-:W-:Y:S02]  /*ef50*/  IMAD.MOV.U32 R0, RZ, RZ, R34 ;  /* 0x000000ffff007224 */ /* 0x000fe400078e0022 */
[----:B0-----:R-:W-:-:S05]  /*ef60*/  @P6 IMAD.HI.U32 R3, R34, R3, RZ ;  /* 0x0000000322036227 */ /* 0x001fca00078e00ff */
[----:B-----5:R-:W-:Y:S01]  /*ef70*/  @P6 SHF.R.U32.HI R0, RZ, R2, R3 ;  /* 0x00000002ff006219 */ /* 0x020fe20000011603 */
[----:B------:R-:W-:Y:S01]  /*ef80*/  IMAD.WIDE.U32 R2, R35, UR4, RZ ;  /* 0x0000000423027c25 */ /* 0x000fe2000f8e00ff */
[----:B------:R-:W0:Y:S03]  /*ef90*/  S2R R6, SR_TID.X ;  /* 0x0000000000067919 */ /* 0x000e260000002100 */
        /* <DEDUP_REMOVED lines=10> */
[----:B----4-:R-:W-:-:S04]  /*f040*/  IMAD.WIDE.U32 R2, R20, UR4, R2 ;  /* 0x0000000414027c25 */ /* 0x010fc8000f8e0002 */
[----:B------:R-:W-:Y:S01]  /*f050*/  IMAD R4, R20, UR5, R4 ;  /* 0x0000000514047c24 */ /* 0x000fe2000f8e0204 */
[----:B------:R-:W-:-:S04]  /*f060*/  ULDC.64 UR4, c[0x0][0x2d0] ;  /* 0x0000b40000047ab9 */ /* 0x000fc80000000a00 */
[----:B------:R-:W-:Y:S02]  /*f070*/  IADD3 R3, R3, R4, RZ ;  /* 0x0000000403037210 */ /* 0x000fe40007ffe0ff */
[----:B------:R-:W-:-:S05]  /*f080*/  SHF.R.S32.HI R4, RZ, 0x1f, R0 ;  /* 0x0000001fff047819 */ /* 0x000fca0000011400 */
[----:B------:R-:W-:Y:S02]  /*f090*/  IMAD R4, R4, UR4, RZ ;  /* 0x0000000404047c24 */ /* 0x000fe4000f8e02ff */
[----:B------:R-:W-:-:S04]  /*f0a0*/  IMAD.WIDE.U32 R2, R0, UR4, R2 ;  /* 0x0000000400027c25 */ /* 0x000fc8000f8e0002 */
[----:B------:R-:W-:Y:S01]  /*f0b0*/  IMAD R4, R0, UR5, R4 ;  /* 0x0000000500047c24 */ /* 0x000fe2000f8e0204 */
[----:B------:R-:W-:Y:S01]  /*f0c0*/  ULDC.64 UR4, c[0x0][0x2c8] ;  /* 0x0000b20000047ab9 */ /* 0x000fe20000000a00 */
[----:B------:R-:W-:-:S04]  /*f0d0*/  IMAD.MOV R0, RZ, RZ, -R0 ;  /* 0x000000ffff007224 */ /* 0x000fc800078e0a00 */
[----:B---3--:R-:W-:Y:S02]  /*f0e0*/  IMAD R0, R5, R0, R34 ;  /* 0x0000000005007224 */ /* 0x008fe400078e0222 */
[----:B------:R-:W-:-:S03]  /*f0f0*/  IMAD.IADD R3, R3, 0x1, R4 ;  /* 0x0000000103037824 */ /* 0x000fc600078e0204 */
[----:B------:R-:W-:Y:S01]  /*f100*/  SHF.R.S32.HI R4, RZ, 0x1f, R0 ;  /* 0x0000001fff047819 */ /* 0x000fe20000011400 */
[----:B------:R-:W-:-:S04]  /*f110*/  IMAD.WIDE.U32 R2, R0, UR4, R2 ;  /* 0x0000000400027c25 */ /* 0x000fc8000f8e0002 */
[----:B------:R-:W-:-:S04]  /*f120*/  IMAD R4, R4, UR4, RZ ;  /* 0x0000000404047c24 */ /* 0x000fc8000f8e02ff */
[----:B------:R-:W-:Y:S01]  /*f130*/  IMAD R4, R0, UR5, R4 ;  /* 0x0000000500047c24 */ /* 0x000fe2000f8e0204 */
[----:B------:R-:W-:Y:S01]  /*f140*/  ULDC.64 UR4, c[0x0][0x280] ;  /* 0x0000a00000047ab9 */ /* 0x000fe20000000a00 */
[----:B0-----:R-:W-:Y:S01]  /*f150*/  IMAD.SHL.U32 R20, R6, 0x8, RZ ;  /* 0x0000000806147824 */ /* 0x001fe200078e00ff */
[----:B------:R-:W-:Y:S01]  /*f160*/  LEA R0, P0, R2, UR4, 0x1 ;  /* 0x0000000402007c11 */ /* 0x000fe2000f8008ff */
[----:B------:R-:W-:Y:S01]  /*f170*/  IMAD.IADD R4, R3, 0x1, R4 ;  /* 0x0000000103047824 */ /* 0x000fe200078e0204 */
[----:B------:R-:W-:Y:S02]  /*f180*/  ULDC UR4, c[0x0][0x2b8] ;  /* 0x0000ae0000047ab9 */ /* 0x000fe40000000800 */
[----:B------:R-:W-:Y:S02]  /*f190*/  LOP3.LUT R20, R20, 0x38, RZ, 0xc0, !PT ;  /* 0x0000003814147812 */ /* 0x000fe400078ec0ff */
[----:B------:R-:W-:Y:S01]  /*f1a0*/  LEA.HI.X R4, R2, UR5, R4, 0x1, P0 ;  /* 0x0000000502047c11 */ /* 0x000fe200080f0c04 */
[----:B------:R-:W-:Y:S01]  /*f1b0*/  UMOV UR5, 0xffffffff ;  /* 0xffffffff00057882 */ /* 0x000fe20000000000 */
[----:B------:R-:W-:-:S02]  /*f1c0*/  LOP3.LUT R21, R6, 0x7f, RZ, 0xc0, !PT ;  /* 0x0000007f06157812 */ /* 0x000fc400078ec0ff */
[----:B------:R-:W-:Y:S02]  /*f1d0*/  ISETP.GE.AND P0, PT, R20, UR4, PT ;  /* 0x0000000414007c0c */ /* 0x000fe4000bf06270 */
[----:B------:R-:W-:Y:S01]  /*f1e0*/  SHF.R.U32.HI R21, RZ, 0x3, R21 ;  /* 0x00000003ff157819 */ /* 0x000fe20000011615 */
[----:B------:R-:W-:Y:S10]  /*f1f0*/  BRA.DIV UR5, `(.L_x_5742) ;  /* 0x0000004605ac7947 */ /* 0x000ff4000b800000 */
[----:B------:R-:W2:Y:S01]  /*f200*/  LDL.LU R2, [R1+0x4] ;  /* 0x0000040001027983 */ /* 0x000ea20000300800 */
[----:B------:R-:W-:Y:S01]  /*f210*/  IMAD R17, R17, 0x80, R21 ;  /* 0x0000008011117824 */ /* 0x000fe200078e0215 */
[----:B------:R-:W-:Y:S02]  /*f220*/  LOP3.LUT R23, R23, 0xffffdfff, RZ, 0xc0, !PT ;  /* 0xffffdfff17177812 */ /* 0x000fe400078ec0ff */
[----:B------:R-:W0:Y:S01]  /*f230*/  SHFL.IDX PT, R9, R0, RZ, 0x181f ;  /* 0x00181fff00097589 */ /* 0x000e2200000e0000 */
[----:B------:R-:W-:-:S03]  /*f240*/  VIADD R7, R17, 0x10 ;  /* 0x0000001011077836 */ /* 0x000fc60000000000 */
[----:B------:R-:W3:Y:S04]  /*f250*/  SHFL.IDX PT, R3, R4, RZ, 0x181f ;  /* 0x00181fff04037589 */ /* 0x000ee800000e0000 */
[----:B------:R-:W4:Y:S04]  /*f260*/  SHFL.IDX PT, R6, R0, 0x1, 0x181f ;  /* 0x00381f0000067f89 */ /* 0x000f2800000e0000 */
[----:B------:R-:W-:Y:S04]  /*f270*/  SHFL.IDX PT, R10, R0, 0x2, 0x181f ;  /* 0x00581f00000a7f89 */ /* 0x000fe800000e0000 */
[----:B------:R-:W-:Y:S01]  /*f280*/  SHFL.IDX PT, R11, R0, 0x3, 0x181f ;  /* 0x00781f00000b7f89 */ /* 0x000fe200000e0000 */
[----:B--2---:R-:W-:-:S03]  /*f290*/  IMAD R5, R2, R5, RZ ;  /* 0x0000000502057224 */ /* 0x004fc600078e02ff */
[----:B------:R-:W2:Y:S02]  /*f2a0*/  SHFL.IDX PT, R2, R4, 0x1, 0x181f ;  /* 0x00381f0004027f89 */ /* 0x000ea400000e0000 */
[-C--:B------:R-:W-:Y:S02]  /*f2b0*/  ISETP.GE.AND P6, PT, R17, R5.reuse, PT ;  /* 0x000000051100720c */ /* 0x080fe40003fc6270 */
[----:B------:R-:W-:Y:S01]  /*f2c0*/  ISETP.GE.AND P5, PT, R7, R5, PT ;  /* 0x000000050700720c */ /* 0x000fe20003fa6270 */
[----:B------:R-:W-:-:S05]  /*f2d0*/  VIADD R7, R17, 0x20 ;  /* 0x0000002011077836 */ /* 0x000fca0000000000 */
[----:B------:R-:W-:-:S05]  /*f2e0*/  ISETP.GE.AND P3, PT, R7, R5, PT ;  /* 0x000000050700720c */ /* 0x000fca0003f66270 */
[----:B0-----:R-:W-:Y:S02]  /*f2f0*/  @!P6 LEA R9, P1, R20, R9, 0x1 ;  /* 0x000000091409e211 */ /* 0x001fe400078208ff */
[----:B------:R-:W-:-:S03]  /*f300*/  @P6 LOP3.LUT R23, R23, 0x2000, RZ, 0xfc, !PT ;  /* 0x0000200017176812 */ /* 0x000fc600078efcff */
[----:B---3--:R-:W-:Y:S01]  /*f310*/  @!P6 IMAD.X R3, RZ, RZ, R3, P1 ;  /* 0x000000ffff03e224 */ /* 0x008fe200008e0603 */
[----:B----4-:R-:W-:Y:S02]  /*f320*/  @!P5 LEA R6, P1, R20, R6, 0x1 ;  /* 0x000000061406d211 */ /* 0x010fe400078208ff */
[----:B------:R-:W-:-:S03]  /*f330*/  LOP3.LUT R23, R23, 0xffffefff, RZ, 0xc0, !PT ;  /* 0xffffefff17177812 */ /* 0x000fc600078ec0ff */
[----:B--2---:R-:W-:Y:S01]  /*f340*/  @!P5 IMAD.X R8, RZ, RZ, R2, P1 ;  /* 0x000000ffff08d224 */ /* 0x004fe200008e0602 */
[----:B------:R-:W-:Y:S01]  /*f350*/  @!P3 LEA R10, P1, R20, R10, 0x1 ;  /* 0x0000000a140ab211 */ /* 0x000fe200078208ff */
[----:B------:R-:W0:Y:S01]  /*f360*/  SHFL.IDX PT, R2, R4, 0x2, 0x181f ;  /* 0x00581f0004027f89 */ /* 0x000e2200000e0000 */
[----:B------:R-:W-:-:S04]  /*f370*/  @P5 LOP3.LUT R23, R23, 0x1000, RZ, 0xfc, !PT ;  /* 0x0000100017175812 */ /* 0x000fc800078efcff */
[----:B------:R-:W-:-:S04]  /*f380*/  LOP3.LUT R23, R23, 0xfffff7ff, RZ, 0xc0, !PT ;  /* 0xfffff7ff17177812 */ /* 0x000fc800078ec0ff */
[----:B------:R-:W-:-:S04]  /*f390*/  @P3 LOP3.LUT R23, R23, 0x800, RZ, 0xfc, !PT ;  /* 0x0000080017173812 */ /* 0x000fc800078efcff */
[----:B------:R-:W-:Y:S01]  /*f3a0*/  LOP3.LUT R23, R23, 0xfffffdff, RZ, 0xc0, !PT ;  /* 0xfffffdff17177812 */ /* 0x000fe200078ec0ff */
        /* <DEDUP_REMOVED lines=11> */
[----:B------:R-:W-:Y:S02]  /*f460*/  LOP3.LUT R23, R23, 0xffffff7f, RZ, 0xc0, !PT ;  /* 0xffffff7f17177812 */ /* 0x000fe400078ec0ff */
[----:B0-----:R-:W-:Y:S02]  /*f470*/  @!P2 IADD3.X R12, RZ, R2, RZ, P1, !PT ;  /* 0x00000002ff0ca210 */ /* 0x001fe40000ffe4ff */
[----:B------:R-:W0:Y:S01]  /*f480*/  SHFL.IDX PT, R2, R4, 0x4, 0x181f ;  /* 0x00981f0004027f89 */ /* 0x000e2200000e0000 */
[----:B--2---:R-:W-:-:S05]  /*f490*/  @!P4 LEA R14, P1, R20, R11, 0x1 ;  /* 0x0000000b140ec211 */ /* 0x004fca00078208ff */
[----:B0-----:R-:W-:Y:S02]  /*f4a0*/  @!P4 IMAD.X R11, RZ, RZ, R2, P1 ;  /* 0x000000ffff0bc224 */ /* 0x001fe400008e0602 */
[----:B------:R-:W-:-:S05]  /*f4b0*/  @!P6 IMAD.MOV.U32 R2, RZ, RZ, R9 ;  /* 0x000000ffff02e224 */ /* 0x000fca00078e0009 */
[----:B------:R0:W-:Y:S02]  /*f4c0*/  @!P6 LDGSTS.E.BYPASS.LTC128B.128 [R26+0x18400], desc[UR36][R2.64], !P0 ;  /* 0x18400000021aefae */ /* 0x0001e4000c101d64 */
[----:B0-----:R-:W-:Y:S02]  /*f4d0*/  @!P5 IMAD.MOV.U32 R2, RZ, RZ, R6 ;  /* 0x000000ffff02d224 */ /* 0x001fe400078e0006 */
[----:B------:R-:W-:Y:S01]  /*f4e0*/  @!P5 IMAD.MOV.U32 R3, RZ, RZ, R8 ;  /* 0x000000ffff03d224 */ /* 0x000fe200078e0008 */
[----:B------:R-:W-:Y:S04]  /*f4f0*/  SHFL.IDX PT, R6, R0, 0x6, 0x181f ;  /* 0x00d81f0000067f89 */ /* 0x000fe800000e0000 */
[----:B------:R0:W-:Y:S04]  /*f500*/  @!P5 LDGSTS.E.BYPASS.LTC128B.128 [R26+0x18c00], desc[UR36][R2.64], !P0 ;  /* 0x18c00000021adfae */ /* 0x0001e8000c101d64 */
[----:B------:R-:W2:Y:S04]  /*f510*/  SHFL.IDX PT, R8, R0, 0x5, 0x181f ;  /* 0x00b81f0000087f89 */ /* 0x000ea800000e0000 */
[----:B------:R-:W-:Y:S01]  /*f520*/  SHFL.IDX PT, R0, R0, 0x7, 0x181f ;  /* 0x00f81f0000007f89 */ /* 0x000fe200000e0000 */
[----:B0-----:R-:W-:-:S02]  /*f530*/  @!P3 IMAD.MOV.U32 R2, RZ, RZ, R10 ;  /* 0x000000ffff02b224 */ /* 0x001fc400078e000a */
[----:B------:R-:W-:Y:S02]  /*f540*/  @!P3 IMAD.MOV.U32 R3, RZ, RZ, R7 ;  /* 0x000000ffff03b224 */ /* 0x000fe400078e0007 */
[----:B------:R-:W0:Y:S04]  /*f550*/  SHFL.IDX PT, R7, R4, 0x5, 0x181f ;  /* 0x00b81f0004077f89 */ /* 0x000e2800000e0000 */
[----:B------:R3:W-:Y:S02]  /*f560*/  @!P3 LDGSTS.E.BYPASS.LTC128B.128 [R26+0x19400], desc[UR36][R2.64], !P0 ;  /* 0x19400000021abfae */ /* 0x0007e4000c101d64 */
[----:B---3--:R-:W-:Y:S02]  /*f570*/  VIADD R2, R17, 0x50 ;  /* 0x0000005011027836 */ /* 0x008fe40000000000 */
[----:B------:R-:W-:-:S03]  /*f580*/  @!P2 IMAD.MOV.U32 R3, RZ, RZ, R12 ;  /* 0x000000ffff03a224 */ /* 0x000fc600078e000c */
[----:B------:R-:W-:Y:S01]  /*f590*/  ISETP.GE.AND P3, PT, R2, R5, PT ;  /* 0x000000050200720c */ /* 0x000fe20003f66270 */
[----:B------:R-:W-:-:S05]  /*f5a0*/  @!P2 IMAD.MOV.U32 R2, RZ, RZ, R13 ;  /* 0x000000ffff02a224 */ /* 0x000fca00078e000d */
[----:B------:R3:W-:Y:S07]  /*f5b0*/  @!P2 LDGSTS.E.BYPASS.LTC128B.128 [R26+0x19c00], desc[UR36][R2.64], !P0 ;  /* 0x19c00000021aafae */ /* 0x0007ee000c101d64 */
[----:B--2---:R-:W-:Y:S02]  /*f5c0*/  @!P3 LEA R8, P1, R20, R8, 0x1 ;  /* 0x000000081408b211 */ /* 0x004fe400078208ff */
[----:B------:R-:W-:Y:S01]  /*f5d0*/  @P3 LOP3.LUT R23, R23, 0x80, RZ, 0xfc, !PT ;  /* 0x0000008017173812 */ /* 0x000fe200078efcff */
[----:B---3--:R-:W2:Y:S01]  /*f5e0*/  SHFL.IDX PT, R2, R4, 0x6, 0x181f ;  /* 0x00d81f0004027f89 */ /* 0x008ea200000e0000 */
[----:B------:R-:W-:-:S02]  /*f5f0*/  VIADD R3, R17, 0x60 ;  /* 0x0000006011037836 */ /* 0x000fc40000000000 */
[----:B------:R-:W-:Y:S01]  /*f600*/  LOP3.LUT R23, R23, 0xffffffbf, RZ, 0xc0, !PT ;  /* 0xffffffbf17177812 */ /* 0x000fe200078ec0ff */
[----:B0-----:R-:W-:Y:S01]  /*f610*/  @!P3 IMAD.X R7, RZ, RZ, R7, P1 ;  /* 0x000000ffff07b224 */ /* 0x001fe200008e0607 */
[----:B------:R-:W0:Y:S01]  /*f620*/  SHFL.IDX PT, R4, R4, 0x7, 0x181f ;  /* 0x00f81f0004047f89 */ /* 0x000e2200000e0000 */
[----:B------:R-:W-:Y:S01]  /*f630*/  ISETP.GE.AND P2, PT, R3, R5, PT ;  /* 0x000000050300720c */ /* 0x000fe20003f46270 */
[----:B------:R-:W-:-:S12]  /*f640*/  @!P4 IMAD.MOV.U32 R3, RZ, RZ, R11 ;  /* 0x000000ffff03c224 */ /* 0x000fd800078e000b */
[----:B------:R-:W-:Y:S02]  /*f650*/  @!P2 LEA R6, P1, R20, R6, 0x1 ;  /* 0x000000061406a211 */ /* 0x000fe400078208ff */
[----:B------:R-:W-:-:S03]  /*f660*/  @P2 LOP3.LUT R23, R23, 0x40, RZ, 0xfc, !PT ;  /* 0x0000004017172812 */ /* 0x000fc600078efcff */
[----:B--2---:R-:W-:Y:S01]  /*f670*/  @!P2 IMAD.X R9, RZ, RZ, R2, P1 ;  /* 0x000000ffff09a224 */ /* 0x004fe200008e0602 */
[----:B------:R-:W-:-:S05]  /*f680*/  @!P4 MOV R2, R14 ;  /* 0x0000000e0002c202 */ /* 0x000fca0000000f00 */
[----:B------:R2:W-:Y:S02]  /*f690*/  @!P4 LDGSTS.E.BYPASS.LTC128B.128 [R26+0x1a400], desc[UR36][R2.64], !P0 ;  /* 0x1a400000021acfae */ /* 0x0005e4000c101d64 */
[----:B--2---:R-:W-:Y:S02]  /*f6a0*/  @!P3 IMAD.MOV.U32 R2, RZ, RZ, R8 ;  /* 0x000000ffff02b224 */ /* 0x004fe400078e0008 */
[----:B------:R-:W-:-:S05]  /*f6b0*/  @!P3 IMAD.MOV.U32 R3, RZ, RZ, R7 ;  /* 0x000000ffff03b224 */ /* 0x000fca00078e0007 */
[----:B------:R2:W-:Y:S02]  /*f6c0*/  @!P3 LDGSTS.E.BYPASS.LTC128B.128 [R26+0x1ac00], desc[UR36][R2.64], !P0 ;  /* 0x1ac00000021abfae */ /* 0x0005e4000c101d64 */
[----:B--2---:R-:W-:Y:S02]  /*f6d0*/  @!P2 IMAD.MOV.U32 R2, RZ, RZ, R6 ;  /* 0x000000ffff02a224 */ /* 0x004fe400078e0006 */
[----:B------:R-:W-:-:S05]  /*f6e0*/  @!P2 IMAD.MOV.U32 R3, RZ, RZ, R9 ;  /* 0x000000ffff03a224 */ /* 0x000fca00078e0009 */
[----:B0-----:R2:W-:Y:S02]  /*f6f0*/  @!P2 LDGSTS.E.BYPASS.LTC128B.128 [R26+0x1b400], desc[UR36][R2.64], !P0 ;  /* 0x1b400000021aafae */ /* 0x0015e4000c101d64 */
.L_x_5838:
[----:B------:R-:W-:Y:S01]  /*f700*/  VIADD R17, R17, 0x70 ;  /* 0x0000007011117836 */ /* 0x000fe20000000000 */
[----:B------:R-:W-:-:S04]  /*f710*/  LOP3.LUT R23, R23, 0xffffbfff, RZ, 0xc0, !PT ;  /* 0xffffbfff17177812 */ /* 0x000fc800078ec0ff */
[----:B------:R-:W-:-:S13]  /*f720*/  ISETP.GE.AND P2, PT, R17, R5, PT ;  /* 0x000000051100720c */ /* 0x000fda0003f46270 */
[----:B--2---:R-:W-:Y:S02]  /*f730*/  @!P2 LEA R2, P1, R20, R0, 0x1 ;  /* 0x000000001402a211 */ /* 0x004fe400078208ff */
        /* <DEDUP_REMOVED lines=8> */
.L_x_5743:
        /* <DEDUP_REMOVED lines=28> */
.L_x_5745:
[----:B------:R-:W-:Y:S05]  /*f980*/  BSYNC B6 ;  /* 0x0000000000067941 */ /* 0x000fea0003800000 */
.L_x_5744:
[----:B------:R-:W2:Y:S01]  /*f990*/  LDL.LU R21, [R1+0x8] ;  /* 0x0000080001157983 */ /* 0x000ea20000300800 */
[----:B0-----:R-:W0:Y:S01]  /*f9a0*/  LDC R2, c[0x0][0x448] ;  /* 0x00011200ff027b82 */ /* 0x001e220000000800 */
[----:B------:R-:W-:Y:S02]  /*f9b0*/  ULDC.64 UR4, c[0x0][0x398] ;  /* 0x0000e60000047ab9 */ /* 0x000fe40000000a00 */
[----:B------:R-:W3:Y:S04]  /*f9c0*/  LDL.LU R20, [R1+0x10] ;  /* 0x0000100001147983 */ /* 0x000ee80000300800 */
[----:B------:R-:W4:Y:S01]  /*f9d0*/  LDL.LU R17, [R1] ;  /* 0x0000000001117983 */ /* 0x000f220000300800 */
        /* <DEDUP_REMOVED lines=34> */
[----:B------:R-:W-:Y:S01]  /*fc00*/  IMAD R0, R0, UR4, RZ ;  /* 0x0000000400007c24 */ /* 0x000fe2000f8e02ff */
[----:B------:R-:W-:Y:S01]  /*fc10*/  SHF.L.U32 R17, R6, 0x3, RZ ;  /* 0x0000000306117819 */ /* 0x000fe200000006ff */
[----:B------:R-:W-:-:S04]  /*fc20*/  IMAD.WIDE.U32 R2, R4, UR4, R2 ;  /* 0x0000000404027c25 */ /* 0x000fc8000f8e0002 */
[----:B------:R-:W-:Y:S01]  /*fc30*/  IMAD R0, R4, UR5, R0 ;  /* 0x0000000504007c24 */ /* 0x000fe2000f8e0200 */
        /* <DEDUP_REMOVED lines=18> */
[----:B------:R-:W2:Y:S10]  /*fd60*/  SHFL.IDX PT, R2, R4, RZ, 0x181f ;  /* 0x00181fff04027589 */ /* 0x000eb400000e0000 */
[----:B0-----:R-:W-:-:S02]  /*fd70*/  @!P6 LEA R5, P0, R8, R14, 0x1 ;  /* 0x0000000e0805e211 */ /* 0x001fc400078008ff */
[----:B------:R-:W0:Y:S03]  /*fd80*/  SHFL.IDX PT, R14, R0, 0x1, 0x181f ;  /* 0x00381f00000e7f89 */ /* 0x000e2600000e0000 */
[----:B--2---:R-:W-:Y:S02]  /*fd90*/  @!P6 IMAD.X R3, RZ, RZ, R2, P0 ;  /* 0x000000ffff03e224 */ /* 0x004fe400000e0602 */
[----:B------:R-:W-:Y:S02]  /*fda0*/  @!P6 IMAD.MOV.U32 R2, RZ, RZ, R5 ;  /* 0x000000ffff02e224 */ /* 0x000fe400078e0005 */
[----:B------:R-:W2:Y:S04]  /*fdb0*/  SHFL.IDX PT, R5, R4, 0x1, 0x181f ;  /* 0x00381f0004057f89 */ /* 0x000ea800000e0000 */
[----:B------:R-:W-:Y:S04]  /*fdc0*/  @!P6 LDGSTS.E.BYPASS.LTC128B.128 [R26+0x22400], desc[UR36][R2.64], !P4 ;  /* 0x22400000021aefae */ /* 0x000fe8000e101d64 */
[----:B------:R-:W-:Y:S04]  /*fdd0*/  @!P6 LDGSTS.E.BYPASS.LTC128B.128 [R26+0x26400], desc[UR36][R2.64+0x80], !P3 ;  /* 0x26400080021aefae */ /* 0x000fe8000d901d64 */
[----:B------:R-:W-:Y:S04]  /*fde0*/  @!P6 LDGSTS.E.BYPASS.LTC128B.128 [R26+0x2a400], desc[UR36][R2.64+0x100], !P2 ;  /* 0x2a400100021aefae */ /* 0x000fe8000d101d64 */
[----:B------:R3:W-:Y:S01]  /*fdf0*/  @!P6 LDGSTS.E.BYPASS.LTC128B.128 [R26+0x2e400], desc[UR36][R2.64+0x180], !P1 ;  /* 0x2e400180021aefae */ /* 0x0007e2000c901d64 */
[----:B0-----:R-:W-:-:S02]  /*fe00*/  @!P5 LEA R6, P0, R8, R14, 0x1 ;  /* 0x0000000e0806d211 */ /* 0x001fc400078008ff */
[C---:B------:R-:W-:Y:S01]  /*fe10*/  LOP3.LUT P6, RZ, R23.reuse, 0x80, RZ, 0xc0, !PT ;  /* 0x0000008017ff7812 */ /* 0x040fe200078cc0ff */
[----:B------:R-:W0:Y:S01]  /*fe20*/  SHFL.IDX PT, R14, R0, 0x2, 0x181f ;  /* 0x00581f00000e7f89 */ /* 0x000e2200000e0000 */
[----:B------:R-:W-:Y:S01]  /*fe30*/  LOP3.LUT R23, R23, 0xfff7ffff, RZ, 0xc0, !PT ;  /* 0xfff7ffff17177812 */ /* 0x000fe200078ec0ff */
[----:B--2---:R-:W-:Y:S02]  /*fe40*/  @!P5 IMAD.X R7, RZ, RZ, R5, P0 ;  /* 0x000000ffff07d224 */ /* 0x004fe400000e0605 */
[----:B------:R-:W2:Y:S01]  /*fe50*/  SHFL.IDX PT, R5, R4, 0x2, 0x181f ;  /* 0x00581f0004057f89 */ /* 0x000ea200000e0000 */
[----:B---3--:R-:W-:Y:S02]  /*fe60*/  @!P5 IMAD.MOV.U32 R2, RZ, RZ, R6 ;  /* 0x000000ffff02d224 */ /* 0x008fe400078e0006 */
[----:B------:R-:W-:-:S05]  /*fe70*/  @!P5 IMAD.MOV.U32 R3, RZ, RZ, R7 ;  /* 0x000000ffff03d224 */ /* 0x000fca00078e0007 */
[----:B------:R-:W-:Y:S01]  /*fe80*/  @P6 LOP3.LUT R23, R23, 0x80000, RZ, 0xfc, !PT ;  /* 0x0008000017176812 */ /* 0x000fe200078efcff */
[----:B------:R-:W-:Y:S03]  /*fe90*/  @!P5 LDGSTS.E.BYPASS.LTC128B.128 [R26+0x22c00], desc[UR36][R2.64], !P4 ;  /* 0x22c00000021adfae */ /* 0x000fe6000e101d64 */
[C---:B------:R-:W-:Y:S01]  /*fea0*/  LOP3.LUT P6, RZ, R23.reuse, 0x200, RZ, 0xc0, !PT ;  /* 0x0000020017ff7812 */ /* 0x040fe200078cc0ff */
[----:B------:R-:W-:Y:S04]  /*feb0*/  @!P5 LDGSTS.E.BYPASS.LTC128B.128 [R26+0x26c00], desc[UR36][R2.64+0x80], !P3 ;  /* 0x26c00080021adfae */ /* 0x000fe8000d901d64 */
[----:B------:R-:W-:Y:S04]  /*fec0*/  @!P5 LDGSTS.E.BYPASS.LTC128B.128 [R26+0x2ac00], desc[UR36][R2.64+0x100], !P2 ;  /* 0x2ac00100021adfae */ /* 0x000fe8000d101d64 */
[----:B------:R3:W-:Y:S01]  /*fed0*/  @!P5 LDGSTS.E.BYPASS.LTC128B.128 [R26+0x2ec00], desc[UR36][R2.64+0x180], !P1 ;  /* 0x2ec00180021adfae */ /* 0x0007e2000c901d64 */
[----:B------:R-:W-:-:S02]  /*fee0*/  LOP3.LUT P5, RZ, R23, 0x40, RZ, 0xc0, !PT ;  /* 0x0000004017ff7812 */ /* 0x000fc400078ac0ff */
[----:B------:R-:W-:-:S11]  /*fef0*/  LOP3.LUT R23, R23, 0xfffbffff, RZ, 0xc0, !PT ;  /* 0xfffbffff17177812 */ /* 0x000fd600078ec0ff */
[----:B------:R-:W-:-:S04]  /*ff00*/  @P5 LOP3.LUT R23, R23, 0x40000, RZ, 0xfc, !PT ;  /* 0x0004000017175812 */ /* 0x000fc800078efcff */
[C---:B------:R-:W-:Y:S02]  /*ff10*/  LOP3.LUT P5, RZ, R23.reuse, 0x100, RZ, 0xc0, !PT ;  /* 0x0000010017ff7812 */ /* 0x040fe400078ac0ff */
[----:B------:R-:W-:-:S11]  /*ff20*/  LOP3.LUT R23, R23, 0xffefffff, RZ, 0xc0, !PT ;  /* 0xffefffff17177812 */ /* 0x000fd600078ec0ff */
[----:B------:R-:W-:-:S04]  /*ff30*/  @P5 LOP3.LUT R23, R23, 0x100000, RZ, 0xfc, !PT ;  /* 0x0010000017175812 */ /* 0x000fc800078efcff */
[----:B------:R-:W-:-:S13]  /*ff40*/  LOP3.LUT P5, RZ, R23, 0x800, RZ, 0xc0, !PT ;  /* 0x0000080017ff7812 */ /* 0x000fda00078ac0ff */
[----:B0-----:R-:W-:Y:S02]  /*ff50*/  @!P5 LEA R6, P0, R8, R14, 0x1 ;  /* 0x0000000e0806d211 */ /* 0x001fe400078008ff */
[----:B------:R-:W0:Y:S03]  /*ff60*/  SHFL.IDX PT, R14, R0, 0x3, 0x181f ;  /* 0x00781f00000e7f89 */ /* 0x000e2600000e0000 */
[----:B--2---:R-:W-:Y:S02]  /*ff70*/  @!P5 IMAD.X R7, RZ, RZ, R5, P0 ;  /* 0x000000ffff07d224 */ /* 0x004fe400000e0605 */
[----:B------:R-:W2:Y:S01]  /*ff80*/  SHFL.IDX PT, R5, R4, 0x3, 0x181f ;  /* 0x00781f0004057f89 */ /* 0x000ea200000e0000 */
[----:B---3--:R-:W-:Y:S02]  /*ff90*/  @!P5 IMAD.MOV.U32 R2, RZ, RZ, R6 ;  /* 0x000000ffff02d224 */ /* 0x008fe400078e0006 */
[----:B------:R-:W-:-:S05]  /*ffa0*/  @!P5 IMAD.MOV.U32 R3, RZ, RZ, R7 ;  /* 0x000000ffff03d224 */ /* 0x000fca00078e0007 */
[----:B------:R-:W-:Y:S04]  /*ffb0*/  @!P5 LDGSTS.E.BYPASS.LTC128B.128 [R26+0x23400], desc[UR36][R2.64], !P4 ;  /* 0x23400000021adfae */ /* 0x000fe8000e101d64 */
[----:B------:R-:W-:Y:S04]  /*ffc0*/  @!P5 LDGSTS.E.BYPASS.LTC128B.128 [R26+0x27400], desc[UR36][R2.64+0x80], !P3 ;  /* 0x27400080021adfae */ /* 0x000fe8000d901d64 */
[----:B------:R-:W-:Y:S01]  /*ffd0*/  @!P5 LDGSTS.E.BYPASS.LTC128B.128 [R26+0x2b400], desc[UR36][R2.64+0x100], !P2 ;  /* 0x2b400100021adfae */ /* 0x000fe2000d101d64 */
[----:B0-----:R-:W-:-:S03]  /*ffe0*/  @!P6 LEA R6, P0, R8, R14, 0x1 ;  /* 0x0000000e0806e211 */ /* 0x001fc600078008ff */
[----:B------:R0:W-:Y:S01]  /*fff0*/  @!P5 LDGSTS.E.BYPASS.LTC128B.128 [R26+0x2f400], desc[UR36][R2.64+0x180], !P1 ;  /* 0x2f400180021adfae */ /* 0x0001e2000c901d64 */
[----:B------:R-:W-:-:S03]  /*10000*/  LOP3.LUT P5, RZ, R23, 0x100000, RZ, 0xc0, !PT ;  /* 0x0010000017ff7812 */ /* 0x000fc600078ac0ff */
[----:B------:R-:W3:Y:S01]  /*10010*/  SHFL.IDX PT, R14, R0, 0x4, 0x181f ;  /* 0x00981f00000e7f89 */ /* 0x000ee200000e0000 */
[----:B--2---:R-:W-:-:S03]  /*10020*/  @!P6 IMAD.X R7, RZ, RZ, R5, P0 ;  /* 0x000000ffff07e224 */ /* 0x004fc600000e0605 */
[----:B------:R-:W2:Y:S01]  /*10030*/  SHFL.IDX PT, R5, R4, 0x4, 0x181f ;  /* 0x00981f0004057f89 */ /* 0x000ea200000e0000 */
[----:B0-----:R-:W-:Y:S02]  /*10040*/  @!P6 IMAD.MOV.U32 R2, RZ, RZ, R6 ;  /* 0x000000ffff02e224 */ /* 0x001fe400078e0006 */
[----:B------:R-:W-:-:S05]  /*10050*/  @!P6 IMAD.MOV.U32 R3, RZ, RZ, R7 ;  /* 0x000000ffff03e224 */ /* 0x000fca00078e0007 */
[----:B------:R-:W-:Y:S04]  /*10060*/  @!P6 LDGSTS.E.BYPASS.LTC128B.128 [R26+0x23c00], desc[UR36][R2.64], !P4 ;  /* 0x23c00000021aefae */ /* 0x000fe8000e101d64 */
[----:B------:R-:W-:Y:S04]  /*10070*/  @!P6 LDGSTS.E.BYPASS.LTC128B.128 [R26+0x27c00], desc[UR36][R2.64+0x80], !P3 ;  /* 0x27c00080021aefae */ /* 0x000fe8000d901d64 */
[----:B------:R-:W-:Y:S01]  /*10080*/  @!P6 LDGSTS.E.BYPASS.LTC128B.128 [R26+0x2bc00], desc[UR36][R2.64+0x100], !P2 ;  /* 0x2bc00100021aefae */ /* 0x000fe2000d101d64 */
[----:B---3--:R-:W-:-:S03]  /*10090*/  @!P5 LEA R6, P0, R8, R14, 0x1 ;  /* 0x0000000e0806d211 */ /* 0x008fc600078008ff */
[----:B------:R-:W0:Y:S02]  /*100a0*/  SHFL.IDX PT, R14, R0, 0x5, 0x181f ;  /* 0x00b81f00000e7f89 */ /* 0x000e2400000e0000 */
[----:B--2---:R-:W-:Y:S02]  /*100b0*/  @!P5 IMAD.X R7, RZ, RZ, R5, P0 ;  /* 0x000000ffff07d224 */ /* 0x004fe400000e0605 */
[----:B------:R-:W2:Y:S04]  /*100c0*/  SHFL.IDX PT, R5, R4, 0x5, 0x181f ;  /* 0x00b81f0004057f89 */ /* 0x000ea800000e0000 */
[----:B------:R3:W-:Y:S01]  /*100d0*/  @!P6 LDGSTS.E.BYPASS.LTC128B.128 [R26+0x2fc00], desc[UR36][R2.64+0x180], !P1 ;  /* 0x2fc00180021aefae */ /* 0x0007e2000c901d64 */
[----:B------:R-:W-:Y:S02]  /*100e0*/  LOP3.LUT P6, RZ, R23, 0x80000, RZ, 0xc0, !PT ;  /* 0x0008000017ff7812 */ /* 0x000fe400078cc0ff */
[----:B---3--:R-:W-:Y:S01]  /*100f0*/  @!P5 MOV R2, R6 ;  /* 0x000000060002d202 */ /* 0x008fe20000000f00 */
[----:B------:R-:W-:-:S10]  /*10100*/  @!P5 IMAD.MOV.U32 R3, RZ, RZ, R7 ;  /* 0x000000ffff03d224 */ /* 0x000fd400078e0007 */
[----:B0-----:R-:W-:Y:S02]  /*10110*/  @!P6 LEA R6, P0, R8, R14, 0x1 ;  /* 0x0000000e0806e211 */ /* 0x001fe400078008ff */
[----:B------:R-:W0:Y:S03]  /*10120*/  SHFL.IDX PT, R14, R0, 0x6, 0x181f ;  /* 0x00d81f00000e7f89 */ /* 0x000e2600000e0000 */
[----:B--2---:R-:W-:Y:S01]  /*10130*/  @!P6 IMAD.X R7, RZ, RZ, R5, P0 ;  /* 0x000000ffff07e224 */ /* 0x004fe200000e0605 */
[----:B------:R-:W-:Y:S04]  /*10140*/  @!P5 LDGSTS.E.BYPASS.LTC128B.128 [R26+0x24400], desc[UR36][R2.64], !P4 ;  /* 0x24400000021adfae */ /* 0x000fe8000e101d64 */
[----:B------:R-:W2:Y:S04]  /*10150*/  SHFL.IDX PT, R5, R4, 0x6, 0x181f ;  /* 0x00d81f0004057f89 */ /* 0x000ea800000e0000 */
[----:B------:R-:W-:Y:S04]  /*10160*/  @!P5 LDGSTS.E.BYPASS.LTC128B.128 [R26+0x28400], desc[UR36][R2.64+0x80], !P3 ;  /* 0x28400080021adfae */ /* 0x000fe8000d901d64 */
[----:B------:R-:W-:Y:S04]  /*10170*/  @!P5 LDGSTS.E.BYPASS.LTC128B.128 [R26+0x2c400], desc[UR36][R2.64+0x100], !P2 ;  /* 0x2c400100021adfae */ /* 0x000fe8000d101d64 */
[----:B------:R3:W-:Y:S01]  /*10180*/  @!P5 LDGSTS.E.BYPASS.LTC128B.128 [R26+0x30400], desc[UR36][R2.64+0x180], !P1 ;  /* 0x30400180021adfae */ /* 0x0007e2000c901d64 */
[----:B------:R-:W-:Y:S01]  /*10190*/  LOP3.LUT P5, RZ, R23, 0x40000, RZ, 0xc0, !PT ;  /* 0x0004000017ff7812 */ /* 0x000fe200078ac0ff */
[----:B---3--:R-:W-:-:S02]  /*101a0*/  @!P6 IMAD.MOV.U32 R2, RZ, RZ, R6 ;  /* 0x000000ffff02e224 */ /* 0x008fc400078e0006 */
[----:B------:R-:W-:-:S10]  /*101b0*/  @!P6 IMAD.MOV.U32 R3, RZ, RZ, R7 ;  /* 0x000000ffff03e224 */ /* 0x000fd400078e0007 */
[----:B0-----:R-:W-:Y:S02]  /*101c0*/  @!P5 LEA R6, P0, R8, R14, 0x1 ;  /* 0x0000000e0806d211 */ /* 0x001fe400078008ff */
[----:B------:R0:W3:Y:S03]  /*101d0*/  SHFL.IDX PT, R14, R0, 0x7, 0x181f ;  /* 0x00f81f00000e7f89 */ /* 0x0000e600000e0000 */
[----:B--2---:R-:W-:Y:S01]  /*101e0*/  @!P5 IMAD.X R7, RZ, RZ, R5, P0 ;  /* 0x000000ffff07d224 */ /* 0x004fe200000e0605 */
[----:B------:R-:W-:Y:S04]  /*101f0*/  @!P6 LDGSTS.E.BYPASS.LTC128B.128 [R26+0x24c00], desc[UR36][R2.64], !P4 ;  /* 0x24c00000021aefae */ /* 0x000fe8000e101d64 */
[----:B------:R-:W-:Y:S04]  /*10200*/  @!P6 LDGSTS.E.BYPASS.LTC128B.128 [R26+0x28c00], desc[UR36][R2.64+0x80], !P3 ;  /* 0x28c00080021aefae */ /* 0x000fe8000d901d64 */
[----:B------:R-:W-:Y:S04]  /*10210*/  @!P6 LDGSTS.E.BYPASS.LTC128B.128 [R26+0x2cc00], desc[UR36][R2.64+0x100], !P2 ;  /* 0x2cc00100021aefae */ /* 0x000fe8000d101d64 */
[----:B------:R2:W-:Y:S04]  /*10220*/  @!P6 LDGSTS.E.BYPASS.LTC128B.128 [R26+0x30c00], desc[UR36][R2.64+0x180], !P1 ;  /* 0x30c00180021aefae */ /* 0x0005e8000c901d64 */
[----:B------:R0:W4:Y:S01]  /*10230*/  SHFL.IDX PT, R5, R4, 0x7, 0x181f ;  /* 0x00f81f0004057f89 */ /* 0x00012200000e0000 */
[----:B--2---:R-:W-:-:S02]  /*10240*/  @!P5 IMAD.MOV.U32 R2, RZ, RZ, R6 ;  /* 0x000000ffff02d224 */ /* 0x004fc400078e0006 */
[----:B------:R-:W-:-:S05]  /*10250*/  @!P5 IMAD.MOV.U32 R3, RZ, RZ, R7 ;  /* 0x000000ffff03d224 */ /* 0x000fca00078e0007 */
[----:B------:R0:W-:Y:S04]  /*10260*/  @!P5 LDGSTS.E.BYPASS.LTC128B.128 [R26+0x25400], desc[UR36][R2.64], !P4 ;  /* 0x25400000021adfae */ /* 0x0001e8000e101d64 */
[----:B------:R0:W-:Y:S04]  /*10270*/  @!P5 LDGSTS.E.BYPASS.LTC128B.128 [R26+0x29400], desc[UR36][R2.64+0x80], !P3 ;  /* 0x29400080021adfae */ /* 0x0001e8000d901d64 */
[----:B------:R0:W-:Y:S04]  /*10280*/  @!P5 LDGSTS.E.BYPASS.LTC128B.128 [R26+0x2d400], desc[UR36][R2.64+0x100], !P2 ;  /* 0x2d400100021adfae */ /* 0x0001e8000d101d64 */
[----:B---34-:R0:W-:Y:S02]  /*10290*/  @!P5 LDGSTS.E.BYPASS.LTC128B.128 [R26+0x31400], desc[UR36][R2.64+0x180], !P1 ;  /* 0x31400180021adfae */ /* 0x0181e4000c901d64 */
.L_x_5856:
[----:B------:R-:W-:Y:S01]  /*102a0*/  LOP3.LUT P0, RZ, R23, 0x4000, RZ, 0xc0, !PT ;  /* 0x0000400017ff7812 */ /* 0x000fe2000780c0ff */
[----:B------:R-:W-:-:S12]  /*102b0*/  BSSY B0, `(.L_x_5747) ;  /* 0x000000b000007945 */ /* 0x000fd80003800000 */
[----:B------:R-:W-:Y:S05]  /*102c0*/  @P0 BRA `(.L_x_5748) ;  /* 0x0000000000240947 */ /* 0x000fea0003800000 */
[----:B0-----:R-:W-:-:S05]  /*102d0*/  LEA R2, P0, R8, R14, 0x1 ;  /* 0x0000000e08027211 */ /* 0x001fca00078008ff */
[----:B------:R-:W-:-:S05]  /*102e0*/  IMAD.X R3, RZ, RZ, R5, P0 ;  /* 0x000000ffff037224 */ /* 0x000fca00000e0605 */
[----:B------:R-:W-:Y:S01]  /*102f0*/  @!PT LDS RZ, [RZ] ;  /* 0x00000000fffff984 */ /* 0x000fe20000000800 */
[----:B------:R-:W-:Y:S01]  /*10300*/  @!PT LDS RZ, [RZ] ;  /* 0x00000000fffff984 */ /* 0x000fe20000000800 */
[----:B------:R-:W-:Y:S01]  /*10310*/  @!PT LDS RZ, [RZ] ;  /* 0x00000000fffff984 */ /* 0x000fe20000000800 */
[----:B------:R2:W-:Y:S04]  /*10320*/  LDGSTS.E.BYPASS.LTC128B.128 [R26+0x25c00], desc[UR36][R2.64], !P4 ;  /* 0x25c00000021a7fae */ /* 0x0005e8000e101d64 */
[----:B------:R2:W-:Y:S04]  /*10330*/  LDGSTS.E.BYPASS.LTC128B.128 [R26+0x29c00], desc[UR36][R2.64+0x80], !P3 ;  /* 0x29c00080021a7fae */ /* 0x0005e8000d901d64 */
[----:B------:R2:W-:Y:S04]  /*10340*/  LDGSTS.E.BYPASS.LTC128B.128 [R26+0x2dc00], desc[UR36][R2.64+0x100], !P2 ;  /* 0x2dc00100021a7fae */ /* 0x0005e8000d101d64 */
[----:B------:R2:W-:Y:S02]  /*10350*/  LDGSTS.E.BYPASS.LTC128B.128 [R26+0x31c00], desc[UR36][R2.64+0x180], !P1 ;  /* 0x31c00180021a7fae */ /* 0x0005e4000c901d64 */
.L_x_5748:
[----:B------:R-:W-:Y:S05]  /*10360*/  BSYNC B0 ;  /* 0x0000000000007941 */ /* 0x000fea0003800000 */
.L_x_5747:
[----:B------:R-:W-:Y:S01]  /*10370*/  NOP ;  /* 0x0000000000007918 */ /* 0x000fe20000000000 */
[----:B------:R-:W-:-:S13]  /*10380*/  PLOP3.LUT P0, PT, PT, PT, PT, 0x80, 0x0 ;  /* 0x000000000000781c */ /* 0x000fda0003f0f070 */
.L_x_5749:
        /* <DEDUP_REMOVED lines=18> */
.L_x_5857:
[----:B------:R-:W-:Y:S05]  /*104b0*/  BSYNC B0 ;  /* 0x0000000000007941 */ /* 0x000fea0003800000 */
.L_x_5750:
[----:B------:R-:W-:-:S13]  /*104c0*/  LOP3.LUT P0, RZ, R23, 0x400, RZ, 0xc0, !PT ;  /* 0x0000040017ff7812 */ /* 0x000fda000780c0ff */
[----:B------:R-:W-:Y:S05]  /*104d0*/  @!P0 BRA `(.L_x_5752) ;  /* 0x0000000000048947 */ /* 0x000fea0003800000 */
[----:B------:R-:W-:Y:S01]  /*104e0*/  BPT.TRAP 0x1 ;  /* 0x000000040000795c */ /* 0x000fe20000300000 */
.L_x_5752:
[----:B------:R-:W-:Y:S01]  /*104f0*/  SHF.L.U32 R0, R27, 0x1f, RZ ;  /* 0x0000001f1b007819 */ /* 0x000fe200000006ff */
[----:B------:R-:W-:Y:S03]  /*10500*/  BSSY B0, `(.L_x_5753) ;  /* 0x0000003000007945 */ /* 0x000fe60003800000 */
[----:B------:R-:W2:Y:S02]  /*10510*/  SYNCS.PHASECHK.TRANS64.TRYWAIT P0, [R25+URZ+0x32460], R0 ;  /* 0x03246000190075a7 */ /* 0x000ea4000800017f */
[----:B--2---:R-:W-:Y:S05]  /*10520*/  @!P0 BRA `(.L_x_5754) ;  /* 0x0000004800688947 */ /* 0x004fea0003800000 */
.L_x_5858:
[----:B------:R-:W-:Y:S05]  /*10530*/  BSYNC B0 ;  /* 0x0000000000007941 */ /* 0x000fea0003800000 */
.L_x_5753:
        /* <DEDUP_REMOVED lines=11> */
[----:B------:R-:W-:Y:S01]  /*105f0*/  IMAD R5, R37, UR5, R0 ;  /* 0x0000000525057c24 */ /* 0x000fe2000f8e0200 */
        /* <DEDUP_REMOVED lines=11> */
[----:B------:R-:W-:-:S04]  /*106b0*/  ULDC.64 UR4, c[0x0][0x318] ;  /* 0x0000c60000047ab9 */ /* 0x000fc80000000a00 */
[----:B------:R-:W-:Y:S02]  /*106c0*/  IADD3 R3, R3, R5, RZ ;  /* 0x0000000503037210 */ /* 0x000fe40007ffe0ff */
        /* <DEDUP_REMOVED lines=78> */
.L_x_5872:
        /* <DEDUP_REMOVED lines=15> */
.L_x_5756:
        /* <DEDUP_REMOVED lines=10> */
.L_x_5757:
[----:B0-----:R-:W2:Y:S01]  /*10d40*/  LDL R2, [R1+0xc] ;  /* 0x00000c0001027983 */ /* 0x001ea20000100800 */
[----:B------:R0:W-:Y:S01]  /*10d50*/  SYNCS.ARRIVE.TRANS64.A1T0 RZ, [R25+URZ+0x32450], RZ ;  /* 0x032450ff19ff79a7 */ /* 0x0001e2000810003f */
[----:B------:R-:W-:Y:S01]  /*10d60*/  BSSY B0, `(.L_x_5758) ;  /* 0x00000dc000007945 */ /* 0x000fe20003800000 */
[----:B--2---:R-:W-:-:S13]  /*10d70*/  ISETP.GE.AND P0, PT, R2, 0x2, PT ;  /* 0x000000020200780c */ /* 0x004fda0003f06270 */
[----:B0-----:R-:W-:Y:S05]  /*10d80*/  @!P0 BRA `(.L_x_5759) ;  /* 0x0000000c00648947 */ /* 0x001fea0003800000 */
[----:B------:R-:W-:-:S07]  /*10d90*/  VIADD R21, R2, 0xfffffffe ;  /* 0xfffffffe02157836 */ /* 0x000fce0000000000 */
.L_x_5772:
        /* <DEDUP_REMOVED lines=9> */
[C---:B------:R-:W-:Y:S02]  /*10e30*/  ISETP.GT.U32.AND P2, PT, R2.reuse, 0x5f, PT ;  /* 0x0000005f0200780c */ /* 0x040fe40003f44070 */
[----:B------:R-:W-:-:S05]  /*10e40*/  IADD3 R8, R2, R8, RZ ;  /* 0x0000000802087210 */ /* 0x000fca0007ffe0ff */
[----:B------:R-:W-:-:S06]  /*10e50*/  IMAD.MOV.U32 R9, RZ, RZ, R8 ;  /* 0x000000ffff097224 */ /* 0x000fcc00078e0008 */
[----:B--2---:R-:W2:Y:S01]  /*10e60*/  @!P2 LDC.64 R4, c[0x0][0x428] ;  /* 0x00010a00ff04ab82 */ /* 0x004ea20000000a00 */
[----:B0-----:R-:W-:-:S13]  /*10e70*/  ISETP.NE.AND P0, PT, R3, 0x1, PT ;  /* 0x000000010300780c */ /* 0x001fda0003f05270 */
[----:B------:R-:W0:Y:S08]  /*10e80*/  @P0 LDC R3, c[0x0][0x434] ;  /* 0x00010d00ff030b82 */ /* 0x000e300000000800 */
[----:B---3--:R-:W3:Y:S01]  /*10e90*/  @P0 LDC R7, c[0x0][0x438] ;  /* 0x00010e00ff070b82 */ /* 0x008ee20000000800 */
        /* <DEDUP_REMOVED lines=26> */
.L_x_5760:
[----:B------:R-:W-:Y:S01]  /*11040*/  IMAD R10, R24, 0x8, R22 ;  /* 0x00000008180a7824 */ /* 0x000fe200078e0216 */
[----:B------:R-:W-:Y:S01]  /*11050*/  SHF.L.U32 R20, R27, 0x1f, RZ ;  /* 0x0000001f1b147819 */ /* 0x000fe200000006ff */
[----:B------:R-:W-:Y:S01]  /*11060*/  BSSY B1, `(.L_x_5761) ;  /* 0x0000004000017945 */ /* 0x000fe20003800000 */
[----:B------:R-:W-:Y:S02]  /*11070*/  SHF.R.S32.HI R9, RZ, 0x1f, R5 ;  /* 0x0000001fff097819 */ /* 0x000fe40000011405 */
[----:B------:R-:W0:Y:S02]  /*11080*/  SYNCS.PHASECHK.TRANS64.TRYWAIT P0, [R10+URZ+0x32440], R20 ;  /* 0x032440140a0075a7 */ /* 0x000e24000800017f */
[----:B0-----:R-:W-:Y:S05]  /*11090*/  @!P0 BRA `(.L_x_5762) ;  /* 0x0000004400e08947 */ /* 0x001fea0003800000 */
.L_x_5873:
[----:B------:R-:W-:Y:S05]  /*110a0*/  BSYNC B1 ;  /* 0x0000000000017941 */ /* 0x000fea0003800000 */
.L_x_5761:
        /* <DEDUP_REMOVED lines=27> */
[----:B--2---:R-:W-:-:S04]  /*11260*/  IADD3 R2, P0, R2, R0, RZ ;  /* 0x0000000002027210 */ /* 0x004fc80007f1e0ff */
[----:B---3--:R-:W-:-:S05]  /*11270*/  IADD3.X R3, RZ, R3, RZ, P0, !PT ;  /* 0x00000003ff037210 */ /* 0x008fca00007fe4ff */
        /* <DEDUP_REMOVED lines=22> */
.L_x_5887:
        /* <DEDUP_REMOVED lines=8> */
.L_x_5764:
        /* <DEDUP_REMOVED lines=10> */
.L_x_5765:
[----:B------:R3:W-:Y:S01]  /*11500*/  SYNCS.ARRIVE.TRANS64.A1T0 RZ, [R10+URZ+0x32430], RZ ;  /* 0x032430ff0aff79a7 */ /* 0x0007e2000810003f */
[----:B------:R-:W-:Y:S05]  /*11510*/  @!P3 BRA `(.L_x_5766) ;  /* 0x000000000004b947 */ /* 0x000fea0003800000 */
[----:B------:R-:W-:Y:S01]  /*11520*/  BPT.TRAP 0x1 ;  /* 0x000000040000795c */ /* 0x000fe20000300000 */
.L_x_5766:
[----:B------:R-:W4:Y:S01]  /*11530*/  SYNCS.PHASECHK.TRANS64.TRYWAIT P0, [R10+URZ+0x32460], R20 ;  /* 0x032460140a0075a7 */ /* 0x000f22000800017f */
[----:B------:R-:W-:Y:S04]  /*11540*/  BSSY B1, `(.L_x_5767) ;  /* 0x0000002000017945 */ /* 0x000fe80003800000 */
[----:B----4-:R-:W-:Y:S05]  /*11550*/  @!P0 BRA `(.L_x_5768) ;  /* 0x0000004800648947 */ /* 0x010fea0003800000 */
.L_x_5888:
[----:B------:R-:W-:Y:S05]  /*11560*/  BSYNC B1 ;  /* 0x0000000000017941 */ /* 0x000fea0003800000 */
.L_x_5767:
[----:B------:R-:W-:Y:S01]  /*11570*/  ULDC.64 UR4, c[0x0][0x328] ;  /* 0x0000ca0000047ab9 */ /* 0x000fe20000000a00 */
[----:B------:R-:W-:Y:S01]  /*11580*/  LOP3.LUT P5, RZ, R23, 0x1, RZ, 0xc0, !PT ;  /* 0x0000000117ff7812 */ /* 0x000fe200078ac0ff */
[----:B--2---:R-:W-:Y:S01]  /*11590*/  IMAD R2, R9, UR4, RZ ;  /* 0x0000000409027c24 */ /* 0x004fe2000f8e02ff */
[C---:B------:R-:W-:Y:S01]  /*115a0*/  LOP3.LUT P4, RZ, R23.reuse, 0x10, RZ, 0xc0, !PT ;  /* 0x0000001017ff7812 */ /* 0x040fe2000788c0ff */
[----:B0---4-:R-:W-:Y:S01]  /*115b0*/  IMAD R20, R24, 0x6000, R30 ;  /* 0x0000600018147824 */ /* 0x011fe200078e021e */
        /* <DEDUP_REMOVED lines=15> */
[----:B-1----:R-:W-:Y:S01]  /*116b0*/  IMAD.IADD R25, R5, 0x1, R3 ;  /* 0x0000000105197824 */ /* 0x002fe200078e0203 */
[----:B------:R-:W-:Y:S01]  /*116c0*/  LEA R17, P0, R2, UR4, 0x1 ;  /* 0x0000000402117c11 */ /* 0x000fe2000f8008ff */
[----:B------:R-:W-:-:S03]  /*116d0*/  UMOV UR4, 0xffffffff ;  /* 0xffffffff00047882 */ /* 0x000fc60000000000 */
[----:B------:R-:W-:Y:S01]  /*116e0*/  LEA.HI.X R25, R2, UR5, R25, 0x1, P0 ;  /* 0x0000000502197c11 */ /* 0x000fe200080f0c19 */
[----:B------:R-:W-:Y:S08]  /*116f0*/  BRA.DIV UR4, `(.L_x_5769) ;  /* 0x0000004a04107947 */ /* 0x000ff0000b800000 */
[----:B------:R-:W0:Y:S01]  /*11700*/  SHFL.IDX PT, R14, R17, RZ, 0x181f ;  /* 0x00181fff110e7589 */ /* 0x000e2200000e0000 */
[----:B------:R-:W-:-:S03]  /*11710*/  LEA R20, R20, R22, 0x1 ;  /* 0x0000001614147211 */ /* 0x000fc600078e08ff */
        /* <DEDUP_REMOVED lines=41> */
.L_x_5902:
        /* <DEDUP_REMOVED lines=11> */
.L_x_5770:
        /* <DEDUP_REMOVED lines=10> */
.L_x_5771:
[----:B------:R2:W-:Y:S01]  /*11b00*/  SYNCS.ARRIVE.TRANS64.A1T0 RZ, [R10+URZ+0x32450], RZ ;  /* 0x032450ff0aff79a7 */ /* 0x0005e2000810003f */
[----:B------:R-:W-:Y:S05]  /*11b10*/  @P2 BRA `(.L_x_5772) ;  /* 0xfffffff000a02947 */ /* 0x000fea000383ffff */
.L_x_5759:
[----:B------:R-:W-:Y:S05]  /*11b20*/  BSYNC B0 ;  /* 0x0000000000007941 */ /* 0x000fea0003800000 */
.L_x_5758:
        /* <DEDUP_REMOVED lines=10> */
[----:B------:R-:W4:Y:S01]  /*11bd0*/  LDC.64 R2, c[0x0][0xd60] ;  /* 0x00035800ff027b82 */ /* 0x000f220000000a00 */
[----:B------:R-:W0:Y:S02]  /*11be0*/  FLO.U32 R4, UR4 ;  /* 0x0000000400047d00 */ /* 0x000e2400080e0000 */
[----:B0-----:R-:W-:-:S06]  /*11bf0*/  ISETP.EQ.U32.AND P1, PT, R4, R5, PT ;  /* 0x000000050400720c */ /* 0x001fcc0003f22070 */
[----:B------:R-:W4:Y:S07]  /*11c00*/  POPC R5, UR4 ;  /* 0x0000000400057d09 */ /* 0x000f2e0008000000 */
[----:B----4-:R-:W4:Y:S01]  /*11c10*/  @P1 ATOMG.E.ADD.STRONG.GPU PT, R3, desc[UR36][R2.64], R5 ;  /* 0x00000005020319a8 */ /* 0x010f2200081ee1e4 */
[----:B------:R-:W0:Y:S02]  /*11c20*/  S2R R6, SR_LTMASK ;  /* 0x0000000000067919 */ /* 0x000e240000003900 */
[----:B0-----:R-:W-:-:S04]  /*11c30*/  LOP3.LUT R6, R6, UR4, RZ, 0xc0, !PT ;  /* 0x0000000406067c12 */ /* 0x001fc8000f8ec0ff */
[----:B------:R-:W0:Y:S01]  /*11c40*/  POPC R7, R6 ;  /* 0x0000000600077309 */ /* 0x000e220000000000 */
[----:B----4-:R-:W0:Y:S02]  /*11c50*/  SHFL.IDX PT, R4, R3, R4, 0x1f ;  /* 0x00001f0403047589 */ /* 0x010e2400000e0000 */
[----:B0-----:R-:W-:-:S07]  /*11c60*/  IADD3 R16, R4, UR39, R7 ;  /* 0x0000002704107c10 */ /* 0x001fce000fffe007 */
.L_x_5774:
[----:B------:R-:W-:Y:S05]  /*11c70*/  BSYNC B0 ;  /* 0x0000000000007941 */ /* 0x000fea0003800000 */
.L_x_5773:
[----:B------:R-:W-:Y:S02]  /*11c80*/  SEL R24, R24, RZ, P0 ;  /* 0x000000ff18187207 */ /* 0x000fe40000000000 */
[----:B------:R-:W-:-:S07]  /*11c90*/  LOP3.LUT R27, R27, R0, RZ, 0x3c, !PT ;  /* 0x000000001b1b7212 */ /* 0x000fce00078e3cff */
.L_x_5727:
[----:B------:R-:W-:Y:S05]  /*11ca0*/  BSYNC B7 ;  /* 0x0000000000077941 */ /* 0x000fea0003800000 */
.L_x_5725:
[----:B------:R-:W-:-:S13]  /*11cb0*/  LOP3.LUT P0, RZ, R23, 0x20000, RZ, 0xc0, !PT ;  /* 0x0002000017ff7812 */ /* 0x000fda000780c0ff */
[----:B------:R-:W-:Y:S05]  /*11cc0*/  @!P0 BRA `(.L_x_5775) ;  /* 0x0000000000248947 */ /* 0x000fea0003800000 */
[----:B------:R-:W-:Y:S05]  /*11cd0*/  WARPSYNC.ALL ;  /* 0x0000000000007948 */ /* 0x000fea0003800000 */
[----:B------:R-:W0:Y:S08]  /*11ce0*/  S2UR UR5, SR_CgaCtaId ;  /* 0x00000000000579c3 */ /* 0x000e300000008800 */
[----:B------:R-:W-:Y:S06]  /*11cf0*/  BAR.SYNC.DEFER_BLOCKING 0x5, 0x180 ;  /* 0x0146000000007b1d */ /* 0x000fec0000010000 */
[----:B------:R-:W-:-:S02]  /*11d00*/  UMOV UR4, 0x400 ;  /* 0x0000040000047882 */ /* 0x000fc40000000000 */
[----:B0-----:R-:W-:-:S06]  /*11d10*/  ULEA UR4, UR5, UR4, 0x18 ;  /* 0x0000000405047291 */ /* 0x001fcc000f8ec03f */
[----:B------:R-:W-:-:S05]  /*11d20*/  IMAD.U32 R22, RZ, RZ, UR4 ;  /* 0x00000004ff167e24 */ /* 0x000fca000f8e00ff */
[----:B------:R0:W4:Y:S01]  /*11d30*/  LDS.128 R16, [R22+0x324d0] ;  /* 0x0324d00016107984 */ /* 0x0001220000000c00 */
[----:B------:R-:W-:Y:S06]  /*11d40*/  BAR.ARV 0x4, 0x180 ;  /* 0x0106000000007b1d */ /* 0x000fec0000002000 */
[----:B------:R-:W-:Y:S05]  /*11d50*/  BRA `(.L_x_5776) ;  /* 0x0000000800cc7947 */ /* 0x000fea0003800000 */
.L_x_5775:
[----:B------:R-:W0:Y:S01]  /*11d60*/  S2R R0, SR_TID.X ;  /* 0x0000000000007919 */ /* 0x000e220000002100 */
        /* <DEDUP_REMOVED lines=34> */
[----:B------:R0:W4:Y:S02]  /*11f90*/  SHFL.IDX PT, R14, R6, 0x1f, 0x1f ;  /* 0x03e01f00060e7f89 */ /* 0x00012400000e0000 */
.L_x_5912:
[----:B------:R-:W-:Y:S02]  /*11fa0*/  ULDC UR4, c[0x0][0xd38] ;  /* 0x00034e0000047ab9 */ /* 0x000fe40000000800 */
[----:B------:R-:W-:-:S04]  /*11fb0*/  IMAD.U32 R7, RZ, RZ, UR4 ;  /* 0x00000004ff077e24 */ /* 0x000fc8000f8e00ff */
[----:B----4-:R-:W-:-:S04]  /*11fc0*/  IMAD R14, R14, R7, RZ ;  /* 0x000000070e0e7224 */ /* 0x010fc800078e02ff */
[----:B------:R-:W-:-:S05]  /*11fd0*/  IMAD.IADD R9, R4, 0x1, R14 ;  /* 0x0000000104097824 */ /* 0x000fca00078e020e */
[----:B------:R-:W-:-:S13]  /*11fe0*/  ISETP.GT.AND P6, PT, R9, R0, PT ;  /* 0x000000000900720c */ /* 0x000fda0003fc4270 */
[----:B------:R-:W-:Y:S05]  /*11ff0*/  @P6 BRA `(.L_x_5778) ;  /* 0x00000000009c6947 */ /* 0x000fea0003800000 */
.L_x_5783:
[----:B------:R-:W4:Y:S01]  /*12000*/  LDC R2, c[0x0][0xd3c] ;  /* 0x00034f00ff027b82 */ /* 0x000f220000000800 */
[----:B------:R-:W-:-:S05]  /*12010*/  VIADD R19, R19, 0x1f ;  /* 0x0000001f13137836 */ /* 0x000fca0000000000 */
[----:B----4-:R-:W-:-:S13]  /*12020*/  ISETP.GE.AND P6, PT, R19, R2, PT ;  /* 0x000000021300720c */ /* 0x010fda0003fc6270 */
[----:B------:R-:W-:Y:S05]  /*12030*/  @P6 BRA `(.L_x_5779) ;  /* 0x0000000400d06947 */ /* 0x000fea0003800000 */
        /* <DEDUP_REMOVED lines=10> */
.L_x_5781:
[----:B------:R-:W-:Y:S05]  /*120e0*/  BSYNC B0 ;  /* 0x0000000000007941 */ /* 0x000fea0003800000 */
.L_x_5780:
[----:B------:R-:W-:-:S03]  /*120f0*/  UMOV UR4, 0xffffffff ;  /* 0xffffffff00047882 */ /* 0x000fc60000000000 */
[----:B------:R-:W-:Y:S05]  /*12100*/  BRA.DIV UR4, `(.L_x_5782) ;  /* 0x0000004a047c7947 */ /* 0x000fea000b800000 */
[----:B-----5:R-:W0:Y:S02]  /*12110*/  SHFL.UP PT, R14, R5, 0x1, RZ ;  /* 0x04200000050e7989 */ /* 0x020e2400000e00ff */
        /* <DEDUP_REMOVED lines=14> */
[----:B------:R0:W4:Y:S02]  /*12200*/  SHFL.IDX PT, R14, R6, 0x1f, 0x1f ;  /* 0x03e01f00060e7f89 */ /* 0x00012400000e0000 */
.L_x_5920:
[----:B------:R-:W-:Y:S02]  /*12210*/  ULDC UR4, c[0x0][0xd38] ;  /* 0x00034e0000047ab9 */ /* 0x000fe40000000800 */
[----:B------:R-:W-:-:S04]  /*12220*/  IMAD.U32 R7, RZ, RZ, UR4 ;  /* 0x00000004ff077e24 */ /* 0x000fc8000f8e00ff */
[----:B----4-:R-:W-:-:S04]  /*12230*/  IMAD R14, R14, R7, RZ ;  /* 0x000000070e0e7224 */ /* 0x010fc800078e02ff */
[----:B------:R-:W-:-:S05]  /*12240*/  IMAD.IADD R9, R14, 0x1, R9 ;  /* 0x000000010e097824 */ /* 0x000fca00078e0209 */
[----:B------:R-:W-:-:S13]  /*12250*/  ISETP.GT.AND P6, PT, R9, R0, PT ;  /* 0x000000000900720c */ /* 0x000fda0003fc4270 */
[----:B------:R-:W-:Y:S05]  /*12260*/  @!P6 BRA `(.L_x_5783) ;  /* 0xfffffffc0064e947 */ /* 0x000fea000383ffff */
.L_x_5778:
[----:B------:R-:W-:Y:S01]  /*12270*/  IADD3 R16, -R14, R9, RZ ;  /* 0x000000090e107210 */ /* 0x000fe20007ffe1ff */
[----:B------:R-:W-:-:S04]  /*12280*/  UMOV UR4, 0xffffffff ;  /* 0xffffffff00047882 */ /* 0x000fc80000000000 */
[----:B------:R-:W-:-:S05]  /*12290*/  IMAD R3, R6, R7, R16 ;  /* 0x0000000706037224 */ /* 0x000fca00078e0210 */
[----:B------:R-:W-:Y:S01]  /*122a0*/  ISETP.GT.AND P6, PT, R3, R0, PT ;  /* 0x000000000300720c */ /* 0x000fe20003fc4270 */
[----:B------:R-:W-:-:S12]  /*122b0*/  BRA.DIV UR4, `(.L_x_5784) ;  /* 0x0000004a04cc7947 */ /* 0x000fd8000b800000 */
[----:B------:R-:W-:-:S04]  /*122c0*/  VOTE.ANY R2, PT, !P6 ;  /* 0x0000000000027806 */ /* 0x000fc800070e0100 */
[----:B------:R-:W4:Y:S02]  /*122d0*/  POPC R4, R2 ;  /* 0x0000000200047309 */ /* 0x000f240000000000 */
[----:B----4-:R4:W0:Y:S02]  /*122e0*/  SHFL.IDX PT, R5, R5, R4, 0x1f ;  /* 0x00001f0405057589 */ /* 0x01082400000e0000 */
.L_x_5924:
[----:B------:R-:W-:Y:S01]  /*122f0*/  ISETP.NE.AND P0, PT, R2, RZ, PT ;  /* 0x000000ff0200720c */ /* 0x000fe20003f05270 */
[----:B------:R-:W-:-:S12]  /*12300*/  IMAD.MOV.U32 R14, RZ, RZ, RZ ;  /* 0x000000ffff0e7224 */ /* 0x000fd800078e00ff */
[----:B------:R-:W-:Y:S05]  /*12310*/  @!P0 BRA `(.L_x_5785) ;  /* 0x0000000000108947 */ /* 0x000fea0003800000 */
[----:B------:R-:W-:Y:S01]  /*12320*/  UMOV UR4, 0xffffffff ;  /* 0xffffffff00047882 */ /* 0x000fe20000000000 */
[----:B------:R-:W-:Y:S02]  /*12330*/  VIADD R12, R4, 0xffffffff ;  /* 0xffffffff040c7836 */ /* 0x000fe40000000000 */
[----:B------:R-:W-:Y:S05]  /*12340*/  BRA.DIV UR4, `(.L_x_5786) ;  /* 0x0000004a04f07947 */ /* 0x000fea000b800000 */
[----:B------:R0:W0:Y:S02]  /*12350*/  SHFL.IDX PT, R14, R6, R12, 0x1f ;  /* 0x00001f0c060e7589 */ /* 0x00002400000e0000 */
.L_x_5785:
[----:B------:R-:W5:Y:S01]  /*12360*/  LDC.64 R2, c[0x0][0xd90] ;  /* 0x00036400ff027b82 */ /* 0x000f620000000a00 */
[----:B------:R-:W-:-:S04]  /*12370*/  IMAD.IADD R19, R4, 0x1, R19 ;  /* 0x0000000104137824 */ /* 0x000fc800078e0213 */
[----:B-----5:R-:W-:-:S05]  /*12380*/  IMAD.WIDE R2, R19, 0x4, R2 ;  /* 0x0000000413027825 */ /* 0x020fca00078e0202 */
[----:B0-----:R0:W4:Y:S01]  /*12390*/  LDG.E R6, desc[UR36][R2.64] ;  /* 0x0000002402067981 */ /* 0x001122000c1e1900 */
[----:B------:R-:W-:Y:S02]  /*123a0*/  IMAD R16, R14, R7, R16 ;  /* 0x000000070e107224 */ /* 0x000fe400078e0210 */
[----:B0-----:R-:W-:Y:S02]  /*123b0*/  IMAD.MOV.U32 R2, RZ, RZ, RZ ;  /* 0x000000ffff027224 */ /* 0x001fe400078e00ff */
[----:B----4-:R-:W-:-:S05]  /*123c0*/  IMAD R4, R5, R6, RZ ;  /* 0x0000000605047224 */ /* 0x010fca00078e02ff */
[----:B------:R-:W-:-:S04]  /*123d0*/  IABS R8, R4 ;  /* 0x0000000400087213 */ /* 0x000fc80000000000 */
[----:B--23--:R-:W0:Y:S08]  /*123e0*/  I2F.RP R10, R8 ;  /* 0x00000008000a7306 */ /* 0x00ce300000209400 */
        /* <DEDUP_REMOVED lines=23> */
[----:B------:R-:W-:-:S03]  /*12560*/  IMAD.MOV R2, RZ, RZ, -R2 ;  /* 0x000000ffff027224 */ /* 0x000fc600078e0a02 */
[----:B------:R-:W-:Y:S01]  /*12570*/  IADD3 R3, -R0, RZ, RZ ;  /* 0x000000ff00037210 */ /* 0x000fe20007ffe1ff */
        /* <DEDUP_REMOVED lines=32> */
.L_x_5779:
[----:B------:R-:W-:Y:S01]  /*12780*/  UMOV UR4, URZ ;  /* 0x0000003f00047c82 */ /* 0x000fe20008000000 */
[----:B------:R-:W-:Y:S01]  /*12790*/  UMOV UR5, URZ ;  /* 0x0000003f00057c82 */ /* 0x000fe20008000000 */
[----:B------:R-:W-:Y:S01]  /*127a0*/  ULDC UR6, c[0x0][0xd3c] ;  /* 0x00034f0000067ab9 */ /* 0x000fe20000000800 */
[----:B------:R-:W-:Y:S01]  /*127b0*/  MOV R16, R0 ;  /* 0x0000000000107202 */ /* 0x000fe20000000f00 */
[----:B------:R-:W-:Y:S02]  /*127c0*/  IMAD.U32 R17, RZ, RZ, UR4 ;  /* 0x00000004ff117e24 */ /* 0x000fe4000f8e00ff */
[----:B------:R-:W-:Y:S02]  /*127d0*/  IMAD.U32 R18, RZ, RZ, UR5 ;  /* 0x00000005ff127e24 */ /* 0x000fe4000f8e00ff */
[----:B------:R-:W-:-:S07]  /*127e0*/  IMAD.U32 R19, RZ, RZ, UR6 ;  /* 0x00000006ff137e24 */ /* 0x000fce000f8e00ff */
.L_x_5787:
[----:B------:R-:W4:Y:S01]  /*127f0*/  S2R R0, SR_TID.X ;  /* 0x0000000000007919 */ /* 0x000f220000002100 */
        /* <DEDUP_REMOVED lines=9> */
.L_x_5776:
[----:B------:R-:W-:Y:S02]  /*12890*/  ULDC UR4, c[0x0][0xd3c] ;  /* 0x00034f0000047ab9 */ /* 0x000fe40000000800 */
[----:B----4-:R-:W-:-:S13]  /*128a0*/  ISETP.GE.AND P0, PT, R19, UR4, PT ;  /* 0x0000000413007c0c */ /* 0x010fda000bf06270 */
[----:B------:R-:W-:Y:S05]  /*128b0*/  @!P0 BRA `(.L_x_5788) ;  /* 0xffffffac00508947 */ /* 0x000fea000383ffff */
[----:B------:R-:W-:Y:S05]  /*128c0*/  BSYNC B8 ;  /* 0x0000000000087941 */ /* 0x000fea0003800000 */
.L_x_5721:
        /* <DEDUP_REMOVED lines=12> */
.L_x_5927:
[----:B------:R-:W-:Y:S05]  /*12990*/  BSYNC B0 ;  /* 0x0000000000007941 */ /* 0x000fea0003800000 */
.L_x_5789:
[----:B------:R-:W-:-:S03]  /*129a0*/  UMOV UR4, 0xffffffff ;  /* 0xffffffff00047882 */ /* 0x000fc60000000000 */
[----:B------:R-:W-:Y:S05]  /*129b0*/  BRA.DIV UR4, `(.L_x_5791) ;  /* 0x00000046048c7947 */ /* 0x000fea000b800000 */
[----:B0-----:R-:W0:Y:S02]  /*129c0*/  S2R R0, SR_TID.X ;  /* 0x0000000000007919 */ /* 0x001e240000002100 */
[----:B0-----:R-:W-:-:S04]  /*129d0*/  SHF.R.U32.HI R0, RZ, 0x5, R0 ;  /* 0x00000005ff007819 */ /* 0x001fc80000011600 */
[----:B------:R-:W-:-:S05]  /*129e0*/  LOP3.LUT R0, R0, 0x3, RZ, 0xc0, !PT ;  /* 0x0000000300007812 */ /* 0x000fca00078ec0ff */
[----:B------:R0:W4:Y:S02]  /*129f0*/  SHFL.IDX PT, R14, R0, RZ, 0x1f ;  /* 0x00001fff000e7589 */ /* 0x00012400000e0000 */
.L_x_5930:
[----:B----4-:R-:W-:Y:S01]  /*12a00*/  ISETP.NE.AND P0, PT, R14, RZ, PT ;  /* 0x000000ff0e00720c */ /* 0x010fe20003f05270 */
[----:B------:R-:W-:-:S12]  /*12a10*/  BSSY B0, `(.L_x_5792) ;  /* 0x0000026000007945 */ /* 0x000fd80003800000 */
[----:B------:R-:W-:Y:S05]  /*12a20*/  @P0 BRA `(.L_x_5793) ;  /* 0x0000000000900947 */ /* 0x000fea0003800000 */
[----:B------:R-:W-:-:S03]  /*12a30*/  UMOV UR4, 0xffffffff ;  /* 0xffffffff00047882 */ /* 0x000fc60000000000 */
[----:B------:R-:W-:Y:S05]  /*12a40*/  BRA.DIV UR4, `(.L_x_5794) ;  /* 0x00000046049c7947 */ /* 0x000fea000b800000 */
[----:B------:R-:W-:-:S13]  /*12a50*/  ELECT P6, URZ, PT ;  /* 0x00000000003f782f */ /* 0x000fda00038c0000 */
.L_x_5933:
        /* <DEDUP_REMOVED lines=8> */
.L_x_5795:
[C---:B------:R-:W-:Y:S01]  /*12ae0*/  IMAD R3, R24.reuse, 0x8, R5 ;  /* 0x0000000818037824 */ /* 0x040fe200078e0205 */
[----:B------:R-:W-:Y:S01]  /*12af0*/  SHF.L.U32 R2, R27, 0x1f, RZ ;  /* 0x0000001f1b027819 */ /* 0x000fe200000006ff */
[----:B------:R-:W-:-:S03]  /*12b00*/  VIADD R24, R24, 0x1 ;  /* 0x0000000118187836 */ /* 0x000fc60000000000 */
[----:B------:R-:W0:Y:S02]  /*12b10*/  SYNCS.PHASECHK.TRANS64.TRYWAIT P1, [R3+URZ+0x32440], R2 ;  /* 0x03244002030075a7 */ /* 0x000e24000802017f */
[----:B------:R-:W-:-:S04]  /*12b20*/  ISETP.NE.AND P2, PT, R24, 0x2, PT ;  /* 0x000000021800780c */ /* 0x000fc80003f45270 */
[----:B------:R-:W-:Y:S01]  /*12b30*/  SEL R0, RZ, 0x1, P2 ;  /* 0x00000001ff007807 */ /* 0x000fe20001000000 */
[----:B0-----:R-:W-:Y:S08]  /*12b40*/  @!P1 BRA `(.L_x_5796) ;  /* 0x00000044007c9947 */ /* 0x001ff00003800000 */
.L_x_5934:
[----:B------:R-:W-:Y:S02]  /*12b50*/  SEL R24, R24, RZ, P2 ;  /* 0x000000ff18187207 */ /* 0x000fe40001000000 */
[----:B------:R-:W-:Y:S01]  /*12b60*/  LOP3.LUT R0, R27, R0, RZ, 0x3c, !PT ;  /* 0x000000001b007212 */ /* 0x000fe200078e3cff */
[----:B------:R-:W-:Y:S06]  /*12b70*/  @!P0 BRA `(.L_x_5797) ;  /* 0x0000000000048947 */ /* 0x000fec0003800000 */
[----:B------:R-:W-:Y:S01]  /*12b80*/  BPT.TRAP 0x1 ;  /* 0x000000040000795c */ /* 0x000fe20000300000 */
.L_x_5797:
[----:B------:R-:W-:Y:S01]  /*12b90*/  IMAD R5, R24, 0x8, R5 ;  /* 0x0000000818057824 */ /* 0x000fe200078e0205 */
[----:B------:R-:W-:-:S04]  /*12ba0*/  SHF.L.U32 R0, R0, 0x1f, RZ ;  /* 0x0000001f00007819 */ /* 0x000fc800000006ff */
[----:B------:R-:W4:Y:S02]  /*12bb0*/  SYNCS.PHASECHK.TRANS64.TRYWAIT P1, [R5+URZ+0x32440], R0 ;  /* 0x03244000050075a7 */ /* 0x000f24000802017f */
[----:B----4-:R-:W-:Y:S05]  /*12bc0*/  @!P1 BRA `(.L_x_5798) ;  /* 0x0000004400709947 */ /* 0x010fea0003800000 */
.L_x_5935:
[----:B------:R-:W-:Y:S05]  /*12bd0*/  @!P0 BRA `(.L_x_5799) ;  /* 0x0000000000048947 */ /* 0x000fea0003800000 */
[----:B------:R-:W-:Y:S01]  /*12be0*/  BPT.TRAP 0x1 ;  /* 0x000000040000795c */ /* 0x000fe20000300000 */
.L_x_5799:
[----:B------:R-:W5:Y:S02]  /*12bf0*/  SYNCS.PHASECHK.TRANS64.TRYWAIT P1, [R3+URZ+0x32460], R2 ;  /* 0x03246002030075a7 */ /* 0x000f64000802017f */
[----:B-----5:R-:W-:Y:S05]  /*12c00*/  @!P1 BRA `(.L_x_5800) ;  /* 0x0000004400749947 */ /* 0x020fea0003800000 */
.L_x_5936:
[----:B------:R-:W-:Y:S05]  /*12c10*/  @!P0 BRA `(.L_x_5801) ;  /* 0x0000000000048947 */ /* 0x000fea0003800000 */
[----:B------:R-:W-:Y:S01]  /*12c20*/  BPT.TRAP 0x1 ;  /* 0x000000040000795c */ /* 0x000fe20000300000 */
.L_x_5801:
[----:B------:R0:W0:Y:S02]  /*12c30*/  SYNCS.PHASECHK.TRANS64.TRYWAIT P0, [R5+URZ+0x32460], R0 ;  /* 0x03246000050075a7 */ /* 0x000024000800017f */
[----:B0-----:R-:W-:Y:S05]  /*12c40*/  @!P0 NANOSLEEP.SYNCS 0x989680 ;  /* 0x009896800000895d */ /* 0x001fea0003900000 */
[----:B------:R-:W0:Y:S02]  /*12c50*/  @!P0 SYNCS.PHASECHK.TRANS64 P0, [R5+URZ+0x32460], R0 ;  /* 0x03246000050085a7 */ /* 0x000e24000800007f */
[----:B0-----:R-:W-:Y:S05]  /*12c60*/  @!P0 BRA `(.L_x_5801) ;  /* 0xfffffffc00f08947 */ /* 0x001fea000383ffff */
.L_x_5793:
[----:B------:R-:W-:Y:S05]  /*12c70*/  BSYNC B0 ;  /* 0x0000000000007941 */ /* 0x000fea0003800000 */
.L_x_5792:
[----:B------:R-:W-:Y:S05]  /*12c80*/  EXIT ;  /* 0x000000000000794d */ /* 0x000fea0003800000 */
.L_x_5656:
[----:B0-----:R-:W-:-:S04]  /*12c90*/  IMAD.U32 R3, RZ, RZ, UR40 ;  /* 0x00000028ff037e24 */ /* 0x001fc8000f8e00ff */
[----:B------:R0:W1:Y:S03]  /*12ca0*/  SYNCS.PHASECHK.TRANS64.TRYWAIT P0, [R3+URZ+0x32400], R0 ;  /* 0x03240000030075a7 */ /* 0x000066000800017f */
[----:B-1----:R-:W-:Y:S05]  /*12cb0*/  @!P0 NANOSLEEP.SYNCS 0x989680 ;  /* 0x009896800000895d */ /* 0x002fea0003900000 */
[----:B------:R-:W1:Y:S02]  /*12cc0*/  @!P0 SYNCS.PHASECHK.TRANS64 P0, [R3+URZ+0x32400], R0 ;  /* 0x03240000030085a7 */ /* 0x000e64000800007f */
[----:B-1----:R-:W-:Y:S05]  /*12cd0*/  @!P0 BRA `(.L_x_5656) ;  /* 0xfffffffc00ec8947 */ /* 0x002fea000383ffff */
[----:B------:R-:W-:Y:S05]  /*12ce0*/  BRA `(.L_x_5802) ;  /* 0xfffffeec00907947 */ /* 0x000fea000383ffff */
.L_x_5660:
[----:B0-----:R-:W-:-:S04]  /*12cf0*/  IMAD.U32 R3, RZ, RZ, UR6 ;  /* 0x00000006ff037e24 */ /* 0x001fc8000f8e00ff */
[----:B------:R0:W2:Y:S03]  /*12d00*/  SYNCS.PHASECHK.TRANS64.TRYWAIT P1, [R3+URZ+0x32430], R2 ;  /* 0x03243002030075a7 */ /* 0x0000a6000802017f */
[----:B--2---:R-:W-:Y:S05]  /*12d10*/  @!P1 NANOSLEEP.SYNCS 0x989680 ;  /* 0x009896800000995d */ /* 0x004fea0003900000 */
[----:B------:R-:W2:Y:S02]  /*12d20*/  @!P1 SYNCS.PHASECHK.TRANS64 P1, [R3+URZ+0x32430], R2 ;  /* 0x03243002030095a7 */ /* 0x000ea4000802007f */
[----:B--2---:R-:W-:Y:S05]  /*12d30*/  @!P1 BRA `(.L_x_5660) ;  /* 0xfffffffc00ec9947 */ /* 0x004fea000383ffff */
[----:B------:R-:W-:Y:S05]  /*12d40*/  BRA `(.L_x_5659) ;  /* 0xfffffeec00b87947 */ /* 0x000fea000383ffff */
.L_x_5661:
[----:B0-----:R-:W-:-:S04]  /*12d50*/  IMAD.U32 R3, RZ, RZ, UR40 ;  /* 0x00000028ff037e24 */ /* 0x001fc8000f8e00ff */
[----:B------:R0:W2:Y:S03]  /*12d60*/  SYNCS.PHASECHK.TRANS64.TRYWAIT P1, [R3+URZ+0x32410], R0 ;  /* 0x03241000030075a7 */ /* 0x0000a6000802017f */
[----:B--2---:R-:W-:Y:S05]  /*12d70*/  @!P1 NANOSLEEP.SYNCS 0x989680 ;  /* 0x009896800000995d */ /* 0x004fea0003900000 */
[----:B------:R-:W2:Y:S02]  /*12d80*/  @!P1 SYNCS.PHASECHK.TRANS64 P1, [R3+URZ+0x32410], R0 ;  /* 0x03241000030095a7 */ /* 0x000ea4000802007f */
[----:B--2---:R-:W-:Y:S05]  /*12d90*/  @!P1 BRA `(.L_x_5661) ;  /* 0xfffffffc00ec9947 */ /* 0x004fea000383ffff */
[----:B------:R-:W-:Y:S05]  /*12da0*/  BRA `(.L_x_5803) ;  /* 0xfffffef000607947 */ /* 0x000fea000383ffff */
.L_x_5665:
[----:B0-----:R-:W-:-:S04]  /*12db0*/  MOV R3, UR6 ;  /* 0x0000000600037c02 */ /* 0x001fc80008000f00 */
[----:B------:R0:W3:Y:S03]  /*12dc0*/  SYNCS.PHASECHK.TRANS64.TRYWAIT P1, [R3+URZ+0x32450], R2 ;  /* 0x03245002030075a7 */ /* 0x0000e6000802017f */
[----:B---3--:R-:W-:Y:S05]  /*12dd0*/  @!P1 NANOSLEEP.SYNCS 0x989680 ;  /* 0x009896800000995d */ /* 0x008fea0003900000 */
[----:B------:R-:W3:Y:S02]  /*12de0*/  @!P1 SYNCS.PHASECHK.TRANS64 P1, [R3+URZ+0x32450], R2 ;  /* 0x03245002030095a7 */ /* 0x000ee4000802007f */
[----:B---3--:R-:W-:Y:S05]  /*12df0*/  @!P1 BRA `(.L_x_5665) ;  /* 0xfffffffc00ec9947 */ /* 0x008fea000383ffff */
[----:B------:R-:W-:Y:S05]  /*12e00*/  BRA `(.L_x_5664) ;  /* 0xfffffef000687947 */ /* 0x000fea000383ffff */
.L_x_5672:
[----:B-1----:R-:W-:-:S04]  /*12e10*/  IMAD.U32 R21, RZ, RZ, UR4 ;  /* 0x00000004ff157e24 */ /* 0x002fc8000f8e00ff */
[----:B------:R1:W2:Y:S03]  /*12e20*/  SYNCS.PHASECHK.TRANS64.TRYWAIT P1, [R21+URZ+0x32430], R0 ;  /* 0x03243000150075a7 */ /* 0x0002a6000802017f */
[----:B--2---:R-:W-:Y:S05]  /*12e30*/  @!P1 NANOSLEEP.SYNCS 0x989680 ;  /* 0x009896800000995d */ /* 0x004fea0003900000 */
[----:B------:R-:W2:Y:S02]  /*12e40*/  @!P1 SYNCS.PHASECHK.TRANS64 P1, [R21+URZ+0x32430], R0 ;  /* 0x03243000150095a7 */ /* 0x000ea4000802007f */
[----:B--2---:R-:W-:Y:S05]  /*12e50*/  @!P1 BRA `(.L_x_5672) ;  /* 0xfffffffc00ec9947 */ /* 0x004fea000383ffff */
[----:B------:R-:W-:Y:S05]  /*12e60*/  BRA `(.L_x_5671) ;  /* 0xffffff1400007947 */ /* 0x000fea000383ffff */
.L_x_5676:
[----:B-1----:R-:W-:-:S04]  /*12e70*/  IMAD.U32 R21, RZ, RZ, UR4 ;  /* 0x00000004ff157e24 */ /* 0x002fc8000f8e00ff */
[----:B------:R1:W3:Y:S03]  /*12e80*/  SYNCS.PHASECHK.TRANS64.TRYWAIT P1, [R21+URZ+0x32450], R0 ;  /* 0x03245000150075a7 */ /* 0x0002e6000802017f */
[----:B---3--:R-:W-:Y:S05]  /*12e90*/  @!P1 NANOSLEEP.SYNCS 0x989680 ;  /* 0x009896800000995d */ /* 0x008fea0003900000 */
[----:B------:R-:W3:Y:S02]  /*12ea0*/  @!P1 SYNCS.PHASECHK.TRANS64 P1, [R21+URZ+0x32450], R0 ;  /* 0x03245000150095a7 */ /* 0x000ee4000802007f */
[----:B---3--:R-:W-:Y:S05]  /*12eb0*/  @!P1 BRA `(.L_x_5676) ;  /* 0xfffffffc00ec9947 */ /* 0x008fea000383ffff */
[----:B------:R-:W-:Y:S05]  /*12ec0*/  BRA `(.L_x_5675) ;  /* 0xffffff1400807947 */ /* 0x000fea000383ffff */
.L_x_5684:
[----:B-1----:R-:W-:-:S04]  /*12ed0*/  IMAD.U32 R21, RZ, RZ, UR4 ;  /* 0x00000004ff157e24 */ /* 0x002fc8000f8e00ff */
[----:B------:R1:W2:Y:S03]  /*12ee0*/  SYNCS.PHASECHK.TRANS64.TRYWAIT P1, [R21+URZ+0x32430], R0 ;  /* 0x03243000150075a7 */ /* 0x0002a6000802017f */
[----:B--2---:R-:W-:Y:S05]  /*12ef0*/  @!P1 NANOSLEEP.SYNCS 0x989680 ;  /* 0x009896800000995d */ /* 0x004fea0003900000 */
[----:B------:R-:W2:Y:S02]  /*12f00*/  @!P1 SYNCS.PHASECHK.TRANS64 P1, [R21+URZ+0x32430], R0 ;  /* 0x03243000150095a7 */ /* 0x000ea4000802007f */
[----:B--2---:R-:W-:Y:S05]  /*12f10*/  @!P1 BRA `(.L_x_5684) ;  /* 0xfffffffc00ec9947 */ /* 0x004fea000383ffff */
[----:B------:R-:W-:Y:S05]  /*12f20*/  BRA `(.L_x_5683) ;  /* 0xffffff3c00907947 */ /* 0x000fea000383ffff */
.L_x_5688:
[----:B-1----:R-:W-:-:S04]  /*12f30*/  IMAD.U32 R21, RZ, RZ, UR4 ;  /* 0x00000004ff157e24 */ /* 0x002fc8000f8e00ff */
[----:B------:R1:W3:Y:S03]  /*12f40*/  SYNCS.PHASECHK.TRANS64.TRYWAIT P1, [R21+URZ+0x32450], R0 ;  /* 0x03245000150075a7 */ /* 0x0002e6000802017f */
[----:B---3--:R-:W-:Y:S05]  /*12f50*/  @!P1 NANOSLEEP.SYNCS 0x989680 ;  /* 0x009896800000995d */ /* 0x008fea0003900000 */
[----:B------:R-:W3:Y:S02]  /*12f60*/  @!P1 SYNCS.PHASECHK.TRANS64 P1, [R21+URZ+0x32450], R0 ;  /* 0x03245000150095a7 */ /* 0x000ee4000802007f */
[----:B---3--:R-:W-:Y:S05]  /*12f70*/  @!P1 BRA `(.L_x_5688) ;  /* 0xfffffffc00ec9947 */ /* 0x008fea000383ffff */
[----:B------:R-:W-:Y:S05]  /*12f80*/  BRA `(.L_x_5687) ;  /* 0xffffff4000107947 */ /* 0x000fea000383ffff */
.L_x_5733:
        /* <DEDUP_REMOVED lines=11> */
.L_x_5805:
[----:B------:R-:W-:Y:S05]  /*13040*/  BSYNC B0 ;  /* 0x0000000000007941 */ /* 0x000fea0003800000 */
.L_x_5804:
[----:B------:R-:W-:Y:S05]  /*13050*/  BRA `(.L_x_5806) ;  /* 0xffffffb000787947 */ /* 0x000fea000383ffff */
.L_x_5736:
[----:B0-----:R0:W1:Y:S02]  /*13060*/  SYNCS.PHASECHK.TRANS64.TRYWAIT P0, [R25+URZ+0x32440], R0 ;  /* 0x03244000190075a7 */ /* 0x001064000800017f */
[----:B-1----:R-:W-:Y:S05]  /*13070*/  @!P0 NANOSLEEP.SYNCS 0x989680 ;  /* 0x009896800000895d */ /* 0x002fea0003900000 */
[----:B------:R-:W1:Y:S02]  /*13080*/  @!P0 SYNCS.PHASECHK.TRANS64 P0, [R25+URZ+0x32440], R0 ;  /* 0x03244000190085a7 */ /* 0x000e64000800007f */
[----:B-1----:R-:W-:Y:S05]  /*13090*/  @!P0 BRA `(.L_x_5736) ;  /* 0xfffffffc00f08947 */ /* 0x002fea000383ffff */
[----:B------:R-:W-:Y:S05]  /*130a0*/  BRA `(.L_x_5807) ;  /* 0xffffffb400307947 */ /* 0x000fea000383ffff */
.L_x_5737:
        /* <DEDUP_REMOVED lines=8> */
.L_x_5809:
[----:B------:R-:W-:Y:S05]  /*13130*/  BSYNC B0 ;  /* 0x0000000000007941 */ /* 0x000fea0003800000 */
.L_x_5808:
[----:B------:R-:W-:Y:S01]  /*13140*/  IMAD.MOV.U32 R13, RZ, RZ, R0 ;  /* 0x000000ffff0d7224 */ /* 0x000fe200078e0000 */
[----:B------:R-:W-:Y:S01]  /*13150*/  MOV R2, R14 ;  /* 0x0000000e00027202 */ /* 0x000fe20000000f00 */
[----:B------:R-:W-:Y:S02]  /*13160*/  IMAD.MOV.U32 R12, RZ, RZ, RZ ;  /* 0x000000ffff0c7224 */ /* 0x000fe400078e00ff */
[----:B------:R-:W-:Y:S02]  /*13170*/  IMAD.MOV.U32 R11, RZ, RZ, 0x181f ;  /* 0x0000181fff0b7424 */ /* 0x000fe400078e00ff */
[----:B------:R-:W-:Y:S02]  /*13180*/  IMAD.MOV.U32 R15, RZ, RZ, -0x1 ;  /* 0xffffffffff0f7424 */ /* 0x000fe400078e00ff */
[----:B------:R-:W-:-:S07]  /*13190*/  @P0 IMAD R6, R5, 0x2, R22 ;  /* 0x0000000205060824 */ /* 0x000fce00078e0216 */
[----:B------:R-:W-:Y:S05]  /*131a0*/  WARPSYNC.COLLECTIVE R15, `(.L_x_5810) ;  /* 0x000000000f087348 */ /* 0x000fea0003c00000 */
[----:B------:R0:W1:Y:S02]  /*131b0*/  SHFL.IDX P6, R14, R13, R12, R11 ;  /* 0x0000000c0d0e7389 */ /* 0x00006400000c000b */
[----:B01----:R-:W-:Y:S01]  /*131c0*/  ENDCOLLECTIVE ;  /* 0x000000000000791b */ /* 0x003fe20003800000 */
.L_x_5810:
[----:B------:R-:W-:Y:S02]  /*131d0*/  IMAD.MOV.U32 R13, RZ, RZ, R4 ;  /* 0x000000ffff0d7224 */ /* 0x000fe400078e0004 */
[----:B------:R-:W-:Y:S02]  /*131e0*/  IMAD.MOV.U32 R12, RZ, RZ, 0x1 ;  /* 0x00000001ff0c7424 */ /* 0x000fe400078e00ff */
[----:B------:R-:W-:-:S07]  /*131f0*/  IMAD.MOV.U32 R3, RZ, RZ, R14 ;  /* 0x000000ffff037224 */ /* 0x000fce00078e000e */
[----:B------:R-:W-:Y:S05]  /*13200*/  WARPSYNC.COLLECTIVE R15, `(.L_x_5811) ;  /* 0x000000000f087348 */ /* 0x000fea0003c00000 */
[----:B------:R0:W1:Y:S02]  /*13210*/  SHFL.IDX P6, R14, R13, R12, R11 ;  /* 0x0000000c0d0e7389 */ /* 0x00006400000c000b */
[----:B01----:R-:W-:Y:S01]  /*13220*/  ENDCOLLECTIVE ;  /* 0x000000000000791b */ /* 0x003fe20003800000 */
.L_x_5811:
        /* <DEDUP_REMOVED lines=15> */
.L_x_5812:
[----:B------:R-:W-:Y:S02]  /*13320*/  @P0 IMAD R6, R5, 0x2, R22 ;  /* 0x0000000205060824 */ /* 0x000fe400078e0216 */
[----:B------:R-:W-:Y:S02]  /*13330*/  IMAD.MOV.U32 R13, RZ, RZ, R4 ;  /* 0x000000ffff0d7224 */ /* 0x000fe400078e0004 */
[----:B------:R-:W-:Y:S02]  /*13340*/  IMAD.MOV.U32 R12, RZ, RZ, 0x2 ;  /* 0x00000002ff0c7424 */ /* 0x000fe400078e00ff */
[----:B------:R-:W-:-:S07]  /*13350*/  IMAD.MOV.U32 R3, RZ, RZ, R14 ;  /* 0x000000ffff037224 */ /* 0x000fce00078e000e */
[----:B------:R-:W-:Y:S05]  /*13360*/  WARPSYNC.COLLECTIVE R15, `(.L_x_5813) ;  /* 0x000000000f087348 */ /* 0x000fea0003c00000 */
[----:B------:R0:W1:Y:S02]  /*13370*/  SHFL.IDX P6, R14, R13, R12, R11 ;  /* 0x0000000c0d0e7389 */ /* 0x00006400000c000b */
[----:B01----:R-:W-:Y:S01]  /*13380*/  ENDCOLLECTIVE ;  /* 0x000000000000791b */ /* 0x003fe20003800000 */
.L_x_5813:
        /* <DEDUP_REMOVED lines=15> */
.L_x_5814:
[----:B------:R-:W-:Y:S02]  /*13480*/  @P0 IMAD R6, R5, 0x2, R22 ;  /* 0x0000000205060824 */ /* 0x000fe400078e0216 */
[----:B------:R-:W-:Y:S02]  /*13490*/  IMAD.MOV.U32 R13, RZ, RZ, R4 ;  /* 0x000000ffff0d7224 */ /* 0x000fe400078e0004 */
[----:B------:R-:W-:Y:S02]  /*134a0*/  IMAD.MOV.U32 R12, RZ, RZ, 0x3 ;  /* 0x00000003ff0c7424 */ /* 0x000fe400078e00ff */
[----:B------:R-:W-:-:S07]  /*134b0*/  IMAD.MOV.U32 R3, RZ, RZ, R14 ;  /* 0x000000ffff037224 */ /* 0x000fce00078e000e */
[----:B------:R-:W-:Y:S05]  /*134c0*/  WARPSYNC.COLLECTIVE R15, `(.L_x_5815) ;  /* 0x000000000f087348 */ /* 0x000fea0003c00000 */
[----:B------:R0:W1:Y:S02]  /*134d0*/  SHFL.IDX P6, R14, R13, R12, R11 ;  /* 0x0000000c0d0e7389 */ /* 0x00006400000c000b */
[----:B01----:R-:W-:Y:S01]  /*134e0*/  ENDCOLLECTIVE ;  /* 0x000000000000791b */ /* 0x003fe20003800000 */
.L_x_5815:
        /* <DEDUP_REMOVED lines=15> */
.L_x_5816:
[----:B------:R-:W-:Y:S02]  /*135e0*/  @P0 IMAD R6, R5, 0x2, R22 ;  /* 0x0000000205060824 */ /* 0x000fe400078e0216 */
[----:B------:R-:W-:Y:S02]  /*135f0*/  IMAD.MOV.U32 R13, RZ, RZ, R4 ;  /* 0x000000ffff0d7224 */ /* 0x000fe400078e0004 */
[----:B------:R-:W-:Y:S01]  /*13600*/  IMAD.MOV.U32 R12, RZ, RZ, 0x4 ;  /* 0x00000004ff0c7424 */ /* 0x000fe200078e00ff */
[----:B------:R-:W-:-:S07]  /*13610*/  MOV R3, R14 ;  /* 0x0000000e00037202 */ /* 0x000fce0000000f00 */
[----:B------:R-:W-:Y:S05]  /*13620*/  WARPSYNC.COLLECTIVE R15, `(.L_x_5817) ;  /* 0x000000000f087348 */ /* 0x000fea0003c00000 */
[----:B------:R0:W1:Y:S02]  /*13630*/  SHFL.IDX P6, R14, R13, R12, R11 ;  /* 0x0000000c0d0e7389 */ /* 0x00006400000c000b */
[----:B01----:R-:W-:Y:S01]  /*13640*/  ENDCOLLECTIVE ;  /* 0x000000000000791b */ /* 0x003fe20003800000 */
.L_x_5817:
        /* <DEDUP_REMOVED lines=15> */
.L_x_5818:
[----:B------:R-:W-:Y:S02]  /*13740*/  @P0 IMAD R6, R5, 0x2, R22 ;  /* 0x0000000205060824 */ /* 0x000fe400078e0216 */
[----:B------:R-:W-:Y:S02]  /*13750*/  IMAD.MOV.U32 R13, RZ, RZ, R4 ;  /* 0x000000ffff0d7224 */ /* 0x000fe400078e0004 */
[----:B------:R-:W-:Y:S02]  /*13760*/  IMAD.MOV.U32 R12, RZ, RZ, 0x5 ;  /* 0x00000005ff0c7424 */ /* 0x000fe400078e00ff */
[----:B------:R-:W-:-:S07]  /*13770*/  IMAD.MOV.U32 R3, RZ, RZ, R14 ;  /* 0x000000ffff037224 */ /* 0x000fce00078e000e */
[----:B------:R-:W-:Y:S05]  /*13780*/  WARPSYNC.COLLECTIVE R15, `(.L_x_5819) ;  /* 0x000000000f087348 */ /* 0x000fea0003c00000 */
[----:B------:R0:W1:Y:S02]  /*13790*/  SHFL.IDX P6, R14, R13, R12, R11 ;  /* 0x0000000c0d0e7389 */ /* 0x00006400000c000b */
[----:B01----:R-:W-:Y:S01]  /*137a0*/  ENDCOLLECTIVE ;  /* 0x000000000000791b */ /* 0x003fe20003800000 */
.L_x_5819:
[----:B------:R-:W-:-:S05]  /*137b0*/  @P0 LEA R3, P1, R7, R3, 0x1 ;  /* 0x0000000307030211 */ /* 0x000fca00078208ff */
[----:B------:R-:W-:-:S05]  /*137c0*/  @P0 IMAD.X R2, RZ, RZ, R2, P1 ;  /* 0x000000ffff020224 */ /* 0x000fca00008e0602 */
[----:B------:R-:W-:Y:S02]  /*137d0*/  @P0 LOP3.LUT R3, R3, R2, RZ, 0x3c, !PT ;  /* 0x0000000203030212 */ /* 0x000fe400078e3cff */
[----:B------:R-:W-:Y:S02]  /*137e0*/  MOV R13, R0 ;  /* 0x00000000000d7202 */ /* 0x000fe40000000f00 */
[----:B------:R-:W-:-:S04]  /*137f0*/  @P0 LOP3.LUT R2, R3, R2, RZ, 0x3c, !PT ;  /* 0x0000000203020212 */ /* 0x000fc800078e3cff */
[----:B------:R-:W-:Y:S01]  /*13800*/  @P0 LOP3.LUT R3, R3, R2, RZ, 0x3c, !PT ;  /* 0x0000000203030212 */ /* 0x000fe200078e3cff */
[----:B------:R-:W-:-:S07]  /*13810*/  IMAD.MOV.U32 R4, RZ, RZ, R14 ;  /* 0x000000ffff047224 */ /* 0x000fce00078e000e */
[----:B------:R-:W-:Y:S05]  /*13820*/  WARPSYNC.COLLECTIVE R15, `(.L_x_5820) ;  /* 0x000000000f087348 */ /* 0x000fea0003c00000 */
[----:B------:R0:W1:Y:S02]  /*13830*/  SHFL.IDX P6, R14, R13, R12, R11 ;  /* 0x0000000c0d0e7389 */ /* 0x00006400000c000b */
[----:B01----:R-:W-:Y:S01]  /*13840*/  ENDCOLLECTIVE ;  /* 0x000000000000791b */ /* 0x003fe20003800000 */
.L_x_5820:
[----:B------:R-:W-:Y:S01]  /*13850*/  @!PT LDS RZ, [RZ] ;  /* 0x00000000fffff984 */ /* 0x000fe20000000800 */
[----:B------:R-:W-:Y:S01]  /*13860*/  @!PT LDS RZ, [RZ] ;  /* 0x00000000fffff984 */ /* 0x000fe20000000800 */
[----:B------:R-:W-:Y:S01]  /*13870*/  @!PT LDS RZ, [RZ] ;  /* 0x00000000fffff984 */ /* 0x000fe20000000800 */
[----:B------:R0:W-:Y:S01]  /*13880*/  @P0 LDGSTS.E.BYPASS.LTC128B.128 [R6+0x1e400], desc[UR36][R2.64], !P2 ;  /* 0x1e40000002060fae */ /* 0x0001e2000d101d64 */
[----:B------:R-:W-:Y:S01]  /*13890*/  IMAD.MOV.U32 R0, RZ, RZ, R14 ;  /* 0x000000ffff007224 */ /* 0x000fe200078e000e */
[----:B------:R-:W-:Y:S06]  /*138a0*/  BRA `(.L_x_5821) ;  /* 0xffffffb000987947 */ /* 0x000fec000383ffff */
.L_x_5742:
[----:B------:R0:W5:Y:S01]  /*138b0*/  LDL.LU R6, [R1+0x4] ;  /* 0x0000040001067983 */ /* 0x0001620000300800 */
[----:B------:R-:W-:Y:S01]  /*138c0*/  IMAD.MOV.U32 R13, RZ, RZ, R4 ;  /* 0x000000ffff0d7224 */ /* 0x000fe200078e0004 */
[----:B------:R-:W-:Y:S01]  /*138d0*/  LOP3.LUT R23, R23, 0xffffdfff, RZ, 0xc0, !PT ;  /* 0xffffdfff17177812 */ /* 0x000fe200078ec0ff */
[----:B------:R-:W-:Y:S02]  /*138e0*/  IMAD.MOV.U32 R12, RZ, RZ, RZ ;  /* 0x000000ffff0c7224 */ /* 0x000fe400078e00ff */
[----:B------:R-:W-:Y:S02]  /*138f0*/  IMAD.MOV.U32 R11, RZ, RZ, 0x181f ;  /* 0x0000181fff0b7424 */ /* 0x000fe400078e00ff */
[----:B------:R-:W-:Y:S02]  /*13900*/  IMAD.MOV.U32 R15, RZ, RZ, -0x1 ;  /* 0xffffffffff0f7424 */ /* 0x000fe400078e00ff */
[----:B0-----:R-:W-:-:S07]  /*13910*/  IMAD R17, R17, 0x80, R21 ;  /* 0x0000008011117824 */ /* 0x001fce00078e0215 */
[----:B-1---5:R-:W-:Y:S05]  /*13920*/  WARPSYNC.COLLECTIVE R15, `(.L_x_5822) ;  /* 0x000000000f087348 */ /* 0x022fea0003c00000 */
[----:B------:R0:W2:Y:S02]  /*13930*/  SHFL.IDX P6, R14, R13, R12, R11 ;  /* 0x0000000c0d0e7389 */ /* 0x0000a400000c000b */
[----:B012--5:R-:W-:Y:S01]  /*13940*/  ENDCOLLECTIVE ;  /* 0x000000000000791b */ /* 0x027fe20003800000 */
.L_x_5822:
[----:B------:R-:W-:Y:S02]  /*13950*/  IMAD.MOV.U32 R13, RZ, RZ, R0 ;  /* 0x000000ffff0d7224 */ /* 0x000fe400078e0000 */
[----:B------:R-:W-:-:S07]  /*13960*/  IMAD.MOV.U32 R3, RZ, RZ, R14 ;  /* 0x000000ffff037224 */ /* 0x000fce00078e000e */
[----:B------:R-:W-:Y:S05]  /*13970*/  WARPSYNC.COLLECTIVE R15, `(.L_x_5823) ;  /* 0x000000000f087348 */ /* 0x000fea0003c00000 */
[----:B------:R0:W1:Y:S02]  /*13980*/  SHFL.IDX P6, R14, R13, R12, R11 ;  /* 0x0000000c0d0e7389 */ /* 0x00006400000c000b */
[----:B01----:R-:W-:Y:S01]  /*13990*/  ENDCOLLECTIVE ;  /* 0x000000000000791b */ /* 0x003fe20003800000 */
.L_x_5823:
[----:B------:R-:W-:Y:S01]  /*139a0*/  MOV R13, R4 ;  /* 0x00000004000d7202 */ /* 0x000fe20000000f00 */
[----:B------:R-:W-:Y:S02]  /*139b0*/  IMAD.MOV.U32 R12, RZ, RZ, 0x1 ;  /* 0x00000001ff0c7424 */ /* 0x000fe400078e00ff */
[----:B------:R-:W-:-:S07]  /*139c0*/  IMAD.MOV.U32 R9, RZ, RZ, R14 ;  /* 0x000000ffff097224 */ /* 0x000fce00078e000e */
[----:B------:R-:W-:Y:S05]  /*139d0*/  WARPSYNC.COLLECTIVE R15, `(.L_x_5824) ;  /* 0x000000000f087348 */ /* 0x000fea0003c00000 */
[----:B------:R0:W1:Y:S02]  /*139e0*/  SHFL.IDX P6, R14, R13, R12, R11 ;  /* 0x0000000c0d0e7389 */ /* 0x00006400000c000b */
[----:B01----:R-:W-:Y:S01]  /*139f0*/  ENDCOLLECTIVE ;  /* 0x000000000000791b */ /* 0x003fe20003800000 */
.L_x_5824:
[----:B------:R-:W-:Y:S02]  /*13a00*/  IMAD.MOV.U32 R13, RZ, RZ, R0 ;  /* 0x000000ffff0d7224 */ /* 0x000fe400078e0000 */
        /* <DEDUP_REMOVED lines=17> */
.L_x_5825:
        /* <DEDUP_REMOVED lines=8> */
.L_x_5826:
        /* <DEDUP_REMOVED lines=15> */
.L_x_5827:
[----:B------:R-:W-:Y:S01]  /*13c90*/  @P2 LOP3.LUT R23, R23, 0x800, RZ, 0xfc, !PT ;  /* 0x0000080017172812 */ /* 0x000fe200078efcff */
[----:B------:R-:W-:-:S03]  /*13ca0*/  IMAD.MOV.U32 R13, RZ, RZ, R4 ;  /* 0x000000ffff0d7224 */ /* 0x000fc600078e0004 */
[----:B------:R-:W-:Y:S01]  /*13cb0*/  LOP3.LUT R23, R23, 0xfffffdff, RZ, 0xc0, !PT ;  /* 0xfffffdff17177812 */ /* 0x000fe200078ec0ff */
[----:B------:R-:W-:Y:S01]  /*13cc0*/  IMAD.MOV.U32 R12, RZ, RZ, 0x3 ;  /* 0x00000003ff0c7424 */ /* 0x000fe200078e00ff */
[----:B------:R-:W-:-:S07]  /*13cd0*/  MOV R10, R14 ;  /* 0x0000000e000a7202 */ /* 0x000fce0000000f00 */
[----:B------:R-:W-:Y:S05]  /*13ce0*/  WARPSYNC.COLLECTIVE R15, `(.L_x_5828) ;  /* 0x000000000f087348 */ /* 0x000fea0003c00000 */
[----:B------:R0:W1:Y:S02]  /*13cf0*/  SHFL.IDX P6, R14, R13, R12, R11 ;  /* 0x0000000c0d0e7389 */ /* 0x00006400000c000b */
[----:B01----:R-:W-:Y:S01]  /*13d00*/  ENDCOLLECTIVE ;  /* 0x000000000000791b */ /* 0x003fe20003800000 */
.L_x_5828:
        /* <DEDUP_REMOVED lines=15> */
.L_x_5829:
        /* <DEDUP_REMOVED lines=17> */
.L_x_5830:
[----:B------:R-:W-:-:S04]  /*13f10*/  IADD3 R2, R17, 0x40, RZ ;  /* 0x0000004011027810 */ /* 0x000fc80007ffe0ff */
[----:B------:R-:W-:Y:S01]  /*13f20*/  ISETP.GE.AND P2, PT, R2, R5, PT ;  /* 0x000000050200720c */ /* 0x000fe20003f46270 */
[----:B------:R-:W-:Y:S02]  /*13f30*/  IMAD.MOV.U32 R13, RZ, RZ, R0 ;  /* 0x000000ffff0d7224 */ /* 0x000fe400078e0000 */
[----:B------:R-:W-:-:S10]  /*13f40*/  IMAD.MOV.U32 R2, RZ, RZ, R14 ;  /* 0x000000ffff027224 */ /* 0x000fd400078e000e */
[----:B------:R-:W-:-:S07]  /*13f50*/  @P2 LOP3.LUT R23, R23, 0x100, RZ, 0xfc, !PT ;  /* 0x0000010017172812 */ /* 0x000fce00078efcff */
[----:B------:R-:W-:Y:S05]  /*13f60*/  WARPSYNC.COLLECTIVE R15, `(.L_x_5831) ;  /* 0x000000000f087348 */ /* 0x000fea0003c00000 */
[----:B------:R0:W1:Y:S02]  /*13f70*/  SHFL.IDX P6, R14, R13, R12, R11 ;  /* 0x0000000c0d0e7389 */ /* 0x00006400000c000b */
[----:B01----:R-:W-:Y:S01]  /*13f80*/  ENDCOLLECTIVE ;  /* 0x000000000000791b */ /* 0x003fe20003800000 */
.L_x_5831:
[----:B------:R-:W-:Y:S01]  /*13f90*/  LOP3.LUT R23, R23, 0xffffff7f, RZ, 0xc0, !PT ;  /* 0xffffff7f17177812 */ /* 0x000fe200078ec0ff */
[----:B------:R-:W-:Y:S02]  /*13fa0*/  IMAD.MOV.U32 R13, RZ, RZ, R4 ;  /* 0x000000ffff0d7224 */ /* 0x000fe400078e0004 */
[----:B------:R-:W-:Y:S02]  /*13fb0*/  IMAD.MOV.U32 R12, RZ, RZ, 0x5 ;  /* 0x00000005ff0c7424 */ /* 0x000fe400078e00ff */
[----:B------:R-:W-:-:S05]  /*13fc0*/  IMAD.MOV.U32 R11, RZ, RZ, R14 ;  /* 0x000000ffff0b7224 */ /* 0x000fca00078e000e */
[----:B------:R-:W-:-:S05]  /*13fd0*/  @!P2 LEA R14, P1, R20, R11, 0x1 ;  /* 0x0000000b140ea211 */ /* 0x000fca00078208ff */
[----:B------:R-:W-:Y:S02]  /*13fe0*/  @!P2 IMAD.X R11, RZ, RZ, R2, P1 ;  /* 0x000000ffff0ba224 */ /* 0x000fe400008e0602 */
[----:B------:R-:W-:Y:S02]  /*13ff0*/  @!P2 IMAD.MOV.U32 R2, RZ, RZ, R14 ;  /* 0x000000ffff02a224 */ /* 0x000fe400078e000e */
[----:B------:R-:W-:Y:S01]  /*14000*/  @!P2 IMAD.MOV.U32 R3, RZ, RZ, R11 ;  /* 0x000000ffff03a224 */ /* 0x000fe200078e000b */
[----:B------:R-:W-:-:S04]  /*14010*/  MOV R11, 0x181f ;  /* 0x0000181f000b7802 */ /* 0x000fc80000000f00 */
[----:B------:R-:W-:Y:S01]  /*14020*/  @!PT LDS RZ, [RZ] ;  /* 0x00000000fffff984 */ /* 0x000fe20000000800 */
[----:B------:R-:W-:Y:S01]  /*14030*/  @!PT LDS RZ, [RZ] ;  /* 0x00000000fffff984 */ /* 0x000fe20000000800 */
[----:B------:R-:W-:Y:S01]  /*14040*/  @!PT LDS RZ, [RZ] ;  /* 0x00000000fffff984 */ /* 0x000fe20000000800 */
[----:B------:R0:W-:Y:S03]  /*14050*/  @!P2 LDGSTS.E.BYPASS.LTC128B.128 [R26+0x1a400], desc[UR36][R2.64], !P0 ;  /* 0x1a400000021aafae */ /* 0x0001e6000c101d64 */
[----:B0-----:R-:W-:Y:S05]  /*14060*/  WARPSYNC.COLLECTIVE R15, `(.L_x_5832) ;  /* 0x000000000f087348 */ /* 0x001fea0003c00000 */
[----:B------:R1:W2:Y:S02]  /*14070*/  SHFL.IDX P6, R14, R13, R12, R11 ;  /* 0x0000000c0d0e7389 */ /* 0x0002a400000c000b */
[----:B012---:R-:W-:Y:S01]  /*14080*/  ENDCOLLECTIVE ;  /* 0x000000000000791b */ /* 0x007fe20003800000 */
.L_x_5832:
[----:B------:R-:W-:-:S05]  /*14090*/  VIADD R2, R17, 0x50 ;  /* 0x0000005011027836 */ /* 0x000fca0000000000 */
[----:B------:R-:W-:Y:S01]  /*140a0*/  ISETP.GE.AND P2, PT, R2, R5, PT ;  /* 0x000000050200720c */ /* 0x000fe20003f46270 */
[----:B------:R-:W-:Y:S02]  /*140b0*/  IMAD.MOV.U32 R13, RZ, RZ, R0 ;  /* 0x000000ffff0d7224 */ /* 0x000fe400078e0000 */
[----:B------:R-:W-:-:S10]  /*140c0*/  IMAD.MOV.U32 R7, RZ, RZ, R14 ;  /* 0x000000ffff077224 */ /* 0x000fd400078e000e */
[----:B------:R-:W-:Y:S05]  /*140d0*/  WARPSYNC.COLLECTIVE R15, `(.L_x_5833) ;  /* 0x000000000f087348 */ /* 0x000fea0003c00000 */
[----:B------:R0:W1:Y:S02]  /*140e0*/  SHFL.IDX P6, R14, R13, R12, R11 ;  /* 0x0000000c0d0e7389 */ /* 0x00006400000c000b */
[----:B01----:R-:W-:Y:S01]  /*140f0*/  ENDCOLLECTIVE ;  /* 0x000000000000791b */ /* 0x003fe20003800000 */
.L_x_5833:
        /* <DEDUP_REMOVED lines=8> */
.L_x_5834:
        /* <DEDUP_REMOVED lines=10> */
[----:B------:R-:W-:Y:S01]  /*14220*/  ISETP.GE.AND P2, PT, R8, R5, PT ;  /* 0x000000050800720c */ /* 0x000fe20003f46270 */
[----:B0-----:R-:W-:-:S12]  /*14230*/  IMAD.MOV.U32 R2, RZ, RZ, R14 ;  /* 0x000000ffff027224 */ /* 0x001fd800078e000e */
[----:B------:R-:W-:Y:S05]  /*14240*/  WARPSYNC.COLLECTIVE R15, `(.L_x_5835) ;  /* 0x000000000f087348 */ /* 0x000fea0003c00000 */
[----:B------:R0:W1:Y:S02]  /*14250*/  SHFL.IDX P6, R14, R13, R12, R11 ;  /* 0x0000000c0d0e7389 */ /* 0x00006400000c000b */
[----:B01----:R-:W-:Y:S01]  /*14260*/  ENDCOLLECTIVE ;  /* 0x000000000000791b */ /* 0x003fe20003800000 */
.L_x_5835:
[----:B------:R-:W-:Y:S01]  /*14270*/  @P2 LOP3.LUT R23, R23, 0x40, RZ, 0xfc, !PT ;  /* 0x0000004017172812 */ /* 0x000fe200078efcff */
[----:B------:R-:W-:Y:S02]  /*14280*/  IMAD.MOV.U32 R13, RZ, RZ, R4 ;  /* 0x000000ffff0d7224 */ /* 0x000fe400078e0004 */
[----:B------:R-:W-:Y:S02]  /*14290*/  IMAD.MOV.U32 R12, RZ, RZ, 0x7 ;  /* 0x00000007ff0c7424 */ /* 0x000fe400078e00ff */
[----:B------:R-:W-:-:S07]  /*142a0*/  IMAD.MOV.U32 R6, RZ, RZ, R14 ;  /* 0x000000ffff067224 */ /* 0x000fce00078e000e */
[----:B------:R-:W-:Y:S05]  /*142b0*/  WARPSYNC.COLLECTIVE R15, `(.L_x_5836) ;  /* 0x000000000f087348 */ /* 0x000fea0003c00000 */
[----:B------:R0:W1:Y:S02]  /*142c0*/  SHFL.IDX P6, R14, R13, R12, R11 ;  /* 0x0000000c0d0e7389 */ /* 0x00006400000c000b */
[----:B01----:R-:W-:Y:S01]  /*142d0*/  ENDCOLLECTIVE ;  /* 0x000000000000791b */ /* 0x003fe20003800000 */
.L_x_5836:
[----:B------:R-:W-:-:S04]  /*142e0*/  @!P2 LEA R6, P1, R20, R6, 0x1 ;  /* 0x000000061406a211 */ /* 0x000fc800078208ff */
[----:B------:R-:W-:Y:S01]  /*142f0*/  @!P2 IADD3.X R9, RZ, R2, RZ, P1, !PT ;  /* 0x00000002ff09a210 */ /* 0x000fe20000ffe4ff */
[----:B------:R-:W-:-:S04]  /*14300*/  @!P2 IMAD.MOV.U32 R2, RZ, RZ, R6 ;  /* 0x000000ffff02a224 */ /* 0x000fc800078e0006 */
        /* <DEDUP_REMOVED lines=10> */
.L_x_5837:
[----:B------:R-:W-:Y:S01]  /*143b0*/  IMAD.MOV.U32 R0, RZ, RZ, R14 ;  /* 0x000000ffff007224 */ /* 0x000fe200078e000e */
[----:B------:R-:W-:Y:S06]  /*143c0*/  BRA `(.L_x_5838) ;  /* 0xffffffb000cc7947 */ /* 0x000fec000383ffff */
.L_x_5746:
        /* <DEDUP_REMOVED lines=8> */
.L_x_5840:
[----:B------:R-:W-:Y:S05]  /*14450*/  BSYNC B0 ;  /* 0x0000000000007941 */ /* 0x000fea0003800000 */
.L_x_5839:
[----:B------:R-:W-:Y:S01]  /*14460*/  MOV R13, R0 ;  /* 0x00000000000d7202 */ /* 0x000fe20000000f00 */
[----:B------:R-:W-:Y:S01]  /*14470*/  IMAD.MOV.U32 R12, RZ, RZ, RZ ;  /* 0x000000ffff0c7224 */ /* 0x000fe200078e00ff */
[----:B------:R-:W-:Y:S01]  /*14480*/  LOP3.LUT P5, RZ, R23, 0x2000, RZ, 0xc0, !PT ;  /* 0x0000200017ff7812 */ /* 0x000fe200078ac0ff */
[----:B------:R-:W-:Y:S02]  /*14490*/  IMAD.MOV.U32 R11, RZ, RZ, 0x181f ;  /* 0x0000181fff0b7424 */ /* 0x000fe400078e00ff */
[----:B------:R-:W-:Y:S02]  /*144a0*/  IMAD.MOV.U32 R15, RZ, RZ, -0x1 ;  /* 0xffffffffff0f7424 */ /* 0x000fe400078e00ff */
[----:B------:R-:W-:-:S08]  /*144b0*/  IMAD.MOV.U32 R2, RZ, RZ, R14 ;  /* 0x000000ffff027224 */ /* 0x000fd000078e000e */
[----:B------:R-:W-:Y:S05]  /*144c0*/  WARPSYNC.COLLECTIVE R15, `(.L_x_5841) ;  /* 0x000000000f087348 */ /* 0x000fea0003c00000 */
[----:B------:R0:W1:Y:S02]  /*144d0*/  SHFL.IDX P6, R14, R13, R12, R11 ;  /* 0x0000000c0d0e7389 */ /* 0x00006400000c000b */
[----:B01----:R-:W-:Y:S01]  /*144e0*/  ENDCOLLECTIVE ;  /* 0x000000000000791b */ /* 0x003fe20003800000 */
.L_x_5841:
[----:B------:R-:W-:Y:S02]  /*144f0*/  IMAD.MOV.U32 R13, RZ, RZ, R4 ;  /* 0x000000ffff0d7224 */ /* 0x000fe400078e0004 */
[----:B------:R-:W-:Y:S01]  /*14500*/  IMAD.MOV.U32 R12, RZ, RZ, 0x1 ;  /* 0x00000001ff0c7424 */ /* 0x000fe200078e00ff */
[----:B------:R-:W-:-:S13]  /*14510*/  @!P5 LEA R5, P0, R8, R14, 0x1 ;  /* 0x0000000e0805d211 */ /* 0x000fda00078008ff */
[----:B------:R-:W-:Y:S05]  /*14520*/  WARPSYNC.COLLECTIVE R15, `(.L_x_5842) ;  /* 0x000000000f087348 */ /* 0x000fea0003c00000 */
[----:B------:R0:W1:Y:S02]  /*14530*/  SHFL.IDX P6, R14, R13, R12, R11 ;  /* 0x0000000c0d0e7389 */ /* 0x00006400000c000b */
[----:B01----:R-:W-:Y:S01]  /*14540*/  ENDCOLLECTIVE ;  /* 0x000000000000791b */ /* 0x003fe20003800000 */
.L_x_5842:
[----:B------:R-:W-:Y:S02]  /*14550*/  @!P5 IMAD.X R3, RZ, RZ, R2, P0 ;  /* 0x000000ffff03d224 */ /* 0x000fe400000e0602 */
        /* <DEDUP_REMOVED lines=14> */
.L_x_5843:
[----:B------:R-:W-:Y:S01]  /*14640*/  MOV R13, R4 ;  /* 0x00000004000d7202 */ /* 0x000fe20000000f00 */
        /* <DEDUP_REMOVED lines=16> */
.L_x_5844:
[----:B------:R-:W-:Y:S02]  /*14750*/  IMAD.MOV.U32 R13, RZ, RZ, R0 ;  /* 0x000000ffff0d7224 */ /* 0x000fe400078e0000 */
[----:B------:R-:W-:-:S07]  /*14760*/  IMAD.MOV.U32 R5, RZ, RZ, R14 ;  /* 0x000000ffff057224 */ /* 0x000fce00078e000e */
[----:B------:R-:W-:Y:S05]  /*14770*/  WARPSYNC.COLLECTIVE R15, `(.L_x_5845) ;  /* 0x000000000f087348 */ /* 0x000fea0003c00000 */
[----:B------:R0:W1:Y:S02]  /*14780*/  SHFL.IDX P6, R14, R13, R12, R11 ;  /* 0x0000000c0d0e7389 */ /* 0x00006400000c000b */
[----:B01----:R-:W-:Y:S01]  /*14790*/  ENDCOLLECTIVE ;  /* 0x000000000000791b */ /* 0x003fe20003800000 */
.L_x_5845:
[----:B------:R-:W-:Y:S02]  /*147a0*/  IMAD.MOV.U32 R13, RZ, RZ, R4 ;  /* 0x000000ffff0d7224 */ /* 0x000fe400078e0004 */
[----:B------:R-:W-:Y:S01]  /*147b0*/  IMAD.MOV.U32 R12, RZ, RZ, 0x3 ;  /* 0x00000003ff0c7424 */ /* 0x000fe200078e00ff */
[----:B------:R-:W-:-:S13]  /*147c0*/  @!P5 LEA R6, P0, R8, R14, 0x1 ;  /* 0x0000000e0806d211 */ /* 0x000fda00078008ff */
[----:B------:R-:W-:Y:S05]  /*147d0*/  WARPSYNC.COLLECTIVE R15, `(.L_x_5846) ;  /* 0x000000000f087348 */ /* 0x000fea0003c00000 */
[----:B------:R0:W1:Y:S02]  /*147e0*/  SHFL.IDX P6, R14, R13, R12, R11 ;  /* 0x0000000c0d0e7389 */ /* 0x00006400000c000b */
[----:B01----:R-:W-:Y:S01]  /*147f0*/  ENDCOLLECTIVE ;  /* 0x000000000000791b */ /* 0x003fe20003800000 */
.L_x_5846:
[----:B------:R-:W-:Y:S02]  /*14800*/  @!P5 IMAD.X R7, RZ, RZ, R5, P0 ;  /* 0x000000ffff07d224 */ /* 0x000fe400000e0605 */
[----:B------:R-:W-:Y:S02]  /*14810*/  @!P5 IMAD.MOV.U32 R2, RZ, RZ, R6 ;  /* 0x000000ffff02d224 */ /* 0x000fe400078e0006 */
[----:B------:R-:W-:-:S05]  /*14820*/  @!P5 IMAD.MOV.U32 R3, RZ, RZ, R7 ;  /* 0x000000ffff03d224 */ /* 0x000fca00078e0007 */
        /* <DEDUP_REMOVED lines=13> */
.L_x_5847:
[----:B------:R-:W-:Y:S02]  /*14900*/  IMAD.MOV.U32 R13, RZ, RZ, R4 ;  /* 0x000000ffff0d7224 */ /* 0x000fe400078e0004 */
[----:B------:R-:W-:Y:S01]  /*14910*/  IMAD.MOV.U32 R12, RZ, RZ, 0x4 ;  /* 0x00000004ff0c7424 */ /* 0x000fe200078e00ff */
[----:B------:R-:W-:-:S13]  /*14920*/  LOP3.LUT P6, RZ, R23, 0x200, RZ, 0xc0, !PT ;  /* 0x0000020017ff7812 */ /* 0x000fda00078cc0ff */
[----:B------:R-:W-:-:S05]  /*14930*/  @!P6 LEA R6, P0, R8, R14, 0x1 ;  /* 0x0000000e0806e211 */ /* 0x000fca00078008ff */
[----:B------:R-:W-:Y:S02]  /*14940*/  @!P6 IMAD.X R7, RZ, RZ, R5, P0 ;  /* 0x000000ffff07e224 */ /* 0x000fe400000e0605 */
[----:B------:R-:W-:-:S03]  /*14950*/  @!P6 IMAD.MOV.U32 R2, RZ, RZ, R6 ;  /* 0x000000ffff02e224 */ /* 0x000fc600078e0006 */
[----:B------:R-:W-:-:S05]  /*14960*/  @!P6 MOV R3, R7 ;  /* 0x000000070003e202 */ /* 0x000fca0000000f00 */
        /* <DEDUP_REMOVED lines=10> */
.L_x_5848:
[----:B------:R-:W-:Y:S02]  /*14a10*/  IMAD.MOV.U32 R13, RZ, RZ, R0 ;  /* 0x000000ffff0d7224 */ /* 0x000fe400078e0000 */
[----:B------:R-:W-:-:S07]  /*14a20*/  IMAD.MOV.U32 R5, RZ, RZ, R14 ;  /* 0x000000ffff057224 */ /* 0x000fce00078e000e */
[----:B------:R-:W-:Y:S05]  /*14a30*/  WARPSYNC.COLLECTIVE R15, `(.L_x_5849) ;  /* 0x000000000f087348 */ /* 0x000fea0003c00000 */
[----:B------:R0:W1:Y:S02]  /*14a40*/  SHFL.IDX P6, R14, R13, R12, R11 ;  /* 0x0000000c0d0e7389 */ /* 0x00006400000c000b */
[----:B01----:R-:W-:Y:S01]  /*14a50*/  ENDCOLLECTIVE ;  /* 0x000000000000791b */ /* 0x003fe20003800000 */
.L_x_5849:
[----:B------:R-:W-:Y:S02]  /*14a60*/  IMAD.MOV.U32 R13, RZ, RZ, R4 ;  /* 0x000000ffff0d7224 */ /* 0x000fe400078e0004 */
[----:B------:R-:W-:Y:S01]  /*14a70*/  IMAD.MOV.U32 R12, RZ, RZ, 0x5 ;  /* 0x00000005ff0c7424 */ /* 0x000fe200078e00ff */
[----:B------:R-:W-:-:S13]  /*14a80*/  @!P5 LEA R6, P0, R8, R14, 0x1 ;  /* 0x0000000e0806d211 */ /* 0x000fda00078008ff */
[----:B------:R-:W-:Y:S05]  /*14a90*/  WARPSYNC.COLLECTIVE R15, `(.L_x_5850) ;  /* 0x000000000f087348 */ /* 0x000fea0003c00000 */
[----:B------:R0:W1:Y:S02]  /*14aa0*/  SHFL.IDX P6, R14, R13, R12, R11 ;  /* 0x0000000c0d0e7389 */ /* 0x00006400000c000b */
[----:B01----:R-:W-:Y:S01]  /*14ab0*/  ENDCOLLECTIVE ;  /* 0x000000000000791b */ /* 0x003fe20003800000 */
.L_x_5850:
        /* <DEDUP_REMOVED lines=16> */
.L_x_5851:
[----:B------:R-:W-:Y:S02]  /*14bc0*/  IMAD.MOV.U32 R13, RZ, RZ, R4 ;  /* 0x000000ffff0d7224 */ /* 0x000fe400078e0004 */
[----:B------:R-:W-:Y:S01]  /*14bd0*/  IMAD.MOV.U32 R12, RZ, RZ, 0x6 ;  /* 0x00000006ff0c7424 */ /* 0x000fe200078e00ff */
[----:B------:R-:W-:-:S13]  /*14be0*/  LOP3.LUT P6, RZ, R23, 0x80, RZ, 0xc0, !PT ;  /* 0x0000008017ff7812 */ /* 0x000fda00078cc0ff */
[----:B------:R-:W-:-:S04]  /*14bf0*/  @!P6 LEA R6, P0, R8, R14, 0x1 ;  /* 0x0000000e0806e211 */ /* 0x000fc800078008ff */
[----:B------:R-:W-:Y:S01]  /*14c00*/  @!P6 MOV R2, R6 ;  /* 0x000000060002e202 */ /* 0x000fe20000000f00 */
[----:B------:R-:W-:-:S04]  /*14c10*/  @!P6 IMAD.X R7, RZ, RZ, R5, P0 ;  /* 0x000000ffff07e224 */ /* 0x000fc800000e0605 */
        /* <DEDUP_REMOVED lines=11> */
.L_x_5852:
[----:B------:R-:W-:Y:S02]  /*14cd0*/  IMAD.MOV.U32 R13, RZ, RZ, R0 ;  /* 0x000000ffff0d7224 */ /* 0x000fe400078e0000 */
[----:B------:R-:W-:-:S07]  /*14ce0*/  IMAD.MOV.U32 R5, RZ, RZ, R14 ;  /* 0x000000ffff057224 */ /* 0x000fce00078e000e */
[----:B------:R-:W-:Y:S05]  /*14cf0*/  WARPSYNC.COLLECTIVE R15, `(.L_x_5853) ;  /* 0x000000000f087348 */ /* 0x000fea0003c00000 */
[----:B------:R0:W1:Y:S02]  /*14d00*/  SHFL.IDX P6, R14, R13, R12, R11 ;  /* 0x0000000c0d0e7389 */ /* 0x00006400000c000b */
[----:B01----:R-:W-:Y:S01]  /*14d10*/  ENDCOLLECTIVE ;  /* 0x000000000000791b */ /* 0x003fe20003800000 */
.L_x_5853:
[----:B------:R-:W-:Y:S02]  /*14d20*/  IMAD.MOV.U32 R13, RZ, RZ, R4 ;  /* 0x000000ffff0d7224 */ /* 0x000fe400078e0004 */
[----:B------:R-:W-:Y:S01]  /*14d30*/  IMAD.MOV.U32 R12, RZ, RZ, 0x7 ;  /* 0x00000007ff0c7424 */ /* 0x000fe200078e00ff */
[----:B------:R-:W-:-:S13]  /*14d40*/  @!P5 LEA R6, P0, R8, R14, 0x1 ;  /* 0x0000000e0806d211 */ /* 0x000fda00078008ff */
[----:B------:R-:W-:Y:S05]  /*14d50*/  WARPSYNC.COLLECTIVE R15, `(.L_x_5854) ;  /* 0x000000000f087348 */ /* 0x000fea0003c00000 */
[----:B------:R0:W1:Y:S02]  /*14d60*/  SHFL.IDX P6, R14, R13, R12, R11 ;  /* 0x0000000c0d0e7389 */ /* 0x00006400000c000b */
[----:B01----:R-:W-:Y:S01]  /*14d70*/  ENDCOLLECTIVE ;  /* 0x000000000000791b */ /* 0x003fe20003800000 */
.L_x_5854:
        /* <DEDUP_REMOVED lines=15> */
.L_x_5855:
[----:B------:R-:W-:Y:S05]  /*14e70*/  BRA `(.L_x_5856) ;  /* 0xffffffb400087947 */ /* 0x000fea000383ffff */
.L_x_5751:
[----:B0-----:R0:W2:Y:S02]  /*14e80*/  SYNCS.PHASECHK.TRANS64.TRYWAIT P0, [R22+URZ+0x32420], R3 ;  /* 0x03242003160075a7 */ /* 0x0010a4000800017f */
[----:B--2---:R-:W-:Y:S05]  /*14e90*/  @!P0 NANOSLEEP.SYNCS 0x989680 ;  /* 0x009896800000895d */ /* 0x004fea0003900000 */
[----:B------:R-:W2:Y:S02]  /*14ea0*/  @!P0 SYNCS.PHASECHK.TRANS64 P0, [R22+URZ+0x32420], R3 ;  /* 0x03242003160085a7 */ /* 0x000ea4000800007f */
[----:B--2---:R-:W-:Y:S05]  /*14eb0*/  @!P0 BRA `(.L_x_5751) ;  /* 0xfffffffc00f08947 */ /* 0x004fea000383ffff */
[----:B------:R-:W-:Y:S05]  /*14ec0*/  BRA `(.L_x_5857) ;  /* 0xffffffb400787947 */ /* 0x000fea000383ffff */
.L_x_5754:
[----:B--2---:R2:W3:Y:S02]  /*14ed0*/  SYNCS.PHASECHK.TRANS64.TRYWAIT P0, [R25+URZ+0x32460], R0 ;  /* 0x03246000190075a7 */ /* 0x0044e4000800017f */
[----:B---3--:R-:W-:Y:S05]  /*14ee0*/  @!P0 NANOSLEEP.SYNCS 0x989680 ;  /* 0x009896800000895d */ /* 0x008fea0003900000 */
[----:B------:R-:W3:Y:S02]  /*14ef0*/  @!P0 SYNCS.PHASECHK.TRANS64 P0, [R25+URZ+0x32460], R0 ;  /* 0x03246000190085a7 */ /* 0x000ee4000800007f */
[----:B---3--:R-:W-:Y:S05]  /*14f00*/  @!P0 BRA `(.L_x_5754) ;  /* 0xfffffffc00f08947 */ /* 0x008fea000383ffff */
[----:B------:R-:W-:Y:S05]  /*14f10*/  BRA `(.L_x_5858) ;  /* 0xffffffb400847947 */ /* 0x000fea000383ffff */
.L_x_5755:
[----:B------:R-:W-:Y:S01]  /*14f20*/  BSSY B0, `(.L_x_5859) ;  /* 0x0000008000007945 */ /* 0x000fe20003800000 */
[----:B------:R-:W-:Y:S01]  /*14f30*/  MOV R13, R6 ;  /* 0x00000006000d7202 */ /* 0x000fe20000000f00 */
[----:B------:R-:W-:Y:S02]  /*14f40*/  IMAD.MOV.U32 R12, RZ, RZ, RZ ;  /* 0x000000ffff0c7224 */ /* 0x000fe400078e00ff */
[----:B------:R-:W-:Y:S02]  /*14f50*/  IMAD.MOV.U32 R11, RZ, RZ, 0x181f ;  /* 0x0000181fff0b7424 */ /* 0x000fe400078e00ff */
[----:B------:R-:W-:-:S07]  /*14f60*/  IMAD.MOV.U32 R15, RZ, RZ, -0x1 ;  /* 0xffffffffff0f7424 */ /* 0x000fce00078e00ff */
[----:B-1----:R-:W-:Y:S05]  /*14f70*/  WARPSYNC.COLLECTIVE R15, `(.L_x_5860) ;  /* 0x000000000f087348 */ /* 0x002fea0003c00000 */
[----:B------:R0:W2:Y:S02]  /*14f80*/  SHFL.IDX P6, R14, R13, R12, R11 ;  /* 0x0000000c0d0e7389 */ /* 0x0000a400000c000b */
[----:B012---:R-:W-:Y:S01]  /*14f90*/  ENDCOLLECTIVE ;  /* 0x000000000000791b */ /* 0x007fe20003800000 */
.L_x_5860:
[----:B------:R-:W-:Y:S05]  /*14fa0*/  BSYNC B0 ;  /* 0x0000000000007941 */ /* 0x000fea0003800000 */
.L_x_5859:
        /* <DEDUP_REMOVED lines=13> */
.L_x_5861:
[----:B------:R-:W-:Y:S01]  /*15080*/  MOV R13, R6 ;  /* 0x00000006000d7202 */ /* 0x000fe20000000f00 */
        /* <DEDUP_REMOVED lines=8> */
.L_x_5862:
        /* <DEDUP_REMOVED lines=17> */
.L_x_5863:
[----:B------:R-:W-:Y:S02]  /*15220*/  IMAD.MOV.U32 R13, RZ, RZ, R6 ;  /* 0x000000ffff0d7224 */ /* 0x000fe400078e0006 */
[----:B------:R-:W-:Y:S01]  /*15230*/  IMAD.MOV.U32 R12, RZ, RZ, 0x2 ;  /* 0x00000002ff0c7424 */ /* 0x000fe200078e00ff */
[----:B------:R-:W-:-:S13]  /*15240*/  IADD3 R2, P3, R14, R0, RZ ;  /* 0x000000000e027210 */ /* 0x000fda0007f7e0ff */
[----:B------:R-:W-:Y:S05]  /*15250*/  WARPSYNC.COLLECTIVE R15, `(.L_x_5864) ;  /* 0x000000000f087348 */ /* 0x000fea0003c00000 */
[----:B------:R0:W1:Y:S02]  /*15260*/  SHFL.IDX P6, R14, R13, R12, R11 ;  /* 0x0000000c0d0e7389 */ /* 0x00006400000c000b */
[----:B01----:R-:W-:Y:S01]  /*15270*/  ENDCOLLECTIVE ;  /* 0x000000000000791b */ /* 0x003fe20003800000 */
.L_x_5864:
        /* <DEDUP_REMOVED lines=17> */
.L_x_5865:
[----:B------:R-:W-:Y:S02]  /*15390*/  IMAD.MOV.U32 R13, RZ, RZ, R6 ;  /* 0x000000ffff0d7224 */ /* 0x000fe400078e0006 */
[----:B------:R-:W-:Y:S01]  /*153a0*/  IMAD.MOV.U32 R12, RZ, RZ, 0x3 ;  /* 0x00000003ff0c7424 */ /* 0x000fe200078e00ff */
[----:B------:R-:W-:-:S13]  /*153b0*/  IADD3 R2, P3, R14, R0, RZ ;  /* 0x000000000e027210 */ /* 0x000fda0007f7e0ff */
[----:B------:R-:W-:Y:S05]  /*153c0*/  WARPSYNC.COLLECTIVE R15, `(.L_x_5866) ;  /* 0x000000000f087348 */ /* 0x000fea0003c00000 */
[----:B------:R0:W1:Y:S02]  /*153d0*/  SHFL.IDX P6, R14, R13, R12, R11 ;  /* 0x0000000c0d0e7389 */ /* 0x00006400000c000b */
[----:B01----:R-:W-:Y:S01]  /*153e0*/  ENDCOLLECTIVE ;  /* 0x000000000000791b */ /* 0x003fe20003800000 */
.L_x_5866:
        /* <DEDUP_REMOVED lines=17> */
.L_x_5867:
[----:B------:R-:W-:Y:S02]  /*15500*/  IMAD.MOV.U32 R13, RZ, RZ, R6 ;  /* 0x000000ffff0d7224 */ /* 0x000fe400078e0006 */
[----:B------:R-:W-:Y:S01]  /*15510*/  IMAD.MOV.U32 R12, RZ, RZ, 0x4 ;  /* 0x00000004ff0c7424 */ /* 0x000fe200078e00ff */
[----:B------:R-:W-:-:S13]  /*15520*/  IADD3 R2, P3, R14, R0, RZ ;  /* 0x000000000e027210 */ /* 0x000fda0007f7e0ff */
[----:B------:R-:W-:Y:S05]  /*15530*/  WARPSYNC.COLLECTIVE R15, `(.L_x_5868) ;  /* 0x000000000f087348 */ /* 0x000fea0003c00000 */
[----:B------:R0:W1:Y:S02]  /*15540*/  SHFL.IDX P6, R14, R13, R12, R11 ;  /* 0x0000000c0d0e7389 */ /* 0x00006400000c000b */
[----:B01----:R-:W-:Y:S01]  /*15550*/  ENDCOLLECTIVE ;  /* 0x000000000000791b */ /* 0x003fe20003800000 */
.L_x_5868:
        /* <DEDUP_REMOVED lines=17> */
.L_x_5869:
[----:B------:R-:W-:Y:S02]  /*15670*/  IMAD.MOV.U32 R13, RZ, RZ, R6 ;  /* 0x000000ffff0d7224 */ /* 0x000fe400078e0006 */
[----:B------:R-:W-:Y:S01]  /*15680*/  IMAD.MOV.U32 R12, RZ, RZ, 0x5 ;  /* 0x00000005ff0c7424 */ /* 0x000fe200078e00ff */
[----:B------:R-:W-:-:S13]  /*15690*/  IADD3 R2, P3, R14, R0, RZ ;  /* 0x000000000e027210 */ /* 0x000fda0007f7e0ff */
[----:B------:R-:W-:Y:S05]  /*156a0*/  WARPSYNC.COLLECTIVE R15, `(.L_x_5870) ;  /* 0x000000000f087348 */ /* 0x000fea0003c00000 */
[----:B------:R0:W1:Y:S02]  /*156b0*/  SHFL.IDX P6, R14, R13, R12, R11 ;  /* 0x0000000c0d0e7389 */ /* 0x00006400000c000b */
[----:B01----:R-:W-:Y:S01]  /*156c0*/  ENDCOLLECTIVE ;  /* 0x000000000000791b */ /* 0x003fe20003800000 */
.L_x_5870:
        /* <DEDUP_REMOVED lines=12> */
.L_x_5871:
        /* <DEDUP_REMOVED lines=9> */
.L_x_5762:
[----:B0-----:R0:W2:Y:S02]  /*15820*/  SYNCS.PHASECHK.TRANS64.TRYWAIT P0, [R10+URZ+0x32440], R20 ;  /* 0x032440140a0075a7 */ /* 0x0010a4000800017f */
[----:B--2---:R-:W-:Y:S05]  /*15830*/  @!P0 NANOSLEEP.SYNCS 0x989680 ;  /* 0x009896800000895d */ /* 0x004fea0003900000 */
[----:B------:R-:W2:Y:S02]  /*15840*/  @!P0 SYNCS.PHASECHK.TRANS64 P0, [R10+URZ+0x32440], R20 ;  /* 0x032440140a0085a7 */ /* 0x000ea4000800007f */
[----:B--2---:R-:W-:Y:S05]  /*15850*/  @!P0 BRA `(.L_x_5762) ;  /* 0xfffffffc00f08947 */ /* 0x004fea000383ffff */
[----:B------:R-:W-:Y:S05]  /*15860*/  BRA `(.L_x_5873) ;  /* 0xffffffb8000c7947 */ /* 0x000fea000383ffff */
.L_x_5763:
[----:B------:R-:W-:Y:S01]  /*15870*/  BSSY B1, `(.L_x_5874) ;  /* 0x0000008000017945 */ /* 0x000fe20003800000 */
[----:B------:R-:W-:Y:S01]  /*15880*/  IMAD.MOV.U32 R13, RZ, RZ, R8 ;  /* 0x000000ffff0d7224 */ /* 0x000fe200078e0008 */
[----:B------:R-:W-:Y:S01]  /*15890*/  MOV R11, 0x181f ;  /* 0x0000181f000b7802 */ /* 0x000fe20000000f00 */
[----:B------:R-:W-:Y:S02]  /*158a0*/  IMAD.MOV.U32 R12, RZ, RZ, RZ ;  /* 0x000000ffff0c7224 */ /* 0x000fe400078e00ff */
[----:B------:R-:W-:-:S07]  /*158b0*/  IMAD.MOV.U32 R15, RZ, RZ, -0x1 ;  /* 0xffffffffff0f7424 */ /* 0x000fce00078e00ff */
[----:B01----:R-:W-:Y:S05]  /*158c0*/  WARPSYNC.COLLECTIVE R15, `(.L_x_5875) ;  /* 0x000000000f087348 */ /* 0x003fea0003c00000 */
[----:B------:R2:W3:Y:S02]  /*158d0*/  SHFL.IDX P6, R14, R13, R12, R11 ;  /* 0x0000000c0d0e7389 */ /* 0x0004e400000c000b */
[----:B0123--:R-:W-:Y:S01]  /*158e0*/  ENDCOLLECTIVE ;  /* 0x000000000000791b */ /* 0x00ffe20003800000 */
.L_x_5875:
[----:B------:R-:W-:Y:S05]  /*158f0*/  BSYNC B1 ;  /* 0x0000000000017941 */ /* 0x000fea0003800000 */
.L_x_5874:
        /* <DEDUP_REMOVED lines=9> */
.L_x_5876:
[----:B------:R-:W-:Y:S02]  /*15990*/  IMAD.MOV.U32 R13, RZ, RZ, R8 ;  /* 0x000000ffff0d7224 */ /* 0x000fe400078e0008 */
[----:B------:R-:W-:Y:S02]  /*159a0*/  IMAD.MOV.U32 R12, RZ, RZ, 0x1 ;  /* 0x00000001ff0c7424 */ /* 0x000fe400078e00ff */
[----:B------:R-:W-:-:S07]  /*159b0*/  IMAD.MOV.U32 R2, RZ, RZ, R14 ;  /* 0x000000ffff027224 */ /* 0x000fce00078e000e */
[----:B------:R-:W-:Y:S05]  /*159c0*/  WARPSYNC.COLLECTIVE R15, `(.L_x_5877) ;  /* 0x000000000f087348 */ /* 0x000fea0003c00000 */
[----:B------:R0:W1:Y:S02]  /*159d0*/  SHFL.IDX P6, R14, R13, R12, R11 ;  /* 0x0000000c0d0e7389 */ /* 0x00006400000c000b */
[----:B01----:R-:W-:Y:S01]  /*159e0*/  ENDCOLLECTIVE ;  /* 0x000000000000791b */ /* 0x003fe20003800000 */
.L_x_5877:
        /* <DEDUP_REMOVED lines=11> */
.L_x_5878:
[----:B------:R-:W-:Y:S02]  /*15aa0*/  IMAD.MOV.U32 R13, RZ, RZ, R8 ;  /* 0x000000ffff0d7224 */ /* 0x000fe400078e0008 */
[----:B------:R-:W-:Y:S02]  /*15ab0*/  IMAD.MOV.U32 R12, RZ, RZ, 0x2 ;  /* 0x00000002ff0c7424 */ /* 0x000fe400078e00ff */
[----:B------:R-:W-:-:S07]  /*15ac0*/  IMAD.MOV.U32 R2, RZ, RZ, R14 ;  /* 0x000000ffff027224 */ /* 0x000fce00078e000e */
[----:B------:R-:W-:Y:S05]  /*15ad0*/  WARPSYNC.COLLECTIVE R15, `(.L_x_5879) ;  /* 0x000000000f087348 */ /* 0x000fea0003c00000 */
[----:B------:R0:W1:Y:S02]  /*15ae0*/  SHFL.IDX P6, R14, R13, R12, R11 ;  /* 0x0000000c0d0e7389 */ /* 0x00006400000c000b */
[----:B01----:R-:W-:Y:S01]  /*15af0*/  ENDCOLLECTIVE ;  /* 0x000000000000791b */ /* 0x003fe20003800000 */
.L_x_5879:
        /* <DEDUP_REMOVED lines=11> */
.L_x_5880:
[----:B------:R-:W-:Y:S02]  /*15bb0*/  IMAD.MOV.U32 R13, RZ, RZ, R8 ;  /* 0x000000ffff0d7224 */ /* 0x000fe400078e0008 */
[----:B------:R-:W-:Y:S02]  /*15bc0*/  IMAD.MOV.U32 R12, RZ, RZ, 0x3 ;  /* 0x00000003ff0c7424 */ /* 0x000fe400078e00ff */
[----:B------:R-:W-:-:S07]  /*15bd0*/  IMAD.MOV.U32 R2, RZ, RZ, R14 ;  /* 0x000000ffff027224 */ /* 0x000fce00078e000e */
[----:B------:R-:W-:Y:S05]  /*15be0*/  WARPSYNC.COLLECTIVE R15, `(.L_x_5881) ;  /* 0x000000000f087348 */ /* 0x000fea0003c00000 */
[----:B------:R0:W1:Y:S02]  /*15bf0*/  SHFL.IDX P6, R14, R13, R12, R11 ;  /* 0x0000000c0d0e7389 */ /* 0x00006400000c000b */
[----:B01----:R-:W-:Y:S01]  /*15c00*/  ENDCOLLECTIVE ;  /* 0x000000000000791b */ /* 0x003fe20003800000 */
.L_x_5881:
        /* <DEDUP_REMOVED lines=11> */
.L_x_5882:
[----:B------:R-:W-:Y:S02]  /*15cc0*/  IMAD.MOV.U32 R13, RZ, RZ, R8 ;  /* 0x000000ffff0d7224 */ /* 0x000fe400078e0008 */
[----:B------:R-:W-:Y:S01]  /*15cd0*/  IMAD.MOV.U32 R12, RZ, RZ, 0x4 ;  /* 0x00000004ff0c7424 */ /* 0x000fe200078e00ff */
[----:B------:R-:W-:-:S07]  /*15ce0*/  MOV R2, R14 ;  /* 0x0000000e00027202 */ /* 0x000fce0000000f00 */
[----:B------:R-:W-:Y:S05]  /*15cf0*/  WARPSYNC.COLLECTIVE R15, `(.L_x_5883) ;  /* 0x000000000f087348 */ /* 0x000fea0003c00000 */
[----:B------:R0:W1:Y:S02]  /*15d00*/  SHFL.IDX P6, R14, R13, R12, R11 ;  /* 0x0000000c0d0e7389 */ /* 0x00006400000c000b */
[----:B01----:R-:W-:Y:S01]  /*15d10*/  ENDCOLLECTIVE ;  /* 0x000000000000791b */ /* 0x003fe20003800000 */
.L_x_5883:
        /* <DEDUP_REMOVED lines=11> */
.L_x_5884:
[----:B------:R-:W-:Y:S02]  /*15dd0*/  IMAD.MOV.U32 R13, RZ, RZ, R8 ;  /* 0x000000ffff0d7224 */ /* 0x000fe400078e0008 */
[----:B------:R-:W-:Y:S02]  /*15de0*/  IMAD.MOV.U32 R12, RZ, RZ, 0x5 ;  /* 0x00000005ff0c7424 */ /* 0x000fe400078e00ff */
[----:B------:R-:W-:-:S07]  /*15df0*/  IMAD.MOV.U32 R2, RZ, RZ, R14 ;  /* 0x000000ffff027224 */ /* 0x000fce00078e000e */
[----:B------:R-:W-:Y:S05]  /*15e00*/  WARPSYNC.COLLECTIVE R15, `(.L_x_5885) ;  /* 0x000000000f087348 */ /* 0x000fea0003c00000 */
[----:B------:R0:W1:Y:S02]  /*15e10*/  SHFL.IDX P6, R14, R13, R12, R11 ;  /* 0x0000000c0d0e7389 */ /* 0x00006400000c000b */
[----:B01----:R-:W-:Y:S01]  /*15e20*/  ENDCOLLECTIVE ;  /* 0x000000000000791b */ /* 0x003fe20003800000 */
.L_x_5885:
        /* <DEDUP_REMOVED lines=11> */
.L_x_5886:
[----:B------:R-:W-:Y:S05]  /*15ee0*/  BRA `(.L_x_5887) ;  /* 0xffffffb4003c7947 */ /* 0x000fea000383ffff */
.L_x_5768:
[----:B----4-:R4:W0:Y:S02]  /*15ef0*/  SYNCS.PHASECHK.TRANS64.TRYWAIT P0, [R10+URZ+0x32460], R20 ;  /* 0x032460140a0075a7 */ /* 0x010824000800017f */
[----:B0-----:R-:W-:Y:S05]  /*15f00*/  @!P0 NANOSLEEP.SYNCS 0x989680 ;  /* 0x009896800000895d */ /* 0x001fea0003900000 */
[----:B------:R-:W0:Y:S02]  /*15f10*/  @!P0 SYNCS.PHASECHK.TRANS64 P0, [R10+URZ+0x32460], R20 ;  /* 0x032460140a0085a7 */ /* 0x000e24000800007f */
[----:B0-----:R-:W-:Y:S05]  /*15f20*/  @!P0 BRA `(.L_x_5768) ;  /* 0xfffffffc00f08947 */ /* 0x001fea000383ffff */
[----:B------:R-:W-:Y:S05]  /*15f30*/  BRA `(.L_x_5888) ;  /* 0xffffffb400887947 */ /* 0x000fea000383ffff */
.L_x_5769:
[----:B------:R-:W-:Y:S01]  /*15f40*/  BSSY B1, `(.L_x_5889) ;  /* 0x0000008000017945 */ /* 0x000fe20003800000 */
[----:B------:R-:W-:Y:S01]  /*15f50*/  IMAD.MOV.U32 R13, RZ, RZ, R25 ;  /* 0x000000ffff0d7224 */ /* 0x000fe200078e0019 */
[----:B------:R-:W-:Y:S01]  /*15f60*/  MOV R12, RZ ;  /* 0x000000ff000c7202 */ /* 0x000fe20000000f00 */
[----:B------:R-:W-:Y:S02]  /*15f70*/  IMAD.MOV.U32 R11, RZ, RZ, 0x181f ;  /* 0x0000181fff0b7424 */ /* 0x000fe400078e00ff */
[----:B------:R-:W-:-:S07]  /*15f80*/  IMAD.MOV.U32 R15, RZ, RZ, -0x1 ;  /* 0xffffffffff0f7424 */ /* 0x000fce00078e00ff */
[----:B---3--:R-:W-:Y:S05]  /*15f90*/  WARPSYNC.COLLECTIVE R15, `(.L_x_5890) ;  /* 0x000000000f087348 */ /* 0x008fea0003c00000 */
[----:B------:R0:W1:Y:S02]  /*15fa0*/  SHFL.IDX P6, R14, R13, R12, R11 ;  /* 0x0000000c0d0e7389 */ /* 0x00006400000c000b */
[----:B01-3--:R-:W-:Y:S01]  /*15fb0*/  ENDCOLLECTIVE ;  /* 0x000000000000791b */ /* 0x00bfe20003800000 */
.L_x_5890:
[----:B------:R-:W-:Y:S05]  /*15fc0*/  BSYNC B1 ;  /* 0x0000000000017941 */ /* 0x000fea0003800000 */
.L_x_5889:
        /* <DEDUP_REMOVED lines=9> */
.L_x_5891:
[----:B------:R-:W-:Y:S02]  /*16060*/  IMAD.MOV.U32 R13, RZ, RZ, R25 ;  /* 0x000000ffff0d7224 */ /* 0x000fe400078e0019 */
[----:B------:R-:W-:Y:S01]  /*16070*/  IMAD.MOV.U32 R12, RZ, RZ, 0x1 ;  /* 0x00000001ff0c7424 */ /* 0x000fe200078e00ff */
[----:B------:R-:W-:-:S13]  /*16080*/  IADD3 R2, P0, R14, R0, RZ ;  /* 0x000000000e027210 */ /* 0x000fda0007f1e0ff */
[----:B------:R-:W-:Y:S05]  /*16090*/  WARPSYNC.COLLECTIVE R15, `(.L_x_5892) ;  /* 0x000000000f087348 */ /* 0x000fea0003c00000 */
[----:B------:R0:W1:Y:S02]  /*160a0*/  SHFL.IDX P6, R14, R13, R12, R11 ;  /* 0x0000000c0d0e7389 */ /* 0x00006400000c000b */
[----:B01----:R-:W-:Y:S01]  /*160b0*/  ENDCOLLECTIVE ;  /* 0x000000000000791b */ /* 0x003fe20003800000 */
.L_x_5892:
        /* <DEDUP_REMOVED lines=13> */
.L_x_5893:
[----:B------:R-:W-:Y:S02]  /*16190*/  IMAD.MOV.U32 R13, RZ, RZ, R25 ;  /* 0x000000ffff0d7224 */ /* 0x000fe400078e0019 */
[----:B------:R-:W-:Y:S01]  /*161a0*/  IMAD.MOV.U32 R12, RZ, RZ, 0x2 ;  /* 0x00000002ff0c7424 */ /* 0x000fe200078e00ff */
[----:B------:R-:W-:-:S13]  /*161b0*/  IADD3 R2, P0, R14, R0, RZ ;  /* 0x000000000e027210 */ /* 0x000fda0007f1e0ff */
[----:B------:R-:W-:Y:S05]  /*161c0*/  WARPSYNC.COLLECTIVE R15, `(.L_x_5894) ;  /* 0x000000000f087348 */ /* 0x000fea0003c00000 */
[----:B------:R0:W1:Y:S02]  /*161d0*/  SHFL.IDX P6, R14, R13, R12, R11 ;  /* 0x0000000c0d0e7389 */ /* 0x00006400000c000b */
[----:B01----:R-:W-:Y:S01]  /*161e0*/  ENDCOLLECTIVE ;  /* 0x000000000000791b */ /* 0x003fe20003800000 */
.L_x_5894:
        /* <DEDUP_REMOVED lines=13> */
.L_x_5895:
[----:B------:R-:W-:Y:S02]  /*162c0*/  IMAD.MOV.U32 R13, RZ, RZ, R25 ;  /* 0x000000ffff0d7224 */ /* 0x000fe400078e0019 */
[----:B------:R-:W-:Y:S02]  /*162d0*/  IMAD.MOV.U32 R12, RZ, RZ, 0x3 ;  /* 0x00000003ff0c7424 */ /* 0x000fe400078e00ff */
[----:B------:R-:W-:-:S07]  /*162e0*/  IMAD.MOV.U32 R8, RZ, RZ, R14 ;  /* 0x000000ffff087224 */ /* 0x000fce00078e000e */
[----:B------:R-:W-:Y:S05]  /*162f0*/  WARPSYNC.COLLECTIVE R15, `(.L_x_5896) ;  /* 0x000000000f087348 */ /* 0x000fea0003c00000 */
[----:B------:R0:W1:Y:S02]  /*16300*/  SHFL.IDX P6, R14, R13, R12, R11 ;  /* 0x0000000c0d0e7389 */ /* 0x00006400000c000b */
[----:B01----:R-:W-:Y:S01]  /*16310*/  ENDCOLLECTIVE ;  /* 0x000000000000791b */ /* 0x003fe20003800000 */
.L_x_5896:
        /* <DEDUP_REMOVED lines=14> */
.L_x_5897:
[----:B------:R-:W-:Y:S01]  /*16400*/  MOV R13, R25 ;  /* 0x00000019000d7202 */ /* 0x000fe20000000f00 */
[----:B------:R-:W-:Y:S01]  /*16410*/  IMAD.MOV.U32 R12, RZ, RZ, 0x4 ;  /* 0x00000004ff0c7424 */ /* 0x000fe200078e00ff */
[----:B------:R-:W-:-:S13]  /*16420*/  IADD3 R2, P0, R14, R0, RZ ;  /* 0x000000000e027210 */ /* 0x000fda0007f1e0ff */
[----:B------:R-:W-:Y:S05]  /*16430*/  WARPSYNC.COLLECTIVE R15, `(.L_x_5898) ;  /* 0x000000000f087348 */ /* 0x000fea0003c00000 */
[----:B------:R0:W1:Y:S02]  /*16440*/  SHFL.IDX P6, R14, R13, R12, R11 ;  /* 0x0000000c0d0e7389 */ /* 0x00006400000c000b */
[----:B01----:R-:W-:Y:S01]  /*16450*/  ENDCOLLECTIVE ;  /* 0x000000000000791b */ /* 0x003fe20003800000 */
.L_x_5898:
        /* <DEDUP_REMOVED lines=13> */
.L_x_5899:
[----:B------:R-:W-:Y:S02]  /*16530*/  IMAD.MOV.U32 R13, RZ, RZ, R25 ;  /* 0x000000ffff0d7224 */ /* 0x000fe400078e0019 */
[----:B------:R-:W-:Y:S01]  /*16540*/  IMAD.MOV.U32 R12, RZ, RZ, 0x5 ;  /* 0x00000005ff0c7424 */ /* 0x000fe200078e00ff */
[----:B------:R-:W-:-:S13]  /*16550*/  IADD3 R2, P0, R14, R0, RZ ;  /* 0x000000000e027210 */ /* 0x000fda0007f1e0ff */
[----:B------:R-:W-:Y:S05]  /*16560*/  WARPSYNC.COLLECTIVE R15, `(.L_x_5900) ;  /* 0x000000000f087348 */ /* 0x000fea0003c00000 */
[----:B------:R0:W1:Y:S02]  /*16570*/  SHFL.IDX P6, R14, R13, R12, R11 ;  /* 0x0000000c0d0e7389 */ /* 0x00006400000c000b */
[----:B01----:R-:W-:Y:S01]  /*16580*/  ENDCOLLECTIVE ;  /* 0x000000000000791b */ /* 0x003fe20003800000 */
.L_x_5900:
        /* <DEDUP_REMOVED lines=13> */
.L_x_5901:
[----:B------:R-:W-:Y:S05]  /*16660*/  BRA `(.L_x_5902) ;  /* 0xffffffb000d07947 */ /* 0x000fea000383ffff */
.L_x_5777:
        /* <DEDUP_REMOVED lines=8> */
.L_x_5904:
[----:B------:R-:W-:Y:S05]  /*166f0*/  BSYNC B0 ;  /* 0x0000000000007941 */ /* 0x000fea0003800000 */
.L_x_5903:
[----:B------:R-:W-:Y:S01]  /*16700*/  IMAD.MOV.U32 R13, RZ, RZ, R16 ;  /* 0x000000ffff0d7224 */ /* 0x000fe200078e0010 */
[----:B------:R-:W-:Y:S01]  /*16710*/  MOV R0, R14 ;  /* 0x0000000e00007202 */ /* 0x000fe20000000f00 */
[----:B------:R-:W-:Y:S02]  /*16720*/  IMAD.MOV.U32 R12, RZ, RZ, 0x1 ;  /* 0x00000001ff0c7424 */ /* 0x000fe400078e00ff */
[----:B------:R-:W-:Y:S02]  /*16730*/  IMAD.MOV.U32 R11, RZ, RZ, 0x1f ;  /* 0x0000001fff0b7424 */ /* 0x000fe400078e00ff */
[----:B------:R-:W-:Y:S02]  /*16740*/  IMAD.MOV.U32 R15, RZ, RZ, -0x1 ;  /* 0xffffffffff0f7424 */ /* 0x000fe400078e00ff */
[----:B------:R-:W-:-:S07]  /*16750*/  IMAD.IADD R5, R19, 0x1, R8 ;  /* 0x0000000113057824 */ /* 0x000fce00078e0208 */
[----:B------:R-:W-:Y:S05]  /*16760*/  WARPSYNC.COLLECTIVE R15, `(.L_x_5905) ;  /* 0x000000000f087348 */ /* 0x000fea0003c00000 */
[----:B------:R0:W1:Y:S02]  /*16770*/  SHFL.IDX P6, R14, R13, R12, R11 ;  /* 0x0000000c0d0e7389 */ /* 0x00006400000c000b */
[----:B01----:R-:W-:Y:S01]  /*16780*/  ENDCOLLECTIVE ;  /* 0x000000000000791b */ /* 0x003fe20003800000 */
.L_x_5905:
        /* <DEDUP_REMOVED lines=18> */
.L_x_5906:
[----:B------:R-:W-:Y:S02]  /*168b0*/  MOV R12, 0x2 ;  /* 0x00000002000c7802 */ /* 0x000fe40000000f00 */
[----:B------:R-:W-:-:S05]  /*168c0*/  SEL R6, R14, RZ, P1 ;  /* 0x000000ff0e067207 */ /* 0x000fca0000800000 */
[----:B------:R-:W-:-:S04]  /*168d0*/  IMAD.IADD R6, R5, 0x1, R6 ;  /* 0x0000000105067824 */ /* 0x000fc800078e0206 */
[----:B------:R-:W-:-:S07]  /*168e0*/  IMAD.MOV.U32 R13, RZ, RZ, R6 ;  /* 0x000000ffff0d7224 */ /* 0x000fce00078e0006 */
[----:B------:R-:W-:Y:S05]  /*168f0*/  WARPSYNC.COLLECTIVE R15, `(.L_x_5907) ;  /* 0x000000000f087348 */ /* 0x000fea0003c00000 */
[----:B------:R0:W1:Y:S02]  /*16900*/  SHFL.UP P6, R14, R13, R12, R11 ;  /* 0x0400000c0d0e7389 */ /* 0x00006400000c000b */
[----:B01----:R-:W-:Y:S01]  /*16910*/  ENDCOLLECTIVE ;  /* 0x000000000000791b */ /* 0x003fe20003800000 */
.L_x_5907:
[----:B------:R-:W-:Y:S01]  /*16920*/  IMAD.MOV.U32 R12, RZ, RZ, 0x4 ;  /* 0x00000004ff0c7424 */ /* 0x000fe200078e00ff */
[----:B------:R-:W-:-:S05]  /*16930*/  SEL R7, R14, RZ, P2 ;  /* 0x000000ff0e077207 */ /* 0x000fca0001000000 */
[----:B------:R-:W-:-:S04]  /*16940*/  IMAD.IADD R7, R6, 0x1, R7 ;  /* 0x0000000106077824 */ /* 0x000fc800078e0207 */
[----:B------:R-:W-:-:S07]  /*16950*/  IMAD.MOV.U32 R13, RZ, RZ, R7 ;  /* 0x000000ffff0d7224 */ /* 0x000fce00078e0007 */
[----:B------:R-:W-:Y:S05]  /*16960*/  WARPSYNC.COLLECTIVE R15, `(.L_x_5908) ;  /* 0x000000000f087348 */ /* 0x000fea0003c00000 */
[----:B------:R0:W1:Y:S02]  /*16970*/  SHFL.UP P6, R14, R13, R12, R11 ;  /* 0x0400000c0d0e7389 */ /* 0x00006400000c000b */
[----:B01----:R-:W-:Y:S01]  /*16980*/  ENDCOLLECTIVE ;  /* 0x000000000000791b */ /* 0x003fe20003800000 */
.L_x_5908:
[----:B------:R-:W-:Y:S01]  /*16990*/  IMAD.MOV.U32 R12, RZ, RZ, 0x8 ;  /* 0x00000008ff0c7424 */ /* 0x000fe200078e00ff */
[----:B------:R-:W-:-:S05]  /*169a0*/  SEL R2, R14, RZ, P3 ;  /* 0x000000ff0e027207 */ /* 0x000fca0001800000 */
[----:B------:R-:W-:-:S04]  /*169b0*/  IMAD.IADD R2, R7, 0x1, R2 ;  /* 0x0000000107027824 */ /* 0x000fc800078e0202 */
[----:B------:R-:W-:-:S07]  /*169c0*/  IMAD.MOV.U32 R13, RZ, RZ, R2 ;  /* 0x000000ffff0d7224 */ /* 0x000fce00078e0002 */
[----:B------:R-:W-:Y:S05]  /*169d0*/  WARPSYNC.COLLECTIVE R15, `(.L_x_5909) ;  /* 0x000000000f087348 */ /* 0x000fea0003c00000 */
[----:B------:R0:W1:Y:S02]  /*169e0*/  SHFL.UP P6, R14, R13, R12, R11 ;  /* 0x0400000c0d0e7389 */ /* 0x00006400000c000b */
[----:B01----:R-:W-:Y:S01]  /*169f0*/  ENDCOLLECTIVE ;  /* 0x000000000000791b */ /* 0x003fe20003800000 */
.L_x_5909:
[----:B------:R-:W-:Y:S01]  /*16a00*/  IMAD.MOV.U32 R12, RZ, RZ, 0x10 ;  /* 0x00000010ff0c7424 */ /* 0x000fe200078e00ff */
[----:B------:R-:W-:-:S05]  /*16a10*/  SEL R3, R14, RZ, P4 ;  /* 0x000000ff0e037207 */ /* 0x000fca0002000000 */
[----:B------:R-:W-:-:S04]  /*16a20*/  IMAD.IADD R3, R2, 0x1, R3 ;  /* 0x0000000102037824 */ /* 0x000fc800078e0203 */
[----:B------:R-:W-:-:S07]  /*16a30*/  IMAD.MOV.U32 R13, RZ, RZ, R3 ;  /* 0x000000ffff0d7224 */ /* 0x000fce00078e0003 */
[----:B------:R-:W-:Y:S05]  /*16a40*/  WARPSYNC.COLLECTIVE R15, `(.L_x_5910) ;  /* 0x000000000f087348 */ /* 0x000fea0003c00000 */
[----:B------:R0:W1:Y:S02]  /*16a50*/  SHFL.UP P6, R14, R13, R12, R11 ;  /* 0x0400000c0d0e7389 */ /* 0x00006400000c000b */
[----:B01----:R-:W-:Y:S01]  /*16a60*/  ENDCOLLECTIVE ;  /* 0x000000000000791b */ /* 0x003fe20003800000 */
.L_x_5910:
        /* <DEDUP_REMOVED lines=8> */
.L_x_5911:
[----:B------:R-:W-:Y:S05]  /*16af0*/  BRA `(.L_x_5912) ;  /* 0xffffffb400287947 */ /* 0x000fea000383ffff */
.L_x_5782:
[----:B------:R-:W-:Y:S01]  /*16b00*/  BSSY B0, `(.L_x_5913) ;  /* 0x0000008000007945 */ /* 0x000fe20003800000 */
[----:B-----5:R-:W-:Y:S02]  /*16b10*/  IMAD.MOV.U32 R13, RZ, RZ, R5 ;  /* 0x000000ffff0d7224 */ /* 0x020fe400078e0005 */
[----:B------:R-:W-:Y:S02]  /*16b20*/  IMAD.MOV.U32 R12, RZ, RZ, 0x1 ;  /* 0x00000001ff0c7424 */ /* 0x000fe400078e00ff */
[----:B------:R-:W-:Y:S02]  /*16b30*/  IMAD.MOV.U32 R11, RZ, RZ, RZ ;  /* 0x000000ffff0b7224 */ /* 0x000fe400078e00ff */
[----:B------:R-:W-:-:S07]  /*16b40*/  IMAD.MOV.U32 R15, RZ, RZ, -0x1 ;  /* 0xffffffffff0f7424 */ /* 0x000fce00078e00ff */
[----:B01234-:R-:W-:Y:S05]  /*16b50*/  WARPSYNC.COLLECTIVE R15, `(.L_x_5914) ;  /* 0x000000000f087348 */ /* 0x01ffea0003c00000 */
[----:B------:R0:W0:Y:S02]  /*16b60*/  SHFL.UP P6, R14, R13, R12, R11 ;  /* 0x0400000c0d0e7389 */ /* 0x00002400000c000b */
[----:B01234-:R-:W-:Y:S01]  /*16b70*/  ENDCOLLECTIVE ;  /* 0x000000000000791b */ /* 0x01ffe20003800000 */
.L_x_5914:
[----:B------:R-:W-:Y:S05]  /*16b80*/  BSYNC B0 ;  /* 0x0000000000007941 */ /* 0x000fea0003800000 */
.L_x_5913:
        /* <DEDUP_REMOVED lines=8> */
.L_x_5915:
[----:B------:R-:W-:Y:S01]  /*16c10*/  IMAD.MOV.U32 R12, RZ, RZ, 0x4 ;  /* 0x00000004ff0c7424 */ /* 0x000fe200078e00ff */
[----:B------:R-:W-:-:S05]  /*16c20*/  SEL R2, R14, RZ, P2 ;  /* 0x000000ff0e027207 */ /* 0x000fca0001000000 */
[----:B------:R-:W-:-:S04]  /*16c30*/  IMAD.IADD R2, R13, 0x1, R2 ;  /* 0x000000010d027824 */ /* 0x000fc800078e0202 */
[----:B------:R-:W-:-:S07]  /*16c40*/  IMAD.MOV.U32 R13, RZ, RZ, R2 ;  /* 0x000000ffff0d7224 */ /* 0x000fce00078e0002 */
[----:B------:R-:W-:Y:S05]  /*16c50*/  WARPSYNC.COLLECTIVE R15, `(.L_x_5916) ;  /* 0x000000000f087348 */ /* 0x000fea0003c00000 */
[----:B------:R0:W1:Y:S02]  /*16c60*/  SHFL.UP P6, R14, R13, R12, R11 ;  /* 0x0400000c0d0e7389 */ /* 0x00006400000c000b */
[----:B01----:R-:W-:Y:S01]  /*16c70*/  ENDCOLLECTIVE ;  /* 0x000000000000791b */ /* 0x003fe20003800000 */
.L_x_5916:
[----:B------:R-:W-:Y:S01]  /*16c80*/  IMAD.MOV.U32 R12, RZ, RZ, 0x8 ;  /* 0x00000008ff0c7424 */ /* 0x000fe200078e00ff */
[----:B------:R-:W-:-:S05]  /*16c90*/  SEL R3, R14, RZ, P3 ;  /* 0x000000ff0e037207 */ /* 0x000fca0001800000 */
[----:B------:R-:W-:-:S05]  /*16ca0*/  IMAD.IADD R3, R2, 0x1, R3 ;  /* 0x0000000102037824 */ /* 0x000fca00078e0203 */
[----:B------:R-:W-:-:S07]  /*16cb0*/  MOV R13, R3 ;  /* 0x00000003000d7202 */ /* 0x000fce0000000f00 */
[----:B------:R-:W-:Y:S05]  /*16cc0*/  WARPSYNC.COLLECTIVE R15, `(.L_x_5917) ;  /* 0x000000000f087348 */ /* 0x000fea0003c00000 */
[----:B------:R0:W1:Y:S02]  /*16cd0*/  SHFL.UP P6, R14, R13, R12, R11 ;  /* 0x0400000c0d0e7389 */ /* 0x00006400000c000b */
[----:B01----:R-:W-:Y:S01]  /*16ce0*/  ENDCOLLECTIVE ;  /* 0x000000000000791b */ /* 0x003fe20003800000 */
.L_x_5917:
[----:B------:R-:W-:Y:S01]  /*16cf0*/  IMAD.MOV.U32 R12, RZ, RZ, 0x10 ;  /* 0x00000010ff0c7424 */ /* 0x000fe200078e00ff */
[----:B------:R-:W-:-:S05]  /*16d00*/  SEL R4, R14, RZ, P4 ;  /* 0x000000ff0e047207 */ /* 0x000fca0002000000 */
[----:B------:R-:W-:-:S04]  /*16d10*/  IMAD.IADD R4, R3, 0x1, R4 ;  /* 0x0000000103047824 */ /* 0x000fc800078e0204 */
[----:B------:R-:W-:-:S07]  /*16d20*/  IMAD.MOV.U32 R13, RZ, RZ, R4 ;  /* 0x000000ffff0d7224 */ /* 0x000fce00078e0004 */
[----:B------:R-:W-:Y:S05]  /*16d30*/  WARPSYNC.COLLECTIVE R15, `(.L_x_5918) ;  /* 0x000000000f087348 */ /* 0x000fea0003c00000 */
[----:B------:R0:W1:Y:S02]  /*16d40*/  SHFL.UP P6, R14, R13, R12, R11 ;  /* 0x0400000c0d0e7389 */ /* 0x00006400000c000b */
[----:B01----:R-:W-:Y:S01]  /*16d50*/  ENDCOLLECTIVE ;  /* 0x000000000000791b */ /* 0x003fe20003800000 */
.L_x_5918:
        /* <DEDUP_REMOVED lines=8> */
.L_x_5919:
[----:B------:R-:W-:Y:S05]  /*16de0*/  BRA `(.L_x_5920) ;  /* 0xffffffb400087947 */ /* 0x000fea000383ffff */
.L_x_5784:
[----:B------:R-:W-:Y:S01]  /*16df0*/  BSSY B0, `(.L_x_5921) ;  /* 0x0000006000007945 */ /* 0x000fe20003800000 */
[----:B------:R-:W-:Y:S01]  /*16e00*/  PLOP3.LUT P6, PT, P6, PT, PT, 0x8, 0x0 ;  /* 0x000000000000781c */ /* 0x000fe200037ce170 */
[----:B------:R-:W-:-:S12]  /*16e10*/  IMAD.MOV.U32 R15, RZ, RZ, -0x1 ;  /* 0xffffffffff0f7424 */ /* 0x000fd800078e00ff */
[----:B0123--:R-:W-:Y:S05]  /*16e20*/  WARPSYNC.COLLECTIVE R15, `(.L_x_5922) ;  /* 0x000000000f087348 */ /* 0x00ffea0003c00000 */
[----:B------:R-:W-:Y:S01]  /*16e30*/  VOTE.ANY R14, PT, P6 ;  /* 0x00000000000e7806 */ /* 0x000fe200030e0100 */
[----:B0123--:R-:W-:Y:S06]  /*16e40*/  ENDCOLLECTIVE ;  /* 0x000000000000791b */ /* 0x00ffec0003800000 */
.L_x_5922:
[----:B------:R-:W-:Y:S05]  /*16e50*/  BSYNC B0 ;  /* 0x0000000000007941 */ /* 0x000fea0003800000 */
.L_x_5921:
[----:B------:R-:W-:Y:S01]  /*16e60*/  IMAD.MOV.U32 R2, RZ, RZ, R14 ;  /* 0x000000ffff027224 */ /* 0x000fe200078e000e */
[----:B------:R-:W-:Y:S01]  /*16e70*/  MOV R11, 0x1f ;  /* 0x0000001f000b7802 */ /* 0x000fe20000000f00 */
[----:B------:R-:W-:Y:S02]  /*16e80*/  IMAD.MOV.U32 R13, RZ, RZ, R5 ;  /* 0x000000ffff0d7224 */ /* 0x000fe400078e0005 */
[----:B------:R-:W0:Y:S01]  /*16e90*/  POPC R4, R2 ;  /* 0x0000000200047309 */ /* 0x000e220000000000 */
[----:B------:R-:W-:Y:S02]  /*16ea0*/  IMAD.MOV.U32 R15, RZ, RZ, -0x1 ;  /* 0xffffffffff0f7424 */ /* 0x000fe400078e00ff */
[----:B0-----:R-:W-:-:S07]  /*16eb0*/  IMAD.MOV.U32 R12, RZ, RZ, R4 ;  /* 0x000000ffff0c7224 */ /* 0x001fce00078e0004 */
[----:B------:R-:W-:Y:S05]  /*16ec0*/  WARPSYNC.COLLECTIVE R15, `(.L_x_5923) ;  /* 0x000000000f087348 */ /* 0x000fea0003c00000 */
[----:B------:R0:W1:Y:S02]  /*16ed0*/  SHFL.IDX P6, R14, R13, R12, R11 ;  /* 0x0000000c0d0e7389 */ /* 0x00006400000c000b */
[----:B01----:R-:W-:Y:S01]  /*16ee0*/  ENDCOLLECTIVE ;  /* 0x000000000000791b */ /* 0x003fe20003800000 */
.L_x_5923:
[----:B------:R-:W-:Y:S01]  /*16ef0*/  IMAD.MOV.U32 R5, RZ, RZ, R14 ;  /* 0x000000ffff057224 */ /* 0x000fe200078e000e */
[----:B------:R-:W-:Y:S06]  /*16f00*/  BRA `(.L_x_5924) ;  /* 0xffffffb000f87947 */ /* 0x000fec000383ffff */
.L_x_5786:
[----:B------:R-:W-:Y:S01]  /*16f10*/  BSSY B0, `(.L_x_5925) ;  /* 0x0000007000007945 */ /* 0x000fe20003800000 */
[----:B------:R-:W-:Y:S02]  /*16f20*/  IMAD.MOV.U32 R13, RZ, RZ, R6 ;  /* 0x000000ffff0d7224 */ /* 0x000fe400078e0006 */
[----:B------:R-:W-:Y:S02]  /*16f30*/  IMAD.MOV.U32 R11, RZ, RZ, 0x1f ;  /* 0x0000001fff0b7424 */ /* 0x000fe400078e00ff */
[----:B------:R-:W-:-:S07]  /*16f40*/  IMAD.MOV.U32 R15, RZ, RZ, -0x1 ;  /* 0xffffffffff0f7424 */ /* 0x000fce00078e00ff */
[----:B01234-:R-:W-:Y:S05]  /*16f50*/  WARPSYNC.COLLECTIVE R15, `(.L_x_5926) ;  /* 0x000000000f087348 */ /* 0x01ffea0003c00000 */
[----:B------:R0:W0:Y:S02]  /*16f60*/  SHFL.IDX P6, R14, R13, R12, R11 ;  /* 0x0000000c0d0e7389 */ /* 0x00002400000c000b */
[----:B01234-:R-:W-:Y:S01]  /*16f70*/  ENDCOLLECTIVE ;  /* 0x000000000000791b */ /* 0x01ffe20003800000 */
.L_x_5926:
[----:B------:R-:W-:Y:S05]  /*16f80*/  BSYNC B0 ;  /* 0x0000000000007941 */ /* 0x000fea0003800000 */
.L_x_5925:
[----:B------:R-:W-:Y:S05]  /*16f90*/  BRA `(.L_x_5785) ;  /* 0xffffffb000f07947 */ /* 0x000fea000383ffff */
.L_x_5790:
[----:B0-----:R0:W4:Y:S02]  /*16fa0*/  SYNCS.PHASECHK.TRANS64.TRYWAIT P0, [R5+URZ+0x32420], R0 ;  /* 0x03242000050075a7 */ /* 0x001124000800017f */
[----:B----4-:R-:W-:Y:S05]  /*16fb0*/  @!P0 NANOSLEEP.SYNCS 0x989680 ;  /* 0x009896800000895d */ /* 0x010fea0003900000 */
[----:B------:R-:W4:Y:S02]  /*16fc0*/  @!P0 SYNCS.PHASECHK.TRANS64 P0, [R5+URZ+0x32420], R0 ;  /* 0x03242000050085a7 */ /* 0x000f24000800007f */
[----:B----4-:R-:W-:Y:S05]  /*16fd0*/  @!P0 BRA `(.L_x_5790) ;  /* 0xfffffffc00f08947 */ /* 0x010fea000383ffff */
[----:B------:R-:W-:Y:S05]  /*16fe0*/  BRA `(.L_x_5927) ;  /* 0xffffffb800687947 */ /* 0x000fea000383ffff */
.L_x_5791:
        /* <DEDUP_REMOVED lines=11> */
.L_x_5929:
[----:B------:R-:W-:Y:S05]  /*170a0*/  BSYNC B0 ;  /* 0x0000000000007941 */ /* 0x000fea0003800000 */
.L_x_5928:
[----:B------:R-:W-:Y:S05]  /*170b0*/  BRA `(.L_x_5930) ;  /* 0xffffffb800507947 */ /* 0x000fea000383ffff */
.L_x_5794:
[----:B------:R-:W-:Y:S01]  /*170c0*/  BSSY B1, `(.L_x_5931) ;  /* 0x0000006000017945 */ /* 0x000fe20003800000 */
[----:B------:R-:W-:-:S07]  /*170d0*/  IMAD.MOV.U32 R15, RZ, RZ, -0x1 ;  /* 0xffffffffff0f7424 */ /* 0x000fce00078e00ff */
[----:B0123--:R-:W-:Y:S05]  /*170e0*/  WARPSYNC.COLLECTIVE R15, `(.L_x_5932) ;  /* 0x000000000f0c7348 */ /* 0x00ffea0003c00000 */
[----:B------:R-:W-:Y:S02]  /*170f0*/  ELECT P6, UR62, PT ;  /* 0x00000000003e782f */ /* 0x000fe400038c0000 */
[----:B------:R-:W-:Y:S01]  /*17100*/  MOV R14, UR62 ;  /* 0x0000003e000e7c02 */ /* 0x000fe20008000f00 */
[----:B0123--:R-:W-:Y:S10]  /*17110*/  ENDCOLLECTIVE ;  /* 0x000000000000791b */ /* 0x00fff40003800000 */
.L_x_5932:
[----:B------:R-:W-:Y:S05]  /*17120*/  BSYNC B1 ;  /* 0x0000000000017941 */ /* 0x000fea0003800000 */
.L_x_5931:
[----:B------:R-:W-:Y:S05]  /*17130*/  BRA `(.L_x_5933) ;  /* 0xffffffb800487947 */ /* 0x000fea000383ffff */
.L_x_5796:
[----:B0-----:R0:W4:Y:S02]  /*17140*/  SYNCS.PHASECHK.TRANS64.TRYWAIT P1, [R3+URZ+0x32440], R2 ;  /* 0x03244002030075a7 */ /* 0x001124000802017f */
[----:B----4-:R-:W-:Y:S05]  /*17150*/  @!P1 NANOSLEEP.SYNCS 0x989680 ;  /* 0x009896800000995d */ /* 0x010fea0003900000 */
[----:B------:R-:W4:Y:S02]  /*17160*/  @!P1 SYNCS.PHASECHK.TRANS64 P1, [R3+URZ+0x32440], R2 ;  /* 0x03244002030095a7 */ /* 0x000f24000802007f */
[----:B----4-:R-:W-:Y:S05]  /*17170*/  @!P1 BRA `(.L_x_5796) ;  /* 0xfffffffc00f09947 */ /* 0x010fea000383ffff */
[----:B------:R-:W-:Y:S05]  /*17180*/  BRA `(.L_x_5934) ;  /* 0xffffffb800707947 */ /* 0x000fea000383ffff */
.L_x_5798:
[----:B----4-:R4:W0:Y:S02]  /*17190*/  SYNCS.PHASECHK.TRANS64.TRYWAIT P1, [R5+URZ+0x32440], R0 ;  /* 0x03244000050075a7 */ /* 0x010824000802017f */
[----:B0-----:R-:W-:Y:S05]  /*171a0*/  @!P1 NANOSLEEP.SYNCS 0x989680 ;  /* 0x009896800000995d */ /* 0x001fea0003900000 */
[----:B------:R-:W0:Y:S02]  /*171b0*/  @!P1 SYNCS.PHASECHK.TRANS64 P1, [R5+URZ+0x32440], R0 ;  /* 0x03244000050095a7 */ /* 0x000e24000802007f */
[----:B0-----:R-:W-:Y:S05]  /*171c0*/  @!P1 BRA `(.L_x_5798) ;  /* 0xfffffffc00f09947 */ /* 0x001fea000383ffff */
[----:B------:R-:W-:Y:S05]  /*171d0*/  BRA `(.L_x_5935) ;  /* 0xffffffb8007c7947 */ /* 0x000fea000383ffff */
.L_x_5800:
[----:B------:R0:W0:Y:S02]  /*171e0*/  SYNCS.PHASECHK.TRANS64.TRYWAIT P1, [R3+URZ+0x32460], R2 ;  /* 0x03246002030075a7 */ /* 0x000024000802017f */
[----:B0-----:R-:W-:Y:S05]  /*171f0*/  @!P1 NANOSLEEP.SYNCS 0x989680 ;  /* 0x009896800000995d */ /* 0x001fea0003900000 */
[----:B------:R-:W0:Y:S02]  /*17200*/  @!P1 SYNCS.PHASECHK.TRANS64 P1, [R3+URZ+0x32460], R2 ;  /* 0x03246002030095a7 */ /* 0x000e24000802007f */
[----:B0-----:R-:W-:Y:S05]  /*17210*/  @!P1 BRA `(.L_x_5800) ;  /* 0xfffffffc00f09947 */ /* 0x001fea000383ffff */
[----:B------:R-:W-:Y:S05]  /*17220*/  BRA `(.L_x_5936) ;  /* 0xffffffb800787947 */ /* 0x000fea000383ffff */
.L_x_5937:
        /* <DEDUP_REMOVED lines=13> */
.L_x_6467:


//--------------------- .text._ZN7cutlass13device_kernelIN5flash11enable_sm90INS1_16FlashAttnFwdSm90INS1_25CollectiveMainloopFwdSm90ILi2EN4cute5tupleIJNS5_1CILi1EEES8_S8_EEENS6_IJNS7_ILi128EEENS7_ILi96EEENS7_ILi64EEEEEELi256ENS_6half_tEfNS_4arch4Sm90ELb1ELb0ELb0ELb1ELb1ELb1ELb1ELb1ELb0ELb1ELb0ELb0EEENS1_21CollectiveEpilogueFwdINS6_IJSA_NS7_ILi256EEESB_EEES9_SE_SG_Li256ELb1ELb1ELb0ELb0EEENS1_36VarlenDynamicPersistentTileSchedulerILi128ELi96ELi256ELi128ELb0ELb1ELb1ELb1ELb1ELb1EEEEEEEEEvNT_6ParamsE --------------------------
	.section	.text._ZN7cutlass13device_kernelIN5flash11enable_sm90INS1_16FlashAttnFwdSm90INS1_25CollectiveMainloopFwdSm90ILi2EN4cute5tupleIJNS5_1CILi1EEES8_S8_EEENS6_IJNS7_ILi128EEENS7_ILi96EEENS7_ILi64EEEEEELi256ENS_6half_tEfNS_4arch4Sm90ELb1ELb0ELb0ELb1ELb1ELb1ELb1ELb1ELb0ELb1ELb0ELb0EEENS1_21CollectiveEpilogueFwdINS6_IJSA_NS7_ILi256EEESB_EEES9_SE_SG_Li256ELb1ELb1ELb0ELb0EEENS1_36VarlenDynamicPersistentTileSchedulerILi128ELi96ELi256ELi128ELb0ELb1ELb1ELb1ELb1ELb1EEEEEEEEEvNT_6ParamsE,"ax",@progbits
	.align	128
.text._ZN7cutlass13device_kernelIN5flash11enable_sm90INS1_16FlashAttnFwdSm90INS1_25CollectiveMainloopFwdSm90ILi2EN4cute5tupleIJNS5_1CILi1EEES8_S8_EEENS6_IJNS7_ILi128EEENS7_ILi96EEENS7_ILi64EEEEEELi256ENS_6half_tEfNS_4arch4Sm90ELb1ELb0ELb0ELb1ELb1ELb1ELb1ELb1ELb0ELb1ELb0ELb0EEENS1_21CollectiveEpilogueFwdINS6_IJSA_NS7_ILi256EEESB_EEES9_SE_SG_Li256ELb1ELb1ELb0ELb0EEENS1_36VarlenDynamicPersistentTileSchedulerILi128ELi96ELi256ELi128ELb0ELb1ELb1ELb1ELb1ELb1EEEEEEEEEvNT_6ParamsE:
        .type           _ZN7cutlass13device_kernelIN5flash11enable_sm90INS1_16FlashAttnFwdSm90INS1_25CollectiveMainloopFwdSm90ILi2EN4cute5tupleIJNS5_1CILi1EEES8_S8_EEENS6_IJNS7_ILi128EEENS7_ILi96EEENS7_ILi64EEEEEELi256ENS_6half_tEfNS_4arch4Sm90ELb1ELb0ELb0ELb1ELb1ELb1ELb1ELb1ELb0ELb1ELb0ELb0EEENS1_21CollectiveEpilogueFwdINS6_IJSA_NS7_ILi256EEESB_EEES9_SE_SG_Li256ELb1ELb1ELb0ELb0EEENS1_36VarlenDynamicPersistentTileSchedulerILi128ELi96ELi256ELi128ELb0ELb1ELb1ELb1ELb1ELb1EEEEEEEEEvNT_6ParamsE,@function
        .size           _ZN7cutlass13device_kernelIN5flash11enable_sm90INS1_16FlashAttnFwdSm90INS1_25CollectiveMainloopFwdSm90ILi2EN4cute5tupleIJNS5_1CILi1EEES8_S8_EEENS6_IJNS7_ILi128EEENS7_ILi96EEENS7_ILi64EEEEEELi256ENS_6half_tEfNS_4arch4Sm90ELb1ELb0ELb0ELb1ELb1ELb1ELb1ELb1ELb0ELb1ELb0ELb0EEENS1_21CollectiveEpilogueFwdINS6_IJSA_NS7_ILi256EEESB_EEES9_SE_SG_Li256ELb1ELb1ELb0ELb0EEENS1_36VarlenDynamicPersistentTileSchedulerILi128ELi96ELi256ELi128ELb0ELb1ELb1ELb1ELb1ELb1EEEEEEEEEvNT_6ParamsE,(.L_x_6468 - _ZN7cutlass13device_kernelIN5flash11enable_sm90INS1_16FlashAttnFwdSm90INS1_25CollectiveMainloopFwdSm90ILi2EN4cute5tupleIJNS5_1CILi1EEES8_S8_EEENS6_IJNS7_ILi128EEENS7_ILi96EEENS7_ILi64EEEEEELi256ENS_6half_tEfNS_4arch4Sm90ELb1ELb0ELb0ELb1ELb1ELb1ELb1ELb1ELb0ELb1ELb0ELb0EEENS1_21CollectiveEpilogueFwdINS6_IJSA_NS7_ILi256EEESB_EEES9_SE_SG_Li256ELb1ELb1ELb0ELb0EEENS1_36VarlenDynamicPersistentTileSchedulerILi128ELi96ELi256ELi128ELb0ELb1ELb1ELb1ELb1ELb1EEEEEEEEEvNT_6ParamsE)
        .other          _ZN7cutlass13device_kernelIN5flash11enable_sm90INS1_16FlashAttnFwdSm90INS1_25CollectiveMainloopFwdSm90ILi2EN4cute5tupleIJNS5_1CILi1EEES8_S8_EEENS6_IJNS7_ILi128EEENS7_ILi96EEENS7_ILi64EEEEEELi256ENS_6half_tEfNS_4arch4Sm90ELb1ELb0ELb0ELb1ELb1ELb1ELb1ELb1ELb0ELb1ELb0ELb0EEENS1_21CollectiveEpilogueFwdINS6_IJSA_NS7_ILi256EEESB_EEES9_SE_SG_Li256ELb1ELb1ELb0ELb0EEENS1_36VarlenDynamicPersistentTileSchedulerILi128ELi96ELi256ELi128ELb0ELb1ELb1ELb1ELb1ELb1EEEEEEEEEvNT_6ParamsE,@"STO_CUDA_ENTRY STV_DEFAULT"
_ZN7cutlass13device_kernelIN5flash11enable_sm90INS1_16FlashAttnFwdSm90INS1_25CollectiveMainloopFwdSm90ILi2EN4cute5tupleIJNS5_1CILi1EEES8_S8_EEENS6_IJNS7_ILi128EEENS7_ILi96EEENS7_ILi64EEEEEELi256ENS_6half_tEfNS_4arch4Sm90ELb1ELb0ELb0ELb1ELb1ELb1ELb1ELb1ELb0ELb1ELb0ELb0EEENS1_21CollectiveEpilogueFwdINS6_IJSA_NS7_ILi256EEESB_EEES9_SE_SG_Li256ELb1ELb1ELb0ELb0EEENS1_36VarlenDynamicPersistentTileSchedulerILi128ELi96ELi256ELi128ELb0ELb1ELb1ELb1ELb1ELb1EEEEEEEEEvNT_6ParamsE:
        /* <DEDUP_REMOVED lines=18> */
.L_x_5939:
[----:B------:R-:W-:Y:S05]  /*0120*/  BSYNC B0 ;  /* 0x0000000000007941 */ /* 0x000fea0003800000 */
.L_x_5938:
        /* <DEDUP_REMOVED lines=43> */
.L_x_5940:
        /* <DEDUP_REMOVED lines=22> */
.L_x_5941:
        /* <DEDUP_REMOVED lines=18> */
.L_x_5942:
        /* <DEDUP_REMOVED lines=22> */
.L_x_5943:
        /* <DEDUP_REMOVED lines=22> */
.L_x_5944:
[----:B------:R-:W-:Y:S01]  /*0920*/  PLOP3.LUT P0, PT, PT, PT, UP0, 0x80, 0x0 ;  /* 0x000000000000781c */ /* 0x000fe20003f0f008 */
[----:B------:R-:W-:Y:S01]  /*0930*/  UMOV UR36, 0x1 ;  /* 0x0000000100247882 */ /* 0x000fe20000000000 */
[----:B------:R-:W-:Y:S01]  /*0940*/  NOP ;  /* 0x0000000000007918 */ /* 0x000fe20000000000 */
[----:B------:R-:W-:Y:S01]  /*0950*/  USEL UR36, UR36, 0x2, !UP0 ;  /* 0x0000000224247887 */ /* 0x000fe2000c000000 */
[----:B------:R-:W-:Y:S01]  /*0960*/  BSSY B9, `(.L_x_5945) ;  /* 0x0001c4b000097945 */ /* 0x000fe20003800000 */
[----:B------:R-:W-:Y:S01]  /*0970*/  ULDC.64 UR42, c[0x0][0x208] ;  /* 0x00008200002a7ab9 */ /* 0x000fe20000000a00 */
[----:B0123--:R-:W-:Y:S07]  /*0980*/  BAR.SYNC.DEFER_BLOCKING 0x0 ;  /* 0x0000000000007b1d */ /* 0x00ffee0000010000 */
[----:B------:R-:W-:Y:S05]  /*0990*/  @!P0 BRA `(.L_x_5946) ;  /* 0x0000014c000c8947 */ /* 0x000fea0003800000 */
.L_x_5947:
        /* <DEDUP_REMOVED lines=21> */
[----:B------:R-:W-:Y:S01]  /*0af0*/  CS2R R18, SRZ ;  /* 0x0000000000127805 */ /* 0x000fe2000001ff00 */
[----:B------:R-:W-:Y:S01]  /*0b00*/  IMAD.MOV.U32 R211, RZ, RZ, RZ ;  /* 0x000000ffffd37224 */ /* 0x000fe200078e00ff */
[----:B------:R-:W-:Y:S01]  /*0b10*/  ULOP3.LUT UR44, UR36, 0x1, URZ, 0xfc, !UPT ;  /* 0x00000001242c7892 */ /* 0x000fe2000f8efc3f */
[----:B------:R-:W-:Y:S01]  /*0b20*/  IMAD.MOV.U32 R207, RZ, RZ, RZ ;  /* 0x000000ffffcf7224 */ /* 0x000fe200078e00ff */
[----:B------:R-:W-:-:S04]  /*0b30*/  SHF.R.S32.HI R0, RZ, 0x1f, R14 ;  /* 0x0000001fff007819 */ /* 0x000fc8000001140e */
[----:B------:R-:W-:-:S04]  /*0b40*/  LEA.HI R2, R0, R14, RZ, 0x7 ;  /* 0x0000000e00027211 */ /* 0x000fc800078f38ff */
[----:B------:R-:W-:-:S05]  /*0b50*/  LOP3.LUT R3, R2, 0xffffff80, RZ, 0xc0, !PT ;  /* 0xffffff8002037812 */ /* 0x000fca00078ec0ff */
[----:B------:R-:W-:Y:S01]  /*0b60*/  IMAD.IADD R7, R14, 0x1, -R3 ;  /* 0x000000010e077824 */ /* 0x000fe200078e0a03 */
[----:B------:R-:W-:-:S04]  /*0b70*/  SHF.R.S32.HI R3, RZ, 0x7, R2 ;  /* 0x00000007ff037819 */ /* 0x000fc80000011402 */
[----:B------:R-:W-:-:S04]  /*0b80*/  SHF.R.S32.HI R6, RZ, 0x1f, R7 ;  /* 0x0000001fff067819 */ /* 0x000fc80000011407 */
[CC--:B------:R-:W-:Y:S02]  /*0b90*/  LEA.HI R9, R6.reuse, R7.reuse, RZ, 0x2 ;  /* 0x0000000706097211 */ /* 0x0c0fe400078f10ff */
[----:B------:R-:W-:Y:S02]  /*0ba0*/  LEA.HI R10, R6, R7, RZ, 0x5 ;  /* 0x00000007060a7211 */ /* 0x000fe400078f28ff */
[--C-:B------:R-:W-:Y:S02]  /*0bb0*/  SHF.R.S32.HI R5, RZ, 0x2, R9.reuse ;  /* 0x00000002ff057819 */ /* 0x100fe40000011409 */
[----:B------:R-:W-:Y:S02]  /*0bc0*/  SHF.R.S32.HI R4, RZ, 0x1f, R9 ;  /* 0x0000001fff047819 */ /* 0x000fe40000011409 */
[----:B------:R-:W-:Y:S02]  /*0bd0*/  LEA.HI R6, R0, R14, RZ, 0x2 ;  /* 0x0000000e00067211 */ /* 0x000fe400078f10ff */
[----:B------:R-:W-:-:S02]  /*0be0*/  LEA.HI R4, R4, R5, RZ, 0x3 ;  /* 0x0000000504047211 */ /* 0x000fc400078f18ff */
[----:B------:R-:W-:Y:S02]  /*0bf0*/  SHF.R.S32.HI R10, RZ, 0x5, R10 ;  /* 0x00000005ff0a7819 */ /* 0x000fe4000001140a */
[----:B------:R-:W-:Y:S02]  /*0c00*/  LOP3.LUT R8, R4, 0xfffffff8, RZ, 0xc0, !PT ;  /* 0xfffffff804087812 */ /* 0x000fe400078ec0ff */
[----:B------:R-:W-:Y:S02]  /*0c10*/  LEA.HI R4, R2, R3, RZ, 0x1 ;  /* 0x0000000302047211 */ /* 0x000fe400078f08ff */
[-C--:B------:R-:W-:Y:S01]  /*0c20*/  LEA.HI R2, R0, R14.reuse, RZ, 0x4 ;  /* 0x0000000e00027211 */ /* 0x080fe200078f20ff */
[----:B------:R-:W-:Y:S01]  /*0c30*/  IMAD.IADD R11, R5, 0x1, -R8 ;  /* 0x00000001050b7824 */ /* 0x000fe200078e0a08 */
[----:B------:R-:W-:Y:S02]  /*0c40*/  LOP3.LUT R8, R4, 0x3fffffe, RZ, 0xc0, !PT ;  /* 0x03fffffe04087812 */ /* 0x000fe400078ec0ff */
[----:B------:R-:W-:Y:S01]  /*0c50*/  LOP3.LUT R4, R6, 0xfffffffc, RZ, 0xc0, !PT ;  /* 0xfffffffc06047812 */ /* 0x000fe200078ec0ff */
[----:B------:R-:W-:Y:S01]  /*0c60*/  IMAD R11, R10, 0x10, R11 ;  /* 0x000000100a0b7824 */ /* 0x000fe200078e020b */
[----:B------:R-:W-:Y:S01]  /*0c70*/  SHF.R.S32.HI R5, RZ, 0x4, R2 ;  /* 0x00000004ff057819 */ /* 0x000fe20000011402 */
[----:B------:R-:W-:Y:S01]  /*0c80*/  IMAD.IADD R8, R3, 0x1, -R8 ;  /* 0x0000000103087824 */ /* 0x000fe200078e0a08 */
[----:B------:R-:W-:Y:S01]  /*0c90*/  LEA.HI R0, R0, R14, RZ, 0x5 ;  /* 0x0000000e00007211 */ /* 0x000fe200078f28ff */
[----:B------:R-:W-:Y:S01]  /*0ca0*/  IMAD.IADD R12, R14, 0x1, -R4 ;  /* 0x000000010e0c7824 */ /* 0x000fe200078e0a04 */
[----:B------:R-:W-:Y:S01]  /*0cb0*/  LEA.HI R3, R2, R5, RZ, 0x1 ;  /* 0x0000000502037211 */ /* 0x000fe200078f08ff */
[----:B------:R-:W-:Y:S01]  /*0cc0*/  IMAD R8, R8, 0x40, R11 ;  /* 0x0000004008087824 */ /* 0x000fe200078e020b */
[----:B------:R-:W-:Y:S01]  /*0cd0*/  LOP3.LUT R2, R2, 0x3fffff0, RZ, 0xc0, !PT ;  /* 0x03fffff002027812 */ /* 0x000fe200078ec0ff */
[C---:B------:R-:W-:Y:S01]  /*0ce0*/  IMAD.SHL.U32 R16, R12.reuse, 0x8, RZ ;  /* 0x000000080c107824 */ /* 0x040fe200078e00ff */
[----:B------:R-:W-:Y:S01]  /*0cf0*/  LOP3.LUT R4, R3, 0x1ffffffe, RZ, 0xc0, !PT ;  /* 0x1ffffffe03047812 */ /* 0x000fe200078ec0ff */
[C---:B------:R-:W-:Y:S01]  /*0d00*/  IMAD.SHL.U32 R204, R12.reuse, 0x4, RZ ;  /* 0x000000040ccc7824 */ /* 0x040fe200078e00ff */
[----:B------:R-:W-:Y:S01]  /*0d10*/  LEA.HI R3, R12, R12, RZ, 0x1 ;  /* 0x0000000c0c037211 */ /* 0x000fe200078f08ff */
[----:B------:R-:W-:Y:S01]  /*0d20*/  IMAD.IADD R2, R14, 0x1, -R2 ;  /* 0x000000010e027824 */ /* 0x000fe200078e0a02 */
[----:B------:R-:W-:Y:S01]  /*0d30*/  SHF.R.S32.HI R13, RZ, 0x5, R0 ;  /* 0x00000005ff0d7819 */ /* 0x000fe20000011400 */
[C---:B------:R-:W-:Y:S01]  /*0d40*/  VIADD R216, R16.reuse, 0x80 ;  /* 0x0000008010d87836 */ /* 0x040fe20000000000 */
[----:B------:R-:W-:Y:S01]  /*0d50*/  LOP3.LUT R3, R3, 0x1ffffffe, RZ, 0xc0, !PT ;  /* 0x1ffffffe03037812 */ /* 0x000fe200078ec0ff */
[C---:B------:R-:W-:Y:S01]  /*0d60*/  VIADD R213, R16.reuse, 0xa0 ;  /* 0x000000a010d57836 */ /* 0x040fe20000000000 */
[----:B------:R-:W-:Y:S01]  /*0d70*/  LOP3.LUT R0, R9, 0x7ffffffc, RZ, 0xc0, !PT ;  /* 0x7ffffffc09007812 */ /* 0x000fe200078ec0ff */
[----:B------:R-:W-:Y:S01]  /*0d80*/  VIADD R218, R16, 0xc0 ;  /* 0x000000c010da7836 */ /* 0x000fe20000000000 */
[----:B------:R-:W-:Y:S01]  /*0d90*/  IADD3 R4, R5, -R4, RZ ;  /* 0x8000000405047210 */ /* 0x000fe20007ffe0ff */
[----:B------:R-:W-:Y:S01]  /*0da0*/  IMAD.IADD R3, R12, 0x1, -R3 ;  /* 0x000000010c037824 */ /* 0x000fe200078e0a03 */
[----:B------:R-:W-:Y:S01]  /*0db0*/  SHF.R.S32.HI R206, RZ, 0x2, R6 ;  /* 0x00000002ffce7819 */ /* 0x000fe20000011406 */
[----:B------:R-:W-:Y:S01]  /*0dc0*/  IMAD R5, R13, 0x10, R2 ;  /* 0x000000100d057824 */ /* 0x000fe200078e0202 */
[----:B------:R-:W-:Y:S01]  /*0dd0*/  IADD3 R217, R16, 0xe0, RZ ;  /* 0x000000e010d97810 */ /* 0x000fe20007ffe0ff */
[----:B------:R-:W-:Y:S01]  /*0de0*/  IMAD.IADD R2, R7, 0x1, -R0 ;  /* 0x0000000107027824 */ /* 0x000fe200078e0a00 */
[----:B------:R-:W-:Y:S01]  /*0df0*/  SHF.R.S32.HI R7, RZ, 0x1f, R216 ;  /* 0x0000001fff077819 */ /* 0x000fe200000114d8 */
[----:B------:R-:W-:Y:S01]  /*0e00*/  IMAD R0, R3, 0x8, R8 ;  /* 0x0000000803007824 */ /* 0x000fe200078e0208 */
[----:B------:R-:W-:Y:S01]  /*0e10*/  SHF.R.S32.HI R3, RZ, 0x1f, R6 ;  /* 0x0000001fff037819 */ /* 0x000fe20000011406 */
[----:B------:R-:W-:Y:S01]  /*0e20*/  IMAD R4, R5, 0x8, R4 ;  /* 0x0000000805047824 */ /* 0x000fe200078e0204 */
[----:B------:R0:W-:Y:S01]  /*0e30*/  STL [R1+0x8c], R2 ;  /* 0x00008c0201007387 */ /* 0x0001e20000100800 */
[----:B------:R-:W-:Y:S01]  /*0e40*/  VIADD R5, R206, 0x40 ;  /* 0x00000040ce057836 */ /* 0x000fe20000000000 */
[----:B------:R-:W-:Y:S01]  /*0e50*/  LEA.HI R3, R3, R206, RZ, 0x3 ;  /* 0x000000ce03037211 */ /* 0x000fe200078f18ff */
[----:B------:R-:W-:Y:S01]  /*0e60*/  IMAD.SHL.U32 R4, R4, 0x8, RZ ;  /* 0x0000000804047824 */ /* 0x000fe200078e00ff */
[----:B------:R1:W-:Y:S01]  /*0e70*/  STL [R1+0x88], R0 ;  /* 0x0000880001007387 */ /* 0x0003e20000100800 */
[----:B------:R-:W-:Y:S01]  /*0e80*/  SHF.R.S32.HI R17, RZ, 0x1f, R16 ;  /* 0x0000001fff117819 */ /* 0x000fe20000011410 */
[C---:B------:R-:W-:Y:S01]  /*0e90*/  VIADD R210, R16.reuse, 0x40 ;  /* 0x0000004010d27836 */ /* 0x040fe20000000000 */
[----:B------:R-:W-:Y:S01]  /*0ea0*/  LOP3.LUT R3, R3, 0xfffffff8, RZ, 0xc0, !PT ;  /* 0xfffffff803037812 */ /* 0x000fe200078ec0ff */
[----:B------:R-:W-:Y:S01]  /*0eb0*/  STL [R1+0x98], RZ ;  /* 0x000098ff01007387 */ /* 0x000fe20000100800 */
[----:B------:R-:W-:Y:S01]  /*0ec0*/  VIADD R209, R16, 0x60 ;  /* 0x0000006010d17836 */ /* 0x000fe20000000000 */
[----:B0-----:R-:W-:Y:S01]  /*0ed0*/  SHF.R.S32.HI R2, RZ, 0x1f, R5 ;  /* 0x0000001fff027819 */ /* 0x001fe20000011405 */
[----:B------:R-:W-:-:S02]  /*0ee0*/  VIADD R212, R204, 0x10 ;  /* 0x00000010ccd47836 */ /* 0x000fc40000000000 */
[----:B------:R-:W-:Y:S01]  /*0ef0*/  IMAD.IADD R6, R206, 0x1, -R3 ;  /* 0x00000001ce067824 */ /* 0x000fe200078e0a03 */
[----:B------:R-:W-:Y:S01]  /*0f00*/  LEA.HI R3, R2, R5, RZ, 0x3 ;  /* 0x0000000502037211 */ /* 0x000fe200078f18ff */
[----:B------:R-:W-:Y:S01]  /*0f10*/  VIADD R2, R16, 0x20 ;  /* 0x0000002010027836 */ /* 0x000fe20000000000 */
[----:B-1----:R-:W-:Y:S02]  /*0f20*/  SHF.L.U32 R0, R5, 0x6, RZ ;  /* 0x0000000605007819 */ /* 0x002fe400000006ff */
[----:B------:R0:W-:Y:S01]  /*0f30*/  STL [R1+0x9c], R6 ;  /* 0x00009c0601007387 */ /* 0x0001e20000100800 */
[----:B------:R-:W-:Y:S01]  /*0f40*/  IMAD.SHL.U32 R3, R3, 0x40, RZ ;  /* 0x0000004003037824 */ /* 0x000fe200078e00ff */
[----:B------:R-:W-:Y:S02]  /*0f50*/  LOP3.LUT R0, R0, 0x1c0, RZ, 0xc0, !PT ;  /* 0x000001c000007812 */ /* 0x000fe400078ec0ff */
[----:B------:R-:W-:Y:S02]  /*0f60*/  SHF.R.S32.HI R208, RZ, 0x1f, R2 ;  /* 0x0000001fffd07819 */ /* 0x000fe40000011402 */
[----:B------:R-:W-:-:S02]  /*0f70*/  LOP3.LUT R3, R3, 0xfffffe00, RZ, 0xc0, !PT ;  /* 0xfffffe0003037812 */ /* 0x000fc400078ec0ff */
[----:B------:R-:W-:Y:S02]  /*0f80*/  SHF.R.U32.HI R5, RZ, 0x3, R0 ;  /* 0x00000003ff057819 */ /* 0x000fe40000011600 */
[----:B------:R-:W-:Y:S01]  /*0f90*/  LOP3.LUT R0, R0, 0x38, R16, 0xf8, !PT ;  /* 0x0000003800007812 */ /* 0x000fe200078ef810 */
[----:B------:R1:W-:Y:S01]  /*0fa0*/  STL [R1+0x84], R3 ;  /* 0x0000840301007387 */ /* 0x0003e20000100800 */
[----:B0-----:R-:W-:-:S03]  /*0fb0*/  SHF.R.S32.HI R6, RZ, 0x1f, R213 ;  /* 0x0000001fff067819 */ /* 0x001fc600000114d5 */
[----:B------:R-:W-:Y:S04]  /*0fc0*/  STL [R1+0x7c], R7 ;  /* 0x00007c0701007387 */ /* 0x000fe80000100800 */
[----:B------:R-:W-:Y:S01]  /*0fd0*/  STL [R1+0x78], R6 ;  /* 0x0000780601007387 */ /* 0x000fe20000100800 */
[----:B-1----:R-:W-:Y:S02]  /*0fe0*/  LOP3.LUT R3, R3, R0, R5, 0xf6, !PT ;  /* 0x0000000003037212 */ /* 0x002fe400078ef605 */
[----:B------:R-:W-:Y:S02]  /*0ff0*/  SHF.R.S32.HI R0, RZ, 0x1f, R218 ;  /* 0x0000001fff007819 */ /* 0x000fe400000114da */
[----:B------:R-:W-:-:S03]  /*1000*/  SHF.R.S32.HI R5, RZ, 0x1f, R217 ;  /* 0x0000001fff057819 */ /* 0x000fc600000114d9 */
[----:B------:R0:W-:Y:S04]  /*1010*/  STL [R1+0x74], R0 ;  /* 0x0000740001007387 */ /* 0x0001e80000100800 */
[----:B------:R1:W-:Y:S01]  /*1020*/  STL [R1+0x70], R5 ;  /* 0x0000700501007387 */ /* 0x0003e20000100800 */
[----:B0-----:R-:W-:-:S05]  /*1030*/  IMAD R0, R3, 0x2, R22 ;  /* 0x0000000203007824 */ /* 0x001fca00078e0216 */
[----:B------:R1:W-:Y:S04]  /*1040*/  STL [R1+0xa0], R0 ;  /* 0x0000a00001007387 */ /* 0x0003e80000100800 */
[----:B------:R1:W-:Y:S02]  /*1050*/  STL [R1+0xa4], R4 ;  /* 0x0000a40401007387 */ /* 0x0003e40000100800 */
.L_x_6106:
[----:B01----:R-:W0:Y:S02]  /*1060*/  LDC.64 R4, c[0x0][0xd88] ;  /* 0x00036200ff047b82 */ /* 0x003e240000000a00 */
        /* <DEDUP_REMOVED lines=8> */
[----:B------:R-:W-:Y:S01]  /*10f0*/  ISETP.NE.U32.AND P0, PT, RZ, UR6, PT ;  /* 0x00000006ff007c0c */ /* 0x000fe2000bf05070 */
[----:B------:R-:W-:Y:S01]  /*1100*/  IMAD.MOV.U32 R33, RZ, RZ, RZ ;  /* 0x000000ffff217224 */ /* 0x000fe200078e00ff */
[----:B------:R-:W-:-:S02]  /*1110*/  ISETP.NE.AND.EX P1, PT, RZ, UR5, PT, P1 ;  /* 0x00000005ff007c0c */ /* 0x000fc4000bf25310 */
[----:B------:R-:W-:Y:S02]  /*1120*/  ISETP.NE.AND.EX P0, PT, RZ, UR7, PT, P0 ;  /* 0x00000007ff007c0c */ /* 0x000fe4000bf05300 */
[----:B--2---:R-:W-:Y:S01]  /*1130*/  SHF.R.S32.HI R0, RZ, 0x1f, R10 ;  /* 0x0000001fff007819 */ /* 0x004fe2000001140a */
[----:B------:R-:W-:-:S08]  /*1140*/  IMAD.SHL.U32 R34, R10, 0x4, RZ ;  /* 0x000000040a227824 */ /* 0x000fd000078e00ff */
[C---:B------:R-:W-:Y:S01]  /*1150*/  @P1 LEA R6, P2, R10.reuse, UR4, 0x2 ;  /* 0x000000040a061c11 */ /* 0x040fe2000f8410ff */
[----:B------:R0:W-:Y:S01]  /*1160*/  STL [R1+0x90], R10 ;  /* 0x0000900a01007387 */ /* 0x0001e20000100800 */
[C-C-:B------:R-:W-:Y:S02]  /*1170*/  SHF.L.U64.HI R35, R10.reuse, 0x2, R0.reuse ;  /* 0x000000020a237819 */ /* 0x140fe40000010200 */
[----:B------:R-:W-:Y:S02]  /*1180*/  @P1 LEA.HI.X R7, R10, UR5, R0, 0x2, P2 ;  /* 0x000000050a071c11 */ /* 0x000fe400090f1400 */
[----:B------:R-:W-:Y:S01]  /*1190*/  ISETP.NE.U32.AND P2, PT, RZ, UR8, PT ;  /* 0x00000008ff007c0c */ /* 0x000fe2000bf45070 */
[----:B------:R-:W-:Y:S01]  /*11a0*/  ULDC UR4, c[0x0][0x288] ;  /* 0x0000a20000047ab9 */ /* 0x000fe20000000800 */
[----:B------:R-:W-:Y:S01]  /*11b0*/  IADD3 R8, P3, R34, UR6, RZ ;  /* 0x0000000622087c10 */ /* 0x000fe2000ff7e0ff */
[----:B------:R0:W5:Y:S01]  /*11c0*/  @P1 LDG.E R3, desc[UR42][R6.64] ;  /* 0x0000002a06031981 */ /* 0x000162000c1e1900 */
[----:B------:R-:W-:Y:S01]  /*11d0*/  ISETP.NE.AND.EX P2, PT, RZ, UR9, PT, P2 ;  /* 0x00000009ff007c0c */ /* 0x000fe2000bf45320 */
[----:B------:R-:W-:Y:S01]  /*11e0*/  IMAD.U32 R219, RZ, RZ, UR4 ;  /* 0x00000004ffdb7e24 */ /* 0x000fe2000f8e00ff */
[----:B------:R-:W-:Y:S01]  /*11f0*/  IADD3.X R9, R35, UR7, RZ, P3, !PT ;  /* 0x0000000723097c10 */ /* 0x000fe20009ffe4ff */
[----:B------:R-:W-:-:S04]  /*1200*/  ULDC.64 UR4, c[0x0][0x418] ;  /* 0x0001060000047ab9 */ /* 0x000fc80000000a00 */
[----:B------:R0:W5:Y:S06]  /*1210*/  @P0 LDG.E R33, desc[UR42][R8.64] ;  /* 0x0000002a08210981 */ /* 0x00016c000c1e1900 */
        /* <DEDUP_REMOVED lines=12> */
[----:B------:R-:W-:Y:S01]  /*12e0*/  MOV R24, R10 ;  /* 0x0000000a00187202 */ /* 0x000fe20000000f00 */
[----:B0--3--:R-:W-:Y:S06]  /*12f0*/  @P2 BRA `(.L_x_5949) ;  /* 0x0000000000242947 */ /* 0x009fec0003800000 */
        /* <DEDUP_REMOVED lines=9> */
.L_x_5949:
        /* <DEDUP_REMOVED lines=9> */
.L_x_5950:
[----:B------:R-:W-:Y:S05]  /*1420*/  @!P0 BRA `(.L_x_5951) ;  /* 0x00000000000c8947 */ /* 0x000fea0003800000 */
[----:B------:R-:W2:Y:S04]  /*1430*/  LDG.E R5, desc[UR42][R8.64] ;  /* 0x0000002a08057981 */ /* 0x000ea8000c1e1900 */
[----:B------:R-:W2:Y:S02]  /*1440*/  LDG.E R32, desc[UR42][R8.64+0x4] ;  /* 0x0000042a08207981 */ /* 0x000ea4000c1e1900 */
[----:B--2---:R-:W-:-:S07]  /*1450*/  IMAD.IADD R32, R32, 0x1, -R5 ;  /* 0x0000000120207824 */ /* 0x004fce00078e0a05 */
.L_x_5951:
        /* <DEDUP_REMOVED lines=16> */
[----:B------:R-:W-:Y:S02]  /*1560*/  IMAD.SHL.U32 R10, R101, 0x80, RZ ;  /* 0x00000080650a7824 */ /* 0x000fe400078e00ff */
[----:B------:R-:W-:Y:S02]  /*1570*/  IMAD.IADD R8, R32, 0x1, -R3 ;  /* 0x0000000120087824 */ /* 0x000fe400078e0a03 */
[----:B0-----:R-:W-:Y:S01]  /*1580*/  VIADD R4, R10, 0x7f ;  /* 0x0000007f0a047836 */ /* 0x001fe20000000000 */
[----:B------:R0:W-:Y:S07]  /*1590*/  STL [R1+0x6c], R10 ;  /* 0x00006c0a01007387 */ /* 0x0001ee0000100800 */
[----:B------:R-:W1:Y:S08]  /*15a0*/  @P1 LDC R11, c[0x0][0x44c] ;  /* 0x00011300ff0b1b82 */ /* 0x000e700000000800 */
[----:B------:R-:W4:Y:S01]  /*15b0*/  @P1 LDC R5, c[0x0][0x450] ;  /* 0x00011400ff051b82 */ /* 0x000f220000000800 */
[----:B--2---:R-:W-:-:S02]  /*15c0*/  @P0 IMAD.IADD R25, R9, 0x1, -R0 ;  /* 0x0000000109190824 */ /* 0x004fc400078e0a00 */
[----:B-1----:R-:W-:-:S04]  /*15d0*/  @P1 IMAD.HI.U32 R0, R4, R11, RZ ;  /* 0x0000000b04001227 */ /* 0x002fc800078e00ff */
[----:B---3--:R-:W-:Y:S01]  /*15e0*/  IMAD.IADD R6, R8, 0x1, R25 ;  /* 0x0000000108067824 */ /* 0x008fe200078e0219 */
[----:B----4-:R-:W-:-:S04]  /*15f0*/  @P1 SHF.R.U32.HI R4, RZ, R5, R0 ;  /* 0x00000005ff041219 */ /* 0x010fc80000011600 */
[C---:B------:R-:W-:Y:S01]  /*1600*/  IADD3 R31, R6.reuse, 0x60, -R219 ;  /* 0x00000060061f7810 */ /* 0x040fe20007ffe8db */
[----:B------:R0:W-:Y:S01]  /*1610*/  STL [R1+0x80], R6 ;  /* 0x0000800601007387 */ /* 0x0001e20000100800 */
[----:B------:R-:W-:-:S03]  /*1620*/  IADD3 R0, R6, 0x5f, RZ ;  /* 0x0000005f06007810 */ /* 0x000fc60007ffe0ff */
[----:B------:R-:W-:Y:S02]  /*1630*/  IMAD.IADD R4, R31, 0x1, R4 ;  /* 0x000000011f047824 */ /* 0x000fe400078e0204 */
[----:B------:R-:W-:-:S04]  /*1640*/  IMAD.HI R0, R0, 0x2aaaaaab, RZ ;  /* 0x2aaaaaab00007827 */ /* 0x000fc800078e02ff */
[----:B------:R-:W-:Y:S01]  /*1650*/  IMAD.HI R4, R4, 0x2aaaaaab, RZ ;  /* 0x2aaaaaab04047827 */ /* 0x000fe200078e02ff */
[----:B------:R-:W-:-:S04]  /*1660*/  SHF.R.U32.HI R3, RZ, 0x1f, R0 ;  /* 0x0000001fff037819 */ /* 0x000fc80000011600 */
[----:B------:R-:W-:Y:S02]  /*1670*/  SHF.R.U32.HI R5, RZ, 0x1f, R4 ;  /* 0x0000001fff057819 */ /* 0x000fe40000011604 */
[----:B------:R-:W-:Y:S02]  /*1680*/  LEA.HI.SX32 R172, R0, R3, 0x1c ;  /* 0x0000000300ac7211 */ /* 0x000fe400078fe2ff */
[----:B------:R-:W-:Y:S01]  /*1690*/  LEA.HI.SX32 R5, R4, R5, 0x1c ;  /* 0x0000000504057211 */ /* 0x000fe200078fe2ff */
[----:B------:R-:W-:-:S03]  /*16a0*/  IMAD.MOV R4, RZ, RZ, -R8 ;  /* 0x000000ffff047224 */ /* 0x000fc600078e0a08 */
[----:B------:R-:W-:Y:S02]  /*16b0*/  VIMNMX R5, R172, R5, PT ;  /* 0x00000005ac057248 */ /* 0x000fe40003fe0100 */
[----:B------:R-:W-:-:S03]  /*16c0*/  VIMNMX R4, RZ, R4, !PT ;  /* 0x00000004ff047248 */ /* 0x000fc60007fe0100 */
        /* <DEDUP_REMOVED lines=33> */
.L_x_5954:
[----:B------:R-:W-:Y:S05]  /*18e0*/  BSYNC B6 ;  /* 0x0000000000067941 */ /* 0x000fea0003800000 */
.L_x_5953:
        /* <DEDUP_REMOVED lines=20> */
.L_x_5956:
[----:B------:R-:W-:Y:S05]  /*1a30*/  BSYNC B6 ;  /* 0x0000000000067941 */ /* 0x000fea0003800000 */
.L_x_5955:
[----:B------:R-:W2:Y:S01]  /*1a40*/  LDL R36, [R1+0x9c] ;  /* 0x00009c0001247983 */ /* 0x000ea20000100800 */
[----:B------:R-:W-:Y:S01]  /*1a50*/  ULDC.64 UR4, c[0x0][0xaf0] ;  /* 0x0002bc0000047ab9 */ /* 0x000fe20000000a00 */
[----:B------:R-:W0:Y:S01]  /*1a60*/  LDC.64 R54, c[0x0][0x408] ;  /* 0x00010200ff367b82 */ /* 0x000e220000000a00 */
[----:B------:R-:W-:-:S04]  /*1a70*/  ISETP.NE.U32.AND P0, PT, RZ, UR4, PT ;  /* 0x00000004ff007c0c */ /* 0x000fc8000bf05070 */
[----:B------:R-:W-:-:S03]  /*1a80*/  ISETP.NE.AND.EX P0, PT, RZ, UR5, PT, P0 ;  /* 0x00000005ff007c0c */ /* 0x000fc6000bf05300 */
[----:B------:R-:W1:Y:S10]  /*1a90*/  LDC.64 R48, c[0x0][0x3f8] ;  /* 0x0000fe00ff307b82 */ /* 0x000e740000000a00 */
[----:B------:R-:W-:Y:S01]  /*1aa0*/  @P0 IADD3 R4, P1, R34, UR4, RZ ;  /* 0x0000000422040c10 */ /* 0x000fe2000ff3e0ff */
[----:B------:R-:W-:-:S03]  /*1ab0*/  ULDC UR4, c[0x0][0x320] ;  /* 0x0000c80000047ab9 */ /* 0x000fc60000000800 */
[----:B------:R-:W-:Y:S02]  /*1ac0*/  @P0 IADD3.X R5, R35, UR5, RZ, P1, !PT ;  /* 0x0000000523050c10 */ /* 0x000fe40008ffe4ff */
[----:B------:R-:W-:Y:S02]  /*1ad0*/  ISETP.GE.AND P1, PT, R2, UR4, PT ;  /* 0x0000000402007c0c */ /* 0x000fe4000bf26270 */
[----:B------:R-:W-:Y:S01]  /*1ae0*/  SHF.R.S32.HI R9, RZ, 0x1f, R206 ;  /* 0x0000001fff097819 */ /* 0x000fe200000114ce */
[----:B------:R3:W4:Y:S01]  /*1af0*/  @P0 LDG.E R24, desc[UR42][R4.64] ;  /* 0x0000002a04180981 */ /* 0x000722000c1e1900 */
[----:B------:R-:W-:Y:S01]  /*1b00*/  SEL R3, RZ, 0xffffffff, P1 ;  /* 0xffffffffff037807 */ /* 0x000fe20000800000 */
[----:B------:R-:W0:Y:S01]  /*1b10*/  LDC R35, c[0x0][0x3f4] ;  /* 0x0000fd00ff237b82 */ /* 0x000e220000000800 */
[----:B------:R-:W-:Y:S02]  /*1b20*/  ISETP.GE.AND P0, PT, R16, UR4, PT ;  /* 0x0000000410007c0c */ /* 0x000fe4000bf06270 */
[----:B------:R-:W-:Y:S01]  /*1b30*/  SHF.R.S32.HI R205, RZ, 0x1f, R204 ;  /* 0x0000001fffcd7819 */ /* 0x000fe200000114cc */
[----:B------:R-:W-:Y:S01]  /*1b40*/  IMAD.SHL.U32 R3, R3, 0x2, RZ ;  /* 0x0000000203037824 */ /* 0x000fe200078e00ff */
[----:B------:R-:W-:Y:S01]  /*1b50*/  SEL R0, RZ, 0x1, P0 ;  /* 0x00000001ff007807 */ /* 0x000fe20000000000 */
[----:B------:R-:W0:Y:S01]  /*1b60*/  S2R R38, SR_TID.X ;  /* 0x0000000000267919 */ /* 0x000e220000002100 */
[----:B------:R-:W-:Y:S01]  /*1b70*/  ISETP.GE.AND P0, PT, R210, UR4, PT ;  /* 0x00000004d2007c0c */ /* 0x000fe2000bf06270 */
[----:B-1----:R-:W-:Y:S01]  /*1b80*/  IMAD.WIDE.U32 R10, R206, R48, R16 ;  /* 0x00000030ce0a7225 */ /* 0x002fe200078e0010 */
[----:B------:R-:W-:-:S02]  /*1b90*/  ISETP.GE.AND P1, PT, R209, UR4, PT ;  /* 0x00000004d1007c0c */ /* 0x000fc4000bf26270 */
[----:B------:R-:W-:Y:S01]  /*1ba0*/  LOP3.LUT R0, R3, 0x2, R0, 0xe2, !PT ;  /* 0x0000000203007812 */ /* 0x000fe200078ee200 */
[----:B------:R-:W1:Y:S01]  /*1bb0*/  S2R R37, SR_TID.X ;  /* 0x0000000000257919 */ /* 0x000e620000002100 */
[----:B------:R-:W-:Y:S01]  /*1bc0*/  SEL R3, RZ, 0x4, P0 ;  /* 0x00000004ff037807 */ /* 0x000fe20000000000 */
[----:B------:R-:W-:Y:S01]  /*1bd0*/  IMAD.MOV.U32 R63, RZ, RZ, 0x20 ;  /* 0x00000020ff3f7424 */ /* 0x000fe200078e00ff */
[----:B---3--:R-:W-:Y:S01]  /*1be0*/  SEL R4, RZ, 0x8, P1 ;  /* 0x00000008ff047807 */ /* 0x008fe20000800000 */
[----:B------:R-:W-:Y:S01]  /*1bf0*/  IMAD R65, R49, 0x60, RZ ;  /* 0x0000006031417824 */ /* 0x000fe200078e02ff */
[----:B------:R-:W-:Y:S01]  /*1c00*/  ISETP.GE.AND P0, PT, R216, UR4, PT ;  /* 0x00000004d8007c0c */ /* 0x000fe2000bf06270 */
[----:B0-----:R-:W-:Y:S01]  /*1c10*/  IMAD.SHL.U32 R57, R54, 0x40, RZ ;  /* 0x0000004036397824 */ /* 0x001fe200078e00ff */
[----:B------:R-:W-:Y:S02]  /*1c20*/  ISETP.GE.AND P1, PT, R213, UR4, PT ;  /* 0x00000004d5007c0c */ /* 0x000fe4000bf26270 */
[----:B------:R-:W-:-:S02]  /*1c30*/  LOP3.LUT R0, R4, R0, R3, 0xfe, !PT ;  /* 0x0000000004007212 */ /* 0x000fc400078efe03 */
[----:B------:R-:W-:Y:S02]  /*1c40*/  SEL R3, RZ, 0x10, P0 ;  /* 0x00000010ff037807 */ /* 0x000fe40000000000 */
[----:B------:R-:W-:Y:S02]  /*1c50*/  SEL R4, RZ, 0x20, P1 ;  /* 0x00000020ff047807 */ /* 0x000fe40000800000 */
[----:B------:R-:W-:Y:S02]  /*1c60*/  ISETP.GE.AND P0, PT, R218, UR4, PT ;  /* 0x00000004da007c0c */ /* 0x000fe4000bf06270 */
[----:B------:R-:W-:Y:S02]  /*1c70*/  ISETP.GE.AND P1, PT, R217, UR4, PT ;  /* 0x00000004d9007c0c */ /* 0x000fe4000bf26270 */
[----:B------:R-:W-:Y:S01]  /*1c80*/  LOP3.LUT R3, R4, R0, R3, 0xfe, !PT ;  /* 0x0000000004037212 */ /* 0x000fe200078efe03 */
[-C--:B------:R-:W-:Y:S01]  /*1c90*/  IMAD R0, R9, R48.reuse, RZ ;  /* 0x0000003009007224 */ /* 0x080fe200078e02ff */
[----:B------:R-:W-:Y:S01]  /*1ca0*/  SEL R6, RZ, 0x40, P0 ;  /* 0x00000040ff067807 */ /* 0x000fe20000000000 */
[----:B------:R-:W-:Y:S01]  /*1cb0*/  IMAD.WIDE.U32 R4, R206, R48, R204 ;  /* 0x00000030ce047225 */ /* 0x000fe200078e00cc */
[----:B------:R-:W-:-:S02]  /*1cc0*/  SEL R7, RZ, 0x7fff80, P1 ;  /* 0x007fff80ff077807 */ /* 0x000fc40000800000 */
[----:B------:R-:W-:Y:S01]  /*1cd0*/  ISETP.GE.AND P0, PT, R16, R35, PT ;  /* 0x000000231000720c */ /* 0x000fe20003f06270 */
[----:B------:R-:W-:Y:S01]  /*1ce0*/  VIADD R38, R38, 0xffffff80 ;  /* 0xffffff8026267836 */ /* 0x000fe20000000000 */
[----:B------:R-:W-:Y:S01]  /*1cf0*/  LOP3.LUT R3, R7, R3, R6, 0xfe, !PT ;  /* 0x0000000307037212 */ /* 0x000fe200078efe06 */
[-C--:B------:R-:W-:Y:S01]  /*1d00*/  IMAD R6, R9, R54.reuse, RZ ;  /* 0x0000003609067224 */ /* 0x080fe200078e02ff */
[----:B------:R-:W-:Y:S01]  /*1d10*/  SEL R13, R35, RZ, P0 ;  /* 0x000000ff230d7207 */ /* 0x000fe20000000000 */
[----:B------:R-:W-:Y:S01]  /*1d20*/  IMAD.WIDE.U32 R8, R206, R54, R204 ;  /* 0x00000036ce087225 */ /* 0x000fe200078e00cc */
[----:B------:R-:W-:-:S03]  /*1d30*/  SHF.L.U64.HI R56, R54, 0x6, R55 ;  /* 0x0000000636387819 */ /* 0x000fc60000010237 */
[C---:B------:R-:W-:Y:S01]  /*1d40*/  IMAD R53, R206.reuse, R55, R6 ;  /* 0x00000037ce357224 */ /* 0x040fe200078e0206 */
[----:B-1----:R-:W-:Y:S01]  /*1d50*/  SHF.R.U32.HI R37, RZ, 0x7, R37 ;  /* 0x00000007ff257819 */ /* 0x002fe20000011625 */
[----:B------:R-:W-:Y:S02]  /*1d60*/  IMAD R15, R206, R49, R0 ;  /* 0x00000031ce0f7224 */ /* 0x000fe400078e0200 */
[----:B------:R-:W-:Y:S01]  /*1d70*/  IMAD.IADD R13, R16, 0x1, R13 ;  /* 0x00000001100d7824 */ /* 0x000fe200078e020d */
[----:B------:R-:W-:Y:S01]  /*1d80*/  IADD3 R9, R9, R53, RZ ;  /* 0x0000003509097210 */ /* 0x000fe20007ffe0ff */
[----:B------:R-:W-:Y:S01]  /*1d90*/  IMAD.IADD R11, R15, 0x1, R11 ;  /* 0x000000010f0b7824 */ /* 0x000fe200078e020b */
[----:B------:R-:W-:Y:S01]  /*1da0*/  ISETP.NE.AND P6, PT, R37, 0x1, PT ;  /* 0x000000012500780c */ /* 0x000fe20003fc5270 */
[----:B------:R-:W-:Y:S01]  /*1db0*/  IMAD.IADD R7, R5, 0x1, R15 ;  /* 0x0000000105077824 */ /* 0x000fe200078e020f */
[----:B------:R-:W-:Y:S01]  /*1dc0*/  IADD3 R61, R37, 0x8, RZ ;  /* 0x00000008253d7810 */ /* 0x000fe20007ffe0ff */
[C---:B-----5:R-:W-:Y:S01]  /*1dd0*/  IMAD.WIDE.U32 R50, R26.reuse, R54, R8 ;  /* 0x000000361a327225 */ /* 0x060fe200078e0008 */
[----:B------:R-:W-:Y:S01]  /*1de0*/  SHF.R.S32.HI R12, RZ, 0x1f, R13 ;  /* 0x0000001fff0c7819 */ /* 0x000fe2000001140d */
[----:B------:R-:W3:Y:S01]  /*1df0*/  LDL R8, [R1+0x84] ;  /* 0x0000840001087983 */ /* 0x000ee20000100800 */
[----:B------:R-:W-:Y:S01]  /*1e00*/  SHF.R.S32.HI R15, RZ, 0x1f, R26 ;  /* 0x0000001fff0f7819 */ /* 0x000fe2000001141a */
[----:B------:R-:W-:Y:S01]  /*1e10*/  IMAD.WIDE.U32 R20, R26, R48, R10 ;  /* 0x000000301a147225 */ /* 0x000fe200078e000a */
[----:B------:R-:W-:-:S03]  /*1e20*/  LEA.HI R13, R12, R13, RZ, 0x3 ;  /* 0x0000000d0c0d7211 */ /* 0x000fc600078f18ff */
[C---:B------:R-:W-:Y:S02]  /*1e30*/  VIADD R37, R206.reuse, 0x40 ;  /* 0x00000040ce257836 */ /* 0x040fe40000000000 */
[----:B------:R-:W-:Y:S01]  /*1e40*/  VIADD R10, R206, 0x40 ;  /* 0x00000040ce0a7836 */ /* 0x000fe20000000000 */
[----:B------:R-:W-:Y:S05]  /*1e50*/  @!P6 WARPSYNC.ALL ;  /* 0x000000000000e948 */ /* 0x000fea0003800000 */
[----:B------:R-:W-:Y:S02]  /*1e60*/  IMAD.SHL.U32 R37, R37, 0x40, RZ ;  /* 0x0000004025257824 */ /* 0x000fe400078e00ff */
[----:B------:R-:W-:Y:S01]  /*1e70*/  IMAD.MOV.U32 R6, RZ, RZ, R4 ;  /* 0x000000ffff067224 */ /* 0x000fe200078e0004 */
[----:B------:R-:W-:Y:S01]  /*1e80*/  SHF.R.S32.HI R73, RZ, 0x3, R13 ;  /* 0x00000003ff497819 */ /* 0x000fe2000001140d */
[----:B------:R-:W-:Y:S01]  /*1e90*/  IMAD.SHL.U32 R10, R10, 0x40, RZ ;  /* 0x000000400a0a7824 */ /* 0x000fe200078e00ff */
[----:B------:R-:W-:Y:S01]  /*1ea0*/  LOP3.LUT R74, R13, 0xfffffff8, RZ, 0xc0, !PT ;  /* 0xfffffff80d4a7812 */ /* 0x000fe200078ec0ff */
[----:B------:R-:W-:Y:S01]  /*1eb0*/  IMAD.WIDE.U32 R4, R206, R54, R16 ;  /* 0x00000036ce047225 */ /* 0x000fe200078e0010 */
[----:B------:R-:W-:Y:S01]  /*1ec0*/  LOP3.LUT R37, R37, 0x1c0, RZ, 0xc0, !PT ;  /* 0x000001c025257812 */ /* 0x000fe200078ec0ff */
[----:B------:R-:W-:Y:S01]  /*1ed0*/  ULDC UR4, c[0x0][0x2f4] ;  /* 0x0000bd0000047ab9 */ /* 0x000fe20000000800 */
[----:B------:R-:W-:Y:S01]  /*1ee0*/  LOP3.LUT R10, R10, 0x1c0, RZ, 0xc0, !PT ;  /* 0x000001c00a0a7812 */ /* 0x000fe200078ec0ff */
[----:B------:R-:W-:Y:S01]  /*1ef0*/  IMAD.IADD R53, R53, 0x1, R5 ;  /* 0x0000000135357824 */ /* 0x000fe200078e0205 */
[----:B------:R-:W-:Y:S01]  /*1f00*/  PRMT R85, R3, 0x8880, RZ ;  /* 0x0000888003557816 */ /* 0x000fe200000000ff */
[C---:B------:R-:W-:Y:S01]  /*1f10*/  IMAD R5, R15.reuse, R48, RZ ;  /* 0x000000300f057224 */ /* 0x040fe200078e02ff */
[----:B------:R-:W-:Y:S01]  /*1f20*/  SHF.R.U32.HI R10, RZ, 0x3, R10 ;  /* 0x00000003ff0a7819 */ /* 0x000fe2000001160a */
[----:B------:R-:W-:Y:S01]  /*1f30*/  IMAD.MOV.U32 R52, RZ, RZ, R4 ;  /* 0x000000ffff347224 */ /* 0x000fe200078e0004 */
[----:B------:R-:W-:Y:S01]  /*1f40*/  SHF.L.U64.HI R4, R48, 0x6, R49 ;  /* 0x0000000630047819 */ /* 0x000fe20000010231 */
[----:B------:R-:W-:-:S02]  /*1f50*/  IMAD R15, R15, R54, RZ ;  /* 0x000000360f0f7224 */ /* 0x000fc400078e02ff */
[----:B------:R-:W-:Y:S01]  /*1f60*/  IMAD.IADD R0, R33, 0x1, R32 ;  /* 0x0000000121007824 */ /* 0x000fe200078e0220 */
[----:B------:R-:W-:Y:S01]  /*1f70*/  PRMT R85, R85, 0x7710, RZ ;  /* 0x0000771055557816 */ /* 0x000fe200000000ff */
[----:B------:R-:W-:Y:S01]  /*1f80*/  IMAD R33, R26, R49, R5 ;  /* 0x000000311a217224 */ /* 0x000fe200078e0205 */
[----:B------:R-:W-:Y:S01]  /*1f90*/  ISETP.GE.AND P2, PT, R2, UR4, PT ;  /* 0x0000000402007c0c */ /* 0x000fe2000bf46270 */
[----:B------:R-:W-:Y:S02]  /*1fa0*/  IMAD.SHL.U32 R5, R48, 0x40, RZ ;  /* 0x0000004030057824 */ /* 0x000fe400078e00ff */
[----:B------:R-:W-:-:S04]  /*1fb0*/  IMAD.WIDE.U32 R6, R26, R48, R6 ;  /* 0x000000301a067225 */ /* 0x000fc800078e0006 */
[----:B------:R-:W-:Y:S02]  /*1fc0*/  IMAD R11, R55, 0x60, RZ ;  /* 0x00000060370b7824 */ /* 0x000fe400078e02ff */
[C---:B------:R-:W-:Y:S02]  /*1fd0*/  IMAD R15, R26.reuse, R55, R15 ;  /* 0x000000371a0f7224 */ /* 0x040fe400078e020f */
        /* <DEDUP_REMOVED lines=22> */
[----:B------:R-:W-:Y:S02]  /*2140*/  LOP3.LUT P1, RZ, R36, 0x4, RZ, 0xc0, !PT ;  /* 0x0000000424ff7812 */ /* 0x000fe4000782c0ff */
[----:B------:R-:W-:Y:S02]  /*2150*/  SHF.R.S32.HI R36, RZ, 0x1f, R38 ;  /* 0x0000001fff247819 */ /* 0x000fe40000011426 */
[----:B------:R-:W-:Y:S02]  /*2160*/  LOP3.LUT R58, R58, 0x1c0, RZ, 0xc0, !PT ;  /* 0x000001c03a3a7812 */ /* 0x000fe400078ec0ff */
[----:B------:R-:W-:-:S04]  /*2170*/  LEA.HI R36, R36, R38, RZ, 0x2 ;  /* 0x0000002624247211 */ /* 0x000fc800078f10ff */
[----:B------:R-:W-:-:S05]  /*2180*/  LOP3.LUT R36, R36, 0xfffffffc, RZ, 0xc0, !PT ;  /* 0xfffffffc24247812 */ /* 0x000fca00078ec0ff */
[----:B------:R-:W-:Y:S02]  /*2190*/  IMAD.IADD R36, R38, 0x1, -R36 ;  /* 0x0000000126247824 */ /* 0x000fe400078e0a24 */
[----:B------:R-:W0:Y:S02]  /*21a0*/  S2R R38, SR_TID.X ;  /* 0x0000000000267919 */ /* 0x000e240000002100 */
[----:B------:R-:W-:Y:S01]  /*21b0*/  IMAD R62, R36, 0x40, R206 ;  /* 0x00000040243e7824 */ /* 0x000fe200078e02ce */
        /* <DEDUP_REMOVED lines=16> */
[----:B----4-:R-:W-:Y:S01]  /*22c0*/  SHF.R.S32.HI R75, RZ, 0x1f, R24 ;  /* 0x0000001fff4b7819 */ /* 0x010fe20000011418 */
[----:B---3--:R-:W-:-:S10]  /*22d0*/  IMAD.IADD R78, R8, 0x1, R13 ;  /* 0x00000001084e7824 */ /* 0x008fd400078e020d */
.L_x_6010:
[----:B0-----:R-:W0:Y:S01]  /*22e0*/  LDC R91, c[0x0][0x430] ;  /* 0x00010c00ff5b7b82 */ /* 0x001e220000000800 */
[----:B------:R-:W-:Y:S02]  /*22f0*/  VIADD R29, R29, 0xffffffff ;  /* 0xffffffff1d1d7836 */ /* 0x000fe40000000000 */
[----:B------:R-:W-:Y:S02]  /*2300*/  IMAD.MOV.U32 R96, RZ, RZ, RZ ;  /* 0x000000ffff607224 */ /* 0x000fe400078e00ff */
[----:B------:R-:W-:-:S03]  /*2310*/  IMAD R12, R29, 0x60, R62 ;  /* 0x000000601d0c7824 */ /* 0x000fc600078e023e */
[----:B-1----:R-:W1:Y:S01]  /*2320*/  LDC R95, c[0x0][0x3f4] ;  /* 0x0000fd00ff5f7b82 */ /* 0x002e620000000800 */
[----:B------:R-:W-:Y:S01]  /*2330*/  IMAD.IADD R15, R0, 0x1, R12 ;  /* 0x00000001000f7824 */ /* 0x000fe200078e020c */
[----:B------:R-:W-:-:S04]  /*2340*/  ISETP.GE.AND P2, PT, R12, R25, PT ;  /* 0x000000190c00720c */ /* 0x000fc80003f46270 */
[----:B------:R-:W-:Y:S02]  /*2350*/  ISETP.GT.OR P2, PT, R62, 0x5f, P2 ;  /* 0x0000005f3e00780c */ /* 0x000fe40001744670 */
[----:B------:R-:W-:Y:S02]  /*2360*/  MOV R13, R15 ;  /* 0x0000000f000d7202 */ /* 0x000fe40000000f00 */
[----:B0-----:R-:W-:-:S09]  /*2370*/  ISETP.NE.AND P3, PT, R91, 0x1, PT ;  /* 0x000000015b00780c */ /* 0x001fd20003f65270 */
[----:B------:R-:W0:Y:S08]  /*2380*/  @!P2 LDC.64 R10, c[0x0][0x428] ;  /* 0x00010a00ff0aab82 */ /* 0x000e300000000a00 */
[----:B------:R-:W2:Y:S08]  /*2390*/  @!P2 LDC.64 R32, c[0x0][0x418] ;  /* 0x00010600ff20ab82 */ /* 0x000eb00000000a00 */
[----:B------:R-:W3:Y:S08]  /*23a0*/  @P3 LDC R8, c[0x0][0x434] ;  /* 0x00010d00ff083b82 */ /* 0x000ef00000000800 */
        /* <DEDUP_REMOVED lines=11> */
[----:B-----5:R0:W5:Y:S01]  /*2460*/  @!P2 LDG.E R96, desc[UR42][R10.64] ;  /* 0x0000002a0a60a981 */ /* 0x020162000c1e1900 */
        /* <DEDUP_REMOVED lines=42> */
[----:B------:R-:W-:Y:S01]  /*2710*/  IMAD.WIDE.U32 R8, R54, R29, RZ ;  /* 0x0000001d36087225 */ /* 0x000fe200078e00ff */
[----:B------:R-:W-:-:S03]  /*2720*/  IADD3 R33, R11, R33, RZ ;  /* 0x000000210b217210 */ /* 0x000fc60007ffe0ff */
        /* <DEDUP_REMOVED lines=30> */
.L_x_5961:
[----:B------:R-:W-:Y:S05]  /*2910*/  BSYNC B1 ;  /* 0x0000000000017941 */ /* 0x000fea0003800000 */
.L_x_5960:
        /* <DEDUP_REMOVED lines=29> */
.L_x_5963:
[----:B------:R-:W-:Y:S05]  /*2af0*/  BSYNC B1 ;  /* 0x0000000000017941 */ /* 0x000fea0003800000 */
.L_x_5962:
[----:B0-----:R-:W-:Y:S01]  /*2b00*/  IMAD.MOV.U32 R8, RZ, RZ, R92 ;  /* 0x000000ffff087224 */ /* 0x001fe200078e005c */
[----:B------:R-:W-:Y:S01]  /*2b10*/  UISETP.NE.AND UP0, UPT, UR44, 0x3, UPT ;  /* 0x000000032c00788c */ /* 0x000fe2000bf05270 */
[----:B------:R-:W-:Y:S01]  /*2b20*/  IMAD.MOV.U32 R9, RZ, RZ, R93 ;  /* 0x000000ffff097224 */ /* 0x000fe200078e005d */
[----:B------:R-:W-:Y:S01]  /*2b30*/  PRMT R113, R13, 0x5410, R14 ;  /* 0x000054100d717816 */ /* 0x000fe2000000000e */
[----:B------:R-:W-:Y:S02]  /*2b40*/  IMAD.MOV.U32 R10, RZ, RZ, R46 ;  /* 0x000000ffff0a7224 */ /* 0x000fe400078e002e */
[----:B------:R-:W-:Y:S01]  /*2b50*/  IMAD.MOV.U32 R11, RZ, RZ, R47 ;  /* 0x000000ffff0b7224 */ /* 0x000fe200078e002f */
[----:B------:R-:W-:Y:S01]  /*2b60*/  PRMT R114, R8, 0x5410, R9 ;  /* 0x0000541008727816 */ /* 0x000fe20000000009 */
[----:B------:R-:W-:Y:S01]  /*2b70*/  IMAD.MOV.U32 R8, RZ, RZ, R42 ;  /* 0x000000ffff087224 */ /* 0x000fe200078e002a */
[----:B------:R-:W-:Y:S02]  /*2b80*/  MOV R9, R43 ;  /* 0x0000002b00097202 */ /* 0x000fe40000000f00 */
[----:B------:R-:W-:-:S02]  /*2b90*/  PLOP3.LUT P3, PT, PT, PT, UP0, 0x80, 0x0 ;  /* 0x000000000000781c */ /* 0x000fc40003f6f008 */
[----:B------:R-:W-:Y:S01]  /*2ba0*/  PRMT R115, R8, 0x5410, R9 ;  /* 0x0000541008737816 */ /* 0x000fe20000000009 */
[----:B-----5:R-:W-:Y:S01]  /*2bb0*/  IMAD.MOV.U32 R8, RZ, RZ, R36 ;  /* 0x000000ffff087224 */ /* 0x020fe200078e0024 */
[----:B------:R-:W-:Y:S01]  /*2bc0*/  PRMT R116, R10, 0x5410, R11 ;  /* 0x000054100a747816 */ /* 0x000fe2000000000b */
[----:B------:R-:W-:Y:S02]  /*2bd0*/  IMAD.MOV.U32 R9, RZ, RZ, R37 ;  /* 0x000000ffff097224 */ /* 0x000fe400078e0025 */
[----:B------:R-:W-:Y:S02]  /*2be0*/  IMAD.MOV.U32 R10, RZ, RZ, R40 ;  /* 0x000000ffff0a7224 */ /* 0x000fe400078e0028 */
[----:B------:R-:W-:Y:S01]  /*2bf0*/  IMAD.MOV.U32 R11, RZ, RZ, R41 ;  /* 0x000000ffff0b7224 */ /* 0x000fe200078e0029 */
[----:B------:R-:W-:Y:S01]  /*2c00*/  PRMT R32, R8, 0x5410, R9 ;  /* 0x0000541008207816 */ /* 0x000fe20000000009 */
[----:B------:R-:W-:Y:S01]  /*2c10*/  IMAD.MOV.U32 R8, RZ, RZ, R34 ;  /* 0x000000ffff087224 */ /* 0x000fe200078e0022 */
[----:B------:R-:W-:Y:S01]  /*2c20*/  PRMT R105, R105, 0x5410, R10 ;  /* 0x0000541069697816 */ /* 0x000fe2000000000a */
[----:B------:R-:W-:Y:S01]  /*2c30*/  IMAD.MOV.U32 R9, RZ, RZ, R35 ;  /* 0x000000ffff097224 */ /* 0x000fe200078e0023 */
[----:B------:R-:W-:Y:S01]  /*2c40*/  PRMT R104, R11, 0x7610, R104 ;  /* 0x000076100b687816 */ /* 0x000fe20000000068 */
[----:B------:R-:W-:Y:S01]  /*2c50*/  IMAD.MOV.U32 R10, RZ, RZ, R38 ;  /* 0x000000ffff0a7224 */ /* 0x000fe200078e0026 */
[----:B------:R-:W-:-:S02]  /*2c60*/  MOV R11, R39 ;  /* 0x00000027000b7202 */ /* 0x000fc40000000f00 */
[----:B------:R-:W-:Y:S02]  /*2c70*/  PRMT R103, R8, 0x5410, R9 ;  /* 0x0000541008677816 */ /* 0x000fe40000000009 */
[----:B------:R-:W-:Y:S02]  /*2c80*/  PRMT R105, R10, 0x7610, R105 ;  /* 0x000076100a697816 */ /* 0x000fe40000000069 */
[----:B------:R-:W-:Y:S01]  /*2c90*/  PRMT R104, R104, 0x5410, R11 ;  /* 0x0000541068687816 */ /* 0x000fe2000000000b */
[----:B------:R-:W-:Y:S06]  /*2ca0*/  @!P3 BRA `(.L_x_5964) ;  /* 0x000000000004b947 */ /* 0x000fec0003800000 */
[----:B------:R-:W-:Y:S01]  /*2cb0*/  BPT.TRAP 0x1 ;  /* 0x000000040000795c */ /* 0x000fe20000300000 */
.L_x_5964:
[----:B------:R-:W-:Y:S01]  /*2cc0*/  IMAD R86, R19, 0x8, R22 ;  /* 0x0000000813567824 */ /* 0x000fe200078e0216 */
[----:B------:R-:W-:Y:S01]  /*2cd0*/  SHF.L.U32 R101, R211, 0x1f, RZ ;  /* 0x0000001fd3657819 */ /* 0x000fe200000006ff */
[----:B------:R-:W-:Y:S03]  /*2ce0*/  BSSY B1, `(.L_x_5965) ;  /* 0x0000003000017945 */ /* 0x000fe60003800000 */
[----:B------:R-:W0:Y:S02]  /*2cf0*/  SYNCS.PHASECHK.TRANS64.TRYWAIT P5, [R86+URZ+0x32490], R101 ;  /* 0x03249065560075a7 */ /* 0x000e2400080a017f */
[----:B0-----:R-:W-:Y:S05]  /*2d00*/  @!P5 BRA `(.L_x_5966) ;  /* 0x000001a00048d947 */ /* 0x001fea0003800000 */
.L_x_6233:
[----:B------:R-:W-:Y:S05]  /*2d10*/  BSYNC B1 ;  /* 0x0000000000017941 */ /* 0x000fea0003800000 */
.L_x_5965:
[----:B------:R-:W-:-:S03]  /*2d20*/  UMOV UR4, 0xffffffff ;  /* 0xffffffff00047882 */ /* 0x000fc60000000000 */
[----:B------:R-:W-:Y:S05]  /*2d30*/  BRA.DIV UR4, `(.L_x_5967) ;  /* 0x000001a204507947 */ /* 0x000fea000b800000 */
[----:B------:R1:W2:Y:S04]  /*2d40*/  SHFL.IDX PT, R33, R90, RZ, 0x1c1f ;  /* 0x001c1fff5a217589 */ /* 0x0002a800000e0000 */
[----:B------:R1:W3:Y:S02]  /*2d50*/  SHFL.IDX PT, R14, R89, RZ, 0x1c1f ;  /* 0x001c1fff590e7589 */ /* 0x0002e400000e0000 */
.L_x_6237:
        /* <DEDUP_REMOVED lines=17> */
[----:B------:R-:W-:Y:S02]  /*2e70*/  HADD2.F32 R46, -RZ, R11.H1_H1 ;  /* 0x3000000bff2e7230 */ /* 0x000fe40000004100 */
[----:B------:R-:W-:Y:S02]  /*2e80*/  HADD2.F32 R93, -RZ, R93.H0_H0 ;  /* 0x2000005dff5d7230 */ /* 0x000fe40000004100 */
[----:B------:R-:W-:-:S02]  /*2e90*/  HADD2.F32 R106, -RZ, R106.H0_H0 ;  /* 0x2000006aff6a7230 */ /* 0x000fc40000004100 */
[----:B------:R-:W-:Y:S02]  /*2ea0*/  HADD2.F32 R11, -RZ, R11.H0_H0 ;  /* 0x2000000bff0b7230 */ /* 0x000fe40000004100 */
[-C--:B------:R-:W-:Y:S01]  /*2eb0*/  FMUL.FTZ R108, R10, R93.reuse ;  /* 0x0000005d0a6c7220 */ /* 0x080fe20000410000 */
[----:B------:R-:W-:Y:S02]  /*2ec0*/  HADD2.F32 R47, -RZ, R107.H0_H0 ;  /* 0x2000006bff2f7230 */ /* 0x000fe40000004100 */
[----:B------:R-:W-:Y:S01]  /*2ed0*/  FMUL.FTZ R93, R9, R93 ;  /* 0x0000005d095d7220 */ /* 0x000fe20000410000 */
[----:B------:R-:W-:Y:S02]  /*2ee0*/  HADD2.F32 R92, -RZ, R92.H0_H0 ;  /* 0x2000005cff5c7230 */ /* 0x000fe40000004100 */
[-C--:B------:R-:W-:Y:S01]  /*2ef0*/  FMUL.FTZ R110, R46, R106.reuse ;  /* 0x0000006a2e6e7220 */ /* 0x080fe20000410000 */
[----:B------:R-:W-:Y:S01]  /*2f00*/  FMUL.FTZ R111, R11, R106 ;  /* 0x0000006a0b6f7220 */ /* 0x000fe20000410000 */
        /* <DEDUP_REMOVED lines=24> */
.L_x_5973:
[----:B------:R-:W-:Y:S05]  /*3090*/  BSYNC B3 ;  /* 0x0000000000037941 */ /* 0x000fea0003800000 */
.L_x_5972:
[----:B0-----:R4:W-:Y:S02]  /*30a0*/  ST.E.128 desc[UR42][R12.64], R8 ;  /* 0x000000080c007985 */ /* 0x0019e4000c101d2a */
.L_x_5971:
[----:B------:R-:W-:Y:S05]  /*30b0*/  BSYNC B2 ;  /* 0x0000000000027941 */ /* 0x000fea0003800000 */
.L_x_5970:
        /* <DEDUP_REMOVED lines=49> */
.L_x_5975:
[----:B------:R-:W-:Y:S05]  /*33d0*/  BSYNC B2 ;  /* 0x0000000000027941 */ /* 0x000fea0003800000 */
.L_x_5974:
[----:B0-----:R0:W-:Y:S02]  /*33e0*/  ST.E.128 desc[UR42][R14.64], R8 ;  /* 0x000000080e007985 */ /* 0x0011e4000c101d2a */
.L_x_5969:
[----:B------:R-:W-:Y:S05]  /*33f0*/  BSYNC B1 ;  /* 0x0000000000017941 */ /* 0x000fea0003800000 */
.L_x_5968:
[----:B------:R-:W-:-:S03]  /*3400*/  UMOV UR4, 0xffffffff ;  /* 0xffffffff00047882 */ /* 0x000fc60000000000 */
[----:B------:R-:W-:Y:S05]  /*3410*/  BRA.DIV UR4, `(.L_x_5976) ;  /* 0x0000019a04e07947 */ /* 0x000fea000b800000 */
[----:B--2---:R2:W1:Y:S04]  /*3420*/  SHFL.IDX PT, R33, R90, 0x1, 0x1c1f ;  /* 0x003c1f005a217f89 */ /* 0x00446800000e0000 */
[----:B0--3--:R2:W0:Y:S02]  /*3430*/  SHFL.IDX PT, R14, R89, 0x1, 0x1c1f ;  /* 0x003c1f00590e7f89 */ /* 0x00942400000e0000 */
.L_x_6241:
[----:B------:R-:W-:Y:S05]  /*3440*/  @P4 BRA `(.L_x_5977) ;  /* 0x0000001c00dc4947 */ /* 0x000fea0003800000 */
[----:B------:R-:W-:Y:S04]  /*3450*/  BSSY B1, `(.L_x_5978) ;  /* 0x0000033000017945 */ /* 0x000fe80003800000 */
[----:B------:R-:W-:Y:S05]  /*3460*/  @P1 BRA `(.L_x_5979) ;  /* 0x0000000000c41947 */ /* 0x000fea0003800000 */
[----:B----4-:R3:W4:Y:S01]  /*3470*/  LDS.128 R8, [R100+0x2000] ;  /* 0x0020000064087984 */ /* 0x0107220000000c00 */
[C---:B0-----:R-:W-:Y:S01]  /*3480*/  LEA R12, P2, R16.reuse, R14, 0x1 ;  /* 0x0000000e100c7211 */ /* 0x041fe200078408ff */
[----:B------:R-:W-:Y:S03]  /*3490*/  BSSY B2, `(.L_x_5980) ;  /* 0x000002d000027945 */ /* 0x000fe60003800000 */
[----:B-1----:R-:W-:Y:S02]  /*34a0*/  LEA.HI.X R13, R16, R33, R17, 0x1, P2 ;  /* 0x00000021100d7211 */ /* 0x002fe400010f0c11 */
[----:B------:R-:W-:-:S13]  /*34b0*/  ISETP.GE.AND P2, PT, R204, R95, PT ;  /* 0x0000005fcc00720c */ /* 0x000fda0003f46270 */
[----:B---3--:R-:W-:Y:S05]  /*34c0*/  @P2 BRA `(.L_x_5981) ;  /* 0x0000000000a42947 */ /* 0x008fea0003800000 */
[--C-:B------:R-:W-:Y:S01]  /*34d0*/  SHF.R.U64 R43, R40, 0x10, R41.reuse ;  /* 0x00000010282b7819 */ /* 0x100fe20000001229 */
[----:B----4-:R-:W-:Y:S01]  /*34e0*/  IMAD.MOV.U32 R15, RZ, RZ, R10 ;  /* 0x000000ffff0f7224 */ /* 0x010fe200078e000a */
        /* <DEDUP_REMOVED lines=17> */
[-C--:B------:R-:W-:Y:S01]  /*3600*/  FFMA.FTZ R46, R11, R40.reuse, -R46 ;  /* 0x000000280b2e7223 */ /* 0x080fe2000001082e */
[----:B------:R-:W-:Y:S01]  /*3610*/  FFMA.FTZ R45, R38, R40, R43 ;  /* 0x00000028262d7223 */ /* 0x000fe2000001002b */
[----:B------:R-:W-:-:S02]  /*3620*/  HADD2.F32 R11, -RZ, R105.H1_H1 ;  /* 0x30000069ff0b7230 */ /* 0x000fc40000004100 */
[----:B------:R-:W-:Y:S02]  /*3630*/  HADD2.F32 R9, -RZ, R8.H1_H1 ;  /* 0x30000008ff097230 */ /* 0x000fe40000004100 */
[----:B------:R-:W-:Y:S02]  /*3640*/  HADD2.F32 R10, -RZ, R15.H1_H1 ;  /* 0x3000000fff0a7230 */ /* 0x000fe40000004100 */
[----:B------:R-:W-:Y:S02]  /*3650*/  HADD2.F32 R105, -RZ, R105.H0_H0 ;  /* 0x20000069ff697230 */ /* 0x000fe40000004100 */
[----:B------:R-:W-:Y:S02]  /*3660*/  HADD2.F32 R38, -RZ, R104.H1_H1 ;  /* 0x30000068ff267230 */ /* 0x000fe40000004100 */
[----:B------:R-:W-:Y:S02]  /*3670*/  HADD2.F32 R8, -RZ, R8.H0_H0 ;  /* 0x20000008ff087230 */ /* 0x000fe40000004100 */
[----:B------:R-:W-:Y:S01]  /*3680*/  FMUL.FTZ R39, R9, R105 ;  /* 0x0000006909277220 */ /* 0x000fe20000410000 */
[----:B------:R-:W-:-:S02]  /*3690*/  HADD2.F32 R15, -RZ, R15.H0_H0 ;  /* 0x2000000fff0f7230 */ /* 0x000fc40000004100 */
[-C--:B------:R-:W-:Y:S01]  /*36a0*/  FMUL.FTZ R42, R10, R38.reuse ;  /* 0x000000260a2a7220 */ /* 0x080fe20000410000 */
[----:B------:R-:W-:Y:S02]  /*36b0*/  HADD2.F32 R104, -RZ, R104.H0_H0 ;  /* 0x20000068ff687230 */ /* 0x000fe40000004100 */
[C---:B------:R-:W-:Y:S01]  /*36c0*/  FMUL.FTZ R40, R8.reuse, R105 ;  /* 0x0000006908287220 */ /* 0x040fe20000410000 */
[-C--:B------:R-:W-:Y:S01]  /*36d0*/  FFMA.FTZ R39, R8, R11.reuse, -R39 ;  /* 0x0000000b08277223 */ /* 0x080fe20000010827 */
[----:B------:R-:W-:Y:S02]  /*36e0*/  FMUL.FTZ R43, R15, R38 ;  /* 0x000000260f2b7220 */ /* 0x000fe40000410000 */
[----:B------:R-:W-:Y:S01]  /*36f0*/  FFMA.FTZ R40, R9, R11, R40 ;  /* 0x0000000b09287223 */ /* 0x000fe20000010028 */
[-C--:B------:R-:W-:Y:S01]  /*3700*/  FFMA.FTZ R42, R15, R104.reuse, -R42 ;  /* 0x000000680f2a7223 */ /* 0x080fe2000001082a */
[----:B------:R-:W-:Y:S01]  /*3710*/  FFMA.FTZ R43, R10, R104, R43 ;  /* 0x000000680a2b7223 */ /* 0x000fe2000001002b */
[----:B------:R-:W-:-:S02]  /*3720*/  F2FP.F16.F32.PACK_AB R9, R41, R44 ;  /* 0x0000002c2909723e */ /* 0x000fc400000000ff */
[----:B------:R-:W-:Y:S02]  /*3730*/  F2FP.F16.F32.PACK_AB R11, R45, R46 ;  /* 0x0000002e2d0b723e */ /* 0x000fe400000000ff */
[----:B------:R-:W-:Y:S02]  /*3740*/  F2FP.F16.F32.PACK_AB R8, R40, R39 ;  /* 0x000000272808723e */ /* 0x000fe400000000ff */
[----:B------:R-:W-:-:S07]  /*3750*/  F2FP.F16.F32.PACK_AB R10, R43, R42 ;  /* 0x0000002a2b0a723e */ /* 0x000fce00000000ff */
.L_x_5981:
[----:B------:R-:W-:Y:S05]  /*3760*/  BSYNC B2 ;  /* 0x0000000000027941 */ /* 0x000fea0003800000 */
.L_x_5980:
[----:B----4-:R3:W-:Y:S02]  /*3770*/  ST.E.128 desc[UR42][R12.64], R8 ;  /* 0x000000080c007985 */ /* 0x0107e4000c101d2a */
.L_x_5979:
[----:B------:R-:W-:Y:S05]  /*3780*/  BSYNC B1 ;  /* 0x0000000000017941 */ /* 0x000fea0003800000 */
.L_x_5978:
[----:B------:R-:W-:-:S13]  /*3790*/  ISETP.NE.AND P2, PT, R87, RZ, PT ;  /* 0x000000ff5700720c */ /* 0x000fda0003f45270 */
[----:B------:R-:W-:Y:S05]  /*37a0*/  @P2 BRA `(.L_x_5977) ;  /* 0x0000001c00042947 */ /* 0x000fea0003800000 */
[----:B---34-:R3:W4:Y:S01]  /*37b0*/  LDS.128 R8, [R94+0x2000] ;  /* 0x002000005e087984 */ /* 0x0187220000000c00 */
[C---:B0-----:R-:W-:Y:S01]  /*37c0*/  LEA R14, P2, R2.reuse, R14, 0x1 ;  /* 0x0000000e020e7211 */ /* 0x041fe200078408ff */
[----:B------:R-:W-:Y:S03]  /*37d0*/  BSSY B1, `(.L_x_5982) ;  /* 0x000002d000017945 */ /* 0x000fe60003800000 */
[----:B-1----:R-:W-:Y:S02]  /*37e0*/  LEA.HI.X R15, R2, R33, R208, 0x1, P2 ;  /* 0x00000021020f7211 */ /* 0x002fe400010f0cd0 */
[----:B------:R-:W-:-:S13]  /*37f0*/  ISETP.GE.AND P2, PT, R212, R95, PT ;  /* 0x0000005fd400720c */ /* 0x000fda0003f46270 */
[----:B---3--:R-:W-:Y:S05]  /*3800*/  @P2 BRA `(.L_x_5983) ;  /* 0x0000000000a42947 */ /* 0x008fea0003800000 */
[----:B------:R-:W-:Y:S01]  /*3810*/  SHF.R.U64 R13, R34, 0x10, R35 ;  /* 0x00000010220d7819 */ /* 0x000fe20000001223 */
[----:B----4-:R-:W-:Y:S01]  /*3820*/  IMAD.MOV.U32 R12, RZ, RZ, R10 ;  /* 0x000000ffff0c7224 */ /* 0x010fe200078e000a */
        /* <DEDUP_REMOVED lines=13> */
[----:B------:R-:W-:Y:S02]  /*3900*/  HADD2.F32 R34, -RZ, R37.H0_H0 ;  /* 0x20000025ff227230 */ /* 0x000fe40000004100 */
[-C--:B------:R-:W-:Y:S01]  /*3910*/  FMUL.FTZ R40, R13, R36.reuse ;  /* 0x000000240d287220 */ /* 0x080fe20000410000 */
[----:B------:R-:W-:Y:S01]  /*3920*/  FFMA.FTZ R37, R10, R33, R35 ;  /* 0x000000210a257223 */ /* 0x000fe20000010023 */
[----:B------:R-:W-:Y:S01]  /*3930*/  FMUL.FTZ R36, R11, R36 ;  /* 0x000000240b247220 */ /* 0x000fe20000410000 */
[----:B------:R-:W-:-:S02]  /*3940*/  HADD2.F32 R9, -RZ, R8.H1_H1 ;  /* 0x30000008ff097230 */ /* 0x000fc40000004100 */
[-C--:B------:R-:W-:Y:S01]  /*3950*/  FFMA.FTZ R40, R11, R34.reuse, -R40 ;  /* 0x000000220b287223 */ /* 0x080fe20000010828 */
[--C-:B------:R-:W-:Y:S02]  /*3960*/  HADD2.F32 R33, -RZ, R103.reuse.H0_H0 ;  /* 0x20000067ff217230 */ /* 0x100fe40000004100 */
[----:B------:R-:W-:Y:S01]  /*3970*/  FFMA.FTZ R39, R13, R34, R36 ;  /* 0x000000220d277223 */ /* 0x000fe20000010024 */
[----:B------:R-:W-:Y:S02]  /*3980*/  HADD2.F32 R8, -RZ, R8.H0_H0 ;  /* 0x20000008ff087230 */ /* 0x000fe40000004100 */
[----:B------:R-:W-:Y:S02]  /*3990*/  HADD2.F32 R103, -RZ, R103.H1_H1 ;  /* 0x30000067ff677230 */ /* 0x000fe40000004100 */
[----:B------:R-:W-:Y:S01]  /*39a0*/  FMUL.FTZ R35, R9, R33 ;  /* 0x0000002109237220 */ /* 0x000fe20000410000 */
[--C-:B------:R-:W-:Y:S02]  /*39b0*/  HADD2.F32 R10, -RZ, R12.reuse.H1_H1 ;  /* 0x3000000cff0a7230 */ /* 0x100fe40000004100 */
[----:B------:R-:W-:-:S02]  /*39c0*/  HADD2.F32 R12, -RZ, R12.H0_H0 ;  /* 0x2000000cff0c7230 */ /* 0x000fc40000004100 */
[--C-:B------:R-:W-:Y:S02]  /*39d0*/  HADD2.F32 R11, -RZ, R32.reuse.H0_H0 ;  /* 0x20000020ff0b7230 */ /* 0x100fe40000004100 */
[----:B------:R-:W-:Y:S02]  /*39e0*/  HADD2.F32 R13, -RZ, R32.H1_H1 ;  /* 0x30000020ff0d7230 */ /* 0x000fe40000004100 */
[----:B------:R-:W-:Y:S01]  /*39f0*/  FMUL.FTZ R32, R8, R33 ;  /* 0x0000002108207220 */ /* 0x000fe20000410000 */
[-C--:B------:R-:W-:Y:S01]  /*3a00*/  FMUL.FTZ R33, R10, R103.reuse ;  /* 0x000000670a217220 */ /* 0x080fe20000410000 */
        /* <DEDUP_REMOVED lines=9> */
.L_x_5983:
[----:B------:R-:W-:Y:S05]  /*3aa0*/  BSYNC B1 ;  /* 0x0000000000017941 */ /* 0x000fea0003800000 */
.L_x_5982:
[----:B----4-:R0:W-:Y:S01]  /*3ab0*/  ST.E.128 desc[UR42][R14.64], R8 ;  /* 0x000000080e007985 */ /* 0x0101e2000c101d2a */
[----:B------:R-:W-:Y:S05]  /*3ac0*/  BRA `(.L_x_5977) ;  /* 0x00000018003c7947 */ /* 0x000fea0003800000 */
.L_x_5959:
[----:B------:R-:W-:Y:S01]  /*3ad0*/  VIADD R12, R206, 0x40 ;  /* 0x00000040ce0c7836 */ /* 0x000fe20000000000 */
[----:B------:R-:W-:-:S04]  /*3ae0*/  CS2R R34, SRZ ;  /* 0x0000000000227805 */ /* 0x000fc8000001ff00 */
        /* <DEDUP_REMOVED lines=10> */
[----:B------:R-:W-:Y:S01]  /*3b90*/  @!P3 IMAD.X R9, R33, 0x1, R70, P4 ;  /* 0x000000012109b824 */ /* 0x000fe200020e0646 */
[----:B------:R-:W-:Y:S01]  /*3ba0*/  CS2R R32, SRZ ;  /* 0x0000000000207805 */ /* 0x000fe2000001ff00 */
[----:B------:R-:W1:Y:S01]  /*3bb0*/  @!P3 LDC.64 R12, c[0x0][0x400] ;  /* 0x00010000ff0cbb82 */ /* 0x000e620000000a00 */
[----:B0-----:R-:W-:-:S04]  /*3bc0*/  @!P3 LEA R14, P4, R10, R14, 0x1 ;  /* 0x0000000e0a0eb211 */ /* 0x001fc800078808ff */
[----:B------:R-:W-:Y:S02]  /*3bd0*/  @!P3 LEA.HI.X R15, R10, R15, R9, 0x1, P4 ;  /* 0x0000000f0a0fb211 */ /* 0x000fe400020f0c09 */
[----:B------:R-:W-:Y:S01]  /*3be0*/  @!P3 IADD3 R8, P4, R52, R8, RZ ;  /* 0x000000083408b210 */ /* 0x000fe20007f9e0ff */
[----:B------:R-:W0:Y:S01]  /*3bf0*/  @!P2 LDC.64 R10, c[0x0][0x3e8] ;  /* 0x0000fa00ff0aab82 */ /* 0x000e220000000a00 */
[----:B------:R-:W-:Y:S02]  /*3c00*/  CS2R R38, SRZ ;  /* 0x0000000000267805 */ /* 0x000fe4000001ff00 */
[----:B------:R-:W-:Y:S01]  /*3c10*/  CS2R R36, SRZ ;  /* 0x0000000000247805 */ /* 0x000fe2000001ff00 */
[----:B------:R-:W2:Y:S01]  /*3c20*/  @!P3 LDG.E.128 R32, desc[UR42][R14.64] ;  /* 0x0000002a0e20b981 */ /* 0x000ea2000c1e1d00 */
[----:B------:R-:W-:Y:S01]  /*3c30*/  @!P3 IMAD.X R9, R101, 0x1, R72, P4 ;  /* 0x000000016509b824 */ /* 0x000fe200020e0648 */
[----:B-1----:R-:W-:-:S04]  /*3c40*/  @!P3 LEA R12, P4, R8, R12, 0x1 ;  /* 0x0000000c080cb211 */ /* 0x002fc800078808ff */
[----:B------:R-:W-:Y:S02]  /*3c50*/  @!P3 LEA.HI.X R13, R8, R13, R9, 0x1, P4 ;  /* 0x0000000d080db211 */ /* 0x000fe400020f0c09 */
[----:B------:R-:W1:Y:S03]  /*3c60*/  @!P2 LDC.64 R8, c[0x0][0x400] ;  /* 0x00010000ff08ab82 */ /* 0x000e660000000a00 */
[----:B------:R2:W3:Y:S01]  /*3c70*/  @!P3 LDG.E.128 R36, desc[UR42][R12.64] ;  /* 0x0000002a0c24b981 */ /* 0x0004e2000c1e1d00 */
[----:B------:R-:W-:Y:S02]  /*3c80*/  CS2R R42, SRZ ;  /* 0x00000000002a7805 */ /* 0x000fe4000001ff00 */
[----:B0-----:R-:W-:-:S04]  /*3c90*/  @!P2 LEA R10, P3, R40, R10, 0x1 ;  /* 0x0000000a280aa211 */ /* 0x001fc800078608ff */
[----:B------:R-:W-:Y:S02]  /*3ca0*/  @!P2 LEA.HI.X R11, R40, R11, R41, 0x1, P3 ;  /* 0x0000000b280ba211 */ /* 0x000fe400018f0c29 */
[----:B------:R-:W-:Y:S02]  /*3cb0*/  CS2R R40, SRZ ;  /* 0x0000000000287805 */ /* 0x000fe4000001ff00 */
[----:B------:R-:W-:Y:S02]  /*3cc0*/  CS2R R46, SRZ ;  /* 0x00000000002e7805 */ /* 0x000fe4000001ff00 */
[C---:B-1----:R-:W-:Y:S02]  /*3cd0*/  @!P2 LEA R8, P3, R44.reuse, R8, 0x1 ;  /* 0x000000082c08a211 */ /* 0x042fe400078608ff */
[----:B------:R3:W4:Y:S02]  /*3ce0*/  @!P2 LDG.E.128 R40, desc[UR42][R10.64] ;  /* 0x0000002a0a28a981 */ /* 0x000724000c1e1d00 */
[----:B------:R-:W-:-:S02]  /*3cf0*/  @!P2 LEA.HI.X R9, R44, R9, R45, 0x1, P3 ;  /* 0x000000092c09a211 */ /* 0x000fc400018f0c2d */
[----:B------:R-:W-:-:S06]  /*3d00*/  CS2R R44, SRZ ;  /* 0x00000000002c7805 */ /* 0x000fcc000001ff00 */
[----:B------:R0:W5:Y:S01]  /*3d10*/  @!P2 LDG.E.128 R44, desc[UR42][R8.64] ;  /* 0x0000002a082ca981 */ /* 0x000162000c1e1d00 */
[----:B------:R-:W-:-:S06]  /*3d20*/  UISETP.NE.AND UP0, UPT, UR44, 0x3, UPT ;  /* 0x000000032c00788c */ /* 0x000fcc000bf05270 */
[----:B------:R-:W-:Y:S02]  /*3d30*/  PLOP3.LUT P3, PT, PT, PT, UP0, 0x80, 0x0 ;  /* 0x000000000000781c */ /* 0x000fe40003f6f008 */
[----:B------:R-:W-:Y:S02]  /*3d40*/  ISETP.GE.AND P2, PT, R16, R95, PT ;  /* 0x0000005f1000720c */ /* 0x000fe40003f46270 */
[----:B--2---:R-:W-:Y:S01]  /*3d50*/  MOV R13, R35 ;  /* 0x00000023000d7202 */ /* 0x004fe20000000f00 */
[----:B------:R-:W-:-:S03]  /*3d60*/  IMAD.MOV.U32 R15, RZ, RZ, R33 ;  /* 0x000000ffff0f7224 */ /* 0x000fc600078e0021 */
[----:B------:R-:W-:Y:S02]  /*3d70*/  PRMT R113, R13, 0x7610, R113 ;  /* 0x000076100d717816 */ /* 0x000fe40000000071 */
[----:B------:R-:W-:Y:S01]  /*3d80*/  PRMT R110, R15, 0x7610, R110 ;  /* 0x000076100f6e7816 */ /* 0x000fe2000000006e */
[----:B---3--:R-:W-:Y:S02]  /*3d90*/  IMAD.MOV.U32 R10, RZ, RZ, R38 ;  /* 0x000000ffff0a7224 */ /* 0x008fe400078e0026 */
[----:B0-----:R-:W-:Y:S02]  /*3da0*/  IMAD.MOV.U32 R8, RZ, RZ, R39 ;  /* 0x000000ffff087224 */ /* 0x001fe400078e0027 */
[----:B------:R-:W-:Y:S02]  /*3db0*/  IMAD.MOV.U32 R9, RZ, RZ, R36 ;  /* 0x000000ffff097224 */ /* 0x000fe400078e0024 */
[----:B------:R-:W-:Y:S01]  /*3dc0*/  IMAD.MOV.U32 R11, RZ, RZ, R37 ;  /* 0x000000ffff0b7224 */ /* 0x000fe200078e0025 */
[----:B------:R-:W-:-:S02]  /*3dd0*/  PRMT R113, R113, 0x5410, R8 ;  /* 0x0000541071717816 */ /* 0x000fc40000000008 */
[----:B------:R-:W-:Y:S02]  /*3de0*/  PRMT R120, R10, 0x5410, R9 ;  /* 0x000054100a787816 */ /* 0x000fe40000000009 */
[----:B------:R-:W-:Y:S01]  /*3df0*/  PRMT R110, R110, 0x5410, R11 ;  /* 0x000054106e6e7816 */ /* 0x000fe2000000000b */
[----:B------:R-:W-:Y:S02]  /*3e00*/  IMAD.MOV.U32 R12, RZ, RZ, R34 ;  /* 0x000000ffff0c7224 */ /* 0x000fe400078e0022 */
[----:B------:R-:W-:Y:S02]  /*3e10*/  IMAD.MOV.U32 R14, RZ, RZ, R32 ;  /* 0x000000ffff0e7224 */ /* 0x000fe400078e0020 */
[----:B----4-:R-:W-:Y:S01]  /*3e20*/  IMAD.MOV.U32 R8, RZ, RZ, R42 ;  /* 0x000000ffff087224 */ /* 0x010fe200078e002a */
[----:B------:R-:W-:Y:S01]  /*3e30*/  MOV R11, R41 ;  /* 0x00000029000b7202 */ /* 0x000fe20000000f00 */
[----:B------:R-:W-:Y:S02]  /*3e40*/  IMAD.MOV.U32 R9, RZ, RZ, R43 ;  /* 0x000000ffff097224 */ /* 0x000fe400078e002b */
[----:B------:R-:W-:Y:S01]  /*3e50*/  IMAD.MOV.U32 R10, RZ, RZ, R40 ;  /* 0x000000ffff0a7224 */ /* 0x000fe200078e0028 */
[----:B------:R-:W-:-:S02]  /*3e60*/  PRMT R100, R8, 0x7610, R100 ;  /* 0x0000761008647816 */ /* 0x000fc40000000064 */
[----:B------:R-:W-:Y:S02]  /*3e70*/  PRMT R106, R9, 0x7610, R106 ;  /* 0x00007610096a7816 */ /* 0x000fe4000000006a */
[----:B------:R-:W-:Y:S01]  /*3e80*/  PRMT R104, R10, 0x7610, R104 ;  /* 0x000076100a687816 */ /* 0x000fe20000000068 */
[----:B-----5:R-:W-:Y:S01]  /*3e90*/  IMAD.MOV.U32 R8, RZ, RZ, R46 ;  /* 0x000000ffff087224 */ /* 0x020fe200078e002e */
[----:B------:R-:W-:Y:S01]  /*3ea0*/  PRMT R108, R108, 0x5410, R11 ;  /* 0x000054106c6c7816 */ /* 0x000fe2000000000b */
[----:B------:R-:W-:Y:S02]  /*3eb0*/  IMAD.MOV.U32 R9, RZ, RZ, R47 ;  /* 0x000000ffff097224 */ /* 0x000fe400078e002f */
[----:B------:R-:W-:Y:S02]  /*3ec0*/  IMAD.MOV.U32 R10, RZ, RZ, R44 ;  /* 0x000000ffff0a7224 */ /* 0x000fe400078e002c */
[----:B------:R-:W-:Y:S01]  /*3ed0*/  IMAD.MOV.U32 R11, RZ, RZ, R45 ;  /* 0x000000ffff0b7224 */ /* 0x000fe200078e002d */
[----:B------:R-:W-:-:S02]  /*3ee0*/  PRMT R119, R12, 0x5410, R14 ;  /* 0x000054100c777816 */ /* 0x000fc4000000000e */
[----:B------:R-:W-:Y:S02]  /*3ef0*/  PRMT R100, R100, 0x5410, R8 ;  /* 0x0000541064647816 */ /* 0x000fe40000000008 */
[----:B------:R-:W-:Y:S02]  /*3f00*/  PRMT R106, R106, 0x5410, R9 ;  /* 0x000054106a6a7816 */ /* 0x000fe40000000009 */
[----:B------:R-:W-:Y:S02]  /*3f10*/  PRMT R104, R104, 0x5410, R10 ;  /* 0x0000541068687816 */ /* 0x000fe4000000000a */
[----:B------:R-:W-:Y:S01]  /*3f20*/  PRMT R108, R11, 0x7610, R108 ;  /* 0x000076100b6c7816 */ /* 0x000fe2000000006c */
[----:B------:R-:W-:Y:S06]  /*3f30*/  @!P3 BRA `(.L_x_5984) ;  /* 0x000000000004b947 */ /* 0x000fec0003800000 */
[----:B------:R-:W-:Y:S01]  /*3f40*/  BPT.TRAP 0x1 ;  /* 0x000000040000795c */ /* 0x000fe20000300000 */
.L_x_5984:
[----:B------:R-:W-:Y:S01]  /*3f50*/  IMAD R86, R19, 0x8, R22 ;  /* 0x0000000813567824 */ /* 0x000fe200078e0216 */
[----:B------:R-:W-:Y:S01]  /*3f60*/  SHF.L.U32 R101, R211, 0x1f, RZ ;  /* 0x0000001fd3657819 */ /* 0x000fe200000006ff */
[----:B------:R-:W0:Y:S01]  /*3f70*/  LDC R103, c[0x0][0x2f4] ;  /* 0x0000bd00ff677b82 */ /* 0x000e220000000800 */
[----:B------:R-:W-:Y:S02]  /*3f80*/  BSSY B1, `(.L_x_5985) ;  /* 0x0000003000017945 */ /* 0x000fe40003800000 */
[----:B------:R-:W1:Y:S02]  /*3f90*/  SYNCS.PHASECHK.TRANS64.TRYWAIT P4, [R86+URZ+0x32490], R101 ;  /* 0x03249065560075a7 */ /* 0x000e64000808017f */
[----:B-1----:R-:W-:Y:S05]  /*3fa0*/  @!P4 BRA `(.L_x_5986) ;  /* 0x000001900044c947 */ /* 0x002fea0003800000 */
.L_x_6242:
[----:B------:R-:W-:Y:S05]  /*3fb0*/  BSYNC B1 ;  /* 0x0000000000017941 */ /* 0x000fea0003800000 */
.L_x_5985:
[----:B------:R-:W-:Y:S01]  /*3fc0*/  UMOV UR4, 0xffffffff ;  /* 0xffffffff00047882 */ /* 0x000fe20000000000 */
[----:B0-----:R-:W-:Y:S02]  /*3fd0*/  IMAD.IADD R105, R103, 0x1, -R64 ;  /* 0x0000000167697824 */ /* 0x001fe400078e0a40 */
[----:B------:R-:W-:Y:S05]  /*3fe0*/  BRA.DIV UR4, `(.L_x_5987) ;  /* 0x0000019204487947 */ /* 0x000fea000b800000 */
[----:B------:R0:W2:Y:S04]  /*3ff0*/  SHFL.IDX PT, R9, R90, RZ, 0x1c1f ;  /* 0x001c1fff5a097589 */ /* 0x0000a800000e0000 */
[----:B------:R0:W3:Y:S02]  /*4000*/  SHFL.IDX PT, R14, R89, RZ, 0x1c1f ;  /* 0x001c1fff590e7589 */ /* 0x0000e400000e0000 */
.L_x_6246:
[----:B------:R-:W-:Y:S01]  /*4010*/  ISETP.GE.OR P4, PT, R206, R99, P1 ;  /* 0x00000063ce00720c */ /* 0x000fe20000f86670 */
[----:B------:R-:W-:-:S12]  /*4020*/  BSSY B1, `(.L_x_5988) ;  /* 0x0000076000017945 */ /* 0x000fd80003800000 */
[----:B------:R-:W-:Y:S05]  /*4030*/  @P4 BRA `(.L_x_5989) ;  /* 0x0000000400d04947 */ /* 0x000fea0003800000 */
[----:B------:R-:W4:Y:S01]  /*4040*/  S2R R12, SR_TID.X ;  /* 0x00000000000c7919 */ /* 0x000f220000002100 */
[----:B------:R-:W-:Y:S01]  /*4050*/  SEL R8, R64, R105, !P0 ;  /* 0x0000006940087207 */ /* 0x000fe20004000000 */
[----:B---3--:R-:W-:Y:S01]  /*4060*/  IMAD.MOV.U32 R94, RZ, RZ, R14 ;  /* 0x000000ffff5e7224 */ /* 0x008fe200078e000e */
[C---:B------:R-:W-:Y:S01]  /*4070*/  LEA R92, P4, R74.reuse, R14, 0x1 ;  /* 0x0000000e4a5c7211 */ /* 0x040fe200078808ff */
[----:B--2---:R-:W-:Y:S01]  /*4080*/  IMAD.MOV.U32 R95, RZ, RZ, R9 ;  /* 0x000000ffff5f7224 */ /* 0x004fe200078e0009 */
[----:B------:R-:W-:Y:S01]  /*4090*/  SHF.R.S32.HI R11, RZ, 0x1f, R8 ;  /* 0x0000001fff0b7819 */ /* 0x000fe20000011408 */
[----:B------:R-:W-:Y:S01]  /*40a0*/  BSSY B2, `(.L_x_5990) ;  /* 0x0000069000027945 */ /* 0x000fe20003800000 */
[----:B------:R-:W-:Y:S02]  /*40b0*/  LEA.HI.X R93, R74, R9, R76, 0x1, P4 ;  /* 0x000000094a5d7211 */ /* 0x000fe400020f0c4c */
        /* <DEDUP_REMOVED lines=11> */
[----:B------:R-:W-:-:S03]  /*4170*/  IMAD R13, R19, 0x1800, R8 ;  /* 0x00001800130d7824 */ /* 0x000fc600078e0208 */
[----:B------:R-:W-:Y:S01]  /*4180*/  LEA R11, R11, R22, 0x1 ;  /* 0x000000160b0b7211 */ /* 0x000fe200078e08ff */
[----:B------:R-:W-:-:S05]  /*4190*/  IMAD R13, R13, 0x2, R22 ;  /* 0x000000020d0d7824 */ /* 0x000fca00078e0216 */
[----:B------:R-:W2:Y:S04]  /*41a0*/  LDS.128 R8, [R11+0x1c400] ;  /* 0x01c400000b087984 */ /* 0x000ea80000000c00 */
        /* <DEDUP_REMOVED lines=9> */
[--C-:B------:R-:W-:Y:S01]  /*4240*/  SHF.R.U64 R117, R34, 0x10, R35.reuse ;  /* 0x0000001022757819 */ /* 0x100fe20000001223 */
[----:B--2---:R-:W-:Y:S01]  /*4250*/  IMAD.MOV.U32 R12, RZ, RZ, R10 ;  /* 0x000000ffff0c7224 */ /* 0x004fe200078e000a */
[----:B------:R-:W-:Y:S01]  /*4260*/  SHF.R.U32.HI R112, RZ, 0x10, R35 ;  /* 0x00000010ff707819 */ /* 0x000fe20000011623 */
[--C-:B------:R-:W-:Y:S01]  /*4270*/  HADD2.F32 R14, -RZ, R13.reuse.H0_H0 ;  /* 0x2000000dff0e7230 */ /* 0x100fe20000004100 */
[--C-:B------:R-:W-:Y:S01]  /*4280*/  SHF.R.U64 R115, R38, 0x10, R39.reuse ;  /* 0x0000001026737819 */ /* 0x100fe20000001227 */
[----:B------:R-:W-:Y:S01]  /*4290*/  HADD2.F32 R13, -RZ, R13.H1_H1 ;  /* 0x3000000dff0d7230 */ /* 0x000fe20000004100 */
[----:B------:R-:W-:Y:S01]  /*42a0*/  SHF.R.U32.HI R111, RZ, 0x10, R39 ;  /* 0x00000010ff6f7819 */ /* 0x000fe20000011627 */
[----:B------:R-:W-:-:S02]  /*42b0*/  HADD2.F32 R10, -RZ, R9.H0_H0 ;  /* 0x20000009ff0a7230 */ /* 0x000fc40000004100 */
[-C--:B------:R-:W-:Y:S01]  /*42c0*/  FMUL.FTZ R39, R14, R37.reuse ;  /* 0x000000250e277220 */ /* 0x080fe20000410000 */
[----:B------:R-:W-:Y:S02]  /*42d0*/  HADD2.F32 R36, -RZ, R36.H0_H0 ;  /* 0x20000024ff247230 */ /* 0x000fe40000004100 */
[----:B------:R-:W-:Y:S02]  /*42e0*/  HADD2.F32 R9, -RZ, R9.H1_H1 ;  /* 0x30000009ff097230 */ /* 0x000fe40000004100 */
[C---:B------:R-:W-:Y:S01]  /*42f0*/  FMUL.FTZ R37, R10.reuse, R37 ;  /* 0x000000250a257220 */ /* 0x040fe20000410000 */
[----:B------:R-:W-:Y:S02]  /*4300*/  HADD2.F32 R35, -RZ, R110.H0_H0 ;  /* 0x2000006eff237230 */ /* 0x000fe40000004100 */
[-C--:B------:R-:W-:Y:S01]  /*4310*/  FMUL.FTZ R110, R13, R36.reuse ;  /* 0x000000240d6e7220 */ /* 0x080fe20000410000 */
[----:B------:R-:W-:Y:S02]  /*4320*/  HADD2.F32 R34, -RZ, R109.H0_H0 ;  /* 0x2000006dff227230 */ /* 0x000fe40000004100 */
[----:B------:R-:W-:Y:S01]  /*4330*/  FMUL.FTZ R36, R9, R36 ;  /* 0x0000002409247220 */ /* 0x000fe20000410000 */
[----:B------:R-:W-:Y:S01]  /*4340*/  FFMA.FTZ R39, R10, R35, -R39 ;  /* 0x000000230a277223 */ /* 0x000fe20000010827 */
[----:B------:R-:W-:-:S02]  /*4350*/  HADD2.F32 R10, -RZ, R15.H0_H0 ;  /* 0x2000000fff0a7230 */ /* 0x000fc40000004100 */
[-C--:B------:R-:W-:Y:S01]  /*4360*/  FFMA.FTZ R110, R9, R34.reuse, -R110 ;  /* 0x00000022096e7223 */ /* 0x080fe2000001086e */
[----:B------:R-:W-:Y:S01]  /*4370*/  FFMA.FTZ R109, R13, R34, R36 ;  /* 0x000000220d6d7223 */ /* 0x000fe20000010024 */
[----:B------:R-:W-:Y:S02]  /*4380*/  HADD2.F32 R34, -RZ, R113.H1_H1 ;  /* 0x30000071ff227230 */ /* 0x000fe40000004100 */
[----:B------:R-:W-:Y:S01]  /*4390*/  FFMA.FTZ R38, R14, R35, R37 ;  /* 0x000000230e267223 */ /* 0x000fe20000010025 */
[----:B------:R-:W-:Y:S02]  /*43a0*/  HADD2.F32 R9, -RZ, R11.H0_H0 ;  /* 0x2000000bff097230 */ /* 0x000fe40000004100 */
[----:B------:R-:W-:Y:S02]  /*43b0*/  HADD2.F32 R15, -RZ, R15.H1_H1 ;  /* 0x3000000fff0f7230 */ /* 0x000fe40000004100 */
[----:B------:R-:W-:Y:S02]  /*43c0*/  HADD2.F32 R36, -RZ, R111.H0_H0 ;  /* 0x2000006fff247230 */ /* 0x000fe40000004100 */
[----:B------:R-:W-:Y:S01]  /*43d0*/  FMUL.FTZ R35, R9, R34 ;  /* 0x0000002209237220 */ /* 0x000fe20000410000 */
[----:B------:R-:W-:-:S02]  /*43e0*/  HADD2.F32 R11, -RZ, R11.H1_H1 ;  /* 0x3000000bff0b7230 */ /* 0x000fc40000004100 */
[----:B------:R-:W-:Y:S02]  /*43f0*/  HADD2.F32 R14, -RZ, R112.H0_H0 ;  /* 0x20000070ff0e7230 */ /* 0x000fe40000004100 */
[C---:B------:R-:W-:Y:S01]  /*4400*/  FMUL.FTZ R112, R10.reuse, R34 ;  /* 0x000000220a707220 */ /* 0x040fe20000410000 */
[----:B------:R-:W-:Y:S02]  /*4410*/  HADD2.F32 R13, -RZ, R113.H0_H0 ;  /* 0x20000071ff0d7230 */ /* 0x000fe40000004100 */
[-C--:B------:R-:W-:Y:S01]  /*4420*/  FMUL.FTZ R34, R15, R36.reuse ;  /* 0x000000240f227220 */ /* 0x080fe20000410000 */
[----:B------:R-:W-:Y:S02]  /*4430*/  FMUL.FTZ R36, R11, R36 ;  /* 0x000000240b247220 */ /* 0x000fe40000410000 */
[-C--:B------:R-:W-:Y:S01]  /*4440*/  FFMA.FTZ R111, R10, R13.reuse, R35 ;  /* 0x0000000d0a6f7223 */ /* 0x080fe20000010023 */
[----:B------:R-:W-:Y:S01]  /*4450*/  FFMA.FTZ R112, R9, R13, -R112 ;  /* 0x0000000d09707223 */ /* 0x000fe20000010870 */
[----:B------:R-:W-:Y:S01]  /*4460*/  FFMA.FTZ R114, R15, R14, R36 ;  /* 0x0000000e0f727223 */ /* 0x000fe20000010024 */
[----:B------:R-:W-:-:S02]  /*4470*/  HADD2.F32 R10, -RZ, R32.H0_H0 ;  /* 0x20000020ff0a7230 */ /* 0x000fc40000004100 */
[----:B------:R-:W-:Y:S01]  /*4480*/  FFMA.FTZ R113, R11, R14, -R34 ;  /* 0x0000000e0b717223 */ /* 0x000fe20000010822 */
[----:B------:R-:W-:Y:S02]  /*4490*/  HADD2.F32 R15, -RZ, R116.H0_H0 ;  /* 0x20000074ff0f7230 */ /* 0x000fe40000004100 */
[----:B------:R-:W-:Y:S01]  /*44a0*/  HADD2.F32 R9, -RZ, R8.H0_H0 ;  /* 0x20000008ff097230 */ /* 0x000fe20000004100 */
[----:B------:R-:W-:Y:S01]  /*44b0*/  F2FP.F16.F32.PACK_AB R111, R114, R111 ;  /* 0x0000006f726f723e */ /* 0x000fe200000000ff */
[----:B------:R-:W-:Y:S01]  /*44c0*/  HADD2.F32 R32, -RZ, R32.H1_H1 ;  /* 0x30000020ff207230 */ /* 0x000fe20000004100 */
[----:B------:R-:W-:Y:S01]  /*44d0*/  F2FP.F16.F32.PACK_AB R112, R113, R112 ;  /* 0x000000707170723e */ /* 0x000fe200000000ff */
[----:B------:R-:W-:Y:S02]  /*44e0*/  HADD2.F32 R14, -RZ, R120.H1_H1 ;  /* 0x30000078ff0e7230 */ /* 0x000fe40000004100 */
[----:B------:R-:W-:Y:S02]  /*44f0*/  HADD2.F32 R8, -RZ, R8.H1_H1 ;  /* 0x30000008ff087230 */ /* 0x000fe40000004100 */
[----:B------:R-:W-:Y:S01]  /*4500*/  FMUL.FTZ R37, R32, R15 ;  /* 0x0000000f20257220 */ /* 0x000fe20000410000 */
[----:B------:R-:W-:-:S02]  /*4510*/  HADD2.F32 R11, -RZ, R119.H1_H1 ;  /* 0x30000077ff0b7230 */ /* 0x000fc40000004100 */
        /* <DEDUP_REMOVED lines=10> */
[--C-:B------:R-:W-:Y:S02]  /*45c0*/  HADD2.F32 R8, -RZ, R12.reuse.H0_H0 ;  /* 0x2000000cff087230 */ /* 0x100fe40000004100 */
[----:B------:R-:W-:Y:S02]  /*45d0*/  HADD2.F32 R14, -RZ, R115.H0_H0 ;  /* 0x20000073ff0e7230 */ /* 0x000fe40000004100 */
[-C--:B------:R-:W-:Y:S01]  /*45e0*/  FMUL.FTZ R15, R9, R13.reuse ;  /* 0x0000000d090f7220 */ /* 0x080fe20000410000 */
[----:B------:R-:W-:Y:S02]  /*45f0*/  HADD2.F32 R33, -RZ, R33.H1_H1 ;  /* 0x30000021ff217230 */ /* 0x000fe40000004100 */
[----:B------:R-:W-:Y:S01]  /*4600*/  FMUL.FTZ R36, R8, R13 ;  /* 0x0000000d08247220 */ /* 0x000fe20000410000 */
[----:B------:R-:W-:Y:S01]  /*4610*/  HADD2.F32 R12, -RZ, R12.H1_H1 ;  /* 0x3000000cff0c7230 */ /* 0x000fe20000004100 */
[----:B------:R-:W-:Y:S01]  /*4620*/  F2FP.F16.F32.PACK_AB R32, R32, R35 ;  /* 0x000000232020723e */ /* 0x000fe200000000ff */
[----:B------:R-:W-:-:S02]  /*4630*/  HADD2.F32 R11, -RZ, R117.H0_H0 ;  /* 0x20000075ff0b7230 */ /* 0x000fc40000004100 */
[-C--:B------:R-:W-:Y:S01]  /*4640*/  FMUL.FTZ R13, R33, R14.reuse ;  /* 0x0000000e210d7220 */ /* 0x080fe20000410000 */
[----:B------:R-:W-:Y:S02]  /*4650*/  HADD2.F32 R10, -RZ, R119.H0_H0 ;  /* 0x20000077ff0a7230 */ /* 0x000fe40000004100 */
[C---:B------:R-:W-:Y:S01]  /*4660*/  FMUL.FTZ R14, R12.reuse, R14 ;  /* 0x0000000e0c0e7220 */ /* 0x040fe20000410000 */
[-C--:B------:R-:W-:Y:S01]  /*4670*/  FFMA.FTZ R12, R12, R11.reuse, -R13 ;  /* 0x0000000b0c0c7223 */ /* 0x080fe2000001080d */
[----:B------:R-:W-:Y:S01]  /*4680*/  F2FP.F16.F32.PACK_AB R13, R109, R38 ;  /* 0x000000266d0d723e */ /* 0x000fe200000000ff */
[-C--:B------:R-:W-:Y:S01]  /*4690*/  FFMA.FTZ R15, R8, R10.reuse, -R15 ;  /* 0x0000000a080f7223 */ /* 0x080fe2000001080f */
[----:B------:R-:W-:Y:S01]  /*46a0*/  FFMA.FTZ R36, R9, R10, R36 ;  /* 0x0000000a09247223 */ /* 0x000fe20000010024 */
[----:B------:R-:W-:Y:S01]  /*46b0*/  FFMA.FTZ R11, R33, R11, R14 ;  /* 0x0000000b210b7223 */ /* 0x000fe2000001000e */
[----:B------:R-:W-:Y:S02]  /*46c0*/  F2FP.F16.F32.PACK_AB R9, R110, R39 ;  /* 0x000000276e09723e */ /* 0x000fe400000000ff */
[----:B------:R-:W-:Y:S01]  /*46d0*/  F2FP.F16.F32.PACK_AB R10, R12, R15 ;  /* 0x0000000f0c0a723e */ /* 0x000fe200000000ff */
[----:B------:R-:W-:Y:S01]  /*46e0*/  IMAD.MOV.U32 R12, RZ, RZ, R32 ;  /* 0x000000ffff0c7224 */ /* 0x000fe200078e0020 */
[----:B------:R-:W-:Y:S01]  /*46f0*/  F2FP.F16.F32.PACK_AB R14, R11, R36 ;  /* 0x000000240b0e723e */ /* 0x000fe200000000ff */
[----:B------:R-:W-:Y:S01]  /*4700*/  IMAD.MOV.U32 R11, RZ, RZ, R112 ;  /* 0x000000ffff0b7224 */ /* 0x000fe200078e0070 */
[----:B------:R-:W-:Y:S01]  /*4710*/  F2FP.F16.F32.PACK_AB R8, R37, R34 ;  /* 0x000000222508723e */ /* 0x000fe200000000ff */
[----:B------:R-:W-:-:S07]  /*4720*/  IMAD.MOV.U32 R15, RZ, RZ, R111 ;  /* 0x000000ffff0f7224 */ /* 0x000fce00078e006f */
.L_x_5991:
[----:B------:R-:W-:Y:S05]  /*4730*/  BSYNC B2 ;  /* 0x0000000000027941 */ /* 0x000fea0003800000 */
.L_x_5990:
[----:B------:R-:W-:Y:S01]  /*4740*/  ISETP.GE.AND P4, PT, R107, R103, PT ;  /* 0x000000676b00720c */ /* 0x000fe20003f86270 */
[----:B--2---:R4:W-:-:S12]  /*4750*/  ST.E.128 desc[UR42][R92.64], R8 ;  /* 0x000000085c007985 */ /* 0x0049d8000c101d2a */
[----:B------:R-:W-:-:S05]  /*4760*/  @!P4 IMAD.WIDE R94, R107, 0x2, R94 ;  /* 0x000000026b5ec825 */ /* 0x000fca00078e025e */
[----:B---3--:R4:W-:Y:S02]  /*4770*/  @!P4 ST.E.128 desc[UR42][R94.64], R12 ;  /* 0x0000000c5e00c985 */ /* 0x0089e4000c101d2a */
.L_x_5989:
[----:B------:R-:W-:Y:S05]  /*4780*/  BSYNC B1 ;  /* 0x0000000000017941 */ /* 0x000fea0003800000 */
.L_x_5988:
[----:B------:R-:W-:-:S03]  /*4790*/  UMOV UR4, 0xffffffff ;  /* 0xffffffff00047882 */ /* 0x000fc60000000000 */
[----:B------:R-:W-:Y:S05]  /*47a0*/  BRA.DIV UR4, `(.L_x_5992) ;  /* 0x0000018a04a07947 */ /* 0x000fea000b800000 */
[----:B------:R0:W0:Y:S04]  /*47b0*/  SHFL.IDX PT, R33, R90, 0x1, 0x1c1f ;  /* 0x003c1f005a217f89 */ /* 0x00002800000e0000 */
[----:B------:R0:W0:Y:S02]  /*47c0*/  SHFL.IDX PT, R32, R89, 0x1, 0x1c1f ;  /* 0x003c1f0059207f89 */ /* 0x00002400000e0000 */
.L_x_6250:
[----:B----4-:R-:W-:-:S04]  /*47d0*/  IADD3 R8, R206, 0x40, RZ ;  /* 0x00000040ce087810 */ /* 0x010fc80007ffe0ff */
[----:B------:R-:W-:-:S13]  /*47e0*/  ISETP.GE.OR P4, PT, R8, R99, P1 ;  /* 0x000000630800720c */ /* 0x000fda0000f86670 */
[----:B------:R-:W-:Y:S05]  /*47f0*/  @P4 BRA `(.L_x_5977) ;  /* 0x0000000800f04947 */ /* 0x000fea0003800000 */
[----:B--2---:R-:W2:Y:S01]  /*4800*/  LDL R9, [R1+0x84] ;  /* 0x0000840001097983 */ /* 0x004ea20000100800 */
        /* <DEDUP_REMOVED lines=16> */
[----:B------:R-:W-:-:S05]  /*4910*/  LOP3.LUT R8, R8, R10, RZ, 0x3c, !PT ;  /* 0x0000000a08087212 */ /* 0x000fca00078e3cff */
[----:B--2---:R-:W-:Y:S02]  /*4920*/  IMAD.IADD R8, R9, 0x1, R8 ;  /* 0x0000000109087824 */ /* 0x004fe400078e0208 */
[C---:B------:R-:W-:Y:S02]  /*4930*/  IMAD R9, R19.reuse, 0x1800, R78 ;  /* 0x0000180013097824 */ /* 0x040fe400078e024e */
[----:B------:R-:W-:Y:S02]  /*4940*/  IMAD R11, R19, 0x1800, R8 ;  /* 0x00001800130b7824 */ /* 0x000fe400078e0208 */
[--C-:B------:R-:W-:Y:S02]  /*4950*/  IMAD R9, R9, 0x2, R22.reuse ;  /* 0x0000000209097824 */ /* 0x100fe400078e0216 */
[----:B------:R-:W-:-:S04]  /*4960*/  IMAD R12, R11, 0x2, R22 ;  /* 0x000000020b0c7824 */ /* 0x000fc800078e0216 */
[----:B------:R-:W0:Y:S04]  /*4970*/  LDS.128 R8, [R9+0x1c400] ;  /* 0x01c4000009087984 */ /* 0x000e280000000c00 */
[----:B---3--:R-:W2:Y:S01]  /*4980*/  LDS.128 R12, [R12+0x1c400] ;  /* 0x01c400000c0c7984 */ /* 0x008ea20000000c00 */
[----:B------:R-:W-:Y:S05]  /*4990*/  @P2 BRA `(.L_x_5994) ;  /* 0x0000000400582947 */ /* 0x000fea0003800000 */
[--C-:B------:R-:W-:Y:S01]  /*49a0*/  SHF.R.U64 R92, R44, 0x10, R45.reuse ;  /* 0x000000102c5c7819 */ /* 0x100fe2000000122d */
[----:B--2---:R-:W-:Y:S01]  /*49b0*/  IMAD.MOV.U32 R37, RZ, RZ, R12 ;  /* 0x000000ffff257224 */ /* 0x004fe200078e000c */
[----:B------:R-:W-:Y:S01]  /*49c0*/  SHF.R.U32.HI R44, RZ, 0x10, R45 ;  /* 0x00000010ff2c7819 */ /* 0x000fe2000001162d */
[----:B------:R-:W-:Y:S01]  /*49d0*/  IMAD.MOV.U32 R38, RZ, RZ, R14 ;  /* 0x000000ffff267224 */ /* 0x000fe200078e000e */
[----:B------:R-:W-:Y:S01]  /*49e0*/  SHF.R.U64 R94, R40, 0x10, R41 ;  /* 0x00000010285e7819 */ /* 0x000fe20000001229 */
[--C-:B------:R-:W-:Y:S01]  /*49f0*/  HADD2.F32 R14, -RZ, R13.reuse.H0_H0 ;  /* 0x2000000dff0e7230 */ /* 0x100fe20000004100 */
[----:B------:R-:W-:Y:S01]  /*4a00*/  SHF.R.U64 R93, R42, 0x10, R43 ;  /* 0x000000102a5d7819 */ /* 0x000fe2000000122b */
[----:B------:R-:W-:Y:S01]  /*4a10*/  HADD2.F32 R13, -RZ, R13.H1_H1 ;  /* 0x3000000dff0d7230 */ /* 0x000fe20000004100 */
[----:B0-----:R-:W-:Y:S01]  /*4a20*/  MOV R12, R10 ;  /* 0x0000000a000c7202 */ /* 0x001fe20000000f00 */
[--C-:B------:R-:W-:Y:S01]  /*4a30*/  HADD2.F32 R10, -RZ, R9.reuse.H0_H0 ;  /* 0x20000009ff0a7230 */ /* 0x100fe20000004100 */
[----:B------:R-:W-:Y:S01]  /*4a40*/  SHF.R.U32.HI R40, RZ, 0x10, R41 ;  /* 0x00000010ff287819 */ /* 0x000fe20000011629 */
[----:B------:R-:W-:Y:S01]  /*4a50*/  HADD2.F32 R42, -RZ, R44.H0_H0 ;  /* 0x2000002cff2a7230 */ /* 0x000fe20000004100 */
[----:B------:R-:W-:Y:S01]  /*4a60*/  SHF.R.U32.HI R89, RZ, 0x10, R43 ;  /* 0x00000010ff597819 */ /* 0x000fe2000001162b */
[----:B------:R-:W-:Y:S01]  /*4a70*/  HADD2.F32 R41, -RZ, R108.H0_H0 ;  /* 0x2000006cff297230 */ /* 0x000fe20000004100 */
[----:B------:R-:W-:Y:S01]  /*4a80*/  SHF.R.U64 R45, R46, 0x10, R47 ;  /* 0x000000102e2d7819 */ /* 0x000fe2000000122f */
[----:B------:R-:W-:-:S02]  /*4a90*/  HADD2.F32 R9, -RZ, R9.H1_H1 ;  /* 0x30000009ff097230 */ /* 0x000fc40000004100 */
[-C--:B------:R-:W-:Y:S01]  /*4aa0*/  FMUL.FTZ R44, R13, R42.reuse ;  /* 0x0000002a0d2c7220 */ /* 0x080fe20000410000 */
[----:B------:R-:W-:Y:S02]  /*4ab0*/  HADD2.F32 R39, -RZ, R108.H1_H1 ;  /* 0x3000006cff277230 */ /* 0x000fe40000004100 */
[-C--:B------:R-:W-:Y:S01]  /*4ac0*/  FMUL.FTZ R43, R14, R41.reuse ;  /* 0x000000290e2b7220 */ /* 0x080fe20000410000 */
[----:B------:R-:W-:Y:S02]  /*4ad0*/  HADD2.F32 R40, -RZ, R40.H0_H0 ;  /* 0x20000028ff287230 */ /* 0x000fe40000004100 */
[----:B------:R-:W-:Y:S01]  /*4ae0*/  FMUL.FTZ R42, R9, R42 ;  /* 0x0000002a092a7220 */ /* 0x000fe20000410000 */
[----:B------:R-:W-:Y:S01]  /*4af0*/  SHF.R.U32.HI R46, RZ, 0x10, R47 ;  /* 0x00000010ff2e7819 */ /* 0x000fe2000001162f */
[C---:B------:R-:W-:Y:S01]  /*4b00*/  FMUL.FTZ R41, R10.reuse, R41 ;  /* 0x000000290a297220 */ /* 0x040fe20000410000 */
[----:B------:R-:W-:Y:S01]  /*4b10*/  FFMA.FTZ R43, R10, R39, -R43 ;  /* 0x000000270a2b7223 */ /* 0x000fe2000001082b */
[-C--:B------:R-:W-:Y:S01]  /*4b20*/  FFMA.FTZ R42, R13, R40.reuse, R42 ;  /* 0x000000280d2a7223 */ /* 0x080fe2000001002a */
[----:B------:R-:W-:Y:S01]  /*4b30*/  FFMA.FTZ R44, R9, R40, -R44 ;  /* 0x00000028092c7223 */ /* 0x000fe2000001082c */
[----:B------:R-:W-:-:S02]  /*4b40*/  HADD2.F32 R13, -RZ, R106.H0_H0 ;  /* 0x2000006aff0d7230 */ /* 0x000fc40000004100 */
[----:B------:R-:W-:Y:S01]  /*4b50*/  FFMA.FTZ R41, R14, R39, R41 ;  /* 0x000000270e297223 */ /* 0x000fe20000010029 */
[--C-:B------:R-:W-:Y:S02]  /*4b60*/  HADD2.F32 R10, -RZ, R15.reuse.H0_H0 ;  /* 0x2000000fff0a7230 */ /* 0x100fe40000004100 */
[----:B------:R-:W-:Y:S02]  /*4b70*/  HADD2.F32 R106, -RZ, R106.H1_H1 ;  /* 0x3000006aff6a7230 */ /* 0x000fe40000004100 */
[----:B------:R-:W-:Y:S01]  /*4b80*/  HADD2.F32 R15, -RZ, R15.H1_H1 ;  /* 0x3000000fff0f7230 */ /* 0x000fe20000004100 */
[----:B------:R-:W-:Y:S01]  /*4b90*/  F2FP.F16.F32.PACK_AB R41, R42, R41 ;  /* 0x000000292a29723e */ /* 0x000fe200000000ff */
[--C-:B------:R-:W-:Y:S02]  /*4ba0*/  HADD2.F32 R9, -RZ, R11.reuse.H0_H0 ;  /* 0x2000000bff097230 */ /* 0x100fe40000004100 */
[----:B------:R-:W-:Y:S02]  /*4bb0*/  HADD2.F32 R40, -RZ, R46.H0_H0 ;  /* 0x2000002eff287230 */ /* 0x000fe40000004100 */
[----:B------:R-:W-:Y:S01]  /*4bc0*/  FMUL.FTZ R46, R10, R106 ;  /* 0x0000006a0a2e7220 */ /* 0x000fe20000410000 */
[----:B------:R-:W-:-:S02]  /*4bd0*/  HADD2.F32 R11, -RZ, R11.H1_H1 ;  /* 0x3000000bff0b7230 */ /* 0x000fc40000004100 */
[----:B------:R-:W-:Y:S01]  /*4be0*/  FMUL.FTZ R39, R9, R106 ;  /* 0x0000006a09277220 */ /* 0x000fe20000410000 */
[----:B------:R-:W-:Y:S02]  /*4bf0*/  HADD2.F32 R14, -RZ, R89.H0_H0 ;  /* 0x20000059ff0e7230 */ /* 0x000fe40000004100 */
[-C--:B------:R-:W-:Y:S01]  /*4c00*/  FMUL.FTZ R90, R15, R40.reuse ;  /* 0x000000280f5a7220 */ /* 0x080fe20000410000 */
[-C--:B------:R-:W-:Y:S01]  /*4c10*/  FFMA.FTZ R46, R9, R13.reuse, -R46 ;  /* 0x0000000d092e7223 */ /* 0x080fe2000001082e */
[C---:B------:R-:W-:Y:S01]  /*4c20*/  FMUL.FTZ R40, R11.reuse, R40 ;  /* 0x000000280b287220 */ /* 0x040fe20000410000 */
[----:B------:R-:W-:Y:S01]  /*4c30*/  FFMA.FTZ R47, R10, R13, R39 ;  /* 0x0000000d0a2f7223 */ /* 0x000fe20000010027 */
[-C--:B------:R-:W-:Y:S01]  /*4c40*/  FFMA.FTZ R89, R11, R14.reuse, -R90 ;  /* 0x0000000e0b597223 */ /* 0x080fe2000001085a */
[----:B------:R-:W-:Y:S02]  /*4c50*/  HADD2.F32 R11, -RZ, R104.H0_H0 ;  /* 0x20000068ff0b7230 */ /* 0x000fe40000004100 */
[----:B------:R-:W-:Y:S01]  /*4c60*/  FFMA.FTZ R90, R15, R14, R40 ;  /* 0x0000000e0f5a7223 */ /* 0x000fe20000010028 */
[----:B------:R-:W-:-:S02]  /*4c70*/  HADD2.F32 R10, -RZ, R37.H0_H0 ;  /* 0x20000025ff0a7230 */ /* 0x000fc40000004100 */
[----:B------:R-:W-:Y:S02]  /*4c80*/  HADD2.F32 R104, -RZ, R104.H1_H1 ;  /* 0x30000068ff687230 */ /* 0x000fe40000004100 */
[----:B------:R-:W-:Y:S01]  /*4c90*/  HADD2.F32 R14, -RZ, R92.H0_H0 ;  /* 0x2000005cff0e7230 */ /* 0x000fe20000004100 */
[----:B------:R-:W-:Y:S01]  /*4ca0*/  F2FP.F16.F32.PACK_AB R47, R90, R47 ;  /* 0x0000002f5a2f723e */ /* 0x000fe200000000ff */
[--C-:B------:R-:W-:Y:S02]  /*4cb0*/  HADD2.F32 R9, -RZ, R8.reuse.H0_H0 ;  /* 0x20000008ff097230 */ /* 0x100fe40000004100 */
[-C--:B------:R-:W-:Y:S01]  /*4cc0*/  FMUL.FTZ R40, R10, R104.reuse ;  /* 0x000000680a287220 */ /* 0x080fe20000410000 */
[----:B------:R-:W-:Y:S02]  /*4cd0*/  HADD2.F32 R37, -RZ, R37.H1_H1 ;  /* 0x30000025ff257230 */ /* 0x000fe40000004100 */
[----:B------:R-:W-:Y:S02]  /*4ce0*/  HADD2.F32 R8, -RZ, R8.H1_H1 ;  /* 0x30000008ff087230 */ /* 0x000fe40000004100 */
[----:B------:R-:W-:Y:S01]  /*4cf0*/  FMUL.FTZ R15, R9, R104 ;  /* 0x00000068090f7220 */ /* 0x000fe20000410000 */
[----:B------:R-:W-:-:S02]  /*4d00*/  HADD2.F32 R13, -RZ, R94.H0_H0 ;  /* 0x2000005eff0d7230 */ /* 0x000fc40000004100 */
[-C--:B------:R-:W-:Y:S01]  /*4d10*/  FMUL.FTZ R39, R37, R14.reuse ;  /* 0x0000000e25277220 */ /* 0x080fe20000410000 */
[-C--:B------:R-:W-:Y:S01]  /*4d20*/  FFMA.FTZ R40, R9, R11.reuse, -R40 ;  /* 0x0000000b09287223 */ /* 0x080fe20000010828 */
[----:B------:R-:W-:Y:S01]  /*4d30*/  FMUL.FTZ R14, R8, R14 ;  /* 0x0000000e080e7220 */ /* 0x000fe20000410000 */
[----:B------:R-:W-:Y:S01]  /*4d40*/  FFMA.FTZ R15, R10, R11, R15 ;  /* 0x0000000b0a0f7223 */ /* 0x000fe2000001000f */
[-C--:B------:R-:W-:Y:S01]  /*4d50*/  FFMA.FTZ R39, R8, R13.reuse, -R39 ;  /* 0x0000000d08277223 */ /* 0x080fe20000010827 */
[----:B------:R-:W-:Y:S02]  /*4d60*/  HADD2.F32 R10, -RZ, R100.H0_H0 ;  /* 0x20000064ff0a7230 */ /* 0x000fe40000004100 */
[----:B------:R-:W-:Y:S01]  /*4d70*/  FFMA.FTZ R14, R37, R13, R14 ;  /* 0x0000000d250e7223 */ /* 0x000fe2000001000e */
[----:B------:R-:W-:Y:S02]  /*4d80*/  HADD2.F32 R9, -RZ, R38.H0_H0 ;  /* 0x20000026ff097230 */ /* 0x000fe40000004100 */
[----:B------:R-:W-:-:S02]  /*4d90*/  HADD2.F32 R100, -RZ, R100.H1_H1 ;  /* 0x30000064ff647230 */ /* 0x000fc40000004100 */
        /* <DEDUP_REMOVED lines=8> */
[-C--:B------:R-:W-:Y:S01]  /*4e20*/  FFMA.FTZ R37, R8, R10.reuse, -R37 ;  /* 0x0000000a08257223 */ /* 0x080fe20000010825 */
[C---:B------:R-:W-:Y:S01]  /*4e30*/  FMUL.FTZ R13, R12.reuse, R13 ;  /* 0x0000000d0c0d7220 */ /* 0x040fe20000410000 */
[----:B------:R-:W-:Y:S01]  /*4e40*/  FFMA.FTZ R100, R9, R10, R100 ;  /* 0x0000000a09647223 */ /* 0x000fe20000010064 */
[-C--:B------:R-:W-:Y:S01]  /*4e50*/  FFMA.FTZ R12, R12, R11.reuse, -R45 ;  /* 0x0000000b0c0c7223 */ /* 0x080fe2000001082d */
[----:B------:R-:W-:Y:S01]  /*4e60*/  F2FP.F16.F32.PACK_AB R8, R39, R40 ;  /* 0x000000282708723e */ /* 0x000fe200000000ff */
[----:B------:R-:W-:Y:S01]  /*4e70*/  FFMA.FTZ R13, R38, R11, R13 ;  /* 0x0000000b260d7223 */ /* 0x000fe2000001000d */
[----:B------:R-:W-:Y:S01]  /*4e80*/  F2FP.F16.F32.PACK_AB R40, R14, R15 ;  /* 0x0000000f0e28723e */ /* 0x000fe200000000ff */
[----:B------:R-:W-:Y:S01]  /*4e90*/  IMAD.MOV.U32 R15, RZ, RZ, R47 ;  /* 0x000000ffff0f7224 */ /* 0x000fe200078e002f */
[----:B------:R-:W-:Y:S02]  /*4ea0*/  F2FP.F16.F32.PACK_AB R10, R12, R37 ;  /* 0x000000250c0a723e */ /* 0x000fe400000000ff */
[----:B------:R-:W-:Y:S01]  /*4eb0*/  F2FP.F16.F32.PACK_AB R14, R13, R100 ;  /* 0x000000640d0e723e */ /* 0x000fe200000000ff */
[----:B------:R-:W-:Y:S01]  /*4ec0*/  IMAD.MOV.U32 R12, RZ, RZ, R40 ;  /* 0x000000ffff0c7224 */ /* 0x000fe200078e0028 */
[----:B------:R-:W-:Y:S01]  /*4ed0*/  F2FP.F16.F32.PACK_AB R9, R44, R43 ;  /* 0x0000002b2c09723e */ /* 0x000fe200000000ff */
[----:B------:R-:W-:Y:S01]  /*4ee0*/  IMAD.MOV.U32 R13, RZ, RZ, R41 ;  /* 0x000000ffff0d7224 */ /* 0x000fe200078e0029 */
[----:B------:R-:W-:-:S07]  /*4ef0*/  F2FP.F16.F32.PACK_AB R11, R89, R46 ;  /* 0x0000002e590b723e */ /* 0x000fce00000000ff */
.L_x_5994:
[----:B------:R-:W-:Y:S05]  /*4f00*/  BSYNC B1 ;  /* 0x0000000000017941 */ /* 0x000fea0003800000 */
.L_x_5993:
[----:B0-----:R0:W-:Y:S01]  /*4f10*/  ST.E.128 desc[UR42][R34.64], R8 ;  /* 0x0000000822007985 */ /* 0x0011e2000c101d2a */
[----:B------:R-:W-:-:S13]  /*4f20*/  ISETP.GE.AND P2, PT, R36, R103, PT ;  /* 0x000000672400720c */ /* 0x000fda0003f46270 */
[----:B------:R-:W-:Y:S05]  /*4f30*/  @P2 BRA `(.L_x_5977) ;  /* 0x0000000400202947 */ /* 0x000fea0003800000 */
[----:B------:R-:W-:-:S05]  /*4f40*/  IMAD.WIDE R36, R36, 0x2, R32 ;  /* 0x0000000224247825 */ /* 0x000fca00078e0220 */
[----:B--2---:R2:W-:Y:S01]  /*4f50*/  ST.E.128 desc[UR42][R36.64], R12 ;  /* 0x0000000c24007985 */ /* 0x0045e2000c101d2a */
[----:B------:R-:W-:Y:S05]  /*4f60*/  BRA `(.L_x_5977) ;  /* 0x0000000400147947 */ /* 0x000fea0003800000 */
.L_x_5958:
[----:B------:R-:W-:-:S06]  /*4f70*/  UISETP.NE.AND UP0, UPT, UR44, 0x3, UPT ;  /* 0x000000032c00788c */ /* 0x000fcc000bf05270 */
[----:B------:R-:W-:-:S13]  /*4f80*/  PLOP3.LUT P3, PT, PT, PT, UP0, 0x80, 0x0 ;  /* 0x000000000000781c */ /* 0x000fda0003f6f008 */
[----:B------:R-:W-:Y:S05]  /*4f90*/  @!P3 BRA `(.L_x_5995) ;  /* 0x000000000004b947 */ /* 0x000fea0003800000 */
[----:B------:R-:W-:Y:S01]  /*4fa0*/  BPT.TRAP 0x1 ;  /* 0x000000040000795c */ /* 0x000fe20000300000 */
.L_x_5995:
[----:B------:R-:W-:Y:S01]  /*4fb0*/  IMAD R86, R19, 0x8, R22 ;  /* 0x0000000813567824 */ /* 0x000fe200078e0216 */
[----:B------:R-:W-:Y:S01]  /*4fc0*/  SHF.L.U32 R101, R211, 0x1f, RZ ;  /* 0x0000001fd3657819 */ /* 0x000fe200000006ff */
[----:B------:R-:W-:Y:S01]  /*4fd0*/  BSSY B1, `(.L_x_5996) ;  /* 0x0000004000017945 */ /* 0x000fe20003800000 */
[----:B------:R-:W-:Y:S02]  /*4fe0*/  SHF.R.S32.HI R97, RZ, 0x1f, R91 ;  /* 0x0000001fff617819 */ /* 0x000fe4000001145b */
[----:B------:R-:W0:Y:S02]  /*4ff0*/  SYNCS.PHASECHK.TRANS64.TRYWAIT P2, [R86+URZ+0x32490], R101 ;  /* 0x03249065560075a7 */ /* 0x000e24000804017f */
[----:B0-----:R-:W-:Y:S05]  /*5000*/  @!P2 BRA `(.L_x_5997) ;  /* 0x0000018000d4a947 */ /* 0x001fea0003800000 */
.L_x_6251:
[----:B------:R-:W-:Y:S05]  /*5010*/  BSYNC B1 ;  /* 0x0000000000017941 */ /* 0x000fea0003800000 */
.L_x_5996:
        /* <DEDUP_REMOVED lines=19> */
[C---:B------:R-:W-:Y:S01]  /*5150*/  LEA R32, P2, R8.reuse, UR4, 0x1 ;  /* 0x0000000408207c11 */ /* 0x040fe2000f8408ff */
[----:B------:R-:W-:Y:S01]  /*5160*/  IMAD.IADD R34, R99, 0x1, -R206 ;  /* 0x0000000163227824 */ /* 0x000fe200078e0ace */
[----:B------:R-:W-:Y:S02]  /*5170*/  UMOV UR4, 0xffffffff ;  /* 0xffffffff00047882 */ /* 0x000fe40000000000 */
[----:B------:R-:W-:Y:S02]  /*5180*/  LEA.HI.X R33, R8, UR5, R11, 0x1, P2 ;  /* 0x0000000508217c11 */ /* 0x000fe400090f0c0b */
[----:B------:R-:W-:Y:S01]  /*5190*/  ISETP.GE.AND P2, PT, R34, 0x1, PT ;  /* 0x000000012200780c */ /* 0x000fe20003f46270 */
[----:B------:R-:W-:-:S12]  /*51a0*/  BRA.DIV UR4, `(.L_x_5998) ;  /* 0x0000018204807947 */ /* 0x000fd8000b800000 */
[----:B------:R1:W2:Y:S04]  /*51b0*/  SHFL.IDX PT, R9, R33, RZ, 0x1c1f ;  /* 0x001c1fff21097589 */ /* 0x0002a800000e0000 */
[----:B------:R1:W3:Y:S02]  /*51c0*/  SHFL.IDX PT, R14, R32, RZ, 0x1c1f ;  /* 0x001c1fff200e7589 */ /* 0x0002e400000e0000 */
.L_x_6255:
        /* <DEDUP_REMOVED lines=13> */
.L_x_6000:
[----:B------:R-:W-:Y:S05]  /*52a0*/  BSYNC B1 ;  /* 0x0000000000017941 */ /* 0x000fea0003800000 */
.L_x_5999:
[----:B------:R-:W-:-:S03]  /*52b0*/  UMOV UR4, 0xffffffff ;  /* 0xffffffff00047882 */ /* 0x000fc60000000000 */
[----:B------:R-:W-:Y:S05]  /*52c0*/  BRA.DIV UR4, `(.L_x_6001) ;  /* 0x0000018204807947 */ /* 0x000fea000b800000 */
[----:B--2-4-:R2:W4:Y:S04]  /*52d0*/  SHFL.IDX PT, R9, R33, 0x1, 0x1c1f ;  /* 0x003c1f0021097f89 */ /* 0x01452800000e0000 */
[----:B---3--:R2:W3:Y:S02]  /*52e0*/  SHFL.IDX PT, R14, R32, 0x1, 0x1c1f ;  /* 0x003c1f00200e7f89 */ /* 0x0084e400000e0000 */
.L_x_6259:
        /* <DEDUP_REMOVED lines=13> */
.L_x_5977:
[----:B------:R-:W-:Y:S05]  /*53c0*/  BSYNC B0 ;  /* 0x0000000000007941 */ /* 0x000fea0003800000 */
.L_x_5957:
        /* <DEDUP_REMOVED lines=12> */
[----:B------:R-:W-:-:S04]  /*5490*/  @!P2 IADD3 R8, R86, 0x324a0, RZ ;  /* 0x000324a05608a810 */ /* 0x000fc80007ffe0ff */
[----:B------:R-:W-:-:S04]  /*54a0*/  @!P2 PRMT R8, RZ, 0x654, R8 ;  /* 0x00000654ff08a816 */ /* 0x000fc80000000008 */
[----:B------:R0:W-:Y:S01]  /*54b0*/  @!P2 SYNCS.ARRIVE.TRANS64.RED.A1T0 RZ, [R8+URZ], RZ ;  /* 0x000000ff08ffa9a7 */ /* 0x0001e2000810043f */
[----:B------:R-:W-:Y:S05]  /*54c0*/  @!P3 BRA `(.L_x_6003) ;  /* 0x000000000004b947 */ /* 0x000fea0003800000 */
[----:B------:R-:W-:Y:S01]  /*54d0*/  BPT.TRAP 0x1 ;  /* 0x000000040000795c */ /* 0x000fe20000300000 */
.L_x_6003:
[----:B------:R-:W-:Y:S05]  /*54e0*/  BSYNC B0 ;  /* 0x0000000000007941 */ /* 0x000fea0003800000 */
.L_x_6002:
[----:B------:R-:W3:Y:S01]  /*54f0*/  SYNCS.PHASECHK.TRANS64.TRYWAIT P3, [R86+URZ+0x324b0], R101 ;  /* 0x0324b065560075a7 */ /* 0x000ee2000806017f */
[----:B------:R-:W-:Y:S04]  /*5500*/  BSSY B0, `(.L_x_6004) ;  /* 0x0000002000007945 */ /* 0x000fe80003800000 */
[----:B---3--:R-:W-:Y:S05]  /*5510*/  @!P3 BRA `(.L_x_6005) ;  /* 0x000001800034b947 */ /* 0x008fea0003800000 */
.L_x_6260:
[----:B------:R-:W-:Y:S05]  /*5520*/  BSYNC B0 ;  /* 0x0000000000007941 */ /* 0x000fea0003800000 */
.L_x_6004:
[----:B-12---:R1:W5:Y:S01]  /*5530*/  LDL R90, [R1+0x7c] ;  /* 0x00007c00015a7983 */ /* 0x0063620000100800 */
[----:B------:R-:W-:-:S03]  /*5540*/  ULDC.64 UR4, c[0x0][0x328] ;  /* 0x0000ca0000047ab9 */ /* 0x000fc60000000a00 */
[----:B------:R1:W5:Y:S04]  /*5550*/  LDL R89, [R1+0x78] ;  /* 0x0000780001597983 */ /* 0x0003680000100800 */
[----:B------:R1:W5:Y:S04]  /*5560*/  LDL R47, [R1+0x74] ;  /* 0x00007400012f7983 */ /* 0x0003680000100800 */
[----:B------:R1:W5:Y:S01]  /*5570*/  LDL R46, [R1+0x70] ;  /* 0x00007000012e7983 */ /* 0x0003620000100800 */
[----:B------:R-:W-:Y:S01]  /*5580*/  IMAD R10, R97, UR4, RZ ;  /* 0x00000004610a7c24 */ /* 0x000fe2000f8e02ff */
[----:B------:R-:W-:Y:S01]  /*5590*/  BSSY B0, `(.L_x_6006) ;  /* 0x0000045000007945 */ /* 0x000fe20003800000 */
[----:B0-----:R-:W-:Y:S01]  /*55a0*/  IMAD.WIDE.U32 R8, R91, UR4, RZ ;  /* 0x000000045b087c25 */ /* 0x001fe2000f8e00ff */
[----:B------:R-:W-:-:S02]  /*55b0*/  SHF.R.S32.HI R44, RZ, 0x1f, R209 ;  /* 0x0000001fff2c7819 */ /* 0x000fc400000114d1 */
[----:B------:R-:W-:Y:S01]  /*55c0*/  SHF.R.S32.HI R45, RZ, 0x1f, R210 ;  /* 0x0000001fff2d7819 */ /* 0x000fe200000114d2 */
[----:B------:R-:W-:Y:S01]  /*55d0*/  IMAD R91, R91, UR5, R10 ;  /* 0x000000055b5b7c24 */ /* 0x000fe2000f8e020a */
[----:B------:R-:W-:Y:S01]  /*55e0*/  ULDC.64 UR4, c[0x0][0x338] ;  /* 0x0000ce0000047ab9 */ /* 0x000fe20000000a00 */
[----:B------:R-:W-:Y:S02]  /*55f0*/  IMAD.IADD R99, R99, 0x1, -R206 ;  /* 0x0000000163637824 */ /* 0x000fe400078e0ace */
        /* <DEDUP_REMOVED lines=16> */
[----:B------:R1:W0:Y:S01]  /*5700*/  SHFL.IDX PT, R43, R38, RZ, 0x1c1f ;  /* 0x001c1fff262b7589 */ /* 0x00022200000e0000 */
[--C-:B------:R-:W-:Y:S02]  /*5710*/  IMAD R40, R10, 0x2, R27.reuse ;  /* 0x000000020a287824 */ /* 0x100fe400078e021b */
[----:B------:R-:W-:Y:S01]  /*5720*/  IMAD R42, R8, 0x2, R27 ;  /* 0x00000002082a7824 */ /* 0x000fe200078e021b */
[----:B------:R1:W2:Y:S08]  /*5730*/  SHFL.IDX PT, R41, R39, RZ, 0x1c1f ;  /* 0x001c1fff27297589 */ /* 0x0002b000000e0000 */
[----:B-1----:R-:W-:Y:S05]  /*5740*/  @!P3 BRA `(.L_x_6007) ;  /* 0x0000000000a4b947 */ /* 0x002fea0003800000 */
[----:B------:R-:W-:Y:S02]  /*5750*/  ISETP.NE.AND P5, PT, R79, RZ, PT ;  /* 0x000000ff4f00720c */ /* 0x000fe40003fa5270 */
[----:B------:R-:W-:-:S11]  /*5760*/  ISETP.NE.AND P4, PT, R80, RZ, PT ;  /* 0x000000ff5000720c */ /* 0x000fd60003f85270 */
[----:B------:R-:W1:Y:S01]  /*5770*/  @P5 LDS.128 R8, [R40] ;  /* 0x0000000028085984 */ /* 0x000e620000000c00 */
[----:B0-----:R-:W-:-:S04]  /*5780*/  @P5 LEA R12, P3, R16, R43, 0x1 ;  /* 0x0000002b100c5211 */ /* 0x001fc800078608ff */
[----:B--2---:R-:W-:Y:S02]  /*5790*/  @P5 LEA.HI.X R13, R16, R41, R17, 0x1, P3 ;  /* 0x00000029100d5211 */ /* 0x004fe400018f0c11 */
[----:B------:R-:W-:-:S04]  /*57a0*/  @P4 LEA R36, P3, R2, R43, 0x1 ;  /* 0x0000002b02244211 */ /* 0x000fc800078608ff */
[----:B------:R-:W-:Y:S02]  /*57b0*/  @P4 LEA.HI.X R37, R2, R41, R208, 0x1, P3 ;  /* 0x0000002902254211 */ /* 0x000fe400018f0cd0 */
[----:B------:R-:W-:-:S13]  /*57c0*/  ISETP.NE.AND P3, PT, R81, RZ, PT ;  /* 0x000000ff5100720c */ /* 0x000fda0003f65270 */
[----:B------:R-:W-:-:S04]  /*57d0*/  @P3 LEA R14, P6, R210, R43, 0x1 ;  /* 0x0000002bd20e3211 */ /* 0x000fc800078c08ff */
[----:B------:R-:W-:Y:S01]  /*57e0*/  @P3 LEA.HI.X R15, R210, R41, R45, 0x1, P6 ;  /* 0x00000029d20f3211 */ /* 0x000fe200030f0c2d */
[----:B-1----:R-:W-:Y:S01]  /*57f0*/  @P5 ST.E.128 desc[UR42][R12.64], R8 ;  /* 0x000000080c005985 */ /* 0x002fe2000c101d2a */
        /* <DEDUP_REMOVED lines=8> */
[----:B-----5:R-:W-:Y:S01]  /*5880*/  @P4 LEA.HI.X R35, R216, R41, R90, 0x1, P6 ;  /* 0x00000029d8234211 */ /* 0x020fe200030f0c5a */
[----:B0-----:R0:W-:Y:S01]  /*5890*/  @P3 ST.E.128 desc[UR42][R14.64], R8 ;  /* 0x000000080e003985 */ /* 0x0011e2000c101d2a */
[----:B------:R-:W-:-:S03]  /*58a0*/  ISETP.NE.AND P3, PT, R84, RZ, PT ;  /* 0x000000ff5400720c */ /* 0x000fc60003f65270 */
[----:B------:R-:W1:Y:S10]  /*58b0*/  @P5 LDS.128 R8, [R42+0x3000] ;  /* 0x003000002a085984 */ /* 0x000e740000000c00 */
[----:B------:R-:W-:-:S04]  /*58c0*/  @P3 LEA R12, P6, R213, R43, 0x1 ;  /* 0x0000002bd50c3211 */ /* 0x000fc800078c08ff */
[----:B------:R-:W-:Y:S02]  /*58d0*/  @P3 LEA.HI.X R13, R213, R41, R89, 0x1, P6 ;  /* 0x00000029d50d3211 */ /* 0x000fe400030f0c59 */
[----:B0-----:R-:W-:Y:S01]  /*58e0*/  PRMT R14, R3, 0x8880, RZ ;  /* 0x00008880030e7816 */ /* 0x001fe200000000ff */
[----:B-1----:R-:W-:Y:S01]  /*58f0*/  @P5 ST.E.128 desc[UR42][R32.64], R8 ;  /* 0x0000000820005985 */ /* 0x002fe2000c101d2a */
        /* <DEDUP_REMOVED lines=14> */
.L_x_6007:
[----:B------:R-:W-:Y:S05]  /*59e0*/  BSYNC B0 ;  /* 0x0000000000007941 */ /* 0x000fea0003800000 */
.L_x_6006:
[----:B------:R-:W-:Y:S01]  /*59f0*/  ISETP.GE.AND P3, PT, R99, 0x41, PT ;  /* 0x000000416300780c */ /* 0x000fe20003f66270 */
[----:B------:R-:W4:Y:S01]  /*5a00*/  SHFL.IDX PT, R39, R39, 0x1, 0x1c1f ;  /* 0x003c1f0027277f89 */ /* 0x000f2200000e0000 */
[----:B------:R-:W-:Y:S03]  /*5a10*/  BSSY B0, `(.L_x_6008) ;  /* 0x000002c000007945 */ /* 0x000fe60003800000 */
[----:B--2---:R2:W0:Y:S08]  /*5a20*/  SHFL.IDX PT, R41, R38, 0x1, 0x1c1f ;  /* 0x003c1f0026297f89 */ /* 0x00443000000e0000 */
[----:B--2---:R-:W-:Y:S05]  /*5a30*/  @!P3 BRA `(.L_x_6009) ;  /* 0x0000000000a4b947 */ /* 0x004fea0003800000 */
[----:B------:R-:W-:-:S13]  /*5a40*/  ISETP.NE.AND P4, PT, R81, RZ, PT ;  /* 0x000000ff5100720c */ /* 0x000fda0003f85270 */
[----:B0-----:R-:W-:-:S04]  /*5a50*/  @P4 LEA R32, P3, R210, R41, 0x1 ;  /* 0x00000029d2204211 */ /* 0x001fc800078608ff */
[----:B----4-:R-:W-:Y:S02]  /*5a60*/  @P4 LEA.HI.X R33, R210, R39, R45, 0x1, P3 ;  /* 0x00000027d2214211 */ /* 0x010fe400018f0c2d */
[----:B------:R-:W-:-:S13]  /*5a70*/  ISETP.NE.AND P3, PT, R82, RZ, PT ;  /* 0x000000ff5200720c */ /* 0x000fda0003f65270 */
[----:B------:R-:W-:-:S04]  /*5a80*/  @P3 LEA R34, P5, R209, R41, 0x1 ;  /* 0x00000029d1223211 */ /* 0x000fc800078a08ff */
[----:B------:R-:W-:Y:S02]  /*5a90*/  @P3 LEA.HI.X R35, R209, R39, R44, 0x1, P5 ;  /* 0x00000027d1233211 */ /* 0x000fe400028f0c2c */
[----:B------:R-:W-:-:S13]  /*5aa0*/  ISETP.NE.AND P5, PT, R79, RZ, PT ;  /* 0x000000ff4f00720c */ /* 0x000fda0003fa5270 */
[----:B-1----:R-:W0:Y:S01]  /*5ab0*/  @P5 LDS.128 R8, [R40+0x2000] ;  /* 0x0020000028085984 */ /* 0x002e220000000c00 */
[----:B------:R-:W-:-:S04]  /*5ac0*/  @P5 LEA R12, P6, R16, R41, 0x1 ;  /* 0x00000029100c5211 */ /* 0x000fc800078c08ff */
[----:B------:R-:W-:-:S05]  /*5ad0*/  @P5 LEA.HI.X R13, R16, R39, R17, 0x1, P6 ;  /* 0x00000027100d5211 */ /* 0x000fca00030f0c11 */
[----:B0-----:R-:W-:Y:S01]  /*5ae0*/  @P5 ST.E.128 desc[UR42][R12.64], R8 ;  /* 0x000000080c005985 */ /* 0x001fe2000c101d2a */
[----:B------:R-:W-:-:S13]  /*5af0*/  ISETP.NE.AND P5, PT, R80, RZ, PT ;  /* 0x000000ff5000720c */ /* 0x000fda0003fa5270 */
[----:B------:R-:W0:Y:S01]  /*5b00*/  @P5 LDS.128 R8, [R42+0x2000] ;  /* 0x002000002a085984 */ /* 0x000e220000000c00 */
[----:B------:R-:W-:-:S04]  /*5b10*/  @P5 LEA R14, P6, R2, R41, 0x1 ;  /* 0x00000029020e5211 */ /* 0x000fc800078c08ff */
[----:B------:R-:W-:-:S05]  /*5b20*/  @P5 LEA.HI.X R15, R2, R39, R208, 0x1, P6 ;  /* 0x00000027020f5211 */ /* 0x000fca00030f0cd0 */
        /* <DEDUP_REMOVED lines=26> */
.L_x_6009:
[----:B------:R-:W-:Y:S05]  /*5cd0*/  BSYNC B0 ;  /* 0x0000000000007941 */ /* 0x000fea0003800000 */
.L_x_6008:
[----:B------:R-:W-:Y:S01]  /*5ce0*/  @!PT LDS RZ, [RZ] ;  /* 0x00000000fffff984 */ /* 0x000fe20000000800 */
[----:B------:R-:W-:Y:S01]  /*5cf0*/  @!PT LDS RZ, [RZ] ;  /* 0x00000000fffff984 */ /* 0x000fe20000000800 */
[----:B------:R-:W-:Y:S01]  /*5d00*/  @!PT LDS RZ, [RZ] ;  /* 0x00000000fffff984 */ /* 0x000fe20000000800 */
[----:B------:R-:W-:Y:S01]  /*5d10*/  @!PT LDS RZ, [RZ] ;  /* 0x00000000fffff984 */ /* 0x000fe20000000800 */
[----:B------:R1:W-:Y:S06]  /*5d20*/  MEMBAR.ALL.CTA ;  /* 0x0000000000007992 */ /* 0x0003ec0000008000 */
[----:B-1----:R-:W1:Y:S01]  /*5d30*/  FENCE.VIEW.ASYNC.S ;  /* 0x00000000000073c6 */ /* 0x002e620000000000 */
[----:B---3--:R-:W-:Y:S01]  /*5d40*/  @!P2 VIADD R86, R86, 0x324c0 ;  /* 0x000324c05656a836 */ /* 0x008fe20000000000 */
[----:B-1----:R1:W-:Y:S01]  /*5d50*/  BAR.SYNC.DEFER_BLOCKING R61, 0x80 ;  /* 0x0002003d0000751d */ /* 0x0023e20000010000 */
[----:B------:R-:W-:Y:S01]  /*5d60*/  ISETP.NE.AND P3, PT, R88, RZ, PT ;  /* 0x000000ff5800720c */ /* 0x000fe20003f65270 */
[----:B------:R-:W-:-:S02]  /*5d70*/  VIADD R19, R19, 0x1 ;  /* 0x0000000113137836 */ /* 0x000fc40000000000 */
[----:B------:R-:W-:-:S04]  /*5d80*/  @!P2 PRMT R86, RZ, 0x654, R86 ;  /* 0x00000654ff56a816 */ /* 0x000fc80000000056 */
[----:B------:R1:W-:Y:S01]  /*5d90*/  @!P2 SYNCS.ARRIVE.TRANS64.RED.A1T0 RZ, [R86+URZ], RZ ;  /* 0x000000ff56ffa9a7 */ /* 0x0003e2000810043f */
[----:B------:R-:W-:-:S04]  /*5da0*/  ISETP.NE.AND P2, PT, R19, 0x2, PT ;  /* 0x000000021300780c */ /* 0x000fc80003f45270 */
[----:B--2---:R-:W-:Y:S02]  /*5db0*/  SEL R8, RZ, 0x1, P2 ;  /* 0x00000001ff087807 */ /* 0x004fe40001000000 */
[----:B------:R-:W-:Y:S02]  /*5dc0*/  SEL R19, R19, RZ, P2 ;  /* 0x000000ff13137207 */ /* 0x000fe40001000000 */
[----:B------:R-:W-:Y:S01]  /*5dd0*/  LOP3.LUT R211, R211, R8, RZ, 0x3c, !PT ;  /* 0x00000008d3d37212 */ /* 0x000fe200078e3cff */
[----:B------:R-:W-:Y:S06]  /*5de0*/  @P3 BRA `(.L_x_6010) ;  /* 0xffffffc4003c3947 */ /* 0x000fec000383ffff */
[----:B------:R-:W2:Y:S01]  /*5df0*/  S2R R9, SR_TID.X ;  /* 0x0000000000097919 */ /* 0x000ea20000002100 */
[----:B------:R-:W-:Y:S02]  /*5e00*/  PLOP3.LUT P0, PT, PT, PT, PT, 0x8, 0x0 ;  /* 0x000000000000781c */ /* 0x000fe40003f0e170 */
[----:B--2---:R-:W-:-:S04]  /*5e10*/  SHF.R.U32.HI R9, RZ, 0x7, R9 ;  /* 0x00000007ff097819 */ /* 0x004fc80000011609 */
[----:B------:R-:W-:-:S13]  /*5e20*/  ISETP.NE.AND P3, PT, R9, 0x1, PT ;  /* 0x000000010900780c */ /* 0x000fda0003f65270 */
[----:B------:R-:W-:Y:S06]  /*5e30*/  @!P3 BAR.ARV 0x9, 0x100 ;  /* 0x024400000000bb1d */ /* 0x000fec0000002000 */
.L_x_5952:
[----:B------:R-:W2:Y:S01]  /*5e40*/  LDL R5, [R1+0x6c] ;  /* 0x00006c0001057983 */ /* 0x000ea20000100800 */
[----:B------:R-:W3:Y:S01]  /*5e50*/  LDC R0, c[0x0][0x448] ;  /* 0x00011200ff007b82 */ /* 0x000ee20000000800 */
[----:B------:R-:W-:Y:S01]  /*5e60*/  CS2R R6, SRZ ;  /* 0x0000000000067805 */ /* 0x000fe2000001ff00 */
[----:B------:R-:W-:Y:S01]  /*5e70*/  IMAD.MOV.U32 R150, RZ, RZ, RZ ;  /* 0x000000ffff967224 */ /* 0x000fe200078e00ff */
        /* <DEDUP_REMOVED lines=14> */
[----:B------:R-:W-:Y:S01]  /*5f60*/  CS2R R156, SRZ ;  /* 0x00000000009c7805 */ /* 0x000fe2000001ff00 */
[----:B------:R-:W-:Y:S01]  /*5f70*/  IMAD.MOV.U32 R180, RZ, RZ, RZ ;  /* 0x000000ffffb47224 */ /* 0x000fe200078e00ff */
[----:B-----5:R-:W-:Y:S02]  /*5f80*/  CS2R R88, SRZ ;  /* 0x0000000000587805 */ /* 0x020fe4000001ff00 */
[----:B-1----:R-:W-:-:S02]  /*5f90*/  CS2R R86, SRZ ;  /* 0x0000000000567805 */ /* 0x002fc4000001ff00 */
[----:B------:R-:W-:Y:S02]  /*5fa0*/  CS2R R178, SRZ ;  /* 0x0000000000b27805 */ /* 0x000fe4000001ff00 */
[----:B------:R-:W-:Y:S02]  /*5fb0*/  CS2R R84, SRZ ;  /* 0x0000000000547805 */ /* 0x000fe4000001ff00 */
[----:B------:R-:W-:Y:S02]  /*5fc0*/  CS2R R80, SRZ ;  /* 0x0000000000507805 */ /* 0x000fe4000001ff00 */
[----:B---3--:R-:W-:Y:S02]  /*5fd0*/  ISETP.NE.AND P1, PT, R0, 0x1, PT ;  /* 0x000000010000780c */ /* 0x008fe40003f25270 */
        /* <DEDUP_REMOVED lines=12> */
[----:B------:R-:W1:Y:S01]  /*60a0*/  @P1 LDC R3, c[0x0][0x44c] ;  /* 0x00011300ff031b82 */ /* 0x000e620000000800 */
[----:B------:R-:W-:Y:S01]  /*60b0*/  IMAD.MOV.U32 R173, RZ, RZ, RZ ;  /* 0x000000ffffad7224 */ /* 0x000fe200078e00ff */
[----:B------:R-:W-:Y:S02]  /*60c0*/  CS2R R44, SRZ ;  /* 0x00000000002c7805 */ /* 0x000fe4000001ff00 */
[----:B0-----:R-:W-:-:S02]  /*60d0*/  CS2R R42, SRZ ;  /* 0x00000000002a7805 */ /* 0x001fc4000001ff00 */
        /* <DEDUP_REMOVED lines=23> */
[----:B----4-:R-:W-:Y:S02]  /*6250*/  CS2R R38, SRZ ;  /* 0x0000000000267805 */ /* 0x010fe4000001ff00 */
[----:B------:R-:W-:Y:S02]  /*6260*/  CS2R R32, SRZ ;  /* 0x0000000000207805 */ /* 0x000fe4000001ff00 */
[----:B------:R-:W-:-:S02]  /*6270*/  CS2R R10, SRZ ;  /* 0x00000000000a7805 */ /* 0x000fc4000001ff00 */
[----:B------:R-:W-:Y:S01]  /*6280*/  CS2R R28, SRZ ;  /* 0x00000000001c7805 */ /* 0x000fe2000001ff00 */
[----:B------:R-:W-:Y:S01]  /*6290*/  IMAD.MOV.U32 R9, RZ, RZ, RZ ;  /* 0x000000ffff097224 */ /* 0x000fe200078e00ff */
[----:B--2---:R-:W-:-:S05]  /*62a0*/  IADD3 R0, R5, 0x7f, RZ ;  /* 0x0000007f05007810 */ /* 0x004fca0007ffe0ff */
[----:B-1----:R-:W-:-:S05]  /*62b0*/  @P1 IMAD.HI.U32 R3, R0, R3, RZ ;  /* 0x0000000300031227 */ /* 0x002fca00078e00ff */
[----:B0-----:R-:W-:Y:S02]  /*62c0*/  @P1 SHF.R.U32.HI R0, RZ, R4, R3 ;  /* 0x00000004ff001219 */ /* 0x001fe40000011603 */
[----:B------:R-:W-:Y:S02]  /*62d0*/  CS2R R4, SRZ ;  /* 0x0000000000047805 */ /* 0x000fe4000001ff00 */
[----:B------:R-:W-:Y:S01]  /*62e0*/  PLOP3.LUT P1, PT, PT, PT, PT, 0x80, 0x0 ;  /* 0x000000000000781c */ /* 0x000fe20003f2f070 */
[----:B------:R-:W-:Y:S02]  /*62f0*/  IMAD.IADD R0, R31, 0x1, R0 ;  /* 0x000000011f007824 */ /* 0x000fe400078e0200 */
[----:B------:R-:W-:Y:S02]  /*6300*/  IMAD.MOV.U32 R31, RZ, RZ, RZ ;  /* 0x000000ffff1f7224 */ /* 0x000fe400078e00ff */
[----:B------:R-:W-:-:S05]  /*6310*/  IMAD.HI R0, R0, 0x2aaaaaab, RZ ;  /* 0x2aaaaaab00007827 */ /* 0x000fca00078e02ff */
[----:B------:R-:W-:-:S04]  /*6320*/  SHF.R.U32.HI R3, RZ, 0x1f, R0 ;  /* 0x0000001fff037819 */ /* 0x000fc80000011600 */
[----:B------:R-:W-:-:S04]  /*6330*/  LEA.HI.SX32 R3, R0, R3, 0x1c ;  /* 0x0000000300037211 */ /* 0x000fc800078fe2ff */
[----:B------:R-:W-:Y:S01]  /*6340*/  VIMNMX R172, R172, R3, PT ;  /* 0x00000003acac7248 */ /* 0x000fe20003fe0100 */
[----:B------:R-:W-:-:S03]  /*6350*/  IMAD.MOV.U32 R3, RZ, RZ, RZ ;  /* 0x000000ffff037224 */ /* 0x000fc600078e00ff */
[----:B------:R-:W-:Y:S01]  /*6360*/  ISETP.GE.AND P2, PT, R172, 0x1, PT ;  /* 0x00000001ac00780c */ /* 0x000fe20003f46270 */
[----:B------:R-:W-:-:S12]  /*6370*/  @P0 BRA `(.L_x_6011) ;  /* 0x00000000000c0947 */ /* 0x000fd80003800000 */
[----:B------:R-:W0:Y:S01]  /*6380*/  FENCE.VIEW.ASYNC.G ;  /* 0x00000000000073c6 */ /* 0x000e220000000100 */
[----:B------:R-:W-:Y:S05]  /*6390*/  WARPSYNC.ALL ;  /* 0x0000000000007948 */ /* 0x000fea0003800000 */
[----:B0-----:R-:W-:Y:S06]  /*63a0*/  BAR.ARV 0xc, 0x180 ;  /* 0x0306000000007b1d */ /* 0x001fec0000002000 */
.L_x_6011:
[----:B------:R-:W-:Y:S01]  /*63b0*/  CS2R R24, SRZ ;  /* 0x0000000000187805 */ /* 0x000fe2000001ff00 */
[----:B------:R-:W-:Y:S06]  /*63c0*/  @!P2 BRA `(.L_x_6012) ;  /* 0x000000c00060a947 */ /* 0x000fec0003800000 */
[----:B------:R-:W0:Y:S01]  /*63d0*/  S2R R8, SR_TID.X ;  /* 0x0000000000087919 */ /* 0x000e220000002100 */
[----:B------:R-:W-:Y:S01]  /*63e0*/  UMOV UR4, 0xffffffff ;  /* 0xffffffff00047882 */ /* 0x000fe20000000000 */
[----:B0-----:R-:W-:-:S04]  /*63f0*/  IADD3 R8, R8, -0x80, RZ ;  /* 0xffffff8008087810 */ /* 0x001fc80007ffe0ff */
[----:B------:R-:W-:-:S04]  /*6400*/  SHF.R.S32.HI R0, RZ, 0x1f, R8 ;  /* 0x0000001fff007819 */ /* 0x000fc80000011408 */
[----:B------:R-:W-:-:S04]  /*6410*/  LEA.HI R0, R0, R8, RZ, 0x7 ;  /* 0x0000000800007211 */ /* 0x000fc800078f38ff */
[----:B------:R-:W-:Y:S01]  /*6420*/  SHF.R.S32.HI R13, RZ, 0x7, R0 ;  /* 0x00000007ff0d7819 */ /* 0x000fe20000011400 */
[----:B------:R-:W-:Y:S06]  /*6430*/  BRA.DIV UR4, `(.L_x_6013) ;  /* 0x0000017204807947 */ /* 0x000fec000b800000 */
[----:B------:R0:W1:Y:S02]  /*6440*/  SHFL.IDX PT, R14, R13, RZ, 0x1f ;  /* 0x00001fff0d0e7589 */ /* 0x00006400000e0000 */
.L_x_6263:
[----:B-1----:R-:W-:Y:S01]  /*6450*/  LEA.HI R0, R14, R14, RZ, 0x1 ;  /* 0x0000000e0e007211 */ /* 0x002fe200078f08ff */
[----:B------:R-:W-:Y:S01]  /*6460*/  VIADD R24, R22, 0x18400 ;  /* 0x0001840016187836 */ /* 0x000fe20000000000 */
[----:B------:R-:W-:Y:S01]  /*6470*/  BSSY B6, `(.L_x_6014) ;  /* 0x000001d000067945 */ /* 0x000fe20003800000 */
[----:B------:R-:W-:Y:S01]  /*6480*/  IMAD.MOV.U32 R215, RZ, RZ, 0x40000040 ;  /* 0x40000040ffd77424 */ /* 0x000fe200078e00ff */
[----:B------:R-:W-:Y:S02]  /*6490*/  LOP3.LUT R3, R0, 0x7fffe, RZ, 0xc0, !PT ;  /* 0x0007fffe00037812 */ /* 0x000fe400078ec0ff */
[----:B------:R-:W-:-:S03]  /*64a0*/  LOP3.LUT P0, RZ, R24, 0x1bf, RZ, 0xc0, !PT ;  /* 0x000001bf18ff7812 */ /* 0x000fc6000780c0ff */
[----:B------:R-:W-:-:S04]  /*64b0*/  IMAD.IADD R3, R14, 0x1, -R3 ;  /* 0x000000010e037824 */ /* 0x000fc800078e0a03 */
[----:B------:R-:W-:-:S05]  /*64c0*/  IMAD R3, R3, 0x2000, R24 ;  /* 0x0000200003037824 */ /* 0x000fca00078e0218 */
[----:B------:R-:W-:Y:S01]  /*64d0*/  SHF.R.U32.HI R0, RZ, 0x4, R3 ;  /* 0x00000004ff007819 */ /* 0x000fe20000011603 */
[----:B------:R-:W-:-:S03]  /*64e0*/  VIADD R3, R3, 0xa000 ;  /* 0x0000a00003037836 */ /* 0x000fc60000000000 */
[----:B------:R-:W-:Y:S02]  /*64f0*/  LOP3.LUT R0, R0, 0x3fff, RZ, 0xc0, !PT ;  /* 0x00003fff00007812 */ /* 0x000fe400078ec0ff */
[----:B------:R-:W-:Y:S02]  /*6500*/  SHF.R.U32.HI R3, RZ, 0x4, R3 ;  /* 0x00000004ff037819 */ /* 0x000fe40000011603 */
[----:B------:R-:W-:Y:S02]  /*6510*/  LOP3.LUT R214, R0, 0x10000, RZ, 0xfc, !PT ;  /* 0x0001000000d67812 */ /* 0x000fe400078efcff */
        /* <DEDUP_REMOVED lines=18> */
.L_x_6015:
[----:B------:R-:W-:Y:S05]  /*6640*/  BSYNC B6 ;  /* 0x0000000000067941 */ /* 0x000fea0003800000 */
.L_x_6014:
        /* <DEDUP_REMOVED lines=13> */
.L_x_6019:
[----:B--2---:R2:W3:Y:S02]  /*6720*/  SYNCS.PHASECHK.TRANS64.TRYWAIT P0, [R22+URZ+0x32400], R3 ;  /* 0x03240003160075a7 */ /* 0x0044e4000800017f */
[----:B---3--:R-:W-:Y:S05]  /*6730*/  @!P0 NANOSLEEP.SYNCS 0x989680 ;  /* 0x009896800000895d */ /* 0x008fea0003900000 */
[----:B------:R-:W3:Y:S02]  /*6740*/  @!P0 SYNCS.PHASECHK.TRANS64 P0, [R22+URZ+0x32400], R3 ;  /* 0x03240003160085a7 */ /* 0x000ee4000800007f */
[----:B---3--:R-:W-:Y:S05]  /*6750*/  @!P0 BRA `(.L_x_6019) ;  /* 0xfffffffc00f08947 */ /* 0x008fea000383ffff */
.L_x_6018:
[----:B------:R-:W-:Y:S05]  /*6760*/  BSYNC B0 ;  /* 0x0000000000007941 */ /* 0x000fea0003800000 */
.L_x_6017:
[----:B------:R-:W-:Y:S05]  /*6770*/  BRA `(.L_x_6020) ;  /* 0x0000002c006c7947 */ /* 0x000fea0003800000 */
.L_x_6016:
[----:B------:R-:W-:Y:S01]  /*6780*/  LOP3.LUT P0, RZ, R24, 0x3ff, RZ, 0xc0, !PT ;  /* 0x000003ff18ff7812 */ /* 0x000fe2000780c0ff */
[----:B------:R-:W-:Y:S01]  /*6790*/  ULDC.64 UR4, c[0x0][0x3f8] ;  /* 0x0000fe0000047ab9 */ /* 0x000fe20000000a00 */
[----:B------:R-:W-:Y:S01]  /*67a0*/  SHF.R.S32.HI R0, RZ, 0x1f, R26 ;  /* 0x0000001fff007819 */ /* 0x000fe2000001141a */
        /* <DEDUP_REMOVED lines=24> */
[----:B01----:R-:W-:-:S07]  /*6930*/  IMAD.MOV.U32 R13, RZ, RZ, RZ ;  /* 0x000000ffff0d7224 */ /* 0x003fce00078e00ff */
[----:B------:R-:W-:-:S07]  /*6940*/  LEPC R20, `(.L_x_6022) ;  /* 0x000000001014794e */ /* 0x000fce0000000000 */
[----:B--2---:R-:W-:Y:S05]  /*6950*/  CALL.ABS.NOINC R14 ;  /* 0x000000000e007343 */ /* 0x004fea0003c00000 */
.L_x_6022:
[----:B------:R-:W-:Y:S05]  /*6960*/  BSYNC B6 ;  /* 0x0000000000067941 */ /* 0x000fea0003800000 */
.L_x_6021:
[----:B------:R-:W2:Y:S01]  /*6970*/  LDL R41, [R1+0x6c] ;  /* 0x00006c0001297983 */ /* 0x000ea20000100800 */
[----:B------:R-:W-:Y:S01]  /*6980*/  ULDC.U8 UR4, c[0x0][0x410] ;  /* 0x0001040000047ab9 */ /* 0x000fe20000000000 */
[----:B------:R-:W-:Y:S01]  /*6990*/  BSSY B0, `(.L_x_6023) ;  /* 0x00002b1000007945 */ /* 0x000fe20003800000 */
[----:B------:R-:W-:Y:S01]  /*69a0*/  ISETP.NE.AND P0, PT, RZ, UR4, PT ;  /* 0x00000004ff007c0c */ /* 0x000fe2000bf05270 */
[----:B--2---:R-:W-:-:S12]  /*69b0*/  IMAD.IADD R35, R206, 0x1, R41 ;  /* 0x00000001ce237824 */ /* 0x004fd800078e0229 */
        /* <DEDUP_REMOVED lines=17> */
[----:B------:R-:W-:-:S05]  /*6ad0*/  IMAD.IADD R20, R21, 0x1, -R20 ;  /* 0x0000000115147824 */ /* 0x000fca00078e0a14 */
[----:B------:R-:W-:-:S05]  /*6ae0*/  LEA R3, R20, R35, 0x6 ;  /* 0x0000002314037211 */ /* 0x000fca00078e30ff */
        /* <DEDUP_REMOVED lines=23> */
.L_x_6269:
        /* <DEDUP_REMOVED lines=12> */
[----:B------:R-:W-:Y:S02]  /*6d20*/  ISETP.GE.AND P2, PT, R204, UR4, PT ;  /* 0x00000004cc007c0c */ /* 0x000fe4000bf46270 */
[----:B------:R-:W-:Y:S02]  /*6d30*/  CS2R R30, SRZ ;  /* 0x00000000001e7805 */ /* 0x000fe4000001ff00 */
[----:B----4-:R-:W-:-:S07]  /*6d40*/  MOV R15, R5 ;  /* 0x00000005000f7202 */ /* 0x010fce0000000f00 */
        /* <DEDUP_REMOVED lines=15> */
.L_x_6027:
[----:B------:R-:W-:Y:S05]  /*6e40*/  BSYNC B1 ;  /* 0x0000000000017941 */ /* 0x000fea0003800000 */
.L_x_6026:
        /* <DEDUP_REMOVED lines=10> */
[----:B------:R-:W-:Y:S01]  /*6ef0*/  IMAD.MOV.U32 R5, RZ, RZ, R24 ;  /* 0x000000ffff057224 */ /* 0x000fe200078e0018 */
[----:B------:R-:W-:-:S02]  /*6f00*/  MOV R9, R25 ;  /* 0x0000001900097202 */ /* 0x000fc40000000f00 */
[----:B------:R-:W-:Y:S02]  /*6f10*/  PRMT R43, R0, 0x5410, R3 ;  /* 0x00005410002b7816 */ /* 0x000fe40000000003 */
[----:B------:R-:W-:Y:S01]  /*6f20*/  PRMT R44, R5, 0x5410, R9 ;  /* 0x00005410052c7816 */ /* 0x000fe20000000009 */
[----:B------:R-:W-:Y:S06]  /*6f30*/  BRA.DIV UR4, `(.L_x_6028) ;  /* 0x0000016a04547947 */ /* 0x000fec000b800000 */
[----:B------:R0:W2:Y:S04]  /*6f40*/  SHFL.IDX PT, R3, R6, 0x1, 0x1c1f ;  /* 0x003c1f0006037f89 */ /* 0x0000a800000e0000 */
[----:B------:R0:W3:Y:S04]  /*6f50*/  SHFL.IDX PT, R0, R4, 0x1, 0x1c1f ;  /* 0x003c1f0004007f89 */ /* 0x0000e800000e0000 */
[----:B------:R0:W4:Y:S04]  /*6f60*/  SHFL.IDX PT, R5, R8, 0x1, 0x1c1f ;  /* 0x003c1f0008057f89 */ /* 0x00012800000e0000 */
[----:B------:R0:W0:Y:S02]  /*6f70*/  SHFL.IDX PT, R14, R7, 0x1, 0x1c1f ;  /* 0x003c1f00070e7f89 */ /* 0x00002400000e0000 */
.L_x_6275:
        /* <DEDUP_REMOVED lines=36> */
.L_x_6030:
[----:B------:R-:W-:Y:S05]  /*71c0*/  BSYNC B1 ;  /* 0x0000000000017941 */ /* 0x000fea0003800000 */
.L_x_6029:
[----:B0-----:R-:W0:Y:S01]  /*71d0*/  S2R R14, SR_TID.X ;  /* 0x00000000000e7919 */ /* 0x001e220000002100 */
[----:B------:R-:W1:Y:S01]  /*71e0*/  SYNCS.PHASECHK.TRANS64.TRYWAIT P0, [R22+URZ+0x32400], R11 ;  /* 0x0324000b160075a7 */ /* 0x000e62000800017f */
[----:B------:R-:W-:Y:S01]  /*71f0*/  LOP3.LUT R37, R37, 0x1c0, RZ, 0xc0, !PT ;  /* 0x000001c025257812 */ /* 0x000fe200078ec0ff */
[----:B-----5:R-:W-:Y:S01]  /*7200*/  IMAD.MOV.U32 R4, RZ, RZ, R8 ;  /* 0x000000ffff047224 */ /* 0x020fe200078e0008 */
[----:B------:R-:W-:Y:S01]  /*7210*/  MOV R3, R26 ;  /* 0x0000001a00037202 */ /* 0x000fe20000000f00 */
[----:B----4-:R-:W-:Y:S01]  /*7220*/  IMAD.MOV.U32 R5, RZ, RZ, R9 ;  /* 0x000000ffff057224 */ /* 0x010fe200078e0009 */
[----:B---3--:R-:W-:Y:S01]  /*7230*/  LOP3.LUT R0, R37, 0x18, R16, 0xf8, !PT ;  /* 0x0000001825007812 */ /* 0x008fe200078ef810 */
[----:B------:R-:W-:Y:S01]  /*7240*/  IMAD.MOV.U32 R6, RZ, RZ, R28 ;  /* 0x000000ffff067224 */ /* 0x000fe200078e001c */
[----:B------:R-:W-:Y:S01]  /*7250*/  SHF.R.U32.HI R37, RZ, 0x3, R37 ;  /* 0x00000003ff257819 */ /* 0x000fe20000011625 */
[----:B------:R-:W-:Y:S01]  /*7260*/  BSSY B1, `(.L_x_6031) ;  /* 0x0000018000017945 */ /* 0x000fe20003800000 */
[----:B------:R-:W-:Y:S01]  /*7270*/  PRMT R45, R3, 0x7610, R45 ;  /* 0x00007610032d7816 */ /* 0x000fe2000000002d */
[----:B------:R-:W-:Y:S01]  /*7280*/  IMAD.MOV.U32 R3, RZ, RZ, R27 ;  /* 0x000000ffff037224 */ /* 0x000fe200078e001b */
[----:B------:R-:W-:-:S02]  /*7290*/  LOP3.LUT R0, R0, R37, RZ, 0x3c, !PT ;  /* 0x0000002500007212 */ /* 0x000fc400078e3cff */
[----:B------:R-:W-:Y:S01]  /*72a0*/  PRMT R46, R4, 0x5410, R5 ;  /* 0x00005410042e7816 */ /* 0x000fe20000000005 */
[----:B------:R-:W-:Y:S01]  /*72b0*/  IMAD.MOV.U32 R4, RZ, RZ, R12 ;  /* 0x000000ffff047224 */ /* 0x000fe200078e000c */
[----:B------:R-:W-:Y:S02]  /*72c0*/  PRMT R45, R45, 0x5410, R3 ;  /* 0x000054102d2d7816 */ /* 0x000fe40000000003 */
[----:B------:R-:W-:Y:S02]  /*72d0*/  PRMT R47, R6, 0x7610, R47 ;  /* 0x00007610062f7816 */ /* 0x000fe4000000002f */
[----:B------:R-:W-:Y:S02]  /*72e0*/  VIADDMNMX R41, R36, -R41, 0x80, PT ;  /* 0x0000008024297446 */ /* 0x000fe40003800929 */
[----:B------:R-:W-:Y:S02]  /*72f0*/  PRMT R48, R4, 0x7610, R48 ;  /* 0x0000761004307816 */ /* 0x000fe40000000030 */
[----:B------:R-:W-:-:S02]  /*7300*/  LOP3.LUT P2, RZ, R38, 0x4, RZ, 0xc0, !PT ;  /* 0x0000000426ff7812 */ /* 0x000fc4000784c0ff */
[----:B------:R-:W-:Y:S02]  /*7310*/  ISETP.GE.AND P1, PT, R206, R41, PT ;  /* 0x00000029ce00720c */ /* 0x000fe40003f26270 */
[----:B------:R-:W-:Y:S01]  /*7320*/  MOV R5, R13 ;  /* 0x0000000d00057202 */ /* 0x000fe20000000f00 */
[----:B0-----:R-:W-:-:S05]  /*7330*/  VIADD R14, R14, 0xffffff80 ;  /* 0xffffff800e0e7836 */ /* 0x001fca0000000000 */
[----:B------:R-:W-:-:S04]  /*7340*/  SHF.R.S32.HI R7, RZ, 0x1f, R14 ;  /* 0x0000001fff077819 */ /* 0x000fc8000001140e */
[----:B------:R-:W-:-:S04]  /*7350*/  LEA.HI R7, R7, R14, RZ, 0x5 ;  /* 0x0000000e07077211 */ /* 0x000fc800078f28ff */
[----:B------:R-:W-:-:S05]  /*7360*/  SHF.R.S32.HI R7, RZ, 0x5, R7 ;  /* 0x00000005ff077819 */ /* 0x000fca0000011407 */
[----:B------:R-:W-:Y:S02]  /*7370*/  IMAD R3, R7, 0x200, R0 ;  /* 0x0000020007037824 */ /* 0x000fe400078e0200 */
[----:B------:R-:W-:Y:S02]  /*7380*/  IMAD.MOV.U32 R0, RZ, RZ, R29 ;  /* 0x000000ffff007224 */ /* 0x000fe400078e001d */
[----:B------:R-:W-:-:S03]  /*7390*/  IMAD R3, R3, 0x2, R22 ;  /* 0x0000000203037824 */ /* 0x000fc600078e0216 */
[----:B------:R-:W-:Y:S01]  /*73a0*/  PRMT R47, R47, 0x5410, R0 ;  /* 0x000054102f2f7816 */ /* 0x000fe20000000000 */
[C---:B------:R-:W-:Y:S02]  /*73b0*/  VIADD R4, R3.reuse, 0x18400 ;  /* 0x0001840003047836 */ /* 0x040fe40000000000 */
[----:B------:R-:W-:Y:S01]  /*73c0*/  VIADD R0, R3, 0x18440 ;  /* 0x0001844003007836 */ /* 0x000fe20000000000 */
[----:B-1----:R-:W-:Y:S06]  /*73d0*/  @!P0 BRA `(.L_x_6032) ;  /* 0x00000164009c8947 */ /* 0x002fec0003800000 */
.L_x_6276:
[----:B------:R-:W-:Y:S05]  /*73e0*/  BSYNC B1 ;  /* 0x0000000000017941 */ /* 0x000fea0003800000 */
.L_x_6031:
        /* <DEDUP_REMOVED lines=10> */
[----:B0-----:R-:W-:Y:S02]  /*7490*/  SHF.R.U32.HI R11, RZ, 0x10, R31 ;  /* 0x00000010ff0b7819 */ /* 0x001fe4000001161f */
        /* <DEDUP_REMOVED lines=20> */
[--C-:B------:R-:W-:Y:S02]  /*75e0*/  HADD2.F32 R6, -RZ, R5.reuse.H0_H0 ;  /* 0x20000005ff067230 */ /* 0x100fe40000004100 */
        /* <DEDUP_REMOVED lines=19> */
.L_x_6036:
[----:B------:R-:W-:Y:S05]  /*7720*/  BSYNC B2 ;  /* 0x0000000000027941 */ /* 0x000fea0003800000 */
.L_x_6035:
[----:B------:R-:W-:Y:S05]  /*7730*/  @P1 BRA `(.L_x_6034) ;  /* 0x0000000000a81947 */ /* 0x000fea0003800000 */
[----:B-1----:R-:W1:Y:S01]  /*7740*/  LDS.128 R4, [R0] ;  /* 0x0000000000047984 */ /* 0x002e620000000c00 */
        /* <DEDUP_REMOVED lines=14> */
[----:B0-----:R-:W-:-:S02]  /*7830*/  HADD2.F32 R11, -RZ, R6.H0_H0 ;  /* 0x20000006ff0b7230 */ /* 0x001fc40000004100 */
        /* <DEDUP_REMOVED lines=26> */
.L_x_6034:
[----:B------:R-:W-:Y:S05]  /*79e0*/  BSYNC B1 ;  /* 0x0000000000017941 */ /* 0x000fea0003800000 */
.L_x_6033:
        /* <DEDUP_REMOVED lines=50> */
.L_x_6039:
[----:B------:R-:W-:Y:S05]  /*7d10*/  BSYNC B1 ;  /* 0x0000000000017941 */ /* 0x000fea0003800000 */
.L_x_6038:
[----:B------:R-:W-:Y:S05]  /*7d20*/  @P1 BRA `(.L_x_6037) ;  /* 0x0000001400dc1947 */ /* 0x000fea0003800000 */
[----:B-1----:R-:W0:Y:S01]  /*7d30*/  LDS.128 R4, [R0+0x2000] ;  /* 0x0020000000047984 */ /* 0x002e220000000c00 */
[----:B------:R-:W-:Y:S02]  /*7d40*/  SHF.R.U32.HI R20, RZ, 0x10, R9 ;  /* 0x00000010ff147819 */ /* 0x000fe40000011609 */
[--C-:B------:R-:W-:Y:S02]  /*7d50*/  SHF.R.U32.HI R14, RZ, 0x10, R13.reuse ;  /* 0x00000010ff0e7819 */ /* 0x100fe4000001160d */
[----:B------:R-:W-:Y:S01]  /*7d60*/  SHF.R.U64 R25, R12, 0x10, R13 ;  /* 0x000000100c197819 */ /* 0x000fe2000000120d */
[----:B------:R-:W-:Y:S01]  /*7d70*/  HADD2.F32 R20, -RZ, R20.H0_H0 ;  /* 0x20000014ff147230 */ /* 0x000fe20000004100 */
[----:B------:R-:W-:Y:S01]  /*7d80*/  SHF.R.U64 R15, R8, 0x10, R9 ;  /* 0x00000010080f7819 */ /* 0x000fe20000001209 */
[----:B------:R-:W-:Y:S02]  /*7d90*/  HADD2.F32 R13, -RZ, R46.H0_H0 ;  /* 0x2000002eff0d7230 */ /* 0x000fe40000004100 */
[----:B------:R-:W-:-:S02]  /*7da0*/  HADD2.F32 R14, -RZ, R14.H0_H0 ;  /* 0x2000000eff0e7230 */ /* 0x000fc40000004100 */
[----:B------:R-:W-:Y:S02]  /*7db0*/  HADD2.F32 R12, -RZ, R48.H0_H0 ;  /* 0x20000030ff0c7230 */ /* 0x000fe40000004100 */
[--C-:B0-----:R-:W-:Y:S02]  /*7dc0*/  HADD2.F32 R11, -RZ, R7.reuse.H1_H1 ;  /* 0x30000007ff0b7230 */ /* 0x101fe40000004100 */
[--C-:B------:R-:W-:Y:S02]  /*7dd0*/  HADD2.F32 R3, -RZ, R4.reuse.H0_H0 ;  /* 0x20000004ff037230 */ /* 0x100fe40000004100 */
[----:B------:R-:W-:Y:S02]  /*7de0*/  HADD2.F32 R4, -RZ, R4.H1_H1 ;  /* 0x30000004ff047230 */ /* 0x000fe40000004100 */
[C---:B------:R-:W-:Y:S01]  /*7df0*/  FMUL.FTZ R26, R11.reuse, R20 ;  /* 0x000000140b1a7220 */ /* 0x040fe20000410000 */
[----:B------:R-:W-:Y:S02]  /*7e00*/  HADD2.F32 R9, -RZ, R7.H0_H0 ;  /* 0x20000007ff097230 */ /* 0x000fe40000004100 */
[----:B------:R-:W-:Y:S01]  /*7e10*/  FMUL.FTZ R11, R11, R14 ;  /* 0x0000000e0b0b7220 */ /* 0x000fe20000410000 */
[----:B------:R-:W-:-:S02]  /*7e20*/  HADD2.F32 R7, -RZ, R6.H0_H0 ;  /* 0x20000006ff077230 */ /* 0x000fc40000004100 */
[CC--:B------:R-:W-:Y:S01]  /*7e30*/  FMUL.FTZ R24, R4.reuse, R13.reuse ;  /* 0x0000000d04187220 */ /* 0x0c0fe20000410000 */
[----:B------:R-:W-:Y:S02]  /*7e40*/  HADD2.F32 R8, -RZ, R6.H1_H1 ;  /* 0x30000006ff087230 */ /* 0x000fe40000004100 */
[C---:B------:R-:W-:Y:S01]  /*7e50*/  FFMA.FTZ R26, R9.reuse, R14, -R26 ;  /* 0x0000000e091a7223 */ /* 0x040fe2000001081a */
[----:B------:R-:W-:Y:S01]  /*7e60*/  FFMA.FTZ R21, R9, R20, R11 ;  /* 0x0000001409157223 */ /* 0x000fe2000001000b */
[-C--:B------:R-:W-:Y:S01]  /*7e70*/  FMUL.FTZ R14, R4, R12.reuse ;  /* 0x0000000c040e7220 */ /* 0x080fe20000410000 */
[C---:B------:R-:W-:Y:S01]  /*7e80*/  FFMA.FTZ R24, R3.reuse, R12, -R24 ;  /* 0x0000000c03187223 */ /* 0x040fe20000010818 */
[--C-:B------:R-:W-:Y:S02]  /*7e90*/  HADD2.F32 R6, -RZ, R5.reuse.H0_H0 ;  /* 0x20000005ff067230 */ /* 0x100fe40000004100 */
[----:B------:R-:W-:Y:S02]  /*7ea0*/  HADD2.F32 R12, -RZ, R46.H1_H1 ;  /* 0x3000002eff0c7230 */ /* 0x000fe40000004100 */
[----:B------:R-:W-:Y:S01]  /*7eb0*/  FFMA.FTZ R3, R3, R13, R14 ;  /* 0x0000000d03037223 */ /* 0x000fe2000001000e */
[----:B------:R-:W-:Y:S01]  /*7ec0*/  HADD2.F32 R9, -RZ, R48.H1_H1 ;  /* 0x30000030ff097230 */ /* 0x000fe20000004100 */
[----:B------:R-:W-:Y:S01]  /*7ed0*/  F2FP.F16.F32.PACK_AB R27, R21, R26 ;  /* 0x0000001a151b723e */ /* 0x000fe200000000ff */
[----:B------:R-:W-:-:S02]  /*7ee0*/  HADD2.F32 R5, -RZ, R5.H1_H1 ;  /* 0x30000005ff057230 */ /* 0x000fc40000004100 */
[C---:B------:R-:W-:Y:S01]  /*7ef0*/  FMUL.FTZ R14, R8.reuse, R12 ;  /* 0x0000000c080e7220 */ /* 0x040fe20000410000 */
[----:B------:R-:W-:Y:S02]  /*7f00*/  HADD2.F32 R11, -RZ, R15.H0_H0 ;  /* 0x2000000fff0b7230 */ /* 0x000fe40000004100 */
[-C--:B------:R-:W-:Y:S01]  /*7f10*/  FMUL.FTZ R15, R8, R9.reuse ;  /* 0x00000009080f7220 */ /* 0x080fe20000410000 */
[----:B------:R-:W-:Y:S02]  /*7f20*/  HADD2.F32 R4, -RZ, R25.H0_H0 ;  /* 0x20000019ff047230 */ /* 0x000fe40000004100 */
[----:B------:R-:W-:Y:S01]  /*7f30*/  FFMA.FTZ R14, R7, R9, -R14 ;  /* 0x00000009070e7223 */ /* 0x000fe2000001080e */
[----:B------:R-:W-:Y:S01]  /*7f40*/  F2FP.F16.F32.PACK_AB R24, R3, R24 ;  /* 0x000000180318723e */ /* 0x000fe200000000ff */
[----:B------:R-:W-:Y:S01]  /*7f50*/  FMUL.FTZ R13, R5, R11 ;  /* 0x0000000b050d7220 */ /* 0x000fe20000410000 */
[----:B------:R-:W-:Y:S01]  /*7f60*/  FFMA.FTZ R15, R7, R12, R15 ;  /* 0x0000000c070f7223 */ /* 0x000fe2000001000f */
[----:B------:R-:W-:-:S02]  /*7f70*/  FMUL.FTZ R8, R5, R4 ;  /* 0x0000000405087220 */ /* 0x000fc40000410000 */
[C---:B------:R-:W-:Y:S02]  /*7f80*/  FFMA.FTZ R13, R6.reuse, R4, -R13 ;  /* 0x00000004060d7223 */ /* 0x040fe4000001080d */
[----:B------:R-:W-:Y:S01]  /*7f90*/  FFMA.FTZ R8, R6, R11, R8 ;  /* 0x0000000b06087223 */ /* 0x000fe20000010008 */
[----:B------:R-:W-:-:S04]  /*7fa0*/  F2FP.F16.F32.PACK_AB R26, R15, R14 ;  /* 0x0000000e0f1a723e */ /* 0x000fc800000000ff */
[----:B------:R-:W-:-:S05]  /*7fb0*/  F2FP.F16.F32.PACK_AB R25, R8, R13 ;  /* 0x0000000d0819723e */ /* 0x000fca00000000ff */
[----:B------:R2:W-:Y:S01]  /*7fc0*/  STS.128 [R0+0x2000], R24 ;  /* 0x0020001800007388 */ /* 0x0005e20000000c00 */
[----:B------:R-:W-:Y:S05]  /*7fd0*/  BRA `(.L_x_6037) ;  /* 0x0000001400307947 */ /* 0x000fea0003800000 */
.L_x_6024:
[----:B------:R-:W1:Y:S01]  /*7fe0*/  S2R R0, SR_TID.X ;  /* 0x0000000000007919 */ /* 0x000e620000002100 */
[----:B------:R-:W2:Y:S01]  /*7ff0*/  LDC R30, c[0x0][0x448] ;  /* 0x00011200ff1e7b82 */ /* 0x000ea20000000800 */
[----:B------:R-:W-:Y:S01]  /*8000*/  ULDC.64 UR4, c[0x0][0x3f8] ;  /* 0x0000fe0000047ab9 */ /* 0x000fe20000000a00 */
[----:B------:R-:W-:Y:S01]  /*8010*/  ULDC.64 UR6, c[0x0][0x408] ;  /* 0x0001020000067ab9 */ /* 0x000fe20000000a00 */
[----:B------:R-:W-:Y:S01]  /*8020*/  MOV R4, R26 ;  /* 0x0000001a00047202 */ /* 0x000fe20000000f00 */
        /* <DEDUP_REMOVED lines=42> */
[----:B---3--:R-:W-:Y:S01]  /*82d0*/  @!P1 IMAD.X R5, R0, 0x1, R21, P2 ;  /* 0x0000000100059824 */ /* 0x008fe200010e0615 */
[----:B----4-:R-:W-:-:S05]  /*82e0*/  @!P1 IADD3 R14, P2, R14, R9, RZ ;  /* 0x000000090e0e9210 */ /* 0x010fca0007f5e0ff */
[----:B-----5:R-:W-:Y:S01]  /*82f0*/  @!P1 IMAD.X R3, R8, 0x1, R21, P2 ;  /* 0x0000000108039824 */ /* 0x020fe200010e0615 */
[----:B------:R-:W2:Y:S03]  /*8300*/  @!P1 LD.E.128 R4, desc[UR42][R4.64] ;  /* 0x0000002a04049980 */ /* 0x000ea6000c101d00 */
[----:B------:R-:W-:-:S05]  /*8310*/  @!P1 IMAD.MOV.U32 R15, RZ, RZ, R3 ;  /* 0x000000ffff0f9224 */ /* 0x000fca00078e0003 */
[----:B------:R1:W3:Y:S01]  /*8320*/  @!P1 LD.E.128 R24, desc[UR42][R14.64] ;  /* 0x0000002a0e189980 */ /* 0x0002e2000c101d00 */
[----:B------:R-:W-:Y:S02]  /*8330*/  CS2R R38, SRZ ;  /* 0x0000000000267805 */ /* 0x000fe4000001ff00 */
[----:B------:R-:W-:Y:S01]  /*8340*/  CS2R R36, SRZ ;  /* 0x0000000000247805 */ /* 0x000fe2000001ff00 */
[----:B------:R-:W4:Y:S04]  /*8350*/  SHFL.IDX PT, R8, R29, 0x1, 0x1c1f ;  /* 0x003c1f001d087f89 */ /* 0x000f2800000e0000 */
[----:B-1----:R-:W1:Y:S01]  /*8360*/  SHFL.IDX PT, R14, R28, 0x1, 0x1c1f ;  /* 0x003c1f001c0e7f89 */ /* 0x002e6200000e0000 */
[----:B--2---:R-:W-:Y:S02]  /*8370*/  @!P1 IMAD.MOV.U32 R39, RZ, RZ, R5 ;  /* 0x000000ffff279224 */ /* 0x004fe400078e0005 */
[----:B------:R-:W-:-:S02]  /*8380*/  @!P1 IMAD.MOV.U32 R36, RZ, RZ, R6 ;  /* 0x000000ffff249224 */ /* 0x000fc400078e0006 */
[----:B------:R-:W-:Y:S01]  /*8390*/  @!P1 IMAD.MOV.U32 R37, RZ, RZ, R7 ;  /* 0x000000ffff259224 */ /* 0x000fe200078e0007 */
[----:B------:R-:W-:Y:S01]  /*83a0*/  CS2R R6, SRZ ;  /* 0x0000000000067805 */ /* 0x000fe2000001ff00 */
[----:B------:R-:W-:Y:S01]  /*83b0*/  @!P1 IMAD.MOV.U32 R38, RZ, RZ, R4 ;  /* 0x000000ffff269224 */ /* 0x000fe200078e0004 */
[----:B------:R-:W-:Y:S01]  /*83c0*/  CS2R R4, SRZ ;  /* 0x0000000000047805 */ /* 0x000fe2000001ff00 */
[----:B------:R-:W-:Y:S02]  /*83d0*/  IMAD.MOV.U32 R3, RZ, RZ, R39 ;  /* 0x000000ffff037224 */ /* 0x000fe400078e0027 */
[----:B------:R-:W-:Y:S01]  /*83e0*/  IMAD.MOV.U32 R9, RZ, RZ, R36 ;  /* 0x000000ffff097224 */ /* 0x000fe200078e0024 */
[----:B------:R-:W-:Y:S01]  /*83f0*/  MOV R0, R38 ;  /* 0x0000002600007202 */ /* 0x000fe20000000f00 */
[----:B------:R-:W-:Y:S01]  /*8400*/  IMAD.MOV.U32 R11, RZ, RZ, R37 ;  /* 0x000000ffff0b7224 */ /* 0x000fe200078e0025 */
[----:B------:R-:W-:Y:S01]  /*8410*/  PRMT R40, R3, 0x7610, R40 ;  /* 0x0000761003287816 */ /* 0x000fe20000000028 */
[----:B---3--:R-:W-:Y:S01]  /*8420*/  @!P1 IMAD.MOV.U32 R6, RZ, RZ, R24 ;  /* 0x000000ffff069224 */ /* 0x008fe200078e0018 */
[----:B------:R2:W3:Y:S01]  /*8430*/  SHFL.IDX PT, R3, R10, 0x1, 0x1c1f ;  /* 0x003c1f000a037f89 */ /* 0x0004e200000e0000 */
[----:B------:R-:W-:Y:S01]  /*8440*/  @!P1 IMAD.MOV.U32 R7, RZ, RZ, R25 ;  /* 0x000000ffff079224 */ /* 0x000fe200078e0019 */
[----:B------:R-:W-:Y:S01]  /*8450*/  PRMT R9, R9, 0x5410, R11 ;  /* 0x0000541009097816 */ /* 0x000fe2000000000b */
[----:B------:R-:W-:Y:S01]  /*8460*/  @!P1 IMAD.MOV.U32 R4, RZ, RZ, R26 ;  /* 0x000000ffff049224 */ /* 0x000fe200078e001a */
[----:B------:R-:W-:Y:S01]  /*8470*/  PRMT R52, R52, 0x5410, R0 ;  /* 0x0000541034347816 */ /* 0x000fe20000000000 */
[----:B------:R-:W-:Y:S01]  /*8480*/  @!P1 IMAD.MOV.U32 R5, RZ, RZ, R27 ;  /* 0x000000ffff059224 */ /* 0x000fe200078e001b */
[----:B------:R5:W1:Y:S01]  /*8490*/  SHFL.IDX PT, R0, R20, 0x1, 0x1c1f ;  /* 0x003c1f0014007f89 */ /* 0x000a6200000e0000 */
[----:B------:R-:W-:Y:S01]  /*84a0*/  IMAD.MOV.U32 R11, RZ, RZ, R7 ;  /* 0x000000ffff0b7224 */ /* 0x000fe200078e0007 */
[----:B--2---:R-:W-:Y:S01]  /*84b0*/  MOV R10, R6 ;  /* 0x00000006000a7202 */ /* 0x004fe20000000f00 */
[----:B------:R-:W-:Y:S01]  /*84c0*/  IMAD.MOV.U32 R12, RZ, RZ, R4 ;  /* 0x000000ffff0c7224 */ /* 0x000fe200078e0004 */
[----:B------:R-:W-:Y:S01]  /*84d0*/  CS2R R24, SRZ ;  /* 0x0000000000187805 */ /* 0x000fe2000001ff00 */
[----:B0-----:R-:W-:-:S03]  /*84e0*/  IMAD.MOV.U32 R13, RZ, RZ, R5 ;  /* 0x000000ffff0d7224 */ /* 0x001fc600078e0005 */
[----:B------:R-:W-:Y:S02]  /*84f0*/  PRMT R51, R10, 0x5410, R12 ;  /* 0x000054100a337816 */ /* 0x000fe4000000000c */
[----:B-----5:R-:W-:Y:S02]  /*8500*/  PRMT R20, R11, 0x7610, R20 ;  /* 0x000076100b147816 */ /* 0x020fe40000000014 */
[----:B----4-:R-:W-:-:S07]  /*8510*/  PRMT R52, R13, 0x7610, R52 ;  /* 0x000076100d347816 */ /* 0x010fce0000000034 */
.L_x_6286:
[----:B------:R-:W2:Y:S01]  /*8520*/  LDL R11, [R1+0x98] ;  /* 0x00009800010b7983 */ /* 0x000ea20000100800 */
[----:B------:R-:W-:Y:S01]  /*8530*/  VIADD R35, R35, 0x40 ;  /* 0x0000004023237836 */ /* 0x000fe20000000000 */
[----:B------:R-:W-:Y:S01]  /*8540*/  BSSY B1, `(.L_x_6041) ;  /* 0x0000016000017945 */ /* 0x000fe20003800000 */
[----:B------:R-:W-:Y:S02]  /*8550*/  CS2R R26, SRZ ;  /* 0x00000000001a7805 */ /* 0x000fe4000001ff00 */
[----:B------:R-:W-:Y:S02]  /*8560*/  CS2R R32, SRZ ;  /* 0x0000000000207805 */ /* 0x000fe4000001ff00 */
[----:B------:R-:W-:Y:S02]  /*8570*/  ISETP.GE.AND P1, PT, R35, R30, PT ;  /* 0x0000001e2300720c */ /* 0x000fe40003f26270 */
[----:B------:R-:W-:Y:S02]  /*8580*/  CS2R R34, SRZ ;  /* 0x0000000000227805 */ /* 0x000fe4000001ff00 */
        /* <DEDUP_REMOVED lines=11> */
[-C--:B---3--:R-:W-:Y:S02]  /*8640*/  IADD3 R32, P1, R3, R15.reuse, RZ ;  /* 0x0000000f03207210 */ /* 0x088fe40007f3e0ff */
[----:B-1----:R-:W-:-:S03]  /*8650*/  IADD3 R14, P2, R14, R15, RZ ;  /* 0x0000000f0e0e7210 */ /* 0x002fc60007f5e0ff */
[--C-:B------:R-:W-:Y:S02]  /*8660*/  IMAD.X R33, R0, 0x1, R13.reuse, P1 ;  /* 0x0000000100217824 */ /* 0x100fe400008e060d */
[----:B------:R-:W-:-:S04]  /*8670*/  IMAD.X R15, R8, 0x1, R13, P2 ;  /* 0x00000001080f7824 */ /* 0x000fc800010e060d */
[----:B------:R-:W5:Y:S04]  /*8680*/  LD.E.128 R32, desc[UR42][R32.64] ;  /* 0x0000002a20207980 */ /* 0x000f68000c101d00 */
[----:B------:R0:W5:Y:S02]  /*8690*/  LD.E.128 R24, desc[UR42][R14.64] ;  /* 0x0000002a0e187980 */ /* 0x000164000c101d00 */
.L_x_6042:
[----:B------:R-:W-:Y:S05]  /*86a0*/  BSYNC B1 ;  /* 0x0000000000017941 */ /* 0x000fea0003800000 */
.L_x_6041:
[----:B-1----:R-:W3:Y:S01]  /*86b0*/  LDL R0, [R1+0x6c] ;  /* 0x00006c0001007983 */ /* 0x002ee20000100800 */
[----:B------:R-:W1:Y:S01]  /*86c0*/  SYNCS.PHASECHK.TRANS64.TRYWAIT P1, [R22+URZ+0x32400], R11 ;  /* 0x0324000b160075a7 */ /* 0x000e62000802017f */
[----:B------:R-:W-:Y:S01]  /*86d0*/  VIADD R12, R206, 0x40 ;  /* 0x00000040ce0c7836 */ /* 0x000fe20000000000 */
[----:B------:R-:W-:Y:S01]  /*86e0*/  BSSY B1, `(.L_x_6043) ;  /* 0x000000f000017945 */ /* 0x000fe20003800000 */
[----:B-----5:R-:W-:Y:S01]  /*86f0*/  IMAD.MOV.U32 R8, RZ, RZ, R25 ;  /* 0x000000ffff087224 */ /* 0x020fe200078e0019 */
[----:B---3--:R-:W-:Y:S02]  /*8700*/  VIADDMNMX R3, R30, -R0, 0x80, PT ;  /* 0x000000801e037446 */ /* 0x008fe40003800900 */
[----:B------:R-:W-:Y:S02]  /*8710*/  MOV R0, R24 ;  /* 0x0000001800007202 */ /* 0x000fe40000000f00 */
[-C--:B------:R-:W-:Y:S02]  /*8720*/  ISETP.GE.OR P2, PT, R206, R3.reuse, P0 ;  /* 0x00000003ce00720c */ /* 0x080fe40000746670 */
[----:B------:R-:W-:Y:S01]  /*8730*/  ISETP.GE.OR P0, PT, R12, R3, P0 ;  /* 0x000000030c00720c */ /* 0x000fe20000706670 */
[----:B------:R-:W-:Y:S01]  /*8740*/  IMAD.MOV.U32 R3, RZ, RZ, R27 ;  /* 0x000000ffff037224 */ /* 0x000fe200078e001b */
[----:B------:R-:W-:Y:S01]  /*8750*/  PRMT R53, R0, 0x5410, R8 ;  /* 0x0000541000357816 */ /* 0x000fe20000000008 */
[----:B------:R-:W-:-:S02]  /*8760*/  IMAD.MOV.U32 R0, RZ, RZ, R26 ;  /* 0x000000ffff007224 */ /* 0x000fc400078e001a */
[----:B------:R-:W-:Y:S02]  /*8770*/  IMAD.MOV.U32 R8, RZ, RZ, R32 ;  /* 0x000000ffff087224 */ /* 0x000fe400078e0020 */
[----:B------:R-:W-:Y:S01]  /*8780*/  IMAD.MOV.U32 R12, RZ, RZ, R33 ;  /* 0x000000ffff0c7224 */ /* 0x000fe200078e0021 */
[----:B------:R-:W-:Y:S01]  /*8790*/  PRMT R54, R0, 0x5410, R3 ;  /* 0x0000541000367816 */ /* 0x000fe20000000003 */
[----:B------:R-:W-:-:S03]  /*87a0*/  IMAD.IADD R0, R16, 0x1, R31 ;  /* 0x0000000110007824 */ /* 0x000fc600078e021f */
[----:B------:R-:W-:Y:S01]  /*87b0*/  PRMT R55, R8, 0x5410, R12 ;  /* 0x0000541008377816 */ /* 0x000fe2000000000c */
[----:B-1----:R-:W-:Y:S06]  /*87c0*/  @!P1 BRA `(.L_x_6044) ;  /* 0x0000015800189947 */ /* 0x002fec0003800000 */
.L_x_6287:
[----:B------:R-:W-:Y:S05]  /*87d0*/  BSYNC B1 ;  /* 0x0000000000017941 */ /* 0x000fea0003800000 */
.L_x_6043:
[----:B------:R-:W-:Y:S01]  /*87e0*/  BSSY B1, `(.L_x_6045) ;  /* 0x0000069000017945 */ /* 0x000fe20003800000 */
[----:B------:R-:W-:Y:S01]  /*87f0*/  IMAD.MOV.U32 R56, RZ, RZ, R34 ;  /* 0x000000ffff387224 */ /* 0x000fe200078e0022 */
[----:B------:R-:W-:Y:S01]  /*8800*/  LOP3.LUT R0, R0, 0x38, RZ, 0xc0, !PT ;  /* 0x0000003800007812 */ /* 0x000fe200078ec0ff */
[----:B------:R-:W-:Y:S01]  /*8810*/  IMAD.MOV.U32 R57, RZ, RZ, R35 ;  /* 0x000000ffff397224 */ /* 0x000fe200078e0023 */
[----:B------:R-:W-:Y:S06]  /*8820*/  @P2 BRA `(.L_x_6046) ;  /* 0x0000000400902947 */ /* 0x000fec0003800000 */
[----:B------:R-:W2:Y:S01]  /*8830*/  LDL R3, [R1+0x9c] ;  /* 0x00009c0001037983 */ /* 0x000ea20000100800 */
[--C-:B------:R-:W-:Y:S02]  /*8840*/  SHF.R.U64 R49, R36, 0x10, R37.reuse ;  /* 0x0000001024317819 */ /* 0x100fe40000001225 */
[----:B------:R-:W-:Y:S01]  /*8850*/  SHF.R.U32.HI R44, RZ, 0x10, R37 ;  /* 0x00000010ff2c7819 */ /* 0x000fe20000011625 */
[----:B------:R-:W3:Y:S01]  /*8860*/  S2R R8, SR_TID.X ;  /* 0x0000000000087919 */ /* 0x000ee20000002100 */
[----:B------:R-:W-:Y:S01]  /*8870*/  SHF.R.U64 R50, R38, 0x10, R39 ;  /* 0x0000001026327819 */ /* 0x000fe20000001227 */
[----:B------:R-:W-:Y:S01]  /*8880*/  HADD2.F32 R37, -RZ, R20.H0_H0 ;  /* 0x20000014ff257230 */ /* 0x000fe20000004100 */
[----:B------:R-:W-:Y:S02]  /*8890*/  SHF.R.U32.HI R38, RZ, 0x10, R7 ;  /* 0x00000010ff267819 */ /* 0x000fe40000011607 */
[----:B------:R-:W-:Y:S02]  /*88a0*/  SHF.R.U64 R47, R4, 0x10, R5 ;  /* 0x00000010042f7819 */ /* 0x000fe40000001205 */
[----:B------:R-:W-:Y:S01]  /*88b0*/  SHF.R.U32.HI R46, RZ, 0x10, R39 ;  /* 0x00000010ff2e7819 */ /* 0x000fe20000011627 */
[----:B------:R-:W-:Y:S01]  /*88c0*/  HADD2.F32 R36, -RZ, R38.H0_H0 ;  /* 0x20000026ff247230 */ /* 0x000fe20000004100 */
[----:B------:R-:W-:-:S02]  /*88d0*/  SHF.R.U32.HI R42, RZ, 0x10, R5 ;  /* 0x00000010ff2a7819 */ /* 0x000fc40000011605 */
[----:B------:R-:W-:Y:S01]  /*88e0*/  SHF.R.U64 R48, R6, 0x10, R7 ;  /* 0x0000001006307819 */ /* 0x000fe20000001207 */
[----:B---3--:R-:W-:-:S05]  /*88f0*/  VIADD R8, R8, 0xffffff80 ;  /* 0xffffff8008087836 */ /* 0x008fca0000000000 */
[----:B------:R-:W-:-:S04]  /*8900*/  SHF.R.S32.HI R21, RZ, 0x1f, R8 ;  /* 0x0000001fff157819 */ /* 0x000fc80000011408 */
[----:B------:R-:W-:-:S04]  /*8910*/  LEA.HI R21, R21, R8, RZ, 0x5 ;  /* 0x0000000815157211 */ /* 0x000fc800078f28ff */
[----:B------:R-:W-:Y:S02]  /*8920*/  SHF.R.S32.HI R21, RZ, 0x5, R21 ;  /* 0x00000005ff157819 */ /* 0x000fe40000011415 */
[----:B--2---:R-:W-:-:S04]  /*8930*/  SHF.L.U32 R3, R3, 0x6, RZ ;  /* 0x0000000603037819 */ /* 0x004fc800000006ff */
[----:B-1----:R-:W-:-:S04]  /*8940*/  LOP3.LUT R11, R3, 0x1c0, RZ, 0xc0, !PT ;  /* 0x000001c0030b7812 */ /* 0x002fc800078ec0ff */
[----:B------:R-:W-:Y:S02]  /*8950*/  LOP3.LUT R3, R11, 0x38, R16, 0xf8, !PT ;  /* 0x000000380b037812 */ /* 0x000fe400078ef810 */
[----:B------:R-:W-:-:S04]  /*8960*/  SHF.R.U32.HI R8, RZ, 0x3, R11 ;  /* 0x00000003ff087819 */ /* 0x000fc8000001160b */
[----:B------:R-:W-:-:S05]  /*8970*/  LOP3.LUT R3, R3, R8, RZ, 0x3c, !PT ;  /* 0x0000000803037212 */ /* 0x000fca00078e3cff */
[----:B------:R-:W-:-:S04]  /*8980*/  IMAD R3, R21, 0x200, R3 ;  /* 0x0000020015037824 */ /* 0x000fc800078e0203 */
[----:B------:R-:W-:Y:S01]  /*8990*/  IMAD R43, R3, 0x2, R22 ;  /* 0x00000002032b7824 */ /* 0x000fe200078e0216 */
[----:B------:R-:W-:-:S04]  /*89a0*/  LOP3.LUT R3, R8, R0, R11, 0x1e, !PT ;  /* 0x0000000008037212 */ /* 0x000fc800078e1e0b */
[----:B0-----:R-:W0:Y:S01]  /*89b0*/  LDS.128 R12, [R43+0x18400] ;  /* 0x018400002b0c7984 */ /* 0x001e220000000c00 */
[----:B------:R-:W-:Y:S02]  /*89c0*/  IMAD R3, R21, 0x200, R3 ;  /* 0x0000020015037824 */ /* 0x000fe400078e0203 */
[----:B------:R-:W-:Y:S02]  /*89d0*/  HADD2.F32 R21, -RZ, R40.H0_H0 ;  /* 0x20000028ff157230 */ /* 0x000fe40000004100 */
[----:B------:R-:W-:-:S05]  /*89e0*/  IMAD R45, R3, 0x2, R22 ;  /* 0x00000002032d7824 */ /* 0x000fca00078e0216 */
[----:B------:R-:W1:Y:S01]  /*89f0*/  LDS.128 R28, [R45+0x18400] ;  /* 0x018400002d1c7984 */ /* 0x000e620000000c00 */
[--C-:B0-----:R-:W-:Y:S02]  /*8a00*/  HADD2.F32 R4, -RZ, R13.reuse.H0_H0 ;  /* 0x2000000dff047230 */ /* 0x101fe40000004100 */
[----:B------:R-:W-:Y:S02]  /*8a10*/  HADD2.F32 R13, -RZ, R13.H1_H1 ;  /* 0x3000000dff0d7230 */ /* 0x000fe40000004100 */
[--C-:B------:R-:W-:Y:S02]  /*8a20*/  HADD2.F32 R6, -RZ, R15.reuse.H0_H0 ;  /* 0x2000000fff067230 */ /* 0x100fe40000004100 */
[----:B------:R-:W-:Y:S02]  /*8a30*/  HADD2.F32 R15, -RZ, R15.H1_H1 ;  /* 0x3000000fff0f7230 */ /* 0x000fe40000004100 */
[----:B------:R-:W-:Y:S02]  /*8a40*/  HADD2.F32 R3, -RZ, R12.H0_H0 ;  /* 0x2000000cff037230 */ /* 0x000fe40000004100 */
[----:B-1----:R-:W-:-:S02]  /*8a50*/  HADD2.F32 R8, -RZ, R29.H0_H0 ;  /* 0x2000001dff087230 */ /* 0x002fc40000004100 */
[----:B------:R-:W-:Y:S02]  /*8a60*/  HADD2.F32 R29, -RZ, R29.H1_H1 ;  /* 0x3000001dff1d7230 */ /* 0x000fe40000004100 */
[----:B------:R-:W-:Y:S02]  /*8a70*/  HADD2.F32 R20, -RZ, R31.H0_H0 ;  /* 0x2000001fff147230 */ /* 0x000fe40000004100 */
[C---:B------:R-:W-:Y:S01]  /*8a80*/  FMUL.FTZ R39, R8.reuse, R37 ;  /* 0x0000002508277220 */ /* 0x040fe20000410000 */
[-C--:B------:R-:W-:Y:S01]  /*8a90*/  FMUL.FTZ R41, R8, R21.reuse ;  /* 0x0000001508297220 */ /* 0x080fe20000410000 */
[----:B------:R-:W-:Y:S02]  /*8aa0*/  HADD2.F32 R8, -RZ, R46.H0_H0 ;  /* 0x2000002eff087230 */ /* 0x000fe40000004100 */
[----:B------:R-:W-:Y:S01]  /*8ab0*/  FMUL.FTZ R38, R29, R36 ;  /* 0x000000241d267220 */ /* 0x000fe20000410000 */
[----:B------:R-:W-:Y:S01]  /*8ac0*/  FFMA.FTZ R40, R4, R21, -R39 ;  /* 0x0000001504287223 */ /* 0x000fe20000010827 */
[----:B------:R-:W-:-:S02]  /*8ad0*/  HADD2.F32 R39, -RZ, R52.H0_H0 ;  /* 0x20000034ff277230 */ /* 0x000fc40000004100 */
[----:B------:R-:W-:Y:S01]  /*8ae0*/  FFMA.FTZ R41, R4, R37, R41 ;  /* 0x0000002504297223 */ /* 0x000fe20000010029 */
[----:B------:R-:W-:Y:S02]  /*8af0*/  HADD2.F32 R21, -RZ, R9.H1_H1 ;  /* 0x30000009ff157230 */ /* 0x000fe40000004100 */
[-C--:B------:R-:W-:Y:S01]  /*8b00*/  FMUL.FTZ R4, R29, R8.reuse ;  /* 0x000000081d047220 */ /* 0x080fe20000410000 */
[----:B------:R-:W-:Y:S01]  /*8b10*/  FFMA.FTZ R29, R13, R8, -R38 ;  /* 0x000000080d1d7223 */ /* 0x000fe20000010826 */
[C---:B------:R-:W-:Y:S01]  /*8b20*/  FMUL.FTZ R37, R20.reuse, R39 ;  /* 0x0000002714257220 */ /* 0x040fe20000410000 */
[----:B------:R-:W-:Y:S02]  /*8b30*/  HADD2.F32 R31, -RZ, R31.H1_H1 ;  /* 0x3000001fff1f7230 */ /* 0x000fe40000004100 */
[-C--:B------:R-:W-:Y:S01]  /*8b40*/  FMUL.FTZ R20, R20, R21.reuse ;  /* 0x0000001514147220 */ /* 0x080fe20000410000 */
[----:B------:R-:W-:Y:S02]  /*8b50*/  HADD2.F32 R38, -RZ, R42.H0_H0 ;  /* 0x2000002aff267230 */ /* 0x000fe40000004100 */
[----:B------:R-:W-:Y:S01]  /*8b60*/  FFMA.FTZ R37, R6, R21, -R37 ;  /* 0x0000001506257223 */ /* 0x000fe20000010825 */
[----:B------:R-:W-:-:S02]  /*8b70*/  HADD2.F32 R8, -RZ, R44.H0_H0 ;  /* 0x2000002cff087230 */ /* 0x000fc40000004100 */
[----:B------:R-:W-:Y:S01]  /*8b80*/  FFMA.FTZ R39, R6, R39, R20 ;  /* 0x0000002706277223 */ /* 0x000fe20000010014 */
[----:B------:R-:W-:Y:S02]  /*8b90*/  HADD2.F32 R7, -RZ, R28.H0_H0 ;  /* 0x2000001cff077230 */ /* 0x000fe40000004100 */
[----:B------:R-:W-:Y:S01]  /*8ba0*/  FMUL.FTZ R6, R31, R38 ;  /* 0x000000261f067220 */ /* 0x000fe20000410000 */
[----:B------:R-:W-:Y:S02]  /*8bb0*/  HADD2.F32 R20, -RZ, R51.H0_H0 ;  /* 0x20000033ff147230 */ /* 0x000fe40000004100 */
        /* <DEDUP_REMOVED lines=8> */
[----:B------:R-:W-:Y:S02]  /*8c40*/  HADD2.F32 R6, -RZ, R9.H0_H0 ;  /* 0x20000009ff067230 */ /* 0x000fe40000004100 */
[----:B------:R-:W-:Y:S01]  /*8c50*/  FFMA.FTZ R46, R15, R38, R46 ;  /* 0x000000260f2e7223 */ /* 0x000fe2000001002e */
[----:B------:R-:W-:Y:S01]  /*8c60*/  FFMA.FTZ R4, R3, R4, -R36 ;  /* 0x0000000403047223 */ /* 0x000fe20000010824 */
[----:B------:R-:W-:Y:S02]  /*8c70*/  HADD2.F32 R5, -RZ, R14.H0_H0 ;  /* 0x2000000eff057230 */ /* 0x000fe40000004100 */
[C---:B------:R-:W-:Y:S01]  /*8c80*/  FMUL.FTZ R38, R11.reuse, R8 ;  /* 0x000000080b267220 */ /* 0x040fe20000410000 */
[----:B------:R-:W-:Y:S01]  /*8c90*/  FMUL.FTZ R36, R11, R6 ;  /* 0x000000060b247220 */ /* 0x000fe20000410000 */
[----:B------:R-:W-:-:S02]  /*8ca0*/  HADD2.F32 R28, -RZ, R28.H1_H1 ;  /* 0x3000001cff1c7230 */ /* 0x000fc40000004100 */
[----:B------:R-:W-:Y:S01]  /*8cb0*/  FFMA.FTZ R20, R3, R20, R7 ;  /* 0x0000001403147223 */ /* 0x000fe20000010007 */
[----:B------:R-:W-:Y:S02]  /*8cc0*/  HADD2.F32 R30, -RZ, R30.H1_H1 ;  /* 0x3000001eff1e7230 */ /* 0x000fe40000004100 */
[C---:B------:R-:W-:Y:S01]  /*8cd0*/  FFMA.FTZ R6, R5.reuse, R6, -R38 ;  /* 0x0000000605067223 */ /* 0x040fe20000010826 */
[----:B------:R-:W-:Y:S02]  /*8ce0*/  HADD2.F32 R9, -RZ, R48.H0_H0 ;  /* 0x20000030ff097230 */ /* 0x000fe40000004100 */
[----:B------:R-:W-:Y:S01]  /*8cf0*/  FFMA.FTZ R36, R5, R8, R36 ;  /* 0x0000000805247223 */ /* 0x000fe20000010024 */
[----:B------:R-:W-:Y:S01]  /*8d00*/  HADD2.F32 R11, -RZ, R47.H0_H0 ;  /* 0x2000002fff0b7230 */ /* 0x000fe20000004100 */
[----:B------:R-:W-:Y:S01]  /*8d10*/  F2FP.F16.F32.PACK_AB R15, R46, R39 ;  /* 0x000000272e0f723e */ /* 0x000fe200000000ff */
        /* <DEDUP_REMOVED lines=19> */
[----:B------:R-:W-:-:S05]  /*8e50*/  F2FP.F16.F32.PACK_AB R14, R11, R36 ;  /* 0x000000240b0e723e */ /* 0x000fca00000000ff */
[----:B------:R2:W-:Y:S02]  /*8e60*/  STS.128 [R45+0x18400], R12 ;  /* 0x0184000c2d007388 */ /* 0x0005e40000000c00 */
.L_x_6046:
[----:B------:R-:W-:Y:S05]  /*8e70*/  BSYNC B1 ;  /* 0x0000000000017941 */ /* 0x000fea0003800000 */
.L_x_6045:
[----:B------:R-:W-:Y:S01]  /*8e80*/  PRMT R41, R56, 0x5410, R57 ;  /* 0x0000541038297816 */ /* 0x000fe20000000039 */
[----:B------:R-:W-:Y:S06]  /*8e90*/  @P0 BRA `(.L_x_6037) ;  /* 0x0000000400800947 */ /* 0x000fec0003800000 */
[----:B------:R-:W3:Y:S01]  /*8ea0*/  LDL R3, [R1+0x84] ;  /* 0x0000840001037983 */ /* 0x000ee20000100800 */
[C---:B--2---:R-:W-:Y:S02]  /*8eb0*/  VIADD R4, R206.reuse, 0x40 ;  /* 0x00000040ce047836 */ /* 0x044fe40000000000 */
[----:B------:R-:W-:Y:S01]  /*8ec0*/  VIADD R5, R206, 0x40 ;  /* 0x00000040ce057836 */ /* 0x000fe20000000000 */
[----:B------:R-:W2:Y:S01]  /*8ed0*/  LDL R42, [R1+0xa0] ;  /* 0x0000a000012a7983 */ /* 0x000ea20000100800 */
[----:B------:R-:W-:Y:S02]  /*8ee0*/  IMAD.SHL.U32 R4, R4, 0x40, RZ ;  /* 0x0000004004047824 */ /* 0x000fe400078e00ff */
[----:B------:R-:W-:-:S03]  /*8ef0*/  IMAD.SHL.U32 R5, R5, 0x40, RZ ;  /* 0x0000004005057824 */ /* 0x000fc600078e00ff */
[----:B------:R-:W-:Y:S02]  /*8f00*/  LOP3.LUT R4, R4, 0x1c0, RZ, 0xc0, !PT ;  /* 0x000001c004047812 */ /* 0x000fe400078ec0ff */
[----:B------:R-:W-:Y:S02]  /*8f10*/  LOP3.LUT R5, R5, 0x1c0, RZ, 0xc0, !PT ;  /* 0x000001c005057812 */ /* 0x000fe400078ec0ff */
[----:B------:R-:W-:-:S04]  /*8f20*/  SHF.R.U32.HI R4, RZ, 0x3, R4 ;  /* 0x00000003ff047819 */ /* 0x000fc80000011604 */
[----:B------:R-:W-:Y:S02]  /*8f30*/  LOP3.LUT R0, R4, R0, R5, 0x1e, !PT ;  /* 0x0000000004007212 */ /* 0x000fe400078e1e05 */
[--C-:B------:R-:W-:Y:S02]  /*8f40*/  SHF.R.U64 R39, R34, 0x10, R35.reuse ;  /* 0x0000001022277819 */ /* 0x100fe40000001223 */
[----:B------:R-:W-:Y:S01]  /*8f50*/  SHF.R.U32.HI R36, RZ, 0x10, R35 ;  /* 0x00000010ff247819 */ /* 0x000fe20000011623 */
[----:B------:R-:W-:Y:S01]  /*8f60*/  HADD2.F32 R29, -RZ, R53.H1_H1 ;  /* 0x30000035ff1d7230 */ /* 0x000fe20000004100 */
[----:B------:R-:W-:Y:S02]  /*8f70*/  SHF.R.U32.HI R28, RZ, 0x10, R25 ;  /* 0x00000010ff1c7819 */ /* 0x000fe40000011619 */
[--C-:B------:R-:W-:Y:S02]  /*8f80*/  SHF.R.U64 R37, R26, 0x10, R27.reuse ;  /* 0x000000101a257819 */ /* 0x100fe4000000121b */
[----:B------:R-:W-:Y:S01]  /*8f90*/  SHF.R.U32.HI R35, RZ, 0x10, R27 ;  /* 0x00000010ff237819 */ /* 0x000fe2000001161b */
[----:B------:R-:W-:Y:S01]  /*8fa0*/  HADD2.F32 R27, -RZ, R55.H1_H1 ;  /* 0x30000037ff1b7230 */ /* 0x000fe20000004100 */
[--C-:B------:R-:W-:Y:S01]  /*8fb0*/  SHF.R.U64 R40, R32, 0x10, R33.reuse ;  /* 0x0000001020287819 */ /* 0x100fe20000001221 */
[----:B------:R-:W-:Y:S01]  /*8fc0*/  HADD2.F32 R28, -RZ, R28.H0_H0 ;  /* 0x2000001cff1c7230 */ /* 0x000fe20000004100 */
[----:B------:R-:W-:Y:S01]  /*8fd0*/  SHF.R.U32.HI R32, RZ, 0x10, R33 ;  /* 0x00000010ff207819 */ /* 0x000fe20000011621 */
[----:B------:R-:W-:Y:S01]  /*8fe0*/  HADD2.F32 R26, -RZ, R53.H0_H0 ;  /* 0x20000035ff1a7230 */ /* 0x000fe20000004100 */
[----:B------:R-:W-:Y:S01]  /*8ff0*/  SHF.R.U64 R38, R24, 0x10, R25 ;  /* 0x0000001018267819 */ /* 0x000fe20000001219 */
[----:B---3--:R-:W-:Y:S01]  /*9000*/  IMAD.IADD R3, R3, 0x1, R0 ;  /* 0x0000000103037824 */ /* 0x008fe200078e0200 */
[----:B--2---:R-:W2:Y:S04]  /*9010*/  LDS.128 R4, [R42+0x18400] ;  /* 0x018400002a047984 */ /* 0x004ea80000000c00 */
[----:B------:R-:W-:-:S05]  /*9020*/  LEA R3, R3, R22, 0x1 ;  /* 0x0000001603037211 */ /* 0x000fca00078e08ff */
[----:B0-----:R-:W0:Y:S01]  /*9030*/  LDS.128 R12, [R3+0x18400] ;  /* 0x01840000030c7984 */ /* 0x001e220000000c00 */
[----:B--2---:R-:W-:Y:S02]  /*9040*/  HADD2.F32 R8, -RZ, R5.H0_H0 ;  /* 0x20000005ff087230 */ /* 0x004fe40000004100 */
[--C-:B0-----:R-:W-:Y:S02]  /*9050*/  HADD2.F32 R20, -RZ, R13.reuse.H0_H0 ;  /* 0x2000000dff147230 */ /* 0x101fe40000004100 */
        /* <DEDUP_REMOVED lines=9> */
[----:B------:R-:W-:-:S02]  /*90f0*/  HADD2.F32 R8, -RZ, R55.H0_H0 ;  /* 0x20000037ff087230 */ /* 0x000fc40000004100 */
[-C--:B------:R-:W-:Y:S01]  /*9100*/  FMUL.FTZ R32, R21, R20.reuse ;  /* 0x0000001415207220 */ /* 0x080fe20000410000 */
[----:B------:R-:W-:Y:S02]  /*9110*/  HADD2.F32 R0, -RZ, R4.H0_H0 ;  /* 0x20000004ff007230 */ /* 0x000fe40000004100 */
[----:B------:R-:W-:Y:S01]  /*9120*/  FFMA.FTZ R30, R5, R20, -R30 ;  /* 0x00000014051e7223 */ /* 0x000fe2000001081e */
[----:B------:R-:W-:Y:S02]  /*9130*/  HADD2.F32 R24, -RZ, R14.H0_H0 ;  /* 0x2000000eff187230 */ /* 0x000fe40000004100 */
[C---:B------:R-:W-:Y:S01]  /*9140*/  FMUL.FTZ R21, R13.reuse, R26 ;  /* 0x0000001a0d157220 */ /* 0x040fe20000410000 */
[----:B------:R-:W-:Y:S02]  /*9150*/  HADD2.F32 R20, -RZ, R54.H0_H0 ;  /* 0x20000036ff147230 */ /* 0x000fe40000004100 */
[----:B------:R-:W-:Y:S01]  /*9160*/  FMUL.FTZ R13, R13, R8 ;  /* 0x000000080d0d7220 */ /* 0x000fe20000410000 */
[----:B------:R-:W-:Y:S01]  /*9170*/  FFMA.FTZ R32, R5, R28, R32 ;  /* 0x0000001c05207223 */ /* 0x000fe20000010020 */
[----:B------:R-:W-:-:S02]  /*9180*/  HADD2.F32 R9, -RZ, R6.H0_H0 ;  /* 0x20000006ff097230 */ /* 0x000fc40000004100 */
[C---:B------:R-:W-:Y:S01]  /*9190*/  FFMA.FTZ R21, R0.reuse, R8, -R21 ;  /* 0x0000000800157223 */ /* 0x040fe20000010815 */
[----:B------:R-:W-:Y:S02]  /*91a0*/  HADD2.F32 R5, -RZ, R41.H0_H0 ;  /* 0x20000029ff057230 */ /* 0x000fe40000004100 */
[----:B------:R-:W-:Y:S01]  /*91b0*/  FFMA.FTZ R27, R0, R26, R13 ;  /* 0x0000001a001b7223 */ /* 0x000fe2000001000d */
[----:B------:R-:W-:Y:S01]  /*91c0*/  FMUL.FTZ R8, R24, R20 ;  /* 0x0000001418087220 */ /* 0x000fe20000410000 */
[----:B------:R-:W-:Y:S02]  /*91d0*/  HADD2.F32 R25, -RZ, R15.H0_H0 ;  /* 0x2000000fff197230 */ /* 0x000fe40000004100 */
[----:B------:R-:W-:Y:S02]  /*91e0*/  HADD2.F32 R26, -RZ, R54.H1_H1 ;  /* 0x30000036ff1a7230 */ /* 0x000fe40000004100 */
[----:B------:R-:W-:Y:S02]  /*91f0*/  HADD2.F32 R0, -RZ, R41.H1_H1 ;  /* 0x30000029ff007230 */ /* 0x000fe40000004100 */
[----:B------:R-:W-:Y:S01]  /*9200*/  FFMA.FTZ R28, R9, R5, -R8 ;  /* 0x00000005091c7223 */ /* 0x000fe20000010808 */
[----:B------:R-:W-:-:S02]  /*9210*/  HADD2.F32 R8, -RZ, R36.H0_H0 ;  /* 0x20000024ff087230 */ /* 0x000fc40000004100 */
[----:B------:R-:W-:Y:S01]  /*9220*/  FMUL.FTZ R34, R24, R5 ;  /* 0x0000000518227220 */ /* 0x000fe20000410000 */
[----:B-1----:R-:W-:Y:S02]  /*9230*/  HADD2.F32 R11, -RZ, R7.H0_H0 ;  /* 0x20000007ff0b7230 */ /* 0x002fe40000004100 */
[C---:B------:R-:W-:Y:S01]  /*9240*/  FMUL.FTZ R36, R25.reuse, R26 ;  /* 0x0000001a19247220 */ /* 0x040fe20000410000 */
[----:B------:R-:W-:Y:S02]  /*9250*/  HADD2.F32 R15, -RZ, R15.H1_H1 ;  /* 0x3000000fff0f7230 */ /* 0x000fe40000004100 */
[----:B------:R-:W-:Y:S01]  /*9260*/  FMUL.FTZ R25, R25, R0 ;  /* 0x0000000019197220 */ /* 0x000fe20000410000 */
[----:B------:R-:W-:Y:S02]  /*9270*/  HADD2.F32 R24, -RZ, R35.H0_H0 ;  /* 0x20000023ff187230 */ /* 0x000fe40000004100 */
[----:B------:R-:W-:Y:S01]  /*9280*/  FFMA.FTZ R34, R9, R20, R34 ;  /* 0x0000001409227223 */ /* 0x000fe20000010022 */
[----:B------:R-:W-:-:S02]  /*9290*/  HADD2.F32 R7, -RZ, R7.H1_H1 ;  /* 0x30000007ff077230 */ /* 0x000fc40000004100 */
[C---:B------:R-:W-:Y:S01]  /*92a0*/  FFMA.FTZ R36, R11.reuse, R0, -R36 ;  /* 0x000000000b247223 */ /* 0x040fe20000010824 */
[----:B------:R-:W-:Y:S01]  /*92b0*/  FFMA.FTZ R25, R11, R26, R25 ;  /* 0x0000001a0b197223 */ /* 0x000fe20000010019 */
[----:B------:R-:W-:Y:S02]  /*92c0*/  HADD2.F32 R12, -RZ, R12.H1_H1 ;  /* 0x3000000cff0c7230 */ /* 0x000fe40000004100 */
[C---:B------:R-:W-:Y:S01]  /*92d0*/  FMUL.FTZ R20, R15.reuse, R24 ;  /* 0x000000180f147220 */ /* 0x040fe20000410000 */
[----:B------:R-:W-:Y:S01]  /*92e0*/  FMUL.FTZ R0, R15, R8 ;  /* 0x000000080f007220 */ /* 0x000fe20000410000 */
[----:B------:R-:W-:Y:S02]  /*92f0*/  HADD2.F32 R11, -RZ, R38.H0_H0 ;  /* 0x20000026ff0b7230 */ /* 0x000fe40000004100 */
[----:B------:R-:W-:Y:S02]  /*9300*/  HADD2.F32 R14, -RZ, R14.H1_H1 ;  /* 0x3000000eff0e7230 */ /* 0x000fe40000004100 */
[----:B------:R-:W-:-:S02]  /*9310*/  HADD2.F32 R5, -RZ, R40.H0_H0 ;  /* 0x20000028ff057230 */ /* 0x000fc40000004100 */
[----:B------:R-:W-:Y:S02]  /*9320*/  HADD2.F32 R13, -RZ, R37.H0_H0 ;  /* 0x20000025ff0d7230 */ /* 0x000fe40000004100 */
[----:B------:R-:W-:Y:S02]  /*9330*/  HADD2.F32 R9, -RZ, R39.H0_H0 ;  /* 0x20000027ff097230 */ /* 0x000fe40000004100 */
[C---:B------:R-:W-:Y:S01]  /*9340*/  FFMA.FTZ R29, R7.reuse, R8, -R20 ;  /* 0x00000008071d7223 */ /* 0x040fe20000010814 */
[----:B------:R-:W-:Y:S01]  /*9350*/  FFMA.FTZ R24, R7, R24, R0 ;  /* 0x0000001807187223 */ /* 0x000fe20000010000 */
[----:B------:R-:W-:Y:S02]  /*9360*/  HADD2.F32 R4, -RZ, R4.H1_H1 ;  /* 0x30000004ff047230 */ /* 0x000fe40000004100 */
[C---:B------:R-:W-:Y:S01]  /*9370*/  FMUL.FTZ R7, R12.reuse, R11 ;  /* 0x0000000b0c077220 */ /* 0x040fe20000410000 */
[----:B------:R-:W-:Y:S02]  /*9380*/  HADD2.F32 R6, -RZ, R6.H1_H1 ;  /* 0x30000006ff067230 */ /* 0x000fe40000004100 */
[----:B------:R-:W-:Y:S01]  /*9390*/  FMUL.FTZ R12, R12, R5 ;  /* 0x000000050c0c7220 */ /* 0x000fe20000410000 */
[C---:B------:R-:W-:Y:S01]  /*93a0*/  FMUL.FTZ R15, R14.reuse, R13 ;  /* 0x0000000d0e0f7220 */ /* 0x040fe20000410000 */
        /* <DEDUP_REMOVED lines=15> */
.L_x_6037:
[----:B------:R-:W-:Y:S05]  /*94a0*/  BSYNC B0 ;  /* 0x0000000000007941 */ /* 0x000fea0003800000 */
.L_x_6023:
        /* <DEDUP_REMOVED lines=8> */
.L_x_6020:
[----:B--2---:R-:W2:Y:S01]  /*9530*/  S2R R0, SR_TID.X ;  /* 0x0000000000007919 */ /* 0x004ea20000002100 */
[----:B------:R-:W-:Y:S05]  /*9540*/  WARPSYNC.ALL ;  /* 0x0000000000007948 */ /* 0x000fea0003800000 */
[----:B--2---:R-:W-:-:S05]  /*9550*/  SHF.R.U32.HI R0, RZ, 0x7, R0 ;  /* 0x00000007ff007819 */ /* 0x004fca0000011600 */
[----:B-1-3--:R-:W-:Y:S02]  /*9560*/  VIADD R3, R0, 0x8 ;  /* 0x0000000800037836 */ /* 0x00afe40000000000 */
[----:B------:R-:W-:-:S03]  /*9570*/  IMAD.U32 R0, RZ, RZ, UR44 ;  /* 0x0000002cff007e24 */ /* 0x000fc6000f8e00ff */
[----:B------:R1:W-:Y:S02]  /*9580*/  BAR.SYNC.DEFER_BLOCKING R3, 0x100 ;  /* 0x000400030000751d */ /* 0x0003e40000010000 */
[----:B------:R-:W-:-:S13]  /*9590*/  ISETP.NE.AND P0, PT, R0, 0x3, PT ;  /* 0x000000030000780c */ /* 0x000fda0003f05270 */
[----:B-1----:R-:W-:Y:S05]  /*95a0*/  @!P0 BRA `(.L_x_6047) ;  /* 0x0000000000048947 */ /* 0x002fea0003800000 */
[----:B------:R-:W-:Y:S01]  /*95b0*/  BPT.TRAP 0x1 ;  /* 0x000000040000795c */ /* 0x000fe20000300000 */
.L_x_6047:
[----:B------:R-:W-:Y:S01]  /*95c0*/  IMAD R9, R18, 0x8, R22 ;  /* 0x0000000812097824 */ /* 0x000fe200078e0216 */
[----:B------:R-:W-:-:S04]  /*95d0*/  SHF.L.U32 R6, R207, 0x1f, RZ ;  /* 0x0000001fcf067819 */ /* 0x000fc800000006ff */
[----:B------:R1:W2:Y:S01]  /*95e0*/  SYNCS.PHASECHK.TRANS64.TRYWAIT P1, [R9+URZ+0x32430], R6 ;  /* 0x03243006090075a7 */ /* 0x0002a2000802017f */
[----:B------:R-:W-:Y:S05]  /*95f0*/  @!P0 BRA `(.L_x_6048) ;  /* 0x0000000000048947 */ /* 0x000fea0003800000 */
[----:B------:R-:W-:Y:S01]  /*9600*/  BPT.TRAP 0x1 ;  /* 0x000000040000795c */ /* 0x000fe20000300000 */
.L_x_6048:
[----:B------:R-:W-:-:S05]  /*9610*/  VIADD R0, R22, 0x1c400 ;  /* 0x0001c40016007836 */ /* 0x000fca0000000000 */
[----:B------:R-:W-:-:S04]  /*9620*/  SHF.R.U32.HI R0, RZ, 0x4, R0 ;  /* 0x00000004ff007819 */ /* 0x000fc80000011600 */
[----:B------:R-:W-:-:S04]  /*9630*/  LOP3.LUT R0, R0, 0x3fff, RZ, 0xc0, !PT ;  /* 0x00003fff00007812 */ /* 0x000fc800078ec0ff */
[----:B------:R-:W-:-:S05]  /*9640*/  LOP3.LUT R0, R0, 0x10000, RZ, 0xfc, !PT ;  /* 0x0001000000007812 */ /* 0x000fca00078efcff */
[----:B------:R3:W-:Y:S01]  /*9650*/  STL [R1+0x68], R0 ;  /* 0x0000680001007387 */ /* 0x0007e20000100800 */
[----:B--2---:R-:W-:Y:S05]  /*9660*/  @P1 BRA `(.L_x_6049) ;  /* 0x0000000000081947 */ /* 0x004fea0003800000 */
[----:B------:R-:W2:Y:S02]  /*9670*/  SYNCS.PHASECHK.TRANS64.TRYWAIT P1, [R9+URZ+0x32430], R6 ;  /* 0x03243006090075a7 */ /* 0x000ea4000802017f */
[----:B--2---:R-:W-:Y:S05]  /*9680*/  @!P1 BRA `(.L_x_6050) ;  /* 0x00000148007c9947 */ /* 0x004fea0003800000 */
.L_x_6049:
[----:B---3--:R-:W3:Y:S01]  /*9690*/  LDL R0, [R1+0x68] ;  /* 0x0000680001007983 */ /* 0x008ee20000100800 */
[----:B------:R-:W-:Y:S01]  /*96a0*/  IMAD.MOV.U32 R5, RZ, RZ, 0x40000040 ;  /* 0x40000040ff057424 */ /* 0x000fe200078e00ff */
[----:B------:R-:W-:Y:S05]  /*96b0*/  WARPSYNC.ALL ;  /* 0x0000000000007948 */ /* 0x000fea0003800000 */
[C---:B------:R-:W-:Y:S01]  /*96c0*/  R2UR UR4, R214.reuse ;  /* 0x00000000d60472ca */ /* 0x040fe200000e0000 */
[----:B------:R-:W-:Y:S01]  /*96d0*/  WARPGROUP.ARRIVE ;  /* 0x00000000000079c5 */ /* 0x000fe20000000000 */
[----:B------:R-:W-:Y:S01]  /*96e0*/  R2UR UR5, R215 ;  /* 0x00000000d70572ca */ /* 0x000fe200000e0000 */
[C---:B------:R-:W-:Y:S01]  /*96f0*/  VIADD R74, R214.reuse, 0x2 ;  /* 0x00000002d64a7836 */ /* 0x040fe20000000000 */
[----:B------:R-:W-:Y:S01]  /*9700*/  R2UR UR7, R5 ;  /* 0x00000000050772ca */ /* 0x000fe200000e0000 */
[----:B------:R-:W-:Y:S01]  /*9710*/  IMAD.MOV.U32 R75, RZ, RZ, 0x40000040 ;  /* 0x40000040ff4b7424 */ /* 0x000fe200078e00ff */
[C---:B------:R-:W-:Y:S01]  /*9720*/  IADD3 R20, R214.reuse, 0x4, RZ ;  /* 0x00000004d6147810 */ /* 0x040fe20007ffe0ff */
[----:B0-----:R-:W-:Y:S01]  /*9730*/  IMAD.MOV.U32 R13, RZ, RZ, 0x40000040 ;  /* 0x40000040ff0d7424 */ /* 0x001fe200078e00ff */
[----:B------:R-:W-:Y:S01]  /*9740*/  BSSY B0, `(.L_x_6051) ;  /* 0x0000028000007945 */ /* 0x000fe20003800000 */
[----:B------:R-:W-:Y:S01]  /*9750*/  IMAD.MOV.U32 R21, RZ, RZ, 0x40000040 ;  /* 0x40000040ff157424 */ /* 0x000fe200078e00ff */
[----:B------:R0:W-:Y:S01]  /*9760*/  STL.64 [R1+0x60], R74 ;  /* 0x0000604a01007387 */ /* 0x0001e20000100a00 */
[----:B------:R-:W-:-:S02]  /*9770*/  VIADD R14, R214, 0x6 ;  /* 0x00000006d60e7836 */ /* 0x000fc40000000000 */
[----:B------:R-:W-:Y:S01]  /*9780*/  IMAD.MOV.U32 R15, RZ, RZ, 0x40000040 ;  /* 0x40000040ff0f7424 */ /* 0x000fe200078e00ff */
[----:B------:R0:W-:Y:S01]  /*9790*/  STL.64 [R1+0x58], R20 ;  /* 0x0000581401007387 */ /* 0x0001e20000100a00 */
[----:B------:R-:W-:-:S03]  /*97a0*/  IMAD.MOV.U32 R5, RZ, RZ, 0x40000040 ;  /* 0x40000040ff057424 */ /* 0x000fc600078e00ff */
[----:B------:R0:W-:Y:S01]  /*97b0*/  STL.64 [R1+0x50], R14 ;  /* 0x0000500e01007387 */ /* 0x0001e20000100a00 */
[----:B---3--:R-:W-:-:S04]  /*97c0*/  IMAD R4, R18, 0x300, R0 ;  /* 0x0000030012047824 */ /* 0x008fc800078e0200 */
        /* <DEDUP_REMOVED lines=24> */
[----:B------:R-:W-:Y:S01]  /*9950*/  SHF.L.U32 R5, R10, 0x1f, RZ ;  /* 0x0000001f0a057819 */ /* 0x000fe200000006ff */
[----:B------:R-:W-:-:S02]  /*9960*/  WARPGROUP.DEPBAR.LE gsb0, 0x0 ;  /* 0x00008000000079c5 */ /* 0x000fc40000010000 */
[----:B------:R-:W-:-:S08]  /*9970*/  WARPGROUP.ARRIVE ;  /* 0x00000000000079c5 */ /* 0x000fd00000000000 */
[----:B------:R-:W-:Y:S03]  /*9980*/  HGMMA.64x96x16.F32 R24, gdesc[UR4], R24, gsb0 ;  /* 0x01600000041879f0 */ /* 0x000fe60008000818 */
[----:B------:R-:W-:Y:S02]  /*9990*/  WARPGROUP.DEPBAR.LE gsb0, 0x0 ;  /* 0x00008000000079c5 */ /* 0x000fe40000010000 */
[----:B------:R-:W3:Y:S02]  /*99a0*/  SYNCS.PHASECHK.TRANS64.TRYWAIT P1, [R22+URZ+0x32410], R5 ;  /* 0x03241005160075a7 */ /* 0x000ee4000802017f */
[----:B0--3--:R-:W-:Y:S05]  /*99b0*/  @!P1 BRA `(.L_x_6052) ;  /* 0x0000014400c49947 */ /* 0x009fea0003800000 */
.L_x_6288:
[----:B------:R-:W-:Y:S05]  /*99c0*/  BSYNC B0 ;  /* 0x0000000000007941 */ /* 0x000fea0003800000 */
.L_x_6051:
[----:B------:R-:W-:Y:S05]  /*99d0*/  @!P0 BRA `(.L_x_6053) ;  /* 0x0000000000048947 */ /* 0x000fea0003800000 */
[----:B------:R-:W-:Y:S01]  /*99e0*/  BPT.TRAP 0x1 ;  /* 0x000000040000795c */ /* 0x000fe20000300000 */
.L_x_6053:
[----:B------:R3:W4:Y:S01]  /*99f0*/  SYNCS.PHASECHK.TRANS64.TRYWAIT P1, [R9+URZ+0x32450], R6 ;  /* 0x03245006090075a7 */ /* 0x000722000802017f */
[----:B------:R-:W-:Y:S05]  /*9a00*/  @!P0 BRA `(.L_x_6054) ;  /* 0x0000000000048947 */ /* 0x000fea0003800000 */
[----:B------:R-:W-:Y:S01]  /*9a10*/  BPT.TRAP 0x1 ;  /* 0x000000040000795c */ /* 0x000fe20000300000 */
.L_x_6054:
[----:B----4-:R-:W-:Y:S05]  /*9a20*/  @P1 BRA `(.L_x_6055) ;  /* 0x0000000000081947 */ /* 0x010fea0003800000 */
[----:B------:R-:W4:Y:S02]  /*9a30*/  SYNCS.PHASECHK.TRANS64.TRYWAIT P1, [R9+URZ+0x32450], R6 ;  /* 0x03245006090075a7 */ /* 0x000f24000802017f */
[----:B----4-:R-:W-:Y:S05]  /*9a40*/  @!P1 BRA `(.L_x_6056) ;  /* 0x0000014400b49947 */ /* 0x010fea0003800000 */
.L_x_6055:
[----:B------:R-:W-:Y:S05]  /*9a50*/  WARPSYNC.ALL ;  /* 0x0000000000007948 */ /* 0x000fea0003800000 */
[----:B------:R-:W-:Y:S01]  /*9a60*/  R2UR UR38, R22 ;  /* 0x00000000162672ca */ /* 0x000fe200000e0000 */
[----:B------:R-:W-:Y:S01]  /*9a70*/  IMAD.MOV.U32 R7, RZ, RZ, 0xc00 ;  /* 0x00000c00ff077424 */ /* 0x000fe200078e00ff */
[----:B------:R-:W-:Y:S01]  /*9a80*/  LOP3.LUT R4, R72, 0x10000, RZ, 0xfc, !PT ;  /* 0x0001000048047812 */ /* 0x000fe200078efcff */
[----:B0-----:R-:W-:Y:S01]  /*9a90*/  IMAD.MOV.U32 R5, RZ, RZ, 0x40000040 ;  /* 0x40000040ff057424 */ /* 0x001fe200078e00ff */
[----:B------:R-:W-:Y:S01]  /*9aa0*/  WARPGROUP.ARRIVE ;  /* 0x00000000000079c5 */ /* 0x000fe20000000000 */
[----:B------:R-:W-:Y:S01]  /*9ab0*/  IMAD.MOV.U32 R85, RZ, RZ, 0x40000040 ;  /* 0x40000040ff557424 */ /* 0x000fe200078e00ff */
[C---:B------:R-:W-:Y:S01]  /*9ac0*/  R2UR UR4, R4.reuse ;  /* 0x00000000040472ca */ /* 0x040fe200000e0000 */
[C---:B------:R-:W-:Y:S01]  /*9ad0*/  VIADD R84, R4.reuse, 0x2 ;  /* 0x0000000204547836 */ /* 0x040fe20000000000 */
[----:B------:R-:W-:Y:S01]  /*9ae0*/  R2UR UR5, R5 ;  /* 0x00000000050572ca */ /* 0x000fe200000e0000 */
[----:B------:R-:W-:Y:S01]  /*9af0*/  IMAD.MOV.U32 R11, RZ, RZ, 0x40000040 ;  /* 0x40000040ff0b7424 */ /* 0x000fe200078e00ff */
[----:B------:R-:W-:Y:S01]  /*9b00*/  MOV R13, 0x40000040 ;  /* 0x40000040000d7802 */ /* 0x000fe20000000f00 */
[C---:B------:R-:W-:Y:S01]  /*9b10*/  VIADD R82, R4.reuse, 0x4 ;  /* 0x0000000404527836 */ /* 0x040fe20000000000 */
[C---:B------:R-:W-:Y:S01]  /*9b20*/  IADD3 R220, R4.reuse, 0xc06, RZ ;  /* 0x00000c0604dc7810 */ /* 0x040fe20007ffe0ff */
[----:B------:R-:W-:Y:S01]  /*9b30*/  UIADD3 UR38, UR38, 0x400, URZ ;  /* 0x0000040026267890 */ /* 0x000fe2000fffe03f */
[----:B------:R-:W-:Y:S01]  /*9b40*/  IMAD.MOV.U32 R83, RZ, RZ, 0x40000040 ;  /* 0x40000040ff537424 */ /* 0x000fe200078e00ff */
[----:B------:R-:W0:Y:S01]  /*9b50*/  S2R R0, SR_TID.X ;  /* 0x0000000000007919 */ /* 0x000e220000002100 */
[C---:B------:R-:W-:Y:S01]  /*9b60*/  VIADD R80, R4.reuse, 0x6 ;  /* 0x0000000604507836 */ /* 0x040fe20000000000 */
[----:B------:R-:W-:Y:S01]  /*9b70*/  USHF.R.U32.HI UR38, URZ, 0x4, UR38 ;  /* 0x000000043f267899 */ /* 0x000fe20008011626 */
[----:B------:R-:W-:Y:S01]  /*9b80*/  IMAD.MOV.U32 R81, RZ, RZ, 0x40000040 ;  /* 0x40000040ff517424 */ /* 0x000fe200078e00ff */
[----:B------:R0:W-:Y:S01]  /*9b90*/  STL.64 [R1+0x48], R84 ;  /* 0x0000485401007387 */ /* 0x0001e20000100a00 */
[C---:B------:R-:W-:Y:S01]  /*9ba0*/  VIADD R78, R4.reuse, 0x400 ;  /* 0x00000400044e7836 */ /* 0x040fe20000000000 */
[----:B------:R-:W-:Y:S01]  /*9bb0*/  ULOP3.LUT UR38, UR38, 0x3fff, URZ, 0xc0, !UPT ;  /* 0x00003fff26267892 */ /* 0x000fe2000f8ec03f */
[----:B------:R-:W-:Y:S01]  /*9bc0*/  IMAD.MOV.U32 R79, RZ, RZ, 0x40000040 ;  /* 0x40000040ff4f7424 */ /* 0x000fe200078e00ff */
[----:B------:R0:W-:Y:S01]  /*9bd0*/  STL.64 [R1+0x40], R82 ;  /* 0x0000405201007387 */ /* 0x0001e20000100a00 */
[C---:B------:R-:W-:Y:S01]  /*9be0*/  VIADD R76, R4.reuse, 0x402 ;  /* 0x00000402044c7836 */ /* 0x040fe20000000000 */
[----:B------:R-:W-:Y:S01]  /*9bf0*/  ULOP3.LUT UR45, UR38, 0x10000, URZ, 0xfc, !UPT ;  /* 0x00010000262d7892 */ /* 0x000fe2000f8efc3f */
[----:B------:R-:W-:Y:S01]  /*9c00*/  IMAD.MOV.U32 R77, RZ, RZ, 0x40000040 ;  /* 0x40000040ff4d7424 */ /* 0x000fe200078e00ff */
[----:B------:R0:W-:Y:S01]  /*9c10*/  STL.64 [R1+0x38], R80 ;  /* 0x0000385001007387 */ /* 0x0001e20000100a00 */
[----:B------:R-:W-:-:S02]  /*9c20*/  VIADD R74, R4, 0x404 ;  /* 0x00000404044a7836 */ /* 0x000fc40000000000 */
[----:B------:R-:W-:Y:S01]  /*9c30*/  IMAD.MOV.U32 R75, RZ, RZ, 0x40000040 ;  /* 0x40000040ff4b7424 */ /* 0x000fe200078e00ff */
[----:B------:R0:W-:Y:S01]  /*9c40*/  STL.64 [R1+0x30], R78 ;  /* 0x0000304e01007387 */ /* 0x0001e20000100a00 */
[----:B-1234-:R-:W-:Y:S01]  /*9c50*/  IMAD R6, R18, R7, UR45 ;  /* 0x0000002d12067e24 */ /* 0x01efe2000f8e0207 */
[----:B------:R-:W-:Y:S01]  /*9c60*/  MOV R7, 0x40000040 ;  /* 0x4000004000077802 */ /* 0x000fe20000000f00 */
[----:B------:R-:W-:Y:S01]  /*9c70*/  VIADD R72, R4, 0x406 ;  /* 0x0000040604487836 */ /* 0x000fe20000000000 */
[----:B------:R1:W-:Y:S01]  /*9c80*/  STL.64 [R1+0x28], R76 ;  /* 0x0000284c01007387 */ /* 0x0003e20000100a00 */
[C---:B------:R-:W-:Y:S01]  /*9c90*/  VIADD R10, R6.reuse, 0x2 ;  /* 0x00000002060a7836 */ /* 0x040fe20000000000 */
[----:B------:R-:W-:Y:S01]  /*9ca0*/  R2UR UR6, R6 ;  /* 0x00000000060672ca */ /* 0x000fe200000e0000 */
[----:B------:R-:W-:Y:S01]  /*9cb0*/  IMAD.MOV.U32 R73, RZ, RZ, 0x40000040 ;  /* 0x40000040ff497424 */ /* 0x000fe200078e00ff */
[----:B------:R-:W-:Y:S01]  /*9cc0*/  R2UR UR7, R7 ;  /* 0x00000000070772ca */ /* 0x000fe200000e0000 */
[----:B------:R-:W-:Y:S01]  /*9cd0*/  VIADD R20, R4, 0x800 ;  /* 0x0000080004147836 */ /* 0x000fe20000000000 */
[----:B------:R1:W-:Y:S01]  /*9ce0*/  STL.64 [R1+0x20], R74 ;  /* 0x0000204a01007387 */ /* 0x0003e20000100a00 */
[----:B------:R-:W-:-:S02]  /*9cf0*/  IMAD.MOV.U32 R21, RZ, RZ, 0x40000040 ;  /* 0x40000040ff157424 */ /* 0x000fc400078e00ff */
[C---:B------:R-:W-:Y:S01]  /*9d00*/  VIADD R14, R4.reuse, 0x802 ;  /* 0x00000802040e7836 */ /* 0x040fe20000000000 */
[----:B------:R1:W-:Y:S01]  /*9d10*/  STL.64 [R1+0x18], R72 ;  /* 0x0000184801007387 */ /* 0x0003e20000100a00 */
[----:B------:R-:W-:Y:S01]  /*9d20*/  IMAD.MOV.U32 R15, RZ, RZ, 0x40000040 ;  /* 0x40000040ff0f7424 */ /* 0x000fe200078e00ff */
[----:B0-----:R-:W-:Y:S01]  /*9d30*/  SHF.R.U32.HI R0, RZ, 0x7, R0 ;  /* 0x00000007ff007819 */ /* 0x001fe20000011600 */
[C---:B------:R-:W-:Y:S01]  /*9d40*/  VIADD R12, R4.reuse, 0x804 ;  /* 0x00000804040c7836 */ /* 0x040fe20000000000 */
[----:B------:R1:W-:Y:S01]  /*9d50*/  STL.64 [R1+0x10], R20 ;  /* 0x0000101401007387 */ /* 0x0003e20000100a00 */
[----:B------:R-:W-:Y:S02]  /*9d60*/  VIADD R228, R4, 0x806 ;  /* 0x0000080604e47836 */ /* 0x000fe40000000000 */
[----:B------:R-:W-:Y:S01]  /*9d70*/  HGMMA.64x96x16.F32 R24, gdesc[UR4], R24, gsb0 ;  /* 0x01600000041879f0 */ /* 0x000fe20008000818 */
[----:B------:R-:W-:Y:S01]  /*9d80*/  R2UR UR4, R84 ;  /* 0x00000000540472ca */ /* 0x000fe200000e0000 */
[----:B------:R-:W-:Y:S01]  /*9d90*/  IMAD.MOV.U32 R229, RZ, RZ, 0x40000040 ;  /* 0x40000040ffe57424 */ /* 0x000fe200078e00ff */
[----:B------:R-:W-:Y:S01]  /*9da0*/  R2UR UR5, R85 ;  /* 0x00000000550572ca */ /* 0x000fe200000e0000 */
[----:B------:R-:W-:Y:S01]  /*9db0*/  VIADD R226, R4, 0xc00 ;  /* 0x00000c0004e27836 */ /* 0x000fe20000000000 */
[----:B------:R-:W-:Y:S01]  /*9dc0*/  R2UR UR6, R10 ;  /* 0x000000000a0672ca */ /* 0x000fe200000e0000 */
[----:B------:R-:W-:Y:S01]  /*9dd0*/  VIADD R10, R6, 0x4 ;  /* 0x00000004060a7836 */ /* 0x000fe20000000000 */
[----:B------:R-:W-:Y:S01]  /*9de0*/  R2UR UR7, R11 ;  /* 0x000000000b0772ca */ /* 0x000fe200000e0000 */
[----:B------:R-:W-:Y:S01]  /*9df0*/  IMAD.MOV.U32 R11, RZ, RZ, 0x40000040 ;  /* 0x40000040ff0b7424 */ /* 0x000fe200078e00ff */
[----:B------:R1:W-:Y:S01]  /*9e00*/  STL.64 [R1+0x8], R14 ;  /* 0x0000080e01007387 */ /* 0x0003e20000100a00 */
[----:B------:R-:W-:-:S02]  /*9e10*/  IMAD.MOV.U32 R227, RZ, RZ, 0x40000040 ;  /* 0x40000040ffe37424 */ /* 0x000fc400078e00ff */
[C---:B------:R-:W-:Y:S01]  /*9e20*/  VIADD R224, R4.reuse, 0xc02 ;  /* 0x00000c0204e07836 */ /* 0x040fe20000000000 */
[----:B------:R1:W-:Y:S01]  /*9e30*/  STL.64 [R1], R12 ;  /* 0x0000000c01007387 */ /* 0x0003e20000100a00 */
[----:B------:R-:W-:Y:S02]  /*9e40*/  IMAD.MOV.U32 R225, RZ, RZ, 0x40000040 ;  /* 0x40000040ffe17424 */ /* 0x000fe400078e00ff */
[----:B------:R-:W-:Y:S02]  /*9e50*/  VIADD R222, R4, 0xc04 ;  /* 0x00000c0404de7836 */ /* 0x000fe40000000000 */
[----:B------:R-:W-:Y:S02]  /*9e60*/  IMAD.MOV.U32 R223, RZ, RZ, 0x40000040 ;  /* 0x40000040ffdf7424 */ /* 0x000fe400078e00ff */
[----:B------:R-:W-:Y:S02]  /*9e70*/  IMAD.MOV.U32 R221, RZ, RZ, 0x40000040 ;  /* 0x40000040ffdd7424 */ /* 0x000fe400078e00ff */
[----:B------:R-:W-:Y:S01]  /*9e80*/  IMAD.MOV.U32 R7, RZ, RZ, 0x40000040 ;  /* 0x40000040ff077424 */ /* 0x000fe200078e00ff */
[----:B------:R-:W-:-:S02]  /*9e90*/  WARPGROUP.DEPBAR.LE gsb0, 0x0 ;  /* 0x00008000000079c5 */ /* 0x000fc40000010000 */
[----:B------:R-:W-:-:S06]  /*9ea0*/  WARPGROUP.ARRIVE ;  /* 0x00000000000079c5 */ /* 0x000fcc0000000000 */
[----:B------:R-:W-:Y:S01]  /*9eb0*/  HGMMA.64x96x16.F32 R24, gdesc[UR4], R24, gsb0 ;  /* 0x01600000041879f0 */ /* 0x000fe20008000818 */
[----:B------:R-:W-:Y:S02]  /*9ec0*/  R2UR UR4, R82 ;  /* 0x00000000520472ca */ /* 0x000fe400000e0000 */
[----:B------:R-:W-:Y:S02]  /*9ed0*/  R2UR UR5, R83 ;  /* 0x00000000530572ca */ /* 0x000fe400000e0000 */
[----:B------:R-:W-:Y:S02]  /*9ee0*/  R2UR UR6, R10 ;  /* 0x000000000a0672ca */ /* 0x000fe400000e0000 */
[----:B------:R-:W-:Y:S01]  /*9ef0*/  R2UR UR7, R11 ;  /* 0x000000000b0772ca */ /* 0x000fe200000e0000 */
[----:B------:R-:W-:Y:S01]  /*9f00*/  IMAD.MOV.U32 R11, RZ, RZ, 0x40000040 ;  /* 0x40000040ff0b7424 */ /* 0x000fe200078e00ff */
[----:B------:R-:W-:Y:S01]  /*9f10*/  IADD3 R10, R6, 0x6, RZ ;  /* 0x00000006060a7810 */ /* 0x000fe20007ffe0ff */
[----:B------:R-:W-:-:S02]  /*9f20*/  WARPGROUP.DEPBAR.LE gsb0, 0x0 ;  /* 0x00008000000079c5 */ /* 0x000fc40000010000 */
[----:B------:R-:W-:-:S08]  /*9f30*/  WARPGROUP.ARRIVE ;  /* 0x00000000000079c5 */ /* 0x000fd00000000000 */
        /* <DEDUP_REMOVED lines=12> */
[----:B------:R-:W-:Y:S01]  /*a000*/  R2UR UR6, R10 ;  /* 0x000000000a0672ca */ /* 0x000fe200000e0000 */
[----:B------:R-:W-:Y:S01]  /*a010*/  VIADD R10, R6, 0x302 ;  /* 0x00000302060a7836 */ /* 0x000fe20000000000 */
[----:B------:R-:W-:Y:S02]  /*a020*/  R2UR UR7, R11 ;  /* 0x000000000b0772ca */ /* 0x000fe400000e0000 */
[----:B------:R-:W-:Y:S01]  /*a030*/  MOV R11, 0x40000040 ;  /* 0x40000040000b7802 */ /* 0x000fe20000000f00 */
        /* <DEDUP_REMOVED lines=99> */
[----:B------:R-:W-:Y:S03]  /*a670*/  HGMMA.64x96x16.F32 R24, gdesc[UR4], R24, gsb0 ;  /* 0x01600000041879f0 */ /* 0x000fe60008000818 */
[----:B------:R-:W-:Y:S02]  /*a680*/  WARPGROUP.DEPBAR.LE gsb0, 0x0 ;  /* 0x00008000000079c5 */ /* 0x000fe40000010000 */
[----:B------:R1:W-:Y:S06]  /*a690*/  BAR.ARV R7, 0x100 ;  /* 0x000400070000751d */ /* 0x0003ec0000002000 */
[----:B------:R-:W-:Y:S05]  /*a6a0*/  @!P0 BRA `(.L_x_6057) ;  /* 0x0000000000048947 */ /* 0x000fea0003800000 */
[----:B------:R-:W-:Y:S01]  /*a6b0*/  BPT.TRAP 0x1 ;  /* 0x000000040000795c */ /* 0x000fe20000300000 */
.L_x_6057:
[----:B------:R-:W2:Y:S01]  /*a6c0*/  LDL R0, [R1+0x88] ;  /* 0x0000880001007983 */ /* 0x000ea20000100800 */
[----:B------:R-:W0:Y:S01]  /*a6d0*/  LDC R6, c[0x0][0x448] ;  /* 0x00011200ff067b82 */ /* 0x000e220000000800 */
[----:B------:R-:W-:Y:S02]  /*a6e0*/  ULDC UR37, c[0x0][0xa80] ;  /* 0x0002a00000257ab9 */ /* 0x000fe40000000800 */
[----:B------:R-:W2:Y:S04]  /*a6f0*/  LDL R174, [R1+0x6c] ;  /* 0x00006c0001ae7983 */ /* 0x000ea80000100800 */
[----:B------:R-:W3:Y:S04]  /*a700*/  LDL R173, [R1+0x80] ;  /* 0x0000800001ad7983 */ /* 0x000ee80000100800 */
[----:B------:R-:W4:Y:S01]  /*a710*/  LDL R10, [R1+0x8c] ;  /* 0x00008c00010a7983 */ /* 0x000f220000100800 */
[----:B0-----:R-:W-:-:S13]  /*a720*/  ISETP.NE.AND P5, PT, R6, 0x1, PT ;  /* 0x000000010600780c */ /* 0x001fda0003fa5270 */
[----:B------:R-:W0:Y:S08]  /*a730*/  @P5 LDC R11, c[0x0][0x44c] ;  /* 0x00011300ff0b5b82 */ /* 0x000e300000000800 */
[----:B-1----:R-:W1:Y:S01]  /*a740*/  @P5 LDC R13, c[0x0][0x450] ;  /* 0x00011400ff0d5b82 */ /* 0x002e620000000800 */
[----:B--2---:R-:W-:-:S04]  /*a750*/  IMAD.IADD R0, R0, 0x1, R174 ;  /* 0x0000000100007824 */ /* 0x004fc800078e02ae */
[----:B0-----:R-:W-:-:S05]  /*a760*/  @P5 IMAD.HI.U32 R6, R0, R11, RZ ;  /* 0x0000000b00065227 */ /* 0x001fca00078e00ff */
[----:B-1----:R-:W-:-:S05]  /*a770*/  @P5 SHF.R.U32.HI R0, RZ, R13, R6 ;  /* 0x0000000dff005219 */ /* 0x002fca0000011606 */
[----:B------:R-:W0:Y:S01]  /*a780*/  SHFL.IDX PT, R8, R0, RZ, 0x1c1f ;  /* 0x001c1fff00087589 */ /* 0x000e2200000e0000 */
[----:B---3--:R-:W-:-:S04]  /*a790*/  IMAD R6, R172, -0x60, R173 ;  /* 0xffffffa0ac067824 */ /* 0x008fc800078e02ad */
[----:B------:R-:W-:-:S04]  /*a7a0*/  VIADD R6, R6, 0x60 ;  /* 0x0000006006067836 */ /* 0x000fc80000000000 */
[----:B----4-:R-:W-:-:S05]  /*a7b0*/  IMAD R6, R10, -0x2, R6 ;  /* 0xfffffffe0a067824 */ /* 0x010fca00078e0206 */
[----:B------:R-:W-:-:S04]  /*a7c0*/  IADD3 R11, -R219, 0x1, R6 ;  /* 0x00000001db0b7810 */ /* 0x000fc80007ffe106 */
[----:B0-----:R-:W-:-:S04]  /*a7d0*/  VIADDMNMX R8, R8, R11, R6, PT ;  /* 0x0000000b08087246 */ /* 0x001fc80003800106 */
        /* <DEDUP_REMOVED lines=69> */
[----:B------:R-:W-:-:S04]  /*ac30*/  FMNMX.FTZ R8, R68, R73, !PT ;  /* 0x0000004944087209 */ /* 0x000fc80007810000 */
[----:B------:R-:W-:-:S05]  /*ac40*/  FMNMX.FTZ R10, R69, R8, !PT ;  /* 0x00000008450a7209 */ /* 0x000fca0007810000 */
[----:B------:R-:W0:Y:S04]  /*ac50*/  SHFL.BFLY PT, R73, R10, 0x2, 0x1f ;  /* 0x0c401f000a497f89 */ /* 0x000e2800000e0000 */
[----:B------:R-:W1:Y:S01]  /*ac60*/  SHFL.IDX PT, R0, R0, 0x1, 0x1c1f ;  /* 0x003c1f0000007f89 */ /* 0x000e6200000e0000 */
[----:B0-----:R-:W-:-:S05]  /*ac70*/  FMNMX.FTZ R73, R10, R73, !PT ;  /* 0x000000490a497209 */ /* 0x001fca0007810000 */
[----:B------:R-:W0:Y:S01]  /*ac80*/  SHFL.BFLY PT, R12, R73, 0x1, 0x1f ;  /* 0x0c201f00490c7f89 */ /* 0x000e2200000e0000 */
        /* <DEDUP_REMOVED lines=9> */
[----:B0-----:R-:W-:Y:S02]  /*ad20*/  FMNMX.FTZ R0, R73, R12, !PT ;  /* 0x0000000c49007209 */ /* 0x001fe40007810000 */
[----:B------:R-:W-:Y:S02]  /*ad30*/  ISETP.GT.AND P2, PT, R8, 0x10, PT ;  /* 0x000000100800780c */ /* 0x000fe40003f44270 */
[----:B------:R-:W-:Y:S01]  /*ad40*/  FSEL R31, R31, -INF , P1 ;  /* 0xff8000001f1f7808 */ /* 0x000fe20000800000 */
[----:B------:R-:W-:Y:S01]  /*ad50*/  FMUL.FTZ R6, R0, UR37 ;  /* 0x0000002500067c20 */ /* 0x000fe20008410000 */
[----:B------:R-:W-:-:S02]  /*ad60*/  FMNMX.FTZ R10, R30, R11, !PT ;  /* 0x0000000b1e0a7209 */ /* 0x000fc40007810000 */
[----:B------:R-:W-:Y:S02]  /*ad70*/  FSETP.NEU.FTZ.AND P3, PT, R0, -INF , PT ;  /* 0xff8000000000780b */ /* 0x000fe40003f7d000 */
[----:B------:R-:W-:Y:S02]  /*ad80*/  ISETP.GT.AND P1, PT, R8, 0x11, PT ;  /* 0x000000110800780c */ /* 0x000fe40003f24270 */
[----:B------:R-:W-:Y:S02]  /*ad90*/  FSEL R34, R34, -INF , P2 ;  /* 0xff80000022227808 */ /* 0x000fe40001000000 */
[----:B------:R-:W-:Y:S02]  /*ada0*/  FMNMX.FTZ R11, R31, R10, !PT ;  /* 0x0000000a1f0b7209 */ /* 0x000fe40007810000 */
[----:B------:R-:W-:Y:S02]  /*adb0*/  FSEL R6, R6, RZ, P3 ;  /* 0x000000ff06067208 */ /* 0x000fe40001800000 */
[----:B------:R-:W-:-:S02]  /*adc0*/  ISETP.GT.AND P2, PT, R8, 0x18, PT ;  /* 0x000000180800780c */ /* 0x000fc40003f44270 */
[----:B------:R-:W-:Y:S02]  /*add0*/  FSEL R35, R35, -INF , P1 ;  /* 0xff80000023237808 */ /* 0x000fe40000800000 */
[----:B------:R-:W-:Y:S01]  /*ade0*/  FMNMX.FTZ R10, R34, R11, !PT ;  /* 0x0000000b220a7209 */ /* 0x000fe20007810000 */
[----:B------:R-:W-:Y:S01]  /*adf0*/  FFMA.FTZ R200, R13, UR37, -R6 ;  /* 0x000000250dc87c23 */ /* 0x000fe20008010806 */
        /* <DEDUP_REMOVED lines=52> */
[----:B------:R-:W-:-:S02]  /*b140*/  FSEL R71, R71, -INF , P1 ;  /* 0xff80000047477808 */ /* 0x000fc40000800000 */
[----:B------:R-:W-:-:S04]  /*b150*/  FMNMX.FTZ R8, R70, R15, !PT ;  /* 0x0000000f46087209 */ /* 0x000fc80007810000 */
[----:B------:R-:W-:-:S05]  /*b160*/  FMNMX.FTZ R8, R71, R8, !PT ;  /* 0x0000000847087209 */ /* 0x000fca0007810000 */
[----:B------:R-:W0:Y:S02]  /*b170*/  SHFL.BFLY PT, R15, R8, 0x2, 0x1f ;  /* 0x0c401f00080f7f89 */ /* 0x000e2400000e0000 */
[----:B0-----:R-:W-:-:S05]  /*b180*/  FMNMX.FTZ R15, R8, R15, !PT ;  /* 0x0000000f080f7209 */ /* 0x001fca0007810000 */
[----:B------:R-:W0:Y:S01]  /*b190*/  SHFL.BFLY PT, R8, R15, 0x1, 0x1f ;  /* 0x0c201f000f087f89 */ /* 0x000e2200000e0000 */
[--C-:B------:R-:W-:Y:S01]  /*b1a0*/  FFMA.FTZ R11, R25, UR37, -R6.reuse ;  /* 0x00000025190b7c23 */ /* 0x100fe20008010806 */
[--C-:B------:R-:W-:Y:S01]  /*b1b0*/  FFMA.FTZ R13, R29, UR37, -R6.reuse ;  /* 0x000000251d0d7c23 */ /* 0x100fe20008010806 */
[--C-:B------:R-:W-:Y:S01]  /*b1c0*/  FFMA.FTZ R164, R21, UR37, -R6.reuse ;  /* 0x0000002515a47c23 */ /* 0x100fe20008010806 */
[--C-:B------:R-:W-:Y:S01]  /*b1d0*/  FFMA.FTZ R21, R33, UR37, -R6.reuse ;  /* 0x0000002521157c23 */ /* 0x100fe20008010806 */
[----:B------:R-:W-:Y:S01]  /*b1e0*/  FFMA.FTZ R29, R37, UR37, -R6 ;  /* 0x00000025251d7c23 */ /* 0x000fe20008010806 */
[----:B0-----:R-:W-:-:S04]  /*b1f0*/  FMNMX.FTZ R8, R15, R8, !PT ;  /* 0x000000080f087209 */ /* 0x001fc80007810000 */
[C---:B------:R-:W-:Y:S01]  /*b200*/  FSETP.NEU.FTZ.AND P1, PT, R8.reuse, -INF , PT ;  /* 0xff8000000800780b */ /* 0x040fe20003f3d000 */
[----:B------:R-:W-:-:S05]  /*b210*/  FMUL.FTZ R10, R8, UR37 ;  /* 0x00000025080a7c20 */ /* 0x000fca0008410000 */
[----:B------:R-:W-:-:S05]  /*b220*/  FSEL R10, R10, RZ, P1 ;  /* 0x000000ff0a0a7208 */ /* 0x000fca0000800000 */
        /* <DEDUP_REMOVED lines=8> */
[----:B------:R-:W-:-:S03]  /*b2b0*/  FFMA.FTZ R31, R31, UR37, -R10 ;  /* 0x000000251f1f7c23 */ /* 0x000fc6000801080a */
[----:B------:R-:W-:Y:S01]  /*b2c0*/  MUFU.EX2 R201, R26 ;  /* 0x0000001a00c97308 */ /* 0x000fe20000000800 */
[--C-:B------:R-:W-:Y:S01]  /*b2d0*/  FFMA.FTZ R49, R57, UR37, -R6.reuse ;  /* 0x0000002539317c23 */ /* 0x100fe20008010806 */
[--C-:B------:R-:W-:Y:S01]  /*b2e0*/  FFMA.FTZ R53, R61, UR37, -R6.reuse ;  /* 0x000000253d357c23 */ /* 0x100fe20008010806 */
[--C-:B------:R-:W-:Y:S01]  /*b2f0*/  FFMA.FTZ R166, R36, UR37, -R6.reuse ;  /* 0x0000002524a67c23 */ /* 0x100fe20008010806 */
[----:B------:R-:W-:-:S04]  /*b300*/  FFMA.FTZ R160, R40, UR37, -R6 ;  /* 0x0000002528a07c23 */ /* 0x000fc80008010806 */
[----:B------:R-:W0:Y:S01]  /*b310*/  MUFU.EX2 R12, R27 ;  /* 0x0000001b000c7308 */ /* 0x000e220000000800 */
[--C-:B------:R-:W-:Y:S01]  /*b320*/  FFMA.FTZ R162, R44, UR37, -R6.reuse ;  /* 0x000000252ca27c23 */ /* 0x100fe20008010806 */
[--C-:B------:R-:W-:Y:S01]  /*b330*/  FFMA.FTZ R156, R48, UR37, -R6.reuse ;  /* 0x00000025309c7c23 */ /* 0x100fe20008010806 */
[--C-:B------:R-:W-:Y:S01]  /*b340*/  FFMA.FTZ R158, R52, UR37, -R6.reuse ;  /* 0x00000025349e7c23 */ /* 0x100fe20008010806 */
[--C-:B------:R-:W-:Y:S01]  /*b350*/  FFMA.FTZ R152, R56, UR37, -R6.reuse ;  /* 0x0000002538987c23 */ /* 0x100fe20008010806 */
[----:B------:R-:W-:-:S03]  /*b360*/  FFMA.FTZ R154, R60, UR37, -R6 ;  /* 0x000000253c9a7c23 */ /* 0x000fc60008010806 */
[----:B------:R-:W1:Y:S01]  /*b370*/  MUFU.EX2 R11, R11 ;  /* 0x0000000b000b7308 */ /* 0x000e620000000800 */
[--C-:B------:R-:W-:Y:S01]  /*b380*/  FFMA.FTZ R168, R64, UR37, -R6.reuse ;  /* 0x0000002540a87c23 */ /* 0x100fe20008010806 */
[--C-:B------:R-:W-:Y:S01]  /*b390*/  FFMA.FTZ R57, R65, UR37, -R6.reuse ;  /* 0x0000002541397c23 */ /* 0x100fe20008010806 */
[--C-:B------:R-:W-:Y:S01]  /*b3a0*/  FFMA.FTZ R170, R68, UR37, -R6.reuse ;  /* 0x0000002544aa7c23 */ /* 0x100fe20008010806 */
[----:B------:R-:W-:Y:S01]  /*b3b0*/  FFMA.FTZ R61, R69, UR37, -R6 ;  /* 0x00000025453d7c23 */ /* 0x000fe20008010806 */
[----:B------:R-:W-:Y:S02]  /*b3c0*/  VIADD R6, R9, 0x32440 ;  /* 0x0003244009067836 */ /* 0x000fe40000000000 */
[--C-:B------:R-:W-:Y:S01]  /*b3d0*/  FFMA.FTZ R34, R34, UR37, -R10.reuse ;  /* 0x0000002522227c23 */ /* 0x100fe2000801080a */
[----:B------:R-:W-:Y:S01]  /*b3e0*/  IMAD.U32 R15, RZ, RZ, UR41 ;  /* 0x00000029ff0f7e24 */ /* 0x000fe2000f8e00ff */
[----:B------:R-:W2:Y:S01]  /*b3f0*/  MUFU.EX2 R30, R30 ;  /* 0x0000001e001e7308 */ /* 0x000ea20000000800 */
[----:B------:R-:W-:-:S07]  /*b400*/  FFMA.FTZ R35, R35, UR37, -R10 ;  /* 0x0000002523237c23 */ /* 0x000fce000801080a */
[----:B------:R-:W3:Y:S01]  /*b410*/  MUFU.EX2 R202, R202 ;  /* 0x000000ca00ca7308 */ /* 0x000ee20000000800 */
[----:B------:R-:W-:Y:S01]  /*b420*/  PRMT R6, R15, 0x654, R6 ;  /* 0x000006540f067816 */ /* 0x000fe20000000006 */
[----:B------:R-:W-:Y:S02]  /*b430*/  IMAD.MOV.U32 R15, RZ, RZ, 0x40000040 ;  /* 0x40000040ff0f7424 */ /* 0x000fe400078e00ff */
[----:B------:R-:W-:Y:S01]  /*b440*/  FFMA.FTZ R38, R38, UR37, -R10 ;  /* 0x0000002526267c23 */ /* 0x000fe2000801080a */
[----:B------:R3:W-:Y:S01]  /*b450*/  SYNCS.ARRIVE.TRANS64.RED.A1T0 RZ, [R6+URZ], RZ ;  /* 0x000000ff06ff79a7 */ /* 0x0007e2000810043f */
[----:B------:R1:W-:Y:S06]  /*b460*/  BAR.SYNC.DEFER_BLOCKING R3, 0x100 ;  /* 0x000400030000751d */ /* 0x0003ec0000010000 */
[----:B------:R-:W4:Y:S01]  /*b470*/  MUFU.EX2 R31, R31 ;  /* 0x0000001f001f7308 */ /* 0x000f220000000800 */
[----:B------:R-:W-:-:S07]  /*b480*/  R2UR UR7, R15 ;  /* 0x000000000f0772ca */ /* 0x000fce00000e0000 */
[----:B------:R-:W5:Y:S01]  /*b490*/  MUFU.EX2 R13, R13 ;  /* 0x0000000d000d7308 */ /* 0x000f620000000800 */
[----:B0-----:R-:W-:Y:S01]  /*b4a0*/  FADD.FTZ R15, R201, R12 ;  /* 0x0000000cc90f7221 */ /* 0x001fe20000010000 */
[----:B------:R-:W-:-:S06]  /*b4b0*/  FFMA.FTZ R39, R39, UR37, -R10 ;  /* 0x0000002527277c23 */ /* 0x000fcc000801080a */
[----:B------:R-:W0:Y:S01]  /*b4c0*/  MUFU.EX2 R34, R34 ;  /* 0x0000002200227308 */ /* 0x000e220000000800 */
[----:B-1----:R-:W-:-:S07]  /*b4d0*/  FADD.FTZ R3, R200, R11 ;  /* 0x0000000bc8037221 */ /* 0x002fce0000010000 */
[----:B------:R-:W1:Y:S01]  /*b4e0*/  MUFU.EX2 R164, R164 ;  /* 0x000000a400a47308 */ /* 0x000e620000000800 */
[----:B--2---:R-:W-:Y:S01]  /*b4f0*/  FADD.FTZ R20, R30, R15 ;  /* 0x0000000f1e147221 */ /* 0x004fe20000010000 */
[----:B------:R-:W-:-:S06]  /*b500*/  FFMA.FTZ R42, R42, UR37, -R10 ;  /* 0x000000252a2a7c23 */ /* 0x000fcc000801080a */
[----:B------:R-:W2:Y:S01]  /*b510*/  MUFU.EX2 R35, R35 ;  /* 0x0000002300237308 */ /* 0x000ea20000000800 */
[----:B---3--:R-:W-:-:S07]  /*b520*/  FADD.FTZ R6, R202, R3 ;  /* 0x00000003ca067221 */ /* 0x008fce0000010000 */
[----:B------:R-:W3:Y:S01]  /*b530*/  MUFU.EX2 R21, R21 ;  /* 0x0000001500157308 */ /* 0x000ee20000000800 */
[----:B----4-:R-:W-:Y:S01]  /*b540*/  FADD.FTZ R15, R31, R20 ;  /* 0x000000141f0f7221 */ /* 0x010fe20000010000 */
[----:B------:R-:W-:-:S06]  /*b550*/  FFMA.FTZ R43, R43, UR37, -R10 ;  /* 0x000000252b2b7c23 */ /* 0x000fcc000801080a */
[----:B------:R-:W4:Y:S01]  /*b560*/  MUFU.EX2 R38, R38 ;  /* 0x0000002600267308 */ /* 0x000f220000000800 */
[----:B-----5:R-:W-:-:S07]  /*b570*/  FADD.FTZ R3, R13, R6 ;  /* 0x000000060d037221 */ /* 0x020fce0000010000 */
[----:B------:R-:W5:Y:S01]  /*b580*/  MUFU.EX2 R166, R166 ;  /* 0x000000a600a67308 */ /* 0x000f620000000800 */
[----:B------:R-:W-:Y:S01]  /*b590*/  ULOP3.LUT UR38, UR38, 0x3000000, URZ, 0xfc, !UPT ;  /* 0x0300000026267892 */ /* 0x000fe2000f8efc3f */
[----:B0-----:R-:W-:-:S06]  /*b5a0*/  FADD.FTZ R20, R34, R15 ;  /* 0x0000000f22147221 */ /* 0x001fcc0000010000 */
[----:B------:R-:W0:Y:S01]  /*b5b0*/  MUFU.EX2 R39, R39 ;  /* 0x0000002700277308 */ /* 0x000e220000000800 */
[----:B------:R-:W-:Y:S01]  /*b5c0*/  FFMA.FTZ R46, R46, UR37, -R10 ;  /* 0x000000252e2e7c23 */ /* 0x000fe2000801080a */
[----:B------:R-:W-:Y:S02]  /*b5d0*/  IMAD.MOV.U32 R25, RZ, RZ, 0xc00 ;  /* 0x00000c00ff197424 */ /* 0x000fe400078e00ff */
[----:B-1----:R-:W-:-:S04]  /*b5e0*/  FADD.FTZ R6, R164, R3 ;  /* 0x00000003a4067221 */ /* 0x002fc80000010000 */
[----:B------:R-:W1:Y:S01]  /*b5f0*/  MUFU.EX2 R29, R29 ;  /* 0x0000001d001d7308 */ /* 0x000e620000000800 */
[----:B--2---:R-:W-:Y:S01]  /*b600*/  FADD.FTZ R15, R35, R20 ;  /* 0x00000014230f7221 */ /* 0x004fe20000010000 */
[----:B------:R-:W-:-:S06]  /*b610*/  FFMA.FTZ R47, R47, UR37, -R10 ;  /* 0x000000252f2f7c23 */ /* 0x000fcc000801080a */
[----:B------:R-:W2:Y:S01]  /*b620*/  MUFU.EX2 R42, R42 ;  /* 0x0000002a002a7308 */ /* 0x000ea20000000800 */
[----:B------:R-:W-:Y:S02]  /*b630*/  IMAD R14, R18, R25, UR38 ;  /* 0x00000026120e7e24 */ /* 0x000fe4000f8e0219 */
[----:B---3--:R-:W-:-:S05]  /*b640*/  FADD.FTZ R3, R21, R6 ;  /* 0x0000000615037221 */ /* 0x008fca0000010000 */
[----:B------:R-:W3:Y:S01]  /*b650*/  MUFU.EX2 R160, R160 ;  /* 0x000000a000a07308 */ /* 0x000ee20000000800 */
[----:B------:R-:W-:Y:S02]  /*b660*/  IMAD.MOV.U32 R25, RZ, RZ, 0x40000040 ;  /* 0x40000040ff197424 */ /* 0x000fe400078e00ff */
[----:B----4-:R-:W-:-:S05]  /*b670*/  FADD.FTZ R20, R38, R15 ;  /* 0x0000000f26147221 */ /* 0x010fca0000010000 */
[----:B------:R-:W4:Y:S01]  /*b680*/  MUFU.EX2 R43, R43 ;  /* 0x0000002b002b7308 */ /* 0x000f220000000800 */
[----:B------:R-:W-:Y:S01]  /*b690*/  FFMA.FTZ R50, R50, UR37, -R10 ;  /* 0x0000002532327c23 */ /* 0x000fe2000801080a */
[----:B-----5:R-:W-:-:S06]  /*b6a0*/  FADD.FTZ R6, R166, R3 ;  /* 0x00000003a6067221 */ /* 0x020fcc0000010000 */
[----:B------:R-:W5:Y:S01]  /*b6b0*/  MUFU.EX2 R33, R33 ;  /* 0x0000002100217308 */ /* 0x000f620000000800 */
[----:B------:R-:W-:Y:S01]  /*b6c0*/  VIADD R26, R14, 0x100 ;  /* 0x000001000e1a7836 */ /* 0x000fe20000000000 */
[C---:B------:R-:W-:Y:S02]  /*b6d0*/  R2UR UR11, R25.reuse ;  /* 0x00000000190b72ca */ /* 0x040fe400000e0000 */
[----:B------:R-:W-:-:S04]  /*b6e0*/  R2UR UR19, R25 ;  /* 0x00000000191372ca */ /* 0x000fc800000e0000 */
[----:B------:R-:W5:Y:S01]  /*b6f0*/  MUFU.EX2 R46, R46 ;  /* 0x0000002e002e7308 */ /* 0x000f620000000800 */
[----:B------:R-:W-:Y:S01]  /*b700*/  IADD3 R24, R14, 0x80, RZ ;  /* 0x000000800e187810 */ /* 0x000fe20007ffe0ff */
[----:B0-----:R-:W-:Y:S01]  /*b710*/  FADD.FTZ R25, R39, R20 ;  /* 0x0000001427197221 */ /* 0x001fe20000010000 */
[----:B------:R-:W-:-:S05]  /*b720*/  FFMA.FTZ R51, R51, UR37, -R10 ;  /* 0x0000002533337c23 */ /* 0x000fca000801080a */
[----:B------:R-:W0:Y:S01]  /*b730*/  MUFU.EX2 R162, R162 ;  /* 0x000000a200a27308 */ /* 0x000e220000000800 */
[----:B-1----:R-:W-:Y:S01]  /*b740*/  FADD.FTZ R3, R29, R6 ;  /* 0x000000061d037221 */ /* 0x002fe20000010000 */
[----:B------:R-:W-:Y:S01]  /*b750*/  IMAD.MOV.U32 R15, RZ, RZ, 0x40000040 ;  /* 0x40000040ff0f7424 */ /* 0x000fe200078e00ff */
[----:B------:R-:W-:-:S05]  /*b760*/  R2UR UR10, R24 ;  /* 0x00000000180a72ca */ /* 0x000fca00000e0000 */
[----:B------:R-:W1:Y:S01]  /*b770*/  MUFU.EX2 R47, R47 ;  /* 0x0000002f002f7308 */ /* 0x000e620000000800 */
[----:B------:R-:W-:Y:S01]  /*b780*/  R2UR UR14, R26 ;  /* 0x000000001a0e72ca */ /* 0x000fe200000e0000 */
[----:B--2---:R-:W-:Y:S01]  /*b790*/  FADD.FTZ R20, R42, R25 ;  /* 0x000000192a147221 */ /* 0x004fe20000010000 */
[----:B------:R-:W-:-:S05]  /*b7a0*/  FFMA.FTZ R54, R54, UR37, -R10 ;  /* 0x0000002536367c23 */ /* 0x000fca000801080a */
[----:B------:R-:W2:Y:S01]  /*b7b0*/  MUFU.EX2 R37, R37 ;  /* 0x0000002500257308 */ /* 0x000ea20000000800 */
[C---:B------:R-:W-:Y:S01]  /*b7c0*/  R2UR UR6, R14.reuse ;  /* 0x000000000e0672ca */ /* 0x040fe200000e0000 */
[----:B------:R-:W-:Y:S02]  /*b7d0*/  VIADD R24, R14, 0x180 ;  /* 0x000001800e187836 */ /* 0x000fe40000000000 */
[----:B---3--:R-:W-:Y:S01]  /*b7e0*/  FADD.FTZ R6, R160, R3 ;  /* 0x00000003a0067221 */ /* 0x008fe20000010000 */
[----:B------:R-:W-:-:S03]  /*b7f0*/  VIADD R26, R14, 0x200 ;  /* 0x000002000e1a7836 */ /* 0x000fc60000000000 */
[----:B------:R-:W3:Y:S01]  /*b800*/  MUFU.EX2 R50, R50 ;  /* 0x0000003200327308 */ /* 0x000ee20000000800 */
[----:B------:R-:W-:Y:S01]  /*b810*/  VIADD R14, R14, 0x280 ;  /* 0x000002800e0e7836 */ /* 0x000fe20000000000 */
[----:B------:R-:W-:Y:S01]  /*b820*/  R2UR UR27, R15 ;  /* 0x000000000f1b72ca */ /* 0x000fe200000e0000 */
[----:B----4-:R-:W-:-:S05]  /*b830*/  FADD.FTZ R15, R43, R20 ;  /* 0x000000142b0f7221 */ /* 0x010fca0000010000 */
[----:B------:R-:W4:Y:S01]  /*b840*/  MUFU.EX2 R156, R156 ;  /* 0x0000009c009c7308 */ /* 0x000f220000000800 */
[----:B------:R-:W-:Y:S01]  /*b850*/  FFMA.FTZ R55, R55, UR37, -R10 ;  /* 0x0000002537377c23 */ /* 0x000fe2000801080a */
[----:B-----5:R-:W-:Y:S01]  /*b860*/  FADD.FTZ R3, R33, R6 ;  /* 0x0000000621037221 */ /* 0x020fe20000010000 */
[----:B------:R-:W-:-:S05]  /*b870*/  R2UR UR26, R14 ;  /* 0x000000000e1a72ca */ /* 0x000fca00000e0000 */
[----:B------:R-:W5:Y:S01]  /*b880*/  MUFU.EX2 R51, R51 ;  /* 0x0000003300337308 */ /* 0x000f620000000800 */
[----:B------:R-:W-:Y:S01]  /*b890*/  FADD.FTZ R14, R46, R15 ;  /* 0x0000000f2e0e7221 */ /* 0x000fe20000010000 */
[----:B------:R-:W-:Y:S01]  /*b8a0*/  FFMA.FTZ R58, R58, UR37, -R10 ;  /* 0x000000253a3a7c23 */ /* 0x000fe2000801080a */
[----:B0-----:R-:W-:-:S05]  /*b8b0*/  FADD.FTZ R6, R162, R3 ;  /* 0x00000003a2067221 */ /* 0x001fca0000010000 */
[----:B------:R-:W0:Y:S01]  /*b8c0*/  MUFU.EX2 R41, R41 ;  /* 0x0000002900297308 */ /* 0x000e220000000800 */
[----:B------:R-:W-:Y:S01]  /*b8d0*/  F2FP.F16.F32.PACK_AB R200, R11, R200 ;  /* 0x000000c80bc8723e */ /* 0x000fe200000000ff */
[----:B-1----:R-:W-:-:S06]  /*b8e0*/  FADD.FTZ R11, R47, R14 ;  /* 0x0000000e2f0b7221 */ /* 0x002fcc0000010000 */
[----:B------:R-:W1:Y:S01]  /*b8f0*/  MUFU.EX2 R54, R54 ;  /* 0x0000003600367308 */ /* 0x000e620000000800 */
[----:B------:R-:W-:Y:S01]  /*b900*/  FFMA.FTZ R59, R59, UR37, -R10 ;  /* 0x000000253b3b7c23 */ /* 0x000fe2000801080a */
[----:B--2---:R-:W-:-:S06]  /*b910*/  FADD.FTZ R3, R37, R6 ;  /* 0x0000000625037221 */ /* 0x004fcc0000010000 */
[----:B------:R-:W2:Y:S01]  /*b920*/  MUFU.EX2 R158, R158 ;  /* 0x0000009e009e7308 */ /* 0x000ea20000000800 */
[----:B------:R-:W-:Y:S01]  /*b930*/  F2FP.F16.F32.PACK_AB R201, R12, R201 ;  /* 0x000000c90cc9723e */ /* 0x000fe200000000ff */
[----:B---3--:R-:W-:-:S06]  /*b940*/  FADD.FTZ R12, R50, R11 ;  /* 0x0000000b320c7221 */ /* 0x008fcc0000010000 */
[----:B------:R-:W3:Y:S01]  /*b950*/  MUFU.EX2 R55, R55 ;  /* 0x0000003700377308 */ /* 0x000ee20000000800 */
[----:B------:R-:W-:Y:S01]  /*b960*/  FFMA.FTZ R62, R62, UR37, -R10 ;  /* 0x000000253e3e7c23 */ /* 0x000fe2000801080a */
[----:B----4-:R-:W-:-:S06]  /*b970*/  FADD.FTZ R6, R156, R3 ;  /* 0x000000039c067221 */ /* 0x010fcc0000010000 */
[----:B------:R-:W4:Y:S01]  /*b980*/  MUFU.EX2 R45, R45 ;  /* 0x0000002d002d7308 */ /* 0x000f220000000800 */
[----:B-----5:R-:W-:Y:S01]  /*b990*/  FADD.FTZ R11, R51, R12 ;  /* 0x0000000c330b7221 */ /* 0x020fe20000010000 */
[----:B------:R-:W-:-:S06]  /*b9a0*/  FFMA.FTZ R63, R63, UR37, -R10 ;  /* 0x000000253f3f7c23 */ /* 0x000fcc000801080a */
[----:B------:R-:W5:Y:S01]  /*b9b0*/  MUFU.EX2 R58, R58 ;  /* 0x0000003a003a7308 */ /* 0x000f620000000800 */
[----:B0-----:R-:W-:-:S07]  /*b9c0*/  FADD.FTZ R3, R41, R6 ;  /* 0x0000000629037221 */ /* 0x001fce0000010000 */
[----:B------:R-:W0:Y:S01]  /*b9d0*/  MUFU.EX2 R152, R152 ;  /* 0x0000009800987308 */ /* 0x000e220000000800 */
[----:B-1----:R-:W-:Y:S01]  /*b9e0*/  FADD.FTZ R12, R54, R11 ;  /* 0x0000000b360c7221 */ /* 0x002fe20000010000 */
[----:B------:R-:W-:-:S06]  /*b9f0*/  FFMA.FTZ R66, R66, UR37, -R10 ;  /* 0x0000002542427c23 */ /* 0x000fcc000801080a */
[----:B------:R-:W1:Y:S01]  /*ba00*/  MUFU.EX2 R59, R59 ;  /* 0x0000003b003b7308 */ /* 0x000e620000000800 */
[----:B--2---:R-:W-:-:S07]  /*ba10*/  FADD.FTZ R6, R158, R3 ;  /* 0x000000039e067221 */ /* 0x004fce0000010000 */
[----:B------:R-:W2:Y:S01]  /*ba20*/  MUFU.EX2 R49, R49 ;  /* 0x0000003100317308 */ /* 0x000ea20000000800 */
[----:B---3--:R-:W-:Y:S01]  /*ba30*/  FADD.FTZ R11, R55, R12 ;  /* 0x0000000c370b7221 */ /* 0x008fe20000010000 */
[----:B------:R-:W-:-:S06]  /*ba40*/  FFMA.FTZ R67, R67, UR37, -R10 ;  /* 0x0000002543437c23 */ /* 0x000fcc000801080a */
[----:B------:R-:W3:Y:S01]  /*ba50*/  MUFU.EX2 R62, R62 ;  /* 0x0000003e003e7308 */ /* 0x000ee20000000800 */
[----:B----4-:R-:W-:-:S07]  /*ba60*/  FADD.FTZ R3, R45, R6 ;  /* 0x000000062d037221 */ /* 0x010fce0000010000 */
[----:B------:R-:W4:Y:S01]  /*ba70*/  MUFU.EX2 R154, R154 ;  /* 0x0000009a009a7308 */ /* 0x000f220000000800 */
[----:B-----5:R-:W-:Y:S01]  /*ba80*/  FADD.FTZ R12, R58, R11 ;  /* 0x0000000b3a0c7221 */ /* 0x020fe20000010000 */
[----:B------:R-:W-:-:S06]  /*ba90*/  FFMA.FTZ R70, R70, UR37, -R10 ;  /* 0x0000002546467c23 */ /* 0x000fcc000801080a */
[----:B------:R-:W5:Y:S01]  /*baa0*/  MUFU.EX2 R63, R63 ;  /* 0x0000003f003f7308 */ /* 0x000f620000000800 */
[----:B0-----:R-:W-:-:S07]  /*bab0*/  FADD.FTZ R6, R152, R3 ;  /* 0x0000000398067221 */ /* 0x001fce0000010000 */
[----:B------:R-:W0:Y:S01]  /*bac0*/  MUFU.EX2 R53, R53 ;  /* 0x0000003500357308 */ /* 0x000e220000000800 */
[----:B-1----:R-:W-:Y:S01]  /*bad0*/  FADD.FTZ R11, R59, R12 ;  /* 0x0000000c3b0b7221 */ /* 0x002fe20000010000 */
[----:B--2---:R-:W-:-:S06]  /*bae0*/  FADD.FTZ R3, R49, R6 ;  /* 0x0000000631037221 */ /* 0x004fcc0000010000 */
[----:B------:R-:W1:Y:S01]  /*baf0*/  MUFU.EX2 R66, R66 ;  /* 0x0000004200427308 */ /* 0x000e620000000800 */
[----:B------:R-:W-:-:S07]  /*bb00*/  FFMA.FTZ R10, R71, UR37, -R10 ;  /* 0x00000025470a7c23 */ /* 0x000fce000801080a */
[----:B------:R-:W2:Y:S01]  /*bb10*/  MUFU.EX2 R168, R168 ;  /* 0x000000a800a87308 */ /* 0x000ea20000000800 */
[----:B---3--:R-:W-:Y:S01]  /*bb20*/  FADD.FTZ R12, R62, R11 ;  /* 0x0000000b3e0c7221 */ /* 0x008fe20000010000 */
[----:B----4-:R-:W-:-:S06]  /*bb30*/  FADD.FTZ R6, R154, R3 ;  /* 0x000000039a067221 */ /* 0x010fcc0000010000 */
[----:B------:R-:W3:Y:S08]  /*bb40*/  MUFU.EX2 R67, R67 ;  /* 0x0000004300437308 */ /* 0x000ef00000000800 */
[----:B------:R-:W4:Y:S01]  /*bb50*/  MUFU.EX2 R57, R57 ;  /* 0x0000003900397308 */ /* 0x000f220000000800 */
[----:B-----5:R-:W-:Y:S01]  /*bb60*/  FADD.FTZ R11, R63, R12 ;  /* 0x0000000c3f0b7221 */ /* 0x020fe20000010000 */
[----:B0-----:R-:W-:-:S06]  /*bb70*/  FADD.FTZ R3, R53, R6 ;  /* 0x0000000635037221 */ /* 0x001fcc0000010000 */
[----:B------:R-:W0:Y:S08]  /*bb80*/  MUFU.EX2 R70, R70 ;  /* 0x0000004600467308 */ /* 0x000e300000000800 */
[----:B------:R-:W5:Y:S01]  /*bb90*/  MUFU.EX2 R170, R170 ;  /* 0x000000aa00aa7308 */ /* 0x000f620000000800 */
[----:B-1----:R-:W-:Y:S01]  /*bba0*/  FADD.FTZ R12, R66, R11 ;  /* 0x0000000b420c7221 */ /* 0x002fe20000010000 */
[----:B--2---:R-:W-:-:S06]  /*bbb0*/  FADD.FTZ R6, R168, R3 ;  /* 0x00000003a8067221 */ /* 0x004fcc0000010000 */
[----:B------:R0:W1:Y:S08]  /*bbc0*/  MUFU.EX2 R171, R10 ;  /* 0x0000000a00ab7308 */ /* 0x0000700000000800 */
[----:B------:R-:W2:Y:S01]  /*bbd0*/  MUFU.EX2 R61, R61 ;  /* 0x0000003d003d7308 */ /* 0x000ea20000000800 */
[----:B---3--:R-:W-:Y:S01]  /*bbe0*/  FADD.FTZ R11, R67, R12 ;  /* 0x0000000c430b7221 */ /* 0x008fe20000010000 */
[----:B----4-:R-:W-:Y:S01]  /*bbf0*/  FADD.FTZ R3, R57, R6 ;  /* 0x0000000639037221 */ /* 0x010fe20000010000 */
[----:B------:R-:W-:-:S02]  /*bc00*/  IMAD.MOV.U32 R27, RZ, RZ, 0x40000040 ;  /* 0x40000040ff1b7424 */ /* 0x000fc400078e00ff */
[----:B0-----:R-:W-:Y:S01]  /*bc10*/  FADD.FTZ R10, R70, R11 ;  /* 0x0000000b460a7221 */ /* 0x001fe20000010000 */
[----:B-----5:R-:W-:Y:S01]  /*bc20*/  FADD.FTZ R6, R170, R3 ;  /* 0x00000003aa067221 */ /* 0x020fe20000010000 */
[----:B------:R-:W-:Y:S02]  /*bc30*/  F2FP.F16.F32.PACK_AB R202, R13, R202 ;  /* 0x000000ca0dca723e */ /* 0x000fe400000000ff */
[----:B------:R-:W-:Y:S01]  /*bc40*/  F2FP.F16.F32.PACK_AB R203, R31, R30 ;  /* 0x0000001e1fcb723e */ /* 0x000fe200000000ff */
[----:B-1----:R-:W-:Y:S01]  /*bc50*/  FADD.FTZ R3, R171, R10 ;  /* 0x0000000aab037221 */ /* 0x002fe20000010000 */
[----:B------:R-:W-:Y:S02]  /*bc60*/  R2UR UR15, R27 ;  /* 0x000000001b0f72ca */ /* 0x000fe400000e0000 */
[----:B------:R-:W-:Y:S02]  /*bc70*/  R2UR UR18, R24 ;  /* 0x00000000181272ca */ /* 0x000fe400000e0000 */
[----:B------:R-:W-:-:S02]  /*bc80*/  R2UR UR22, R26 ;  /* 0x000000001a1672ca */ /* 0x000fc400000e0000 */
[----:B------:R-:W-:Y:S01]  /*bc90*/  R2UR UR23, R27 ;  /* 0x000000001b1772ca */ /* 0x000fe200000e0000 */
[----:B--2---:R-:W-:Y:S01]  /*bca0*/  FADD.FTZ R6, R61, R6 ;  /* 0x000000063d067221 */ /* 0x004fe20000010000 */
        /* <DEDUP_REMOVED lines=19> */
[----:B------:R-:W-:-:S06]  /*bde0*/  WARPGROUP.ARRIVE ;  /* 0x00000000000079c5 */ /* 0x000fcc0000000000 */
[----:B------:R-:W-:Y:S01]  /*bdf0*/  HGMMA.64x256x16.F32 R24, R200, gdesc[UR4].tnspB, RZ, !UPT, gsb0 ;  /* 0x43e00004c8187df0 */ /* 0x000fe2000c0008ff */
[----:B------:R-:W-:Y:S02]  /*be00*/  F2FP.F16.F32.PACK_AB R164, R21, R164 ;  /* 0x000000a415a4723e */ /* 0x000fe400000000ff */
        /* <DEDUP_REMOVED lines=15> */
[----:B------:R-:W-:Y:S01]  /*bf00*/  HGMMA.64x256x16.F32 R24, R152, gdesc[UR20].tnspB, R24, gsb0 ;  /* 0x43e0001498187df0 */ /* 0x000fe20008000818 */
[----:B------:R-:W-:-:S04]  /*bf10*/  LOP3.LUT R23, R23, 0xfffffff7, RZ, 0xc0, !PT ;  /* 0xfffffff717177812 */ /* 0x000fc800078ec0ff */
[----:B------:R-:W-:Y:S01]  /*bf20*/  @P5 LOP3.LUT R23, R23, 0x8, RZ, 0xfc, !PT ;  /* 0x0000000817175812 */ /* 0x000fe200078efcff */
[----:B------:R-:W-:Y:S02]  /*bf30*/  WARPGROUP.DEPBAR.LE gsb0, 0x0 ;  /* 0x00008000000079c5 */ /* 0x000fe40000010000 */
[----:B------:R-:W-:-:S15]  /*bf40*/  WARPGROUP.ARRIVE ;  /* 0x00000000000079c5 */ /* 0x000fde0000000000 */
[----:B------:R-:W-:-:S05]  /*bf50*/  NOP ;  /* 0x0000000000007918 */ /* 0x000fca0000000000 */
[----:B------:R-:W-:Y:S03]  /*bf60*/  HGMMA.64x256x16.F32 R24, R168, gdesc[UR24].tnspB, R24, gsb0 ;  /* 0x43e00018a8187df0 */ /* 0x000fe60008000818 */
[----:B------:R-:W-:Y:S02]  /*bf70*/  WARPGROUP.DEPBAR.LE gsb0, 0x0 ;  /* 0x00008000000079c5 */ /* 0x000fe40000010000 */
[----:B------:R-:W-:Y:S05]  /*bf80*/  @!P0 BRA `(.L_x_6058) ;  /* 0x0000000000048947 */ /* 0x000fea0003800000 */
[----:B------:R-:W-:Y:S01]  /*bf90*/  BPT.TRAP 0x1 ;  /* 0x000000040000795c */ /* 0x000fe20000300000 */
.L_x_6058:
[----:B------:R-:W0:Y:S01]  /*bfa0*/  @P5 LDC R11, c[0x0][0x44c] ;  /* 0x00011300ff0b5b82 */ /* 0x000e220000000800 */
[----:B------:R-:W-:Y:S01]  /*bfb0*/  MOV R10, R174 ;  /* 0x000000ae000a7202 */ /* 0x000fe20000000f00 */
[----:B------:R-:W-:Y:S01]  /*bfc0*/  VIADD R9, R9, 0x32460 ;  /* 0x0003246009097836 */ /* 0x000fe20000000000 */
[----:B------:R-:W-:Y:S01]  /*bfd0*/  ULDC UR39, c[0x0][0xa80] ;  /* 0x0002a00000277ab9 */ /* 0x000fe20000000800 */
[----:B------:R-:W-:-:S04]  /*bfe0*/  ULDC UR40, c[0x0][0xa80] ;  /* 0x0002a00000287ab9 */ /* 0x000fc80000000800 */
[----:B------:R-:W1:Y:S01]  /*bff0*/  @P5 LDC R12, c[0x0][0x450] ;  /* 0x00011400ff0c5b82 */ /* 0x000e620000000800 */
[----:B0-----:R-:W-:-:S05]  /*c000*/  @P5 IMAD.HI.U32 R11, R174, R11, RZ ;  /* 0x0000000bae0b5227 */ /* 0x001fca00078e00ff */
[----:B-1----:R-:W-:Y:S01]  /*c010*/  @P5 SHF.R.U32.HI R10, RZ, R12, R11 ;  /* 0x0000000cff0a5219 */ /* 0x002fe2000001160b */
[----:B------:R-:W-:-:S03]  /*c020*/  IMAD.U32 R12, RZ, RZ, UR41 ;  /* 0x00000029ff0c7e24 */ /* 0x000fc6000f8e00ff */
[----:B------:R-:W-:Y:S02]  /*c030*/  IADD3 R10, R10, R173, -R219 ;  /* 0x000000ad0a0a7210 */ /* 0x000fe40007ffe8db */
[----:B------:R-:W-:-:S03]  /*c040*/  PRMT R9, R12, 0x654, R9 ;  /* 0x000006540c097816 */ /* 0x000fc60000000009 */
[----:B------:R-:W-:Y:S01]  /*c050*/  IMAD.HI R10, R10, 0x2aaaaaab, RZ ;  /* 0x2aaaaaab0a0a7827 */ /* 0x000fe200078e02ff */
[----:B------:R0:W-:Y:S04]  /*c060*/  SYNCS.ARRIVE.TRANS64.RED.A1T0 RZ, [R9+URZ], RZ ;  /* 0x000000ff09ff79a7 */ /* 0x0001e8000810043f */
[----:B0-----:R-:W-:-:S04]  /*c070*/  SHF.R.U32.HI R9, RZ, 0x1f, R10 ;  /* 0x0000001fff097819 */ /* 0x001fc8000001160a */
[----:B------:R-:W-:Y:S01]  /*c080*/  LEA.HI.SX32 R200, R10, R9, 0x1c ;  /* 0x000000090ac87211 */ /* 0x000fe200078fe2ff */
[----:B------:R-:W-:-:S03]  /*c090*/  VIADD R9, R172, 0xfffffffe ;  /* 0xfffffffeac097836 */ /* 0x000fc60000000000 */
[----:B------:R-:W-:-:S04]  /*c0a0*/  VIMNMX R200, RZ, R200, !PT ;  /* 0x000000c8ffc87248 */ /* 0x000fc80007fe0100 */
[----:B------:R-:W-:-:S13]  /*c0b0*/  ISETP.GE.AND P1, PT, R9, R200, PT ;  /* 0x000000c80900720c */ /* 0x000fda0003f26270 */
[----:B------:R-:W-:Y:S05]  /*c0c0*/  @!P1 BRA `(.L_x_6059) ;  /* 0x00000030003c9947 */ /* 0x000fea0003800000 */
[----:B------:R-:W-:Y:S02]  /*c0d0*/  IMAD.MOV.U32 R11, RZ, RZ, R8 ;  /* 0x000000ffff0b7224 */ /* 0x000fe400078e0008 */
[----:B------:R-:W-:-:S07]  /*c0e0*/  IMAD.MOV.U32 R12, RZ, RZ, R0 ;  /* 0x000000ffff0c7224 */ /* 0x000fce00078e0000 */
.L_x_6070:
[----:B------:R-:W-:Y:S01]  /*c0f0*/  VIADD R18, R18, 0x1 ;  /* 0x0000000112127836 */ /* 0x000fe20000000000 */
[----:B------:R-:W-:Y:S05]  /*c100*/  YIELD ;  /* 0x0000000000007946 */ /* 0x000fea0003800000 */
[----:B------:R-:W-:-:S04]  /*c110*/  ISETP.NE.AND P1, PT, R18, 0x2, PT ;  /* 0x000000021200780c */ /* 0x000fc80003f25270 */
[----:B------:R-:W-:Y:S02]  /*c120*/  SEL R0, RZ, 0x1, P1 ;  /* 0x00000001ff007807 */ /* 0x000fe40000800000 */
[----:B------:R-:W-:Y:S02]  /*c130*/  SEL R18, R18, RZ, P1 ;  /* 0x000000ff12127207 */ /* 0x000fe40000800000 */
[----:B------:R-:W-:Y:S01]  /*c140*/  LOP3.LUT R207, R207, R0, RZ, 0x3c, !PT ;  /* 0x00000000cfcf7212 */ /* 0x000fe200078e3cff */
[----:B0-----:R-:W-:Y:S06]  /*c150*/  @!P0 BRA `(.L_x_6060) ;  /* 0x0000000000048947 */ /* 0x001fec0003800000 */
[----:B------:R-:W-:Y:S01]  /*c160*/  BPT.TRAP 0x1 ;  /* 0x000000040000795c */ /* 0x000fe20000300000 */
.L_x_6060:
[----:B------:R-:W-:Y:S01]  /*c170*/  IMAD R10, R18, 0x8, R22 ;  /* 0x00000008120a7824 */ /* 0x000fe200078e0216 */
[----:B------:R-:W-:-:S04]  /*c180*/  SHF.L.U32 R0, R207, 0x1f, RZ ;  /* 0x0000001fcf007819 */ /* 0x000fc800000006ff */
[----:B------:R0:W1:Y:S01]  /*c190*/  SYNCS.PHASECHK.TRANS64.TRYWAIT P1, [R10+URZ+0x32430], R0 ;  /* 0x032430000a0075a7 */ /* 0x000062000802017f */
[----:B------:R-:W-:Y:S05]  /*c1a0*/  @!P0 BRA `(.L_x_6061) ;  /* 0x0000000000048947 */ /* 0x000fea0003800000 */
[----:B------:R-:W-:Y:S01]  /*c1b0*/  BPT.TRAP 0x1 ;  /* 0x000000040000795c */ /* 0x000fe20000300000 */
.L_x_6061:
[----:B------:R-:W2:Y:S01]  /*c1c0*/  LDL R7, [R1+0x68] ;  /* 0x0000680001077983 */ /* 0x000ea20000100800 */
[----:B------:R-:W-:Y:S02]  /*c1d0*/  IMAD.MOV.U32 R153, RZ, RZ, 0x40000040 ;  /* 0x40000040ff997424 */ /* 0x000fe400078e00ff */
[----:B--2---:R-:W-:Y:S01]  /*c1e0*/  IMAD R152, R18, 0x300, R7 ;  /* 0x0000030012987824 */ /* 0x004fe200078e0207 */
[----:B-1----:R-:W-:Y:S06]  /*c1f0*/  @P1 BRA `(.L_x_6062) ;  /* 0x0000000000081947 */ /* 0x002fec0003800000 */
[----:B------:R-:W1:Y:S02]  /*c200*/  SYNCS.PHASECHK.TRANS64.TRYWAIT P1, [R10+URZ+0x32430], R0 ;  /* 0x032430000a0075a7 */ /* 0x000e64000802017f */
[----:B-1----:R-:W-:Y:S05]  /*c210*/  @!P1 BRA `(.L_x_6063) ;  /* 0x0000011c00d49947 */ /* 0x002fea0003800000 */
.L_x_6062:
[----:B------:R-:W-:Y:S01]  /*c220*/  VIADD R14, R152, 0x4 ;  /* 0x00000004980e7836 */ /* 0x000fe20000000000 */
[----:B------:R-:W2:Y:S01]  /*c230*/  LDL.64 R202, [R1+0x50] ;  /* 0x0000500001ca7983 */ /* 0x000ea20000100a00 */
[----:B------:R-:W-:Y:S01]  /*c240*/  IMAD.MOV.U32 R15, RZ, RZ, 0x40000040 ;  /* 0x40000040ff0f7424 */ /* 0x000fe200078e00ff */
[----:B------:R-:W-:Y:S05]  /*c250*/  WARPSYNC.ALL ;  /* 0x0000000000007948 */ /* 0x000fea0003800000 */
[----:B------:R-:W-:Y:S01]  /*c260*/  R2UR UR14, R14 ;  /* 0x000000000e0e72ca */ /* 0x000fe200000e0000 */
[----:B------:R-:W-:Y:S01]  /*c270*/  IMAD.MOV.U32 R21, RZ, RZ, 0x40000040 ;  /* 0x40000040ff157424 */ /* 0x000fe200078e00ff */
[----:B------:R-:W-:-:S02]  /*c280*/  R2UR UR15, R15 ;  /* 0x000000000f0f72ca */ /* 0x000fc400000e0000 */
[----:B------:R-:W3:Y:S01]  /*c290*/  LDL.64 R14, [R1+0x60] ;  /* 0x00006000010e7983 */ /* 0x000ee20000100a00 */
[----:B------:R-:W-:Y:S02]  /*c2a0*/  IADD3 R20, R152, 0x2, RZ ;  /* 0x0000000298147810 */ /* 0x000fe40007ffe0ff */
[----:B------:R-:W-:Y:S02]  /*c2b0*/  R2UR UR11, R21 ;  /* 0x00000000150b72ca */ /* 0x000fe400000e0000 */
[----:B------:R-:W-:Y:S02]  /*c2c0*/  R2UR UR10, R20 ;  /* 0x00000000140a72ca */ /* 0x000fe400000e0000 */
[----:B------:R-:W4:Y:S01]  /*c2d0*/  LDL.64 R20, [R1+0x58] ;  /* 0x0000580001147983 */ /* 0x000f220000100a00 */
[C---:B------:R-:W-:Y:S01]  /*c2e0*/  R2UR UR6, R152.reuse ;  /* 0x00000000980672ca */ /* 0x040fe200000e0000 */
[----:B------:R-:W-:Y:S01]  /*c2f0*/  VIADD R152, R152, 0x6 ;  /* 0x0000000698987836 */ /* 0x000fe20000000000 */
[----:B------:R-:W-:Y:S01]  /*c300*/  R2UR UR7, R153 ;  /* 0x00000000990772ca */ /* 0x000fe200000e0000 */
[----:B------:R-:W-:Y:S01]  /*c310*/  IMAD.MOV.U32 R153, RZ, RZ, 0x40000040 ;  /* 0x40000040ff997424 */ /* 0x000fe200078e00ff */
[----:B------:R-:W-:-:S02]  /*c320*/  R2UR UR4, R214 ;  /* 0x00000000d60472ca */ /* 0x000fc400000e0000 */
[----:B------:R-:W-:Y:S02]  /*c330*/  R2UR UR5, R215 ;  /* 0x00000000d70572ca */ /* 0x000fe400000e0000 */
[----:B------:R-:W-:Y:S02]  /*c340*/  R2UR UR18, R152 ;  /* 0x00000000981272ca */ /* 0x000fe400000e0000 */
[----:B------:R-:W-:Y:S02]  /*c350*/  R2UR UR19, R153 ;  /* 0x00000000991372ca */ /* 0x000fe400000e0000 */
[----:B------:R-:W-:-:S07]  /*c360*/  WARPGROUP.ARRIVE ;  /* 0x00000000000079c5 */ /* 0x000fce0000000000 */
[----:B------:R-:W-:Y:S03]  /*c370*/  HGMMA.64x96x16.F32 R152, gdesc[UR4], RZ, !UPT, gsb0 ;  /* 0x01600000049879f0 */ /* 0x000fe6000c0008ff */
[----:B------:R-:W-:Y:S02]  /*c380*/  WARPGROUP.DEPBAR.LE gsb0, 0x0 ;  /* 0x00008000000079c5 */ /* 0x000fe40000010000 */
[----:B------:R-:W-:Y:S01]  /*c390*/  WARPGROUP.ARRIVE ;  /* 0x00000000000079c5 */ /* 0x000fe20000000000 */
[----:B---3--:R-:W-:Y:S02]  /*c3a0*/  R2UR UR8, R14 ;  /* 0x000000000e0872ca */ /* 0x008fe400000e0000 */
[----:B------:R-:W-:-:S13]  /*c3b0*/  R2UR UR9, R15 ;  /* 0x000000000f0972ca */ /* 0x000fda00000e0000 */
[----:B------:R-:W-:Y:S01]  /*c3c0*/  HGMMA.64x96x16.F32 R152, gdesc[UR8], R152, gsb0 ;  /* 0x01600000089879f0 */ /* 0x000fe20008000898 */
[----:B----4-:R-:W-:Y:S02]  /*c3d0*/  R2UR UR12, R20 ;  /* 0x00000000140c72ca */ /* 0x010fe400000e0000 */
[----:B------:R-:W-:Y:S02]  /*c3e0*/  R2UR UR13, R21 ;  /* 0x00000000150d72ca */ /* 0x000fe400000e0000 */
[----:B--2---:R-:W-:Y:S02]  /*c3f0*/  R2UR UR16, R202 ;  /* 0x00000000ca1072ca */ /* 0x004fe400000e0000 */
        /* <DEDUP_REMOVED lines=10> */
.L_x_6064:
[----:B------:R2:W3:Y:S01]  /*c4a0*/  SYNCS.PHASECHK.TRANS64.TRYWAIT P1, [R10+URZ+0x32450], R0 ;  /* 0x032450000a0075a7 */ /* 0x0004e2000802017f */
[----:B------:R-:W-:Y:S05]  /*c4b0*/  @!P0 BRA `(.L_x_6065) ;  /* 0x0000000000048947 */ /* 0x000fea0003800000 */
[----:B------:R-:W-:Y:S01]  /*c4c0*/  BPT.TRAP 0x1 ;  /* 0x000000040000795c */ /* 0x000fe20000300000 */
.L_x_6065:
[----:B---3--:R-:W-:Y:S05]  /*c4d0*/  @P1 BRA `(.L_x_6066) ;  /* 0x0000000000081947 */ /* 0x008fea0003800000 */
[----:B------:R-:W3:Y:S02]  /*c4e0*/  SYNCS.PHASECHK.TRANS64.TRYWAIT P1, [R10+URZ+0x32450], R0 ;  /* 0x032450000a0075a7 */ /* 0x000ee4000802017f */
[----:B---3--:R-:W-:Y:S05]  /*c4f0*/  @!P1 BRA `(.L_x_6067) ;  /* 0x0000011c00309947 */ /* 0x008fea0003800000 */
.L_x_6066:
[----:B------:R-:W4:Y:S04]  /*c500*/  LDL.64 R202, [R1+0x38] ;  /* 0x0000380001ca7983 */ /* 0x000f280000100a00 */
[----:B------:R0:W-:Y:S04]  /*c510*/  STL.64 [R1+0xb8], R10 ;  /* 0x0000b80a01007387 */ /* 0x0001e80000100a00 */
[----:B0123--:R-:W2:Y:S04]  /*c520*/  LDL.64 R10, [R1+0x40] ;  /* 0x00004000010a7983 */ /* 0x00fea80000100a00 */
[----:B------:R0:W-:Y:S04]  /*c530*/  STL [R1+0xb0], R9 ;  /* 0x0000b00901007387 */ /* 0x0001e80000100800 */
[----:B0-----:R-:W3:Y:S01]  /*c540*/  LDL.64 R8, [R1+0x48] ;  /* 0x0000480001087983 */ /* 0x001ee20000100a00 */
[----:B------:R-:W-:Y:S01]  /*c550*/  IMAD.MOV.U32 R14, RZ, RZ, 0xc00 ;  /* 0x00000c00ff0e7424 */ /* 0x000fe200078e00ff */
[----:B------:R-:W-:Y:S05]  /*c560*/  WARPSYNC.ALL ;  /* 0x0000000000007948 */ /* 0x000fea0003800000 */
[----:B------:R-:W-:Y:S01]  /*c570*/  IMAD R14, R18, R14, UR45 ;  /* 0x0000002d120e7e24 */ /* 0x000fe2000f8e020e */
[----:B------:R-:W-:Y:S01]  /*c580*/  R2UR UR4, R4 ;  /* 0x00000000040472ca */ /* 0x000fe200000e0000 */
[----:B------:R-:W-:Y:S01]  /*c590*/  IMAD.MOV.U32 R15, RZ, RZ, 0x40000040 ;  /* 0x40000040ff0f7424 */ /* 0x000fe200078e00ff */
[----:B------:R-:W-:Y:S01]  /*c5a0*/  R2UR UR5, R5 ;  /* 0x00000000050572ca */ /* 0x000fe200000e0000 */
[----:B------:R-:W-:Y:S01]  /*c5b0*/  WARPGROUP.ARRIVE ;  /* 0x00000000000079c5 */ /* 0x000fe20000000000 */
[C---:B------:R-:W-:Y:S01]  /*c5c0*/  R2UR UR6, R14.reuse ;  /* 0x000000000e0672ca */ /* 0x040fe200000e0000 */
[----:B------:R-:W-:Y:S01]  /*c5d0*/  VIADD R20, R14, 0x2 ;  /* 0x000000020e147836 */ /* 0x000fe20000000000 */
[----:B------:R-:W-:Y:S01]  /*c5e0*/  R2UR UR7, R15 ;  /* 0x000000000f0772ca */ /* 0x000fe200000e0000 */
[----:B------:R0:W-:Y:S01]  /*c5f0*/  STL.64 [R1+0xa8], R2 ;  /* 0x0000a80201007387 */ /* 0x0001e20000100a00 */
[----:B------:R-:W-:-:S11]  /*c600*/  MOV R21, 0x40000040 ;  /* 0x4000004000157802 */ /* 0x000fd60000000f00 */
[----:B------:R-:W-:Y:S01]  /*c610*/  HGMMA.64x96x16.F32 R152, gdesc[UR4], R152, gsb0 ;  /* 0x01600000049879f0 */ /* 0x000fe20008000898 */
[----:B------:R-:W-:Y:S01]  /*c620*/  R2UR UR6, R20 ;  /* 0x00000000140672ca */ /* 0x000fe200000e0000 */
[----:B0-----:R-:W4:Y:S01]  /*c630*/  LDL.64 R2, [R1+0x28] ;  /* 0x0000280001027983 */ /* 0x001f220000100a00 */
[----:B------:R-:W-:Y:S01]  /*c640*/  R2UR UR7, R21 ;  /* 0x00000000150772ca */ /* 0x000fe200000e0000 */
[----:B------:R-:W-:Y:S02]  /*c650*/  VIADD R20, R14, 0x4 ;  /* 0x000000040e147836 */ /* 0x000fe40000000000 */
[----:B------:R-:W-:Y:S01]  /*c660*/  IMAD.MOV.U32 R21, RZ, RZ, 0x40000040 ;  /* 0x40000040ff157424 */ /* 0x000fe200078e00ff */
[----:B------:R-:W-:Y:S02]  /*c670*/  WARPGROUP.DEPBAR.LE gsb0, 0x0 ;  /* 0x00008000000079c5 */ /* 0x000fe40000010000 */
[----:B------:R-:W-:Y:S01]  /*c680*/  WARPGROUP.ARRIVE ;  /* 0x00000000000079c5 */ /* 0x000fe20000000000 */
[----:B---3--:R-:W-:-:S02]  /*c690*/  R2UR UR4, R8 ;  /* 0x00000000080472ca */ /* 0x008fc400000e0000 */
[----:B------:R-:W-:Y:S02]  /*c6a0*/  R2UR UR5, R9 ;  /* 0x00000000090572ca */ /* 0x000fe400000e0000 */
[----:B------:R-:W3:Y:S11]  /*c6b0*/  LDL.64 R8, [R1+0x30] ;  /* 0x0000300001087983 */ /* 0x000ef60000100a00 */
[----:B------:R-:W-:Y:S01]  /*c6c0*/  HGMMA.64x96x16.F32 R152, gdesc[UR4], R152, gsb0 ;  /* 0x01600000049879f0 */ /* 0x000fe20008000898 */
[----:B------:R-:W-:-:S02]  /*c6d0*/  R2UR UR6, R20 ;  /* 0x00000000140672ca */ /* 0x000fc400000e0000 */
[----:B------:R-:W-:Y:S02]  /*c6e0*/  R2UR UR7, R21 ;  /* 0x00000000150772ca */ /* 0x000fe400000e0000 */
[----:B--2---:R-:W-:Y:S02]  /*c6f0*/  R2UR UR4, R10 ;  /* 0x000000000a0472ca */ /* 0x004fe400000e0000 */
[----:B------:R-:W-:Y:S01]  /*c700*/  R2UR UR5, R11 ;  /* 0x000000000b0572ca */ /* 0x000fe200000e0000 */
[----:B------:R-:W-:Y:S01]  /*c710*/  VIADD R20, R14, 0x6 ;  /* 0x000000060e147836 */ /* 0x000fe20000000000 */
[----:B------:R-:W2:Y:S01]  /*c720*/  LDL.64 R10, [R1+0x18] ;  /* 0x00001800010a7983 */ /* 0x000ea20000100a00 */
[----:B------:R-:W-:Y:S01]  /*c730*/  IMAD.MOV.U32 R21, RZ, RZ, 0x40000040 ;  /* 0x40000040ff157424 */ /* 0x000fe200078e00ff */
[----:B------:R-:W-:Y:S02]  /*c740*/  WARPGROUP.DEPBAR.LE gsb0, 0x0 ;  /* 0x00008000000079c5 */ /* 0x000fe40000010000 */
[----:B------:R-:W-:-:S07]  /*c750*/  WARPGROUP.ARRIVE ;  /* 0x00000000000079c5 */ /* 0x000fce0000000000 */
[----:B------:R-:W-:Y:S01]  /*c760*/  HGMMA.64x96x16.F32 R152, gdesc[UR4], R152, gsb0 ;  /* 0x01600000049879f0 */ /* 0x000fe20008000898 */
[----:B----4-:R-:W-:Y:S02]  /*c770*/  R2UR UR4, R202 ;  /* 0x00000000ca0472ca */ /* 0x010fe400000e0000 */
        /* <DEDUP_REMOVED lines=14> */
[----:B------:R-:W-:Y:S01]  /*c860*/  WARPGROUP.ARRIVE ;  /* 0x00000000000079c5 */ /* 0x000fe20000000000 */
[----:B------:R-:W-:Y:S01]  /*c870*/  VIADD R20, R14, 0x302 ;  /* 0x000003020e147836 */ /* 0x000fe20000000000 */
[----:B------:R-:W3:Y:S08]  /*c880*/  LDL.64 R8, [R1+0x10] ;  /* 0x0000100001087983 */ /* 0x000ef00000100a00 */
[----:B------:R-:W-:Y:S01]  /*c890*/  HGMMA.64x96x16.F32 R152, gdesc[UR4], R152, gsb0 ;  /* 0x01600000049879f0 */ /* 0x000fe20008000898 */
[----:B------:R-:W-:Y:S01]  /*c8a0*/  IMAD.MOV.U32 R21, RZ, RZ, 0x40000040 ;  /* 0x40000040ff157424 */ /* 0x000fe200078e00ff */
[----:B------:R-:W-:-:S02]  /*c8b0*/  R2UR UR6, R20 ;  /* 0x00000000140672ca */ /* 0x000fc400000e0000 */
[----:B------:R-:W-:Y:S02]  /*c8c0*/  R2UR UR4, R2 ;  /* 0x00000000020472ca */ /* 0x000fe400000e0000 */
[----:B------:R-:W-:Y:S02]  /*c8d0*/  R2UR UR7, R21 ;  /* 0x00000000150772ca */ /* 0x000fe400000e0000 */
[----:B------:R-:W-:Y:S01]  /*c8e0*/  R2UR UR5, R3 ;  /* 0x00000000030572ca */ /* 0x000fe200000e0000 */
[----:B------:R-:W-:Y:S01]  /*c8f0*/  IMAD.MOV.U32 R21, RZ, RZ, 0x40000040 ;  /* 0x40000040ff157424 */ /* 0x000fe200078e00ff */
[----:B------:R-:W-:Y:S01]  /*c900*/  IADD3 R20, R14, 0x304, RZ ;  /* 0x000003040e147810 */ /* 0x000fe20007ffe0ff */
[----:B------:R-:W3:Y:S01]  /*c910*/  LDL.64 R2, [R1+0x8] ;  /* 0x0000080001027983 */ /* 0x000ee20000100a00 */
[----:B------:R-:W-:Y:S02]  /*c920*/  WARPGROUP.DEPBAR.LE gsb0, 0x0 ;  /* 0x00008000000079c5 */ /* 0x000fe40000010000 */
[----:B------:R-:W-:-:S07]  /*c930*/  WARPGROUP.ARRIVE ;  /* 0x00000000000079c5 */ /* 0x000fce0000000000 */
[----:B------:R-:W-:Y:S01]  /*c940*/  HGMMA.64x96x16.F32 R152, gdesc[UR4], R152, gsb0 ;  /* 0x01600000049879f0 */ /* 0x000fe20008000898 */
[----:B------:R-:W-:Y:S02]  /*c950*/  R2UR UR6, R20 ;  /* 0x00000000140672ca */ /* 0x000fe400000e0000 */
[----:B------:R-:W-:Y:S02]  /*c960*/  R2UR UR7, R21 ;  /* 0x00000000150772ca */ /* 0x000fe400000e0000 */
[----:B----4-:R-:W-:Y:S02]  /*c970*/  R2UR UR4, R202 ;  /* 0x00000000ca0472ca */ /* 0x010fe400000e0000 */
[----:B------:R-:W-:Y:S01]  /*c980*/  R2UR UR5, R203 ;  /* 0x00000000cb0572ca */ /* 0x000fe200000e0000 */
[----:B------:R-:W-:Y:S01]  /*c990*/  VIADD R20, R14, 0x306 ;  /* 0x000003060e147836 */ /* 0x000fe20000000000 */
[----:B------:R-:W4:Y:S01]  /*c9a0*/  LDL.64 R202, [R1] ;  /* 0x0000000001ca7983 */ /* 0x000f220000100a00 */
[----:B------:R-:W-:Y:S01]  /*c9b0*/  IMAD.MOV.U32 R21, RZ, RZ, 0x40000040 ;  /* 0x40000040ff157424 */ /* 0x000fe200078e00ff */
[----:B------:R-:W-:-:S02]  /*c9c0*/  WARPGROUP.DEPBAR.LE gsb0, 0x0 ;  /* 0x00008000000079c5 */ /* 0x000fc40000010000 */
[----:B------:R-:W-:-:S07]  /*c9d0*/  WARPGROUP.ARRIVE ;  /* 0x00000000000079c5 */ /* 0x000fce0000000000 */
[----:B------:R-:W-:Y:S01]  /*c9e0*/  HGMMA.64x96x16.F32 R152, gdesc[UR4], R152, gsb0 ;  /* 0x01600000049879f0 */ /* 0x000fe20008000898 */
[----:B------:R-:W-:Y:S02]  /*c9f0*/  R2UR UR6, R20 ;  /* 0x00000000140672ca */ /* 0x000fe400000e0000 */
[----:B------:R-:W-:Y:S02]  /*ca00*/  R2UR UR7, R21 ;  /* 0x00000000150772ca */ /* 0x000fe400000e0000 */
[----:B--2---:R-:W-:Y:S02]  /*ca10*/  R2UR UR4, R10 ;  /* 0x000000000a0472ca */ /* 0x004fe400000e0000 */
[----:B------:R-:W-:Y:S01]  /*ca20*/  R2UR UR5, R11 ;  /* 0x000000000b0572ca */ /* 0x000fe200000e0000 */
[----:B------:R-:W-:Y:S01]  /*ca30*/  VIADD R20, R14, 0x600 ;  /* 0x000006000e147836 */ /* 0x000fe20000000000 */
[----:B------:R0:W5:Y:S01]  /*ca40*/  LDL.LU.64 R10, [R1+0xb8] ;  /* 0x0000b800010a7983 */ /* 0x0001620000300a00 */
        /* <DEDUP_REMOVED lines=8> */
[----:B------:R-:W-:Y:S01]  /*cad0*/  VIADD R20, R14, 0x602 ;  /* 0x000006020e147836 */ /* 0x000fe20000000000 */
[----:B------:R0:W5:Y:S01]  /*cae0*/  LDL.LU R9, [R1+0xb0] ;  /* 0x0000b00001097983 */ /* 0x0001620000300800 */
[----:B------:R-:W-:Y:S01]  /*caf0*/  IMAD.MOV.U32 R21, RZ, RZ, 0x40000040 ;  /* 0x40000040ff157424 */ /* 0x000fe200078e00ff */
[----:B------:R-:W-:-:S02]  /*cb00*/  WARPGROUP.DEPBAR.LE gsb0, 0x0 ;  /* 0x00008000000079c5 */ /* 0x000fc40000010000 */
        /* <DEDUP_REMOVED lines=59> */
[----:B------:R-:W-:Y:S02]  /*cec0*/  R2UR UR4, R220 ;  /* 0x00000000dc0472ca */ /* 0x000fe400000e0000 */
[----:B------:R-:W-:Y:S01]  /*ced0*/  R2UR UR5, R221 ;  /* 0x00000000dd0572ca */ /* 0x000fe200000e0000 */
[----:B------:R-:W1:Y:S01]  /*cee0*/  S2R R201, SR_TID.X ;  /* 0x0000000000c97919 */ /* 0x000e620000002100 */
[----:B------:R-:W-:Y:S02]  /*cef0*/  WARPGROUP.DEPBAR.LE gsb0, 0x0 ;  /* 0x00008000000079c5 */ /* 0x000fe40000010000 */
[----:B------:R-:W-:-:S09]  /*cf00*/  WARPGROUP.ARRIVE ;  /* 0x00000000000079c5 */ /* 0x000fd20000000000 */
[----:B------:R-:W-:Y:S01]  /*cf10*/  HGMMA.64x96x16.F32 R152, gdesc[UR4], R152, gsb0 ;  /* 0x01600000049879f0 */ /* 0x000fe20008000898 */
[----:B-1----:R-:W-:-:S04]  /*cf20*/  SHF.R.U32.HI R201, RZ, 0x7, R201 ;  /* 0x00000007ffc97819 */ /* 0x002fc800000116c9 */
[----:B------:R-:W-:Y:S01]  /*cf30*/  IADD3 R7, -R201, 0xb, RZ ;  /* 0x0000000bc9077810 */ /* 0x000fe20007ffe1ff */
[----:B------:R-:W-:-:S04]  /*cf40*/  WARPGROUP.DEPBAR.LE gsb0, 0x0 ;  /* 0x00008000000079c5 */ /* 0x000fc80000010000 */
[----:B------:R0:W-:Y:S06]  /*cf50*/  BAR.ARV R7, 0x100 ;  /* 0x000400070000751d */ /* 0x0001ec0000002000 */
[----:B------:R-:W-:Y:S05]  /*cf60*/  @!P0 BRA `(.L_x_6068) ;  /* 0x0000000000048947 */ /* 0x000fea0003800000 */
[----:B------:R-:W-:Y:S01]  /*cf70*/  BPT.TRAP 0x1 ;  /* 0x000000040000795c */ /* 0x000fe20000300000 */
.L_x_6068:
[----:B------:R-:W2:Y:S01]  /*cf80*/  LDL R20, [R1+0x6c] ;  /* 0x00006c0001147983 */ /* 0x000ea20000100800 */
[----:B------:R-:W1:Y:S03]  /*cf90*/  LDC R0, c[0x0][0x448] ;  /* 0x00011200ff007b82 */ /* 0x000e660000000800 */
[----:B------:R-:W2:Y:S04]  /*cfa0*/  LDL R8, [R1+0x88] ;  /* 0x0000880001087983 */ /* 0x000ea80000100800 */
[----:B------:R-:W3:Y:S04]  /*cfb0*/  LDL R15, [R1+0x8c] ;  /* 0x00008c00010f7983 */ /* 0x000ee80000100800 */
[----:B------:R-:W4:Y:S01]  /*cfc0*/  LDL R14, [R1+0x80] ;  /* 0x00008000010e7983 */ /* 0x000f220000100800 */
[----:B------:R-:W-:Y:S01]  /*cfd0*/  LOP3.LUT R23, R23, 0xffffdfff, RZ, 0xc0, !PT ;  /* 0xffffdfff17177812 */ /* 0x000fe200078ec0ff */
[----:B------:R-:W-:-:S03]  /*cfe0*/  UMOV UR37, UR40 ;  /* 0x0000002800257c82 */ /* 0x000fc60008000000 */
[----:B------:R-:W-:-:S04]  /*cff0*/  @P0 LOP3.LUT R23, R23, 0x2000, RZ, 0xfc, !PT ;  /* 0x0000200017170812 */ /* 0x000fc800078efcff */
[----:B------:R-:W-:Y:S02]  /*d000*/  LOP3.LUT R23, R23, 0xffffbfff, RZ, 0xc0, !PT ;  /* 0xffffbfff17177812 */ /* 0x000fe400078ec0ff */
[----:B-1----:R-:W-:-:S13]  /*d010*/  ISETP.NE.AND P1, PT, R0, 0x1, PT ;  /* 0x000000010000780c */ /* 0x002fda0003f25270 */
[----:B------:R-:W1:Y:S08]  /*d020*/  @P1 LDC R13, c[0x0][0x44c] ;  /* 0x00011300ff0d1b82 */ /* 0x000e700000000800 */
[----:B------:R-:W0:Y:S01]  /*d030*/  @P1 LDC R0, c[0x0][0x450] ;  /* 0x00011400ff001b82 */ /* 0x000e220000000800 */
[----:B--2---:R-:W-:-:S04]  /*d040*/  IMAD.IADD R8, R8, 0x1, R20 ;  /* 0x0000000108087824 */ /* 0x004fc800078e0214 */
[----:B-1----:R-:W-:-:S05]  /*d050*/  @P1 IMAD.HI.U32 R13, R8, R13, RZ ;  /* 0x0000000d080d1227 */ /* 0x002fca00078e00ff */
[----:B0-----:R-:W-:Y:S01]  /*d060*/  @P1 SHF.R.U32.HI R8, RZ, R0, R13 ;  /* 0x00000000ff081219 */ /* 0x001fe2000001160d */
[----:B------:R-:W-:-:S04]  /*d070*/  IMAD.MOV.U32 R13, RZ, RZ, -0x60 ;  /* 0xffffffa0ff0d7424 */ /* 0x000fc800078e00ff */
[----:B------:R-:W0:Y:S01]  /*d080*/  SHFL.IDX PT, R0, R8, RZ, 0x1c1f ;  /* 0x001c1fff08007589 */ /* 0x000e2200000e0000 */
[----:B-----5:R-:W-:-:S03]  /*d090*/  IMAD R13, R9, R13, 0x1 ;  /* 0x00000001090d7424 */ /* 0x020fc600078e020d */
[----:B------:R-:W1:Y:S01]  /*d0a0*/  SHFL.IDX PT, R8, R8, 0x1, 0x1c1f ;  /* 0x003c1f0008087f89 */ /* 0x000e6200000e0000 */
[----:B---3--:R-:W-:Y:S02]  /*d0b0*/  IMAD R13, R15, -0x2, R13 ;  /* 0xfffffffe0f0d7824 */ /* 0x008fe400078e020d */
[----:B------:R-:W-:-:S03]  /*d0c0*/  IMAD.U32 R15, RZ, RZ, UR41 ;  /* 0x00000029ff0f7e24 */ /* 0x000fc6000f8e00ff */
[----:B----4-:R-:W-:-:S05]  /*d0d0*/  IADD3 R13, -R219, R13, R14 ;  /* 0x0000000ddb0d7210 */ /* 0x010fca0007ffe10e */
[C---:B0-----:R-:W-:Y:S02]  /*d0e0*/  IMAD.IADD R0, R13.reuse, 0x1, R0 ;  /* 0x000000010d007824 */ /* 0x041fe400078e0200 */
[----:B-1----:R-:W-:-:S03]  /*d0f0*/  IMAD.IADD R8, R13, 0x1, R8 ;  /* 0x000000010d087824 */ /* 0x002fc600078e0208 */
[C---:B------:R-:W-:Y:S02]  /*d100*/  ISETP.GT.AND P4, PT, R0.reuse, RZ, PT ;  /* 0x000000ff0000720c */ /* 0x040fe40003f84270 */
[C---:B------:R-:W-:Y:S02]  /*d110*/  ISETP.GT.AND P3, PT, R0.reuse, 0x1, PT ;  /* 0x000000010000780c */ /* 0x040fe40003f64270 */
[C---:B------:R-:W-:Y:S02]  /*d120*/  ISETP.GT.AND P2, PT, R0.reuse, 0x8, PT ;  /* 0x000000080000780c */ /* 0x040fe40003f44270 */
[----:B------:R-:W-:Y:S02]  /*d130*/  ISETP.GT.AND P1, PT, R0, 0x9, PT ;  /* 0x000000090000780c */ /* 0x000fe40003f24270 */
[----:B------:R-:W-:Y:S02]  /*d140*/  FSEL R152, R152, -INF , P4 ;  /* 0xff80000098987808 */ /* 0x000fe40002000000 */
[----:B------:R-:W-:-:S02]  /*d150*/  FSEL R153, R153, -INF , P3 ;  /* 0xff80000099997808 */ /* 0x000fc40001800000 */
[----:B------:R-:W-:Y:S02]  /*d160*/  FSEL R156, R156, -INF , P2 ;  /* 0xff8000009c9c7808 */ /* 0x000fe40001000000 */
[----:B------:R-:W-:Y:S02]  /*d170*/  FSEL R157, R157, -INF , P1 ;  /* 0xff8000009d9d7808 */ /* 0x000fe40000800000 */
[C---:B------:R-:W-:Y:S02]  /*d180*/  ISETP.GT.AND P4, PT, R0.reuse, 0x10, PT ;  /* 0x000000100000780c */ /* 0x040fe40003f84270 */
[C---:B------:R-:W-:Y:S02]  /*d190*/  ISETP.GT.AND P3, PT, R0.reuse, 0x11, PT ;  /* 0x000000110000780c */ /* 0x040fe40003f64270 */
[C---:B------:R-:W-:Y:S02]  /*d1a0*/  ISETP.GT.AND P2, PT, R0.reuse, 0x18, PT ;  /* 0x000000180000780c */ /* 0x040fe40003f44270 */
[----:B------:R-:W-:-:S02]  /*d1b0*/  ISETP.GT.AND P1, PT, R0, 0x19, PT ;  /* 0x000000190000780c */ /* 0x000fc40003f24270 */
[----:B------:R-:W-:Y:S02]  /*d1c0*/  FSEL R160, R160, -INF , P4 ;  /* 0xff800000a0a07808 */ /* 0x000fe40002000000 */
[----:B------:R-:W-:Y:S02]  /*d1d0*/  FSEL R161, R161, -INF , P3 ;  /* 0xff800000a1a17808 */ /* 0x000fe40001800000 */
[----:B------:R-:W-:Y:S02]  /*d1e0*/  FSEL R164, R164, -INF , P2 ;  /* 0xff800000a4a47808 */ /* 0x000fe40001000000 */
[----:B------:R-:W-:Y:S02]  /*d1f0*/  FSEL R165, R165, -INF , P1 ;  /* 0xff800000a5a57808 */ /* 0x000fe40000800000 */
[C---:B------:R-:W-:Y:S02]  /*d200*/  ISETP.GT.AND P4, PT, R0.reuse, 0x20, PT ;  /* 0x000000200000780c */ /* 0x040fe40003f84270 */
[----:B------:R-:W-:-:S02]  /*d210*/  ISETP.GT.AND P3, PT, R0, 0x21, PT ;  /* 0x000000210000780c */ /* 0x000fc40003f64270 */
[C---:B------:R-:W-:Y:S02]  /*d220*/  ISETP.GT.AND P2, PT, R0.reuse, 0x28, PT ;  /* 0x000000280000780c */ /* 0x040fe40003f44270 */
[----:B------:R-:W-:Y:S02]  /*d230*/  ISETP.GT.AND P1, PT, R0, 0x29, PT ;  /* 0x000000290000780c */ /* 0x000fe40003f24270 */
[----:B------:R-:W-:Y:S02]  /*d240*/  FSEL R168, R168, -INF , P4 ;  /* 0xff800000a8a87808 */ /* 0x000fe40002000000 */
[----:B------:R-:W-:Y:S02]  /*d250*/  FSEL R169, R169, -INF , P3 ;  /* 0xff800000a9a97808 */ /* 0x000fe40001800000 */
[----:B------:R-:W-:Y:S02]  /*d260*/  FSEL R172, R172, -INF , P2 ;  /* 0xff800000acac7808 */ /* 0x000fe40001000000 */
[----:B------:R-:W-:-:S02]  /*d270*/  FSEL R173, R173, -INF , P1 ;  /* 0xff800000adad7808 */ /* 0x000fc40000800000 */
[C---:B------:R-:W-:Y:S02]  /*d280*/  ISETP.GT.AND P4, PT, R0.reuse, 0x30, PT ;  /* 0x000000300000780c */ /* 0x040fe40003f84270 */
        /* <DEDUP_REMOVED lines=28> */
[----:B------:R-:W-:-:S02]  /*d450*/  ISETP.GT.AND P4, PT, R8, RZ, PT ;  /* 0x000000ff0800720c */ /* 0x000fc40003f84270 */
[----:B------:R-:W-:Y:S02]  /*d460*/  FMNMX.FTZ R0, R161, R0, !PT ;  /* 0x00000000a1007209 */ /* 0x000fe40007810000 */
[----:B------:R-:W-:Y:S02]  /*d470*/  ISETP.GT.AND P3, PT, R8, 0x1, PT ;  /* 0x000000010800780c */ /* 0x000fe40003f64270 */
[----:B------:R-:W-:Y:S02]  /*d480*/  FMNMX.FTZ R0, R164, R0, !PT ;  /* 0x00000000a4007209 */ /* 0x000fe40007810000 */
[C---:B------:R-:W-:Y:S02]  /*d490*/  ISETP.GT.AND P2, PT, R8.reuse, 0x8, PT ;  /* 0x000000080800780c */ /* 0x040fe40003f44270 */
[----:B------:R-:W-:Y:S02]  /*d4a0*/  FMNMX.FTZ R0, R165, R0, !PT ;  /* 0x00000000a5007209 */ /* 0x000fe40007810000 */
[----:B------:R-:W-:-:S02]  /*d4b0*/  ISETP.GT.AND P1, PT, R8, 0x9, PT ;  /* 0x000000090800780c */ /* 0x000fc40003f24270 */
[----:B------:R-:W-:Y:S02]  /*d4c0*/  FMNMX.FTZ R0, R168, R0, !PT ;  /* 0x00000000a8007209 */ /* 0x000fe40007810000 */
        /* <DEDUP_REMOVED lines=8> */
[C---:B------:R-:W-:Y:S02]  /*d550*/  ISETP.GT.AND P4, PT, R8.reuse, 0x10, PT ;  /* 0x000000100800780c */ /* 0x040fe40003f84270 */
[----:B------:R-:W-:Y:S02]  /*d560*/  FMNMX.FTZ R0, R177, R0, !PT ;  /* 0x00000000b1007209 */ /* 0x000fe40007810000 */
[----:B------:R-:W-:-:S02]  /*d570*/  ISETP.GT.AND P3, PT, R8, 0x11, PT ;  /* 0x000000110800780c */ /* 0x000fc40003f64270 */
[----:B------:R-:W-:Y:S02]  /*d580*/  FMNMX.FTZ R0, R180, R0, !PT ;  /* 0x00000000b4007209 */ /* 0x000fe40007810000 */
[C---:B------:R-:W-:Y:S02]  /*d590*/  ISETP.GT.AND P2, PT, R8.reuse, 0x18, PT ;  /* 0x000000180800780c */ /* 0x040fe40003f44270 */
[----:B------:R-:W-:Y:S02]  /*d5a0*/  FMNMX.FTZ R0, R181, R0, !PT ;  /* 0x00000000b5007209 */ /* 0x000fe40007810000 */
[----:B------:R-:W-:Y:S02]  /*d5b0*/  ISETP.GT.AND P1, PT, R8, 0x19, PT ;  /* 0x000000190800780c */ /* 0x000fe40003f24270 */
        /* <DEDUP_REMOVED lines=11> */
[----:B------:R-:W-:Y:S02]  /*d670*/  ISETP.GT.AND P4, PT, R8, 0x20, PT ;  /* 0x000000200800780c */ /* 0x000fe40003f84270 */
[----:B------:R-:W-:Y:S02]  /*d680*/  FMNMX.FTZ R0, R196, R0, !PT ;  /* 0x00000000c4007209 */ /* 0x000fe40007810000 */
[----:B------:R-:W-:-:S02]  /*d690*/  ISETP.GT.AND P3, PT, R8, 0x21, PT ;  /* 0x000000210800780c */ /* 0x000fc40003f64270 */
[----:B------:R-:W-:Y:S02]  /*d6a0*/  FMNMX.FTZ R0, R197, R0, !PT ;  /* 0x00000000c5007209 */ /* 0x000fe40007810000 */
[C---:B------:R-:W-:Y:S02]  /*d6b0*/  ISETP.GT.AND P2, PT, R8.reuse, 0x28, PT ;  /* 0x000000280800780c */ /* 0x040fe40003f44270 */
[----:B------:R-:W-:Y:S01]  /*d6c0*/  ISETP.GT.AND P1, PT, R8, 0x29, PT ;  /* 0x000000290800780c */ /* 0x000fe20003f24270 */
[----:B------:R-:W0:Y:S01]  /*d6d0*/  SHFL.BFLY PT, R14, R0, 0x2, 0x1f ;  /* 0x0c401f00000e7f89 */ /* 0x000e2200000e0000 */
[----:B------:R-:W-:Y:S02]  /*d6e0*/  FSEL R170, R170, -INF , P4 ;  /* 0xff800000aaaa7808 */ /* 0x000fe40002000000 */
[----:B------:R-:W-:Y:S02]  /*d6f0*/  FSEL R171, R171, -INF , P3 ;  /* 0xff800000abab7808 */ /* 0x000fe40001800000 */
[----:B------:R-:W-:-:S02]  /*d700*/  FSEL R174, R174, -INF , P2 ;  /* 0xff800000aeae7808 */ /* 0x000fc40001000000 */
[----:B------:R-:W-:Y:S02]  /*d710*/  FSEL R175, R175, -INF , P1 ;  /* 0xff800000afaf7808 */ /* 0x000fe40000800000 */
[C---:B------:R-:W-:Y:S02]  /*d720*/  ISETP.GT.AND P4, PT, R8.reuse, 0x30, PT ;  /* 0x000000300800780c */ /* 0x040fe40003f84270 */
[C---:B------:R-:W-:Y:S02]  /*d730*/  ISETP.GT.AND P3, PT, R8.reuse, 0x31, PT ;  /* 0x000000310800780c */ /* 0x040fe40003f64270 */
[C---:B------:R-:W-:Y:S02]  /*d740*/  ISETP.GT.AND P2, PT, R8.reuse, 0x38, PT ;  /* 0x000000380800780c */ /* 0x040fe40003f44270 */
[----:B------:R-:W-:Y:S02]  /*d750*/  ISETP.GT.AND P1, PT, R8, 0x39, PT ;  /* 0x000000390800780c */ /* 0x000fe40003f24270 */
[----:B------:R-:W-:-:S02]  /*d760*/  FSEL R178, R178, -INF , P4 ;  /* 0xff800000b2b27808 */ /* 0x000fc40002000000 */
[----:B------:R-:W-:Y:S02]  /*d770*/  FSEL R179, R179, -INF , P3 ;  /* 0xff800000b3b37808 */ /* 0x000fe40001800000 */
[----:B------:R-:W-:Y:S02]  /*d780*/  @P0 LOP3.LUT R23, R23, 0x4000, RZ, 0xfc, !PT ;  /* 0x0000400017170812 */ /* 0x000fe400078efcff */
[----:B------:R-:W-:Y:S02]  /*d790*/  FSEL R182, R182, -INF , P2 ;  /* 0xff800000b6b67808 */ /* 0x000fe40001000000 */
[----:B0-----:R-:W-:Y:S02]  /*d7a0*/  FMNMX.FTZ R0, R0, R14, !PT ;  /* 0x0000000e00007209 */ /* 0x001fe40007810000 */
[----:B------:R-:W-:Y:S02]  /*d7b0*/  FSEL R183, R183, -INF , P1 ;  /* 0xff800000b7b77808 */ /* 0x000fe40000800000 */
[C---:B------:R-:W-:Y:S01]  /*d7c0*/  ISETP.GT.AND P1, PT, R8.reuse, 0x49, PT ;  /* 0x000000490800780c */ /* 0x040fe20003f24270 */
[----:B------:R-:W0:Y:S01]  /*d7d0*/  SHFL.BFLY PT, R14, R0, 0x1, 0x1f ;  /* 0x0c201f00000e7f89 */ /* 0x000e2200000e0000 */
[----:B------:R-:W-:-:S02]  /*d7e0*/  ISETP.GT.AND P2, PT, R8, 0x50, PT ;  /* 0x000000500800780c */ /* 0x000fc40003f44270 */
[C---:B------:R-:W-:Y:S02]  /*d7f0*/  ISETP.GT.AND P3, PT, R8.reuse, 0x51, PT ;  /* 0x000000510800780c */ /* 0x040fe40003f64270 */
[C---:B------:R-:W-:Y:S02]  /*d800*/  ISETP.GT.AND P4, PT, R8.reuse, 0x58, PT ;  /* 0x000000580800780c */ /* 0x040fe40003f84270 */
[C---:B------:R-:W-:Y:S02]  /*d810*/  ISETP.GT.AND P5, PT, R8.reuse, 0x59, PT ;  /* 0x000000590800780c */ /* 0x040fe40003fa4270 */
[----:B------:R-:W-:Y:S02]  /*d820*/  ISETP.GT.AND P0, PT, R8, 0x40, PT ;  /* 0x000000400800780c */ /* 0x000fe40003f04270 */
[----:B------:R-:W-:Y:S02]  /*d830*/  FSEL R191, R191, -INF , P1 ;  /* 0xff800000bfbf7808 */ /* 0x000fe40000800000 */
[----:B------:R-:W-:-:S02]  /*d840*/  FSEL R186, R186, -INF , P0 ;  /* 0xff800000baba7808 */ /* 0x000fc40000000000 */
[----:B------:R-:W-:Y:S02]  /*d850*/  LOP3.LUT P0, RZ, R23, 0x4000, RZ, 0xc0, !PT ;  /* 0x0000400017ff7812 */ /* 0x000fe4000780c0ff */
[----:B------:R-:W-:Y:S02]  /*d860*/  FSEL R194, R194, -INF , P2 ;  /* 0xff800000c2c27808 */ /* 0x000fe40001000000 */
[----:B------:R-:W-:Y:S02]  /*d870*/  FSEL R187, R187, -INF , P0 ;  /* 0xff800000bbbb7808 */ /* 0x000fe40000000000 */
[----:B------:R-:W-:Y:S02]  /*d880*/  FSEL R195, R195, -INF , P3 ;  /* 0xff800000c3c37808 */ /* 0x000fe40001800000 */
[----:B------:R-:W-:Y:S02]  /*d890*/  FSEL R198, R198, -INF , P4 ;  /* 0xff800000c6c67808 */ /* 0x000fe40002000000 */
[----:B0-----:R-:W-:-:S02]  /*d8a0*/  FMNMX.FTZ R0, R0, R14, !PT ;  /* 0x0000000e00007209 */ /* 0x001fc40007810000 */
[----:B------:R-:W-:Y:S02]  /*d8b0*/  FSEL R199, R199, -INF , P5 ;  /* 0xff800000c7c77808 */ /* 0x000fe40002800000 */
[C---:B------:R-:W-:Y:S02]  /*d8c0*/  FSETP.NEU.FTZ.AND P6, PT, R0.reuse, -INF , PT ;  /* 0xff8000000000780b */ /* 0x040fe40003fdd000 */
[----:B------:R-:W-:Y:S02]  /*d8d0*/  LOP3.LUT P0, RZ, R23, 0x2000, RZ, 0xc0, !PT ;  /* 0x0000200017ff7812 */ /* 0x000fe4000780c0ff */
[----:B------:R-:W-:-:S05]  /*d8e0*/  FSEL R14, R0, RZ, P6 ;  /* 0x000000ff000e7208 */ /* 0x000fca0003000000 */
[----:B------:R-:W-:Y:S01]  /*d8f0*/  FADD.FTZ R14, -R14, R12 ;  /* 0x0000000c0e0e7221 */ /* 0x000fe20000010100 */
[----:B------:R-:W-:-:S03]  /*d900*/  FMUL.FTZ R12, R0, UR37 ;  /* 0x00000025000c7c20 */ /* 0x000fc60008410000 */
[----:B------:R-:W-:Y:S02]  /*d910*/  FMUL.FTZ R14, R14, UR37 ;  /* 0x000000250e0e7c20 */ /* 0x000fe40008410000 */
[----:B------:R-:W-:Y:S02]  /*d920*/  FSEL R12, R12, RZ, P6 ;  /* 0x000000ff0c0c7208 */ /* 0x000fe40003000000 */
[----:B------:R-:W-:Y:S02]  /*d930*/  ISETP.GT.AND P6, PT, R8, 0x48, PT ;  /* 0x000000480800780c */ /* 0x000fe40003fc4270 */
[----:B------:R-:W-:Y:S01]  /*d940*/  FMNMX.FTZ R8, R13, R11, !PT ;  /* 0x0000000b0d087209 */ /* 0x000fe20007810000 */
[--C-:B------:R-:W-:Y:S01]  /*d950*/  FFMA.FTZ R152, R152, UR37, -R12.reuse ;  /* 0x0000002598987c23 */ /* 0x100fe2000801080c */
[----:B------:R-:W-:Y:S01]  /*d960*/  FSEL R190, R190, -INF , P6 ;  /* 0xff800000bebe7808 */ /* 0x000fe20003000000 */
        /* <DEDUP_REMOVED lines=30> */
[----:B------:R-:W-:Y:S01]  /*db50*/  FFMA.FTZ R197, R197, UR37, -R12 ;  /* 0x00000025c5c57c23 */ /* 0x000fe2000801080c */
[----:B------:R-:W-:Y:S02]  /*db60*/  MUFU.EX2 R152, R152 ;  /* 0x0000009800987308 */ /* 0x000fe40000000800 */
[----:B------:R-:W-:-:S04]  /*db70*/  FMNMX.FTZ R8, R171, R8, !PT ;  /* 0x00000008ab087209 */ /* 0x000fc80007810000 */
[----:B------:R-:W-:Y:S02]  /*db80*/  FMNMX.FTZ R8, R174, R8, !PT ;  /* 0x00000008ae087209 */ /* 0x000fe40007810000 */
[----:B------:R-:W0:Y:S02]  /*db90*/  MUFU.EX2 R14, R14 ;  /* 0x0000000e000e7308 */ /* 0x000e240000000800 */
[----:B------:R-:W-:-:S04]  /*dba0*/  FMNMX.FTZ R8, R175, R8, !PT ;  /* 0x00000008af087209 */ /* 0x000fc80007810000 */
[----:B------:R-:W-:Y:S02]  /*dbb0*/  FMNMX.FTZ R8, R178, R8, !PT ;  /* 0x00000008b2087209 */ /* 0x000fe40007810000 */
[----:B------:R-:W1:Y:S02]  /*dbc0*/  MUFU.EX2 R153, R153 ;  /* 0x0000009900997308 */ /* 0x000e640000000800 */
[----:B------:R-:W-:-:S04]  /*dbd0*/  FMNMX.FTZ R8, R179, R8, !PT ;  /* 0x00000008b3087209 */ /* 0x000fc80007810000 */
[----:B------:R-:W-:Y:S02]  /*dbe0*/  FMNMX.FTZ R8, R182, R8, !PT ;  /* 0x00000008b6087209 */ /* 0x000fe40007810000 */
[----:B------:R-:W2:Y:S01]  /*dbf0*/  MUFU.EX2 R154, R156 ;  /* 0x0000009c009a7308 */ /* 0x000ea20000000800 */
[----:B0-----:R-:W-:Y:S01]  /*dc00*/  FFMA.FTZ R6, R14, R6, R152 ;  /* 0x000000060e067223 */ /* 0x001fe20000010098 */
[----:B------:R-:W-:Y:S01]  /*dc10*/  FMNMX.FTZ R8, R183, R8, !PT ;  /* 0x00000008b7087209 */ /* 0x000fe20007810000 */
[-C--:B------:R-:W-:Y:S01]  /*dc20*/  FMUL.FTZ R24, R24, R14.reuse ;  /* 0x0000000e18187220 */ /* 0x080fe20000410000 */
[-C--:B------:R-:W-:Y:S01]  /*dc30*/  FMUL.FTZ R25, R25, R14.reuse ;  /* 0x0000000e19197220 */ /* 0x080fe20000410000 */
[----:B------:R-:W-:Y:S01]  /*dc40*/  FMUL.FTZ R28, R28, R14 ;  /* 0x0000000e1c1c7220 */ /* 0x000fe20000410000 */
[----:B------:R-:W-:Y:S01]  /*dc50*/  FMNMX.FTZ R8, R186, R8, !PT ;  /* 0x00000008ba087209 */ /* 0x000fe20007810000 */
[----:B------:R-:W-:Y:S01]  /*dc60*/  FMUL.FTZ R29, R29, R14 ;  /* 0x0000000e1d1d7220 */ /* 0x000fe20000410000 */
[----:B------:R-:W0:Y:S01]  /*dc70*/  MUFU.EX2 R157, R157 ;  /* 0x0000009d009d7308 */ /* 0x000e220000000800 */
[----:B-1----:R-:W-:Y:S01]  /*dc80*/  FADD.FTZ R6, R153, R6 ;  /* 0x0000000699067221 */ /* 0x002fe20000010000 */
[----:B------:R-:W-:Y:S01]  /*dc90*/  FMNMX.FTZ R8, R187, R8, !PT ;  /* 0x00000008bb087209 */ /* 0x000fe20007810000 */
[----:B------:R-:W-:Y:S01]  /*dca0*/  FMUL.FTZ R32, R32, R14 ;  /* 0x0000000e20207220 */ /* 0x000fe20000410000 */
[----:B------:R-:W-:Y:S01]  /*dcb0*/  F2FP.F16.F32.PACK_AB R152, R153, R152 ;  /* 0x000000989998723e */ /* 0x000fe200000000ff */
[----:B------:R-:W-:Y:S01]  /*dcc0*/  FMUL.FTZ R33, R33, R14 ;  /* 0x0000000e21217220 */ /* 0x000fe20000410000 */
[----:B------:R-:W-:Y:S01]  /*dcd0*/  FMNMX.FTZ R8, R190, R8, !PT ;  /* 0x00000008be087209 */ /* 0x000fe20007810000 */
[-C--:B------:R-:W-:Y:S01]  /*dce0*/  FMUL.FTZ R36, R36, R14.reuse ;  /* 0x0000000e24247220 */ /* 0x080fe20000410000 */
[-C--:B------:R-:W-:Y:S01]  /*dcf0*/  FMUL.FTZ R37, R37, R14.reuse ;  /* 0x0000000e25257220 */ /* 0x080fe20000410000 */
        /* <DEDUP_REMOVED lines=20> */
[-C--:B------:R-:W-:Y:S01]  /*de40*/  FMUL.FTZ R69, R69, R14.reuse ;  /* 0x0000000e45457220 */ /* 0x080fe20000410000 */
[-C--:B------:R-:W-:Y:S01]  /*de50*/  FMUL.FTZ R72, R72, R14.reuse ;  /* 0x0000000e48487220 */ /* 0x080fe20000410000 */
[----:B------:R-:W1:Y:S01]  /*de60*/  SHFL.BFLY PT, R12, R8, 0x2, 0x1f ;  /* 0x0c401f00080c7f89 */ /* 0x000e6200000e0000 */
        /* <DEDUP_REMOVED lines=23> */
[----:B-1----:R-:W-:Y:S01]  /*dfe0*/  FMNMX.FTZ R8, R8, R12, !PT ;  /* 0x0000000c08087209 */ /* 0x002fe20007810000 */
        /* <DEDUP_REMOVED lines=17> */
[----:B--2---:R-:W-:Y:S01]  /*e100*/  FADD.FTZ R6, R154, R6 ;  /* 0x000000069a067221 */ /* 0x004fe20000010000 */
[C---:B0-----:R-:W-:Y:S01]  /*e110*/  F2FP.F16.F32.PACK_AB R154, R157.reuse, R154 ;  /* 0x0000009a9d9a723e */ /* 0x041fe200000000ff */
[----:B------:R-:W-:Y:S02]  /*e120*/  MUFU.EX2 R161, R161 ;  /* 0x000000a100a17308 */ /* 0x000fe40000000800 */
[----:B------:R-:W-:-:S06]  /*e130*/  FADD.FTZ R6, R157, R6 ;  /* 0x000000069d067221 */ /* 0x000fcc0000010000 */
[----:B------:R-:W-:Y:S01]  /*e140*/  MUFU.EX2 R165, R165 ;  /* 0x000000a500a57308 */ /* 0x000fe20000000800 */
[----:B-1----:R-:W-:-:S04]  /*e150*/  FMNMX.FTZ R8, R8, R12, !PT ;  /* 0x0000000c08087209 */ /* 0x002fc80007810000 */
[----:B------:R-:W-:-:S03]  /*e160*/  FSETP.NEU.FTZ.AND P1, PT, R8, -INF , PT ;  /* 0xff8000000800780b */ /* 0x000fc60003f3d000 */
[----:B------:R-:W-:Y:S01]  /*e170*/  MUFU.EX2 R169, R169 ;  /* 0x000000a900a97308 */ /* 0x000fe20000000800 */
[----:B------:R-:W-:-:S05]  /*e180*/  FSEL R12, R8, RZ, P1 ;  /* 0x000000ff080c7208 */ /* 0x000fca0000800000 */
[----:B------:R-:W-:Y:S01]  /*e190*/  FADD.FTZ R11, -R12, R11 ;  /* 0x0000000b0c0b7221 */ /* 0x000fe20000010100 */
[----:B------:R-:W-:Y:S01]  /*e1a0*/  FMUL.FTZ R12, R8, UR37 ;  /* 0x00000025080c7c20 */ /* 0x000fe20008410000 */
[----:B------:R-:W-:Y:S02]  /*e1b0*/  MUFU.EX2 R173, R173 ;  /* 0x000000ad00ad7308 */ /* 0x000fe40000000800 */
[----:B------:R-:W-:Y:S02]  /*e1c0*/  FMUL.FTZ R11, R11, UR37 ;  /* 0x000000250b0b7c20 */ /* 0x000fe40008410000 */
[----:B------:R-:W-:-:S04]  /*e1d0*/  FSEL R12, R12, RZ, P1 ;  /* 0x000000ff0c0c7208 */ /* 0x000fc80000800000 */
        /* <DEDUP_REMOVED lines=26> */
[----:B------:R-:W-:Y:S01]  /*e380*/  VIADD R12, R10, 0x32440 ;  /* 0x000324400a0c7836 */ /* 0x000fe20000000000 */
[----:B------:R-:W1:Y:S01]  /*e390*/  MUFU.EX2 R153, R155 ;  /* 0x0000009b00997308 */ /* 0x000e620000000800 */
[----:B0-----:R-:W-:Y:S01]  /*e3a0*/  FFMA.FTZ R3, R11, R3, R13 ;  /* 0x000000030b037223 */ /* 0x001fe2000001000d */
        /* <DEDUP_REMOVED lines=64> */
[----:B------:R-:W-:Y:S01]  /*e7b0*/  PRMT R12, R15, 0x654, R12 ;  /* 0x000006540f0c7816 */ /* 0x000fe2000000000c */
[----:B------:R-:W-:Y:S01]  /*e7c0*/  VIADD R11, R201, 0x8 ;  /* 0x00000008c90b7836 */ /* 0x000fe20000000000 */
[----:B------:R-:W0:Y:S01]  /*e7d0*/  MUFU.EX2 R158, R158 ;  /* 0x0000009e009e7308 */ /* 0x000e220000000800 */
[C---:B-1----:R-:W-:Y:S01]  /*e7e0*/  FADD.FTZ R3, R153.reuse, R3 ;  /* 0x0000000399037221 */ /* 0x042fe20000010000 */
[----:B------:R1:W-:Y:S01]  /*e7f0*/  SYNCS.ARRIVE.TRANS64.RED.A1T0 RZ, [R12+URZ], RZ ;  /* 0x000000ff0cff79a7 */ /* 0x0003e2000810043f */
[----:B------:R-:W-:Y:S01]  /*e800*/  F2FP.F16.F32.PACK_AB R153, R153, R13 ;  /* 0x0000000d9999723e */ /* 0x000fe200000000ff */
[----:B------:R-:W-:Y:S01]  /*e810*/  IMAD.MOV.U32 R15, RZ, RZ, 0x40000040 ;  /* 0x40000040ff0f7424 */ /* 0x000fe200078e00ff */
[----:B------:R-:W-:-:S03]  /*e820*/  MOV R13, 0x40000040 ;  /* 0x40000040000d7802 */ /* 0x000fc60000000f00 */
[----:B------:R-:W2:Y:S01]  /*e830*/  MUFU.EX2 R159, R159 ;  /* 0x0000009f009f7308 */ /* 0x000ea20000000800 */
[----:B------:R-:W-:Y:S01]  /*e840*/  R2UR UR7, R13 ;  /* 0x000000000d0772ca */ /* 0x000fe200000e0000 */
[----:B-1----:R-:W-:Y:S02]  /*e850*/  IMAD.MOV.U32 R12, RZ, RZ, 0xc00 ;  /* 0x00000c00ff0c7424 */ /* 0x002fe400078e00ff */
[----:B------:R-:W-:Y:S02]  /*e860*/  IMAD.MOV.U32 R13, RZ, RZ, 0x40000040 ;  /* 0x40000040ff0d7424 */ /* 0x000fe400078e00ff */
[----:B------:R-:W-:Y:S02]  /*e870*/  IMAD R12, R18, R12, UR38 ;  /* 0x00000026120c7e24 */ /* 0x000fe4000f8e020c */
[----:B------:R-:W1:Y:S01]  /*e880*/  MUFU.EX2 R162, R162 ;  /* 0x000000a200a27308 */ /* 0x000e620000000800 */
[----:B0-----:R-:W-:Y:S01]  /*e890*/  FADD.FTZ R3, R158, R3 ;  /* 0x000000039e037221 */ /* 0x001fe20000010000 */
[C---:B------:R-:W-:Y:S01]  /*e8a0*/  VIADD R14, R12.reuse, 0x80 ;  /* 0x000000800c0e7836 */ /* 0x040fe20000000000 */
[----:B------:R-:W-:-:S05]  /*e8b0*/  R2UR UR6, R12 ;  /* 0x000000000c0672ca */ /* 0x000fca00000e0000 */
[----:B------:R-:W0:Y:S01]  /*e8c0*/  MUFU.EX2 R163, R163 ;  /* 0x000000a300a37308 */ /* 0x000e220000000800 */
[C---:B--2---:R-:W-:Y:S01]  /*e8d0*/  F2FP.F16.F32.PACK_AB R155, R159.reuse, R158 ;  /* 0x0000009e9f9b723e */ /* 0x044fe200000000ff */
[----:B------:R2:W-:Y:S01]  /*e8e0*/  BAR.SYNC.DEFER_BLOCKING R11, 0x100 ;  /* 0x0004000b0000751d */ /* 0x0005e20000010000 */
[----:B------:R-:W-:-:S05]  /*e8f0*/  FADD.FTZ R3, R159, R3 ;  /* 0x000000039f037221 */ /* 0x000fca0000010000 */
[----:B------:R-:W3:Y:S01]  /*e900*/  MUFU.EX2 R166, R166 ;  /* 0x000000a600a67308 */ /* 0x000ee20000000800 */
[----:B-1----:R-:W-:-:S07]  /*e910*/  FADD.FTZ R3, R162, R3 ;  /* 0x00000003a2037221 */ /* 0x002fce0000010000 */
[----:B------:R-:W1:Y:S01]  /*e920*/  MUFU.EX2 R167, R167 ;  /* 0x000000a700a77308 */ /* 0x000e620000000800 */
[----:B0-----:R-:W-:-:S07]  /*e930*/  FADD.FTZ R3, R163, R3 ;  /* 0x00000003a3037221 */ /* 0x001fce0000010000 */
[----:B------:R-:W0:Y:S01]  /*e940*/  MUFU.EX2 R170, R170 ;  /* 0x000000aa00aa7308 */ /* 0x000e220000000800 */
[----:B---3--:R-:W-:Y:S01]  /*e950*/  FADD.FTZ R3, R166, R3 ;  /* 0x00000003a6037221 */ /* 0x008fe20000010000 */
[----:B------:R-:W-:-:S06]  /*e960*/  WARPGROUP.ARRIVE ;  /* 0x00000000000079c5 */ /* 0x000fcc0000000000 */
[----:B------:R-:W-:Y:S01]  /*e970*/  HGMMA.64x256x16.F32 R24, R152, gdesc[UR4].tnspB, R24, gsb0 ;  /* 0x43e0000498187df0 */ /* 0x000fe20008000818 */
[----:B------:R-:W-:Y:S01]  /*e980*/  R2UR UR6, R14 ;  /* 0x000000000e0672ca */ /* 0x000fe200000e0000 */
[----:B------:R-:W3:Y:S01]  /*e990*/  MUFU.EX2 R171, R171 ;  /* 0x000000ab00ab7308 */ /* 0x000ee20000000800 */
[----:B------:R-:W-:Y:S01]  /*e9a0*/  R2UR UR7, R15 ;  /* 0x000000000f0772ca */ /* 0x000fe200000e0000 */
[----:B------:R-:W-:Y:S02]  /*e9b0*/  VIADD R14, R12, 0x100 ;  /* 0x000001000c0e7836 */ /* 0x000fe40000000000 */
[----:B-1----:R-:W-:Y:S01]  /*e9c0*/  FADD.FTZ R3, R167, R3 ;  /* 0x00000003a7037221 */ /* 0x002fe20000010000 */
[----:B------:R-:W-:-:S03]  /*e9d0*/  IMAD.MOV.U32 R15, RZ, RZ, 0x40000040 ;  /* 0x40000040ff0f7424 */ /* 0x000fc600078e00ff */
[----:B0-----:R-:W-:Y:S01]  /*e9e0*/  FADD.FTZ R3, R170, R3 ;  /* 0x00000003aa037221 */ /* 0x001fe20000010000 */
[----:B------:R-:W0:Y:S08]  /*e9f0*/  MUFU.EX2 R174, R174 ;  /* 0x000000ae00ae7308 */ /* 0x000e300000000800 */
[----:B------:R-:W1:Y:S01]  /*ea00*/  MUFU.EX2 R175, R175 ;  /* 0x000000af00af7308 */ /* 0x000e620000000800 */
[----:B---3--:R-:W-:-:S07]  /*ea10*/  FADD.FTZ R3, R171, R3 ;  /* 0x00000003ab037221 */ /* 0x008fce0000010000 */
[----:B------:R-:W-:Y:S01]  /*ea20*/  MUFU.EX2 R177, R177 ;  /* 0x000000b100b17308 */ /* 0x000fe20000000800 */
[----:B0-----:R-:W-:-:S07]  /*ea30*/  FADD.FTZ R3, R174, R3 ;  /* 0x00000003ae037221 */ /* 0x001fce0000010000 */
[----:B------:R-:W-:Y:S01]  /*ea40*/  MUFU.EX2 R181, R181 ;  /* 0x000000b500b57308 */ /* 0x000fe20000000800 */
[----:B-1----:R-:W-:-:S07]  /*ea50*/  FADD.FTZ R3, R175, R3 ;  /* 0x00000003af037221 */ /* 0x002fce0000010000 */
[----:B------:R-:W0:Y:S08]  /*ea60*/  MUFU.EX2 R178, R178 ;  /* 0x000000b200b27308 */ /* 0x000e300000000800 */
[----:B------:R-:W1:Y:S08]  /*ea70*/  MUFU.EX2 R179, R179 ;  /* 0x000000b300b37308 */ /* 0x000e700000000800 */
[----:B------:R-:W3:Y:S01]  /*ea80*/  MUFU.EX2 R182, R182 ;  /* 0x000000b600b67308 */ /* 0x000ee20000000800 */
[----:B0-----:R-:W-:-:S07]  /*ea90*/  FADD.FTZ R3, R178, R3 ;  /* 0x00000003b2037221 */ /* 0x001fce0000010000 */
[----:B------:R-:W0:Y:S01]  /*eaa0*/  MUFU.EX2 R183, R183 ;  /* 0x000000b700b77308 */ /* 0x000e220000000800 */
[----:B-1----:R-:W-:-:S07]  /*eab0*/  FADD.FTZ R3, R179, R3 ;  /* 0x00000003b3037221 */ /* 0x002fce0000010000 */
[----:B------:R-:W-:Y:S01]  /*eac0*/  MUFU.EX2 R185, R185 ;  /* 0x000000b900b97308 */ /* 0x000fe20000000800 */
[----:B---3--:R-:W-:-:S07]  /*ead0*/  FADD.FTZ R3, R182, R3 ;  /* 0x00000003b6037221 */ /* 0x008fce0000010000 */
[----:B------:R-:W-:Y:S01]  /*eae0*/  MUFU.EX2 R189, R189 ;  /* 0x000000bd00bd7308 */ /* 0x000fe20000000800 */
[----:B0-----:R-:W-:-:S07]  /*eaf0*/  FADD.FTZ R3, R183, R3 ;  /* 0x00000003b7037221 */ /* 0x001fce0000010000 */
        /* <DEDUP_REMOVED lines=10> */
[----:B------:R-:W-:-:S07]  /*eba0*/  WARPGROUP.DEPBAR.LE gsb0, 0x0 ;  /* 0x00008000000079c5 */ /* 0x000fce0000010000 */
[----:B------:R-:W0:Y:S01]  /*ebb0*/  MUFU.EX2 R152, R160 ;  /* 0x000000a000987308 */ /* 0x000e220000000800 */
[----:B------:R-:W-:Y:S02]  /*ebc0*/  F2FP.F16.F32.PACK_AB R153, R163, R162 ;  /* 0x000000a2a399723e */ /* 0x000fe400000000ff */
[----:B------:R-:W-:-:S05]  /*ebd0*/  F2FP.F16.F32.PACK_AB R155, R167, R166 ;  /* 0x000000a6a79b723e */ /* 0x000fca00000000ff */
[----:B------:R-:W1:Y:S01]  /*ebe0*/  MUFU.EX2 R154, R164 ;  /* 0x000000a4009a7308 */ /* 0x000e620000000800 */
[----:B0-----:R-:W-:Y:S01]  /*ebf0*/  FADD.FTZ R6, R152, R6 ;  /* 0x0000000698067221 */ /* 0x001fe20000010000 */
[----:B------:R-:W-:-:S03]  /*ec00*/  F2FP.F16.F32.PACK_AB R152, R161, R152 ;  /* 0x00000098a198723e */ /* 0x000fc600000000ff */
[----:B------:R-:W-:-:S04]  /*ec10*/  FADD.FTZ R6, R161, R6 ;  /* 0x00000006a1067221 */ /* 0x000fc80000010000 */
[----:B-1----:R-:W-:Y:S01]  /*ec20*/  FADD.FTZ R6, R154, R6 ;  /* 0x000000069a067221 */ /* 0x002fe20000010000 */
        /* <DEDUP_REMOVED lines=22> */
[C---:B------:R-:W-:Y:S01]  /*ed90*/  VIADD R14, R12.reuse, 0x200 ;  /* 0x000002000c0e7836 */ /* 0x040fe20000000000 */
[----:B------:R-:W-:Y:S01]  /*eda0*/  R2UR UR7, R15 ;  /* 0x000000000f0772ca */ /* 0x000fe200000e0000 */
[----:B------:R-:W-:Y:S01]  /*edb0*/  VIADD R12, R12, 0x280 ;  /* 0x000002800c0c7836 */ /* 0x000fe20000000000 */
[----:B------:R-:W-:Y:S01]  /*edc0*/  MOV R15, 0x40000040 ;  /* 0x40000040000f7802 */ /* 0x000fe20000000f00 */
        /* <DEDUP_REMOVED lines=13> */
[----:B------:R-:W-:Y:S02]  /*eea0*/  R2UR UR6, R14 ;  /* 0x000000000e0672ca */ /* 0x000fe400000e0000 */
[----:B------:R-:W-:Y:S01]  /*eeb0*/  R2UR UR7, R15 ;  /* 0x000000000f0772ca */ /* 0x000fe200000e0000 */
[----:B------:R-:W-:Y:S02]  /*eec0*/  WARPGROUP.DEPBAR.LE gsb0, 0x0 ;  /* 0x00008000000079c5 */ /* 0x000fe40000010000 */
[----:B------:R-:W0:Y:S01]  /*eed0*/  MUFU.EX2 R152, R184 ;  /* 0x000000b800987308 */ /* 0x000e220000000800 */
[----:B------:R-:W-:Y:S01]  /*eee0*/  F2FP.F16.F32.PACK_AB R153, R187, R186 ;  /* 0x000000babb99723e */ /* 0x000fe200000000ff */
[----:B------:R-:W-:Y:S01]  /*eef0*/  FADD.FTZ R186, R186, R3 ;  /* 0x00000003baba7221 */ /* 0x000fe20000010000 */
[----:B------:R-:W-:-:S03]  /*ef00*/  F2FP.F16.F32.PACK_AB R155, R191, R190 ;  /* 0x000000bebf9b723e */ /* 0x000fc600000000ff */
[----:B------:R-:W-:Y:S02]  /*ef10*/  FADD.FTZ R187, R187, R186 ;  /* 0x000000babbbb7221 */ /* 0x000fe40000010000 */
[----:B------:R-:W1:Y:S02]  /*ef20*/  MUFU.EX2 R154, R188 ;  /* 0x000000bc009a7308 */ /* 0x000e640000000800 */
[----:B------:R-:W-:-:S04]  /*ef30*/  FADD.FTZ R190, R190, R187 ;  /* 0x000000bbbebe7221 */ /* 0x000fc80000010000 */
[----:B------:R-:W-:Y:S01]  /*ef40*/  FADD.FTZ R191, R191, R190 ;  /* 0x000000bebfbf7221 */ /* 0x000fe20000010000 */
        /* <DEDUP_REMOVED lines=26> */
[----:B------:R-:W-:Y:S03]  /*f0f0*/  HGMMA.64x256x16.F32 R24, R152, gdesc[UR4].tnspB, R24, gsb0 ;  /* 0x43e0000498187df0 */ /* 0x000fe60008000818 */
[----:B------:R-:W-:Y:S02]  /*f100*/  WARPGROUP.DEPBAR.LE gsb0, 0x0 ;  /* 0x00008000000079c5 */ /* 0x000fe40000010000 */
[----:B--2---:R-:W-:Y:S05]  /*f110*/  @!P0 BRA `(.L_x_6069) ;  /* 0x0000000000048947 */ /* 0x004fea0003800000 */
[----:B------:R-:W-:Y:S01]  /*f120*/  BPT.TRAP 0x1 ;  /* 0x000000040000795c */ /* 0x000fe20000300000 */
.L_x_6069:
        /* <DEDUP_REMOVED lines=9> */
.L_x_6059:
[----:B------:R-:W-:-:S13]  /*f1c0*/  ISETP.GE.AND P1, PT, R9, RZ, PT ;  /* 0x000000ff0900720c */ /* 0x000fda0003f26270 */
[----:B------:R-:W-:Y:S05]  /*f1d0*/  @!P1 BRA `(.L_x_6071) ;  /* 0x0000002800449947 */ /* 0x000fea0003800000 */
[----:B------:R-:W-:Y:S01]  /*f1e0*/  IMAD.MOV.U32 R11, RZ, RZ, R8 ;  /* 0x000000ffff0b7224 */ /* 0x000fe200078e0008 */
[----:B------:R-:W-:-:S07]  /*f1f0*/  MOV R12, R0 ;  /* 0x00000000000c7202 */ /* 0x000fce0000000f00 */
.L_x_6082:
[----:B------:R-:W-:Y:S01]  /*f200*/  VIADD R18, R18, 0x1 ;  /* 0x0000000112127836 */ /* 0x000fe20000000000 */
[----:B------:R-:W-:Y:S05]  /*f210*/  YIELD ;  /* 0x0000000000007946 */ /* 0x000fea0003800000 */
[----:B------:R-:W-:-:S04]  /*f220*/  ISETP.NE.AND P1, PT, R18, 0x2, PT ;  /* 0x000000021200780c */ /* 0x000fc80003f25270 */
[----:B------:R-:W-:Y:S02]  /*f230*/  SEL R0, RZ, 0x1, P1 ;  /* 0x00000001ff007807 */ /* 0x000fe40000800000 */
[----:B------:R-:W-:Y:S02]  /*f240*/  SEL R18, R18, RZ, P1 ;  /* 0x000000ff12127207 */ /* 0x000fe40000800000 */
[----:B------:R-:W-:Y:S01]  /*f250*/  LOP3.LUT R207, R207, R0, RZ, 0x3c, !PT ;  /* 0x00000000cfcf7212 */ /* 0x000fe200078e3cff */
[----:B01----:R-:W-:Y:S06]  /*f260*/  @!P0 BRA `(.L_x_6072) ;  /* 0x0000000000048947 */ /* 0x003fec0003800000 */
[----:B------:R-:W-:Y:S01]  /*f270*/  BPT.TRAP 0x1 ;  /* 0x000000040000795c */ /* 0x000fe20000300000 */
.L_x_6072:
[----:B0-----:R-:W-:Y:S01]  /*f280*/  IMAD R10, R18, 0x8, R22 ;  /* 0x00000008120a7824 */ /* 0x001fe200078e0216 */
[----:B------:R-:W-:-:S04]  /*f290*/  SHF.L.U32 R0, R207, 0x1f, RZ ;  /* 0x0000001fcf007819 */ /* 0x000fc800000006ff */
[----:B------:R0:W1:Y:S01]  /*f2a0*/  SYNCS.PHASECHK.TRANS64.TRYWAIT P1, [R10+URZ+0x32430], R0 ;  /* 0x032430000a0075a7 */ /* 0x000062000802017f */
[----:B------:R-:W-:Y:S05]  /*f2b0*/  @!P0 BRA `(.L_x_6073) ;  /* 0x0000000000048947 */ /* 0x000fea0003800000 */
[----:B------:R-:W-:Y:S01]  /*f2c0*/  BPT.TRAP 0x1 ;  /* 0x000000040000795c */ /* 0x000fe20000300000 */
.L_x_6073:
[----:B------:R-:W2:Y:S01]  /*f2d0*/  LDL R7, [R1+0x68] ;  /* 0x0000680001077983 */ /* 0x000ea20000100800 */
[----:B------:R-:W-:Y:S02]  /*f2e0*/  IMAD.MOV.U32 R153, RZ, RZ, 0x40000040 ;  /* 0x40000040ff997424 */ /* 0x000fe400078e00ff */
[----:B--2---:R-:W-:Y:S01]  /*f2f0*/  IMAD R152, R18, 0x300, R7 ;  /* 0x0000030012987824 */ /* 0x004fe200078e0207 */
[----:B-1----:R-:W-:Y:S06]  /*f300*/  @P1 BRA `(.L_x_6074) ;  /* 0x0000000000081947 */ /* 0x002fec0003800000 */
[----:B------:R-:W1:Y:S02]  /*f310*/  SYNCS.PHASECHK.TRANS64.TRYWAIT P1, [R10+URZ+0x32430], R0 ;  /* 0x032430000a0075a7 */ /* 0x000e64000802017f */
[----:B-1----:R-:W-:Y:S05]  /*f320*/  @!P1 BRA `(.L_x_6075) ;  /* 0x000000ec00b89947 */ /* 0x002fea0003800000 */
.L_x_6074:
[----:B------:R-:W-:Y:S01]  /*f330*/  VIADD R20, R152, 0x2 ;  /* 0x0000000298147836 */ /* 0x000fe20000000000 */
[----:B------:R-:W2:Y:S01]  /*f340*/  LDL.64 R202, [R1+0x58] ;  /* 0x0000580001ca7983 */ /* 0x000ea20000100a00 */
[----:B------:R-:W-:Y:S01]  /*f350*/  IMAD.MOV.U32 R21, RZ, RZ, 0x40000040 ;  /* 0x40000040ff157424 */ /* 0x000fe200078e00ff */
[----:B------:R-:W-:Y:S05]  /*f360*/  WARPSYNC.ALL ;  /* 0x0000000000007948 */ /* 0x000fea0003800000 */
[----:B------:R-:W-:Y:S01]  /*f370*/  R2UR UR10, R20 ;  /* 0x00000000140a72ca */ /* 0x000fe200000e0000 */
[----:B------:R-:W3:Y:S01]  /*f380*/  LDL.64 R200, [R1+0x50] ;  /* 0x0000500001c87983 */ /* 0x000ee20000100a00 */
[----:B------:R-:W-:Y:S01]  /*f390*/  R2UR UR11, R21 ;  /* 0x00000000150b72ca */ /* 0x000fe200000e0000 */
[C---:B------:R-:W-:Y:S01]  /*f3a0*/  VIADD R14, R152.reuse, 0x4 ;  /* 0x00000004980e7836 */ /* 0x040fe20000000000 */
[C---:B------:R-:W-:Y:S01]  /*f3b0*/  R2UR UR6, R152.reuse ;  /* 0x00000000980672ca */ /* 0x040fe200000e0000 */
[----:B------:R-:W4:Y:S01]  /*f3c0*/  LDL.64 R20, [R1+0x60] ;  /* 0x0000600001147983 */ /* 0x000f220000100a00 */
[----:B------:R-:W-:Y:S01]  /*f3d0*/  R2UR UR7, R153 ;  /* 0x00000000990772ca */ /* 0x000fe200000e0000 */
[----:B------:R-:W-:Y:S01]  /*f3e0*/  VIADD R152, R152, 0x6 ;  /* 0x0000000698987836 */ /* 0x000fe20000000000 */
[----:B------:R-:W-:-:S02]  /*f3f0*/  R2UR UR4, R214 ;  /* 0x00000000d60472ca */ /* 0x000fc400000e0000 */
[----:B------:R-:W-:Y:S02]  /*f400*/  R2UR UR5, R215 ;  /* 0x00000000d70572ca */ /* 0x000fe400000e0000 */
[----:B------:R-:W-:Y:S02]  /*f410*/  MOV R153, 0x40000040 ;  /* 0x4000004000997802 */ /* 0x000fe40000000f00 */
[----:B------:R-:W-:Y:S02]  /*f420*/  R2UR UR18, R152 ;  /* 0x00000000981272ca */ /* 0x000fe400000e0000 */
[----:B------:R-:W-:Y:S02]  /*f430*/  R2UR UR19, R153 ;  /* 0x00000000991372ca */ /* 0x000fe400000e0000 */
[----:B------:R-:W-:-:S06]  /*f440*/  WARPGROUP.ARRIVE ;  /* 0x00000000000079c5 */ /* 0x000fcc0000000000 */
[----:B------:R-:W-:Y:S01]  /*f450*/  HGMMA.64x96x16.F32 R152, gdesc[UR4], RZ, !UPT, gsb0 ;  /* 0x01600000049879f0 */ /* 0x000fe2000c0008ff */
[----:B------:R-:W-:Y:S01]  /*f460*/  IMAD.MOV.U32 R15, RZ, RZ, 0x40000040 ;  /* 0x40000040ff0f7424 */ /* 0x000fe200078e00ff */
[----:B------:R-:W-:-:S04]  /*f470*/  R2UR UR14, R14 ;  /* 0x000000000e0e72ca */ /* 0x000fc800000e0000 */
[----:B------:R-:W-:Y:S01]  /*f480*/  R2UR UR15, R15 ;  /* 0x000000000f0f72ca */ /* 0x000fe200000e0000 */
[----:B------:R-:W-:Y:S02]  /*f490*/  WARPGROUP.DEPBAR.LE gsb0, 0x0 ;  /* 0x00008000000079c5 */ /* 0x000fe40000010000 */
[----:B------:R-:W-:Y:S01]  /*f4a0*/  WARPGROUP.ARRIVE ;  /* 0x00000000000079c5 */ /* 0x000fe20000000000 */
[----:B----4-:R-:W-:Y:S02]  /*f4b0*/  R2UR UR8, R20 ;  /* 0x00000000140872ca */ /* 0x010fe400000e0000 */
[----:B------:R-:W-:-:S13]  /*f4c0*/  R2UR UR9, R21 ;  /* 0x00000000150972ca */ /* 0x000fda00000e0000 */
[----:B------:R-:W-:Y:S01]  /*f4d0*/  HGMMA.64x96x16.F32 R152, gdesc[UR8], R152, gsb0 ;  /* 0x01600000089879f0 */ /* 0x000fe20008000898 */
[----:B--2---:R-:W-:Y:S02]  /*f4e0*/  R2UR UR12, R202 ;  /* 0x00000000ca0c72ca */ /* 0x004fe400000e0000 */
[----:B------:R-:W-:Y:S02]  /*f4f0*/  R2UR UR13, R203 ;  /* 0x00000000cb0d72ca */ /* 0x000fe400000e0000 */
[----:B---3--:R-:W-:Y:S02]  /*f500*/  R2UR UR16, R200 ;  /* 0x00000000c81072ca */ /* 0x008fe400000e0000 */
        /* <DEDUP_REMOVED lines=10> */
.L_x_6076:
[----:B------:R2:W3:Y:S01]  /*f5b0*/  SYNCS.PHASECHK.TRANS64.TRYWAIT P1, [R10+URZ+0x32450], R0 ;  /* 0x032450000a0075a7 */ /* 0x0004e2000802017f */
[----:B------:R-:W-:Y:S05]  /*f5c0*/  @!P0 BRA `(.L_x_6077) ;  /* 0x0000000000048947 */ /* 0x000fea0003800000 */
[----:B------:R-:W-:Y:S01]  /*f5d0*/  BPT.TRAP 0x1 ;  /* 0x000000040000795c */ /* 0x000fe20000300000 */
.L_x_6077:
[----:B---3--:R-:W-:Y:S05]  /*f5e0*/  @P1 BRA `(.L_x_6078) ;  /* 0x0000000000081947 */ /* 0x008fea0003800000 */
[----:B------:R-:W3:Y:S02]  /*f5f0*/  SYNCS.PHASECHK.TRANS64.TRYWAIT P1, [R10+URZ+0x32450], R0 ;  /* 0x032450000a0075a7 */ /* 0x000ee4000802017f */
[----:B---3--:R-:W-:Y:S05]  /*f600*/  @!P1 BRA `(.L_x_6079) ;  /* 0x000000ec00149947 */ /* 0x008fea0003800000 */
.L_x_6078:
[----:B------:R-:W4:Y:S04]  /*f610*/  LDL.64 R202, [R1+0x40] ;  /* 0x0000400001ca7983 */ /* 0x000f280000100a00 */
[----:B------:R-:W2:Y:S04]  /*f620*/  LDL.64 R200, [R1+0x38] ;  /* 0x0000380001c87983 */ /* 0x000ea80000100a00 */
        /* <DEDUP_REMOVED lines=10> */
[----:B------:R0:W-:Y:S01]  /*f6d0*/  STL.64 [R1+0xa8], R2 ;  /* 0x0000a80201007387 */ /* 0x0001e20000100a00 */
[----:B------:R-:W-:Y:S01]  /*f6e0*/  R2UR UR7, R15 ;  /* 0x000000000f0772ca */ /* 0x000fe200000e0000 */
[----:B------:R-:W-:-:S02]  /*f6f0*/  VIADD R20, R14, 0x2 ;  /* 0x000000020e147836 */ /* 0x000fc40000000000 */
[----:B------:R-:W-:Y:S01]  /*f700*/  IMAD.MOV.U32 R21, RZ, RZ, 0x40000040 ;  /* 0x40000040ff157424 */ /* 0x000fe200078e00ff */
[----:B0-----:R-:W2:Y:S09]  /*f710*/  LDL.64 R2, [R1+0x28] ;  /* 0x0000280001027983 */ /* 0x001eb20000100a00 */
[----:B------:R-:W-:Y:S01]  /*f720*/  HGMMA.64x96x16.F32 R152, gdesc[UR4], R152, gsb0 ;  /* 0x01600000049879f0 */ /* 0x000fe20008000898 */
[----:B------:R-:W-:-:S02]  /*f730*/  R2UR UR6, R20 ;  /* 0x00000000140672ca */ /* 0x000fc400000e0000 */
[----:B------:R-:W-:Y:S01]  /*f740*/  R2UR UR7, R21 ;  /* 0x00000000150772ca */ /* 0x000fe200000e0000 */
[----:B------:R-:W-:Y:S02]  /*f750*/  VIADD R20, R14, 0x4 ;  /* 0x000000040e147836 */ /* 0x000fe40000000000 */
[----:B------:R-:W-:Y:S01]  /*f760*/  IMAD.MOV.U32 R21, RZ, RZ, 0x40000040 ;  /* 0x40000040ff157424 */ /* 0x000fe200078e00ff */
[----:B------:R-:W-:Y:S02]  /*f770*/  WARPGROUP.DEPBAR.LE gsb0, 0x0 ;  /* 0x00008000000079c5 */ /* 0x000fe40000010000 */
[----:B------:R-:W-:Y:S01]  /*f780*/  WARPGROUP.ARRIVE ;  /* 0x00000000000079c5 */ /* 0x000fe20000000000 */
[----:B---3--:R-:W-:Y:S02]  /*f790*/  R2UR UR4, R8 ;  /* 0x00000000080472ca */ /* 0x008fe400000e0000 */
[----:B------:R-:W-:Y:S02]  /*f7a0*/  R2UR UR5, R9 ;  /* 0x00000000090572ca */ /* 0x000fe400000e0000 */
[----:B------:R-:W3:Y:S11]  /*f7b0*/  LDL.64 R8, [R1+0x30] ;  /* 0x0000300001087983 */ /* 0x000ef60000100a00 */
[----:B------:R-:W-:Y:S01]  /*f7c0*/  HGMMA.64x96x16.F32 R152, gdesc[UR4], R152, gsb0 ;  /* 0x01600000049879f0 */ /* 0x000fe20008000898 */
[----:B------:R-:W-:-:S02]  /*f7d0*/  R2UR UR6, R20 ;  /* 0x00000000140672ca */ /* 0x000fc400000e0000 */
[----:B------:R-:W-:Y:S02]  /*f7e0*/  R2UR UR7, R21 ;  /* 0x00000000150772ca */ /* 0x000fe400000e0000 */
[----:B----4-:R-:W-:Y:S02]  /*f7f0*/  R2UR UR4, R202 ;  /* 0x00000000ca0472ca */ /* 0x010fe400000e0000 */
[----:B------:R-:W-:Y:S01]  /*f800*/  R2UR UR5, R203 ;  /* 0x00000000cb0572ca */ /* 0x000fe200000e0000 */
[----:B------:R-:W-:Y:S01]  /*f810*/  VIADD R20, R14, 0x6 ;  /* 0x000000060e147836 */ /* 0x000fe20000000000 */
[----:B------:R-:W4:Y:S01]  /*f820*/  LDL.64 R202, [R1+0x8] ;  /* 0x0000080001ca7983 */ /* 0x000f220000100a00 */
[----:B------:R-:W-:Y:S01]  /*f830*/  IMAD.MOV.U32 R21, RZ, RZ, 0x40000040 ;  /* 0x40000040ff157424 */ /* 0x000fe200078e00ff */
[----:B------:R-:W-:Y:S02]  /*f840*/  WARPGROUP.DEPBAR.LE gsb0, 0x0 ;  /* 0x00008000000079c5 */ /* 0x000fe40000010000 */
[----:B------:R-:W-:-:S07]  /*f850*/  WARPGROUP.ARRIVE ;  /* 0x00000000000079c5 */ /* 0x000fce0000000000 */
[----:B------:R-:W-:Y:S01]  /*f860*/  HGMMA.64x96x16.F32 R152, gdesc[UR4], R152, gsb0 ;  /* 0x01600000049879f0 */ /* 0x000fe20008000898 */
[----:B--2---:R-:W-:Y:S02]  /*f870*/  R2UR UR4, R200 ;  /* 0x00000000c80472ca */ /* 0x004fe400000e0000 */
[----:B------:R-:W-:Y:S02]  /*f880*/  R2UR UR5, R201 ;  /* 0x00000000c90572ca */ /* 0x000fe400000e0000 */
[----:B------:R-:W2:Y:S01]  /*f890*/  LDL.64 R200, [R1+0x20] ;  /* 0x0000200001c87983 */ /* 0x000ea20000100a00 */
        /* <DEDUP_REMOVED lines=9> */
[----:B---3--:R-:W-:Y:S02]  /*f930*/  R2UR UR4, R8 ;  /* 0x00000000080472ca */ /* 0x008fe400000e0000 */
[----:B------:R-:W-:Y:S02]  /*f940*/  R2UR UR5, R9 ;  /* 0x00000000090572ca */ /* 0x000fe400000e0000 */
[----:B------:R-:W3:Y:S01]  /*f950*/  LDL.64 R8, [R1+0x18] ;  /* 0x0000180001087983 */ /* 0x000ee20000100a00 */
[----:B------:R-:W-:-:S02]  /*f960*/  WARPGROUP.DEPBAR.LE gsb0, 0x0 ;  /* 0x00008000000079c5 */ /* 0x000fc40000010000 */
[----:B------:R-:W-:-:S08]  /*f970*/  WARPGROUP.ARRIVE ;  /* 0x00000000000079c5 */ /* 0x000fd00000000000 */
[----:B------:R-:W-:Y:S01]  /*f980*/  HGMMA.64x96x16.F32 R152, gdesc[UR4], R152, gsb0 ;  /* 0x01600000049879f0 */ /* 0x000fe20008000898 */
[----:B------:R-:W-:Y:S01]  /*f990*/  VIADD R20, R14, 0x302 ;  /* 0x000003020e147836 */ /* 0x000fe20000000000 */
[----:B------:R-:W-:Y:S01]  /*f9a0*/  R2UR UR4, R2 ;  /* 0x00000000020472ca */ /* 0x000fe200000e0000 */
[----:B------:R-:W-:Y:S01]  /*f9b0*/  IMAD.MOV.U32 R21, RZ, RZ, 0x40000040 ;  /* 0x40000040ff157424 */ /* 0x000fe200078e00ff */
[----:B------:R-:W-:Y:S02]  /*f9c0*/  R2UR UR5, R3 ;  /* 0x00000000030572ca */ /* 0x000fe400000e0000 */
[----:B------:R-:W4:Y:S01]  /*f9d0*/  LDL.64 R2, [R1+0x10] ;  /* 0x0000100001027983 */ /* 0x000f220000100a00 */
        /* <DEDUP_REMOVED lines=9> */
[----:B--2---:R-:W-:Y:S02]  /*fa70*/  R2UR UR4, R200 ;  /* 0x00000000c80472ca */ /* 0x004fe400000e0000 */
[----:B------:R-:W-:Y:S01]  /*fa80*/  R2UR UR5, R201 ;  /* 0x00000000c90572ca */ /* 0x000fe200000e0000 */
[----:B------:R-:W-:Y:S01]  /*fa90*/  VIADD R20, R14, 0x306 ;  /* 0x000003060e147836 */ /* 0x000fe20000000000 */
[----:B------:R-:W2:Y:S01]  /*faa0*/  LDL.64 R200, [R1] ;  /* 0x0000000001c87983 */ /* 0x000ea20000100a00 */
        /* <DEDUP_REMOVED lines=11> */
[----:B------:R-:W-:Y:S01]  /*fb60*/  MOV R21, 0x40000040 ;  /* 0x4000004000157802 */ /* 0x000fe20000000f00 */
[----:B------:R0:W5:Y:S07]  /*fb70*/  LDL.LU R9, [R1+0xb0] ;  /* 0x0000b00001097983 */ /* 0x00016e0000300800 */
[----:B------:R-:W-:Y:S01]  /*fb80*/  HGMMA.64x96x16.F32 R152, gdesc[UR4], R152, gsb0 ;  /* 0x01600000049879f0 */ /* 0x000fe20008000898 */
[----:B------:R-:W-:-:S02]  /*fb90*/  R2UR UR6, R20 ;  /* 0x00000000140672ca */ /* 0x000fc400000e0000 */
[----:B------:R-:W-:Y:S02]  /*fba0*/  R2UR UR7, R21 ;  /* 0x00000000150772ca */ /* 0x000fe400000e0000 */
[----:B----4-:R-:W-:Y:S02]  /*fbb0*/  R2UR UR4, R2 ;  /* 0x00000000020472ca */ /* 0x010fe400000e0000 */
[----:B------:R-:W-:Y:S01]  /*fbc0*/  R2UR UR5, R3 ;  /* 0x00000000030572ca */ /* 0x000fe200000e0000 */
[----:B------:R-:W-:Y:S01]  /*fbd0*/  VIADD R20, R14, 0x602 ;  /* 0x000006020e147836 */ /* 0x000fe20000000000 */
[----:B------:R0:W5:Y:S01]  /*fbe0*/  LDL.LU.64 R2, [R1+0xa8] ;  /* 0x0000a80001027983 */ /* 0x0001620000300a00 */
        /* <DEDUP_REMOVED lines=62> */
[----:B------:R-:W2:Y:S01]  /*ffd0*/  S2R R203, SR_TID.X ;  /* 0x0000000000cb7919 */ /* 0x000ea20000002100 */
[----:B------:R-:W-:Y:S02]  /*ffe0*/  WARPGROUP.DEPBAR.LE gsb0, 0x0 ;  /* 0x00008000000079c5 */ /* 0x000fe40000010000 */
[----:B------:R-:W-:-:S09]  /*fff0*/  WARPGROUP.ARRIVE ;  /* 0x00000000000079c5 */ /* 0x000fd20000000000 */
[----:B------:R-:W-:Y:S01]  /*10000*/  HGMMA.64x96x16.F32 R152, gdesc[UR4], R152, gsb0 ;  /* 0x01600000049879f0 */ /* 0x000fe20008000898 */
[----:B--2---:R-:W-:-:S04]  /*10010*/  SHF.R.U32.HI R203, RZ, 0x7, R203 ;  /* 0x00000007ffcb7819 */ /* 0x004fc800000116cb */
[----:B------:R-:W-:Y:S01]  /*10020*/  IADD3 R7, -R203, 0xb, RZ ;  /* 0x0000000bcb077810 */ /* 0x000fe20007ffe1ff */
[----:B------:R-:W-:-:S04]  /*10030*/  WARPGROUP.DEPBAR.LE gsb0, 0x0 ;  /* 0x00008000000079c5 */ /* 0x000fc80000010000 */
[----:B------:R0:W-:Y:S06]  /*10040*/  BAR.ARV R7, 0x100 ;  /* 0x000400070000751d */ /* 0x0001ec0000002000 */
[----:B------:R-:W-:Y:S05]  /*10050*/  @!P0 BRA `(.L_x_6080) ;  /* 0x0000000000048947 */ /* 0x000fea0003800000 */
[----:B------:R-:W-:Y:S01]  /*10060*/  BPT.TRAP 0x1 ;  /* 0x000000040000795c */ /* 0x000fe20000300000 */
.L_x_6080:
[----:B-1----:R-:W-:Y:S01]  /*10070*/  FMNMX.FTZ R0, R152, R12, !PT ;  /* 0x0000000c98007209 */ /* 0x002fe20007810000 */
[----:B------:R-:W-:Y:S01]  /*10080*/  UMOV UR37, UR39 ;  /* 0x0000002700257c82 */ /* 0x000fe20008000000 */
[----:B------:R-:W-:Y:S02]  /*10090*/  IMAD.U32 R14, RZ, RZ, UR41 ;  /* 0x00000029ff0e7e24 */ /* 0x000fe4000f8e00ff */
[----:B------:R-:W-:Y:S01]  /*100a0*/  FMNMX.FTZ R0, R153, R0, !PT ;  /* 0x0000000099007209 */ /* 0x000fe20007810000 */
[----:B------:R-:W-:-:S03]  /*100b0*/  IMAD.MOV.U32 R15, RZ, RZ, 0x40000040 ;  /* 0x40000040ff0f7424 */ /* 0x000fc600078e00ff */
        /* <DEDUP_REMOVED lines=26> */
[C---:B------:R-:W-:Y:S01]  /*10260*/  FMUL.FTZ R8, R0.reuse, UR37 ;  /* 0x0000002500087c20 */ /* 0x040fe20008410000 */
[----:B------:R-:W-:-:S03]  /*10270*/  FADD.FTZ R12, -R0, R12 ;  /* 0x0000000c000c7221 */ /* 0x000fc60000010100 */
        /* <DEDUP_REMOVED lines=26> */
[----:B------:R-:W-:Y:S02]  /*10420*/  MUFU.EX2 R152, R152 ;  /* 0x0000009800987308 */ /* 0x000fe40000000800 */
[----:B------:R-:W-:-:S04]  /*10430*/  FMNMX.FTZ R8, R155, R8, !PT ;  /* 0x000000089b087209 */ /* 0x000fc80007810000 */
[----:B------:R-:W-:Y:S02]  /*10440*/  FMNMX.FTZ R8, R158, R8, !PT ;  /* 0x000000089e087209 */ /* 0x000fe40007810000 */
[----:B------:R-:W1:Y:S02]  /*10450*/  MUFU.EX2 R12, R12 ;  /* 0x0000000c000c7308 */ /* 0x000e640000000800 */
[----:B------:R-:W-:-:S04]  /*10460*/  FMNMX.FTZ R8, R159, R8, !PT ;  /* 0x000000089f087209 */ /* 0x000fc80007810000 */
[----:B------:R-:W-:Y:S02]  /*10470*/  FMNMX.FTZ R8, R162, R8, !PT ;  /* 0x00000008a2087209 */ /* 0x000fe40007810000 */
[----:B------:R-:W2:Y:S02]  /*10480*/  MUFU.EX2 R153, R153 ;  /* 0x0000009900997308 */ /* 0x000ea40000000800 */
[----:B------:R-:W-:-:S04]  /*10490*/  FMNMX.FTZ R8, R163, R8, !PT ;  /* 0x00000008a3087209 */ /* 0x000fc80007810000 */
[----:B------:R-:W-:Y:S02]  /*104a0*/  FMNMX.FTZ R8, R166, R8, !PT ;  /* 0x00000008a6087209 */ /* 0x000fe40007810000 */
[----:B------:R-:W-:Y:S01]  /*104b0*/  MUFU.EX2 R156, R156 ;  /* 0x0000009c009c7308 */ /* 0x000fe20000000800 */
[----:B-1----:R-:W-:Y:S01]  /*104c0*/  FFMA.FTZ R6, R12, R6, R152 ;  /* 0x000000060c067223 */ /* 0x002fe20000010098 */
[----:B------:R-:W-:Y:S01]  /*104d0*/  FMNMX.FTZ R8, R167, R8, !PT ;  /* 0x00000008a7087209 */ /* 0x000fe20007810000 */
[-C--:B------:R-:W-:Y:S01]  /*104e0*/  FMUL.FTZ R24, R24, R12.reuse ;  /* 0x0000000c18187220 */ /* 0x080fe20000410000 */
[-C--:B------:R-:W-:Y:S01]  /*104f0*/  FMUL.FTZ R25, R25, R12.reuse ;  /* 0x0000000c19197220 */ /* 0x080fe20000410000 */
[----:B------:R-:W-:Y:S01]  /*10500*/  FMUL.FTZ R28, R28, R12 ;  /* 0x0000000c1c1c7220 */ /* 0x000fe20000410000 */
[----:B------:R-:W-:Y:S01]  /*10510*/  FMNMX.FTZ R8, R170, R8, !PT ;  /* 0x00000008aa087209 */ /* 0x000fe20007810000 */
[-C--:B------:R-:W-:Y:S01]  /*10520*/  FMUL.FTZ R29, R29, R12.reuse ;  /* 0x0000000c1d1d7220 */ /* 0x080fe20000410000 */
[----:B------:R-:W1:Y:S01]  /*10530*/  MUFU.EX2 R157, R157 ;  /* 0x0000009d009d7308 */ /* 0x000e620000000800 */
        /* <DEDUP_REMOVED lines=62> */
[----:B------:R-:W3:Y:S01]  /*10920*/  SHFL.BFLY PT, R13, R8, 0x2, 0x1f ;  /* 0x0c401f00080d7f89 */ /* 0x000ee200000e0000 */
        /* <DEDUP_REMOVED lines=13> */
[----:B------:R-:W-:Y:S01]  /*10a00*/  IMAD.MOV.U32 R12, RZ, RZ, 0xc00 ;  /* 0x00000c00ff0c7424 */ /* 0x000fe200078e00ff */
[----:B--2---:R-:W-:Y:S01]  /*10a10*/  F2FP.F16.F32.PACK_AB R200, R153, R152 ;  /* 0x0000009899c8723e */ /* 0x004fe200000000ff */
[----:B------:R-:W2:Y:S01]  /*10a20*/  MUFU.EX2 R160, R160 ;  /* 0x000000a000a07308 */ /* 0x000ea20000000800 */
[----:B-1----:R-:W-:Y:S01]  /*10a30*/  F2FP.F16.F32.PACK_AB R202, R157, R156 ;  /* 0x0000009c9dca723e */ /* 0x002fe200000000ff */
[----:B------:R-:W-:-:S02]  /*10a40*/  IMAD R12, R18, R12, UR38 ;  /* 0x00000026120c7e24 */ /* 0x000fc4000f8e020c */
[----:B------:R-:W-:-:S03]  /*10a50*/  FADD.FTZ R6, R153, R6 ;  /* 0x0000000699067221 */ /* 0x000fc60000010000 */
[----:B------:R-:W-:Y:S01]  /*10a60*/  R2UR UR6, R12 ;  /* 0x000000000c0672ca */ /* 0x000fe200000e0000 */
[----:B------:R-:W1:Y:S01]  /*10a70*/  MUFU.EX2 R161, R161 ;  /* 0x000000a100a17308 */ /* 0x000e620000000800 */
[----:B---3--:R-:W-:Y:S01]  /*10a80*/  FMNMX.FTZ R8, R8, R13, !PT ;  /* 0x0000000d08087209 */ /* 0x008fe20007810000 */
[----:B------:R-:W-:-:S04]  /*10a90*/  FADD.FTZ R6, R156, R6 ;  /* 0x000000069c067221 */ /* 0x000fc80000010000 */
[----:B------:R-:W3:Y:S01]  /*10aa0*/  SHFL.BFLY PT, R13, R8, 0x1, 0x1f ;  /* 0x0c201f00080d7f89 */ /* 0x000ee200000e0000 */
[----:B------:R-:W-:Y:S01]  /*10ab0*/  FADD.FTZ R6, R157, R6 ;  /* 0x000000069d067221 */ /* 0x000fe20000010000 */
[----:B------:R-:W-:Y:S03]  /*10ac0*/  MUFU.EX2 R165, R165 ;  /* 0x000000a500a57308 */ /* 0x000fe60000000800 */
[----:B--2---:R-:W-:-:S05]  /*10ad0*/  FADD.FTZ R6, R160, R6 ;  /* 0x00000006a0067221 */ /* 0x004fca0000010000 */
[----:B------:R-:W-:Y:S01]  /*10ae0*/  MUFU.EX2 R169, R169 ;  /* 0x000000a900a97308 */ /* 0x000fe20000000800 */
[----:B-1----:R-:W-:-:S07]  /*10af0*/  FADD.FTZ R6, R161, R6 ;  /* 0x00000006a1067221 */ /* 0x002fce0000010000 */
[----:B------:R-:W-:Y:S01]  /*10b00*/  MUFU.EX2 R173, R173 ;  /* 0x000000ad00ad7308 */ /* 0x000fe20000000800 */
[----:B---3--:R-:W-:-:S07]  /*10b10*/  FMNMX.FTZ R8, R8, R13, !PT ;  /* 0x0000000d08087209 */ /* 0x008fce0007810000 */
[----:B------:R-:W-:Y:S01]  /*10b20*/  MUFU.EX2 R156, R176 ;  /* 0x000000b0009c7308 */ /* 0x000fe20000000800 */
[C---:B------:R-:W-:Y:S01]  /*10b30*/  FMUL.FTZ R13, R8.reuse, UR37 ;  /* 0x00000025080d7c20 */ /* 0x040fe20008410000 */
[----:B------:R-:W-:-:S03]  /*10b40*/  FADD.FTZ R11, -R8, R11 ;  /* 0x0000000b080b7221 */ /* 0x000fc60000010100 */
        /* <DEDUP_REMOVED lines=28> */
[----:B------:R-:W2:Y:S01]  /*10d10*/  MUFU.EX2 R155, R155 ;  /* 0x0000009b009b7308 */ /* 0x000ea20000000800 */
[----:B-1---5:R-:W-:Y:S01]  /*10d20*/  FFMA.FTZ R3, R11, R3, R154 ;  /* 0x000000030b037223 */ /* 0x022fe2000001009a */
        /* <DEDUP_REMOVED lines=66> */
[----:B------:R-:W1:Y:S01]  /*11150*/  MUFU.EX2 R158, R158 ;  /* 0x0000009e009e7308 */ /* 0x000e620000000800 */
[C---:B--2---:R-:W-:Y:S01]  /*11160*/  F2FP.F16.F32.PACK_AB R201, R155.reuse, R154 ;  /* 0x0000009a9bc9723e */ /* 0x044fe200000000ff */
[----:B------:R2:W-:Y:S01]  /*11170*/  SYNCS.ARRIVE.TRANS64.RED.A1T0 RZ, [R13+URZ], RZ ;  /* 0x000000ff0dff79a7 */ /* 0x0005e2000810043f */
[----:B------:R-:W-:Y:S01]  /*11180*/  VIADD R14, R12, 0x80 ;  /* 0x000000800c0e7836 */ /* 0x000fe20000000000 */
[----:B------:R3:W-:Y:S01]  /*11190*/  BAR.SYNC.DEFER_BLOCKING R11, 0x100 ;  /* 0x0004000b0000751d */ /* 0x0007e20000010000 */
[----:B------:R-:W-:-:S05]  /*111a0*/  FADD.FTZ R3, R155, R3 ;  /* 0x000000039b037221 */ /* 0x000fca0000010000 */
[----:B------:R-:W4:Y:S01]  /*111b0*/  MUFU.EX2 R219, R159 ;  /* 0x0000009f00db7308 */ /* 0x000f220000000800 */
[----:B--2---:R-:W-:-:S04]  /*111c0*/  MOV R13, 0x40000040 ;  /* 0x40000040000d7802 */ /* 0x004fc80000000f00 */
[----:B------:R-:W-:Y:S01]  /*111d0*/  R2UR UR7, R13 ;  /* 0x000000000d0772ca */ /* 0x000fe200000e0000 */
[----:B-1----:R-:W-:Y:S02]  /*111e0*/  FADD.FTZ R3, R158, R3 ;  /* 0x000000039e037221 */ /* 0x002fe40000010000 */
[----:B---3--:R1:W2:Y:S08]  /*111f0*/  MUFU.EX2 R11, R164 ;  /* 0x000000a4000b7308 */ /* 0x0082b00000000800 */
[----:B------:R3:W-:Y:S01]  /*11200*/  MUFU.EX2 R21, R166 ;  /* 0x000000a600157308 */ /* 0x0007e20000000800 */
[C---:B----4-:R-:W-:Y:S01]  /*11210*/  F2FP.F16.F32.PACK_AB R203, R219.reuse, R158 ;  /* 0x0000009edbcb723e */ /* 0x050fe200000000ff */
[----:B------:R-:W-:Y:S01]  /*11220*/  FADD.FTZ R3, R219, R3 ;  /* 0x00000003db037221 */ /* 0x000fe20000010000 */
[----:B-1----:R-:W-:-:S02]  /*11230*/  F2FP.F16.F32.PACK_AB R164, R161, R160 ;  /* 0x000000a0a1a4723e */ /* 0x002fc400000000ff */
[----:B------:R-:W-:-:S03]  /*11240*/  WARPGROUP.ARRIVE ;  /* 0x00000000000079c5 */ /* 0x000fc60000000000 */
[----:B------:R-:W1:Y:S01]  /*11250*/  MUFU.EX2 R20, R167 ;  /* 0x000000a700147308 */ /* 0x000e620000000800 */
[----:B--2---:R-:W-:Y:S01]  /*11260*/  FADD.FTZ R6, R11, R6 ;  /* 0x000000060b067221 */ /* 0x004fe20000010000 */
[C---:B---3--:R-:W-:Y:S01]  /*11270*/  F2FP.F16.F32.PACK_AB R166, R165.reuse, R11 ;  /* 0x0000000ba5a6723e */ /* 0x048fe200000000ff */
[----:B------:R-:W-:Y:S01]  /*11280*/  HGMMA.64x256x16.F32 R24, R200, gdesc[UR4].tnspB, R24, gsb0 ;  /* 0x43e00004c8187df0 */ /* 0x000fe20008000818 */
[----:B------:R-:W-:Y:S01]  /*11290*/  R2UR UR6, R14 ;  /* 0x000000000e0672ca */ /* 0x000fe200000e0000 */
[----:B------:R-:W-:Y:S01]  /*112a0*/  FADD.FTZ R6, R165, R6 ;  /* 0x00000006a5067221 */ /* 0x000fe20000010000 */
[----:B------:R-:W-:Y:S01]  /*112b0*/  R2UR UR7, R15 ;  /* 0x000000000f0772ca */ /* 0x000fe200000e0000 */
[----:B------:R-:W-:Y:S01]  /*112c0*/  VIADD R14, R12, 0x100 ;  /* 0x000001000c0e7836 */ /* 0x000fe20000000000 */
[----:B------:R-:W2:Y:S01]  /*112d0*/  MUFU.EX2 R160, R168 ;  /* 0x000000a800a07308 */ /* 0x000ea20000000800 */
[----:B------:R-:W-:-:S07]  /*112e0*/  IMAD.MOV.U32 R15, RZ, RZ, 0x40000040 ;  /* 0x40000040ff0f7424 */ /* 0x000fce00078e00ff */
[----:B------:R-:W-:Y:S01]  /*112f0*/  MUFU.EX2 R11, R170 ;  /* 0x000000aa000b7308 */ /* 0x000fe20000000800 */
[----:B-1----:R-:W-:-:S07]  /*11300*/  F2FP.F16.F32.PACK_AB R167, R20, R21 ;  /* 0x0000001514a7723e */ /* 0x002fce00000000ff */
[----:B------:R-:W1:Y:S01]  /*11310*/  MUFU.EX2 R13, R171 ;  /* 0x000000ab000d7308 */ /* 0x000e620000000800 */
[----:B--2---:R-:W-:Y:S01]  /*11320*/  FADD.FTZ R6, R160, R6 ;  /* 0x00000006a0067221 */ /* 0x004fe20000010000 */
[----:B------:R-:W-:-:S03]  /*11330*/  F2FP.F16.F32.PACK_AB R160, R169, R160 ;  /* 0x000000a0a9a0723e */ /* 0x000fc600000000ff */
[----:B------:R-:W-:-:S03]  /*11340*/  FADD.FTZ R6, R169, R6 ;  /* 0x00000006a9067221 */ /* 0x000fc60000010000 */
[----:B------:R-:W-:Y:S08]  /*11350*/  MUFU.EX2 R174, R174 ;  /* 0x000000ae00ae7308 */ /* 0x000ff00000000800 */
[----:B------:R-:W-:Y:S01]  /*11360*/  MUFU.EX2 R175, R175 ;  /* 0x000000af00af7308 */ /* 0x000fe20000000800 */
[----:B-1----:R-:W-:-:S07]  /*11370*/  F2FP.F16.F32.PACK_AB R161, R13, R11 ;  /* 0x0000000b0da1723e */ /* 0x002fce00000000ff */
[----:B------:R-:W-:Y:S08]  /*11380*/  MUFU.EX2 R177, R177 ;  /* 0x000000b100b17308 */ /* 0x000ff00000000800 */
[----:B------:R-:W-:Y:S08]  /*11390*/  MUFU.EX2 R158, R180 ;  /* 0x000000b4009e7308 */ /* 0x000ff00000000800 */
[----:B------:R-:W-:Y:S08]  /*113a0*/  MUFU.EX2 R181, R181 ;  /* 0x000000b500b57308 */ /* 0x000ff00000000800 */
[----:B------:R-:W-:Y:S08]  /*113b0*/  MUFU.EX2 R178, R178 ;  /* 0x000000b200b27308 */ /* 0x000ff00000000800 */
[----:B------:R-:W1:Y:S08]  /*113c0*/  MUFU.EX2 R179, R179 ;  /* 0x000000b300b37308 */ /* 0x000e700000000800 */
[----:B------:R-:W-:Y:S08]  /*113d0*/  MUFU.EX2 R182, R182 ;  /* 0x000000b600b67308 */ /* 0x000ff00000000800 */
[----:B------:R-:W2:Y:S01]  /*113e0*/  MUFU.EX2 R183, R183 ;  /* 0x000000b700b77308 */ /* 0x000ea20000000800 */
[----:B-1----:R-:W-:-:S07]  /*113f0*/  F2FP.F16.F32.PACK_AB R157, R179, R178 ;  /* 0x000000b2b39d723e */ /* 0x002fce00000000ff */
[----:B------:R-:W-:Y:S08]  /*11400*/  MUFU.EX2 R152, R184 ;  /* 0x000000b800987308 */ /* 0x000ff00000000800 */
[----:B------:R-:W-:Y:S01]  /*11410*/  MUFU.EX2 R185, R185 ;  /* 0x000000b900b97308 */ /* 0x000fe20000000800 */
[----:B--2---:R-:W-:-:S07]  /*11420*/  F2FP.F16.F32.PACK_AB R159, R183, R182 ;  /* 0x000000b6b79f723e */ /* 0x004fce00000000ff */
        /* <DEDUP_REMOVED lines=16> */
[----:B-1----:R-:W-:-:S02]  /*11530*/  F2FP.F16.F32.PACK_AB R169, R195, R194 ;  /* 0x000000c2c3a9723e */ /* 0x002fc400000000ff */
[----:B--2---:R-:W-:Y:S01]  /*11540*/  F2FP.F16.F32.PACK_AB R171, R199, R198 ;  /* 0x000000c6c7ab723e */ /* 0x004fe200000000ff */
[----:B------:R-:W-:-:S04]  /*11550*/  WARPGROUP.DEPBAR.LE gsb0, 0x0 ;  /* 0x00008000000079c5 */ /* 0x000fc80000010000 */
[----:B------:R-:W1:Y:S08]  /*11560*/  MUFU.EX2 R201, R162 ;  /* 0x000000a200c97308 */ /* 0x000e700000000800 */
[----:B------:R2:W3:Y:S08]  /*11570*/  MUFU.EX2 R200, R163 ;  /* 0x000000a300c87308 */ /* 0x0004f00000000800 */
[----:B------:R-:W4:Y:S01]  /*11580*/  MUFU.EX2 R162, R172 ;  /* 0x000000ac00a27308 */ /* 0x000f220000000800 */
[----:B--2---:R-:W-:Y:S01]  /*11590*/  F2FP.F16.F32.PACK_AB R163, R175, R174 ;  /* 0x000000aeafa3723e */ /* 0x004fe200000000ff */
[----:B-1----:R-:W-:Y:S01]  /*115a0*/  FADD.FTZ R3, R201, R3 ;  /* 0x00000003c9037221 */ /* 0x002fe20000010000 */
[----:B---3--:R-:W-:-:S03]  /*115b0*/  F2FP.F16.F32.PACK_AB R165, R200, R201 ;  /* 0x000000c9c8a5723e */ /* 0x008fc600000000ff */
[----:B------:R-:W-:Y:S01]  /*115c0*/  FADD.FTZ R3, R200, R3 ;  /* 0x00000003c8037221 */ /* 0x000fe20000010000 */
[----:B------:R-:W-:-:S03]  /*115d0*/  WARPGROUP.ARRIVE ;  /* 0x00000000000079c5 */ /* 0x000fc60000000000 */
[----:B------:R-:W-:Y:S01]  /*115e0*/  FADD.FTZ R3, R21, R3 ;  /* 0x0000000315037221 */ /* 0x000fe20000010000 */
[----:B----4-:R-:W-:Y:S01]  /*115f0*/  FADD.FTZ R6, R162, R6 ;  /* 0x00000006a2067221 */ /* 0x010fe20000010000 */
[C---:B------:R-:W-:Y:S01]  /*11600*/  F2FP.F16.F32.PACK_AB R162, R173.reuse, R162 ;  /* 0x000000a2ada2723e */ /* 0x040fe200000000ff */
[----:B------:R-:W-:Y:S01]  /*11610*/  HGMMA.64x256x16.F32 R24, R164, gdesc[UR4].tnspB, R24, gsb0 ;  /* 0x43e00004a4187df0 */ /* 0x000fe20008000818 */
[----:B------:R-:W-:Y:S01]  /*11620*/  R2UR UR6, R14 ;  /* 0x000000000e0672ca */ /* 0x000fe200000e0000 */
[----:B------:R-:W-:Y:S01]  /*11630*/  FADD.FTZ R6, R173, R6 ;  /* 0x00000006ad067221 */ /* 0x000fe20000010000 */
[----:B------:R-:W-:Y:S01]  /*11640*/  R2UR UR7, R15 ;  /* 0x000000000f0772ca */ /* 0x000fe200000e0000 */
[----:B------:R-:W-:Y:S02]  /*11650*/  VIADD R14, R12, 0x180 ;  /* 0x000001800c0e7836 */ /* 0x000fe40000000000 */
[----:B------:R-:W-:Y:S01]  /*11660*/  FADD.FTZ R3, R20, R3 ;  /* 0x0000000314037221 */ /* 0x000fe20000010000 */
[----:B------:R-:W-:Y:S01]  /*11670*/  FADD.FTZ R6, R156, R6 ;  /* 0x000000069c067221 */ /* 0x000fe20000010000 */
[----:B------:R-:W-:Y:S01]  /*11680*/  IMAD.MOV.U32 R15, RZ, RZ, 0x40000040 ;  /* 0x40000040ff0f7424 */ /* 0x000fe200078e00ff */
[----:B------:R-:W-:Y:S01]  /*11690*/  F2FP.F16.F32.PACK_AB R156, R177, R156 ;  /* 0x0000009cb19c723e */ /* 0x000fe200000000ff */
[----:B------:R-:W-:Y:S01]  /*116a0*/  FADD.FTZ R3, R11, R3 ;  /* 0x000000030b037221 */ /* 0x000fe20000010000 */
[----:B------:R-:W-:-:S03]  /*116b0*/  FADD.FTZ R6, R177, R6 ;  /* 0x00000006b1067221 */ /* 0x000fc60000010000 */
[----:B------:R-:W-:Y:S01]  /*116c0*/  FADD.FTZ R3, R13, R3 ;  /* 0x000000030d037221 */ /* 0x000fe20000010000 */
[----:B------:R-:W-:Y:S01]  /*116d0*/  FADD.FTZ R6, R158, R6 ;  /* 0x000000069e067221 */ /* 0x000fe20000010000 */
[C---:B------:R-:W-:Y:S02]  /*116e0*/  F2FP.F16.F32.PACK_AB R158, R181.reuse, R158 ;  /* 0x0000009eb59e723e */ /* 0x040fe400000000ff */
        /* <DEDUP_REMOVED lines=22> */
[----:B------:R-:W-:-:S04]  /*11850*/  FADD.FTZ R191, R191, R190 ;  /* 0x000000bebfbf7221 */ /* 0x000fc80000010000 */
[----:B------:R-:W-:-:S04]  /*11860*/  FADD.FTZ R194, R194, R191 ;  /* 0x000000bfc2c27221 */ /* 0x000fc80000010000 */
[----:B------:R-:W-:-:S04]  /*11870*/  FADD.FTZ R195, R195, R194 ;  /* 0x000000c2c3c37221 */ /* 0x000fc80000010000 */
[----:B------:R-:W-:-:S04]  /*11880*/  FADD.FTZ R198, R198, R195 ;  /* 0x000000c3c6c67221 */ /* 0x000fc80000010000 */
[----:B------:R-:W-:Y:S01]  /*11890*/  FADD.FTZ R3, R199, R198 ;  /* 0x000000c6c7037221 */ /* 0x000fe20000010000 */
[----:B------:R-:W-:Y:S02]  /*118a0*/  WARPGROUP.DEPBAR.LE gsb0, 0x0 ;  /* 0x00008000000079c5 */ /* 0x000fe40000010000 */
[----:B------:R-:W-:-:S06]  /*118b0*/  WARPGROUP.ARRIVE ;  /* 0x00000000000079c5 */ /* 0x000fcc0000000000 */
[----:B------:R-:W-:Y:S01]  /*118c0*/  HGMMA.64x256x16.F32 R24, R160, gdesc[UR4].tnspB, R24, gsb0 ;  /* 0x43e00004a0187df0 */ /* 0x000fe20008000818 */
[----:B------:R-:W-:Y:S01]  /*118d0*/  R2UR UR6, R14 ;  /* 0x000000000e0672ca */ /* 0x000fe200000e0000 */
[----:B------:R-:W-:Y:S01]  /*118e0*/  VIADD R14, R12, 0x200 ;  /* 0x000002000c0e7836 */ /* 0x000fe20000000000 */
[----:B------:R-:W-:Y:S02]  /*118f0*/  R2UR UR7, R15 ;  /* 0x000000000f0772ca */ /* 0x000fe400000e0000 */
[----:B------:R-:W-:Y:S01]  /*11900*/  MOV R15, 0x40000040 ;  /* 0x40000040000f7802 */ /* 0x000fe20000000f00 */
        /* <DEDUP_REMOVED lines=19> */
[----:B------:R-:W-:Y:S05]  /*11a40*/  @!P0 BRA `(.L_x_6081) ;  /* 0x0000000000048947 */ /* 0x000fea0003800000 */
[----:B------:R-:W-:Y:S01]  /*11a50*/  BPT.TRAP 0x1 ;  /* 0x000000040000795c */ /* 0x000fe20000300000 */
.L_x_6081:
[C---:B------:R-:W-:Y:S01]  /*11a60*/  ISETP.GT.AND P1, PT, R9.reuse, RZ, PT ;  /* 0x000000ff0900720c */ /* 0x040fe20003f24270 */
        /* <DEDUP_REMOVED lines=8> */
.L_x_6071:
[----:B------:R-:W2:Y:S01]  /*11af0*/  LDL.LU R172, [R1+0x98] ;  /* 0x0000980001ac7983 */ /* 0x000ea20000300800 */
[----:B------:R-:W-:Y:S05]  /*11b00*/  WARPSYNC.ALL ;  /* 0x0000000000007948 */ /* 0x000fea0003800000 */
[----:B------:R-:W3:Y:S01]  /*11b10*/  SHFL.BFLY PT, R5, R6, 0x2, 0x1f ;  /* 0x0c401f0006057f89 */ /* 0x000ee200000e0000 */
[----:B------:R-:W-:Y:S01]  /*11b20*/  IADD3 R18, R18, 0x1, RZ ;  /* 0x0000000112127810 */ /* 0x000fe20007ffe0ff */
[----:B------:R-:W-:Y:S01]  /*11b30*/  IMAD.U32 R20, RZ, RZ, UR37 ;  /* 0x00000025ff147e24 */ /* 0x000fe2000f8e00ff */
[----:B------:R4:W-:Y:S08]  /*11b40*/  BAR.ARV R7, 0x100 ;  /* 0x000400070000751d */ /* 0x0009f00000002000 */
[----:B------:R-:W-:Y:S06]  /*11b50*/  BAR.ARV 0x8, 0x180 ;  /* 0x0206000000007b1d */ /* 0x000fec0000002000 */
[----:B------:R-:W-:Y:S01]  /*11b60*/  ISETP.NE.AND P0, PT, R18, 0x2, PT ;  /* 0x000000021200780c */ /* 0x000fe20003f05270 */
[----:B01----:R-:W0:Y:S01]  /*11b70*/  SHFL.BFLY PT, R10, R3, 0x2, 0x1f ;  /* 0x0c401f00030a7f89 */ /* 0x003e2200000e0000 */
[----:B------:R-:W-:-:S02]  /*11b80*/  PLOP3.LUT P1, PT, PT, PT, PT, 0x8, 0x0 ;  /* 0x000000000000781c */ /* 0x000fc40003f2e170 */
[----:B------:R-:W-:Y:S01]  /*11b90*/  SEL R18, R18, RZ, P0 ;  /* 0x000000ff12127207 */ /* 0x000fe20000000000 */
[----:B---3--:R-:W-:Y:S01]  /*11ba0*/  FADD.FTZ R4, R5, R6 ;  /* 0x0000000605047221 */ /* 0x008fe20000010000 */
[----:B------:R-:W-:Y:S02]  /*11bb0*/  IMAD.MOV.U32 R5, RZ, RZ, RZ ;  /* 0x000000ffff057224 */ /* 0x000fe400078e00ff */
[----:B------:R-:W-:Y:S02]  /*11bc0*/  IMAD.MOV.U32 R6, RZ, RZ, -0x800000 ;  /* 0xff800000ff067424 */ /* 0x000fe400078e00ff */
[----:B------:R-:W1:Y:S01]  /*11bd0*/  SHFL.BFLY PT, R9, R4, 0x1, 0x1f ;  /* 0x0c201f0004097f89 */ /* 0x000e6200000e0000 */
[----:B0-----:R-:W-:Y:S01]  /*11be0*/  FADD.FTZ R11, R10, R3 ;  /* 0x000000030a0b7221 */ /* 0x001fe20000010000 */
[----:B------:R-:W-:-:S04]  /*11bf0*/  IMAD.MOV.U32 R3, RZ, RZ, RZ ;  /* 0x000000ffff037224 */ /* 0x000fc800078e00ff */
[----:B------:R-:W0:Y:S01]  /*11c00*/  SHFL.BFLY PT, R10, R11, 0x1, 0x1f ;  /* 0x0c201f000b0a7f89 */ /* 0x000e2200000e0000 */
[----:B-1----:R-:W-:Y:S01]  /*11c10*/  FADD.FTZ R9, R4, R9 ;  /* 0x0000000904097221 */ /* 0x002fe20000010000 */
[----:B------:R-:W-:-:S04]  /*11c20*/  SEL R4, RZ, 0x1, P0 ;  /* 0x00000001ff047807 */ /* 0x000fc80000000000 */
[----:B------:R-:W-:Y:S02]  /*11c30*/  FSETP.NE.FTZ.AND P2, PT, R9, RZ, PT ;  /* 0x000000ff0900720b */ /* 0x000fe40003f55000 */
[----:B------:R-:W-:-:S11]  /*11c40*/  LOP3.LUT R207, R207, R4, RZ, 0x3c, !PT ;  /* 0x00000004cfcf7212 */ /* 0x000fd600078e3cff */
[----:B------:R-:W1:Y:S01]  /*11c50*/  @P2 MUFU.RCP R5, R9 ;  /* 0x0000000900052308 */ /* 0x000e620000001000 */
[----:B0-----:R-:W-:-:S05]  /*11c60*/  FADD.FTZ R10, R11, R10 ;  /* 0x0000000a0b0a7221 */ /* 0x001fca0000010000 */
[----:B------:R-:W-:Y:S02]  /*11c70*/  FSETP.NE.FTZ.AND P3, PT, R10, RZ, PT ;  /* 0x000000ff0a00720b */ /* 0x000fe40003f75000 */
[----:B------:R-:W0:Y:S01]  /*11c80*/  @P2 MUFU.LG2 R21, R9 ;  /* 0x0000000900152308 */ /* 0x000e220000000c00 */
[-C--:B-1----:R-:W-:Y:S01]  /*11c90*/  FMUL.FTZ R173, R100, R5.reuse ;  /* 0x0000000564ad7220 */ /* 0x082fe20000410000 */
[----:B------:R-:W-:Y:S02]  /*11ca0*/  IMAD.U32 R100, RZ, RZ, UR37 ;  /* 0x00000025ff647e24 */ /* 0x000fe4000f8e00ff */
[----:B------:R-:W-:-:S07]  /*11cb0*/  FMUL.FTZ R158, R40, R5 ;  /* 0x00000005289e7220 */ /* 0x000fce0000410000 */
[----:B------:R-:W1:Y:S01]  /*11cc0*/  @P3 MUFU.RCP R3, R10 ;  /* 0x0000000a00033308 */ /* 0x000e620000001000 */
[----:B------:R-:W-:Y:S01]  /*11cd0*/  @P3 FMUL.FTZ R20, R20, 0.69314718246459960938 ;  /* 0x3f31721814143820 */ /* 0x000fe20000410000 */
[----:B------:R-:W-:Y:S01]  /*11ce0*/  @P2 FMUL.FTZ R100, R100, 0.69314718246459960938 ;  /* 0x3f31721864642820 */ /* 0x000fe20000410000 */
[-C--:B------:R-:W-:Y:S01]  /*11cf0*/  FMUL.FTZ R24, R24, R5.reuse ;  /* 0x0000000518187220 */ /* 0x080fe20000410000 */
[-C--:B------:R-:W-:Y:S01]  /*11d00*/  FMUL.FTZ R25, R25, R5.reuse ;  /* 0x0000000519197220 */ /* 0x080fe20000410000 */
[----:B0-----:R-:W-:Y:S01]  /*11d10*/  @P2 FMUL.FTZ R21, R21, 0.69314718246459960938 ;  /* 0x3f31721815152820 */ /* 0x001fe20000410000 */
[-C--:B------:R-:W-:Y:S01]  /*11d20*/  FMUL.FTZ R28, R28, R5.reuse ;  /* 0x000000051c1c7220 */ /* 0x080fe20000410000 */
[-C--:B------:R-:W-:Y:S01]  /*11d30*/  FMUL.FTZ R29, R29, R5.reuse ;  /* 0x000000051d1d7220 */ /* 0x080fe20000410000 */
[----:B------:R0:W3:Y:S01]  /*11d40*/  @P3 MUFU.LG2 R22, R10 ;  /* 0x0000000a00163308 */ /* 0x0000e20000000c00 */
        /* <DEDUP_REMOVED lines=9> */
[-C--:B0-----:R-:W-:Y:S01]  /*11de0*/  FMUL.FTZ R10, R27, R3.reuse ;  /* 0x000000031b0a7220 */ /* 0x081fe20000410000 */
[-C--:B------:R-:W-:Y:S01]  /*11df0*/  FMUL.FTZ R12, R31, R3.reuse ;  /* 0x000000031f0c7220 */ /* 0x080fe20000410000 */
[----:B----4-:R-:W-:Y:S01]  /*11e00*/  FMUL.FTZ R7, R35, R3 ;  /* 0x0000000323077220 */ /* 0x010fe20000410000 */
        /* <DEDUP_REMOVED lines=116> */
.L_x_6012:
        /* <DEDUP_REMOVED lines=10> */
[----:B------:R-:W3:Y:S04]  /*125f0*/  LDL R0, [R1+0xa4] ;  /* 0x0000a40001007983 */ /* 0x000ee80000100800 */
[----:B------:R-:W4:Y:S01]  /*12600*/  LDL R188, [R1+0x90] ;  /* 0x0000900001bc7983 */ /* 0x000f220000100800 */
[----:B------:R-:W1:Y:S01]  /*12610*/  S2R R95, SR_SWINHI ;  /* 0x00000000005f7919 */ /* 0x000e620000002f00 */
[----:B------:R-:W-:Y:S05]  /*12620*/  WARPSYNC.ALL ;  /* 0x0000000000007948 */ /* 0x000fea0003800000 */
[----:B------:R-:W-:Y:S01]  /*12630*/  F2FP.F16.F32.PACK_AB R9, R10, R9 ;  /* 0x000000090a09723e */ /* 0x000fe200000000ff */
[----:B------:R-:W-:Y:S01]  /*12640*/  ULDC.64 UR4, c[0x0][0xd00] ;  /* 0x0003400000047ab9 */ /* 0x000fe20000000a00 */
[----:B0-----:R-:W4:Y:S01]  /*12650*/  LDL R172, [R1+0x94] ;  /* 0x0000940001ac7983 */ /* 0x001f220000100800 */
[----:B------:R-:W-:-:S02]  /*12660*/  MOV R20, R22 ;  /* 0x0000001600147202 */ /* 0x000fc40000000f00 */
[----:B-1----:R-:W-:Y:S02]  /*12670*/  MOV R21, R95 ;  /* 0x0000005f00157202 */ /* 0x002fe40000000f00 */
        /* <DEDUP_REMOVED lines=16> */
[----:B------:R-:W-:Y:S01]  /*12780*/  BAR.SYNC.DEFER_BLOCKING 0x1, 0x100 ;  /* 0x0044000000007b1d */ /* 0x000fe20000010000 */
[----:B---3--:R-:W-:-:S03]  /*12790*/  IMAD.WIDE R146, R0, 0x2, R20 ;  /* 0x0000000200927825 */ /* 0x008fc600078e0214 */
[C---:B------:R-:W-:Y:S02]  /*127a0*/  IADD3 R30, P1, R146.reuse, 0x20, RZ ;  /* 0x00000020921e7810 */ /* 0x040fe40007f3e0ff */
[C---:B------:R-:W-:Y:S02]  /*127b0*/  IADD3 R8, P2, R146.reuse, 0x40, RZ ;  /* 0x0000004092087810 */ /* 0x040fe40007f5e0ff */
[----:B------:R-:W-:Y:S02]  /*127c0*/  IADD3 R26, P3, R146, 0x60, RZ ;  /* 0x00000060921a7810 */ /* 0x000fe40007f7e0ff */
[----:B------:R-:W-:Y:S01]  /*127d0*/  LOP3.LUT R181, R30, 0x380, RZ, 0xc0, !PT ;  /* 0x000003801eb57812 */ /* 0x000fe200078ec0ff */
[--C-:B------:R-:W-:Y:S01]  /*127e0*/  IMAD.X R107, RZ, RZ, R147.reuse, P1 ;  /* 0x000000ffff6b7224 */ /* 0x100fe200008e0693 */
[----:B------:R-:W-:Y:S01]  /*127f0*/  LOP3.LUT R106, R8, 0x380, RZ, 0xc0, !PT ;  /* 0x00000380086a7812 */ /* 0x000fe200078ec0ff */
[----:B------:R-:W-:Y:S01]  /*12800*/  IMAD.X R115, RZ, RZ, R147, P3 ;  /* 0x000000ffff737224 */ /* 0x000fe200018e0693 */
[----:B------:R-:W-:-:S02]  /*12810*/  LOP3.LUT R99, R146, 0x380, RZ, 0xc0, !PT ;  /* 0x0000038092637812 */ /* 0x000fc400078ec0ff */
[----:B------:R-:W-:Y:S02]  /*12820*/  IADD3.X R111, RZ, R147, RZ, P2, !PT ;  /* 0x00000093ff6f7210 */ /* 0x000fe400017fe4ff */
[----:B------:R-:W-:Y:S02]  /*12830*/  LOP3.LUT R110, R26, 0x380, RZ, 0xc0, !PT ;  /* 0x000003801a6e7812 */ /* 0x000fe400078ec0ff */
[C---:B------:R-:W-:Y:S02]  /*12840*/  IADD3 R118, P4, R146.reuse, 0x4000, RZ ;  /* 0x0000400092767810 */ /* 0x040fe40007f9e0ff */
[C---:B------:R-:W-:Y:S02]  /*12850*/  IADD3 R120, P5, R146.reuse, 0x4020, RZ ;  /* 0x0000402092787810 */ /* 0x040fe40007fbe0ff */
[C---:B------:R-:W-:Y:S02]  /*12860*/  IADD3 R0, P0, R146.reuse, 0x4040, RZ ;  /* 0x0000404092007810 */ /* 0x040fe40007f1e0ff */
[----:B------:R-:W-:-:S02]  /*12870*/  IADD3 R124, P1, R146, 0x4060, RZ ;  /* 0x00004060927c7810 */ /* 0x000fc40007f3e0ff */
[C---:B------:R-:W-:Y:S02]  /*12880*/  IADD3 R126, P2, R146.reuse, 0x8000, RZ ;  /* 0x00008000927e7810 */ /* 0x040fe40007f5e0ff */
[----:B------:R-:W-:Y:S02]  /*12890*/  IADD3 R128, P3, R146, 0x8020, RZ ;  /* 0x0000802092807810 */ /* 0x000fe40007f7e0ff */
[----:B------:R-:W-:Y:S02]  /*128a0*/  SHF.R.U64 R181, R181, 0x3, RZ ;  /* 0x00000003b5b57819 */ /* 0x000fe400000012ff */
[----:B------:R-:W-:Y:S02]  /*128b0*/  SHF.R.U64 R183, R106, 0x3, RZ ;  /* 0x000000036ab77819 */ /* 0x000fe400000012ff */
[----:B------:R-:W-:Y:S02]  /*128c0*/  SHF.R.U64 R99, R99, 0x3, RZ ;  /* 0x0000000363637819 */ /* 0x000fe400000012ff */
[----:B------:R-:W-:Y:S01]  /*128d0*/  SHF.R.U64 R185, R110, 0x3, RZ ;  /* 0x000000036eb97819 */ /* 0x000fe200000012ff */
        /* <DEDUP_REMOVED lines=9> */
[C---:B--2---:R-:W-:Y:S01]  /*12970*/  IADD3 R100, P1, R146.reuse, 0xc020, RZ ;  /* 0x0000c02092647810 */ /* 0x044fe20007f3e0ff */
[----:B------:R-:W-:Y:S01]  /*12980*/  IMAD.X R129, RZ, RZ, R147, P3 ;  /* 0x000000ffff817224 */ /* 0x000fe200018e0693 */
[----:B------:R-:W-:-:S02]  /*12990*/  IADD3 R151, P2, R146, 0xc040, RZ ;  /* 0x0000c04092977810 */ /* 0x000fc40007f5e0ff */
[----:B------:R-:W-:Y:S02]  /*129a0*/  IADD3 R98, P3, R146, 0xc060, RZ ;  /* 0x0000c06092627810 */ /* 0x000fe40007f7e0ff */
[----:B------:R-:W-:Y:S02]  /*129b0*/  LOP3.LUT R110, R183, R8, RZ, 0x3c, !PT ;  /* 0x00000008b76e7212 */ /* 0x000fe400078e3cff */
[----:B------:R-:W-:Y:S02]  /*129c0*/  LOP3.LUT R181, R118, 0x380, RZ, 0xc0, !PT ;  /* 0x0000038076b57812 */ /* 0x000fe400078ec0ff */
[----:B------:R-:W-:Y:S02]  /*129d0*/  LOP3.LUT R146, R99, R146, RZ, 0x3c, !PT ;  /* 0x0000009263927212 */ /* 0x000fe400078e3cff */
[----:B------:R-:W-:Y:S02]  /*129e0*/  LOP3.LUT R114, R185, R26, RZ, 0x3c, !PT ;  /* 0x0000001ab9727212 */ /* 0x000fe400078e3cff */
[----:B------:R-:W-:-:S02]  /*129f0*/  LOP3.LUT R183, R120, 0x380, RZ, 0xc0, !PT ;  /* 0x0000038078b77812 */ /* 0x000fc400078ec0ff */
[----:B------:R-:W-:Y:S02]  /*12a00*/  LOP3.LUT R185, R0, 0x380, RZ, 0xc0, !PT ;  /* 0x0000038000b97812 */ /* 0x000fe400078ec0ff */
[----:B------:R-:W-:Y:S02]  /*12a10*/  SHF.R.U64 R181, R181, 0x3, RZ ;  /* 0x00000003b5b57819 */ /* 0x000fe400000012ff */
[----:B------:R-:W-:Y:S02]  /*12a20*/  SHF.R.U64 R183, R183, 0x3, RZ ;  /* 0x00000003b7b77819 */ /* 0x000fe400000012ff */
[----:B------:R-:W-:Y:S02]  /*12a30*/  MOV R146, R146 ;  /* 0x0000009200927202 */ /* 0x000fe40000000f00 */
[----:B------:R-:W-:Y:S02]  /*12a40*/  F2FP.F16.F32.PACK_AB R8, R25, R24 ;  /* 0x000000181908723e */ /* 0x000fe400000000ff */
[----:B------:R-:W-:-:S02]  /*12a50*/  SHF.R.U64 R185, R185, 0x3, RZ ;  /* 0x00000003b9b97819 */ /* 0x000fc400000012ff */
[----:B------:R-:W-:Y:S02]  /*12a60*/  LOP3.LUT R187, R124, 0x380, RZ, 0xc0, !PT ;  /* 0x000003807cbb7812 */ /* 0x000fe400078ec0ff */
[----:B------:R-:W-:Y:S01]  /*12a70*/  LOP3.LUT R118, R181, R118, RZ, 0x3c, !PT ;  /* 0x00000076b5767212 */ /* 0x000fe200078e3cff */
[----:B------:R0:W-:Y:S01]  /*12a80*/  STSM.16.M88.4 [R146], R8 ;  /* 0x0000000892007844 */ /* 0x0001e20000000200 */
[----:B------:R-:W-:Y:S02]  /*12a90*/  LOP3.LUT R120, R183, R120, RZ, 0x3c, !PT ;  /* 0x00000078b7787212 */ /* 0x000fe400078e3cff */
[----:B------:R-:W-:Y:S02]  /*12aa0*/  LOP3.LUT R181, R126, 0x380, RZ, 0xc0, !PT ;  /* 0x000003807eb57812 */ /* 0x000fe400078ec0ff */
[----:B------:R-:W-:Y:S02]  /*12ab0*/  LOP3.LUT R122, R185, R0, RZ, 0x3c, !PT ;  /* 0x00000000b97a7212 */ /* 0x000fe400078e3cff */
[----:B------:R-:W-:-:S02]  /*12ac0*/  LOP3.LUT R183, R128, 0x380, RZ, 0xc0, !PT ;  /* 0x0000038080b77812 */ /* 0x000fc400078ec0ff */
[----:B------:R-:W-:Y:S02]  /*12ad0*/  LOP3.LUT R185, R130, 0x380, RZ, 0xc0, !PT ;  /* 0x0000038082b97812 */ /* 0x000fe400078ec0ff */
[----:B------:R-:W-:Y:S02]  /*12ae0*/  MOV R106, R106 ;  /* 0x0000006a006a7202 */ /* 0x000fe40000000f00 */
[----:B------:R-:W-:Y:S02]  /*12af0*/  SHF.R.U64 R187, R187, 0x3, RZ ;  /* 0x00000003bbbb7819 */ /* 0x000fe400000012ff */
[----:B0-----:R-:W-:Y:S02]  /*12b00*/  F2FP.F16.F32.PACK_AB R8, R33, R32 ;  /* 0x000000202108723e */ /* 0x001fe400000000ff */
[----:B------:R-:W-:Y:S02]  /*12b10*/  F2FP.F16.F32.PACK_AB R9, R7, R34 ;  /* 0x000000220709723e */ /* 0x000fe400000000ff */
[----:B------:R-:W-:-:S02]  /*12b20*/  F2FP.F16.F32.PACK_AB R10, R37, R14 ;  /* 0x0000000e250a723e */ /* 0x000fc400000000ff */
[----:B------:R-:W-:Y:S02]  /*12b30*/  F2FP.F16.F32.PACK_AB R11, R39, R38 ;  /* 0x00000026270b723e */ /* 0x000fe400000000ff */
[----:B------:R-:W-:Y:S02]  /*12b40*/  SHF.R.U64 R181, R181, 0x3, RZ ;  /* 0x00000003b5b57819 */ /* 0x000fe400000012ff */
[----:B------:R-:W-:Y:S02]  /*12b50*/  MOV R110, R110 ;  /* 0x0000006e006e7202 */ /* 0x000fe40000000f00 */
[----:B------:R-:W-:Y:S02]  /*12b60*/  F2FP.F16.F32.PACK_AB R14, R45, R159 ;  /* 0x0000009f2d0e723e */ /* 0x000fe400000000ff */
[----:B------:R-:W-:Y:S01]  /*12b70*/  SHF.R.U64 R183, R183, 0x3, RZ ;  /* 0x00000003b7b77819 */ /* 0x000fe200000012ff */
[----:B------:R0:W-:Y:S01]  /*12b80*/  STSM.16.M88.4 [R106], R8 ;  /* 0x000000086a007844 */ /* 0x0001e20000000200 */
[----:B------:R-:W-:-:S02]  /*12b90*/  SHF.R.U64 R185, R185, 0x3, RZ ;  /* 0x00000003b9b97819 */ /* 0x000fc400000012ff */
[----:B------:R-:W-:Y:S02]  /*12ba0*/  MOV R114, R114 ;  /* 0x0000007200727202 */ /* 0x000fe40000000f00 */
[----:B------:R-:W-:Y:S02]  /*12bb0*/  F2FP.F16.F32.PACK_AB R24, R49, R48 ;  /* 0x000000303118723e */ /* 0x000fe400000000ff */
[----:B------:R-:W-:Y:S02]  /*12bc0*/  F2FP.F16.F32.PACK_AB R25, R51, R50 ;  /* 0x000000323319723e */ /* 0x000fe400000000ff */
[----:B------:R-:W-:Y:S02]  /*12bd0*/  F2FP.F16.F32.PACK_AB R26, R53, R160 ;  /* 0x000000a0351a723e */ /* 0x000fe400000000ff */
[----:B------:R-:W-:Y:S02]  /*12be0*/  LOP3.LUT R124, R187, R124, RZ, 0x3c, !PT ;  /* 0x0000007cbb7c7212 */ /* 0x000fe400078e3cff */
[----:B------:R-:W-:-:S02]  /*12bf0*/  MOV R118, R118 ;  /* 0x0000007600767202 */ /* 0x000fc40000000f00 */
[----:B------:R-:W-:Y:S01]  /*12c00*/  F2FP.F16.F32.PACK_AB R30, R61, R162 ;  /* 0x000000a23d1e723e */ /* 0x000fe200000000ff */
[----:B------:R-:W-:Y:S01]  /*12c10*/  IMAD.X R131, RZ, RZ, R147, P4 ;  /* 0x000000ffff837224 */ /* 0x000fe200020e0693 */
[----:B------:R-:W-:Y:S01]  /*12c20*/  LOP3.LUT R126, R181, R126, RZ, 0x3c, !PT ;  /* 0x0000007eb57e7212 */ /* 0x000fe200078e3cff */
[----:B------:R1:W-:Y:S01]  /*12c30*/  STSM.16.M88.4 [R110], R12 ;  /* 0x0000000c6e007844 */ /* 0x0003e20000000200 */
[----:B------:R-:W-:Y:S02]  /*12c40*/  MOV R120, R120 ;  /* 0x0000007800787202 */ /* 0x000fe40000000f00 */
[----:B0-----:R-:W-:Y:S02]  /*12c50*/  F2FP.F16.F32.PACK_AB R8, R65, R163 ;  /* 0x000000a34108723e */ /* 0x001fe400000000ff */
[----:B------:R-:W-:Y:S02]  /*12c60*/  F2FP.F16.F32.PACK_AB R9, R67, R66 ;  /* 0x000000424309723e */ /* 0x000fe400000000ff */
[----:B------:R-:W-:-:S02]  /*12c70*/  F2FP.F16.F32.PACK_AB R10, R69, R164 ;  /* 0x000000a4450a723e */ /* 0x000fc400000000ff */
[----:B------:R-:W-:Y:S02]  /*12c80*/  F2FP.F16.F32.PACK_AB R11, R71, R70 ;  /* 0x00000046470b723e */ /* 0x000fe400000000ff */
[----:B------:R-:W-:Y:S01]  /*12c90*/  LOP3.LUT R128, R183, R128, RZ, 0x3c, !PT ;  /* 0x00000080b7807212 */ /* 0x000fe200078e3cff */
[----:B------:R-:W-:Y:S01]  /*12ca0*/  STSM.16.M88.4 [R114], R24 ;  /* 0x0000001872007844 */ /* 0x000fe20000000200 */
[----:B------:R-:W-:Y:S02]  /*12cb0*/  LOP3.LUT R130, R185, R130, RZ, 0x3c, !PT ;  /* 0x00000082b9827212 */ /* 0x000fe400078e3cff */
[----:B------:R-:W-:Y:S02]  /*12cc0*/  MOV R122, R122 ;  /* 0x0000007a007a7202 */ /* 0x000fe40000000f00 */
[----:B-1----:R-:W-:Y:S02]  /*12cd0*/  F2FP.F16.F32.PACK_AB R12, R73, R165 ;  /* 0x000000a5490c723e */ /* 0x002fe400000000ff */
[----:B------:R-:W-:-:S02]  /*12ce0*/  F2FP.F16.F32.PACK_AB R13, R75, R74 ;  /* 0x0000004a4b0d723e */ /* 0x000fc400000000ff */
[----:B------:R-:W-:Y:S02]  /*12cf0*/  F2FP.F16.F32.PACK_AB R14, R77, R166 ;  /* 0x000000a64d0e723e */ /* 0x000fe400000000ff */
[----:B------:R-:W-:Y:S01]  /*12d00*/  F2FP.F16.F32.PACK_AB R15, R79, R78 ;  /* 0x0000004e4f0f723e */ /* 0x000fe200000000ff */
[----:B------:R-:W-:Y:S01]  /*12d10*/  STSM.16.M88.4 [R118], R28 ;  /* 0x0000001c76007844 */ /* 0x000fe20000000200 */
[----:B------:R-:W-:Y:S02]  /*12d20*/  MOV R124, R124 ;  /* 0x0000007c007c7202 */ /* 0x000fe40000000f00 */
[----:B------:R-:W-:Y:S02]  /*12d30*/  F2FP.F16.F32.PACK_AB R32, R81, R167 ;  /* 0x000000a75120723e */ /* 0x000fe400000000ff */
[----:B------:R-:W-:Y:S02]  /*12d40*/  F2FP.F16.F32.PACK_AB R33, R83, R82 ;  /* 0x000000525321723e */ /* 0x000fe400000000ff */
[----:B------:R-:W-:Y:S01]  /*12d50*/  F2FP.F16.F32.PACK_AB R34, R85, R168 ;  /* 0x000000a85522723e */ /* 0x000fe200000000ff */
[----:B------:R0:W-:Y:S01]  /*12d60*/  STSM.16.M88.4 [R120], R8 ;  /* 0x0000000878007844 */ /* 0x0001e20000000200 */
[----:B------:R-:W-:-:S02]  /*12d70*/  LOP3.LUT R187, R134, 0x380, RZ, 0xc0, !PT ;  /* 0x0000038086bb7812 */ /* 0x000fc400078ec0ff */
[----:B------:R-:W-:Y:S02]  /*12d80*/  MOV R126, R126 ;  /* 0x0000007e007e7202 */ /* 0x000fe40000000f00 */
[----:B------:R-:W-:Y:S02]  /*12d90*/  F2FP.F16.F32.PACK_AB R48, R89, R169 ;  /* 0x000000a95930723e */ /* 0x000fe400000000ff */
[----:B------:R-:W-:Y:S02]  /*12da0*/  F2FP.F16.F32.PACK_AB R49, R91, R90 ;  /* 0x0000005a5b31723e */ /* 0x000fe400000000ff */
[----:B------:R-:W-:Y:S02]  /*12db0*/  F2FP.F16.F32.PACK_AB R50, R93, R170 ;  /* 0x000000aa5d32723e */ /* 0x000fe400000000ff */
[----:B------:R-:W-:Y:S02]  /*12dc0*/  F2FP.F16.F32.PACK_AB R51, R40, R36 ;  /* 0x000000242833723e */ /* 0x000fe400000000ff */
[----:B------:R-:W-:-:S02]  /*12dd0*/  LOP3.LUT R181, R94, 0x380, RZ, 0xc0, !PT ;  /* 0x000003805eb57812 */ /* 0x000fc400078ec0ff */
[----:B------:R-:W-:Y:S02]  /*12de0*/  MOV R128, R128 ;  /* 0x0000008000807202 */ /* 0x000fe40000000f00 */
[----:B------:R-:W-:Y:S02]  /*12df0*/  F2FP.F16.F32.PACK_AB R36, R97, R171 ;  /* 0x000000ab6124723e */ /* 0x000fe400000000ff */
[----:B------:R-:W-:Y:S02]  /*12e00*/  F2FP.F16.F32.PACK_AB R37, R44, R42 ;  /* 0x0000002a2c25723e */ /* 0x000fe400000000ff */
[----:B------:R-:W-:Y:S02]  /*12e10*/  F2FP.F16.F32.PACK_AB R38, R4, R173 ;  /* 0x000000ad0426723e */ /* 0x000fe400000000ff */
[----:B------:R-:W-:Y:S01]  /*12e20*/  F2FP.F16.F32.PACK_AB R39, R52, R46 ;  /* 0x0000002e3427723e */ /* 0x000fe200000000ff */
[----:B------:R-:W-:Y:S01]  /*12e30*/  STSM.16.M88.4 [R122], R12 ;  /* 0x0000000c7a007844 */ /* 0x000fe20000000200 */
[----:B------:R-:W-:-:S02]  /*12e40*/  LOP3.LUT R183, R100, 0x380, RZ, 0xc0, !PT ;  /* 0x0000038064b77812 */ /* 0x000fc400078ec0ff */
[----:B------:R-:W-:Y:S02]  /*12e50*/  MOV R130, R130 ;  /* 0x0000008200827202 */ /* 0x000fe40000000f00 */
[----:B0-----:R-:W-:Y:S02]  /*12e60*/  F2FP.F16.F32.PACK_AB R8, R105, R174 ;  /* 0x000000ae6908723e */ /* 0x001fe400000000ff */
[----:B------:R-:W-:Y:S02]  /*12e70*/  F2FP.F16.F32.PACK_AB R9, R56, R54 ;  /* 0x000000363809723e */ /* 0x000fe400000000ff */
[----:B------:R-:W-:Y:S02]  /*12e80*/  F2FP.F16.F32.PACK_AB R10, R109, R175 ;  /* 0x000000af6d0a723e */ /* 0x000fe400000000ff */
[----:B------:R-:W-:Y:S01]  /*12e90*/  F2FP.F16.F32.PACK_AB R11, R62, R60 ;  /* 0x0000003c3e0b723e */ /* 0x000fe200000000ff */
[----:B------:R-:W-:Y:S01]  /*12ea0*/  STSM.16.M88.4 [R124], R32 ;  /* 0x000000207c007844 */ /* 0x000fe20000000200 */
[----:B------:R-:W-:-:S02]  /*12eb0*/  LOP3.LUT R0, R151, 0x380, RZ, 0xc0, !PT ;  /* 0x0000038097007812 */ /* 0x000fc400078ec0ff */
[----:B------:R-:W-:Y:S01]  /*12ec0*/  SHF.R.U64 R187, R187, 0x3, RZ ;  /* 0x00000003bbbb7819 */ /* 0x000fe200000012ff */
[----:B------:R-:W-:Y:S01]  /*12ed0*/  STSM.16.M88.4 [R126], R48 ;  /* 0x000000307e007844 */ /* 0x000fe20000000200 */
[----:B------:R-:W-:Y:S02]  /*12ee0*/  LOP3.LUT R185, R98, 0x380, RZ, 0xc0, !PT ;  /* 0x0000038062b97812 */ /* 0x000fe400078ec0ff */
[----:B------:R-:W-:Y:S01]  /*12ef0*/  SHF.R.U64 R181, R181, 0x3, RZ ;  /* 0x00000003b5b57819 */ /* 0x000fe200000012ff */
[----:B------:R-:W-:Y:S01]  /*12f00*/  STSM.16.M88.4 [R128], R36 ;  /* 0x0000002480007844 */ /* 0x000fe20000000200 */
[----:B------:R-:W-:Y:S01]  /*12f10*/  SHF.R.U64 R183, R183, 0x3, RZ ;  /* 0x00000003b7b77819 */ /* 0x000fe200000012ff */
[--C-:B------:R-:W-:Y:S01]  /*12f20*/  IMAD.X R139, RZ, RZ, R147.reuse, P0 ;  /* 0x000000ffff8b7224 */ /* 0x100fe200000e0693 */
[----:B------:R-:W-:Y:S01]  /*12f30*/  SHF.R.U64 R0, R0, 0x3, RZ ;  /* 0x0000000300007819 */ /* 0x000fe200000012ff */
[----:B------:R0:W-:Y:S01]  /*12f40*/  STSM.16.M88.4 [R130], R8 ;  /* 0x0000000882007844 */ /* 0x0001e20000000200 */
[----:B------:R-:W-:Y:S01]  /*12f50*/  IADD3.X R135, RZ, R147, RZ, P5, !PT ;  /* 0x00000093ff877210 */ /* 0x000fe20002ffe4ff */
[----:B------:R-:W-:Y:S01]  /*12f60*/  IMAD.X R143, RZ, RZ, R147, P1 ;  /* 0x000000ffff8f7224 */ /* 0x000fe200008e0693 */
[----:B------:R-:W-:-:S02]  /*12f70*/  LOP3.LUT R134, R187, R134, RZ, 0x3c, !PT ;  /* 0x00000086bb867212 */ /* 0x000fc400078e3cff */
[----:B------:R-:W-:Y:S02]  /*12f80*/  SHF.R.U64 R185, R185, 0x3, RZ ;  /* 0x00000003b9b97819 */ /* 0x000fe400000012ff */
[----:B------:R-:W-:Y:S01]  /*12f90*/  F2FP.F16.F32.PACK_AB R25, R84, R80 ;  /* 0x000000505419723e */ /* 0x000fe200000000ff */
[--C-:B------:R-:W-:Y:S01]  /*12fa0*/  IMAD.X R95, RZ, RZ, R147.reuse, P2 ;  /* 0x000000ffff5f7224 */ /* 0x100fe200010e0693 */
[----:B------:R-:W-:Y:S02]  /*12fb0*/  LOP3.LUT R138, R181, R94, RZ, 0x3c, !PT ;  /* 0x0000005eb58a7212 */ /* 0x000fe400078e3cff */
[----:B----4-:R-:W-:Y:S01]  /*12fc0*/  SHF.R.S32.HI R80, RZ, 0x1f, R188 ;  /* 0x0000001fff507819 */ /* 0x010fe200000114bc */
[----:B------:R-:W-:Y:S01]  /*12fd0*/  IMAD.X R99, RZ, RZ, R147, P3 ;  /* 0x000000ffff637224 */ /* 0x000fe200018e0693 */
[----:B------:R-:W-:Y:S01]  /*12fe0*/  LOP3.LUT R142, R183, R100, RZ, 0x3c, !PT ;  /* 0x00000064b78e7212 */ /* 0x000fe200078e3cff */
[----:B0-----:R-:W-:Y:S01]  /*12ff0*/  IMAD.SHL.U32 R8, R188, 0x4, RZ ;  /* 0x00000004bc087824 */ /* 0x001fe200078e00ff */
[----:B------:R-:W-:-:S02]  /*13000*/  LOP3.LUT R94, R0, R151, RZ, 0x3c, !PT ;  /* 0x00000097005e7212 */ /* 0x000fc400078e3cff */
[----:B------:R-:W-:Y:S02]  /*13010*/  LOP3.LUT R98, R185, R98, RZ, 0x3c, !PT ;  /* 0x00000062b9627212 */ /* 0x000fe400078e3cff */
[----:B------:R-:W-:Y:S02]  /*13020*/  MOV R134, R134 ;  /* 0x0000008600867202 */ /* 0x000fe40000000f00 */
[----:B------:R-:W-:Y:S02]  /*13030*/  F2FP.F16.F32.PACK_AB R12, R113, R176 ;  /* 0x000000b0710c723e */ /* 0x000fe400000000ff */
[----:B------:R-:W-:Y:S02]  /*13040*/  F2FP.F16.F32.PACK_AB R13, R68, R64 ;  /* 0x00000040440d723e */ /* 0x000fe400000000ff */
[----:B------:R-:W-:Y:S02]  /*13050*/  F2FP.F16.F32.PACK_AB R14, R117, R177 ;  /* 0x000000b1750e723e */ /* 0x000fe400000000ff */
[----:B------:R-:W-:-:S02]  /*13060*/  F2FP.F16.F32.PACK_AB R15, R76, R72 ;  /* 0x000000484c0f723e */ /* 0x000fc400000000ff */
[----:B------:R-:W-:Y:S02]  /*13070*/  MOV R138, R138 ;  /* 0x0000008a008a7202 */ /* 0x000fe40000000f00 */
[----:B------:R-:W-:Y:S02]  /*13080*/  F2FP.F16.F32.PACK_AB R24, R155, R178 ;  /* 0x000000b29b18723e */ /* 0x000fe400000000ff */
[----:B------:R-:W-:Y:S02]  /*13090*/  F2FP.F16.F32.PACK_AB R26, R156, R179 ;  /* 0x000000b39c1a723e */ /* 0x000fe400000000ff */
[----:B------:R-:W-:Y:S02]  /*130a0*/  F2FP.F16.F32.PACK_AB R27, R88, R87 ;  /* 0x00000057581b723e */ /* 0x000fe400000000ff */
[----:B------:R-:W-:Y:S02]  /*130b0*/  ISETP.NE.U32.AND P0, PT, RZ, UR4, PT ;  /* 0x00000004ff007c0c */ /* 0x000fe4000bf05070 */
[----:B------:R-:W-:-:S02]  /*130c0*/  SHF.L.U64.HI R0, R188, 0x2, R80 ;  /* 0x00000002bc007819 */ /* 0x000fc40000010250 */
[----:B------:R-:W-:Y:S02]  /*130d0*/  IADD3 R10, P1, R8, UR4, RZ ;  /* 0x00000004080a7c10 */ /* 0x000fe4000ff3e0ff */
[----:B------:R-:W-:Y:S02]  /*130e0*/  MOV R142, R142 ;  /* 0x0000008e008e7202 */ /* 0x000fe40000000f00 */
[----:B------:R-:W-:Y:S02]  /*130f0*/  F2FP.F16.F32.PACK_AB R181, R96, R92 ;  /* 0x0000005c60b5723e */ /* 0x000fe400000000ff */
[----:B------:R-:W-:Y:S02]  /*13100*/  F2FP.F16.F32.PACK_AB R183, R108, R104 ;  /* 0x000000686cb7723e */ /* 0x000fe400000000ff */
[----:B------:R-:W-:Y:S02]  /*13110*/  MOV R94, R94 ;  /* 0x0000005e005e7202 */ /* 0x000fe40000000f00 */
[----:B------:R-:W-:-:S02]  /*13120*/  F2FP.F16.F32.PACK_AB R185, R116, R112 ;  /* 0x0000007074b9723e */ /* 0x000fc400000000ff */
[----:B------:R-:W-:Y:S01]  /*13130*/  F2FP.F16.F32.PACK_AB R187, R152, R136 ;  /* 0x0000008898bb723e */ /* 0x000fe200000000ff */
[----:B------:R0:W-:Y:S01]  /*13140*/  STSM.16.M88.4 [R134], R12 ;  /* 0x0000000c86007844 */ /* 0x0001e20000000200 */
[----:B------:R-:W-:Y:S02]  /*13150*/  MOV R98, R98 ;  /* 0x0000006200627202 */ /* 0x000fe40000000f00 */
[----:B------:R-:W-:Y:S02]  /*13160*/  F2FP.F16.F32.PACK_AB R146, R149, R148 ;  /* 0x000000949592723e */ /* 0x000fe400000000ff */
[----:B------:R-:W-:Y:S01]  /*13170*/  F2FP.F16.F32.PACK_AB R147, R3, R150 ;  /* 0x000000960393723e */ /* 0x000fe200000000ff */
[----:B------:R1:W-:Y:S01]  /*13180*/  STSM.16.M88.4 [R138], R24 ;  /* 0x000000188a007844 */ /* 0x0003e20000000200 */
[----:B------:R-:W-:Y:S01]  /*13190*/  ISETP.NE.AND.EX P0, PT, RZ, UR5, PT, P0 ;  /* 0x00000005ff007c0c */ /* 0x000fe2000bf05300 */
[----:B------:R-:W-:Y:S01]  /*131a0*/  IMAD.MOV.U32 R76, RZ, RZ, RZ ;  /* 0x000000ffff4c7224 */ /* 0x000fe200078e00ff */
[----:B------:R-:W-:Y:S01]  /*131b0*/  IADD3.X R11, R0, UR5, RZ, P1, !PT ;  /* 0x00000005000b7c10 */ /* 0x000fe20008ffe4ff */
[----:B------:R-:W-:Y:S01]  /*131c0*/  ULDC.64 UR4, c[0x0][0xd08] ;  /* 0x0003420000047ab9 */ /* 0x000fe20000000a00 */
[----:B------:R1:W-:Y:S01]  /*131d0*/  STSM.16.M88.4 [R142], R180 ;  /* 0x000000b48e007844 */ /* 0x0003e20000000200 */
[----:B------:R-:W-:Y:S01]  /*131e0*/  ISETP.NE.U32.AND P2, PT, RZ, UR4, PT ;  /* 0x00000004ff007c0c */ /* 0x000fe2000bf45070 */
[----:B------:R-:W2:Y:S02]  /*131f0*/  LDC R3, c[0x0][0xce8] ;  /* 0x00033a00ff037b82 */ /* 0x000ea40000000800 */
[----:B------:R1:W-:Y:S01]  /*13200*/  STSM.16.M88.4 [R94], R184 ;  /* 0x000000b85e007844 */ /* 0x0003e20000000200 */
[----:B------:R-:W-:-:S03]  /*13210*/  ISETP.NE.AND.EX P2, PT, RZ, UR5, PT, P2 ;  /* 0x00000005ff007c0c */ /* 0x000fc6000bf45320 */
[----:B------:R1:W-:Y:S02]  /*13220*/  STSM.16.M88.4 [R98], R144 ;  /* 0x0000009062007844 */ /* 0x0003e40000000200 */
[----:B------:R-:W-:Y:S08]  /*13230*/  BAR.SYNC.DEFER_BLOCKING 0x1, 0x100 ;  /* 0x0044000000007b1d */ /* 0x000ff00000010000 */
[----:B------:R-:W-:Y:S01]  /*13240*/  @P2 IADD3 R8, P3, R8, UR4, RZ ;  /* 0x0000000408082c10 */ /* 0x000fe2000ff7e0ff */
[----:B------:R-:W-:-:S02]  /*13250*/  ULDC UR4, c[0x0][0xb88] ;  /* 0x0002e20000047ab9 */ /* 0x000fc40000000800 */
[----:B------:R-:W-:Y:S01]  /*13260*/  IMAD.U32 R4, RZ, RZ, UR4 ;  /* 0x00000004ff047e24 */ /* 0x000fe2000f8e00ff */
[----:B------:R-:W-:Y:S01]  /*13270*/  @P2 IADD3.X R9, R0, UR5, RZ, P3, !PT ;  /* 0x0000000500092c10 */ /* 0x000fe20009ffe4ff */
[----:B------:R1:W5:Y:S04]  /*13280*/  @P0 LDG.E R76, desc[UR42][R10.64] ;  /* 0x0000002a0a4c0981 */ /* 0x000368000c1e1900 */
[----:B------:R1:W5:Y:S01]  /*13290*/  @P2 LDG.E R4, desc[UR42][R8.64] ;  /* 0x0000002a08042981 */ /* 0x000362000c1e1900 */
[----:B--2---:R-:W-:-:S13]  /*132a0*/  ISETP.NE.AND P1, PT, R3, 0x1, PT ;  /* 0x000000010300780c */ /* 0x004fda0003f25270 */
[----:B------:R-:W2:Y:S08]  /*132b0*/  @P1 LDC R7, c[0x0][0xcec] ;  /* 0x00033b00ff071b82 */ /* 0x000eb00000000800 */
[----:B0-----:R-:W0:Y:S01]  /*132c0*/  @P1 LDC R13, c[0x0][0xcf0] ;  /* 0x00033c00ff0d1b82 */ /* 0x001e220000000800 */
[----:B------:R-:W-:Y:S01]  /*132d0*/  SHF.R.S32.HI R78, RZ, 0x1f, R172 ;  /* 0x0000001fff4e7819 */ /* 0x000fe200000114ac */
[----:B-1----:R-:W-:Y:S06]  /*132e0*/  @P2 BRA `(.L_x_6085) ;  /* 0x0000000000102947 */ /* 0x002fec0003800000 */
[----:B------:R-:W-:Y:S05]  /*132f0*/  @!P0 BRA `(.L_x_6085) ;  /* 0x00000000000c8947 */ /* 0x000fea0003800000 */
[----:B------:R-:W3:Y:S04]  /*13300*/  LDG.E R9, desc[UR42][R10.64] ;  /* 0x0000002a0a097981 */ /* 0x000ee8000c1e1900 */
[----:B-----5:R-:W3:Y:S02]  /*13310*/  LDG.E R4, desc[UR42][R10.64+0x4] ;  /* 0x0000042a0a047981 */ /* 0x020ee4000c1e1900 */
[----:B---3--:R-:W-:-:S07]  /*13320*/  IMAD.IADD R4, R4, 0x1, -R9 ;  /* 0x0000000104047824 */ /* 0x008fce00078e0a09 */
.L_x_6085:
[----:B------:R-:W3:Y:S01]  /*13330*/  LDL R8, [R1+0x88] ;  /* 0x0000880001087983 */ /* 0x000ee20000100800 */
[----:B------:R-:W-:Y:S01]  /*13340*/  ULDC.64 UR4, c[0x0][0xc90] ;  /* 0x0003240000047ab9 */ /* 0x000fe20000000a00 */
[----:B------:R-:W1:Y:S01]  /*13350*/  S2R R15, SR_TID.X ;  /* 0x00000000000f7919 */ /* 0x000e620000002100 */
[----:B-----5:R-:W-:Y:S02]  /*13360*/  SHF.R.S32.HI R77, RZ, 0x1f, R76 ;  /* 0x0000001fff4d7819 */ /* 0x020fe4000001144c */
[----:B------:R-:W-:Y:S01]  /*13370*/  SEL R81, R188, RZ, !P0 ;  /* 0x000000ffbc517207 */ /* 0x000fe20004000000 */
[----:B------:R-:W3:Y:S01]  /*13380*/  LDL.LU R86, [R1+0x6c] ;  /* 0x00006c0001567983 */ /* 0x000ee20000300800 */
[----:B------:R-:W-:Y:S01]  /*13390*/  IMAD R0, R78, UR4, RZ ;  /* 0x000000044e007c24 */ /* 0x000fe2000f8e02ff */
[----:B------:R-:W-:Y:S01]  /*133a0*/  SEL R80, R80, RZ, !P0 ;  /* 0x000000ff50507207 */ /* 0x000fe20004000000 */
[----:B------:R-:W-:Y:S01]  /*133b0*/  IMAD R83, R4, R3, RZ ;  /* 0x0000000304537224 */ /* 0x000fe200078e02ff */
[----:B------:R-:W4:Y:S01]  /*133c0*/  @P1 LDC R87, c[0x0][0xcec] ;  /* 0x00033b00ff571b82 */ /* 0x000f220000000800 */
[----:B------:R-:W-:-:S07]  /*133d0*/  IMAD R11, R172, UR5, R0 ;  /* 0x00000005ac0b7c24 */ /* 0x000fce000f8e0200 */
[----:B------:R-:W4:Y:S01]  /*133e0*/  @P1 LDC R89, c[0x0][0xcf0] ;  /* 0x00033c00ff591b82 */ /* 0x000f220000000800 */
[----:B-1----:R-:W-:-:S05]  /*133f0*/  VIADD R15, R15, 0xffffff80 ;  /* 0xffffff800f0f7836 */ /* 0x002fca0000000000 */
[----:B------:R-:W-:-:S04]  /*13400*/  SHF.R.S32.HI R12, RZ, 0x1f, R15 ;  /* 0x0000001fff0c7819 */ /* 0x000fc8000001140f */
[CC--:B------:R-:W-:Y:S02]  /*13410*/  LEA.HI R79, R12.reuse, R15.reuse, RZ, 0x3 ;  /* 0x0000000f0c4f7211 */ /* 0x0c0fe400078f18ff */
[----:B------:R-:W-:Y:S02]  /*13420*/  LEA.HI R12, R12, R15, RZ, 0x7 ;  /* 0x0000000f0c0c7211 */ /* 0x000fe400078f38ff */
[----:B------:R-:W-:Y:S02]  /*13430*/  LOP3.LUT R82, R79, 0xfffffff8, RZ, 0xc0, !PT ;  /* 0xfffffff84f527812 */ /* 0x000fe400078ec0ff */
[----:B------:R-:W-:-:S03]  /*13440*/  SHF.R.S32.HI R79, RZ, 0x3, R79 ;  /* 0x00000003ff4f7819 */ /* 0x000fc6000001144f */
[----:B------:R-:W-:Y:S01]  /*13450*/  IMAD.IADD R82, R15, 0x1, -R82 ;  /* 0x000000010f527824 */ /* 0x000fe200078e0a52 */
[----:B------:R-:W-:Y:S01]  /*13460*/  BSSY B1, `(.L_x_6086) ;  /* 0x00000e5000017945 */ /* 0x000fe20003800000 */
[----:B---3--:R-:W-:Y:S01]  /*13470*/  IADD3 R10, R8, R86, RZ ;  /* 0x00000056080a7210 */ /* 0x008fe20007ffe0ff */
[----:B------:R-:W-:Y:S01]  /*13480*/  IMAD.WIDE.U32 R8, R172, UR4, R76 ;  /* 0x00000004ac087c25 */ /* 0x000fe2000f8e004c */
[----:B------:R-:W-:-:S03]  /*13490*/  ULDC.64 UR4, c[0x0][0xc98] ;  /* 0x0003260000047ab9 */ /* 0x000fc60000000a00 */
[----:B--2---:R-:W-:-:S04]  /*134a0*/  @P1 IMAD.HI.U32 R0, R10, R7, RZ ;  /* 0x000000070a001227 */ /* 0x004fc800078e00ff */
[----:B------:R-:W-:Y:S01]  /*134b0*/  IMAD.MOV.U32 R7, RZ, RZ, R10 ;  /* 0x000000ffff077224 */ /* 0x000fe200078e000a */
[----:B0-----:R-:W-:Y:S01]  /*134c0*/  @P1 SHF.R.U32.HI R7, RZ, R13, R0 ;  /* 0x0000000dff071219 */ /* 0x001fe20000011600 */
[----:B------:R-:W-:Y:S01]  /*134d0*/  IMAD.IADD R9, R9, 0x1, R11 ;  /* 0x0000000109097824 */ /* 0x000fe200078e020b */
[----:B------:R-:W-:-:S03]  /*134e0*/  LOP3.LUT R13, R12, 0xffffff80, RZ, 0xc0, !PT ;  /* 0xffffff800c0d7812 */ /* 0x000fc600078ec0ff */
[----:B------:R-:W-:Y:S02]  /*134f0*/  IMAD.MOV R0, RZ, RZ, -R7 ;  /* 0x000000ffff007224 */ /* 0x000fe400078e0a07 */
[----:B------:R-:W-:Y:S01]  /*13500*/  IMAD.IADD R14, R15, 0x1, -R13 ;  /* 0x000000010f0e7824 */ /* 0x000fe200078e0a0d */
[----:B------:R-:W-:Y:S01]  /*13510*/  SHF.R.S32.HI R15, RZ, 0x1f, R7 ;  /* 0x0000001fff0f7819 */ /* 0x000fe20000011407 */
[----:B------:R-:W-:Y:S02]  /*13520*/  IMAD R11, R3, R0, R10 ;  /* 0x00000000030b7224 */ /* 0x000fe400078e020a */
[----:B------:R-:W-:Y:S01]  /*13530*/  IMAD.WIDE.U32 R8, R81, UR4, R8 ;  /* 0x0000000451087c25 */ /* 0x000fe2000f8e0008 */
[----:B------:R-:W-:Y:S02]  /*13540*/  SHF.R.S32.HI R25, RZ, 0x1f, R14 ;  /* 0x0000001fff197819 */ /* 0x000fe4000001140e */
[----:B------:R-:W-:Y:S01]  /*13550*/  LOP3.LUT P0, RZ, R14, 0x3, RZ, 0xc0, !PT ;  /* 0x000000030eff7812 */ /* 0x000fe2000780c0ff */
[----:B------:R-:W-:Y:S01]  /*13560*/  IMAD R10, R80, UR4, RZ ;  /* 0x00000004500a7c24 */ /* 0x000fe2000f8e02ff */
[----:B------:R-:W-:Y:S01]  /*13570*/  LEA.HI R24, R25, R14, RZ, 0x2 ;  /* 0x0000000e19187211 */ /* 0x000fe200078f10ff */
[----:B------:R-:W-:Y:S01]  /*13580*/  IMAD.SHL.U32 R0, R82, 0x8, RZ ;  /* 0x0000000852007824 */ /* 0x000fe200078e00ff */
[----:B------:R-:W-:Y:S01]  /*13590*/  IADD3 R8, P2, R7, R8, RZ ;  /* 0x0000000807087210 */ /* 0x000fe20007f5e0ff */
[----:B------:R-:W-:Y:S01]  /*135a0*/  IMAD R10, R81, UR5, R10 ;  /* 0x00000005510a7c24 */ /* 0x000fe2000f8e020a */
[----:B------:R-:W-:Y:S01]  /*135b0*/  SHF.R.S32.HI R26, RZ, 0x2, R24 ;  /* 0x00000002ff1a7819 */ /* 0x000fe20000011418 */
[----:B------:R-:W-:Y:S01]  /*135c0*/  IMAD R13, R79, 0x40, R0 ;  /* 0x000000404f0d7824 */ /* 0x000fe200078e0200 */
[----:B------:R-:W-:Y:S01]  /*135d0*/  SHF.R.S32.HI R27, RZ, 0x1f, R24 ;  /* 0x0000001fff1b7819 */ /* 0x000fe20000011418 */
[----:B------:R-:W-:Y:S01]  /*135e0*/  ULDC.64 UR4, c[0x0][0xc88] ;  /* 0x0003220000047ab9 */ /* 0x000fe20000000a00 */
[----:B------:R-:W-:Y:S01]  /*135f0*/  SHF.R.S32.HI R7, RZ, 0x1f, R11 ;  /* 0x0000001fff077819 */ /* 0x000fe2000001140b */
[----:B------:R-:W-:Y:S01]  /*13600*/  IMAD.WIDE R20, R13, 0x2, R20 ;  /* 0x000000020d147825 */ /* 0x000fe200078e0214 */
[----:B------:R-:W-:-:S02]  /*13610*/  LEA.HI R27, R27, R26, RZ, 0x3 ;  /* 0x0000001a1b1b7211 */ /* 0x000fc400078f18ff */
[----:B------:R-:W-:Y:S01]  /*13620*/  IADD3.X R9, R15, R9, R10, P2, !PT ;  /* 0x000000090f097210 */ /* 0x000fe200017fe40a */
[----:B------:R-:W-:Y:S01]  /*13630*/  IMAD R10, R7, UR4, RZ ;  /* 0x00000004070a7c24 */ /* 0x000fe2000f8e02ff */
[----:B------:R-:W-:Y:S02]  /*13640*/  LEA.HI R14, R25, R14, RZ, 0x5 ;  /* 0x0000000e190e7211 */ /* 0x000fe400078f28ff */
[----:B------:R-:W-:Y:S01]  /*13650*/  LOP3.LUT R27, R27, 0xfffffff8, RZ, 0xc0, !PT ;  /* 0xfffffff81b1b7812 */ /* 0x000fe200078ec0ff */
[C---:B------:R-:W-:Y:S01]  /*13660*/  IMAD R7, R11.reuse, UR5, R10 ;  /* 0x000000050b077c24 */ /* 0x040fe2000f8e020a */
[----:B------:R-:W-:Y:S01]  /*13670*/  IADD3 R69, P5, R20, 0x1000, RZ ;  /* 0x0000100014457810 */ /* 0x000fe20007fbe0ff */
[----:B------:R-:W-:Y:S01]  /*13680*/  IMAD.WIDE.U32 R8, R11, UR4, R8 ;  /* 0x000000040b087c25 */ /* 0x000fe2000f8e0008 */
[----:B------:R-:W-:Y:S01]  /*13690*/  IADD3 R27, R26, -R27, RZ ;  /* 0x8000001b1a1b7210 */ /* 0x000fe20007ffe0ff */
[----:B------:R-:W-:Y:S01]  /*136a0*/  ULDC.64 UR4, c[0x0][0xc50] ;  /* 0x0003140000047ab9 */ /* 0x000fe20000000a00 */
[----:B------:R-:W-:Y:S01]  /*136b0*/  SHF.R.S32.HI R14, RZ, 0x5, R14 ;  /* 0x00000005ff0e7819 */ /* 0x000fe2000001140e */
[----:B------:R-:W-:Y:S01]  /*136c0*/  IMAD.IADD R7, R9, 0x1, R7 ;  /* 0x0000000109077824 */ /* 0x000fe200078e0207 */
[----:B------:R-:W-:-:S02]  /*136d0*/  LEA R26, P2, R8, UR4, 0x2 ;  /* 0x00000004081a7c11 */ /* 0x000fc4000f8410ff */
[----:B------:R-:W-:Y:S01]  /*136e0*/  LOP3.LUT R68, R69, 0x380, RZ, 0xc0, !PT ;  /* 0x0000038045447812 */ /* 0x000fe200078ec0ff */
[----:B------:R-:W-:Y:S01]  /*136f0*/  IMAD R14, R14, 0x10, R27 ;  /* 0x000000100e0e7824 */ /* 0x000fe200078e021b */
[----:B------:R-:W-:Y:S01]  /*13700*/  LEA.HI.X R27, R8, UR5, R7, 0x2, P2 ;  /* 0x00000005081b7c11 */ /* 0x000fe200090f1407 */
[----:B------:R-:W-:Y:S01]  /*13710*/  SHFL.IDX PT, R10, R26, RZ, 0x1c1f ;  /* 0x001c1fff1a0a7589 */ /* 0x000fe200000e0000 */
[----:B------:R-:W-:Y:S01]  /*13720*/  IADD3 R61, P2, R20, 0x3000, RZ ;  /* 0x00003000143d7810 */ /* 0x000fe20007f5e0ff */
[----:B------:R-:W-:Y:S01]  /*13730*/  ULDC.64 UR4, c[0x0][0xba0] ;  /* 0x0002e80000047ab9 */ /* 0x000fe20000000a00 */
[----:B------:R-:W-:Y:S01]  /*13740*/  SHF.R.U64 R68, R68, 0x3, RZ ;  /* 0x0000000344447819 */ /* 0x000fe200000012ff */
[----:B------:R-:W0:Y:S01]  /*13750*/  SHFL.IDX PT, R11, R27, RZ, 0x1c1f ;  /* 0x001c1fff1b0b7589 */ /* 0x000e2200000e0000 */
[----:B------:R-:W-:Y:S02]  /*13760*/  LOP3.LUT R60, R61, 0x380, RZ, 0xc0, !PT ;  /* 0x000003803d3c7812 */ /* 0x000fe400078ec0ff */
[----:B------:R-:W-:Y:S01]  /*13770*/  LOP3.LUT R68, R68, R69, RZ, 0x3c, !PT ;  /* 0x0000004544447212 */ /* 0x000fe200078e3cff */
[----:B------:R-:W-:Y:S01]  /*13780*/  IMAD.X R69, RZ, RZ, R21, P5 ;  /* 0x000000ffff457224 */ /* 0x000fe200028e0615 */
[C---:B------:R-:W-:Y:S01]  /*13790*/  IADD3 R65, P4, R20.reuse, 0x2000, RZ ;  /* 0x0000200014417810 */ /* 0x040fe20007f9e0ff */
[----:B------:R-:W-:Y:S01]  /*137a0*/  SHFL.IDX PT, R15, R27, 0x1, 0x1c1f ;  /* 0x003c1f001b0f7f89 */ /* 0x000fe200000e0000 */
[----:B------:R-:W-:-:S02]  /*137b0*/  IADD3 R53, P5, R20, 0x5000, RZ ;  /* 0x0000500014357810 */ /* 0x000fc40007fbe0ff */
[----:B------:R-:W-:Y:S02]  /*137c0*/  SHF.R.U64 R60, R60, 0x3, RZ ;  /* 0x000000033c3c7819 */ /* 0x000fe400000012ff */
[----:B------:R-:W-:Y:S02]  /*137d0*/  LOP3.LUT R64, R65, 0x380, RZ, 0xc0, !PT ;  /* 0x0000038041407812 */ /* 0x000fe400078ec0ff */
[----:B------:R-:W-:Y:S02]  /*137e0*/  LOP3.LUT R52, R53, 0x380, RZ, 0xc0, !PT ;  /* 0x0000038035347812 */ /* 0x000fe400078ec0ff */
[----:B------:R-:W-:Y:S01]  /*137f0*/  LOP3.LUT R60, R60, R61, RZ, 0x3c, !PT ;  /* 0x0000003d3c3c7212 */ /* 0x000fe200078e3cff */
[----:B------:R-:W-:Y:S01]  /*13800*/  IMAD.X R61, RZ, RZ, R21, P2 ;  /* 0x000000ffff3d7224 */ /* 0x000fe200010e0615 */
[----:B------:R-:W-:Y:S02]  /*13810*/  IADD3 R57, P3, R20, 0x4000, RZ ;  /* 0x0000400014397810 */ /* 0x000fe40007f7e0ff */
[----:B------:R-:W-:-:S02]  /*13820*/  SHF.R.U64 R64, R64, 0x3, RZ ;  /* 0x0000000340407819 */ /* 0x000fc400000012ff */
[----:B------:R-:W-:Y:S02]  /*13830*/  IADD3 R45, P2, R20, 0x7000, RZ ;  /* 0x00007000142d7810 */ /* 0x000fe40007f5e0ff */
[----:B------:R-:W-:Y:S02]  /*13840*/  SHF.R.U64 R52, R52, 0x3, RZ ;  /* 0x0000000334347819 */ /* 0x000fe400000012ff */
[----:B------:R-:W-:Y:S02]  /*13850*/  SHF.R.S32.HI R13, RZ, 0x7, R12 ;  /* 0x00000007ff0d7819 */ /* 0x000fe4000001140c */
[----:B------:R-:W-:Y:S02]  /*13860*/  LOP3.LUT R56, R57, 0x380, RZ, 0xc0, !PT ;  /* 0x0000038039387812 */ /* 0x000fe400078ec0ff */
[----:B------:R-:W-:Y:S01]  /*13870*/  LOP3.LUT R64, R64, R65, RZ, 0x3c, !PT ;  /* 0x0000004140407212 */ /* 0x000fe200078e3cff */
[----:B------:R-:W-:Y:S01]  /*13880*/  IMAD.X R65, RZ, RZ, R21, P4 ;  /* 0x000000ffff417224 */ /* 0x000fe200020e0615 */
[----:B------:R-:W-:-:S02]  /*13890*/  LOP3.LUT R44, R45, 0x380, RZ, 0xc0, !PT ;  /* 0x000003802d2c7812 */ /* 0x000fc400078ec0ff */
[----:B------:R-:W-:Y:S01]  /*138a0*/  LOP3.LUT R52, R52, R53, RZ, 0x3c, !PT ;  /* 0x0000003534347212 */ /* 0x000fe200078e3cff */
[----:B------:R-:W-:Y:S01]  /*138b0*/  IMAD.X R53, RZ, RZ, R21, P5 ;  /* 0x000000ffff357224 */ /* 0x000fe200028e0615 */
[----:B------:R-:W-:Y:S02]  /*138c0*/  LEA.HI R12, R12, R13, RZ, 0x1 ;  /* 0x0000000d0c0c7211 */ /* 0x000fe400078f08ff */
[----:B------:R-:W-:Y:S02]  /*138d0*/  IADD3 R49, P4, R20, 0x6000, RZ ;  /* 0x0000600014317810 */ /* 0x000fe40007f9e0ff */
[----:B------:R-:W-:Y:S02]  /*138e0*/  SHF.R.U64 R56, R56, 0x3, RZ ;  /* 0x0000000338387819 */ /* 0x000fe400000012ff */
[----:B------:R-:W-:Y:S02]  /*138f0*/  IADD3 R37, P5, R20, 0x9000, RZ ;  /* 0x0000900014257810 */ /* 0x000fe40007fbe0ff */
[----:B------:R-:W-:-:S02]  /*13900*/  SHF.R.U64 R44, R44, 0x3, RZ ;  /* 0x000000032c2c7819 */ /* 0x000fc400000012ff */
[----:B------:R-:W-:Y:S02]  /*13910*/  LOP3.LUT R12, R12, 0x3fffffe, RZ, 0xc0, !PT ;  /* 0x03fffffe0c0c7812 */ /* 0x000fe400078ec0ff */
[----:B------:R-:W-:Y:S02]  /*13920*/  LOP3.LUT R48, R49, 0x380, RZ, 0xc0, !PT ;  /* 0x0000038031307812 */ /* 0x000fe400078ec0ff */
[----:B------:R-:W-:Y:S01]  /*13930*/  LOP3.LUT R56, R56, R57, RZ, 0x3c, !PT ;  /* 0x0000003938387212 */ /* 0x000fe200078e3cff */
[--C-:B------:R-:W-:Y:S01]  /*13940*/  IMAD.X R57, RZ, RZ, R21.reuse, P3 ;  /* 0x000000ffff397224 */ /* 0x100fe200018e0615 */
[----:B------:R-:W-:Y:S01]  /*13950*/  LOP3.LUT R36, R37, 0x380, RZ, 0xc0, !PT ;  /* 0x0000038025247812 */ /* 0x000fe200078ec0ff */
[----:B------:R-:W-:Y:S01]  /*13960*/  IMAD.IADD R9, R13, 0x1, -R12 ;  /* 0x000000010d097824 */ /* 0x000fe200078e0a0c */
[----:B------:R-:W-:Y:S01]  /*13970*/  LOP3.LUT R44, R44, R45, RZ, 0x3c, !PT ;  /* 0x0000002d2c2c7212 */ /* 0x000fe200078e3cff */
[----:B------:R-:W-:Y:S01]  /*13980*/  IMAD.X R45, RZ, RZ, R21, P2 ;  /* 0x000000ffff2d7224 */ /* 0x000fe200010e0615 */
[----:B------:R-:W-:Y:S01]  /*13990*/  IADD3 R41, P3, R20, 0x8000, RZ ;  /* 0x0000800014297810 */ /* 0x000fe20007f7e0ff */
[----:B------:R-:W-:Y:S01]  /*139a0*/  IMAD R7, R9, 0x40, R14 ;  /* 0x0000004009077824 */ /* 0x000fe200078e020e */
[----:B------:R-:W-:Y:S01]  /*139b0*/  SHF.R.U64 R48, R48, 0x3, RZ ;  /* 0x0000000330307819 */ /* 0x000fe200000012ff */
[----:B------:R-:W1:Y:S01]  /*139c0*/  SHFL.IDX PT, R14, R26, 0x1, 0x1c1f ;  /* 0x003c1f001a0e7f89 */ /* 0x000e6200000e0000 */
[----:B------:R-:W-:Y:S01]  /*139d0*/  IADD3 R29, P2, R20, 0xb000, RZ ;  /* 0x0000b000141d7810 */ /* 0x000fe20007f5e0ff */
[----:B------:R-:W-:Y:S01]  /*139e0*/  IMAD.IADD R4, R7, 0x1, R86 ;  /* 0x0000000107047824 */ /* 0x000fe200078e0256 */
[----:B------:R-:W-:-:S02]  /*139f0*/  SHF.R.U64 R36, R36, 0x3, RZ ;  /* 0x0000000324247819 */ /* 0x000fc400000012ff */
[----:B------:R-:W-:Y:S02]  /*13a00*/  LOP3.LUT R40, R41, 0x380, RZ, 0xc0, !PT ;  /* 0x0000038029287812 */ /* 0x000fe400078ec0ff */
[----:B------:R-:W-:Y:S02]  /*13a10*/  LOP3.LUT R48, R48, R49, RZ, 0x3c, !PT ;  /* 0x0000003130307212 */ /* 0x000fe400078e3cff */
[----:B------:R-:W-:Y:S02]  /*13a20*/  LOP3.LUT R28, R29, 0x380, RZ, 0xc0, !PT ;  /* 0x000003801d1c7812 */ /* 0x000fe400078ec0ff */
[----:B------:R-:W-:Y:S01]  /*13a30*/  LOP3.LUT R36, R36, R37, RZ, 0x3c, !PT ;  /* 0x0000002524247212 */ /* 0x000fe200078e3cff */
[----:B------:R-:W-:Y:S01]  /*13a40*/  IMAD.X R37, RZ, RZ, R21, P5 ;  /* 0x000000ffff257224 */ /* 0x000fe200028e0615 */
[----:B------:R-:W-:Y:S02]  /*13a50*/  IADD3.X R49, RZ, R21, RZ, P4, !PT ;  /* 0x00000015ff317210 */ /* 0x000fe400027fe4ff */
[----:B------:R-:W-:-:S02]  /*13a60*/  IADD3 R33, P4, R20, 0xa000, RZ ;  /* 0x0000a00014217810 */ /* 0x000fc40007f9e0ff */
[----:B------:R-:W-:Y:S02]  /*13a70*/  SHF.R.U64 R40, R40, 0x3, RZ ;  /* 0x0000000328287819 */ /* 0x000fe400000012ff */
[----:B------:R-:W-:Y:S02]  /*13a80*/  IADD3 R13, P5, R20, 0xd000, RZ ;  /* 0x0000d000140d7810 */ /* 0x000fe40007fbe0ff */
[----:B------:R-:W-:Y:S02]  /*13a90*/  SHF.R.U64 R28, R28, 0x3, RZ ;  /* 0x000000031c1c7819 */ /* 0x000fe400000012ff */
[----:B------:R-:W-:Y:S02]  /*13aa0*/  LOP3.LUT R32, R33, 0x380, RZ, 0xc0, !PT ;  /* 0x0000038021207812 */ /* 0x000fe400078ec0ff */
[----:B------:R-:W-:Y:S01]  /*13ab0*/  LOP3.LUT R40, R40, R41, RZ, 0x3c, !PT ;  /* 0x0000002928287212 */ /* 0x000fe200078e3cff */
[----:B------:R-:W-:Y:S01]  /*13ac0*/  IMAD.X R41, RZ, RZ, R21, P3 ;  /* 0x000000ffff297224 */ /* 0x000fe200018e0615 */
[----:B------:R-:W-:-:S02]  /*13ad0*/  LOP3.LUT R12, R13, 0x380, RZ, 0xc0, !PT ;  /* 0x000003800d0c7812 */ /* 0x000fc400078ec0ff */
[----:B------:R-:W-:Y:S01]  /*13ae0*/  LOP3.LUT R28, R28, R29, RZ, 0x3c, !PT ;  /* 0x0000001d1c1c7212 */ /* 0x000fe200078e3cff */
[----:B------:R-:W-:Y:S01]  /*13af0*/  IMAD.X R29, RZ, RZ, R21, P2 ;  /* 0x000000ffff1d7224 */ /* 0x000fe200010e0615 */
[----:B------:R-:W-:Y:S02]  /*13b00*/  IADD3 R25, P3, R20, 0xc000, RZ ;  /* 0x0000c00014197810 */ /* 0x000fe40007f7e0ff */
[----:B------:R-:W-:Y:S02]  /*13b10*/  SHF.R.U64 R32, R32, 0x3, RZ ;  /* 0x0000000320207819 */ /* 0x000fe400000012ff */
[----:B------:R-:W-:Y:S02]  /*13b20*/  ISETP.GE.OR P2, PT, R4, R83, P0 ;  /* 0x000000530400720c */ /* 0x000fe40000746670 */
[----:B------:R-:W-:Y:S02]  /*13b30*/  SHF.R.U64 R12, R12, 0x3, RZ ;  /* 0x000000030c0c7819 */ /* 0x000fe400000012ff */
[----:B------:R-:W-:-:S02]  /*13b40*/  IADD3 R4, R4, 0x8, RZ ;  /* 0x0000000804047810 */ /* 0x000fc40007ffe0ff */
[----:B------:R-:W-:Y:S02]  /*13b50*/  LOP3.LUT R24, R25, 0x380, RZ, 0xc0, !PT ;  /* 0x0000038019187812 */ /* 0x000fe400078ec0ff */
[----:B------:R-:W-:Y:S01]  /*13b60*/  LOP3.LUT R32, R32, R33, RZ, 0x3c, !PT ;  /* 0x0000002120207212 */ /* 0x000fe200078e3cff */
[----:B------:R-:W-:Y:S01]  /*13b70*/  IMAD.X R33, RZ, RZ, R21, P4 ;  /* 0x000000ffff217224 */ /* 0x000fe200020e0615 */
[----:B------:R-:W-:Y:S02]  /*13b80*/  LOP3.LUT R12, R12, R13, RZ, 0x3c, !PT ;  /* 0x0000000d0c0c7212 */ /* 0x000fe400078e3cff */
[----:B------:R-:W-:Y:S01]  /*13b90*/  ISETP.GE.OR P0, PT, R4, R83, P0 ;  /* 0x000000530400720c */ /* 0x000fe20000706670 */
[----:B0-----:R-:W-:Y:S01]  /*13ba0*/  @!P2 ST.E desc[UR42][R10.64], R6 ;  /* 0x000000060a00a985 */ /* 0x001fe2000c10192a */
[C---:B------:R-:W-:Y:S02]  /*13bb0*/  IADD3 R9, P4, R20.reuse, 0xe000, RZ ;  /* 0x0000e00014097810 */ /* 0x040fe40007f9e0ff */
[----:B------:R-:W-:-:S02]  /*13bc0*/  LOP3.LUT R13, R20, 0x380, RZ, 0xc0, !PT ;  /* 0x00000380140d7812 */ /* 0x000fc400078ec0ff */
[----:B------:R-:W-:Y:S02]  /*13bd0*/  SHF.R.U64 R24, R24, 0x3, RZ ;  /* 0x0000000318187819 */ /* 0x000fe400000012ff */
[----:B------:R-:W-:Y:S02]  /*13be0*/  LOP3.LUT R8, R9, 0x380, RZ, 0xc0, !PT ;  /* 0x0000038009087812 */ /* 0x000fe400078ec0ff */
[----:B------:R-:W-:Y:S02]  /*13bf0*/  SHF.R.U64 R13, R13, 0x3, RZ ;  /* 0x000000030d0d7819 */ /* 0x000fe400000012ff */
[----:B------:R-:W-:Y:S01]  /*13c00*/  LOP3.LUT R24, R24, R25, RZ, 0x3c, !PT ;  /* 0x0000001918187212 */ /* 0x000fe200078e3cff */
[----:B------:R-:W-:Y:S01]  /*13c10*/  IMAD.X R25, RZ, RZ, R21, P3 ;  /* 0x000000ffff197224 */ /* 0x000fe200018e0615 */
[----:B------:R-:W-:Y:S01]  /*13c20*/  IADD3 R7, P3, R20, 0xf000, RZ ;  /* 0x0000f00014077810 */ /* 0x000fe20007f7e0ff */
[----:B-1----:R0:W-:Y:S01]  /*13c30*/  @!P0 ST.E desc[UR42][R14.64], R5 ;  /* 0x000000050e008985 */ /* 0x0021e2000c10192a */
[----:B------:R-:W-:-:S02]  /*13c40*/  SHF.R.U64 R8, R8, 0x3, RZ ;  /* 0x0000000308087819 */ /* 0x000fc400000012ff */
[----:B------:R-:W-:Y:S01]  /*13c50*/  LOP3.LUT R20, R13, R20, RZ, 0x3c, !PT ;  /* 0x000000140d147212 */ /* 0x000fe200078e3cff */
[--C-:B------:R-:W-:Y:S01]  /*13c60*/  IMAD.X R13, RZ, RZ, R21.reuse, P5 ;  /* 0x000000ffff0d7224 */ /* 0x100fe200028e0615 */
[----:B------:R-:W-:Y:S01]  /*13c70*/  LOP3.LUT R8, R8, R9, RZ, 0x3c, !PT ;  /* 0x0000000908087212 */ /* 0x000fe200078e3cff */
[--C-:B------:R-:W-:Y:S01]  /*13c80*/  IMAD.X R9, RZ, RZ, R21.reuse, P4 ;  /* 0x000000ffff097224 */ /* 0x100fe200020e0615 */
[----:B------:R-:W-:Y:S01]  /*13c90*/  LOP3.LUT R4, R7, 0x380, RZ, 0xc0, !PT ;  /* 0x0000038007047812 */ /* 0x000fe200078ec0ff */
[----:B------:R-:W-:Y:S01]  /*13ca0*/  IMAD.X R85, RZ, RZ, R21, P3 ;  /* 0x000000ffff557224 */ /* 0x000fe200018e0615 */
[----:B------:R1:W5:Y:S01]  /*13cb0*/  LD.E.128 R72, desc[UR42][R20.64] ;  /* 0x0000002a14487980 */ /* 0x000362000c101d00 */
[----:B------:R-:W-:Y:S01]  /*13cc0*/  IMAD R82, R82, 0x20, R79 ;  /* 0x0000002052527824 */ /* 0x000fe200078e024f */
[----:B------:R-:W-:Y:S02]  /*13cd0*/  SHF.R.U64 R4, R4, 0x3, RZ ;  /* 0x0000000304047819 */ /* 0x000fe400000012ff */
[----:B------:R-:W5:Y:S04]  /*13ce0*/  LD.E.128 R68, desc[UR42][R68.64] ;  /* 0x0000002a44447980 */ /* 0x000f68000c101d00 */
[----:B------:R-:W5:Y:S01]  /*13cf0*/  LD.E.128 R64, desc[UR42][R64.64] ;  /* 0x0000002a40407980 */ /* 0x000f62000c101d00 */
[----:B-1----:R-:W-:Y:S01]  /*13d00*/  IMAD R21, R77, UR4, RZ ;  /* 0x000000044d157c24 */ /* 0x002fe2000f8e02ff */
[----:B------:R-:W-:-:S02]  /*13d10*/  LOP3.LUT R84, R4, R7, RZ, 0x3c, !PT ;  /* 0x0000000704547212 */ /* 0x000fc400078e3cff */
[----:B------:R-:W5:Y:S01]  /*13d20*/  LD.E.128 R60, desc[UR42][R60.64] ;  /* 0x0000002a3c3c7980 */ /* 0x000f62000c101d00 */
[C---:B------:R-:W-:Y:S02]  /*13d30*/  IMAD R77, R76.reuse, UR5, R21 ;  /* 0x000000054c4d7c24 */ /* 0x040fe4000f8e0215 */
[----:B------:R-:W-:Y:S01]  /*13d40*/  IMAD.WIDE.U32 R20, R76, UR4, RZ ;  /* 0x000000044c147c25 */ /* 0x000fe2000f8e00ff */
[----:B------:R-:W-:Y:S01]  /*13d50*/  ULDC.64 UR4, c[0x0][0xbe8] ;  /* 0x0002fa0000047ab9 */ /* 0x000fe20000000a00 */
[----:B0-----:R0:W5:Y:S02]  /*13d60*/  LD.E.128 R4, desc[UR42][R84.64] ;  /* 0x0000002a54047980 */ /* 0x001164000c101d00 */
[----:B------:R-:W-:Y:S02]  /*13d70*/  IMAD.IADD R21, R21, 0x1, R77 ;  /* 0x0000000115157824 */ /* 0x000fe400078e024d */
[----:B------:R-:W-:Y:S01]  /*13d80*/  IMAD R78, R78, UR4, RZ ;  /* 0x000000044e4e7c24 */ /* 0x000fe2000f8e02ff */
[----:B------:R-:W5:Y:S01]  /*13d90*/  LD.E.128 R56, desc[UR42][R56.64] ;  /* 0x0000002a38387980 */ /* 0x000f62000c101d00 */
[----:B------:R-:W-:-:S02]  /*13da0*/  IMAD.IADD R82, R86, 0x1, R82 ;  /* 0x0000000156527824 */ /* 0x000fc400078e0252 */
[C---:B------:R-:W-:Y:S01]  /*13db0*/  IMAD R77, R172.reuse, UR5, R78 ;  /* 0x00000005ac4d7c24 */ /* 0x040fe2000f8e024e */
[----:B------:R-:W5:Y:S01]  /*13dc0*/  LD.E.128 R52, desc[UR42][R52.64] ;  /* 0x0000002a34347980 */ /* 0x000f62000c101d00 */
[----:B------:R-:W-:Y:S01]  /*13dd0*/  IMAD.WIDE.U32 R20, R172, UR4, R20 ;  /* 0x00000004ac147c25 */ /* 0x000fe2000f8e0014 */
[----:B------:R-:W-:Y:S02]  /*13de0*/  ULDC.64 UR4, c[0x0][0xbf0] ;  /* 0x0002fc0000047ab9 */ /* 0x000fe40000000a00 */
[----:B------:R-:W5:Y:S01]  /*13df0*/  LD.E.128 R48, desc[UR42][R48.64] ;  /* 0x0000002a30307980 */ /* 0x000f62000c101d00 */
[----:B----4-:R-:W-:-:S03]  /*13e00*/  @P1 IMAD.HI.U32 R76, R82, R87, RZ ;  /* 0x00000057524c1227 */ /* 0x010fc600078e00ff */
[----:B------:R-:W5:Y:S01]  /*13e10*/  LD.E.128 R44, desc[UR42][R44.64] ;  /* 0x0000002a2c2c7980 */ /* 0x000f62000c101d00 */
[----:B------:R-:W-:Y:S02]  /*13e20*/  IMAD.IADD R21, R21, 0x1, R77 ;  /* 0x0000000115157824 */ /* 0x000fe400078e024d */
[----:B------:R-:W-:Y:S01]  /*13e30*/  IMAD.MOV.U32 R77, RZ, RZ, R82 ;  /* 0x000000ffff4d7224 */ /* 0x000fe200078e0052 */
[----:B------:R-:W-:Y:S01]  /*13e40*/  @P1 SHF.R.U32.HI R77, RZ, R89, R76 ;  /* 0x00000059ff4d1219 */ /* 0x000fe2000001164c */
[----:B------:R-:W-:Y:S01]  /*13e50*/  IMAD R80, R80, UR4, RZ ;  /* 0x0000000450507c24 */ /* 0x000fe2000f8e02ff */
[----:B------:R-:W5:Y:S02]  /*13e60*/  LD.E.128 R40, desc[UR42][R40.64] ;  /* 0x0000002a28287980 */ /* 0x000f64000c101d00 */
[----:B------:R-:W-:Y:S02]  /*13e70*/  SHF.R.S32.HI R76, RZ, 0x1f, R77 ;  /* 0x0000001fff4c7819 */ /* 0x000fe4000001144d */
[----:B------:R-:W-:Y:S01]  /*13e80*/  IADD3 R78, -R77, RZ, RZ ;  /* 0x000000ff4d4e7210 */ /* 0x000fe20007ffe1ff */
[C---:B0-----:R-:W-:Y:S01]  /*13e90*/  IMAD R85, R81.reuse, UR5, R80 ;  /* 0x0000000551557c24 */ /* 0x041fe2000f8e0250 */
[----:B------:R-:W5:Y:S01]  /*13ea0*/  LD.E.128 R36, desc[UR42][R36.64] ;  /* 0x0000002a24247980 */ /* 0x000f62000c101d00 */
[----:B------:R-:W-:Y:S01]  /*13eb0*/  IMAD.WIDE.U32 R20, R81, UR4, R20 ;  /* 0x0000000451147c25 */ /* 0x000fe2000f8e0014 */
[----:B------:R-:W-:-:S02]  /*13ec0*/  ULDC.64 UR4, c[0x0][0xbe0] ;  /* 0x0002f80000047ab9 */ /* 0x000fc40000000a00 */
[----:B------:R-:W5:Y:S01]  /*13ed0*/  LD.E.128 R32, desc[UR42][R32.64] ;  /* 0x0000002a20207980 */ /* 0x000f62000c101d00 */
[----:B------:R-:W-:Y:S02]  /*13ee0*/  IMAD R76, R76, UR4, RZ ;  /* 0x000000044c4c7c24 */ /* 0x000fe4000f8e02ff */
[----:B------:R-:W-:Y:S01]  /*13ef0*/  IMAD R3, R3, R78, R82 ;  /* 0x0000004e03037224 */ /* 0x000fe200078e0252 */
[----:B------:R-:W5:Y:S01]  /*13f00*/  LD.E.128 R28, desc[UR42][R28.64] ;  /* 0x0000002a1c1c7980 */ /* 0x000f62000c101d00 */
[----:B------:R-:W-:Y:S02]  /*13f10*/  IMAD.IADD R21, R21, 0x1, R85 ;  /* 0x0000000115157824 */ /* 0x000fe400078e0255 */
[C---:B------:R-:W-:Y:S01]  /*13f20*/  IMAD R81, R77.reuse, UR5, R76 ;  /* 0x000000054d517c24 */ /* 0x040fe2000f8e024c */
[----:B------:R-:W-:Y:S01]  /*13f30*/  SHF.R.S32.HI R76, RZ, 0x1f, R3 ;  /* 0x0000001fff4c7819 */ /* 0x000fe20000011403 */
[----:B------:R-:W-:Y:S01]  /*13f40*/  IMAD.WIDE.U32 R20, R77, UR4, R20 ;  /* 0x000000044d147c25 */ /* 0x000fe2000f8e0014 */
[----:B------:R-:W-:Y:S01]  /*13f50*/  ULDC.64 UR4, c[0x0][0xbd8] ;  /* 0x0002f60000047ab9 */ /* 0x000fe20000000a00 */
[----:B------:R-:W5:Y:S02]  /*13f60*/  LD.E.128 R24, desc[UR42][R24.64] ;  /* 0x0000002a18187980 */ /* 0x000f64000c101d00 */
[----:B------:R-:W-:-:S02]  /*13f70*/  IMAD.IADD R21, R21, 0x1, R81 ;  /* 0x0000000115157824 */ /* 0x000fc400078e0251 */
[----:B------:R-:W5:Y:S01]  /*13f80*/  LD.E.128 R12, desc[UR42][R12.64] ;  /* 0x0000002a0c0c7980 */ /* 0x000f62000c101d00 */
[----:B------:R-:W-:-:S03]  /*13f90*/  IMAD R76, R76, UR4, RZ ;  /* 0x000000044c4c7c24 */ /* 0x000fc6000f8e02ff */
        /* <DEDUP_REMOVED lines=10> */
[----:B------:R-:W-:Y:S01]  /*14040*/  IMAD.IADD R21, R21, 0x1, R77 ;  /* 0x0000000115157824 */ /* 0x000fe200078e024d */
[----:B------:R-:W-:Y:S01]  /*14050*/  LEA R82, P2, R20, UR4, 0x1 ;  /* 0x0000000414527c11 */ /* 0x000fe2000f8408ff */
[----:B------:R-:W-:-:S03]  /*14060*/  IMAD.IADD R86, R79, 0x1, R86 ;  /* 0x000000014f567824 */ /* 0x000fc600078e0256 */
[----:B------:R-:W-:Y:S01]  /*14070*/  LEA.HI.X R84, R20, UR5, R21, 0x1, P2 ;  /* 0x0000000514547c11 */ /* 0x000fe200090f0c15 */
[----:B------:R-:W-:Y:S01]  /*14080*/  VIADD R3, R22, 0x32420 ;  /* 0x0003242016037836 */ /* 0x000fe20000000000 */
[----:B------:R-:W-:-:S04]  /*14090*/  ISETP.GE.AND P2, PT, R86, R83, PT ;  /* 0x000000535600720c */ /* 0x000fc80003f46270 */
[----:B------:R-:W-:Y:S01]  /*140a0*/  PRMT R3, RZ, 0x654, R3 ;  /* 0x00000654ff037816 */ /* 0x000fe20000000003 */
[----:B------:R-:W-:Y:S01]  /*140b0*/  VIADD R76, R86, 0x20 ;  /* 0x00000020564c7836 */ /* 0x000fe20000000000 */
[----:B------:R-:W-:Y:S01]  /*140c0*/  IADD3 R88, R0, 0x80, RZ ;  /* 0x0000008000587810 */ /* 0x000fe20007ffe0ff */
[----:B------:R-:W-:Y:S02]  /*140d0*/  VIADD R78, R86, 0x40 ;  /* 0x00000040564e7836 */ /* 0x000fe40000000000 */
[C---:B------:R-:W-:Y:S02]  /*140e0*/  VIADD R90, R0.reuse, 0xc0 ;  /* 0x000000c0005a7836 */ /* 0x040fe40000000000 */
[----:B------:R-:W-:Y:S01]  /*140f0*/  VIADD R92, R0, 0x40 ;  /* 0x00000040005c7836 */ /* 0x000fe20000000000 */
[----:B0-----:R0:W-:Y:S01]  /*14100*/  SYNCS.ARRIVE.TRANS64.RED.A1T0 RZ, [R3+URZ], RZ ;  /* 0x000000ff03ff79a7 */ /* 0x0011e2000810043f */
[----:B------:R1:W2:Y:S01]  /*14110*/  SHFL.IDX PT, R81, R82, RZ, 0x181f ;  /* 0x00181fff52517589 */ /* 0x0002a200000e0000 */
[----:B------:R-:W-:-:S02]  /*14120*/  ISETP.GE.AND P1, PT, R76, R83, PT ;  /* 0x000000534c00720c */ /* 0x000fc40003f26270 */
[----:B------:R-:W-:Y:S01]  /*14130*/  ISETP.GE.AND P0, PT, R78, R83, PT ;  /* 0x000000534e00720c */ /* 0x000fe20003f06270 */
[----:B0-----:R1:W0:Y:S01]  /*14140*/  SHFL.IDX PT, R3, R84, RZ, 0x181f ;  /* 0x00181fff54037589 */ /* 0x00122200000e0000 */
[----:B------:R-:W-:Y:S02]  /*14150*/  SHF.R.S32.HI R89, RZ, 0x1f, R0 ;  /* 0x0000001fff597819 */ /* 0x000fe40000011400 */
[----:B------:R-:W-:Y:S02]  /*14160*/  SHF.R.S32.HI R85, RZ, 0x1f, R90 ;  /* 0x0000001fff557819 */ /* 0x000fe4000001145a */
[----:B------:R-:W-:Y:S02]  /*14170*/  SHF.R.S32.HI R87, RZ, 0x1f, R88 ;  /* 0x0000001fff577819 */ /* 0x000fe40000011458 */
[----:B------:R-:W-:Y:S01]  /*14180*/  SHF.R.S32.HI R91, RZ, 0x1f, R92 ;  /* 0x0000001fff5b7819 */ /* 0x000fe2000001145c */
[----:B-1----:R-:W-:Y:S06]  /*14190*/  @P2 BRA `(.L_x_6087) ;  /* 0x0000000000442947 */ /* 0x002fec0003800000 */
        /* <DEDUP_REMOVED lines=17> */
.L_x_6087:
[----:B------:R-:W-:Y:S05]  /*142b0*/  BSYNC B1 ;  /* 0x0000000000017941 */ /* 0x000fea0003800000 */
.L_x_6086:
[----:B0-----:R0:W3:Y:S01]  /*142c0*/  SHFL.IDX PT, R3, R84, 0x1, 0x181f ;  /* 0x00381f0054037f89 */ /* 0x0010e200000e0000 */
[----:B------:R-:W-:Y:S03]  /*142d0*/  BSSY B1, `(.L_x_6088) ;  /* 0x0000014000017945 */ /* 0x000fe60003800000 */
[----:B-1---5:R0:W1:Y:S01]  /*142e0*/  SHFL.IDX PT, R41, R82, 0x1, 0x181f ;  /* 0x00381f0052297f89 */ /* 0x02206200000e0000 */
[----:B------:R-:W-:Y:S05]  /*142f0*/  @P1 BRA `(.L_x_6089) ;  /* 0x0000000000441947 */ /* 0x000fea0003800000 */
[----:B------:R-:W-:Y:S02]  /*14300*/  ULDC UR4, c[0x0][0xbc8] ;  /* 0x0002f20000047ab9 */ /* 0x000fe40000000800 */
[----:B------:R-:W-:Y:S02]  /*14310*/  ISETP.GE.AND P4, PT, R0, UR4, PT ;  /* 0x0000000400007c0c */ /* 0x000fe4000bf86270 */
[----:B------:R-:W-:Y:S02]  /*14320*/  ISETP.GE.AND P3, PT, R92, UR4, PT ;  /* 0x000000045c007c0c */ /* 0x000fe4000bf66270 */
[----:B------:R-:W-:Y:S02]  /*14330*/  ISETP.GE.AND P2, PT, R88, UR4, PT ;  /* 0x0000000458007c0c */ /* 0x000fe4000bf46270 */
[----:B------:R-:W-:-:S07]  /*14340*/  ISETP.GE.AND P1, PT, R90, UR4, PT ;  /* 0x000000045a007c0c */ /* 0x000fce000bf26270 */
[----:B-1----:R-:W-:-:S04]  /*14350*/  @!P4 LEA R20, P5, R0, R41, 0x1 ;  /* 0x000000290014c211 */ /* 0x002fc800078a08ff */
[----:B---3--:R-:W-:Y:S02]  /*14360*/  @!P4 LEA.HI.X R21, R0, R3, R89, 0x1, P5 ;  /* 0x000000030015c211 */ /* 0x008fe400028f0c59 */
        /* <DEDUP_REMOVED lines=10> */
.L_x_6089:
[----:B------:R-:W-:Y:S05]  /*14410*/  BSYNC B1 ;  /* 0x0000000000017941 */ /* 0x000fea0003800000 */
.L_x_6088:
[----:B---3--:R3:W0:Y:S01]  /*14420*/  SHFL.IDX PT, R3, R84, 0x2, 0x181f ;  /* 0x00581f0054037f89 */ /* 0x00862200000e0000 */
[----:B------:R-:W-:Y:S03]  /*14430*/  BSSY B1, `(.L_x_6090) ;  /* 0x0000014000017945 */ /* 0x000fe60003800000 */
[----:B----4-:R3:W4:Y:S01]  /*14440*/  SHFL.IDX PT, R25, R82, 0x2, 0x181f ;  /* 0x00581f0052197f89 */ /* 0x01072200000e0000 */
        /* <DEDUP_REMOVED lines=18> */
.L_x_6091:
[----:B------:R-:W-:Y:S05]  /*14570*/  BSYNC B1 ;  /* 0x0000000000017941 */ /* 0x000fea0003800000 */
.L_x_6090:
        /* <DEDUP_REMOVED lines=24> */
.L_x_6084:
[----:B------:R-:W3:Y:S01]  /*14700*/  LDL R9, [R1+0x90] ;  /* 0x0000900001097983 */ /* 0x000ee20000100800 */
[----:B------:R-:W-:Y:S01]  /*14710*/  ULDC.64 UR4, c[0x0][0xd00] ;  /* 0x0003400000047ab9 */ /* 0x000fe20000000a00 */
[----:B------:R-:W-:Y:S01]  /*14720*/  IMAD.MOV.U32 R0, RZ, RZ, RZ ;  /* 0x000000ffff007224 */ /* 0x000fe200078e00ff */
[----:B------:R-:W-:Y:S01]  /*14730*/  ISETP.NE.U32.AND P0, PT, RZ, UR4, PT ;  /* 0x00000004ff007c0c */ /* 0x000fe2000bf05070 */
[----:B------:R-:W4:Y:S03]  /*14740*/  LDC R25, c[0x0][0xce8] ;  /* 0x00033a00ff197b82 */ /* 0x000f260000000800 */
[----:B------:R-:W-:Y:S01]  /*14750*/  ISETP.NE.AND.EX P0, PT, RZ, UR5, PT, P0 ;  /* 0x00000005ff007c0c */ /* 0x000fe2000bf05300 */
[----:B---3--:R-:W-:Y:S01]  /*14760*/  IMAD.SHL.U32 R6, R9, 0x4, RZ ;  /* 0x0000000409067824 */ /* 0x008fe200078e00ff */
[----:B------:R-:W-:-:S04]  /*14770*/  SHF.R.S32.HI R14, RZ, 0x1f, R9 ;  /* 0x0000001fff0e7819 */ /* 0x000fc80000011409 */
[----:B------:R-:W-:Y:S02]  /*14780*/  IADD3 R4, P1, R6, UR4, RZ ;  /* 0x0000000406047c10 */ /* 0x000fe4000ff3e0ff */
[----:B------:R-:W-:-:S04]  /*14790*/  SHF.L.U64.HI R3, R9, 0x2, R14 ;  /* 0x0000000209037819 */ /* 0x000fc8000001020e */
[----:B------:R-:W-:Y:S01]  /*147a0*/  IADD3.X R5, R3, UR5, RZ, P1, !PT ;  /* 0x0000000503057c10 */ /* 0x000fe20008ffe4ff */
[----:B------:R-:W-:Y:S02]  /*147b0*/  ULDC.64 UR4, c[0x0][0xd08] ;  /* 0x0003420000047ab9 */ /* 0x000fe40000000a00 */
[----:B------:R-:W-:Y:S02]  /*147c0*/  ISETP.NE.U32.AND P1, PT, RZ, UR4, PT ;  /* 0x00000004ff007c0c */ /* 0x000fe4000bf25070 */
[----:B------:R3:W5:Y:S02]  /*147d0*/  @P0 LDG.E R0, desc[UR42][R4.64] ;  /* 0x0000002a04000981 */ /* 0x000764000c1e1900 */
[----:B------:R-:W-:-:S13]  /*147e0*/  ISETP.NE.AND.EX P1, PT, RZ, UR5, PT, P1 ;  /* 0x00000005ff007c0c */ /* 0x000fda000bf25310 */
[----:B------:R-:W-:Y:S01]  /*147f0*/  @P1 IADD3 R6, P2, R6, UR4, RZ ;  /* 0x0000000406061c10 */ /* 0x000fe2000ff5e0ff */
[----:B------:R-:W-:Y:S02]  /*14800*/  ULDC UR4, c[0x0][0xb88] ;  /* 0x0002e20000047ab9 */ /* 0x000fe40000000800 */
[----:B------:R-:W-:Y:S01]  /*14810*/  IMAD.U32 R8, RZ, RZ, UR4 ;  /* 0x00000004ff087e24 */ /* 0x000fe2000f8e00ff */
[----:B------:R-:W-:-:S05]  /*14820*/  @P1 IADD3.X R7, R3, UR5, RZ, P2, !PT ;  /* 0x0000000503071c10 */ /* 0x000fca00097fe4ff */
[----:B------:R3:W5:Y:S01]  /*14830*/  @P1 LDG.E R8, desc[UR42][R6.64] ;  /* 0x0000002a06081981 */ /* 0x000762000c1e1900 */
[----:B----4-:R-:W-:Y:S01]  /*14840*/  ISETP.NE.AND P2, PT, R25, 0x1, PT ;  /* 0x000000011900780c */ /* 0x010fe20003f45270 */
[----:B------:R-:W4:-:S12]  /*14850*/  S2R R30, SR_TID.X ;  /* 0x00000000001e7919 */ /* 0x000f180000002100 */
[----:B------:R-:W0:Y:S01]  /*14860*/  @P2 LDC R27, c[0x0][0xcec] ;  /* 0x00033b00ff1b2b82 */ /* 0x000e220000000800 */
[----:B----4-:R-:W-:-:S05]  /*14870*/  VIADD R30, R30, 0xffffff80 ;  /* 0xffffff801e1e7836 */ /* 0x010fca0000000000 */
[----:B------:R-:W-:Y:S02]  /*14880*/  SHF.R.S32.HI R3, RZ, 0x1f, R30 ;  /* 0x0000001fff037819 */ /* 0x000fe4000001141e */
[----:B------:R-:W-:Y:S02]  /*14890*/  ISETP.GE.AND P3, PT, R30, 0x80, PT ;  /* 0x000000801e00780c */ /* 0x000fe40003f66270 */
[----:B------:R-:W-:Y:S01]  /*148a0*/  LEA.HI R20, R3, R30, RZ, 0x3 ;  /* 0x0000001e03147211 */ /* 0x000fe200078f18ff */
[----:B---3--:R-:W-:Y:S10]  /*148b0*/  @P1 BRA `(.L_x_6093) ;  /* 0x0000000000101947 */ /* 0x008ff40003800000 */
[----:B------:R-:W-:Y:S05]  /*148c0*/  @!P0 BRA `(.L_x_6093) ;  /* 0x00000000000c8947 */ /* 0x000fea0003800000 */
[----:B------:R-:W3:Y:S04]  /*148d0*/  LDG.E R3, desc[UR42][R4.64] ;  /* 0x0000002a04037981 */ /* 0x000ee8000c1e1900 */
[----:B-----5:R-:W3:Y:S02]  /*148e0*/  LDG.E R8, desc[UR42][R4.64+0x4] ;  /* 0x0000042a04087981 */ /* 0x020ee4000c1e1900 */
[----:B---3--:R-:W-:-:S07]  /*148f0*/  IMAD.IADD R8, R8, 0x1, -R3 ;  /* 0x0000000108087824 */ /* 0x008fce00078e0a03 */
.L_x_6093:
[----:B------:R-:W3:Y:S04]  /*14900*/  LDL R28, [R1+0x94] ;  /* 0x00009400011c7983 */ /* 0x000ee80000100800 */
[----:B------:R4:W5:Y:S01]  /*14910*/  LDL R26, [R1+0x6c] ;  /* 0x00006c00011a7983 */ /* 0x0009620000100800 */
[----:B------:R-:W-:Y:S01]  /*14920*/  BSSY B1, `(.L_x_6094) ;  /* 0x000002e000017945 */ /* 0x000fe20003800000 */
[----:B------:R-:W-:Y:S02]  /*14930*/  LOP3.LUT R24, R20, 0xfffffff8, RZ, 0xc0, !PT ;  /* 0xfffffff814187812 */ /* 0x000fe400078ec0ff */
[----:B------:R-:W-:Y:S02]  /*14940*/  SEL R13, R9, RZ, !P0 ;  /* 0x000000ff090d7207 */ /* 0x000fe40004000000 */
[----:B------:R-:W-:-:S02]  /*14950*/  SEL R14, R14, RZ, !P0 ;  /* 0x000000ff0e0e7207 */ /* 0x000fc40004000000 */
[----:B-----5:R-:W-:Y:S02]  /*14960*/  SHF.R.S32.HI R11, RZ, 0x1f, R0 ;  /* 0x0000001fff0b7819 */ /* 0x020fe40000011400 */
[----:B---3--:R-:W-:Y:S01]  /*14970*/  SHF.R.S32.HI R12, RZ, 0x1f, R28 ;  /* 0x0000001fff0c7819 */ /* 0x008fe2000001141c */
[----:B----4-:R-:W-:Y:S06]  /*14980*/  @P3 BRA `(.L_x_6095) ;  /* 0x00000000009c3947 */ /* 0x010fec0003800000 */
[----:B------:R-:W3:Y:S01]  /*14990*/  S2R R10, SR_TID.X ;  /* 0x00000000000a7919 */ /* 0x000ee20000002100 */
[----:B------:R-:W4:Y:S02]  /*149a0*/  LDC R9, c[0x0][0xce8] ;  /* 0x00033a00ff097b82 */ /* 0x000f240000000800 */
[----:B----4-:R-:W-:Y:S01]  /*149b0*/  IMAD R3, R8, R9, RZ ;  /* 0x0000000908037224 */ /* 0x010fe200078e02ff */
[----:B---3--:R-:W-:-:S04]  /*149c0*/  IADD3 R10, R26, -0x80, R10 ;  /* 0xffffff801a0a7810 */ /* 0x008fc80007ffe00a */
[----:B------:R-:W-:-:S13]  /*149d0*/  ISETP.GE.AND P0, PT, R10, R3, PT ;  /* 0x000000030a00720c */ /* 0x000fda0003f06270 */
[----:B------:R-:W-:Y:S05]  /*149e0*/  @P0 BRA `(.L_x_6095) ;  /* 0x0000000000840947 */ /* 0x000fea0003800000 */
[----:B------:R-:W-:Y:S01]  /*149f0*/  ISETP.NE.AND P0, PT, R9, 0x1, PT ;  /* 0x000000010900780c */ /* 0x000fe20003f05270 */
[----:B------:R-:W-:Y:S01]  /*14a00*/  ULDC.64 UR4, c[0x0][0xc90] ;  /* 0x0003240000047ab9 */ /* 0x000fe20000000a00 */
[----:B------:R-:W-:Y:S01]  /*14a10*/  MOV R4, R0 ;  /* 0x0000000000047202 */ /* 0x000fe20000000f00 */
[----:B------:R-:W-:Y:S02]  /*14a20*/  IMAD R7, R12, UR4, RZ ;  /* 0x000000040c077c24 */ /* 0x000fe4000f8e02ff */
[----:B------:R-:W-:Y:S02]  /*14a30*/  IMAD.MOV.U32 R5, RZ, RZ, R11 ;  /* 0x000000ffff057224 */ /* 0x000fe400078e000b */
[----:B------:R-:W-:Y:S02]  /*14a40*/  IMAD.MOV.U32 R3, RZ, RZ, R10 ;  /* 0x000000ffff037224 */ /* 0x000fe400078e000a */
[----:B------:R-:W-:-:S04]  /*14a50*/  IMAD.WIDE.U32 R4, R28, UR4, R4 ;  /* 0x000000041c047c25 */ /* 0x000fc8000f8e0004 */
[----:B------:R-:W3:Y:S01]  /*14a60*/  @P0 LDC R15, c[0x0][0xcec] ;  /* 0x00033b00ff0f0b82 */ /* 0x000ee20000000800 */
[----:B------:R-:W-:Y:S01]  /*14a70*/  IMAD R7, R28, UR5, R7 ;  /* 0x000000051c077c24 */ /* 0x000fe2000f8e0207 */
[----:B------:R-:W-:-:S03]  /*14a80*/  ULDC.64 UR4, c[0x0][0xc98] ;  /* 0x0003260000047ab9 */ /* 0x000fc60000000a00 */
[----:B------:R-:W-:-:S03]  /*14a90*/  IMAD.IADD R5, R5, 0x1, R7 ;  /* 0x0000000105057824 */ /* 0x000fc600078e0207 */
[----:B------:R-:W4:Y:S01]  /*14aa0*/  @P0 LDC R21, c[0x0][0xcf0] ;  /* 0x00033c00ff150b82 */ /* 0x000f220000000800 */
[----:B------:R-:W-:-:S04]  /*14ab0*/  IMAD.WIDE.U32 R4, R13, UR4, R4 ;  /* 0x000000040d047c25 */ /* 0x000fc8000f8e0004 */
[----:B---3--:R-:W-:-:S05]  /*14ac0*/  @P0 IMAD.HI.U32 R6, R10, R15, RZ ;  /* 0x0000000f0a060227 */ /* 0x008fca00078e00ff */
[----:B----4-:R-:W-:Y:S01]  /*14ad0*/  @P0 SHF.R.U32.HI R3, RZ, R21, R6 ;  /* 0x00000015ff030219 */ /* 0x010fe20000011606 */
        /* <DEDUP_REMOVED lines=18> */
.L_x_6095:
[----:B------:R-:W-:Y:S05]  /*14c00*/  BSYNC B1 ;  /* 0x0000000000017941 */ /* 0x000fea0003800000 */
.L_x_6094:
[----:B------:R-:W4:Y:S01]  /*14c10*/  @P2 LDC R9, c[0x0][0xcf0] ;  /* 0x00033c00ff092b82 */ /* 0x000f220000000800 */
[----:B------:R-:W-:Y:S01]  /*14c20*/  SHF.R.S32.HI R29, RZ, 0x3, R20 ;  /* 0x00000003ff1d7819 */ /* 0x000fe20000011414 */
[----:B------:R-:W-:Y:S01]  /*14c30*/  ULDC.64 UR4, c[0x0][0xba0] ;  /* 0x0002e80000047ab9 */ /* 0x000fe20000000a00 */
[----:B------:R-:W-:Y:S02]  /*14c40*/  IMAD.IADD R24, R30, 0x1, -R24 ;  /* 0x000000011e187824 */ /* 0x000fe400078e0a18 */
[----:B---3--:R-:W-:Y:S02]  /*14c50*/  IMAD R3, R11, UR4, RZ ;  /* 0x000000040b037c24 */ /* 0x008fe4000f8e02ff */
[----:B------:R-:W-:Y:S02]  /*14c60*/  IMAD R6, R24, 0x20, R29 ;  /* 0x0000002018067824 */ /* 0x000fe400078e021d */
[C---:B------:R-:W-:Y:S02]  /*14c70*/  IMAD R3, R0.reuse, UR5, R3 ;  /* 0x0000000500037c24 */ /* 0x040fe4000f8e0203 */
[----:B------:R-:W-:Y:S01]  /*14c80*/  IMAD.WIDE.U32 R4, R0, UR4, RZ ;  /* 0x0000000400047c25 */ /* 0x000fe2000f8e00ff */
[----:B------:R-:W-:Y:S01]  /*14c90*/  ULDC.64 UR4, c[0x0][0xbe8] ;  /* 0x0002fa0000047ab9 */ /* 0x000fe20000000a00 */
[----:B------:R-:W-:-:S02]  /*14ca0*/  IADD3 R10, R26, R6, RZ ;  /* 0x000000061a0a7210 */ /* 0x000fc40007ffe0ff */
[----:B------:R-:W-:Y:S02]  /*14cb0*/  IMAD R0, R12, UR4, RZ ;  /* 0x000000040c007c24 */ /* 0x000fe4000f8e02ff */
[----:B------:R-:W-:Y:S02]  /*14cc0*/  IMAD.IADD R5, R5, 0x1, R3 ;  /* 0x0000000105057824 */ /* 0x000fe400078e0203 */
[----:B------:R-:W-:Y:S02]  /*14cd0*/  IMAD R7, R28, UR5, R0 ;  /* 0x000000051c077c24 */ /* 0x000fe4000f8e0200 */
[----:B0-----:R-:W-:-:S04]  /*14ce0*/  @P2 IMAD.HI.U32 R0, R10, R27, RZ ;  /* 0x0000001b0a002227 */ /* 0x001fc800078e00ff */
        /* <DEDUP_REMOVED lines=29> */
[----:B------:R-:W-:Y:S02]  /*14ec0*/  IADD3 R27, R9, 0xc0, RZ ;  /* 0x000000c0091b7810 */ /* 0x000fe40007ffe0ff */
[----:B------:R-:W-:Y:S02]  /*14ed0*/  LEA.HI.X R4, R4, UR5, R5, 0x1, P0 ;  /* 0x0000000504047c11 */ /* 0x000fe400080f0c05 */
[----:B------:R-:W-:-:S02]  /*14ee0*/  SHF.R.S32.HI R20, RZ, 0x1f, R9 ;  /* 0x0000001fff147819 */ /* 0x000fc40000011409 */
[----:B------:R-:W-:Y:S02]  /*14ef0*/  SHF.R.S32.HI R6, RZ, 0x1f, R27 ;  /* 0x0000001fff067819 */ /* 0x000fe4000001141b */
[----:B------:R-:W-:Y:S02]  /*14f00*/  SHF.R.S32.HI R10, RZ, 0x1f, R21 ;  /* 0x0000001fff0a7819 */ /* 0x000fe40000011415 */
[----:B------:R-:W-:Y:S01]  /*14f10*/  SHF.R.S32.HI R24, RZ, 0x1f, R31 ;  /* 0x0000001fff187819 */ /* 0x000fe2000001141f */
[----:B------:R-:W-:Y:S06]  /*14f20*/  BRA.DIV UR4, `(.L_x_6096) ;  /* 0x0000009204e07947 */ /* 0x000fec000b800000 */
[----:B------:R0:W3:Y:S04]  /*14f30*/  SHFL.IDX PT, R0, R4, RZ, 0x181f ;  /* 0x00181fff04007589 */ /* 0x0000e800000e0000 */
[----:B------:R0:W4:Y:S02]  /*14f40*/  SHFL.IDX PT, R14, R3, RZ, 0x181f ;  /* 0x00181fff030e7589 */ /* 0x00012400000e0000 */
.L_x_6291:
        /* <DEDUP_REMOVED lines=22> */
.L_x_6098:
[----:B------:R-:W-:Y:S05]  /*150b0*/  BSYNC B1 ;  /* 0x0000000000017941 */ /* 0x000fea0003800000 */
.L_x_6097:
[----:B------:R-:W-:-:S03]  /*150c0*/  UMOV UR4, 0xffffffff ;  /* 0xffffffff00047882 */ /* 0x000fc60000000000 */
[----:B------:R-:W-:Y:S05]  /*150d0*/  BRA.DIV UR4, `(.L_x_6099) ;  /* 0x0000009204a87947 */ /* 0x000fea000b800000 */
[----:B---3--:R3:W0:Y:S04]  /*150e0*/  SHFL.IDX PT, R0, R4, 0x1, 0x181f ;  /* 0x00381f0004007f89 */ /* 0x00862800000e0000 */
[----:B----4-:R3:W4:Y:S02]  /*150f0*/  SHFL.IDX PT, R14, R3, 0x1, 0x181f ;  /* 0x00381f00030e7f89 */ /* 0x01072400000e0000 */
.L_x_6295:
        /* <DEDUP_REMOVED lines=21> */
.L_x_6101:
[----:B------:R-:W-:Y:S05]  /*15250*/  BSYNC B1 ;  /* 0x0000000000017941 */ /* 0x000fea0003800000 */
.L_x_6100:
[----:B------:R-:W-:-:S03]  /*15260*/  UMOV UR4, 0xffffffff ;  /* 0xffffffff00047882 */ /* 0x000fc60000000000 */
[----:B------:R-:W-:Y:S05]  /*15270*/  BRA.DIV UR4, `(.L_x_6102) ;  /* 0x0000009204887947 */ /* 0x000fea000b800000 */
[----:B0-----:R0:W0:Y:S04]  /*15280*/  SHFL.IDX PT, R0, R4, 0x2, 0x181f ;  /* 0x00581f0004007f89 */ /* 0x00102800000e0000 */
[----:B----4-:R4:W0:Y:S02]  /*15290*/  SHFL.IDX PT, R14, R3, 0x2, 0x181f ;  /* 0x00581f00030e7f89 */ /* 0x01082400000e0000 */
.L_x_6299:
        /* <DEDUP_REMOVED lines=21> */
.L_x_6104:
[----:B------:R-:W-:Y:S05]  /*153f0*/  BSYNC B1 ;  /* 0x0000000000017941 */ /* 0x000fea0003800000 */
.L_x_6103:
[----:B------:R-:W-:-:S03]  /*15400*/  UMOV UR4, 0xffffffff ;  /* 0xffffffff00047882 */ /* 0x000fc60000000000 */
[----:B------:R-:W-:Y:S05]  /*15410*/  BRA.DIV UR4, `(.L_x_6105) ;  /* 0x0000009204687947 */ /* 0x000fea000b800000 */
[----:B0-----:R0:W0:Y:S04]  /*15420*/  SHFL.IDX PT, R0, R4, 0x3, 0x181f ;  /* 0x00781f0004007f89 */ /* 0x00102800000e0000 */
[----:B------:R0:W0:Y:S02]  /*15430*/  SHFL.IDX PT, R14, R3, 0x3, 0x181f ;  /* 0x00781f00030e7f89 */ /* 0x00002400000e0000 */
.L_x_6303:
[----:B0--34-:R-:W-:-:S05]  /*15440*/  VIADD R3, R7, 0x60 ;  /* 0x0000006007037836 */ /* 0x019fca0000000000 */
        /* <DEDUP_REMOVED lines=19> */
.L_x_6092:
[----:B------:R-:W-:Y:S05]  /*15580*/  BSYNC B0 ;  /* 0x0000000000007941 */ /* 0x000fea0003800000 */
.L_x_6083:
[----:B------:R-:W-:Y:S02]  /*15590*/  ULDC UR4, c[0x0][0xd3c] ;  /* 0x00034f0000047ab9 */ /* 0x000fe40000000800 */
[----:B--2---:R-:W-:-:S13]  /*155a0*/  ISETP.GE.AND P0, PT, R103, UR4, PT ;  /* 0x0000000467007c0c */ /* 0x004fda000bf06270 */
[----:B------:R-:W-:Y:S05]  /*155b0*/  @!P0 BRA `(.L_x_6106) ;  /* 0xfffffeb800a88947 */ /* 0x000fea000383ffff */
[----:B------:R-:W-:Y:S05]  /*155c0*/  BRA `(.L_x_5948) ;  /* 0x0000007800107947 */ /* 0x000fea0003800000 */
.L_x_5946:
        /* <DEDUP_REMOVED lines=16> */
.L_x_6107:
        /* <DEDUP_REMOVED lines=41> */
.L_x_6113:
        /* <DEDUP_REMOVED lines=12> */
.L_x_6112:
[----:B------:R-:W-:Y:S05]  /*15a20*/  BSYNC B0 ;  /* 0x0000000000007941 */ /* 0x000fea0003800000 */
.L_x_6111:
        /* <DEDUP_REMOVED lines=20> */
.L_x_6109:
        /* <DEDUP_REMOVED lines=18> */
[----:B------:R-:W-:-:S05]  /*15c90*/  IADD3 R9, R15, -0x1, RZ ;  /* 0xffffffff0f097810 */ /* 0x000fca0007ffe0ff */
[----:B------:R2:W3:Y:S02]  /*15ca0*/  SHFL.IDX PT, R16, R8, R9, 0x1f ;  /* 0x00001f0908107589 */ /* 0x0004e400000e0000 */
.L_x_6114:
        /* <DEDUP_REMOVED lines=59> */
.L_x_6110:
[----:B------:R-:W-:Y:S02]  /*16060*/  IMAD.MOV.U32 R17, RZ, RZ, RZ ;  /* 0x000000ffff117224 */ /* 0x000fe400078e00ff */
[----:B------:R-:W-:Y:S02]  /*16070*/  IMAD.U32 R16, RZ, RZ, UR6 ;  /* 0x00000006ff107e24 */ /* 0x000fe4000f8e00ff */
[----:B------:R-:W-:-:S07]  /*16080*/  IMAD.MOV.U32 R18, RZ, RZ, RZ ;  /* 0x000000ffff127224 */ /* 0x000fce00078e00ff */
.L_x_6115:
[----:B------:R-:W-:-:S13]  /*16090*/  ISETP.NE.AND P0, PT, R5, RZ, PT ;  /* 0x000000ff0500720c */ /* 0x000fda0003f05270 */
[----:B------:R-:W0:Y:S01]  /*160a0*/  @!P0 S2R R3, SR_CgaCtaId ;  /* 0x0000000000038919 */ /* 0x000e220000008800 */
[----:B------:R-:W-:-:S04]  /*160b0*/  @!P0 MOV R2, 0x400 ;  /* 0x0000040000028802 */ /* 0x000fc80000000f00 */
[----:B0-----:R-:W-:-:S05]  /*160c0*/  @!P0 LEA R2, R3, R2, 0x18 ;  /* 0x0000000203028211 */ /* 0x001fca00078ec0ff */
[----:B------:R1:W-:Y:S01]  /*160d0*/  @!P0 STS.128 [R2+0x324d0], R16 ;  /* 0x0324d01002008388 */ /* 0x0003e20000000c00 */
[----:B------:R-:W-:Y:S06]  /*160e0*/  BAR.ARV 0x5, 0x180 ;  /* 0x0146000000007b1d */ /* 0x000fec0000002000 */
.L_x_6108:
[----:B------:R2:W-:Y:S01]  /*160f0*/  STL [R1+0x3c], RZ ;  /* 0x00003cff01007387 */ /* 0x0005e20000100800 */
[----:B------:R-:W-:Y:S01]  /*16100*/  ULDC UR4, c[0x0][0xd3c] ;  /* 0x00034f0000047ab9 */ /* 0x000fe20000000800 */
[----:B------:R-:W-:Y:S01]  /*16110*/  MOV R27, 0x1 ;  /* 0x00000001001b7802 */ /* 0x000fe20000000f00 */
[----:B------:R-:W-:Y:S01]  /*16120*/  IMAD.MOV.U32 R25, RZ, RZ, RZ ;  /* 0x000000ffff197224 */ /* 0x000fe200078e00ff */
[----:B0-----:R-:W-:-:S13]  /*16130*/  ISETP.GE.AND P0, PT, R19, UR4, PT ;  /* 0x0000000413007c0c */ /* 0x001fda000bf06270 */
[----:B--2---:R-:W-:Y:S05]  /*16140*/  @P0 BRA `(.L_x_6116) ;  /* 0x0000006800540947 */ /* 0x004fea0003800000 */
[----:B------:R-:W0:Y:S01]  /*16150*/  S2UR UR5, SR_CgaCtaId ;  /* 0x00000000000579c3 */ /* 0x000e220000008800 */
[----:B------:R2:W-:Y:S01]  /*16160*/  STL [R1+0x3c], RZ ;  /* 0x00003cff01007387 */ /* 0x0005e20000100800 */
        /* <DEDUP_REMOVED lines=11> */
[----:B------:R-:W-:Y:S01]  /*16220*/  SHF.R.U32.HI R3, RZ, 0x3, R5 ;  /* 0x00000003ff037819 */ /* 0x000fe20000011605 */
[----:B------:R-:W-:Y:S01]  /*16230*/  IMAD.MOV.U32 R27, RZ, RZ, 0x1 ;  /* 0x00000001ff1b7424 */ /* 0x000fe200078e00ff */
[----:B------:R-:W-:Y:S01]  /*16240*/  LOP3.LUT R33, R4, 0x200, R33, 0xf8, !PT ;  /* 0x0000020004217812 */ /* 0x000fe200078ef821 */
[----:B------:R-:W-:Y:S01]  /*16250*/  ULDC.64 UR40, c[0x0][0x198] ;  /* 0x0000660000287ab9 */ /* 0x000fe20000000a00 */
[----:B------:R-:W-:Y:S01]  /*16260*/  LOP3.LUT R0, R3, 0x70, R0, 0xf8, !PT ;  /* 0x0000007003007812 */ /* 0x000fe200078ef800 */
[----:B------:R-:W-:Y:S01]  /*16270*/  ULOP3.LUT UR38, UR36, 0x2, URZ, 0xfc, !UPT ;  /* 0x0000000224267892 */ /* 0x000fe2000f8efc3f */
[C---:B------:R-:W-:Y:S01]  /*16280*/  LOP3.LUT R4, R2.reuse, 0x40, RZ, 0xfc, !PT ;  /* 0x0000004002047812 */ /* 0x040fe200078efcff */
[----:B------:R-:W-:Y:S01]  /*16290*/  ULDC UR37, c[0x0][0xc] ;  /* 0x0000030000257ab9 */ /* 0x000fe20000000800 */
[----:B------:R-:W-:-:S02]  /*162a0*/  LOP3.LUT R3, R2, 0x80, RZ, 0xfc, !PT ;  /* 0x0000008002037812 */ /* 0x000fc400078efcff */
[----:B------:R-:W-:Y:S01]  /*162b0*/  LOP3.LUT R0, R2, 0xc0, RZ, 0xfc, !PT ;  /* 0x000000c002007812 */ /* 0x000fe200078efcff */
[----:B0-----:R-:W-:-:S06]  /*162c0*/  ULEA UR4, UR5, UR4, 0x18 ;  /* 0x0000000405047291 */ /* 0x001fcc000f8ec03f */
[----:B------:R-:W-:-:S04]  /*162d0*/  IMAD.U32 R22, RZ, RZ, UR4 ;  /* 0x00000004ff167e24 */ /* 0x000fc8000f8e00ff */
[----:B--2---:R-:W-:-:S07]  /*162e0*/  IMAD R26, R33, 0x2, R22 ;  /* 0x00000002211a7824 */ /* 0x004fce00078e0216 */
.L_x_6221:
[----:B------:R-:W0:Y:S02]  /*162f0*/  LDC.64 R36, c[0x0][0xd88] ;  /* 0x00036200ff247b82 */ /* 0x000e240000000a00 */
[----:B0-----:R-:W-:-:S06]  /*16300*/  IMAD.WIDE R36, R19, 0x4, R36 ;  /* 0x0000000413247825 */ /* 0x001fcc00078e0224 */
[----:B--2---:R0:W2:Y:S01]  /*16310*/  LDG.E R36, desc[UR42][R36.64] ;  /* 0x0000002a24247981 */ /* 0x0040a2000c1e1900 */
        /* <DEDUP_REMOVED lines=8> */
[----:B------:R-:W-:Y:S01]  /*163a0*/  ISETP.NE.AND.EX P2, PT, RZ, UR9, PT, P2 ;  /* 0x00000009ff007c0c */ /* 0x000fe2000bf45320 */
[----:B0-----:R-:W-:Y:S01]  /*163b0*/  IMAD.MOV.U32 R37, RZ, RZ, RZ ;  /* 0x000000ffff257224 */ /* 0x001fe200078e00ff */
[----:B--2---:R-:W-:-:S05]  /*163c0*/  SHF.R.S32.HI R0, RZ, 0x1f, R36 ;  /* 0x0000001fff007819 */ /* 0x004fca0000011424 */
        /* <DEDUP_REMOVED lines=8> */
[----:B------:R-:W-:Y:S01]  /*16450*/  ISETP.NE.U32.AND P1, PT, RZ, UR6, PT ;  /* 0x00000006ff007c0c */ /* 0x000fe2000bf25070 */
[----:B0-----:R-:W-:Y:S01]  /*16460*/  IMAD.MOV.U32 R0, RZ, RZ, RZ ;  /* 0x000000ffff007224 */ /* 0x001fe200078e00ff */
[----:B------:R-:W-:Y:S02]  /*16470*/  ISETP.NE.AND.EX P0, PT, RZ, UR5, PT, P0 ;  /* 0x00000005ff007c0c */ /* 0x000fe4000bf05300 */
[----:B------:R-:W-:Y:S02]  /*16480*/  ISETP.NE.AND.EX P1, PT, RZ, UR7, PT, P1 ;  /* 0x00000007ff007c0c */ /* 0x000fe4000bf25310 */
[C---:B------:R-:W-:Y:S02]  /*16490*/  IADD3 R4, P4, R29.reuse, UR6, RZ ;  /* 0x000000061d047c10 */ /* 0x040fe4000ff9e0ff */
[----:B-1----:R-:W-:Y:S01]  /*164a0*/  IADD3 R2, P3, R29, UR4, RZ ;  /* 0x000000041d027c10 */ /* 0x002fe2000ff7e0ff */
[----:B------:R-:W-:Y:S01]  /*164b0*/  ULDC UR4, c[0x0][0x288] ;  /* 0x0000a20000047ab9 */ /* 0x000fe20000000800 */
[----:B------:R-:W-:-:S02]  /*164c0*/  IADD3.X R5, R30, UR7, RZ, P4, !PT ;  /* 0x000000071e057c10 */ /* 0x000fc4000a7fe4ff */
[C---:B------:R-:W-:Y:S02]  /*164d0*/  IADD3.X R3, R30.reuse, UR5, RZ, P3, !PT ;  /* 0x000000051e037c10 */ /* 0x040fe40009ffe4ff */
[----:B---3--:R-:W-:Y:S01]  /*164e0*/  @P2 IADD3 R6, P3, R29, UR8, RZ ;  /* 0x000000081d062c10 */ /* 0x008fe2000ff7e0ff */
        /* <DEDUP_REMOVED lines=19> */
[----:B------:R-:W2:Y:S04]  /*16620*/  LDG.E R9, desc[UR42][R2.64] ;  /* 0x0000002a02097981 */ /* 0x000ea8000c1e1900 */
[----:B0-----:R-:W2:Y:S02]  /*16630*/  LDG.E R8, desc[UR42][R2.64+0x4] ;  /* 0x0000042a02087981 */ /* 0x001ea4000c1e1900 */
[----:B--2---:R-:W-:-:S05]  /*16640*/  IMAD.IADD R10, R8, 0x1, -R9 ;  /* 0x00000001080a7824 */ /* 0x004fca00078e0a09 */
[----:B------:R1:W-:Y:S02]  /*16650*/  STL [R1+0x4], R10 ;  /* 0x0000040a01007387 */ /* 0x0003e40000100800 */
.L_x_6117:
[----:B------:R-:W-:Y:S01]  /*16660*/  ULDC.64 UR4, c[0x0][0xb18] ;  /* 0x0002c60000047ab9 */ /* 0x000fe20000000a00 */
[----:B------:R-:W-:Y:S02]  /*16670*/  MOV R32, R36 ;  /* 0x0000002400207202 */ /* 0x000fe40000000f00 */
[----:B------:R-:W-:-:S04]  /*16680*/  ISETP.NE.U32.AND P0, PT, RZ, UR4, PT ;  /* 0x00000004ff007c0c */ /* 0x000fc8000bf05070 */
[----:B------:R-:W-:-:S13]  /*16690*/  ISETP.NE.AND.EX P0, PT, RZ, UR5, PT, P0 ;  /* 0x00000005ff007c0c */ /* 0x000fda000bf05300 */
[----:B------:R-:W-:Y:S05]  /*166a0*/  @!P0 BRA `(.L_x_6118) ;  /* 0x0000000000108947 */ /* 0x000fea0003800000 */
[----:B------:R-:W-:-:S04]  /*166b0*/  IADD3 R2, P0, R29, UR4, RZ ;  /* 0x000000041d027c10 */ /* 0x000fc8000ff1e0ff */
[----:B------:R-:W-:-:S05]  /*166c0*/  IADD3.X R3, R30, UR5, RZ, P0, !PT ;  /* 0x000000051e037c10 */ /* 0x000fca00087fe4ff */
[----:B------:R2:W5:Y:S01]  /*166d0*/  LDG.E R7, desc[UR42][R2.64] ;  /* 0x0000002a02077981 */ /* 0x000562000c1e1900 */
[----:B------:R-:W-:Y:S05]  /*166e0*/  BRA `(.L_x_6119) ;  /* 0x0000000000247947 */ /* 0x000fea0003800000 */
.L_x_6118:
[----:B------:R-:W-:Y:S02]  /*166f0*/  ULDC.64 UR4, c[0x0][0xb00] ;  /* 0x0002c00000047ab9 */ /* 0x000fe40000000a00 */
[----:B------:R-:W-:-:S04]  /*16700*/  ISETP.NE.U32.AND P0, PT, RZ, UR4, PT ;  /* 0x00000004ff007c0c */ /* 0x000fc8000bf05070 */
[----:B------:R-:W-:-:S13]  /*16710*/  ISETP.NE.AND.EX P0, PT, RZ, UR5, PT, P0 ;  /* 0x00000005ff007c0c */ /* 0x000fda000bf05300 */
[----:B------:R-:W-:Y:S05]  /*16720*/  @!P0 BRA `(.L_x_6119) ;  /* 0x0000000000148947 */ /* 0x000fea0003800000 */
[----:B------:R-:W2:Y:S02]  /*16730*/  LDC.64 R2, c[0x0][0xb00] ;  /* 0x0002c000ff027b82 */ /* 0x000ea40000000a00 */
[----:B--2---:R-:W-:-:S05]  /*16740*/  IMAD.WIDE R2, R32, 0x4, R2 ;  /* 0x0000000420027825 */ /* 0x004fca00078e0202 */
[----:B------:R-:W2:Y:S04]  /*16750*/  LDG.E R7, desc[UR42][R2.64] ;  /* 0x0000002a02077981 */ /* 0x000ea8000c1e1900 */
[----:B0-----:R-:W2:Y:S02]  /*16760*/  LDG.E R8, desc[UR42][R2.64+0x4] ;  /* 0x0000042a02087981 */ /* 0x001ea4000c1e1900 */
[----:B--2---:R-:W-:-:S07]  /*16770*/  IMAD.IADD R7, R8, 0x1, -R7 ;  /* 0x0000000108077824 */ /* 0x004fce00078e0a07 */
.L_x_6119:
[----:B--2---:R-:W2:Y:S01]  /*16780*/  @P1 LDG.E R2, desc[UR42][R4.64] ;  /* 0x0000002a04021981 */ /* 0x004ea2000c1e1900 */
[----:B------:R-:W3:Y:S03]  /*16790*/  LDC R3, c[0x0][0x448] ;  /* 0x00011200ff037b82 */ /* 0x000ee60000000800 */
[----:B------:R-:W2:Y:S01]  /*167a0*/  @P1 LDG.E R9, desc[UR42][R4.64+0x4] ;  /* 0x0000042a04091981 */ /* 0x000ea2000c1e1900 */
[----:B-----5:R-:W-:Y:S01]  /*167b0*/  IMAD.IADD R7, R7, 0x1, -R34 ;  /* 0x0000000107077824 */ /* 0x020fe200078e0a22 */
[----:B------:R-:W-:Y:S01]  /*167c0*/  BSSY B0, `(.L_x_6120) ;  /* 0x0000143000007945 */ /* 0x000fe20003800000 */
[----:B---3--:R-:W-:-:S13]  /*167d0*/  ISETP.NE.AND P0, PT, R3, 0x1, PT ;  /* 0x000000010300780c */ /* 0x008fda0003f05270 */
[----:B0-----:R-:W0:Y:S08]  /*167e0*/  @P0 LDC R8, c[0x0][0x44c] ;  /* 0x00011300ff080b82 */ /* 0x001e300000000800 */
[----:B------:R-:W3:Y:S01]  /*167f0*/  @P0 LDC R3, c[0x0][0x450] ;  /* 0x00011400ff030b82 */ /* 0x000ee20000000800 */
[----:B--2---:R-:W-:Y:S02]  /*16800*/  @P1 IMAD.IADD R6, R9, 0x1, -R2 ;  /* 0x0000000109061824 */ /* 0x004fe400078e0a02 */
[----:B------:R-:W-:-:S02]  /*16810*/  IMAD.SHL.U32 R2, R17, 0x80, RZ ;  /* 0x0000008011027824 */ /* 0x000fc400078e00ff */
[----:B------:R-:W-:Y:S02]  /*16820*/  IMAD.IADD R31, R7, 0x1, R6 ;  /* 0x00000001071f7824 */ /* 0x000fe400078e0206 */
[----:B------:R-:W-:-:S04]  /*16830*/  VIADD R2, R2, 0x7f ;  /* 0x0000007f02027836 */ /* 0x000fc80000000000 */
[----:B0-----:R-:W-:-:S05]  /*16840*/  @P0 IMAD.HI.U32 R8, R2, R8, RZ ;  /* 0x0000000802080227 */ /* 0x001fca00078e00ff */
[----:B---3--:R-:W-:Y:S01]  /*16850*/  @P0 SHF.R.U32.HI R2, RZ, R3, R8 ;  /* 0x00000003ff020219 */ /* 0x008fe20000011608 */
[----:B------:R-:W-:-:S04]  /*16860*/  VIADD R3, R31, 0x5f ;  /* 0x0000005f1f037836 */ /* 0x000fc80000000000 */
[----:B------:R-:W-:-:S05]  /*16870*/  IMAD.HI R3, R3, 0x2aaaaaab, RZ ;  /* 0x2aaaaaab03037827 */ /* 0x000fca00078e02ff */
[----:B------:R-:W-:-:S04]  /*16880*/  SHF.R.U32.HI R4, RZ, 0x1f, R3 ;  /* 0x0000001fff047819 */ /* 0x000fc80000011603 */
[----:B------:R-:W-:Y:S02]  /*16890*/  LEA.HI.SX32 R5, R3, R4, 0x1c ;  /* 0x0000000403057211 */ /* 0x000fe400078fe2ff */
[----:B------:R-:W-:-:S05]  /*168a0*/  IADD3 R4, R31, 0x60, -R10 ;  /* 0x000000601f047810 */ /* 0x000fca0007ffe80a */
[----:B------:R-:W-:-:S04]  /*168b0*/  IMAD.IADD R2, R4, 0x1, R2 ;  /* 0x0000000104027824 */ /* 0x000fc800078e0202 */
[----:B------:R-:W-:-:S05]  /*168c0*/  IMAD.HI R2, R2, 0x2aaaaaab, RZ ;  /* 0x2aaaaaab02027827 */ /* 0x000fca00078e02ff */
[----:B------:R-:W-:-:S04]  /*168d0*/  SHF.R.U32.HI R3, RZ, 0x1f, R2 ;  /* 0x0000001fff037819 */ /* 0x000fc80000011602 */
[----:B------:R-:W-:-:S04]  /*168e0*/  LEA.HI.SX32 R2, R2, R3, 0x1c ;  /* 0x0000000302027211 */ /* 0x000fc800078fe2ff */
[----:B------:R-:W-:-:S05]  /*168f0*/  VIMNMX R2, R5, R2, PT ;  /* 0x0000000205027248 */ /* 0x000fca0003fe0100 */
[----:B------:R-:W-:Y:S01]  /*16900*/  IMAD R3, R2, 0x60, -R7 ;  /* 0x0000006002037824 */ /* 0x000fe200078e0a07 */
[----:B------:R-:W-:-:S04]  /*16910*/  IADD3 R7, -R7, RZ, RZ ;  /* 0x000000ff07077210 */ /* 0x000fc80007ffe1ff */
[----:B------:R-:W-:Y:S02]  /*16920*/  VIMNMX R6, R3, R6, PT ;  /* 0x0000000603067248 */ /* 0x000fe40003fe0100 */
[----:B------:R-:W-:-:S04]  /*16930*/  VIMNMX R7, RZ, R7, !PT ;  /* 0x00000007ff077248 */ /* 0x000fc80007fe0100 */
        /* <DEDUP_REMOVED lines=18> */
.L_x_6306:
[----:B--2---:R-:W-:Y:S02]  /*16a60*/  ISETP.NE.AND P0, PT, R14, RZ, PT ;  /* 0x000000ff0e00720c */ /* 0x004fe40003f05270 */
[----:B------:R-:W-:-:S11]  /*16a70*/  PLOP3.LUT P6, PT, PT, PT, PT, 0x8, 0x0 ;  /* 0x000000000000781c */ /* 0x000fd60003fce170 */
[----:B------:R-:W-:Y:S05]  /*16a80*/  @P0 BRA `(.L_x_6123) ;  /* 0x00000000000c0947 */ /* 0x000fea0003800000 */
[----:B------:R-:W-:-:S03]  /*16a90*/  UMOV UR4, 0xffffffff ;  /* 0xffffffff00047882 */ /* 0x000fc60000000000 */
[----:B------:R-:W-:Y:S05]  /*16aa0*/  BRA.DIV UR4, `(.L_x_6124) ;  /* 0x0000007e04407947 */ /* 0x000fea000b800000 */
[----:B------:R-:W-:-:S13]  /*16ab0*/  ELECT P6, URZ, PT ;  /* 0x00000000003f782f */ /* 0x000fda00038c0000 */
.L_x_6123:
        /* <DEDUP_REMOVED lines=9> */
.L_x_6309:
[----:B------:R-:W-:Y:S05]  /*16b50*/  BSYNC B1 ;  /* 0x0000000000017941 */ /* 0x000fea0003800000 */
.L_x_6125:
[----:B------:R-:W-:Y:S04]  /*16b60*/  BSSY B1, `(.L_x_6127) ;  /* 0x000007b000017945 */ /* 0x000fe80003800000 */
[----:B------:R-:W-:Y:S05]  /*16b70*/  @!P6 BRA `(.L_x_6128) ;  /* 0x0000000400e4e947 */ /* 0x000fea0003800000 */
[----:B0-----:R-:W-:Y:S01]  /*16b80*/  IMAD R3, R24, 0x8, R22 ;  /* 0x0000000818037824 */ /* 0x001fe200078e0216 */
[----:B------:R-:W-:Y:S01]  /*16b90*/  SHF.L.U32 R8, R28, 0x1f, RZ ;  /* 0x0000001f1c087819 */ /* 0x000fe200000006ff */
[----:B------:R-:W0:Y:S01]  /*16ba0*/  S2R R9, SR_TID.X ;  /* 0x0000000000097919 */ /* 0x000e220000002100 */
[----:B------:R-:W-:Y:S02]  /*16bb0*/  BSSY B2, `(.L_x_6129) ;  /* 0x0000005000027945 */ /* 0x000fe40003800000 */
[----:B------:R-:W2:Y:S01]  /*16bc0*/  SYNCS.PHASECHK.TRANS64.TRYWAIT P0, [R3+URZ+0x324a0], R8 ;  /* 0x0324a008030075a7 */ /* 0x000ea2000800017f */
[----:B0-----:R-:W-:-:S04]  /*16bd0*/  LOP3.LUT R9, R9, 0x7f, RZ, 0xc0, !PT ;  /* 0x0000007f09097812 */ /* 0x001fc800078ec0ff */
[----:B------:R-:W-:Y:S01]  /*16be0*/  ISETP.NE.AND P1, PT, R9, RZ, PT ;  /* 0x000000ff0900720c */ /* 0x000fe20003f25270 */
[----:B--2---:R-:W-:-:S12]  /*16bf0*/  @!P0 BRA `(.L_x_6130) ;  /* 0x0000007c00208947 */ /* 0x004fd80003800000 */
.L_x_6310:
[----:B------:R-:W-:Y:S05]  /*16c00*/  BSYNC B2 ;  /* 0x0000000000027941 */ /* 0x000fea0003800000 */
.L_x_6129:
        /* <DEDUP_REMOVED lines=9> */
.L_x_6132:
[----:B------:R-:W-:Y:S05]  /*16ca0*/  BSYNC B2 ;  /* 0x0000000000027941 */ /* 0x000fea0003800000 */
.L_x_6131:
[----:B------:R-:W-:Y:S01]  /*16cb0*/  IMAD.MOV.U32 R14, RZ, RZ, RZ ;  /* 0x000000ffff0e7224 */ /* 0x000fe200078e00ff */
[----:B------:R-:W-:Y:S01]  /*16cc0*/  UIADD3 UR4, UP0, UR40, 0x570, URZ ;  /* 0x0000057028047890 */ /* 0x000fe2000ff1e03f */
[----:B-1----:R-:W-:Y:S01]  /*16cd0*/  IMAD R10, R24, 0x3000, R22 ;  /* 0x00003000180a7824 */ /* 0x002fe200078e0216 */
        /* <DEDUP_REMOVED lines=9> */
.L_x_6133:
        /* <DEDUP_REMOVED lines=13> */
.L_x_6311:
[----:B------:R-:W-:Y:S05]  /*16e40*/  BSYNC B2 ;  /* 0x0000000000027941 */ /* 0x000fea0003800000 */
.L_x_6134:
        /* <DEDUP_REMOVED lines=11> */
.L_x_6137:
[----:B------:R-:W-:Y:S05]  /*16f00*/  BSYNC B2 ;  /* 0x0000000000027941 */ /* 0x000fea0003800000 */
.L_x_6136:
        /* <DEDUP_REMOVED lines=9> */
.L_x_6138:
        /* <DEDUP_REMOVED lines=15> */
.L_x_6139:
        /* <DEDUP_REMOVED lines=15> */
.L_x_6140:
        /* <DEDUP_REMOVED lines=15> */
.L_x_6141:
        /* <DEDUP_REMOVED lines=10> */
.L_x_6128:
[----:B------:R-:W-:Y:S05]  /*17310*/  BSYNC B1 ;  /* 0x0000000000017941 */ /* 0x000fea0003800000 */
.L_x_6127:
        /* <DEDUP_REMOVED lines=9> */
.L_x_6157:
        /* <DEDUP_REMOVED lines=11> */
.L_x_6312:
[----:B------:R-:W-:Y:S05]  /*17460*/  BSYNC B2 ;  /* 0x0000000000027941 */ /* 0x000fea0003800000 */
.L_x_6144:
        /* <DEDUP_REMOVED lines=9> */
.L_x_6147:
[----:B------:R-:W-:Y:S05]  /*17500*/  BSYNC B2 ;  /* 0x0000000000027941 */ /* 0x000fea0003800000 */
.L_x_6146:
        /* <DEDUP_REMOVED lines=11> */
.L_x_6148:
        /* <DEDUP_REMOVED lines=13> */
.L_x_6313:
[----:B------:R-:W-:Y:S05]  /*17690*/  BSYNC B2 ;  /* 0x0000000000027941 */ /* 0x000fea0003800000 */
.L_x_6149:
[----:B------:R-:W-:Y:S01]  /*176a0*/  BSSY B2, `(.L_x_6151) ;  /* 0x000000b000027945 */ /* 0x000fe20003800000 */
[----:B01----:R-:W-:Y:S01]  /*176b0*/  IMAD.MOV.U32 R2, RZ, RZ, 0x0 ;  /* 0x00000000ff027424 */ /* 0x003fe200078e00ff */
[----:B------:R-:W-:Y:S02]  /*176c0*/  MOV R3, 0x12f00000 ;  /* 0x12f0000000037802 */ /* 0x000fe40000000f00 */
        /* <DEDUP_REMOVED lines=8> */
.L_x_6152:
[----:B------:R-:W-:Y:S05]  /*17750*/  BSYNC B2 ;  /* 0x0000000000027941 */ /* 0x000fea0003800000 */
.L_x_6151:
        /* <DEDUP_REMOVED lines=9> */
.L_x_6153:
        /* <DEDUP_REMOVED lines=15> */
.L_x_6154:
        /* <DEDUP_REMOVED lines=15> */
.L_x_6155:
        /* <DEDUP_REMOVED lines=15> */
.L_x_6156:
        /* <DEDUP_REMOVED lines=10> */
.L_x_6143:
[----:B------:R-:W-:Y:S05]  /*17b60*/  BSYNC B1 ;  /* 0x0000000000017941 */ /* 0x000fea0003800000 */
.L_x_6142:
        /* <DEDUP_REMOVED lines=8> */
.L_x_6121:
[----:B------:R-:W-:Y:S05]  /*17bf0*/  BSYNC B0 ;  /* 0x0000000000007941 */ /* 0x000fea0003800000 */
.L_x_6120:
[----:B------:R-:W2:Y:S01]  /*17c00*/  LDC R0, c[0x0][0x448] ;  /* 0x00011200ff007b82 */ /* 0x000ea20000000800 */
[----:B0-----:R-:W-:Y:S01]  /*17c10*/  LEA R3, R17, 0x7f, 0x7 ;  /* 0x0000007f11037811 */ /* 0x001fe200078e38ff */
[----:B------:R-:W-:Y:S05]  /*17c20*/  @!P0 WARPSYNC.ALL ;  /* 0x0000000000008948 */ /* 0x000fea0003800000 */
[----:B------:R-:W-:Y:S01]  /*17c30*/  BSSY B7, `(.L_x_6158) ;  /* 0x0000424000077945 */ /* 0x000fe20003800000 */
[----:B------:R-:W-:Y:S01]  /*17c40*/  @!P0 BAR.SYNC.DEFER_BLOCKING 0xc, 0x180 ;  /* 0x0306000000008b1d */ /* 0x000fe20000010000 */
[----:B--2---:R-:W-:-:S13]  /*17c50*/  ISETP.NE.AND P1, PT, R0, 0x1, PT ;  /* 0x000000010000780c */ /* 0x004fda0003f25270 */
[----:B------:R-:W0:Y:S08]  /*17c60*/  @P1 LDC R2, c[0x0][0x44c] ;  /* 0x00011300ff021b82 */ /* 0x000e300000000800 */
[----:B------:R-:W2:Y:S01]  /*17c70*/  @P1 LDC R0, c[0x0][0x450] ;  /* 0x00011400ff001b82 */ /* 0x000ea20000000800 */
[----:B0-----:R-:W-:-:S05]  /*17c80*/  @P1 IMAD.HI.U32 R7, R3, R2, RZ ;  /* 0x0000000203071227 */ /* 0x001fca00078e00ff */
[----:B--2---:R-:W-:-:S04]  /*17c90*/  @P1 SHF.R.U32.HI R3, RZ, R0, R7 ;  /* 0x00000000ff031219 */ /* 0x004fc80000011607 */
[----:B------:R-:W-:-:S05]  /*17ca0*/  IADD3 R3, R4, R3, RZ ;  /* 0x0000000304037210 */ /* 0x000fca0007ffe0ff */
        /* <DEDUP_REMOVED lines=24> */
.L_x_6159:
        /* <DEDUP_REMOVED lines=14> */
[----:B-1----:R-:W-:Y:S02]  /*17f10*/  IMAD.U32 R10, RZ, RZ, UR4 ;  /* 0x00000004ff0a7e24 */ /* 0x002fe4000f8e00ff */
[----:B------:R-:W-:Y:S02]  /*17f20*/  IMAD.U32 R11, RZ, RZ, UR5 ;  /* 0x00000005ff0b7e24 */ /* 0x000fe4000f8e00ff */
[----:B------:R-:W-:Y:S02]  /*17f30*/  IMAD.MOV.U32 R8, RZ, RZ, 0x70 ;  /* 0x00000070ff087424 */ /* 0x000fe400078e00ff */
[----:B------:R-:W-:-:S07]  /*17f40*/  IMAD.MOV.U32 R13, RZ, RZ, RZ ;  /* 0x000000ffff0d7224 */ /* 0x000fce00078e00ff */
[----:B------:R-:W-:-:S07]  /*17f50*/  LEPC R20, `(.L_x_6162) ;  /* 0x000000001014794e */ /* 0x000fce0000000000 */
[----:B0-----:R-:W-:Y:S05]  /*17f60*/  CALL.ABS.NOINC R2 ;  /* 0x0000000002007343 */ /* 0x001fea0003c00000 */
.L_x_6162:
[----:B------:R-:W-:Y:S05]  /*17f70*/  BSYNC B6 ;  /* 0x0000000000067941 */ /* 0x000fea0003800000 */
.L_x_6161:
        /* <DEDUP_REMOVED lines=20> */
.L_x_6165:
[----:B------:R0:W1:Y:S01]  /*180c0*/  LDC.64 R2, c[0x4][R35] ;  /* 0x0100000023027b82 */ /* 0x0000620000000a00 */
[----:B------:R-:W-:Y:S01]  /*180d0*/  ULDC.64 UR4, c[0x4][0x98] ;  /* 0x0100260000047ab9 */ /* 0x000fe20000000a00 */
[----:B------:R-:W-:Y:S01]  /*180e0*/  ULDC.64 UR6, c[0x4][0xa0] ;  /* 0x0100280000067ab9 */ /* 0x000fe20000000a00 */
[----:B------:R-:W-:Y:S01]  /*180f0*/  ULDC.64 UR8, c[0x4][0x18] ;  /* 0x0100060000087ab9 */ /* 0x000fe20000000a00 */
        /* <DEDUP_REMOVED lines=11> */
.L_x_6164:
[----:B------:R-:W-:Y:S05]  /*181b0*/  BSYNC B6 ;  /* 0x0000000000067941 */ /* 0x000fea0003800000 */
.L_x_6163:
[----:B------:R-:W2:Y:S01]  /*181c0*/  LDL R21, [R1+0x1c] ;  /* 0x00001c0001157983 */ /* 0x000ea20000100800 */
[----:B------:R-:W-:Y:S01]  /*181d0*/  ULDC.64 UR4, c[0x0][0xaf0] ;  /* 0x0002bc0000047ab9 */ /* 0x000fe20000000a00 */
[----:B-1----:R-:W0:Y:S01]  /*181e0*/  LDC R10, c[0x0][0x430] ;  /* 0x00010c00ff0a7b82 */ /* 0x002e220000000800 */
[----:B------:R-:W-:Y:S01]  /*181f0*/  ISETP.NE.U32.AND P0, PT, RZ, UR4, PT ;  /* 0x00000004ff007c0c */ /* 0x000fe2000bf05070 */
[----:B------:R-:W1:Y:S03]  /*18200*/  S2R R20, SR_TID.X ;  /* 0x0000000000147919 */ /* 0x000e660000002100 */
[----:B------:R-:W-:-:S13]  /*18210*/  ISETP.NE.AND.EX P0, PT, RZ, UR5, PT, P0 ;  /* 0x00000005ff007c0c */ /* 0x000fda000bf05300 */
[----:B------:R-:W-:Y:S01]  /*18220*/  @P0 IADD3 R2, P1, R29, UR4, RZ ;  /* 0x000000041d020c10 */ /* 0x000fe2000ff3e0ff */
[----:B------:R-:W-:-:S03]  /*18230*/  ULDC UR4, c[0x0][0x320] ;  /* 0x0000c80000047ab9 */ /* 0x000fc60000000800 */
[----:B------:R-:W-:-:S05]  /*18240*/  @P0 IADD3.X R3, R30, UR5, RZ, P1, !PT ;  /* 0x000000051e030c10 */ /* 0x000fca0008ffe4ff */
[----:B------:R3:W4:Y:S01]  /*18250*/  @P0 LDG.E R32, desc[UR42][R2.64] ;  /* 0x0000002a02200981 */ /* 0x000722000c1e1900 */
[----:B-1----:R-:W-:-:S04]  /*18260*/  LOP3.LUT R20, R20, 0x7f, RZ, 0xc0, !PT ;  /* 0x0000007f14147812 */ /* 0x002fc800078ec0ff */
[----:B------:R-:W-:Y:S02]  /*18270*/  SHF.R.U32.HI R35, RZ, 0x3, R20 ;  /* 0x00000003ff237819 */ /* 0x000fe40000011614 */
[----:B------:R-:W1:Y:S01]  /*18280*/  S2R R20, SR_TID.X ;  /* 0x0000000000147919 */ /* 0x000e620000002100 */
[----:B0-----:R-:W-:-:S13]  /*18290*/  ISETP.NE.AND P1, PT, R10, 0x1, PT ;  /* 0x000000010a00780c */ /* 0x001fda0003f25270 */
[----:B------:R-:W0:Y:S08]  /*182a0*/  @P1 LDC R5, c[0x0][0x434] ;  /* 0x00010d00ff051b82 */ /* 0x000e300000000800 */
[----:B------:R-:W5:Y:S01]  /*182b0*/  @P1 LDC R4, c[0x0][0x438] ;  /* 0x00010e00ff041b82 */ /* 0x000f620000000800 */
[----:B-1----:R-:W-:-:S05]  /*182c0*/  IMAD.SHL.U32 R20, R20, 0x10, RZ ;  /* 0x0000001014147824 */ /* 0x002fca00078e00ff */
[----:B------:R-:W-:Y:S02]  /*182d0*/  LOP3.LUT R20, R35, 0x70, R20, 0xf8, !PT ;  /* 0x0000007023147812 */ /* 0x000fe400078ef814 */
[----:B------:R-:W-:Y:S01]  /*182e0*/  MOV R11, RZ ;  /* 0x000000ff000b7202 */ /* 0x000fe20000000f00 */
[----:B--2---:R-:W-:-:S04]  /*182f0*/  VIADD R0, R21, 0xffffffff ;  /* 0xffffffff15007836 */ /* 0x004fc80000000000 */
[----:B------:R-:W-:-:S05]  /*18300*/  IMAD R8, R0, 0x60, R20 ;  /* 0x0000006000087824 */ /* 0x000fca00078e0214 */
[----:B------:R-:W-:-:S04]  /*18310*/  ISETP.GE.AND P0, PT, R8, R31, PT ;  /* 0x0000001f0800720c */ /* 0x000fc80003f06270 */
[----:B------:R-:W-:Y:S01]  /*18320*/  ISETP.GT.U32.OR P0, PT, R20, 0x5f, P0 ;  /* 0x0000005f1400780c */ /* 0x000fe20000704470 */
[----:B------:R-:W-:-:S04]  /*18330*/  IMAD.IADD R8, R8, 0x1, R34 ;  /* 0x0000000108087824 */ /* 0x000fc800078e0222 */
[----:B0-----:R-:W-:-:S08]  /*18340*/  @P1 IMAD.HI.U32 R5, R8, R5, RZ ;  /* 0x0000000508051227 */ /* 0x001fd000078e00ff */
[----:B---3--:R-:W0:Y:S01]  /*18350*/  @!P0 LDC.64 R2, c[0x0][0x428] ;  /* 0x00010a00ff028b82 */ /* 0x008e220000000a00 */
[----:B------:R-:W-:Y:S01]  /*18360*/  IMAD.MOV.U32 R9, RZ, RZ, R8 ;  /* 0x000000ffff097224 */ /* 0x000fe200078e0008 */
[----:B-----5:R-:W-:-:S06]  /*18370*/  @P1 SHF.R.U32.HI R9, RZ, R4, R5 ;  /* 0x00000004ff091219 */ /* 0x020fcc0000011605 */
[----:B------:R-:W1:Y:S01]  /*18380*/  @!P0 LDC.64 R4, c[0x0][0x418] ;  /* 0x00010600ff048b82 */ /* 0x000e620000000a00 */
[--C-:B------:R-:W-:Y:S01]  /*18390*/  @!P0 SHF.R.S32.HI R7, RZ, 0x1f, R9.reuse ;  /* 0x0000001fff078819 */ /* 0x100fe20000011409 */
[----:B------:R-:W-:Y:S01]  /*183a0*/  @!P0 IMAD.MOV.U32 R6, RZ, RZ, R9 ;  /* 0x000000ffff068224 */ /* 0x000fe200078e0009 */
[----:B----4-:R-:W-:-:S03]  /*183b0*/  SHF.R.S32.HI R35, RZ, 0x1f, R32 ;  /* 0x0000001fff237819 */ /* 0x010fc60000011420 */
[----:B0-----:R-:W-:-:S04]  /*183c0*/  @!P0 IMAD.WIDE.U32 R6, R32, R2, R6 ;  /* 0x0000000220068225 */ /* 0x001fc800078e0006 */
[----:B------:R-:W-:-:S04]  /*183d0*/  @!P0 IMAD R2, R35, R2, RZ ;  /* 0x0000000223028224 */ /* 0x000fc800078e02ff */
[----:B------:R-:W-:Y:S01]  /*183e0*/  @!P0 IMAD R3, R32, R3, R2 ;  /* 0x0000000320038224 */ /* 0x000fe200078e0202 */
[----:B-1----:R-:W-:-:S03]  /*183f0*/  @!P0 LEA R4, P1, R6, R4, 0x2 ;  /* 0x0000000406048211 */ /* 0x002fc600078210ff */
[----:B------:R-:W-:-:S05]  /*18400*/  @!P0 IMAD.IADD R3, R7, 0x1, R3 ;  /* 0x0000000107038824 */ /* 0x000fca00078e0203 */
[----:B------:R-:W-:-:S05]  /*18410*/  @!P0 LEA.HI.X R5, R6, R5, R3, 0x2, P1 ;  /* 0x0000000506058211 */ /* 0x000fca00008f1403 */
[----:B------:R-:W2:Y:S01]  /*18420*/  @!P0 LDG.E R11, desc[UR42][R4.64] ;  /* 0x0000002a040b8981 */ /* 0x000ea2000c1e1900 */
[----:B------:R-:W-:Y:S02]  /*18430*/  ISETP.GT.U32.AND P0, PT, R20, 0x5f, PT ;  /* 0x0000005f1400780c */ /* 0x000fe40003f04070 */
[----:B------:R-:W0:Y:S01]  /*18440*/  S2R R20, SR_TID.X ;  /* 0x0000000000147919 */ /* 0x000e220000002100 */
[----:B------:R-:W-:Y:S01]  /*18450*/  IMAD.U32 R2, RZ, RZ, UR38 ;  /* 0x00000026ff027e24 */ /* 0x000fe2000f8e00ff */
[----:B------:R-:W-:-:S04]  /*18460*/  LOP3.LUT R23, R23, 0xffffffdf, RZ, 0xc0, !PT ;  /* 0xffffffdf17177812 */ /* 0x000fc800078ec0ff */
[----:B------:R-:W-:-:S05]  /*18470*/  ISETP.NE.AND P2, PT, R2, 0x3, PT ;  /* 0x000000030200780c */ /* 0x000fca0003f45270 */
[----:B------:R-:W-:-:S04]  /*18480*/  @P0 LOP3.LUT R23, R23, 0x20, RZ, 0xfc, !PT ;  /* 0x0000002017170812 */ /* 0x000fc800078efcff */
[----:B------:R-:W-:Y:S01]  /*18490*/  LOP3.LUT R23, R23, 0xfffff7ff, RZ, 0xc0, !PT ;  /* 0xfffff7ff17177812 */ /* 0x000fe200078ec0ff */
[----:B0-----:R-:W-:-:S05]  /*184a0*/  IMAD.SHL.U32 R20, R20, 0x8, RZ ;  /* 0x0000000814147824 */ /* 0x001fca00078e00ff */
[----:B------:R-:W-:-:S04]  /*184b0*/  LOP3.LUT R20, R20, 0x38, RZ, 0xc0, !PT ;  /* 0x0000003814147812 */ /* 0x000fc800078ec0ff */
[----:B------:R-:W-:-:S04]  /*184c0*/  LOP3.LUT R13, R20, 0x40, RZ, 0xfc, !PT ;  /* 0x00000040140d7812 */ /* 0x000fc800078efcff */
[----:B------:R-:W-:Y:S02]  /*184d0*/  ISETP.GE.AND P4, PT, R13, UR4, PT ;  /* 0x000000040d007c0c */ /* 0x000fe4000bf86270 */
[----:B------:R-:W-:Y:S01]  /*184e0*/  @P2 LOP3.LUT R23, R23, 0x800, RZ, 0xfc, !PT ;  /* 0x0000080017172812 */ /* 0x000fe200078efcff */
[----:B------:R-:W-:Y:S01]  /*184f0*/  IMAD.MOV R3, RZ, RZ, -R9 ;  /* 0x000000ffff037224 */ /* 0x000fe200078e0a09 */
[----:B------:R-:W-:Y:S02]  /*18500*/  LOP3.LUT R12, R20, 0x80, RZ, 0xfc, !PT ;  /* 0x00000080140c7812 */ /* 0x000fe400078efcff */
[----:B------:R-:W-:Y:S01]  /*18510*/  LOP3.LUT R23, R23, 0xffffffef, RZ, 0xc0, !PT ;  /* 0xffffffef17177812 */ /* 0x000fe200078ec0ff */
[----:B------:R-:W-:Y:S01]  /*18520*/  IMAD R3, R10, R3, R8 ;  /* 0x000000030a037224 */ /* 0x000fe200078e0208 */
[----:B------:R-:W-:Y:S02]  /*18530*/  ISETP.GE.AND P3, PT, R12, UR4, PT ;  /* 0x000000040c007c0c */ /* 0x000fe4000bf66270 */
[----:B------:R-:W-:-:S03]  /*18540*/  ISETP.GE.AND P0, PT, R20, UR4, PT ;  /* 0x0000000414007c0c */ /* 0x000fc6000bf06270 */
[----:B------:R-:W-:Y:S01]  /*18550*/  @P4 LOP3.LUT R23, R23, 0x10, RZ, 0xfc, !PT ;  /* 0x0000001017174812 */ /* 0x000fe200078efcff */
[----:B------:R-:W-:Y:S03]  /*18560*/  STL [R1+0x8], R3 ;  /* 0x0000080301007387 */ /* 0x000fe60000100800 */
[----:B------:R-:W-:-:S04]  /*18570*/  LOP3.LUT R23, R23, 0xfffffffe, RZ, 0xc0, !PT ;  /* 0xfffffffe17177812 */ /* 0x000fc800078ec0ff */
[----:B------:R-:W-:-:S04]  /*18580*/  LOP3.LUT R23, R23, 0xfffffff7, RZ, 0xc0, !PT ;  /* 0xfffffff717177812 */ /* 0x000fc800078ec0ff */
[----:B------:R-:W-:Y:S01]  /*18590*/  @P3 LOP3.LUT R23, R23, 0x8, RZ, 0xfc, !PT ;  /* 0x0000000817173812 */ /* 0x000fe200078efcff */
[----:B------:R-:W-:-:S03]  /*185a0*/  UMOV UR5, 0xffffffff ;  /* 0xffffffff00057882 */ /* 0x000fc60000000000 */
[----:B------:R-:W-:-:S04]  /*185b0*/  @P0 LOP3.LUT R23, R23, 0x1, RZ, 0xfc, !PT ;  /* 0x0000000117170812 */ /* 0x000fc800078efcff */
[----:B------:R-:W-:Y:S01]  /*185c0*/  LOP3.LUT R23, R23, 0xfffffffb, RZ, 0xc0, !PT ;  /* 0xfffffffb17177812 */ /* 0x000fe200078ec0ff */
[----:B--2---:R0:W-:Y:S02]  /*185d0*/  STL [R1], R11 ;  /* 0x0000000b01007387 */ /* 0x0041e40000100800 */
[----:B0-----:R-:W-:-:S04]  /*185e0*/  LOP3.LUT R11, R20, 0xc0, RZ, 0xfc, !PT ;  /* 0x000000c0140b7812 */ /* 0x001fc800078efcff */
[----:B------:R-:W-:-:S13]  /*185f0*/  ISETP.GE.AND P1, PT, R11, UR4, PT ;  /* 0x000000040b007c0c */ /* 0x000fda000bf26270 */
[----:B------:R-:W-:Y:S01]  /*18600*/  @P1 LOP3.LUT R23, R23, 0x4, RZ, 0xfc, !PT ;  /* 0x0000000417171812 */ /* 0x000fe200078efcff */
[----:B------:R-:W-:Y:S06]  /*18610*/  BRA.DIV UR5, `(.L_x_6166) ;  /* 0x0000006205e87947 */ /* 0x000fec000b800000 */
.L_x_6316:
[----:B------:R-:W-:Y:S02]  /*18620*/  SEL R2, RZ, 0x1, P0 ;  /* 0x00000001ff027807 */ /* 0x000fe40000000000 */
[----:B------:R-:W-:-:S03]  /*18630*/  SHF.R.S32.HI R29, RZ, 0x1f, R18 ;  /* 0x0000001fff1d7819 */ /* 0x000fc60000011412 */
[----:B------:R0:W-:Y:S01]  /*18640*/  STL [R1+0x60], R2 ;  /* 0x0000600201007387 */ /* 0x0001e20000100800 */
[----:B------:R-:W-:Y:S05]  /*18650*/  @!P2 BRA `(.L_x_6167) ;  /* 0x000000000004a947 */ /* 0x000fea0003800000 */
[----:B------:R-:W-:Y:S01]  /*18660*/  BPT.TRAP 0x1 ;  /* 0x000000040000795c */ /* 0x000fe20000300000 */
.L_x_6167:
[----:B------:R-:W-:Y:S01]  /*18670*/  IMAD R31, R0, -0x60, R31 ;  /* 0xffffffa0001f7824 */ /* 0x000fe200078e021f */
[----:B------:R-:W-:Y:S01]  /*18680*/  SHF.L.U32 R0, R27, 0x1f, RZ ;  /* 0x0000001f1b007819 */ /* 0x000fe200000006ff */
[----:B------:R-:W-:Y:S01]  /*18690*/  IMAD R30, R25, 0x8, R22 ;  /* 0x00000008191e7824 */ /* 0x000fe200078e0216 */
[----:B------:R-:W-:Y:S03]  /*186a0*/  BSSY B0, `(.L_x_6168) ;  /* 0x0000003000007945 */ /* 0x000fe60003800000 */
[----:B------:R-:W1:Y:S02]  /*186b0*/  SYNCS.PHASECHK.TRANS64.TRYWAIT P0, [R30+URZ+0x32440], R0 ;  /* 0x032440001e0075a7 */ /* 0x000e64000800017f */
[----:B-1----:R-:W-:Y:S05]  /*186c0*/  @!P0 BRA `(.L_x_6169) ;  /* 0x0000006000f08947 */ /* 0x002fea0003800000 */
.L_x_6317:
[----:B------:R-:W-:Y:S05]  /*186d0*/  BSYNC B0 ;  /* 0x0000000000007941 */ /* 0x000fea0003800000 */
.L_x_6168:
[----:B0-----:R-:W1:Y:S01]  /*186e0*/  LDL R2, [R1+0x8] ;  /* 0x0000080001027983 */ /* 0x001e620000100800 */
[----:B------:R-:W-:-:S03]  /*186f0*/  ULDC.64 UR4, c[0x0][0x300] ;  /* 0x0000c00000047ab9 */ /* 0x000fc60000000a00 */
[----:B------:R-:W2:Y:S01]  /*18700*/  LDL R4, [R1] ;  /* 0x0000000001047983 */ /* 0x000ea20000100800 */
[----:B------:R-:W-:Y:S01]  /*18710*/  LOP3.LUT R23, R23, 0xfffffffd, RZ, 0xc0, !PT ;  /* 0xfffffffd17177812 */ /* 0x000fe200078ec0ff */
[----:B------:R-:W0:Y:S02]  /*18720*/  S2R R7, SR_TID.X ;  /* 0x0000000000077919 */ /* 0x000e240000002100 */
[----:B0-----:R-:W-:-:S04]  /*18730*/  SHF.L.U32 R7, R7, 0x3, RZ ;  /* 0x0000000307077819 */ /* 0x001fc800000006ff */
        /* <DEDUP_REMOVED lines=14> */
[----:B------:R-:W0:Y:S02]  /*18820*/  S2R R4, SR_TID.X ;  /* 0x0000000000047919 */ /* 0x000e240000002100 */
[----:B------:R-:W-:Y:S02]  /*18830*/  IMAD.IADD R3, R3, 0x1, R0 ;  /* 0x0000000103037824 */ /* 0x000fe400078e0200 */
[----:B------:R-:W-:Y:S02]  /*18840*/  IMAD R0, R29, UR4, RZ ;  /* 0x000000041d007c24 */ /* 0x000fe4000f8e02ff */
[----:B------:R-:W-:-:S04]  /*18850*/  IMAD.WIDE.U32 R2, R18, UR4, R2 ;  /* 0x0000000412027c25 */ /* 0x000fc8000f8e0002 */
[----:B------:R-:W-:Y:S01]  /*18860*/  IMAD R0, R18, UR5, R0 ;  /* 0x0000000512007c24 */ /* 0x000fe2000f8e0200 */
[----:B------:R-:W-:Y:S01]  /*18870*/  ULDC.64 UR4, c[0x0][0x2e8] ;  /* 0x0000ba0000047ab9 */ /* 0x000fe20000000a00 */
[----:B0-----:R-:W-:-:S04]  /*18880*/  LOP3.LUT R4, R4, 0x7f, RZ, 0xc0, !PT ;  /* 0x0000007f04047812 */ /* 0x001fc800078ec0ff */
[----:B-1----:R-:W-:Y:S01]  /*18890*/  SHF.R.U32.HI R5, RZ, 0x3, R4 ;  /* 0x00000003ff057819 */ /* 0x002fe20000011604 */
[----:B------:R-:W-:Y:S01]  /*188a0*/  IMAD.IADD R4, R3, 0x1, R0 ;  /* 0x0000000103047824 */ /* 0x000fe200078e0200 */
[C---:B------:R-:W-:Y:S01]  /*188b0*/  LEA R0, P0, R2.reuse, UR4, 0x1 ;  /* 0x0000000402007c11 */ /* 0x040fe2000f8008ff */
        /* <DEDUP_REMOVED lines=61> */
.L_x_6331:
        /* <DEDUP_REMOVED lines=10> */
.L_x_6171:
        /* <DEDUP_REMOVED lines=11> */
.L_x_6172:
        /* <DEDUP_REMOVED lines=33> */
.L_x_6174:
[----:B------:R-:W-:Y:S05]  /*18ff0*/  BSYNC B6 ;  /* 0x0000000000067941 */ /* 0x000fea0003800000 */
.L_x_6173:
[----:B------:R-:W2:Y:S01]  /*19000*/  LDL R21, [R1+0x2c] ;  /* 0x00002c0001157983 */ /* 0x000ea20000100800 */
[----:B------:R-:W3:Y:S01]  /*19010*/  LDC R6, c[0x0][0x448] ;  /* 0x00011200ff067b82 */ /* 0x000ee20000000800 */
[----:B------:R-:W-:Y:S02]  /*19020*/  ULDC.64 UR4, c[0x0][0x298] ;  /* 0x0000a60000047ab9 */ /* 0x000fe40000000a00 */
[----:B------:R-:W4:Y:S04]  /*19030*/  LDL R20, [R1+0x38] ;  /* 0x0000380001147983 */ /* 0x000f280000100800 */
[----:B------:R1:W5:Y:S01]  /*19040*/  LDL R9, [R1+0x4] ;  /* 0x0000040001097983 */ /* 0x0003620000100800 */
[----:B0-----:R-:W0:Y:S01]  /*19050*/  S2R R2, SR_TID.X ;  /* 0x0000000000027919 */ /* 0x001e220000002100 */
[----:B------:R-:W1:Y:S01]  /*19060*/  S2R R0, SR_TID.X ;  /* 0x0000000000007919 */ /* 0x000e620000002100 */
[----:B---3--:R-:W-:-:S13]  /*19070*/  ISETP.NE.AND P0, PT, R6, 0x1, PT ;  /* 0x000000010600780c */ /* 0x008fda0003f05270 */
[----:B------:R-:W3:Y:S01]  /*19080*/  @P0 LDC R3, c[0x0][0x450] ;  /* 0x00011400ff030b82 */ /* 0x000ee20000000800 */
[----:B0-----:R-:W-:-:S04]  /*19090*/  LOP3.LUT R2, R2, 0x7f, RZ, 0xc0, !PT ;  /* 0x0000007f02027812 */ /* 0x001fc800078ec0ff */
[----:B------:R-:W-:Y:S01]  /*190a0*/  SHF.R.U32.HI R2, RZ, 0x3, R2 ;  /* 0x00000003ff027819 */ /* 0x000fe20000011602 */
[----:B-1----:R-:W-:Y:S02]  /*190b0*/  IMAD.SHL.U32 R0, R0, 0x10, RZ ;  /* 0x0000001000007824 */ /* 0x002fe400078e00ff */
[----:B--2---:R-:W-:Y:S02]  /*190c0*/  IMAD.MOV.U32 R4, RZ, RZ, R21 ;  /* 0x000000ffff047224 */ /* 0x004fe400078e0015 */
[----:B----4-:R-:W-:Y:S02]  /*190d0*/  IMAD.MOV.U32 R21, RZ, RZ, R20 ;  /* 0x000000ffff157224 */ /* 0x010fe400078e0014 */
[----:B------:R-:W2:Y:S01]  /*190e0*/  LDL R20, [R1+0x10] ;  /* 0x0000100001147983 */ /* 0x000ea20000100800 */
[----:B------:R-:W-:Y:S01]  /*190f0*/  LOP3.LUT R0, R2, 0x70, R0, 0xf8, !PT ;  /* 0x0000007002007812 */ /* 0x000fe200078ef800 */
[----:B------:R-:W-:Y:S01]  /*19100*/  IMAD R4, R4, UR4, RZ ;  /* 0x0000000404047c24 */ /* 0x000fe2000f8e02ff */
[----:B------:R-:W0:Y:S02]  /*19110*/  @P0 LDC R2, c[0x0][0x44c] ;  /* 0x00011300ff020b82 */ /* 0x000e240000000800 */
[----:B------:R-:W-:Y:S01]  /*19120*/  LEA R36, R17, R0, 0x7 ;  /* 0x0000000011247211 */ /* 0x000fe200078e38ff */
[----:B------:R-:W-:-:S04]  /*19130*/  IMAD R4, R37, UR5, R4 ;  /* 0x0000000525047c24 */ /* 0x000fc8000f8e0204 */
[----:B------:R-:W-:Y:S02]  /*19140*/  IMAD.MOV.U32 R0, RZ, RZ, R36 ;  /* 0x000000ffff007224 */ /* 0x000fe400078e0024 */
        /* <DEDUP_REMOVED lines=18> */
[----:B------:R-:W-:Y:S01]  /*19270*/  SHF.R.S32.HI R4, RZ, 0x1f, R0 ;  /* 0x0000001fff047819 */ /* 0x000fe20000011400 */
[----:B------:R-:W0:Y:S04]  /*19280*/  S2R R20, SR_TID.X ;  /* 0x0000000000147919 */ /* 0x000e280000002100 */
        /* <DEDUP_REMOVED lines=15> */
[----:B0-----:R-:W-:-:S03]  /*19380*/  LOP3.LUT R20, R20, 0x7f, RZ, 0xc0, !PT ;  /* 0x0000007f14147812 */ /* 0x001fc600078ec0ff */
[----:B------:R-:W-:Y:S01]  /*19390*/  LEA.HI.X R3, R2, UR5, R3, 0x1, P0 ;  /* 0x0000000502037c11 */ /* 0x000fe200080f0c03 */
[----:B------:R-:W-:Y:S01]  /*193a0*/  UMOV UR5, 0xffffffff ;  /* 0xffffffff00057882 */ /* 0x000fe20000000000 */
[----:B------:R-:W-:Y:S02]  /*193b0*/  ISETP.GE.AND P1, PT, R7, UR4, PT ;  /* 0x0000000407007c0c */ /* 0x000fe4000bf26270 */
[----:B------:R-:W-:Y:S01]  /*193c0*/  SHF.R.U32.HI R8, RZ, 0x3, R20 ;  /* 0x00000003ff087819 */ /* 0x000fe20000011614 */
[----:B------:R-:W-:Y:S10]  /*193d0*/  BRA.DIV UR5, `(.L_x_6175) ;  /* 0x0000005e05c07947 */ /* 0x000ff4000b800000 */
[----:B------:R-:W0:Y:S01]  /*193e0*/  SHFL.IDX PT, R5, R0, RZ, 0x181f ;  /* 0x00181fff00057589 */ /* 0x000e2200000e0000 */
[----:B-----5:R-:W-:Y:S01]  /*193f0*/  IMAD R2, R9, R6, RZ ;  /* 0x0000000609027224 */ /* 0x020fe200078e02ff */
[----:B------:R-:W-:Y:S02]  /*19400*/  LEA R17, R17, R8, 0x7 ;  /* 0x0000000811117211 */ /* 0x000fe400078e38ff */
[----:B------:R-:W1:Y:S02]  /*19410*/  SHFL.IDX PT, R4, R3, RZ, 0x181f ;  /* 0x00181fff03047589 */ /* 0x000e6400000e0000 */
[C---:B------:R-:W-:Y:S01]  /*19420*/  ISETP.GE.AND P0, PT, R17.reuse, R2, PT ;  /* 0x000000021100720c */ /* 0x040fe20003f06270 */
[C---:B------:R-:W-:Y:S02]  /*19430*/  VIADD R6, R17.reuse, 0x10 ;  /* 0x0000001011067836 */ /* 0x040fe40000000000 */
[----:B------:R-:W-:-:S03]  /*19440*/  VIADD R8, R17, 0x40 ;  /* 0x0000004011087836 */ /* 0x000fc60000000000 */
[----:B------:R2:W-:Y:S07]  /*19450*/  STL [R1+0x18], R6 ;  /* 0x0000180601007387 */ /* 0x0005ee0000100800 */
        /* <DEDUP_REMOVED lines=72> */
.L_x_6348:
[----:B01----:R-:W-:-:S05]  /*198e0*/  VIADD R4, R17, 0x70 ;  /* 0x0000007011047836 */ /* 0x003fca0000000000 */
        /* <DEDUP_REMOVED lines=10> */
.L_x_6176:
        /* <DEDUP_REMOVED lines=28> */
.L_x_6178:
[----:B------:R-:W-:Y:S05]  /*19b50*/  BSYNC B6 ;  /* 0x0000000000067941 */ /* 0x000fea0003800000 */
.L_x_6177:
        /* <DEDUP_REMOVED lines=19> */
[----:B------:R-:W-:-:S04]  /*19c90*/  ULDC.64 UR4, c[0x0][0x3e0] ;  /* 0x0000f80000047ab9 */ /* 0x000fc80000000a00 */
[----:B------:R-:W-:Y:S01]  /*19ca0*/  IADD3 R3, R3, R0, RZ ;  /* 0x0000000003037210 */ /* 0x000fe20007ffe0ff */
[----:B---3--:R-:W-:-:S04]  /*19cb0*/  IMAD R0, R21, UR4, RZ ;  /* 0x0000000415007c24 */ /* 0x008fc8000f8e02ff */
[C---:B----4-:R-:W-:Y:S02]  /*19cc0*/  IMAD R0, R20.reuse, UR5, R0 ;  /* 0x0000000514007c24 */ /* 0x050fe4000f8e0200 */
[----:B------:R-:W-:Y:S01]  /*19cd0*/  IMAD.WIDE.U32 R2, R20, UR4, R2 ;  /* 0x0000000414027c25 */ /* 0x000fe2000f8e0002 */
[----:B------:R-:W-:Y:S01]  /*19ce0*/  ULDC.64 UR4, c[0x0][0x3d0] ;  /* 0x0000f40000047ab9 */ /* 0x000fe20000000a00 */
[----:B------:R-:W1:Y:S02]  /*19cf0*/  S2R R20, SR_TID.X ;  /* 0x0000000000147919 */ /* 0x000e640000002100 */
[----:B------:R-:W-:Y:S02]  /*19d00*/  IMAD.IADD R3, R3, 0x1, R0 ;  /* 0x0000000103037824 */ /* 0x000fe400078e0200 */
[----:B------:R-:W2:Y:S02]  /*19d10*/  @P0 LDC R0, c[0x0][0x44c] ;  /* 0x00011300ff000b82 */ /* 0x000ea40000000800 */
[----:B--2---:R-:W-:-:S04]  /*19d20*/  @P0 IMAD.HI.U32 R0, R36, R0, RZ ;  /* 0x0000000024000227 */ /* 0x004fc800078e00ff */
[----:B-1----:R-:W-:Y:S01]  /*19d30*/  IMAD.SHL.U32 R20, R20, 0x8, RZ ;  /* 0x0000000814147824 */ /* 0x002fe200078e00ff */
[----:B0-----:R-:W-:-:S04]  /*19d40*/  @P0 SHF.R.U32.HI R4, RZ, R5, R0 ;  /* 0x00000005ff040219 */ /* 0x001fc80000011600 */
[--C-:B------:R-:W-:Y:S01]  /*19d50*/  SHF.R.S32.HI R5, RZ, 0x1f, R4.reuse ;  /* 0x0000001fff057819 */ /* 0x100fe20000011404 */
[----:B------:R-:W-:Y:S01]  /*19d60*/  IMAD.MOV R0, RZ, RZ, -R4 ;  /* 0x000000ffff007224 */ /* 0x000fe200078e0a04 */
[----:B------:R-:W-:Y:S01]  /*19d70*/  LOP3.LUT R20, R20, 0x38, RZ, 0xc0, !PT ;  /* 0x0000003814147812 */ /* 0x000fe200078ec0ff */
[----:B------:R-:W-:-:S03]  /*19d80*/  IMAD.WIDE.U32 R2, R4, UR4, R2 ;  /* 0x0000000404027c25 */ /* 0x000fc6000f8e0002 */
[----:B------:R-:W-:Y:S01]  /*19d90*/  LOP3.LUT R10, R20, 0x40, RZ, 0xfc, !PT ;  /* 0x00000040140a7812 */ /* 0x000fe200078efcff */
[----:B------:R-:W-:Y:S01]  /*19da0*/  IMAD R0, R6, R0, R36 ;  /* 0x0000000006007224 */ /* 0x000fe200078e0224 */
[C---:B------:R-:W-:Y:S01]  /*19db0*/  LOP3.LUT R9, R20.reuse, 0x80, RZ, 0xfc, !PT ;  /* 0x0000008014097812 */ /* 0x040fe200078efcff */
[----:B------:R-:W-:Y:S01]  /*19dc0*/  IMAD R5, R5, UR4, RZ ;  /* 0x0000000405057c24 */ /* 0x000fe2000f8e02ff */
[----:B------:R-:W-:-:S03]  /*19dd0*/  LOP3.LUT R8, R20, 0xc0, RZ, 0xfc, !PT ;  /* 0x000000c014087812 */ /* 0x000fc600078efcff */
        /* <DEDUP_REMOVED lines=29> */
[----:B0-----:R-:W-:-:S04]  /*19fb0*/  @!P0 LEA R3, P6, R7, R3, 0x1 ;  /* 0x0000000307038211 */ /* 0x001fc800078c08ff */
[----:B------:R-:W-:-:S04]  /*19fc0*/  @!P0 IADD3.X R2, RZ, R2, RZ, P6, !PT ;  /* 0x00000002ff028210 */ /* 0x000fc800037fe4ff */
        /* <DEDUP_REMOVED lines=65> */
.L_x_6366:
        /* <DEDUP_REMOVED lines=13> */
.L_x_6181:
[----:B------:R-:W-:Y:S05]  /*1a4b0*/  BSYNC B0 ;  /* 0x0000000000007941 */ /* 0x000fea0003800000 */
.L_x_6180:
[----:B------:R-:W-:Y:S01]  /*1a4c0*/  NOP ;  /* 0x0000000000007918 */ /* 0x000fe20000000000 */
[----:B------:R-:W-:-:S13]  /*1a4d0*/  PLOP3.LUT P0, PT, PT, PT, PT, 0x80, 0x0 ;  /* 0x000000000000781c */ /* 0x000fda0003f0f070 */
.L_x_6182:
[----:B------:R-:W-:Y:S02]  /*1a4e0*/  PLOP3.LUT P1, PT, P1, P0, PT, 0xa2, 0x0 ;  /* 0x000000000000781c */ /* 0x000fe40000f21472 */
[----:B------:R-:W-:-:S08]  /*1a4f0*/  @P0 R2UR P1, UR4, R22 ;  /* 0x00000000160402ca */ /* 0x000fd00000020000 */
[----:B------:R-:W-:-:S05]  /*1a500*/  @P0 PLOP3.LUT P0, PT, P1, PT, PT, 0x80, 0x0 ;  /* 0x000000000000081c */ /* 0x000fca0000f0f070 */
[----:B------:R-:W-:Y:S01]  /*1a510*/  @!P1 SYNCS.ARRIVE.TRANS64.RED.A0T1 RZ, [UR4+0x32410], RZ ;  /* 0x032410ffffff99a7 */ /* 0x000fe20008200404 */
[----:B------:R-:W-:Y:S07]  /*1a520*/  @!P1 ARRIVES.LDGSTSBAR.64.TRANSCNT [UR4+0x32410] ;  /* 0x03241000ff0099b0 */ /* 0x000fee0008000a84 */
[----:B------:R-:W-:Y:S05]  /*1a530*/  @P0 BRA.U.ANY `(.L_x_6182) ;  /* 0xfffffffd00e80947 */ /* 0x000fea000393ffff */
[----:B01----:R-:W3:Y:S02]  /*1a540*/  LDL.LU R2, [R1+0x3c] ;  /* 0x00003c0001027983 */ /* 0x003ee40000300800 */
[----:B---3--:R-:W-:-:S04]  /*1a550*/  IADD3 R2, R2, 0x1, RZ ;  /* 0x0000000102027810 */ /* 0x008fc80007ffe0ff */
[----:B------:R-:W-:Y:S01]  /*1a560*/  LEA.HI R0, R2, R2, RZ, 0x1 ;  /* 0x0000000202007211 */ /* 0x000fe200078f08ff */
[----:B------:R0:W-:Y:S03]  /*1a570*/  STL [R1+0x3c], R2 ;  /* 0x00003c0201007387 */ /* 0x0001e60000100800 */
        /* <DEDUP_REMOVED lines=8> */
.L_x_6367:
[----:B------:R-:W-:Y:S05]  /*1a600*/  BSYNC B0 ;  /* 0x0000000000007941 */ /* 0x000fea0003800000 */
.L_x_6183:
[----:B------:R-:W-:-:S05]  /*1a610*/  IMAD.U32 R0, RZ, RZ, UR38 ;  /* 0x00000026ff007e24 */ /* 0x000fca000f8e00ff */
[----:B------:R-:W-:-:S13]  /*1a620*/  ISETP.NE.AND P0, PT, R0, 0x3, PT ;  /* 0x000000030000780c */ /* 0x000fda0003f05270 */
[----:B------:R-:W-:Y:S05]  /*1a630*/  @!P0 BRA `(.L_x_6185) ;  /* 0x0000000000048947 */ /* 0x000fea0003800000 */
[----:B------:R-:W-:Y:S01]  /*1a640*/  BPT.TRAP 0x1 ;  /* 0x000000040000795c */ /* 0x000fe20000300000 */
.L_x_6185:
[----:B0-----:R-:W-:Y:S01]  /*1a650*/  SHF.L.U32 R3, R27, 0x1f, RZ ;  /* 0x0000001f1b037819 */ /* 0x001fe200000006ff */
[----:B------:R-:W-:Y:S03]  /*1a660*/  BSSY B0, `(.L_x_6186) ;  /* 0x0000003000007945 */ /* 0x000fe60003800000 */
[----:B------:R-:W0:Y:S02]  /*1a670*/  SYNCS.PHASECHK.TRANS64.TRYWAIT P0, [R30+URZ+0x32460], R3 ;  /* 0x032460031e0075a7 */ /* 0x000e24000800017f */
[----:B0-----:R-:W-:Y:S05]  /*1a680*/  @!P0 BRA `(.L_x_6187) ;  /* 0x0000006400388947 */ /* 0x001fea0003800000 */
.L_x_6368:
[----:B------:R-:W-:Y:S05]  /*1a690*/  BSYNC B0 ;  /* 0x0000000000007941 */ /* 0x000fea0003800000 */
.L_x_6186:
[----:B------:R-:W3:Y:S01]  /*1a6a0*/  LDL.LU R0, [R1+0x44] ;  /* 0x0000440001007983 */ /* 0x000ee20000300800 */
[----:B------:R-:W-:-:S03]  /*1a6b0*/  ULDC.64 UR4, c[0x0][0x328] ;  /* 0x0000ca0000047ab9 */ /* 0x000fc60000000a00 */
[----:B------:R-:W4:Y:S04]  /*1a6c0*/  LDL.LU R2, [R1+0x8] ;  /* 0x0000080001027983 */ /* 0x000f280000300800 */
[----:B------:R-:W5:Y:S04]  /*1a6d0*/  LDL.LU R7, [R1+0x48] ;  /* 0x0000480001077983 */ /* 0x000f680000300800 */
[----:B--2---:R-:W2:Y:S04]  /*1a6e0*/  LDL.LU R6, [R1] ;  /* 0x0000000001067983 */ /* 0x004ea80000300800 */
[----:B------:R-:W2:Y:S01]  /*1a6f0*/  LDL.LU R4, [R1+0x60] ;  /* 0x0000600001047983 */ /* 0x000ea20000300800 */
[----:B------:R-:W-:-:S02]  /*1a700*/  LOP3.LUT P3, RZ, R23, 0x10, RZ, 0xc0, !PT ;  /* 0x0000001017ff7812 */ /* 0x000fc4000786c0ff */
[C---:B------:R-:W-:Y:S02]  /*1a710*/  LOP3.LUT P2, RZ, R23.reuse, 0x8, RZ, 0xc0, !PT ;  /* 0x0000000817ff7812 */ /* 0x040fe4000784c0ff */
[C---:B------:R-:W-:Y:S02]  /*1a720*/  LOP3.LUT P1, RZ, R23.reuse, 0x4, RZ, 0xc0, !PT ;  /* 0x0000000417ff7812 */ /* 0x040fe4000782c0ff */
[----:B------:R-:W-:Y:S01]  /*1a730*/  LOP3.LUT P4, RZ, R23, 0x1, RZ, 0xc0, !PT ;  /* 0x0000000117ff7812 */ /* 0x000fe2000788c0ff */
[----:B---3--:R-:W-:-:S04]  /*1a740*/  IMAD R0, R0, UR4, RZ ;  /* 0x0000000400007c24 */ /* 0x008fc8000f8e02ff */
[C---:B----4-:R-:W-:Y:S02]  /*1a750*/  IMAD R5, R2.reuse, UR5, R0 ;  /* 0x0000000502057c24 */ /* 0x050fe4000f8e0200 */
[----:B0-----:R-:W-:Y:S01]  /*1a760*/  IMAD.WIDE.U32 R2, R2, UR4, RZ ;  /* 0x0000000402027c25 */ /* 0x001fe2000f8e00ff */
[----:B------:R-:W-:-:S03]  /*1a770*/  ULDC.64 UR4, c[0x0][0x338] ;  /* 0x0000ce0000047ab9 */ /* 0x000fc60000000a00 */
[----:B------:R-:W-:Y:S02]  /*1a780*/  IMAD.IADD R3, R3, 0x1, R5 ;  /* 0x0000000103037824 */ /* 0x000fe400078e0205 */
[----:B-----5:R-:W-:Y:S01]  /*1a790*/  IMAD R0, R7, UR4, RZ ;  /* 0x0000000407007c24 */ /* 0x020fe2000f8e02ff */
        /* <DEDUP_REMOVED lines=15> */
[----:B------:R-:W-:Y:S01]  /*1a890*/  IADD3 R0, R3, R0, R4 ;  /* 0x0000000003007210 */ /* 0x000fe20007ffe004 */
        /* <DEDUP_REMOVED lines=13> */
[----:B------:R-:W0:Y:S02]  /*1a970*/  SHFL.IDX PT, R14, R5, 0x1, 0x181f ;  /* 0x00381f00050e7f89 */ /* 0x000e2400000e0000 */
[----:B--2---:R-:W-:Y:S02]  /*1a980*/  IADD3.X R3, RZ, R3, RZ, P0, !PT ;  /* 0x00000003ff037210 */ /* 0x004fe400007fe4ff */
        /* <DEDUP_REMOVED lines=58> */
.L_x_6382:
        /* <DEDUP_REMOVED lines=15> */
.L_x_6189:
        /* <DEDUP_REMOVED lines=11> */
.L_x_6190:
[----:B------:R-:W2:Y:S01]  /*1aed0*/  LDL R2, [R1+0x1c] ;  /* 0x00001c0001027983 */ /* 0x000ea20000100800 */
[----:B------:R0:W-:Y:S01]  /*1aee0*/  SYNCS.ARRIVE.TRANS64.A1T0 RZ, [R30+URZ+0x32450], RZ ;  /* 0x032450ff1eff79a7 */ /* 0x0001e2000810003f */
[----:B------:R-:W-:Y:S01]  /*1aef0*/  BSSY B0, `(.L_x_6191) ;  /* 0x00000e0000007945 */ /* 0x000fe20003800000 */
[----:B--2---:R-:W-:-:S13]  /*1af00*/  ISETP.GE.AND P0, PT, R2, 0x2, PT ;  /* 0x000000020200780c */ /* 0x004fda0003f06270 */
[----:B0-----:R-:W-:Y:S05]  /*1af10*/  @!P0 BRA `(.L_x_6192) ;  /* 0x0000000c00748947 */ /* 0x001fea0003800000 */
[----:B------:R-:W-:-:S07]  /*1af20*/  VIADD R10, R2, 0xfffffffe ;  /* 0xfffffffe020a7836 */ /* 0x000fce0000000000 */
.L_x_6205:
[----:B0-----:R-:W0:Y:S01]  /*1af30*/  S2R R2, SR_TID.X ;  /* 0x0000000000027919 */ /* 0x001e220000002100 */
[----:B------:R-:W1:Y:S01]  /*1af40*/  LDC R8, c[0x0][0x430] ;  /* 0x00010c00ff087b82 */ /* 0x000e620000000800 */
[----:B------:R-:W-:Y:S01]  /*1af50*/  IMAD R9, R10, 0x60, R34 ;  /* 0x000000600a097824 */ /* 0x000fe200078e0222 */
[----:B--2---:R-:W2:Y:S01]  /*1af60*/  S2R R4, SR_TID.X ;  /* 0x0000000000047919 */ /* 0x004ea20000002100 */
[----:B------:R-:W-:Y:S01]  /*1af70*/  VIADD R25, R25, 0x1 ;  /* 0x0000000119197836 */ /* 0x000fe20000000000 */
[----:B-1----:R-:W-:Y:S02]  /*1af80*/  ISETP.NE.AND P0, PT, R8, 0x1, PT ;  /* 0x000000010800780c */ /* 0x002fe40003f05270 */
[----:B0-----:R-:W-:-:S04]  /*1af90*/  LOP3.LUT R2, R2, 0x7f, RZ, 0xc0, !PT ;  /* 0x0000007f02027812 */ /* 0x001fc800078ec0ff */
[----:B------:R-:W-:Y:S02]  /*1afa0*/  SHF.R.U32.HI R2, RZ, 0x3, R2 ;  /* 0x00000003ff027819 */ /* 0x000fe40000011602 */
[----:B--2---:R-:W-:-:S05]  /*1afb0*/  SHF.L.U32 R4, R4, 0x4, RZ ;  /* 0x0000000404047819 */ /* 0x004fca00000006ff */
[----:B------:R-:W0:Y:S01]  /*1afc0*/  @P0 LDC R3, c[0x0][0x438] ;  /* 0x00010e00ff030b82 */ /* 0x000e220000000800 */
[----:B------:R-:W-:-:S04]  /*1afd0*/  LOP3.LUT R4, R2, 0x70, R4, 0xf8, !PT ;  /* 0x0000007002047812 */ /* 0x000fc800078ef804 */
[----:B------:R-:W-:-:S03]  /*1afe0*/  ISETP.GT.U32.AND P1, PT, R4, 0x5f, PT ;  /* 0x0000005f0400780c */ /* 0x000fc60003f24070 */
[----:B------:R-:W1:Y:S01]  /*1aff0*/  @P0 LDC R2, c[0x0][0x434] ;  /* 0x00010d00ff020b82 */ /* 0x000e620000000800 */
[----:B------:R-:W-:-:S04]  /*1b000*/  IMAD.IADD R9, R4, 0x1, R9 ;  /* 0x0000000104097824 */ /* 0x000fc800078e0209 */
[----:B------:R-:W-:-:S05]  /*1b010*/  IMAD.MOV.U32 R11, RZ, RZ, R9 ;  /* 0x000000ffff0b7224 */ /* 0x000fca00078e0009 */
[----:B------:R-:W2:Y:S08]  /*1b020*/  @!P1 LDC.64 R4, c[0x0][0x428] ;  /* 0x00010a00ff049b82 */ /* 0x000eb00000000a00 */
[----:B---3--:R-:W3:Y:S01]  /*1b030*/  @!P1 LDC.64 R6, c[0x0][0x418] ;  /* 0x00010600ff069b82 */ /* 0x008ee20000000a00 */
[----:B-1----:R-:W-:-:S05]  /*1b040*/  @P0 IMAD.HI.U32 R2, R9, R2, RZ ;  /* 0x0000000209020227 */ /* 0x002fca00078e00ff */
[----:B0-----:R-:W-:-:S04]  /*1b050*/  @P0 SHF.R.U32.HI R11, RZ, R3, R2 ;  /* 0x00000003ff0b0219 */ /* 0x001fc80000011602 */
[----:B------:R-:W-:Y:S01]  /*1b060*/  @!P1 SHF.R.S32.HI R3, RZ, 0x1f, R11 ;  /* 0x0000001fff039819 */ /* 0x000fe2000001140b */
[----:B--2---:R-:W-:-:S04]  /*1b070*/  @!P1 IMAD R2, R35, R4, RZ ;  /* 0x0000000423029224 */ /* 0x004fc800078e02ff */
[----:B------:R-:W-:Y:S02]  /*1b080*/  @!P1 IMAD R5, R32, R5, R2 ;  /* 0x0000000520059224 */ /* 0x000fe400078e0202 */
[----:B------:R-:W-:-:S04]  /*1b090*/  @!P1 IMAD.MOV.U32 R2, RZ, RZ, R11 ;  /* 0x000000ffff029224 */ /* 0x000fc800078e000b */
[----:B------:R-:W-:-:S04]  /*1b0a0*/  @!P1 IMAD.WIDE.U32 R2, R32, R4, R2 ;  /* 0x0000000420029225 */ /* 0x000fc800078e0002 */
[----:B------:R-:W-:Y:S01]  /*1b0b0*/  @!P1 IMAD.IADD R5, R5, 0x1, R3 ;  /* 0x0000000105059824 */ /* 0x000fe200078e0203 */
[C---:B---3--:R-:W-:Y:S01]  /*1b0c0*/  @!P1 LEA R6, P0, R2.reuse, R6, 0x2 ;  /* 0x0000000602069211 */ /* 0x048fe200078010ff */
[----:B------:R-:W-:Y:S02]  /*1b0d0*/  IMAD.MOV.U32 R4, RZ, RZ, RZ ;  /* 0x000000ffff047224 */ /* 0x000fe400078e00ff */
[----:B------:R-:W-:Y:S01]  /*1b0e0*/  IMAD.U32 R12, RZ, RZ, UR38 ;  /* 0x00000026ff0c7e24 */ /* 0x000fe2000f8e00ff */
[----:B------:R-:W-:Y:S02]  /*1b0f0*/  @!P1 LEA.HI.X R7, R2, R7, R5, 0x2, P0 ;  /* 0x0000000702079211 */ /* 0x000fe400000f1405 */
[----:B------:R-:W-:-:S03]  /*1b100*/  ISETP.NE.AND P0, PT, R25, 0x2, PT ;  /* 0x000000021900780c */ /* 0x000fc60003f05270 */
[----:B------:R0:W5:Y:S01]  /*1b110*/  @!P1 LDG.E R4, desc[UR42][R6.64] ;  /* 0x0000002a06049981 */ /* 0x000162000c1e1900 */
[----:B------:R-:W-:Y:S02]  /*1b120*/  ISETP.NE.AND P1, PT, R12, 0x3, PT ;  /* 0x000000030c00780c */ /* 0x000fe40003f25270 */
[----:B------:R-:W-:Y:S01]  /*1b130*/  SEL R2, RZ, 0x1, P0 ;  /* 0x00000001ff027807 */ /* 0x000fe20000000000 */
[----:B------:R-:W-:Y:S01]  /*1b140*/  IMAD.MOV R5, RZ, RZ, -R11 ;  /* 0x000000ffff057224 */ /* 0x000fe200078e0a0b */
[----:B------:R-:W-:Y:S05]  /*1b150*/  YIELD ;  /* 0x0000000000007946 */ /* 0x000fea0003800000 */
[----:B------:R-:W-:-:S02]  /*1b160*/  LOP3.LUT R27, R27, R2, RZ, 0x3c, !PT ;  /* 0x000000021b1b7212 */ /* 0x000fc400078e3cff */
[----:B------:R-:W-:Y:S01]  /*1b170*/  MOV R2, R10 ;  /* 0x0000000a00027202 */ /* 0x000fe20000000f00 */
[----:B------:R-:W-:Y:S01]  /*1b180*/  IMAD R5, R8, R5, R9 ;  /* 0x0000000508057224 */ /* 0x000fe200078e0209 */
[----:B------:R-:W-:Y:S01]  /*1b190*/  SEL R25, R25, RZ, P0 ;  /* 0x000000ff19197207 */ /* 0x000fe20000000000 */
[----:B------:R-:W-:Y:S01]  /*1b1a0*/  VIADD R10, R10, 0xffffffff ;  /* 0xffffffff0a0a7836 */ /* 0x000fe20000000000 */
[----:B------:R-:W-:Y:S01]  /*1b1b0*/  ISETP.GT.AND P2, PT, R2, RZ, PT ;  /* 0x000000ff0200720c */ /* 0x000fe20003f44270 */
[----:B0-----:R-:W-:-:S12]  /*1b1c0*/  @!P1 BRA `(.L_x_6193) ;  /* 0x0000000000049947 */ /* 0x001fd80003800000 */
[----:B------:R-:W-:Y:S01]  /*1b1d0*/  BPT.TRAP 0x1 ;  /* 0x000000040000795c */ /* 0x000fe20000300000 */
.L_x_6193:
[----:B------:R-:W-:Y:S01]  /*1b1e0*/  IMAD R6, R25, 0x8, R22 ;  /* 0x0000000819067824 */ /* 0x000fe200078e0216 */
[----:B------:R-:W-:Y:S01]  /*1b1f0*/  SHF.L.U32 R21, R27, 0x1f, RZ ;  /* 0x0000001f1b157819 */ /* 0x000fe200000006ff */
[----:B------:R-:W-:Y:S01]  /*1b200*/  BSSY B1, `(.L_x_6194) ;  /* 0x0000004000017945 */ /* 0x000fe20003800000 */
[----:B------:R-:W-:Y:S02]  /*1b210*/  SHF.R.S32.HI R17, RZ, 0x1f, R5 ;  /* 0x0000001fff117819 */ /* 0x000fe40000011405 */
[----:B------:R-:W0:Y:S02]  /*1b220*/  SYNCS.PHASECHK.TRANS64.TRYWAIT P0, [R6+URZ+0x32440], R21 ;  /* 0x03244015060075a7 */ /* 0x000e24000800017f */
[----:B0-----:R-:W-:Y:S05]  /*1b230*/  @!P0 BRA `(.L_x_6195) ;  /* 0x0000006000a08947 */ /* 0x001fea0003800000 */
.L_x_6383:
[----:B------:R-:W-:Y:S05]  /*1b240*/  BSYNC B1 ;  /* 0x0000000000017941 */ /* 0x000fea0003800000 */
.L_x_6194:
        /* <DEDUP_REMOVED lines=52> */
.L_x_6397:
        /* <DEDUP_REMOVED lines=8> */
.L_x_6197:
        /* <DEDUP_REMOVED lines=11> */
.L_x_6198:
[----:B------:R2:W-:Y:S01]  /*1b6c0*/  SYNCS.ARRIVE.TRANS64.A1T0 RZ, [R6+URZ+0x32430], RZ ;  /* 0x032430ff06ff79a7 */ /* 0x0005e2000810003f */
[----:B------:R-:W-:Y:S05]  /*1b6d0*/  @!P3 BRA `(.L_x_6199) ;  /* 0x000000000004b947 */ /* 0x000fea0003800000 */
[----:B------:R-:W-:Y:S01]  /*1b6e0*/  BPT.TRAP 0x1 ;  /* 0x000000040000795c */ /* 0x000fe20000300000 */
.L_x_6199:
[----:B------:R-:W3:Y:S01]  /*1b6f0*/  SYNCS.PHASECHK.TRANS64.TRYWAIT P0, [R6+URZ+0x32460], R21 ;  /* 0x03246015060075a7 */ /* 0x000ee2000800017f */
[----:B------:R-:W-:Y:S04]  /*1b700*/  BSSY B1, `(.L_x_6200) ;  /* 0x0000002000017945 */ /* 0x000fe80003800000 */
[----:B---3--:R-:W-:Y:S05]  /*1b710*/  @!P0 BRA `(.L_x_6201) ;  /* 0x0000006400208947 */ /* 0x008fea0003800000 */
.L_x_6398:
[----:B------:R-:W-:Y:S05]  /*1b720*/  BSYNC B1 ;  /* 0x0000000000017941 */ /* 0x000fea0003800000 */
.L_x_6200:
[----:B------:R-:W-:Y:S01]  /*1b730*/  ULDC.64 UR4, c[0x0][0x328] ;  /* 0x0000ca0000047ab9 */ /* 0x000fe20000000a00 */
[----:B------:R-:W-:Y:S01]  /*1b740*/  LOP3.LUT P5, RZ, R23, 0x1, RZ, 0xc0, !PT ;  /* 0x0000000117ff7812 */ /* 0x000fe200078ac0ff */
[----:B------:R-:W-:Y:S01]  /*1b750*/  IMAD R2, R17, UR4, RZ ;  /* 0x0000000411027c24 */ /* 0x000fe2000f8e02ff */
[----:B------:R-:W-:Y:S01]  /*1b760*/  LOP3.LUT P4, RZ, R23, 0x10, RZ, 0xc0, !PT ;  /* 0x0000001017ff7812 */ /* 0x000fe2000788c0ff */
[----:B-1----:R-:W-:Y:S01]  /*1b770*/  IMAD R8, R25, 0x6000, R33 ;  /* 0x0000600019087824 */ /* 0x002fe200078e0221 */
        /* <DEDUP_REMOVED lines=33> */
[----:B------:R-:W4:Y:S01]  /*1b990*/  SHFL.IDX PT, R14, R7, 0x2, 0x181f ;  /* 0x00581f00070e7f89 */ /* 0x000f2200000e0000 */
[----:B------:R-:W-:-:S05]  /*1b9a0*/  IADD3.X R5, RZ, R5, RZ, P0, !PT ;  /* 0x00000005ff057210 */ /* 0x000fca00007fe4ff */
[----:B------:R-:W-:Y:S04]  /*1b9b0*/  LDGSTS.E.BYPASS.LTC128B.128 [R8+0xc00], desc[UR42][R4.64], !P5 ;  /* 0x00c0000004087fae */ /* 0x000fe8000e901d6a */
[----:B------:R-:W-:Y:S04]  /*1b9c0*/  LDGSTS.E.BYPASS.LTC128B.128 [R8+0x3c00], desc[UR42][R4.64+0x80], !P4 ;  /* 0x03c0008004087fae */ /* 0x000fe8000e101d6a */
[----:B------:R-:W-:Y:S04]  /*1b9d0*/  LDGSTS.E.BYPASS.LTC128B.128 [R8+0x6c00], desc[UR42][R4.64+0x100], !P3 ;  /* 0x06c0010004087fae */ /* 0x000fe8000d901d6a */
[----:B------:R1:W-:Y:S01]  /*1b9e0*/  LDGSTS.E.BYPASS.LTC128B.128 [R8+0x9c00], desc[UR42][R4.64+0x180], !P1 ;  /* 0x09c0018004087fae */ /* 0x0003e2000c901d6a */
[----:B----4-:R-:W-:-:S03]  /*1b9f0*/  IADD3 R2, P0, R14, R0, RZ ;  /* 0x000000000e027210 */ /* 0x010fc60007f1e0ff */
[----:B------:R-:W4:Y:S02]  /*1ba00*/  SHFL.IDX PT, R14, R7, 0x3, 0x181f ;  /* 0x00781f00070e7f89 */ /* 0x000f2400000e0000 */
[----:B------:R-:W-:Y:S02]  /*1ba10*/  IMAD.X R3, RZ, RZ, R17, P0 ;  /* 0x000000ffff037224 */ /* 0x000fe400000e0611 */
[----:B-1----:R-:W1:Y:S04]  /*1ba20*/  SHFL.IDX PT, R5, R9, 0x3, 0x181f ;  /* 0x00781f0009057f89 */ /* 0x002e6800000e0000 */
[----:B------:R-:W-:Y:S04]  /*1ba30*/  SHFL.IDX PT, R17, R9, 0x4, 0x181f ;  /* 0x00981f0009117f89 */ /* 0x000fe800000e0000 */
        /* <DEDUP_REMOVED lines=19> */
.L_x_6412:
        /* <DEDUP_REMOVED lines=11> */
.L_x_6203:
        /* <DEDUP_REMOVED lines=11> */
.L_x_6204:
[----:B------:R0:W-:Y:S01]  /*1bcd0*/  SYNCS.ARRIVE.TRANS64.A1T0 RZ, [R6+URZ+0x32450], RZ ;  /* 0x032450ff06ff79a7 */ /* 0x0001e2000810003f */
[----:B------:R-:W-:Y:S05]  /*1bce0*/  @P2 BRA `(.L_x_6205) ;  /* 0xfffffff000902947 */ /* 0x000fea000383ffff */
.L_x_6192:
[----:B------:R-:W-:Y:S05]  /*1bcf0*/  BSYNC B0 ;  /* 0x0000000000007941 */ /* 0x000fea0003800000 */
.L_x_6191:
        /* <DEDUP_REMOVED lines=20> */
.L_x_6207:
[----:B------:R-:W-:Y:S05]  /*1be40*/  BSYNC B0 ;  /* 0x0000000000007941 */ /* 0x000fea0003800000 */
.L_x_6206:
[----:B------:R-:W-:Y:S02]  /*1be50*/  LOP3.LUT R27, R27, R0, RZ, 0x3c, !PT ;  /* 0x000000001b1b7212 */ /* 0x000fe400078e3cff */
[----:B------:R-:W-:-:S07]  /*1be60*/  SEL R25, R25, RZ, P0 ;  /* 0x000000ff19197207 */ /* 0x000fce0000000000 */
.L_x_6160:
[----:B------:R-:W-:Y:S05]  /*1be70*/  BSYNC B7 ;  /* 0x0000000000077941 */ /* 0x000fea0003800000 */
.L_x_6158:
        /* <DEDUP_REMOVED lines=11> */
.L_x_6208:
        /* <DEDUP_REMOVED lines=36> */
.L_x_6422:
[----:B------:R-:W-:Y:S02]  /*1c170*/  ULDC UR4, c[0x0][0xd38] ;  /* 0x00034e0000047ab9 */ /* 0x000fe40000000800 */
[----:B------:R-:W-:-:S04]  /*1c180*/  IMAD.U32 R7, RZ, RZ, UR4 ;  /* 0x00000004ff077e24 */ /* 0x000fc8000f8e00ff */
[----:B--2---:R-:W-:-:S05]  /*1c190*/  IMAD R14, R14, R7, RZ ;  /* 0x000000070e0e7224 */ /* 0x004fca00078e02ff */
[----:B------:R-:W-:-:S04]  /*1c1a0*/  IADD3 R9, R4, R14, RZ ;  /* 0x0000000e04097210 */ /* 0x000fc80007ffe0ff */
[----:B------:R-:W-:-:S13]  /*1c1b0*/  ISETP.GT.AND P6, PT, R9, R0, PT ;  /* 0x000000000900720c */ /* 0x000fda0003fc4270 */
[----:B------:R-:W-:Y:S05]  /*1c1c0*/  @P6 BRA `(.L_x_6211) ;  /* 0x00000000009c6947 */ /* 0x000fea0003800000 */
.L_x_6216:
        /* <DEDUP_REMOVED lines=14> */
.L_x_6214:
[----:B------:R-:W-:Y:S05]  /*1c2b0*/  BSYNC B0 ;  /* 0x0000000000007941 */ /* 0x000fea0003800000 */
.L_x_6213:
[----:B------:R-:W-:-:S03]  /*1c2c0*/  UMOV UR4, 0xffffffff ;  /* 0xffffffff00047882 */ /* 0x000fc60000000000 */
[----:B------:R-:W-:Y:S05]  /*1c2d0*/  BRA.DIV UR4, `(.L_x_6215) ;  /* 0x0000006604307947 */ /* 0x000fea000b800000 */
[----:B-----5:R-:W2:Y:S02]  /*1c2e0*/  SHFL.UP PT, R14, R5, 0x1, RZ ;  /* 0x04200000050e7989 */ /* 0x020ea400000e00ff */
[----:B--2---:R-:W-:-:S05]  /*1c2f0*/  SEL R14, R14, RZ, P1 ;  /* 0x000000ff0e0e7207 */ /* 0x004fca0000800000 */
        /* <DEDUP_REMOVED lines=14> */
.L_x_6430:
[----:B------:R-:W-:Y:S02]  /*1c3e0*/  ULDC UR4, c[0x0][0xd38] ;  /* 0x00034e0000047ab9 */ /* 0x000fe40000000800 */
[----:B------:R-:W-:-:S05]  /*1c3f0*/  MOV R7, UR4 ;  /* 0x0000000400077c02 */ /* 0x000fca0008000f00 */
[----:B--2---:R-:W-:-:S04]  /*1c400*/  IMAD R14, R14, R7, RZ ;  /* 0x000000070e0e7224 */ /* 0x004fc800078e02ff */
[----:B------:R-:W-:-:S05]  /*1c410*/  IMAD.IADD R9, R14, 0x1, R9 ;  /* 0x000000010e097824 */ /* 0x000fca00078e0209 */
[----:B------:R-:W-:-:S13]  /*1c420*/  ISETP.GT.AND P6, PT, R9, R0, PT ;  /* 0x000000000900720c */ /* 0x000fda0003fc4270 */
[----:B------:R-:W-:Y:S05]  /*1c430*/  @!P6 BRA `(.L_x_6216) ;  /* 0xfffffffc0064e947 */ /* 0x000fea000383ffff */
.L_x_6211:
        /* <DEDUP_REMOVED lines=8> */
.L_x_6434:
[----:B------:R-:W-:Y:S01]  /*1c4c0*/  ISETP.NE.AND P0, PT, R3, RZ, PT ;  /* 0x000000ff0300720c */ /* 0x000fe20003f05270 */
[----:B------:R-:W-:-:S12]  /*1c4d0*/  IMAD.MOV.U32 R14, RZ, RZ, RZ ;  /* 0x000000ffff0e7224 */ /* 0x000fd800078e00ff */
[----:B------:R-:W-:Y:S05]  /*1c4e0*/  @!P0 BRA `(.L_x_6218) ;  /* 0x0000000000108947 */ /* 0x000fea0003800000 */
[----:B------:R-:W-:Y:S01]  /*1c4f0*/  UMOV UR4, 0xffffffff ;  /* 0xffffffff00047882 */ /* 0x000fe20000000000 */
[----:B------:R-:W-:Y:S02]  /*1c500*/  VIADD R12, R4, 0xffffffff ;  /* 0xffffffff040c7836 */ /* 0x000fe40000000000 */
[----:B------:R-:W-:Y:S05]  /*1c510*/  BRA.DIV UR4, `(.L_x_6219) ;  /* 0x0000006604a47947 */ /* 0x000fea000b800000 */
[----:B------:R4:W0:Y:S02]  /*1c520*/  SHFL.IDX PT, R14, R2, R12, 0x1f ;  /* 0x00001f0c020e7589 */ /* 0x00082400000e0000 */
.L_x_6218:
        /* <DEDUP_REMOVED lines=8> */
[----:B-1----:R-:W0:Y:S08]  /*1c5b0*/  I2F.RP R10, R8 ;  /* 0x00000008000a7306 */ /* 0x002e300000209400 */
[----:B0-----:R-:W0:Y:S02]  /*1c5c0*/  MUFU.RCP R10, R10 ;  /* 0x0000000a000a7308 */ /* 0x001e240000001000 */
[----:B0-----:R-:W-:-:S06]  /*1c5d0*/  VIADD R11, R10, 0xffffffe ;  /* 0x0ffffffe0a0b7836 */ /* 0x001fcc0000000000 */
[----:B------:R-:W0:Y:S02]  /*1c5e0*/  F2I.FTZ.U32.TRUNC.NTZ R3, R11 ;  /* 0x0000000b00037305 */ /* 0x000e24000021f000 */
[----:B0-----:R-:W-:-:S04]  /*1c5f0*/  IMAD.MOV R9, RZ, RZ, -R3 ;  /* 0x000000ffff097224 */ /* 0x001fc800078e0a03 */
[----:B------:R-:W-:-:S04]  /*1c600*/  IMAD R9, R9, R8, RZ ;  /* 0x0000000809097224 */ /* 0x000fc800078e02ff */
[----:B------:R-:W-:Y:S01]  /*1c610*/  IMAD.HI.U32 R2, R3, R9, R2 ;  /* 0x0000000903027227 */ /* 0x000fe200078e0002 */
[----:B------:R-:W-:Y:S02]  /*1c620*/  IADD3 R9, R0, -R16, RZ ;  /* 0x8000001000097210 */ /* 0x000fe40007ffe0ff */
[----:B------:R-:W-:Y:S02]  /*1c630*/  IABS R0, R4 ;  /* 0x0000000400007213 */ /* 0x000fe40000000000 */
[----:B------:R-:W-:-:S03]  /*1c640*/  IABS R3, R9 ;  /* 0x0000000900037213 */ /* 0x000fc60000000000 */
        /* <DEDUP_REMOVED lines=45> */
[----:B------:R-:W-:-:S04]  /*1c920*/  LOP3.LUT R2, RZ, R2, RZ, 0x33, !PT ;  /* 0x00000002ff027212 */ /* 0x000fc800078e33ff */
[----:B------:R-:W-:Y:S01]  /*1c930*/  IADD3 R17, R5, R2, RZ ;  /* 0x0000000205117210 */ /* 0x000fe20007ffe0ff */
[----:B------:R-:W-:Y:S06]  /*1c940*/  BRA `(.L_x_6220) ;  /* 0x00000000001c7947 */ /* 0x000fec0003800000 */
.L_x_6212:
[----:B------:R-:W-:Y:S01]  /*1c950*/  UMOV UR4, URZ ;  /* 0x0000003f00047c82 */ /* 0x000fe20008000000 */
[----:B------:R-:W-:Y:S01]  /*1c960*/  UMOV UR5, URZ ;  /* 0x0000003f00057c82 */ /* 0x000fe20008000000 */
[----:B------:R-:W-:Y:S01]  /*1c970*/  ULDC UR6, c[0x0][0xd3c] ;  /* 0x00034f0000067ab9 */ /* 0x000fe20000000800 */
[----:B------:R-:W-:Y:S02]  /*1c980*/  IMAD.MOV.U32 R16, RZ, RZ, R0 ;  /* 0x000000ffff107224 */ /* 0x000fe400078e0000 */
[----:B------:R-:W-:Y:S02]  /*1c990*/  IMAD.U32 R17, RZ, RZ, UR4 ;  /* 0x00000004ff117e24 */ /* 0x000fe4000f8e00ff */
[----:B------:R-:W-:Y:S02]  /*1c9a0*/  IMAD.U32 R18, RZ, RZ, UR5 ;  /* 0x00000005ff127e24 */ /* 0x000fe4000f8e00ff */
[----:B------:R-:W-:-:S07]  /*1c9b0*/  IMAD.U32 R19, RZ, RZ, UR6 ;  /* 0x00000006ff137e24 */ /* 0x000fce000f8e00ff */
.L_x_6220:
        /* <DEDUP_REMOVED lines=10> */
.L_x_6209:
[----:B------:R-:W-:Y:S02]  /*1ca60*/  ULDC UR4, c[0x0][0xd3c] ;  /* 0x00034f0000047ab9 */ /* 0x000fe40000000800 */
[----:B0-----:R-:W-:-:S13]  /*1ca70*/  ISETP.GE.AND P0, PT, R19, UR4, PT ;  /* 0x0000000413007c0c */ /* 0x001fda000bf06270 */
[----:B------:R-:W-:Y:S05]  /*1ca80*/  @!P0 BRA `(.L_x_6221) ;  /* 0xffffff9800188947 */ /* 0x000fea000383ffff */
[----:B------:R-:W-:Y:S05]  /*1ca90*/  BSYNC B8 ;  /* 0x0000000000087941 */ /* 0x000fea0003800000 */
.L_x_6116:
        /* <DEDUP_REMOVED lines=12> */
.L_x_6437:
[----:B------:R-:W-:Y:S05]  /*1cb60*/  BSYNC B0 ;  /* 0x0000000000007941 */ /* 0x000fea0003800000 */
.L_x_6222:
[----:B------:R-:W-:-:S03]  /*1cb70*/  UMOV UR4, 0xffffffff ;  /* 0xffffffff00047882 */ /* 0x000fc60000000000 */
[----:B------:R-:W-:Y:S05]  /*1cb80*/  BRA.DIV UR4, `(.L_x_6224) ;  /* 0x0000006204407947 */ /* 0x000fea000b800000 */
[----:B0-----:R-:W0:Y:S02]  /*1cb90*/  S2R R0, SR_TID.X ;  /* 0x0000000000007919 */ /* 0x001e240000002100 */
[----:B0-----:R-:W-:-:S04]  /*1cba0*/  SHF.R.U32.HI R0, RZ, 0x5, R0 ;  /* 0x00000005ff007819 */ /* 0x001fc80000011600 */
[----:B------:R-:W-:-:S05]  /*1cbb0*/  LOP3.LUT R0, R0, 0x3, RZ, 0xc0, !PT ;  /* 0x0000000300007812 */ /* 0x000fca00078ec0ff */
[----:B------:R0:W1:Y:S02]  /*1cbc0*/  SHFL.IDX PT, R14, R0, RZ, 0x1f ;  /* 0x00001fff000e7589 */ /* 0x00006400000e0000 */
.L_x_6440:
[----:B-1----:R-:W-:-:S13]  /*1cbd0*/  ISETP.NE.AND P0, PT, R14, RZ, PT ;  /* 0x000000ff0e00720c */ /* 0x002fda0003f05270 */
[----:B------:R-:W-:Y:S05]  /*1cbe0*/  @P0 BRA `(.L_x_5948) ;  /* 0x0000000000880947 */ /* 0x000fea0003800000 */
[----:B------:R-:W-:-:S03]  /*1cbf0*/  UMOV UR4, 0xffffffff ;  /* 0xffffffff00047882 */ /* 0x000fc60000000000 */
[----:B------:R-:W-:Y:S05]  /*1cc00*/  BRA.DIV UR4, `(.L_x_6225) ;  /* 0x0000006204547947 */ /* 0x000fea000b800000 */
[----:B------:R-:W-:-:S13]  /*1cc10*/  ELECT P6, URZ, PT ;  /* 0x00000000003f782f */ /* 0x000fda00038c0000 */
.L_x_6443:
[----:B------:R-:W-:Y:S05]  /*1cc20*/  @!P6 BRA `(.L_x_5948) ;  /* 0x000000000078e947 */ /* 0x000fea0003800000 */
[----:B------:R-:W-:-:S06]  /*1cc30*/  ULOP3.LUT UR4, UR36, 0x2, URZ, 0xfc, !UPT ;  /* 0x0000000224047892 */ /* 0x000fcc000f8efc3f */
[----:B0-----:R-:W-:-:S05]  /*1cc40*/  IMAD.U32 R0, RZ, RZ, UR4 ;  /* 0x00000004ff007e24 */ /* 0x001fca000f8e00ff */
[----:B------:R-:W-:-:S13]  /*1cc50*/  ISETP.NE.AND P0, PT, R0, 0x3, PT ;  /* 0x000000030000780c */ /* 0x000fda0003f05270 */
[----:B------:R-:W-:Y:S05]  /*1cc60*/  @!P0 BRA `(.L_x_6226) ;  /* 0x0000000000048947 */ /* 0x000fea0003800000 */
[----:B------:R-:W-:Y:S01]  /*1cc70*/  BPT.TRAP 0x1 ;  /* 0x000000040000795c */ /* 0x000fe20000300000 */
.L_x_6226:
[----:B------:R-:W-:Y:S01]  /*1cc80*/  IMAD R3, R25, 0x8, R5 ;  /* 0x0000000819037824 */ /* 0x000fe200078e0205 */
[----:B------:R-:W-:Y:S02]  /*1cc90*/  SHF.L.U32 R2, R27, 0x1f, RZ ;  /* 0x0000001f1b027819 */ /* 0x000fe400000006ff */
[----:B------:R-:W-:Y:S02]  /*1cca0*/  IADD3 R25, R25, 0x1, RZ ;  /* 0x0000000119197810 */ /* 0x000fe40007ffe0ff */
[----:B------:R-:W0:Y:S02]  /*1ccb0*/  SYNCS.PHASECHK.TRANS64.TRYWAIT P1, [R3+URZ+0x32440], R2 ;  /* 0x03244002030075a7 */ /* 0x000e24000802017f */
[----:B------:R-:W-:-:S04]  /*1ccc0*/  ISETP.NE.AND P2, PT, R25, 0x2, PT ;  /* 0x000000021900780c */ /* 0x000fc80003f45270 */
[----:B------:R-:W-:Y:S01]  /*1ccd0*/  SEL R0, RZ, 0x1, P2 ;  /* 0x00000001ff007807 */ /* 0x000fe20001000000 */
[----:B0-----:R-:W-:Y:S08]  /*1cce0*/  @!P1 BRA `(.L_x_6227) ;  /* 0x00000060003c9947 */ /* 0x001ff00003800000 */
.L_x_6444:
[----:B------:R-:W-:Y:S02]  /*1ccf0*/  SEL R25, R25, RZ, P2 ;  /* 0x000000ff19197207 */ /* 0x000fe40001000000 */
[----:B------:R-:W-:Y:S01]  /*1cd00*/  LOP3.LUT R0, R27, R0, RZ, 0x3c, !PT ;  /* 0x000000001b007212 */ /* 0x000fe200078e3cff */
[----:B------:R-:W-:Y:S06]  /*1cd10*/  @!P0 BRA `(.L_x_6228) ;  /* 0x0000000000048947 */ /* 0x000fec0003800000 */
[----:B------:R-:W-:Y:S01]  /*1cd20*/  BPT.TRAP 0x1 ;  /* 0x000000040000795c */ /* 0x000fe20000300000 */
.L_x_6228:
[----:B------:R-:W-:Y:S01]  /*1cd30*/  IMAD R25, R25, 0x8, R5 ;  /* 0x0000000819197824 */ /* 0x000fe200078e0205 */
[----:B------:R-:W-:-:S04]  /*1cd40*/  SHF.L.U32 R0, R0, 0x1f, RZ ;  /* 0x0000001f00007819 */ /* 0x000fc800000006ff */
[----:B------:R-:W1:Y:S02]  /*1cd50*/  SYNCS.PHASECHK.TRANS64.TRYWAIT P1, [R25+URZ+0x32440], R0 ;  /* 0x03244000190075a7 */ /* 0x000e64000802017f */
[----:B-1----:R-:W-:Y:S05]  /*1cd60*/  @!P1 BRA `(.L_x_6229) ;  /* 0x0000006000309947 */ /* 0x002fea0003800000 */
.L_x_6445:
[----:B------:R-:W-:Y:S05]  /*1cd70*/  @!P0 BRA `(.L_x_6230) ;  /* 0x0000000000048947 */ /* 0x000fea0003800000 */
[----:B------:R-:W-:Y:S01]  /*1cd80*/  BPT.TRAP 0x1 ;  /* 0x000000040000795c */ /* 0x000fe20000300000 */
.L_x_6230:
[----:B------:R-:W5:Y:S02]  /*1cd90*/  SYNCS.PHASECHK.TRANS64.TRYWAIT P1, [R3+URZ+0x32460], R2 ;  /* 0x03246002030075a7 */ /* 0x000f64000802017f */
[----:B-----5:R-:W-:Y:S05]  /*1cda0*/  @!P1 BRA `(.L_x_6231) ;  /* 0x0000006000349947 */ /* 0x020fea0003800000 */
.L_x_6446:
[----:B------:R-:W-:Y:S05]  /*1cdb0*/  @!P0 BRA `(.L_x_6232) ;  /* 0x0000000000048947 */ /* 0x000fea0003800000 */
[----:B------:R-:W-:Y:S01]  /*1cdc0*/  BPT.TRAP 0x1 ;  /* 0x000000040000795c */ /* 0x000fe20000300000 */
.L_x_6232:
[----:B------:R0:W0:Y:S02]  /*1cdd0*/  SYNCS.PHASECHK.TRANS64.TRYWAIT P0, [R25+URZ+0x32460], R0 ;  /* 0x03246000190075a7 */ /* 0x000024000800017f */
[----:B0-----:R-:W-:Y:S05]  /*1cde0*/  @!P0 NANOSLEEP.SYNCS 0x989680 ;  /* 0x009896800000895d */ /* 0x001fea0003900000 */
[----:B------:R-:W0:Y:S02]  /*1cdf0*/  @!P0 SYNCS.PHASECHK.TRANS64 P0, [R25+URZ+0x32460], R0 ;  /* 0x03246000190085a7 */ /* 0x000e24000800007f */
[----:B0-----:R-:W-:Y:S05]  /*1ce00*/  @!P0 BRA `(.L_x_6232) ;  /* 0xfffffffc00f08947 */ /* 0x001fea000383ffff */
.L_x_5948:
[----:B------:R-:W-:Y:S05]  /*1ce10*/  BSYNC B9 ;  /* 0x0000000000097941 */ /* 0x000fea0003800000 */
.L_x_5945:
[----:B------:R-:W-:Y:S05]  /*1ce20*/  EXIT ;  /* 0x000000000000794d */ /* 0x000fea0003800000 */
.L_x_5966:
[----:B0-----:R0:W1:Y:S02]  /*1ce30*/  SYNCS.PHASECHK.TRANS64.TRYWAIT P5, [R86+URZ+0x32490], R101 ;  /* 0x03249065560075a7 */ /* 0x00106400080a017f */
[----:B-1----:R-:W-:Y:S05]  /*1ce40*/  @!P5 NANOSLEEP.SYNCS 0x989680 ;  /* 0x009896800000d95d */ /* 0x002fea0003900000 */
[----:B------:R-:W1:Y:S02]  /*1ce50*/  @!P5 SYNCS.PHASECHK.TRANS64 P5, [R86+URZ+0x32490], R101 ;  /* 0x032490655600d5a7 */ /* 0x000e6400080a007f */
[----:B-1----:R-:W-:Y:S05]  /*1ce60*/  @!P5 BRA `(.L_x_5966) ;  /* 0xfffffffc00f0d947 */ /* 0x002fea000383ffff */
[----:B------:R-:W-:Y:S05]  /*1ce70*/  BRA `(.L_x_6233) ;  /* 0xfffffe5c00a47947 */ /* 0x000fea000383ffff */
.L_x_5967:
        /* <DEDUP_REMOVED lines=8> */
.L_x_6235:
[----:B------:R-:W-:Y:S05]  /*1cf00*/  BSYNC B1 ;  /* 0x0000000000017941 */ /* 0x000fea0003800000 */
.L_x_6234:
[----:B------:R-:W-:Y:S01]  /*1cf10*/  IMAD.MOV.U32 R13, RZ, RZ, R89 ;  /* 0x000000ffff0d7224 */ /* 0x000fe200078e0059 */
[----:B------:R-:W-:Y:S01]  /*1cf20*/  MOV R11, 0x1c1f ;  /* 0x00001c1f000b7802 */ /* 0x000fe20000000f00 */
[----:B------:R-:W-:Y:S02]  /*1cf30*/  IMAD.MOV.U32 R12, RZ, RZ, RZ ;  /* 0x000000ffff0c7224 */ /* 0x000fe400078e00ff */
[----:B------:R-:W-:Y:S02]  /*1cf40*/  IMAD.MOV.U32 R15, RZ, RZ, -0x1 ;  /* 0xffffffffff0f7424 */ /* 0x000fe400078e00ff */
[----:B------:R-:W-:-:S07]  /*1cf50*/  IMAD.MOV.U32 R33, RZ, RZ, R14 ;  /* 0x000000ffff217224 */ /* 0x000fce00078e000e */
[----:B------:R-:W-:Y:S05]  /*1cf60*/  WARPSYNC.COLLECTIVE R15, `(.L_x_6236) ;  /* 0x000000000f087348 */ /* 0x000fea0003c00000 */
[----:B------:R0:W1:Y:S02]  /*1cf70*/  SHFL.IDX P6, R14, R13, R12, R11 ;  /* 0x0000000c0d0e7389 */ /* 0x00006400000c000b */
[----:B01----:R-:W-:Y:S01]  /*1cf80*/  ENDCOLLECTIVE ;  /* 0x000000000000791b */ /* 0x003fe20003800000 */
.L_x_6236:
[----:B------:R-:W-:Y:S05]  /*1cf90*/  BRA `(.L_x_6237) ;  /* 0xfffffe5c00707947 */ /* 0x000fea000383ffff */
.L_x_5976:
[----:B------:R-:W-:Y:S01]  /*1cfa0*/  BSSY B1, `(.L_x_6238) ;  /* 0x0000008000017945 */ /* 0x000fe20003800000 */
[----:B----4-:R-:W-:Y:S02]  /*1cfb0*/  IMAD.MOV.U32 R13, RZ, RZ, R90 ;  /* 0x000000ffff0d7224 */ /* 0x010fe400078e005a */
[----:B------:R-:W-:Y:S02]  /*1cfc0*/  IMAD.MOV.U32 R12, RZ, RZ, 0x1 ;  /* 0x00000001ff0c7424 */ /* 0x000fe400078e00ff */
[----:B0-----:R-:W-:Y:S02]  /*1cfd0*/  IMAD.MOV.U32 R11, RZ, RZ, 0x1c1f ;  /* 0x00001c1fff0b7424 */ /* 0x001fe400078e00ff */
[----:B------:R-:W-:-:S07]  /*1cfe0*/  IMAD.MOV.U32 R15, RZ, RZ, -0x1 ;  /* 0xffffffffff0f7424 */ /* 0x000fce00078e00ff */
[----:B-123--:R-:W-:Y:S05]  /*1cff0*/  WARPSYNC.COLLECTIVE R15, `(.L_x_6239) ;  /* 0x000000000f087348 */ /* 0x00efea0003c00000 */
[----:B---3--:R0:W3:Y:S02]  /*1d000*/  SHFL.IDX P6, R14, R13, R12, R11 ;  /* 0x0000000c0d0e7389 */ /* 0x0080e400000c000b */
[----:B0123--:R-:W-:Y:S01]  /*1d010*/  ENDCOLLECTIVE ;  /* 0x000000000000791b */ /* 0x00ffe20003800000 */
.L_x_6239:
[----:B------:R-:W-:Y:S05]  /*1d020*/  BSYNC B1 ;  /* 0x0000000000017941 */ /* 0x000fea0003800000 */
.L_x_6238:
        /* <DEDUP_REMOVED lines=8> */
.L_x_6240:
[----:B------:R-:W-:Y:S05]  /*1d0b0*/  BRA `(.L_x_6241) ;  /* 0xfffffe6000e07947 */ /* 0x000fea000383ffff */
.L_x_5986:
[----:B-1----:R1:W2:Y:S02]  /*1d0c0*/  SYNCS.PHASECHK.TRANS64.TRYWAIT P4, [R86+URZ+0x32490], R101 ;  /* 0x03249065560075a7 */ /* 0x0022a4000808017f */
[----:B--2---:R-:W-:Y:S05]  /*1d0d0*/  @!P4 NANOSLEEP.SYNCS 0x989680 ;  /* 0x009896800000c95d */ /* 0x004fea0003900000 */
[----:B------:R-:W2:Y:S02]  /*1d0e0*/  @!P4 SYNCS.PHASECHK.TRANS64 P4, [R86+URZ+0x32490], R101 ;  /* 0x032490655600c5a7 */ /* 0x000ea4000808007f */
[----:B--2---:R-:W-:Y:S05]  /*1d0f0*/  @!P4 BRA `(.L_x_5986) ;  /* 0xfffffffc00f0c947 */ /* 0x004fea000383ffff */
[----:B------:R-:W-:Y:S05]  /*1d100*/  BRA `(.L_x_6242) ;  /* 0xfffffe6c00a87947 */ /* 0x000fea000383ffff */
.L_x_5987:
        /* <DEDUP_REMOVED lines=8> */
.L_x_6244:
[----:B------:R-:W-:Y:S05]  /*1d190*/  BSYNC B1 ;  /* 0x0000000000017941 */ /* 0x000fea0003800000 */
.L_x_6243:
        /* <DEDUP_REMOVED lines=8> */
.L_x_6245:
[----:B------:R-:W-:Y:S05]  /*1d220*/  BRA `(.L_x_6246) ;  /* 0xfffffe6c00787947 */ /* 0x000fea000383ffff */
.L_x_5992:
        /* <DEDUP_REMOVED lines=8> */
.L_x_6248:
[----:B------:R-:W-:Y:S05]  /*1d2b0*/  BSYNC B1 ;  /* 0x0000000000017941 */ /* 0x000fea0003800000 */
.L_x_6247:
        /* <DEDUP_REMOVED lines=8> */
.L_x_6249:
[----:B------:R-:W-:Y:S01]  /*1d340*/  IMAD.MOV.U32 R32, RZ, RZ, R14 ;  /* 0x000000ffff207224 */ /* 0x000fe200078e000e */
[----:B------:R-:W-:Y:S06]  /*1d350*/  BRA `(.L_x_6250) ;  /* 0xfffffe74001c7947 */ /* 0x000fec000383ffff */
.L_x_5997:
[----:B0-----:R0:W1:Y:S02]  /*1d360*/  SYNCS.PHASECHK.TRANS64.TRYWAIT P2, [R86+URZ+0x32490], R101 ;  /* 0x03249065560075a7 */ /* 0x001064000804017f */
[----:B-1----:R-:W-:Y:S05]  /*1d370*/  @!P2 NANOSLEEP.SYNCS 0x989680 ;  /* 0x009896800000a95d */ /* 0x002fea0003900000 */
[----:B------:R-:W1:Y:S02]  /*1d380*/  @!P2 SYNCS.PHASECHK.TRANS64 P2, [R86+URZ+0x32490], R101 ;  /* 0x032490655600a5a7 */ /* 0x000e64000804007f */
[----:B-1----:R-:W-:Y:S05]  /*1d390*/  @!P2 BRA `(.L_x_5997) ;  /* 0xfffffffc00f0a947 */ /* 0x002fea000383ffff */
[----:B------:R-:W-:Y:S05]  /*1d3a0*/  BRA `(.L_x_6251) ;  /* 0xfffffe7c00187947 */ /* 0x000fea000383ffff */
.L_x_5998:
        /* <DEDUP_REMOVED lines=8> */
.L_x_6253:
[----:B------:R-:W-:Y:S05]  /*1d430*/  BSYNC B1 ;  /* 0x0000000000017941 */ /* 0x000fea0003800000 */
.L_x_6252:
        /* <DEDUP_REMOVED lines=8> */
.L_x_6254:
[----:B------:R-:W-:Y:S05]  /*1d4c0*/  BRA `(.L_x_6255) ;  /* 0xfffffe7c00407947 */ /* 0x000fea000383ffff */
.L_x_6001:
[----:B------:R-:W-:Y:S01]  /*1d4d0*/  BSSY B1, `(.L_x_6256) ;  /* 0x0000008000017945 */ /* 0x000fe20003800000 */
[----:B------:R-:W-:Y:S02]  /*1d4e0*/  IMAD.MOV.U32 R13, RZ, RZ, R33 ;  /* 0x000000ffff0d7224 */ /* 0x000fe400078e0021 */
[----:B------:R-:W-:Y:S02]  /*1d4f0*/  IMAD.MOV.U32 R12, RZ, RZ, 0x1 ;  /* 0x00000001ff0c7424 */ /* 0x000fe400078e00ff */
[----:B----4-:R-:W-:Y:S02]  /*1d500*/  IMAD.MOV.U32 R11, RZ, RZ, 0x1c1f ;  /* 0x00001c1fff0b7424 */ /* 0x010fe400078e00ff */
[----:B------:R-:W-:-:S07]  /*1d510*/  IMAD.MOV.U32 R15, RZ, RZ, -0x1 ;  /* 0xffffffffff0f7424 */ /* 0x000fce00078e00ff */
[----:B0123--:R-:W-:Y:S05]  /*1d520*/  WARPSYNC.COLLECTIVE R15, `(.L_x_6257) ;  /* 0x000000000f087348 */ /* 0x00ffea0003c00000 */
[----:B---3--:R3:W4:Y:S02]  /*1d530*/  SHFL.IDX P6, R14, R13, R12, R11 ;  /* 0x0000000c0d0e7389 */ /* 0x00872400000c000b */
[----:B01234-:R-:W-:Y:S01]  /*1d540*/  ENDCOLLECTIVE ;  /* 0x000000000000791b */ /* 0x01ffe20003800000 */
.L_x_6257:
[----:B------:R-:W-:Y:S05]  /*1d550*/  BSYNC B1 ;  /* 0x0000000000017941 */ /* 0x000fea0003800000 */
.L_x_6256:
        /* <DEDUP_REMOVED lines=8> */
.L_x_6258:
[----:B------:R-:W-:Y:S05]  /*1d5e0*/  BRA `(.L_x_6259) ;  /* 0xfffffe7c00407947 */ /* 0x000fea000383ffff */
.L_x_6005:
[----:B---3--:R3:W4:Y:S02]  /*1d5f0*/  SYNCS.PHASECHK.TRANS64.TRYWAIT P3, [R86+URZ+0x324b0], R101 ;  /* 0x0324b065560075a7 */ /* 0x008724000806017f */
[----:B----4-:R-:W-:Y:S05]  /*1d600*/  @!P3 NANOSLEEP.SYNCS 0x989680 ;  /* 0x009896800000b95d */ /* 0x010fea0003900000 */
[----:B------:R-:W4:Y:S02]  /*1d610*/  @!P3 SYNCS.PHASECHK.TRANS64 P3, [R86+URZ+0x324b0], R101 ;  /* 0x0324b0655600b5a7 */ /* 0x000f24000806007f */
[----:B----4-:R-:W-:Y:S05]  /*1d620*/  @!P3 BRA `(.L_x_6005) ;  /* 0xfffffffc00f0b947 */ /* 0x010fea000383ffff */
[----:B------:R-:W-:Y:S05]  /*1d630*/  BRA `(.L_x_6260) ;  /* 0xfffffe7c00b87947 */ /* 0x000fea000383ffff */
.L_x_6013:
[----:B------:R-:W-:Y:S01]  /*1d640*/  BSSY B0, `(.L_x_6261) ;  /* 0x0000007000007945 */ /* 0x000fe20003800000 */
[----:B------:R-:W-:Y:S02]  /*1d650*/  IMAD.MOV.U32 R12, RZ, RZ, RZ ;  /* 0x000000ffff0c7224 */ /* 0x000fe400078e00ff */
[----:B------:R-:W-:Y:S02]  /*1d660*/  IMAD.MOV.U32 R11, RZ, RZ, 0x1f ;  /* 0x0000001fff0b7424 */ /* 0x000fe400078e00ff */
[----:B------:R-:W-:-:S07]  /*1d670*/  IMAD.MOV.U32 R15, RZ, RZ, -0x1 ;  /* 0xffffffffff0f7424 */ /* 0x000fce00078e00ff */
[----:B------:R-:W-:Y:S05]  /*1d680*/  WARPSYNC.COLLECTIVE R15, `(.L_x_6262) ;  /* 0x000000000f087348 */ /* 0x000fea0003c00000 */
[----:B------:R0:W1:Y:S02]  /*1d690*/  SHFL.IDX P6, R14, R13, R12, R11 ;  /* 0x0000000c0d0e7389 */ /* 0x00006400000c000b */
[----:B01----:R-:W-:Y:S01]  /*1d6a0*/  ENDCOLLECTIVE ;  /* 0x000000000000791b */ /* 0x003fe20003800000 */
.L_x_6262:
[----:B------:R-:W-:Y:S05]  /*1d6b0*/  BSYNC B0 ;  /* 0x0000000000007941 */ /* 0x000fea0003800000 */
.L_x_6261:
[----:B------:R-:W-:Y:S05]  /*1d6c0*/  BRA `(.L_x_6263) ;  /* 0xfffffe8c00607947 */ /* 0x000fea000383ffff */
.L_x_6025:
[----:B------:R-:W-:Y:S01]  /*1d6d0*/  BSSY B1, `(.L_x_6264) ;  /* 0x0000008000017945 */ /* 0x000fe20003800000 */
[----:B0-----:R-:W-:Y:S01]  /*1d6e0*/  IMAD.MOV.U32 R13, RZ, RZ, R6 ;  /* 0x000000ffff0d7224 */ /* 0x001fe200078e0006 */
[----:B------:R-:W-:Y:S01]  /*1d6f0*/  MOV R15, 0xffffffff ;  /* 0xffffffff000f7802 */ /* 0x000fe20000000f00 */
[----:B------:R-:W-:Y:S02]  /*1d700*/  IMAD.MOV.U32 R12, RZ, RZ, RZ ;  /* 0x000000ffff0c7224 */ /* 0x000fe400078e00ff */
[----:B------:R-:W-:-:S07]  /*1d710*/  IMAD.MOV.U32 R11, RZ, RZ, 0x1c1f ;  /* 0x00001c1fff0b7424 */ /* 0x000fce00078e00ff */
[----:B------:R-:W-:Y:S05]  /*1d720*/  WARPSYNC.COLLECTIVE R15, `(.L_x_6265) ;  /* 0x000000000f087348 */ /* 0x000fea0003c00000 */
[----:B------:R0:W1:Y:S02]  /*1d730*/  SHFL.IDX P6, R14, R13, R12, R11 ;  /* 0x0000000c0d0e7389 */ /* 0x00006400000c000b */
[----:B01----:R-:W-:Y:S01]  /*1d740*/  ENDCOLLECTIVE ;  /* 0x000000000000791b */ /* 0x003fe20003800000 */
.L_x_6265:
[----:B------:R-:W-:Y:S05]  /*1d750*/  BSYNC B1 ;  /* 0x0000000000017941 */ /* 0x000fea0003800000 */
.L_x_6264:
        /* <DEDUP_REMOVED lines=8> */
.L_x_6266:
[----:B------:R-:W-:Y:S02]  /*1d7e0*/  IMAD.MOV.U32 R13, RZ, RZ, R8 ;  /* 0x000000ffff0d7224 */ /* 0x000fe400078e0008 */
[----:B------:R-:W-:-:S07]  /*1d7f0*/  IMAD.MOV.U32 R0, RZ, RZ, R14 ;  /* 0x000000ffff007224 */ /* 0x000fce00078e000e */
[----:B------:R-:W-:Y:S05]  /*1d800*/  WARPSYNC.COLLECTIVE R15, `(.L_x_6267) ;  /* 0x000000000f087348 */ /* 0x000fea0003c00000 */
[----:B------:R0:W1:Y:S02]  /*1d810*/  SHFL.IDX P6, R14, R13, R12, R11 ;  /* 0x0000000c0d0e7389 */ /* 0x00006400000c000b */
[----:B01----:R-:W-:Y:S01]  /*1d820*/  ENDCOLLECTIVE ;  /* 0x000000000000791b */ /* 0x003fe20003800000 */
.L_x_6267:
[----:B------:R-:W-:Y:S01]  /*1d830*/  MOV R13, R7 ;  /* 0x00000007000d7202 */ /* 0x000fe20000000f00 */
[----:B------:R-:W-:-:S07]  /*1d840*/  IMAD.MOV.U32 R5, RZ, RZ, R14 ;  /* 0x000000ffff057224 */ /* 0x000fce00078e000e */
[----:B------:R-:W-:Y:S05]  /*1d850*/  WARPSYNC.COLLECTIVE R15, `(.L_x_6268) ;  /* 0x000000000f087348 */ /* 0x000fea0003c00000 */
[----:B------:R0:W1:Y:S02]  /*1d860*/  SHFL.IDX P6, R14, R13, R12, R11 ;  /* 0x0000000c0d0e7389 */ /* 0x00006400000c000b */
[----:B01----:R-:W-:Y:S01]  /*1d870*/  ENDCOLLECTIVE ;  /* 0x000000000000791b */ /* 0x003fe20003800000 */
.L_x_6268:
[----:B------:R-:W-:Y:S05]  /*1d880*/  BRA `(.L_x_6269) ;  /* 0xfffffe9000f47947 */ /* 0x000fea000383ffff */
.L_x_6028:
        /* <DEDUP_REMOVED lines=8> */
.L_x_6271:
[----:B------:R-:W-:Y:S05]  /*1d910*/  BSYNC B1 ;  /* 0x0000000000017941 */ /* 0x000fea0003800000 */
.L_x_6270:
        /* <DEDUP_REMOVED lines=8> */
.L_x_6272:
[----:B------:R-:W-:Y:S02]  /*1d9a0*/  IMAD.MOV.U32 R13, RZ, RZ, R8 ;  /* 0x000000ffff0d7224 */ /* 0x000fe400078e0008 */
[----:B------:R-:W-:-:S07]  /*1d9b0*/  IMAD.MOV.U32 R0, RZ, RZ, R14 ;  /* 0x000000ffff007224 */ /* 0x000fce00078e000e */
[----:B------:R-:W-:Y:S05]  /*1d9c0*/  WARPSYNC.COLLECTIVE R15, `(.L_x_6273) ;  /* 0x000000000f087348 */ /* 0x000fea0003c00000 */
[----:B------:R0:W1:Y:S02]  /*1d9d0*/  SHFL.IDX P6, R14, R13, R12, R11 ;  /* 0x0000000c0d0e7389 */ /* 0x00006400000c000b */
[----:B01----:R-:W-:Y:S01]  /*1d9e0*/  ENDCOLLECTIVE ;  /* 0x000000000000791b */ /* 0x003fe20003800000 */
.L_x_6273:
[----:B------:R-:W-:Y:S02]  /*1d9f0*/  IMAD.MOV.U32 R13, RZ, RZ, R7 ;  /* 0x000000ffff0d7224 */ /* 0x000fe400078e0007 */
[----:B------:R-:W-:-:S07]  /*1da00*/  IMAD.MOV.U32 R5, RZ, RZ, R14 ;  /* 0x000000ffff057224 */ /* 0x000fce00078e000e */
[----:B------:R-:W-:Y:S05]  /*1da10*/  WARPSYNC.COLLECTIVE R15, `(.L_x_6274) ;  /* 0x000000000f087348 */ /* 0x000fea0003c00000 */
[----:B------:R0:W1:Y:S02]  /*1da20*/  SHFL.IDX P6, R14, R13, R12, R11 ;  /* 0x0000000c0d0e7389 */ /* 0x00006400000c000b */
[----:B01----:R-:W-:Y:S01]  /*1da30*/  ENDCOLLECTIVE ;  /* 0x000000000000791b */ /* 0x003fe20003800000 */
.L_x_6274:
[----:B------:R-:W-:Y:S05]  /*1da40*/  BRA `(.L_x_6275) ;  /* 0xfffffe94004c7947 */ /* 0x000fea000383ffff */
.L_x_6032:
[----:B0-----:R0:W1:Y:S02]  /*1da50*/  SYNCS.PHASECHK.TRANS64.TRYWAIT P0, [R22+URZ+0x32400], R11 ;  /* 0x0324000b160075a7 */ /* 0x001064000800017f */
[----:B-1----:R-:W-:Y:S05]  /*1da60*/  @!P0 NANOSLEEP.SYNCS 0x989680 ;  /* 0x009896800000895d */ /* 0x002fea0003900000 */
[----:B------:R-:W1:Y:S02]  /*1da70*/  @!P0 SYNCS.PHASECHK.TRANS64 P0, [R22+URZ+0x32400], R11 ;  /* 0x0324000b160085a7 */ /* 0x000e64000800007f */
[----:B-1----:R-:W-:Y:S05]  /*1da80*/  @!P0 BRA `(.L_x_6032) ;  /* 0xfffffffc00f08947 */ /* 0x002fea000383ffff */
[----:B------:R-:W-:Y:S05]  /*1da90*/  BRA `(.L_x_6276) ;  /* 0xfffffe9800507947 */ /* 0x000fea000383ffff */
.L_x_6040:
        /* <DEDUP_REMOVED lines=9> */
.L_x_6278:
[----:B------:R-:W-:Y:S05]  /*1db30*/  BSYNC B1 ;  /* 0x0000000000017941 */ /* 0x000fea0003800000 */
.L_x_6277:
[----:B------:R-:W-:Y:S01]  /*1db40*/  IMAD.MOV.U32 R13, RZ, RZ, R10 ;  /* 0x000000ffff0d7224 */ /* 0x000fe200078e000a */
[----:B------:R-:W-:Y:S01]  /*1db50*/  MOV R0, R14 ;  /* 0x0000000e00007202 */ /* 0x000fe20000000f00 */
[----:B------:R-:W-:Y:S01]  /*1db60*/  IMAD.MOV.U32 R12, RZ, RZ, RZ ;  /* 0x000000ffff0c7224 */ /* 0x000fe200078e00ff */
[----:B------:R-:W-:Y:S01]  /*1db70*/  ISETP.GE.AND P0, PT, R16, R31, PT ;  /* 0x0000001f1000720c */ /* 0x000fe20003f06270 */
[----:B------:R-:W-:Y:S02]  /*1db80*/  IMAD.MOV.U32 R11, RZ, RZ, 0x1c1f ;  /* 0x00001c1fff0b7424 */ /* 0x000fe400078e00ff */
[----:B------:R-:W-:Y:S02]  /*1db90*/  IMAD.MOV.U32 R15, RZ, RZ, -0x1 ;  /* 0xffffffffff0f7424 */ /* 0x000fe400078e00ff */
[----:B------:R-:W-:-:S08]  /*1dba0*/  IMAD R30, R219, R30, RZ ;  /* 0x0000001edb1e7224 */ /* 0x000fd000078e02ff */
[----:B------:R-:W-:Y:S05]  /*1dbb0*/  WARPSYNC.COLLECTIVE R15, `(.L_x_6279) ;  /* 0x000000000f087348 */ /* 0x000fea0003c00000 */
[----:B------:R0:W1:Y:S02]  /*1dbc0*/  SHFL.IDX P6, R14, R13, R12, R11 ;  /* 0x0000000c0d0e7389 */ /* 0x00006400000c000b */
[----:B01----:R-:W-:Y:S01]  /*1dbd0*/  ENDCOLLECTIVE ;  /* 0x000000000000791b */ /* 0x003fe20003800000 */
.L_x_6279:
[----:B------:R-:W-:Y:S01]  /*1dbe0*/  ISETP.GE.OR P1, PT, R35, R30, P0 ;  /* 0x0000001e2300720c */ /* 0x000fe20000726670 */
[----:B------:R-:W-:-:S12]  /*1dbf0*/  IMAD.MOV.U32 R13, RZ, RZ, R29 ;  /* 0x000000ffff0d7224 */ /* 0x000fd800078e001d */
[C---:B------:R-:W-:Y:S02]  /*1dc00*/  @!P1 SHF.L.U32 R9, R16.reuse, 0x1, RZ ;  /* 0x0000000110099819 */ /* 0x040fe400000006ff */
[----:B------:R-:W-:Y:S01]  /*1dc10*/  @!P1 SHF.L.U64.HI R21, R16, 0x1, R17 ;  /* 0x0000000110159819 */ /* 0x000fe20000010211 */
[----:B------:R-:W-:-:S07]  /*1dc20*/  IMAD.MOV.U32 R3, RZ, RZ, R14 ;  /* 0x000000ffff037224 */ /* 0x000fce00078e000e */
[----:B------:R-:W-:Y:S05]  /*1dc30*/  WARPSYNC.COLLECTIVE R15, `(.L_x_6280) ;  /* 0x000000000f087348 */ /* 0x000fea0003c00000 */
[----:B------:R0:W1:Y:S02]  /*1dc40*/  SHFL.IDX P6, R14, R13, R12, R11 ;  /* 0x0000000c0d0e7389 */ /* 0x00006400000c000b */
[----:B01----:R-:W-:Y:S01]  /*1dc50*/  ENDCOLLECTIVE ;  /* 0x000000000000791b */ /* 0x003fe20003800000 */
.L_x_6280:
[----:B------:R-:W-:-:S05]  /*1dc60*/  @!P1 IADD3 R4, P2, R3, R9, RZ ;  /* 0x0000000903049210 */ /* 0x000fca0007f5e0ff */
[----:B------:R-:W-:-:S06]  /*1dc70*/  @!P1 IMAD.X R5, R0, 0x1, R21, P2 ;  /* 0x0000000100059824 */ /* 0x000fcc00010e0615 */
[----:B------:R-:W5:Y:S01]  /*1dc80*/  @!P1 LD.E.128 R4, desc[UR42][R4.64] ;  /* 0x0000002a04049980 */ /* 0x000f62000c101d00 */
[----:B------:R-:W-:Y:S02]  /*1dc90*/  IMAD.MOV.U32 R13, RZ, RZ, R28 ;  /* 0x000000ffff0d7224 */ /* 0x000fe400078e001c */
[----:B------:R-:W-:-:S07]  /*1dca0*/  IMAD.MOV.U32 R8, RZ, RZ, R14 ;  /* 0x000000ffff087224 */ /* 0x000fce00078e000e */
[----:B-----5:R-:W-:Y:S05]  /*1dcb0*/  WARPSYNC.COLLECTIVE R15, `(.L_x_6281) ;  /* 0x000000000f087348 */ /* 0x020fea0003c00000 */
[----:B------:R0:W1:Y:S02]  /*1dcc0*/  SHFL.IDX P6, R14, R13, R12, R11 ;  /* 0x0000000c0d0e7389 */ /* 0x00006400000c000b */
[----:B01---5:R-:W-:Y:S01]  /*1dcd0*/  ENDCOLLECTIVE ;  /* 0x000000000000791b */ /* 0x023fe20003800000 */
.L_x_6281:
        /* <DEDUP_REMOVED lines=10> */
.L_x_6282:
        /* <DEDUP_REMOVED lines=10> */
.L_x_6283:
        /* <DEDUP_REMOVED lines=8> */
.L_x_6284:
[----:B------:R-:W-:Y:S01]  /*1dea0*/  @!P1 MOV R37, R7 ;  /* 0x0000000700259202 */ /* 0x000fe20000000f00 */
[----:B------:R-:W-:Y:S01]  /*1deb0*/  @!P1 IMAD.MOV.U32 R36, RZ, RZ, R6 ;  /* 0x000000ffff249224 */ /* 0x000fe200078e0006 */
[----:B------:R-:W-:Y:S02]  /*1dec0*/  CS2R R6, SRZ ;  /* 0x0000000000067805 */ /* 0x000fe4000001ff00 */
[----:B------:R-:W-:Y:S01]  /*1ded0*/  CS2R R4, SRZ ;  /* 0x0000000000047805 */ /* 0x000fe2000001ff00 */
[----:B------:R-:W-:Y:S02]  /*1dee0*/  IMAD.MOV.U32 R10, RZ, RZ, R36 ;  /* 0x000000ffff0a7224 */ /* 0x000fe400078e0024 */
[----:B------:R-:W-:Y:S02]  /*1def0*/  IMAD.MOV.U32 R21, RZ, RZ, R37 ;  /* 0x000000ffff157224 */ /* 0x000fe400078e0025 */
[----:B------:R-:W-:Y:S01]  /*1df00*/  @!P1 IMAD.MOV.U32 R6, RZ, RZ, R24 ;  /* 0x000000ffff069224 */ /* 0x000fe200078e0018 */
[----:B------:R-:W-:Y:S01]  /*1df10*/  MOV R13, R28 ;  /* 0x0000001c000d7202 */ /* 0x000fe20000000f00 */
[----:B------:R-:W-:-:S02]  /*1df20*/  @!P1 IMAD.MOV.U32 R7, RZ, RZ, R25 ;  /* 0x000000ffff079224 */ /* 0x000fc400078e0019 */
        /* <DEDUP_REMOVED lines=8> */
.L_x_6285:
[----:B------:R-:W-:Y:S01]  /*1dfb0*/  CS2R R24, SRZ ;  /* 0x0000000000187805 */ /* 0x000fe2000001ff00 */
[----:B------:R-:W-:Y:S01]  /*1dfc0*/  IMAD.MOV.U32 R11, RZ, RZ, R7 ;  /* 0x000000ffff0b7224 */ /* 0x000fe200078e0007 */
[----:B------:R-:W-:Y:S01]  /*1dfd0*/  MOV R12, R4 ;  /* 0x00000004000c7202 */ /* 0x000fe20000000f00 */
[----:B------:R-:W-:-:S03]  /*1dfe0*/  IMAD.MOV.U32 R13, RZ, RZ, R5 ;  /* 0x000000ffff0d7224 */ /* 0x000fc600078e0005 */
[----:B------:R-:W-:Y:S02]  /*1dff0*/  PRMT R51, R10, 0x5410, R12 ;  /* 0x000054100a337816 */ /* 0x000fe4000000000c */
[----:B------:R-:W-:Y:S02]  /*1e000*/  PRMT R20, R11, 0x7610, R20 ;  /* 0x000076100b147816 */ /* 0x000fe40000000014 */
[----:B------:R-:W-:Y:S01]  /*1e010*/  PRMT R52, R13, 0x7610, R52 ;  /* 0x000076100d347816 */ /* 0x000fe20000000034 */
[----:B------:R-:W-:Y:S06]  /*1e020*/  BRA `(.L_x_6286) ;  /* 0xfffffea4003c7947 */ /* 0x000fec000383ffff */
.L_x_6044:
[----:B-1----:R1:W2:Y:S02]  /*1e030*/  SYNCS.PHASECHK.TRANS64.TRYWAIT P1, [R22+URZ+0x32400], R11 ;  /* 0x0324000b160075a7 */ /* 0x0022a4000802017f */
[----:B--2---:R-:W-:Y:S05]  /*1e040*/  @!P1 NANOSLEEP.SYNCS 0x989680 ;  /* 0x009896800000995d */ /* 0x004fea0003900000 */
[----:B------:R-:W2:Y:S02]  /*1e050*/  @!P1 SYNCS.PHASECHK.TRANS64 P1, [R22+URZ+0x32400], R11 ;  /* 0x0324000b160095a7 */ /* 0x000ea4000802007f */
[----:B--2---:R-:W-:Y:S05]  /*1e060*/  @!P1 BRA `(.L_x_6044) ;  /* 0xfffffffc00f09947 */ /* 0x004fea000383ffff */
[----:B------:R-:W-:Y:S05]  /*1e070*/  BRA `(.L_x_6287) ;  /* 0xfffffea400d47947 */ /* 0x000fea000383ffff */
.L_x_6050:
[----:B--2---:R2:W4:Y:S02]  /*1e080*/  SYNCS.PHASECHK.TRANS64.TRYWAIT P1, [R9+URZ+0x32430], R6 ;  /* 0x03243006090075a7 */ /* 0x004524000802017f */
[----:B----4-:R-:W-:Y:S05]  /*1e090*/  @!P1 NANOSLEEP.SYNCS 0x989680 ;  /* 0x009896800000995d */ /* 0x010fea0003900000 */
[----:B------:R-:W4:Y:S02]  /*1e0a0*/  @!P1 SYNCS.PHASECHK.TRANS64 P1, [R9+URZ+0x32430], R6 ;  /* 0x03243006090095a7 */ /* 0x000f24000802007f */
[----:B----4-:R-:W-:Y:S05]  /*1e0b0*/  @!P1 BRA `(.L_x_6050) ;  /* 0xfffffffc00f09947 */ /* 0x010fea000383ffff */
[----:B------:R-:W-:Y:S05]  /*1e0c0*/  BRA `(.L_x_6049) ;  /* 0xfffffeb400707947 */ /* 0x000fea000383ffff */
.L_x_6052:
[----:B0-----:R0:W3:Y:S02]  /*1e0d0*/  SYNCS.PHASECHK.TRANS64.TRYWAIT P1, [R22+URZ+0x32410], R5 ;  /* 0x03241005160075a7 */ /* 0x0010e4000802017f */
[----:B---3--:R-:W-:Y:S05]  /*1e0e0*/  @!P1 NANOSLEEP.SYNCS 0x989680 ;  /* 0x009896800000995d */ /* 0x008fea0003900000 */
[----:B------:R-:W3:Y:S02]  /*1e0f0*/  @!P1 SYNCS.PHASECHK.TRANS64 P1, [R22+URZ+0x32410], R5 ;  /* 0x03241005160095a7 */ /* 0x000ee4000802007f */
[----:B---3--:R-:W-:Y:S05]  /*1e100*/  @!P1 BRA `(.L_x_6052) ;  /* 0xfffffffc00f09947 */ /* 0x008fea000383ffff */
[----:B------:R-:W-:Y:S05]  /*1e110*/  BRA `(.L_x_6288) ;  /* 0xfffffeb800287947 */ /* 0x000fea000383ffff */
.L_x_6056:
[----:B----4-:R4:W0:Y:S02]  /*1e120*/  SYNCS.PHASECHK.TRANS64.TRYWAIT P1, [R9+URZ+0x32450], R6 ;  /* 0x03245006090075a7 */ /* 0x010824000802017f */
[----:B0-----:R-:W-:Y:S05]  /*1e130*/  @!P1 NANOSLEEP.SYNCS 0x989680 ;  /* 0x009896800000995d */ /* 0x001fea0003900000 */
[----:B------:R-:W0:Y:S02]  /*1e140*/  @!P1 SYNCS.PHASECHK.TRANS64 P1, [R9+URZ+0x32450], R6 ;  /* 0x03245006090095a7 */ /* 0x000e24000802007f */
[----:B0-----:R-:W-:Y:S05]  /*1e150*/  @!P1 BRA `(.L_x_6056) ;  /* 0xfffffffc00f09947 */ /* 0x001fea000383ffff */
[----:B------:R-:W-:Y:S05]  /*1e160*/  BRA `(.L_x_6055) ;  /* 0xfffffeb800387947 */ /* 0x000fea000383ffff */
.L_x_6063:
[----:B-1----:R1:W2:Y:S02]  /*1e170*/  SYNCS.PHASECHK.TRANS64.TRYWAIT P1, [R10+URZ+0x32430], R0 ;  /* 0x032430000a0075a7 */ /* 0x0022a4000802017f */
[----:B--2---:R-:W-:Y:S05]  /*1e180*/  @!P1 NANOSLEEP.SYNCS 0x989680 ;  /* 0x009896800000995d */ /* 0x004fea0003900000 */
[----:B------:R-:W2:Y:S02]  /*1e190*/  @!P1 SYNCS.PHASECHK.TRANS64 P1, [R10+URZ+0x32430], R0 ;  /* 0x032430000a0095a7 */ /* 0x000ea4000802007f */
[----:B--2---:R-:W-:Y:S05]  /*1e1a0*/  @!P1 BRA `(.L_x_6063) ;  /* 0xfffffffc00f09947 */ /* 0x004fea000383ffff */
[----:B------:R-:W-:Y:S05]  /*1e1b0*/  BRA `(.L_x_6062) ;  /* 0xfffffee000187947 */ /* 0x000fea000383ffff */
.L_x_6067:
[----:B---3--:R3:W4:Y:S02]  /*1e1c0*/  SYNCS.PHASECHK.TRANS64.TRYWAIT P1, [R10+URZ+0x32450], R0 ;  /* 0x032450000a0075a7 */ /* 0x008724000802017f */
[----:B----4-:R-:W-:Y:S05]  /*1e1d0*/  @!P1 NANOSLEEP.SYNCS 0x989680 ;  /* 0x009896800000995d */ /* 0x010fea0003900000 */
[----:B------:R-:W4:Y:S02]  /*1e1e0*/  @!P1 SYNCS.PHASECHK.TRANS64 P1, [R10+URZ+0x32450], R0 ;  /* 0x032450000a0095a7 */ /* 0x000f24000802007f */
[----:B----4-:R-:W-:Y:S05]  /*1e1f0*/  @!P1 BRA `(.L_x_6067) ;  /* 0xfffffffc00f09947 */ /* 0x010fea000383ffff */
[----:B------:R-:W-:Y:S05]  /*1e200*/  BRA `(.L_x_6066) ;  /* 0xfffffee000bc7947 */ /* 0x000fea000383ffff */
.L_x_6075:
[----:B-1----:R1:W2:Y:S02]  /*1e210*/  SYNCS.PHASECHK.TRANS64.TRYWAIT P1, [R10+URZ+0x32430], R0 ;  /* 0x032430000a0075a7 */ /* 0x0022a4000802017f */
[----:B--2---:R-:W-:Y:S05]  /*1e220*/  @!P1 NANOSLEEP.SYNCS 0x989680 ;  /* 0x009896800000995d */ /* 0x004fea0003900000 */
[----:B------:R-:W2:Y:S02]  /*1e230*/  @!P1 SYNCS.PHASECHK.TRANS64 P1, [R10+URZ+0x32430], R0 ;  /* 0x032430000a0095a7 */ /* 0x000ea4000802007f */
[----:B--2---:R-:W-:Y:S05]  /*1e240*/  @!P1 BRA `(.L_x_6075) ;  /* 0xfffffffc00f09947 */ /* 0x004fea000383ffff */
[----:B------:R-:W-:Y:S05]  /*1e250*/  BRA `(.L_x_6074) ;  /* 0xffffff1000347947 */ /* 0x000fea000383ffff */
.L_x_6079:
[----:B---3--:R3:W4:Y:S02]  /*1e260*/  SYNCS.PHASECHK.TRANS64.TRYWAIT P1, [R10+URZ+0x32450], R0 ;  /* 0x032450000a0075a7 */ /* 0x008724000802017f */
[----:B----4-:R-:W-:Y:S05]  /*1e270*/  @!P1 NANOSLEEP.SYNCS 0x989680 ;  /* 0x009896800000995d */ /* 0x010fea0003900000 */
[----:B------:R-:W4:Y:S02]  /*1e280*/  @!P1 SYNCS.PHASECHK.TRANS64 P1, [R10+URZ+0x32450], R0 ;  /* 0x032450000a0095a7 */ /* 0x000f24000802007f */
[----:B----4-:R-:W-:Y:S05]  /*1e290*/  @!P1 BRA `(.L_x_6079) ;  /* 0xfffffffc00f09947 */ /* 0x010fea000383ffff */
[----:B------:R-:W-:Y:S05]  /*1e2a0*/  BRA `(.L_x_6078) ;  /* 0xffffff1000d87947 */ /* 0x000fea000383ffff */
.L_x_6096:
[----:B------:R-:W-:Y:S02]  /*1e2b0*/  IMAD.MOV.U32 R13, RZ, RZ, R4 ;  /* 0x000000ffff0d7224 */ /* 0x000fe400078e0004 */
[----:B------:R-:W-:Y:S02]  /*1e2c0*/  IMAD.MOV.U32 R12, RZ, RZ, RZ ;  /* 0x000000ffff0c7224 */ /* 0x000fe400078e00ff */
[----:B------:R-:W-:Y:S02]  /*1e2d0*/  IMAD.MOV.U32 R11, RZ, RZ, 0x181f ;  /* 0x0000181fff0b7424 */ /* 0x000fe400078e00ff */
[----:B------:R-:W-:-:S07]  /*1e2e0*/  IMAD.MOV.U32 R15, RZ, RZ, -0x1 ;  /* 0xffffffffff0f7424 */ /* 0x000fce00078e00ff */
[----:B-12---:R-:W-:Y:S05]  /*1e2f0*/  WARPSYNC.COLLECTIVE R15, `(.L_x_6289) ;  /* 0x000000000f087348 */ /* 0x006fea0003c00000 */
[----:B------:R0:W3:Y:S02]  /*1e300*/  SHFL.IDX P6, R14, R13, R12, R11 ;  /* 0x0000000c0d0e7389 */ /* 0x0000e400000c000b */
[----:B0123--:R-:W-:Y:S01]  /*1e310*/  ENDCOLLECTIVE ;  /* 0x000000000000791b */ /* 0x00ffe20003800000 */
.L_x_6289:
[----:B------:R-:W-:Y:S02]  /*1e320*/  IMAD.MOV.U32 R13, RZ, RZ, R3 ;  /* 0x000000ffff0d7224 */ /* 0x000fe400078e0003 */
[----:B------:R-:W-:-:S07]  /*1e330*/  IMAD.MOV.U32 R0, RZ, RZ, R14 ;  /* 0x000000ffff007224 */ /* 0x000fce00078e000e */
[----:B------:R-:W-:Y:S05]  /*1e340*/  WARPSYNC.COLLECTIVE R15, `(.L_x_6290) ;  /* 0x000000000f087348 */ /* 0x000fea0003c00000 */
[----:B------:R0:W1:Y:S02]  /*1e350*/  SHFL.IDX P6, R14, R13, R12, R11 ;  /* 0x0000000c0d0e7389 */ /* 0x00006400000c000b */
[----:B01----:R-:W-:Y:S01]  /*1e360*/  ENDCOLLECTIVE ;  /* 0x000000000000791b */ /* 0x003fe20003800000 */
.L_x_6290:
[----:B------:R-:W-:Y:S05]  /*1e370*/  BRA `(.L_x_6291) ;  /* 0xffffff6800f47947 */ /* 0x000fea000383ffff */
.L_x_6099:
[----:B------:R-:W-:Y:S01]  /*1e380*/  BSSY B1, `(.L_x_6292) ;  /* 0x0000008000017945 */ /* 0x000fe20003800000 */
[----:B---3--:R-:W-:Y:S01]  /*1e390*/  IMAD.MOV.U32 R13, RZ, RZ, R4 ;  /* 0x000000ffff0d7224 */ /* 0x008fe200078e0004 */
[----:B------:R-:W-:Y:S01]  /*1e3a0*/  MOV R12, 0x1 ;  /* 0x00000001000c7802 */ /* 0x000fe20000000f00 */
[----:B------:R-:W-:Y:S02]  /*1e3b0*/  IMAD.MOV.U32 R11, RZ, RZ, 0x181f ;  /* 0x0000181fff0b7424 */ /* 0x000fe400078e00ff */
[----:B------:R-:W-:-:S07]  /*1e3c0*/  IMAD.MOV.U32 R15, RZ, RZ, -0x1 ;  /* 0xffffffffff0f7424 */ /* 0x000fce00078e00ff */
[----:B012-4-:R-:W-:Y:S05]  /*1e3d0*/  WARPSYNC.COLLECTIVE R15, `(.L_x_6293) ;  /* 0x000000000f087348 */ /* 0x017fea0003c00000 */
[----:B----4-:R3:W4:Y:S02]  /*1e3e0*/  SHFL.IDX P6, R14, R13, R12, R11 ;  /* 0x0000000c0d0e7389 */ /* 0x01072400000c000b */
[----:B01234-:R-:W-:Y:S01]  /*1e3f0*/  ENDCOLLECTIVE ;  /* 0x000000000000791b */ /* 0x01ffe20003800000 */
.L_x_6293:
[----:B------:R-:W-:Y:S05]  /*1e400*/  BSYNC B1 ;  /* 0x0000000000017941 */ /* 0x000fea0003800000 */
.L_x_6292:
        /* <DEDUP_REMOVED lines=8> */
.L_x_6294:
[----:B------:R-:W-:Y:S05]  /*1e490*/  BRA `(.L_x_6295) ;  /* 0xffffff6c00187947 */ /* 0x000fea000383ffff */
.L_x_6102:
[----:B------:R-:W-:Y:S01]  /*1e4a0*/  BSSY B1, `(.L_x_6296) ;  /* 0x0000008000017945 */ /* 0x000fe20003800000 */
[----:B0-----:R-:W-:Y:S01]  /*1e4b0*/  IMAD.MOV.U32 R13, RZ, RZ, R4 ;  /* 0x000000ffff0d7224 */ /* 0x001fe200078e0004 */
[----:B------:R-:W-:Y:S01]  /*1e4c0*/  MOV R12, 0x2 ;  /* 0x00000002000c7802 */ /* 0x000fe20000000f00 */
[----:B------:R-:W-:Y:S02]  /*1e4d0*/  IMAD.MOV.U32 R11, RZ, RZ, 0x181f ;  /* 0x0000181fff0b7424 */ /* 0x000fe400078e00ff */
[----:B------:R-:W-:-:S07]  /*1e4e0*/  IMAD.MOV.U32 R15, RZ, RZ, -0x1 ;  /* 0xffffffffff0f7424 */ /* 0x000fce00078e00ff */
[----:B-1234-:R-:W-:Y:S05]  /*1e4f0*/  WARPSYNC.COLLECTIVE R15, `(.L_x_6297) ;  /* 0x000000000f087348 */ /* 0x01efea0003c00000 */
[----:B----4-:R0:W4:Y:S02]  /*1e500*/  SHFL.IDX P6, R14, R13, R12, R11 ;  /* 0x0000000c0d0e7389 */ /* 0x01012400000c000b */
[----:B01234-:R-:W-:Y:S01]  /*1e510*/  ENDCOLLECTIVE ;  /* 0x000000000000791b */ /* 0x01ffe20003800000 */
.L_x_6297:
[----:B------:R-:W-:Y:S05]  /*1e520*/  BSYNC B1 ;  /* 0x0000000000017941 */ /* 0x000fea0003800000 */
.L_x_6296:
        /* <DEDUP_REMOVED lines=8> */
.L_x_6298:
[----:B------:R-:W-:Y:S05]  /*1e5b0*/  BRA `(.L_x_6299) ;  /* 0xffffff6c00387947 */ /* 0x000fea000383ffff */
.L_x_6105:
[----:B------:R-:W-:Y:S01]  /*1e5c0*/  BSSY B1, `(.L_x_6300) ;  /* 0x0000008000017945 */ /* 0x000fe20003800000 */
[----:B0-----:R-:W-:Y:S01]  /*1e5d0*/  IMAD.MOV.U32 R13, RZ, RZ, R4 ;  /* 0x000000ffff0d7224 */ /* 0x001fe200078e0004 */
[----:B------:R-:W-:Y:S01]  /*1e5e0*/  MOV R12, 0x3 ;  /* 0x00000003000c7802 */ /* 0x000fe20000000f00 */
[----:B------:R-:W-:Y:S02]  /*1e5f0*/  IMAD.MOV.U32 R11, RZ, RZ, 0x181f ;  /* 0x0000181fff0b7424 */ /* 0x000fe400078e00ff */
[----:B------:R-:W-:-:S07]  /*1e600*/  IMAD.MOV.U32 R15, RZ, RZ, -0x1 ;  /* 0xffffffffff0f7424 */ /* 0x000fce00078e00ff */
[----:B-1234-:R-:W-:Y:S05]  /*1e610*/  WARPSYNC.COLLECTIVE R15, `(.L_x_6301) ;  /* 0x000000000f087348 */ /* 0x01efea0003c00000 */
[----:B------:R0:W0:Y:S02]  /*1e620*/  SHFL.IDX P6, R14, R13, R12, R11 ;  /* 0x0000000c0d0e7389 */ /* 0x00002400000c000b */
[----:B01234-:R-:W-:Y:S01]  /*1e630*/  ENDCOLLECTIVE ;  /* 0x000000000000791b */ /* 0x01ffe20003800000 */
.L_x_6301:
[----:B------:R-:W-:Y:S05]  /*1e640*/  BSYNC B1 ;  /* 0x0000000000017941 */ /* 0x000fea0003800000 */
.L_x_6300:
        /* <DEDUP_REMOVED lines=8> */
.L_x_6302:
[----:B------:R-:W-:Y:S05]  /*1e6d0*/  BRA `(.L_x_6303) ;  /* 0xffffff6c00587947 */ /* 0x000fea000383ffff */
.L_x_6122:
[----:B-1----:R-:W0:Y:S01]  /*1e6e0*/  S2R R10, SR_TID.X ;  /* 0x00000000000a7919 */ /* 0x002e220000002100 */
[----:B------:R-:W-:Y:S01]  /*1e6f0*/  BSSY B1, `(.L_x_6304) ;  /* 0x000000a000017945 */ /* 0x000fe20003800000 */
[----:B------:R-:W-:Y:S01]  /*1e700*/  MOV R12, RZ ;  /* 0x000000ff000c7202 */ /* 0x000fe20000000f00 */
        /* <DEDUP_REMOVED lines=8> */
.L_x_6305:
[----:B------:R-:W-:Y:S05]  /*1e790*/  BSYNC B1 ;  /* 0x0000000000017941 */ /* 0x000fea0003800000 */
.L_x_6304:
[----:B------:R-:W-:Y:S05]  /*1e7a0*/  BRA `(.L_x_6306) ;  /* 0xffffff8000ac7947 */ /* 0x000fea000383ffff */
.L_x_6124:
[----:B------:R-:W-:Y:S01]  /*1e7b0*/  BSSY B1, `(.L_x_6307) ;  /* 0x0000006000017945 */ /* 0x000fe20003800000 */
[----:B------:R-:W-:-:S07]  /*1e7c0*/  IMAD.MOV.U32 R15, RZ, RZ, -0x1 ;  /* 0xffffffffff0f7424 */ /* 0x000fce00078e00ff */
[----:B01----:R-:W-:Y:S05]  /*1e7d0*/  WARPSYNC.COLLECTIVE R15, `(.L_x_6308) ;  /* 0x000000000f0c7348 */ /* 0x003fea0003c00000 */
[----:B------:R-:W-:Y:S02]  /*1e7e0*/  ELECT P6, UR62, PT ;  /* 0x00000000003e782f */ /* 0x000fe400038c0000 */
[----:B------:R-:W-:Y:S01]  /*1e7f0*/  MOV R14, UR62 ;  /* 0x0000003e000e7c02 */ /* 0x000fe20008000f00 */
[----:B01----:R-:W-:Y:S10]  /*1e800*/  ENDCOLLECTIVE ;  /* 0x000000000000791b */ /* 0x003ff40003800000 */
.L_x_6308:
[----:B------:R-:W-:Y:S05]  /*1e810*/  BSYNC B1 ;  /* 0x0000000000017941 */ /* 0x000fea0003800000 */
.L_x_6307:
[----:B------:R-:W-:Y:S05]  /*1e820*/  BRA `(.L_x_6123) ;  /* 0xffffff8000a47947 */ /* 0x000fea000383ffff */
.L_x_6126:
[----:B0-----:R0:W2:Y:S02]  /*1e830*/  SYNCS.PHASECHK.TRANS64.TRYWAIT P0, [R22+URZ+0x32420], R3 ;  /* 0x03242003160075a7 */ /* 0x0010a4000800017f */
[----:B--2---:R-:W-:Y:S05]  /*1e840*/  @!P0 NANOSLEEP.SYNCS 0x989680 ;  /* 0x009896800000895d */ /* 0x004fea0003900000 */
[----:B------:R-:W2:Y:S02]  /*1e850*/  @!P0 SYNCS.PHASECHK.TRANS64 P0, [R22+URZ+0x32420], R3 ;  /* 0x03242003160085a7 */ /* 0x000ea4000800007f */
[----:B--2---:R-:W-:Y:S05]  /*1e860*/  @!P0 BRA `(.L_x_6126) ;  /* 0xfffffffc00f08947 */ /* 0x004fea000383ffff */
[----:B------:R-:W-:Y:S05]  /*1e870*/  BRA `(.L_x_6309) ;  /* 0xffffff8000b47947 */ /* 0x000fea000383ffff */
.L_x_6130:
[----:B0-----:R0:W2:Y:S02]  /*1e880*/  SYNCS.PHASECHK.TRANS64.TRYWAIT P0, [R3+URZ+0x324a0], R8 ;  /* 0x0324a008030075a7 */ /* 0x0010a4000800017f */
[----:B--2---:R-:W-:Y:S05]  /*1e890*/  @!P0 NANOSLEEP.SYNCS 0x989680 ;  /* 0x009896800000895d */ /* 0x004fea0003900000 */
[----:B------:R-:W2:Y:S02]  /*1e8a0*/  @!P0 SYNCS.PHASECHK.TRANS64 P0, [R3+URZ+0x324a0], R8 ;  /* 0x0324a008030085a7 */ /* 0x000ea4000800007f */
[----:B--2---:R-:W-:Y:S05]  /*1e8b0*/  @!P0 BRA `(.L_x_6130) ;  /* 0xfffffffc00f08947 */ /* 0x004fea000383ffff */
[----:B------:R-:W-:Y:S05]  /*1e8c0*/  BRA `(.L_x_6310) ;  /* 0xffffff8000cc7947 */ /* 0x000fea000383ffff */
.L_x_6135:
[----:B-1----:R1:W2:Y:S02]  /*1e8d0*/  SYNCS.PHASECHK.TRANS64.TRYWAIT P0, [R3+URZ+0x324c0], R8 ;  /* 0x0324c008030075a7 */ /* 0x0022a4000800017f */
[----:B--2---:R-:W-:Y:S05]  /*1e8e0*/  @!P0 NANOSLEEP.SYNCS 0x989680 ;  /* 0x009896800000895d */ /* 0x004fea0003900000 */
[----:B------:R-:W2:Y:S02]  /*1e8f0*/  @!P0 SYNCS.PHASECHK.TRANS64 P0, [R3+URZ+0x324c0], R8 ;  /* 0x0324c008030085a7 */ /* 0x000ea4000800007f */
[----:B--2---:R-:W-:Y:S05]  /*1e900*/  @!P0 BRA `(.L_x_6135) ;  /* 0xfffffffc00f08947 */ /* 0x004fea000383ffff */
[----:B------:R-:W-:Y:S05]  /*1e910*/  BRA `(.L_x_6311) ;  /* 0xffffff8400487947 */ /* 0x000fea000383ffff */
.L_x_6145:
[----:B0-----:R0:W2:Y:S02]  /*1e920*/  SYNCS.PHASECHK.TRANS64.TRYWAIT P1, [R8+URZ+0x324a0], R2 ;  /* 0x0324a002080075a7 */ /* 0x0010a4000802017f */
[----:B--2---:R-:W-:Y:S05]  /*1e930*/  @!P1 NANOSLEEP.SYNCS 0x989680 ;  /* 0x009896800000995d */ /* 0x004fea0003900000 */
[----:B------:R-:W2:Y:S02]  /*1e940*/  @!P1 SYNCS.PHASECHK.TRANS64 P1, [R8+URZ+0x324a0], R2 ;  /* 0x0324a002080095a7 */ /* 0x000ea4000802007f */
[----:B--2---:R-:W-:Y:S05]  /*1e950*/  @!P1 BRA `(.L_x_6145) ;  /* 0xfffffffc00f09947 */ /* 0x004fea000383ffff */
[----:B------:R-:W-:Y:S05]  /*1e960*/  BRA `(.L_x_6312) ;  /* 0xffffff8800bc7947 */ /* 0x000fea000383ffff */
.L_x_6150:
[----:B-1----:R1:W2:Y:S02]  /*1e970*/  SYNCS.PHASECHK.TRANS64.TRYWAIT P1, [R8+URZ+0x324c0], R2 ;  /* 0x0324c002080075a7 */ /* 0x0022a4000802017f */
[----:B--2---:R-:W-:Y:S05]  /*1e980*/  @!P1 NANOSLEEP.SYNCS 0x989680 ;  /* 0x009896800000995d */ /* 0x004fea0003900000 */
[----:B------:R-:W2:Y:S02]  /*1e990*/  @!P1 SYNCS.PHASECHK.TRANS64 P1, [R8+URZ+0x324c0], R2 ;  /* 0x0324c002080095a7 */ /* 0x000ea4000802007f */
[----:B--2---:R-:W-:Y:S05]  /*1e9a0*/  @!P1 BRA `(.L_x_6150) ;  /* 0xfffffffc00f09947 */ /* 0x004fea000383ffff */
[----:B------:R-:W-:Y:S05]  /*1e9b0*/  BRA `(.L_x_6313) ;  /* 0xffffff8c00347947 */ /* 0x000fea000383ffff */
.L_x_6166:
        /* <DEDUP_REMOVED lines=11> */
.L_x_6315:
[----:B------:R-:W-:Y:S05]  /*1ea70*/  BSYNC B0 ;  /* 0x0000000000007941 */ /* 0x000fea0003800000 */
.L_x_6314:
[----:B------:R-:W-:Y:S05]  /*1ea80*/  BRA `(.L_x_6316) ;  /* 0xffffff9800e47947 */ /* 0x000fea000383ffff */
.L_x_6169:
[----:B-1----:R1:W2:Y:S02]  /*1ea90*/  SYNCS.PHASECHK.TRANS64.TRYWAIT P0, [R30+URZ+0x32440], R0 ;  /* 0x032440001e0075a7 */ /* 0x0022a4000800017f */
[----:B--2---:R-:W-:Y:S05]  /*1eaa0*/  @!P0 NANOSLEEP.SYNCS 0x989680 ;  /* 0x009896800000895d */ /* 0x004fea0003900000 */
[----:B------:R-:W2:Y:S02]  /*1eab0*/  @!P0 SYNCS.PHASECHK.TRANS64 P0, [R30+URZ+0x32440], R0 ;  /* 0x032440001e0085a7 */ /* 0x000ea4000800007f */
[----:B--2---:R-:W-:Y:S05]  /*1eac0*/  @!P0 BRA `(.L_x_6169) ;  /* 0xfffffffc00f08947 */ /* 0x004fea000383ffff */
[----:B------:R-:W-:Y:S05]  /*1ead0*/  BRA `(.L_x_6317) ;  /* 0xffffff9800fc7947 */ /* 0x000fea000383ffff */
.L_x_6170:
        /* <DEDUP_REMOVED lines=8> */
.L_x_6319:
[----:B------:R-:W-:Y:S05]  /*1eb60*/  BSYNC B0 ;  /* 0x0000000000007941 */ /* 0x000fea0003800000 */
.L_x_6318:
        /* <DEDUP_REMOVED lines=9> */
.L_x_6320:
[----:B------:R-:W-:Y:S02]  /*1ec00*/  IMAD.MOV.U32 R13, RZ, RZ, R4 ;  /* 0x000000ffff0d7224 */ /* 0x000fe400078e0004 */
[----:B------:R-:W-:Y:S02]  /*1ec10*/  IMAD.MOV.U32 R12, RZ, RZ, 0x1 ;  /* 0x00000001ff0c7424 */ /* 0x000fe400078e00ff */
[----:B------:R-:W-:-:S07]  /*1ec20*/  IMAD.MOV.U32 R3, RZ, RZ, R14 ;  /* 0x000000ffff037224 */ /* 0x000fce00078e000e */
[----:B------:R-:W-:Y:S05]  /*1ec30*/  WARPSYNC.COLLECTIVE R15, `(.L_x_6321) ;  /* 0x000000000f087348 */ /* 0x000fea0003c00000 */
[----:B------:R0:W1:Y:S02]  /*1ec40*/  SHFL.IDX P6, R14, R13, R12, R11 ;  /* 0x0000000c0d0e7389 */ /* 0x00006400000c000b */
[----:B01----:R-:W-:Y:S01]  /*1ec50*/  ENDCOLLECTIVE ;  /* 0x000000000000791b */ /* 0x003fe20003800000 */
.L_x_6321:
        /* <DEDUP_REMOVED lines=15> */
.L_x_6322:
[----:B------:R-:W-:Y:S01]  /*1ed50*/  @P0 IMAD R6, R5, 0x2, R22 ;  /* 0x0000000205060824 */ /* 0x000fe200078e0216 */
[----:B------:R-:W-:Y:S01]  /*1ed60*/  MOV R13, R4 ;  /* 0x00000004000d7202 */ /* 0x000fe20000000f00 */
[----:B------:R-:W-:Y:S02]  /*1ed70*/  IMAD.MOV.U32 R12, RZ, RZ, 0x2 ;  /* 0x00000002ff0c7424 */ /* 0x000fe400078e00ff */
[----:B------:R-:W-:-:S07]  /*1ed80*/  IMAD.MOV.U32 R3, RZ, RZ, R14 ;  /* 0x000000ffff037224 */ /* 0x000fce00078e000e */
[----:B------:R-:W-:Y:S05]  /*1ed90*/  WARPSYNC.COLLECTIVE R15, `(.L_x_6323) ;  /* 0x000000000f087348 */ /* 0x000fea0003c00000 */
[----:B------:R0:W1:Y:S02]  /*1eda0*/  SHFL.IDX P6, R14, R13, R12, R11 ;  /* 0x0000000c0d0e7389 */ /* 0x00006400000c000b */
[----:B01----:R-:W-:Y:S01]  /*1edb0*/  ENDCOLLECTIVE ;  /* 0x000000000000791b */ /* 0x003fe20003800000 */
.L_x_6323:
        /* <DEDUP_REMOVED lines=15> */
.L_x_6324:
[----:B------:R-:W-:Y:S02]  /*1eeb0*/  @P0 IMAD R6, R5, 0x2, R22 ;  /* 0x0000000205060824 */ /* 0x000fe400078e0216 */
[----:B------:R-:W-:Y:S02]  /*1eec0*/  IMAD.MOV.U32 R13, RZ, RZ, R4 ;  /* 0x000000ffff0d7224 */ /* 0x000fe400078e0004 */
[----:B------:R-:W-:Y:S02]  /*1eed0*/  IMAD.MOV.U32 R12, RZ, RZ, 0x3 ;  /* 0x00000003ff0c7424 */ /* 0x000fe400078e00ff */
[----:B------:R-:W-:-:S07]  /*1eee0*/  IMAD.MOV.U32 R3, RZ, RZ, R14 ;  /* 0x000000ffff037224 */ /* 0x000fce00078e000e */
[----:B------:R-:W-:Y:S05]  /*1eef0*/  WARPSYNC.COLLECTIVE R15, `(.L_x_6325) ;  /* 0x000000000f087348 */ /* 0x000fea0003c00000 */
[----:B------:R0:W1:Y:S02]  /*1ef00*/  SHFL.IDX P6, R14, R13, R12, R11 ;  /* 0x0000000c0d0e7389 */ /* 0x00006400000c000b */
[----:B01----:R-:W-:Y:S01]  /*1ef10*/  ENDCOLLECTIVE ;  /* 0x000000000000791b */ /* 0x003fe20003800000 */
.L_x_6325:
        /* <DEDUP_REMOVED lines=10> */
[----:B------:R-:W-:Y:S02]  /*1efc0*/  ISETP.GE.AND P0, PT, R31, 0x31, PT ;  /* 0x000000311f00780c */ /* 0x000fe40003f06270 */
[----:B0-----:R-:W-:-:S11]  /*1efd0*/  MOV R2, R14 ;  /* 0x0000000e00027202 */ /* 0x001fd60000000f00 */
[----:B------:R-:W-:Y:S05]  /*1efe0*/  WARPSYNC.COLLECTIVE R15, `(.L_x_6326) ;  /* 0x000000000f087348 */ /* 0x000fea0003c00000 */
[----:B------:R0:W1:Y:S02]  /*1eff0*/  SHFL.IDX P6, R14, R13, R12, R11 ;  /* 0x0000000c0d0e7389 */ /* 0x00006400000c000b */
[----:B01----:R-:W-:Y:S01]  /*1f000*/  ENDCOLLECTIVE ;  /* 0x000000000000791b */ /* 0x003fe20003800000 */
.L_x_6326:
[----:B------:R-:W-:Y:S02]  /*1f010*/  @P0 IMAD R6, R5, 0x2, R22 ;  /* 0x0000000205060824 */ /* 0x000fe400078e0216 */
[----:B------:R-:W-:Y:S02]  /*1f020*/  IMAD.MOV.U32 R13, RZ, RZ, R4 ;  /* 0x000000ffff0d7224 */ /* 0x000fe400078e0004 */
[----:B------:R-:W-:Y:S02]  /*1f030*/  IMAD.MOV.U32 R12, RZ, RZ, 0x4 ;  /* 0x00000004ff0c7424 */ /* 0x000fe400078e00ff */
[----:B------:R-:W-:-:S07]  /*1f040*/  IMAD.MOV.U32 R3, RZ, RZ, R14 ;  /* 0x000000ffff037224 */ /* 0x000fce00078e000e */
[----:B------:R-:W-:Y:S05]  /*1f050*/  WARPSYNC.COLLECTIVE R15, `(.L_x_6327) ;  /* 0x000000000f087348 */ /* 0x000fea0003c00000 */
[----:B------:R0:W1:Y:S02]  /*1f060*/  SHFL.IDX P6, R14, R13, R12, R11 ;  /* 0x0000000c0d0e7389 */ /* 0x00006400000c000b */
[----:B01----:R-:W-:Y:S01]  /*1f070*/  ENDCOLLECTIVE ;  /* 0x000000000000791b */ /* 0x003fe20003800000 */
.L_x_6327:
        /* <DEDUP_REMOVED lines=15> */
.L_x_6328:
[----:B------:R-:W-:Y:S02]  /*1f170*/  @P0 IMAD R6, R5, 0x2, R22 ;  /* 0x0000000205060824 */ /* 0x000fe400078e0216 */
[----:B------:R-:W-:Y:S02]  /*1f180*/  IMAD.MOV.U32 R13, RZ, RZ, R4 ;  /* 0x000000ffff0d7224 */ /* 0x000fe400078e0004 */
[----:B------:R-:W-:Y:S01]  /*1f190*/  IMAD.MOV.U32 R12, RZ, RZ, 0x5 ;  /* 0x00000005ff0c7424 */ /* 0x000fe200078e00ff */
[----:B------:R-:W-:-:S07]  /*1f1a0*/  MOV R3, R14 ;  /* 0x0000000e00037202 */ /* 0x000fce0000000f00 */
[----:B------:R-:W-:Y:S05]  /*1f1b0*/  WARPSYNC.COLLECTIVE R15, `(.L_x_6329) ;  /* 0x000000000f087348 */ /* 0x000fea0003c00000 */
[----:B------:R0:W1:Y:S02]  /*1f1c0*/  SHFL.IDX P6, R14, R13, R12, R11 ;  /* 0x0000000c0d0e7389 */ /* 0x00006400000c000b */
[----:B01----:R-:W-:Y:S01]  /*1f1d0*/  ENDCOLLECTIVE ;  /* 0x000000000000791b */ /* 0x003fe20003800000 */
.L_x_6329:
        /* <DEDUP_REMOVED lines=14> */
.L_x_6330:
[----:B------:R-:W-:Y:S01]  /*1f2c0*/  IMAD.MOV.U32 R0, RZ, RZ, R14 ;  /* 0x000000ffff007224 */ /* 0x000fe200078e000e */
[----:B------:R-:W-:Y:S06]  /*1f2d0*/  BRA `(.L_x_6331) ;  /* 0xffffff98006c7947 */ /* 0x000fec000383ffff */
.L_x_6175:
[----:B------:R-:W-:Y:S01]  /*1f2e0*/  IMAD.MOV.U32 R13, RZ, RZ, R3 ;  /* 0x000000ffff0d7224 */ /* 0x000fe200078e0003 */
[----:B------:R-:W-:Y:S01]  /*1f2f0*/  MOV R12, RZ ;  /* 0x000000ff000c7202 */ /* 0x000fe20000000f00 */
[----:B------:R-:W-:Y:S02]  /*1f300*/  IMAD.MOV.U32 R11, RZ, RZ, 0x181f ;  /* 0x0000181fff0b7424 */ /* 0x000fe400078e00ff */
[----:B------:R-:W-:Y:S02]  /*1f310*/  IMAD.MOV.U32 R15, RZ, RZ, -0x1 ;  /* 0xffffffffff0f7424 */ /* 0x000fe400078e00ff */
[----:B-----5:R-:W-:Y:S02]  /*1f320*/  IMAD R2, R9, R6, RZ ;  /* 0x0000000609027224 */ /* 0x020fe400078e02ff */
[----:B------:R-:W-:-:S07]  /*1f330*/  IMAD R17, R17, 0x80, R8 ;  /* 0x0000008011117824 */ /* 0x000fce00078e0208 */
[----:B------:R-:W-:Y:S05]  /*1f340*/  WARPSYNC.COLLECTIVE R15, `(.L_x_6332) ;  /* 0x000000000f087348 */ /* 0x000fea0003c00000 */
[----:B------:R0:W1:Y:S02]  /*1f350*/  SHFL.IDX P6, R14, R13, R12, R11 ;  /* 0x0000000c0d0e7389 */ /* 0x00006400000c000b */
[----:B01----:R-:W-:Y:S01]  /*1f360*/  ENDCOLLECTIVE ;  /* 0x000000000000791b */ /* 0x003fe20003800000 */
.L_x_6332:
[C---:B------:R-:W-:Y:S01]  /*1f370*/  VIADD R10, R17.reuse, 0x10 ;  /* 0x00000010110a7836 */ /* 0x040fe20000000000 */
[C---:B------:R-:W-:Y:S01]  /*1f380*/  ISETP.GE.AND P0, PT, R17.reuse, R2, PT ;  /* 0x000000021100720c */ /* 0x040fe20003f06270 */
[C---:B------:R-:W-:Y:S02]  /*1f390*/  VIADD R6, R17.reuse, 0x20 ;  /* 0x0000002011067836 */ /* 0x040fe40000000000 */
[----:B------:R-:W-:Y:S01]  /*1f3a0*/  VIADD R8, R17, 0x40 ;  /* 0x0000004011087836 */ /* 0x000fe20000000000 */
[----:B------:R0:W-:Y:S04]  /*1f3b0*/  STL [R1+0x18], R10 ;  /* 0x0000180a01007387 */ /* 0x0001e80000100800 */
[----:B------:R0:W-:Y:S01]  /*1f3c0*/  STL [R1+0x20], R6 ;  /* 0x0000200601007387 */ /* 0x0001e20000100800 */
[----:B------:R-:W-:-:S02]  /*1f3d0*/  IMAD.MOV.U32 R13, RZ, RZ, R0 ;  /* 0x000000ffff0d7224 */ /* 0x000fc400078e0000 */
[----:B------:R-:W-:-:S07]  /*1f3e0*/  IMAD.MOV.U32 R4, RZ, RZ, R14 ;  /* 0x000000ffff047224 */ /* 0x000fce00078e000e */
[----:B0-----:R-:W-:Y:S05]  /*1f3f0*/  WARPSYNC.COLLECTIVE R15, `(.L_x_6333) ;  /* 0x000000000f087348 */ /* 0x001fea0003c00000 */
[----:B------:R1:W2:Y:S02]  /*1f400*/  SHFL.IDX P6, R14, R13, R12, R11 ;  /* 0x0000000c0d0e7389 */ /* 0x0002a400000c000b */
[----:B012---:R-:W-:Y:S01]  /*1f410*/  ENDCOLLECTIVE ;  /* 0x000000000000791b */ /* 0x007fe20003800000 */
.L_x_6333:
[----:B------:R-:W-:Y:S01]  /*1f420*/  IMAD.MOV.U32 R13, RZ, RZ, R3 ;  /* 0x000000ffff0d7224 */ /* 0x000fe200078e0003 */
[----:B------:R-:W-:Y:S01]  /*1f430*/  MOV R12, 0x1 ;  /* 0x00000001000c7802 */ /* 0x000fe20000000f00 */
[----:B------:R-:W-:-:S07]  /*1f440*/  IMAD.MOV.U32 R5, RZ, RZ, R14 ;  /* 0x000000ffff057224 */ /* 0x000fce00078e000e */
[----:B------:R-:W-:Y:S05]  /*1f450*/  WARPSYNC.COLLECTIVE R15, `(.L_x_6334) ;  /* 0x000000000f087348 */ /* 0x000fea0003c00000 */
[----:B------:R0:W1:Y:S02]  /*1f460*/  SHFL.IDX P6, R14, R13, R12, R11 ;  /* 0x0000000c0d0e7389 */ /* 0x00006400000c000b */
[----:B01----:R-:W-:Y:S01]  /*1f470*/  ENDCOLLECTIVE ;  /* 0x000000000000791b */ /* 0x003fe20003800000 */
.L_x_6334:
        /* <DEDUP_REMOVED lines=15> */
.L_x_6335:
[----:B------:R-:W-:Y:S02]  /*1f570*/  IMAD.MOV.U32 R13, RZ, RZ, R3 ;  /* 0x000000ffff0d7224 */ /* 0x000fe400078e0003 */
[----:B------:R-:W-:Y:S02]  /*1f580*/  IMAD.MOV.U32 R12, RZ, RZ, 0x2 ;  /* 0x00000002ff0c7424 */ /* 0x000fe400078e00ff */
[----:B------:R-:W-:-:S07]  /*1f590*/  IMAD.MOV.U32 R5, RZ, RZ, R14 ;  /* 0x000000ffff057224 */ /* 0x000fce00078e000e */
[----:B------:R-:W-:Y:S05]  /*1f5a0*/  WARPSYNC.COLLECTIVE R15, `(.L_x_6336) ;  /* 0x000000000f087348 */ /* 0x000fea0003c00000 */
[----:B------:R0:W1:Y:S02]  /*1f5b0*/  SHFL.IDX P6, R14, R13, R12, R11 ;  /* 0x0000000c0d0e7389 */ /* 0x00006400000c000b */
[----:B01----:R-:W-:Y:S01]  /*1f5c0*/  ENDCOLLECTIVE ;  /* 0x000000000000791b */ /* 0x003fe20003800000 */
.L_x_6336:
        /* <DEDUP_REMOVED lines=10> */
[----:B------:R-:W-:Y:S02]  /*1f670*/  ISETP.GE.AND P0, PT, R6, R2, PT ;  /* 0x000000020600720c */ /* 0x000fe40003f06270 */
[----:B------:R-:W-:-:S05]  /*1f680*/  IADD3 R6, R17, 0x30, RZ ;  /* 0x0000003011067810 */ /* 0x000fca0007ffe0ff */
[----:B------:R1:W-:Y:S01]  /*1f690*/  STL [R1+0x24], R6 ;  /* 0x0000240601007387 */ /* 0x0003e20000100800 */
[----:B0-----:R-:W-:-:S03]  /*1f6a0*/  IMAD.MOV.U32 R4, RZ, RZ, R14 ;  /* 0x000000ffff047224 */ /* 0x001fc600078e000e */
[----:B------:R1:W-:Y:S04]  /*1f6b0*/  STL [R1+0x28], R8 ;  /* 0x0000280801007387 */ /* 0x0003e80000100800 */
[----:B-1----:R-:W-:Y:S05]  /*1f6c0*/  WARPSYNC.COLLECTIVE R15, `(.L_x_6337) ;  /* 0x000000000f087348 */ /* 0x002fea0003c00000 */
[----:B------:R0:W2:Y:S02]  /*1f6d0*/  SHFL.IDX P6, R14, R13, R12, R11 ;  /* 0x0000000c0d0e7389 */ /* 0x0000a400000c000b */
[----:B012---:R-:W-:Y:S01]  /*1f6e0*/  ENDCOLLECTIVE ;  /* 0x000000000000791b */ /* 0x007fe20003800000 */
.L_x_6337:
[----:B------:R-:W-:Y:S02]  /*1f6f0*/  IMAD.MOV.U32 R13, RZ, RZ, R3 ;  /* 0x000000ffff0d7224 */ /* 0x000fe400078e0003 */
[----:B------:R-:W-:Y:S02]  /*1f700*/  IMAD.MOV.U32 R12, RZ, RZ, 0x3 ;  /* 0x00000003ff0c7424 */ /* 0x000fe400078e00ff */
[----:B------:R-:W-:-:S07]  /*1f710*/  IMAD.MOV.U32 R5, RZ, RZ, R14 ;  /* 0x000000ffff057224 */ /* 0x000fce00078e000e */
[----:B------:R-:W-:Y:S05]  /*1f720*/  WARPSYNC.COLLECTIVE R15, `(.L_x_6338) ;  /* 0x000000000f087348 */ /* 0x000fea0003c00000 */
[----:B------:R0:W1:Y:S02]  /*1f730*/  SHFL.IDX P6, R14, R13, R12, R11 ;  /* 0x0000000c0d0e7389 */ /* 0x00006400000c000b */
[----:B01----:R-:W-:Y:S01]  /*1f740*/  ENDCOLLECTIVE ;  /* 0x000000000000791b */ /* 0x003fe20003800000 */
.L_x_6338:
        /* <DEDUP_REMOVED lines=15> */
.L_x_6339:
[----:B------:R-:W-:Y:S02]  /*1f840*/  IMAD.MOV.U32 R13, RZ, RZ, R3 ;  /* 0x000000ffff0d7224 */ /* 0x000fe400078e0003 */
[----:B------:R-:W-:Y:S02]  /*1f850*/  IMAD.MOV.U32 R12, RZ, RZ, 0x4 ;  /* 0x00000004ff0c7424 */ /* 0x000fe400078e00ff */
[----:B------:R-:W-:-:S07]  /*1f860*/  IMAD.MOV.U32 R5, RZ, RZ, R14 ;  /* 0x000000ffff057224 */ /* 0x000fce00078e000e */
[----:B------:R-:W-:Y:S05]  /*1f870*/  WARPSYNC.COLLECTIVE R15, `(.L_x_6340) ;  /* 0x000000000f087348 */ /* 0x000fea0003c00000 */
[----:B------:R0:W1:Y:S02]  /*1f880*/  SHFL.IDX P6, R14, R13, R12, R11 ;  /* 0x0000000c0d0e7389 */ /* 0x00006400000c000b */
[----:B01----:R-:W-:Y:S01]  /*1f890*/  ENDCOLLECTIVE ;  /* 0x000000000000791b */ /* 0x003fe20003800000 */
.L_x_6340:
        /* <DEDUP_REMOVED lines=10> */
.L_x_6341:
[----:B------:R-:W-:Y:S01]  /*1f940*/  @!PT LDS RZ, [RZ] ;  /* 0x00000000fffff984 */ /* 0x000fe20000000800 */
[----:B------:R-:W-:Y:S01]  /*1f950*/  @!PT LDS RZ, [RZ] ;  /* 0x00000000fffff984 */ /* 0x000fe20000000800 */
[----:B------:R-:W-:Y:S01]  /*1f960*/  @!PT LDS RZ, [RZ] ;  /* 0x00000000fffff984 */ /* 0x000fe20000000800 */
[----:B------:R0:W-:Y:S01]  /*1f970*/  @!P0 LDGSTS.E.BYPASS.LTC128B.128 [R26+0x19c00], desc[UR42][R4.64], !P1 ;  /* 0x19c00000041a8fae */ /* 0x0001e2000c901d6a */
[----:B------:R-:W-:Y:S01]  /*1f980*/  ISETP.GE.AND P0, PT, R8, R2, PT ;  /* 0x000000020800720c */ /* 0x000fe20003f06270 */
[----:B------:R-:W-:-:S05]  /*1f990*/  VIADD R8, R17, 0x50 ;  /* 0x0000005011087836 */ /* 0x000fca0000000000 */
[----:B------:R1:W-:Y:S01]  /*1f9a0*/  STL [R1+0x30], R8 ;  /* 0x0000300801007387 */ /* 0x0003e20000100800 */
[----:B------:R-:W-:Y:S01]  /*1f9b0*/  MOV R13, R3 ;  /* 0x00000003000d7202 */ /* 0x000fe20000000f00 */
[----:B------:R-:W-:Y:S02]  /*1f9c0*/  IMAD.MOV.U32 R12, RZ, RZ, 0x5 ;  /* 0x00000005ff0c7424 */ /* 0x000fe400078e00ff */
[----:B0-----:R-:W-:-:S07]  /*1f9d0*/  IMAD.MOV.U32 R4, RZ, RZ, R14 ;  /* 0x000000ffff047224 */ /* 0x001fce00078e000e */
[----:B-1----:R-:W-:Y:S05]  /*1f9e0*/  WARPSYNC.COLLECTIVE R15, `(.L_x_6342) ;  /* 0x000000000f087348 */ /* 0x002fea0003c00000 */
[----:B------:R0:W2:Y:S02]  /*1f9f0*/  SHFL.IDX P6, R14, R13, R12, R11 ;  /* 0x0000000c0d0e7389 */ /* 0x0000a400000c000b */
[----:B012---:R-:W-:Y:S01]  /*1fa00*/  ENDCOLLECTIVE ;  /* 0x000000000000791b */ /* 0x007fe20003800000 */
.L_x_6342:
        /* <DEDUP_REMOVED lines=10> */
.L_x_6343:
        /* <DEDUP_REMOVED lines=13> */
.L_x_6344:
[----:B------:R-:W-:-:S05]  /*1fb80*/  @!P0 LEA R5, P2, R7, R4, 0x1 ;  /* 0x0000000407058211 */ /* 0x000fca00078408ff */
[----:B------:R-:W-:-:S05]  /*1fb90*/  @!P0 IMAD.X R4, RZ, RZ, R6, P2 ;  /* 0x000000ffff048224 */ /* 0x000fca00010e0606 */
[----:B------:R-:W-:Y:S01]  /*1fba0*/  @!P0 LOP3.LUT R5, R5, R4, RZ, 0x3c, !PT ;  /* 0x0000000405058212 */ /* 0x000fe200078e3cff */
[----:B------:R-:W-:-:S03]  /*1fbb0*/  IMAD.MOV.U32 R13, RZ, RZ, R0 ;  /* 0x000000ffff0d7224 */ /* 0x000fc600078e0000 */
[----:B------:R-:W-:-:S04]  /*1fbc0*/  @!P0 LOP3.LUT R4, R5, R4, RZ, 0x3c, !PT ;  /* 0x0000000405048212 */ /* 0x000fc800078e3cff */
[----:B------:R-:W-:Y:S02]  /*1fbd0*/  @!P0 LOP3.LUT R5, R5, R4, RZ, 0x3c, !PT ;  /* 0x0000000405058212 */ /* 0x000fe400078e3cff */
[----:B------:R-:W-:-:S07]  /*1fbe0*/  MOV R6, R14 ;  /* 0x0000000e00067202 */ /* 0x000fce0000000f00 */
[----:B------:R-:W-:Y:S05]  /*1fbf0*/  WARPSYNC.COLLECTIVE R15, `(.L_x_6345) ;  /* 0x000000000f087348 */ /* 0x000fea0003c00000 */
[----:B------:R0:W1:Y:S02]  /*1fc00*/  SHFL.IDX P6, R14, R13, R12, R11 ;  /* 0x0000000c0d0e7389 */ /* 0x00006400000c000b */
[----:B01----:R-:W-:Y:S01]  /*1fc10*/  ENDCOLLECTIVE ;  /* 0x000000000000791b */ /* 0x003fe20003800000 */
.L_x_6345:
[----:B------:R-:W-:Y:S01]  /*1fc20*/  @!PT LDS RZ, [RZ] ;  /* 0x00000000fffff984 */ /* 0x000fe20000000800 */
[----:B------:R-:W-:Y:S01]  /*1fc30*/  @!PT LDS RZ, [RZ] ;  /* 0x00000000fffff984 */ /* 0x000fe20000000800 */
[----:B------:R-:W-:Y:S01]  /*1fc40*/  @!PT LDS RZ, [RZ] ;  /* 0x00000000fffff984 */ /* 0x000fe20000000800 */
[----:B------:R0:W-:Y:S01]  /*1fc50*/  @!P0 LDGSTS.E.BYPASS.LTC128B.128 [R26+0x1ac00], desc[UR42][R4.64], !P1 ;  /* 0x1ac00000041a8fae */ /* 0x0001e2000c901d6a */
[----:B------:R-:W-:Y:S01]  /*1fc60*/  ISETP.GE.AND P0, PT, R8, R2, PT ;  /* 0x000000020800720c */ /* 0x000fe20003f06270 */
[----:B------:R-:W-:Y:S02]  /*1fc70*/  IMAD.MOV.U32 R13, RZ, RZ, R3 ;  /* 0x000000ffff0d7224 */ /* 0x000fe400078e0003 */
[----:B------:R-:W-:Y:S02]  /*1fc80*/  IMAD.MOV.U32 R12, RZ, RZ, 0x7 ;  /* 0x00000007ff0c7424 */ /* 0x000fe400078e00ff */
[----:B0-----:R-:W-:-:S08]  /*1fc90*/  IMAD.MOV.U32 R4, RZ, RZ, R14 ;  /* 0x000000ffff047224 */ /* 0x001fd000078e000e */
[----:B------:R-:W-:Y:S05]  /*1fca0*/  WARPSYNC.COLLECTIVE R15, `(.L_x_6346) ;  /* 0x000000000f087348 */ /* 0x000fea0003c00000 */
[----:B------:R0:W1:Y:S02]  /*1fcb0*/  SHFL.IDX P6, R14, R13, R12, R11 ;  /* 0x0000000c0d0e7389 */ /* 0x00006400000c000b */
[----:B01----:R-:W-:Y:S01]  /*1fcc0*/  ENDCOLLECTIVE ;  /* 0x000000000000791b */ /* 0x003fe20003800000 */
.L_x_6346:
        /* <DEDUP_REMOVED lines=10> */
.L_x_6347:
[----:B------:R-:W-:Y:S01]  /*1fd70*/  @!PT LDS RZ, [RZ] ;  /* 0x00000000fffff984 */ /* 0x000fe20000000800 */
[----:B------:R-:W-:Y:S01]  /*1fd80*/  @!PT LDS RZ, [RZ] ;  /* 0x00000000fffff984 */ /* 0x000fe20000000800 */
[----:B------:R-:W-:Y:S01]  /*1fd90*/  @!PT LDS RZ, [RZ] ;  /* 0x00000000fffff984 */ /* 0x000fe20000000800 */
[----:B------:R1:W-:Y:S01]  /*1fda0*/  @!P0 LDGSTS.E.BYPASS.LTC128B.128 [R26+0x1b400], desc[UR42][R4.64], !P1 ;  /* 0x1b400000041a8fae */ /* 0x0003e2000c901d6a */
[----:B------:R-:W-:Y:S01]  /*1fdb0*/  MOV R0, R14 ;  /* 0x0000000e00007202 */ /* 0x000fe20000000f00 */
[----:B------:R-:W-:Y:S06]  /*1fdc0*/  BRA `(.L_x_6348) ;  /* 0xffffff9800c47947 */ /* 0x000fec000383ffff */
.L_x_6179:
        /* <DEDUP_REMOVED lines=33> */
.L_x_6350:
[----:B------:R-:W-:Y:S05]  /*1ffe0*/  BSYNC B0 ;  /* 0x0000000000007941 */ /* 0x000fea0003800000 */
.L_x_6349:
[----:B------:R-:W-:Y:S01]  /*1fff0*/  IMAD.MOV.U32 R13, RZ, RZ, R4 ;  /* 0x000000ffff0d7224 */ /* 0x000fe200078e0004 */
[----:B------:R-:W-:Y:S01]  /*20000*/  MOV R15, 0xffffffff ;  /* 0xffffffff000f7802 */ /* 0x000fe20000000f00 */
[----:B------:R-:W-:Y:S01]  /*20010*/  IMAD.MOV.U32 R12, RZ, RZ, RZ ;  /* 0x000000ffff0c7224 */ /* 0x000fe200078e00ff */
[----:B------:R-:W-:Y:S01]  /*20020*/  LOP3.LUT R23, R23, 0xffffbfff, RZ, 0xc0, !PT ;  /* 0xffffbfff17177812 */ /* 0x000fe200078ec0ff */
[----:B------:R-:W-:Y:S02]  /*20030*/  IMAD.MOV.U32 R11, RZ, RZ, 0x181f ;  /* 0x0000181fff0b7424 */ /* 0x000fe400078e00ff */
[----:B------:R-:W-:Y:S01]  /*20040*/  IMAD.MOV.U32 R2, RZ, RZ, R14 ;  /* 0x000000ffff027224 */ /* 0x000fe200078e000e */
[----:B------:R-:W-:-:S07]  /*20050*/  @P5 LOP3.LUT R23, R23, 0x4000, RZ, 0xfc, !PT ;  /* 0x0000400017175812 */ /* 0x000fce00078efcff */
[----:B------:R-:W-:Y:S05]  /*20060*/  WARPSYNC.COLLECTIVE R15, `(.L_x_6351) ;  /* 0x000000000f087348 */ /* 0x000fea0003c00000 */
[----:B------:R0:W1:Y:S02]  /*20070*/  SHFL.IDX P6, R14, R13, R12, R11 ;  /* 0x0000000c0d0e7389 */ /* 0x00006400000c000b */
[----:B01----:R-:W-:Y:S01]  /*20080*/  ENDCOLLECTIVE ;  /* 0x000000000000791b */ /* 0x003fe20003800000 */
.L_x_6351:
[C---:B------:R-:W-:Y:S02]  /*20090*/  LOP3.LUT P5, RZ, R23.reuse, 0x200, RZ, 0xc0, !PT ;  /* 0x0000020017ff7812 */ /* 0x040fe400078ac0ff */
        /* <DEDUP_REMOVED lines=12> */
.L_x_6352:
        /* <DEDUP_REMOVED lines=15> */
.L_x_6353:
        /* <DEDUP_REMOVED lines=12> */
.L_x_6354:
        /* <DEDUP_REMOVED lines=12> */
.L_x_6355:
        /* <DEDUP_REMOVED lines=12> */
.L_x_6356:
        /* <DEDUP_REMOVED lines=12> */
.L_x_6357:
        /* <DEDUP_REMOVED lines=12> */
.L_x_6358:
        /* <DEDUP_REMOVED lines=12> */
.L_x_6359:
        /* <DEDUP_REMOVED lines=12> */
.L_x_6360:
        /* <DEDUP_REMOVED lines=12> */
.L_x_6361:
        /* <DEDUP_REMOVED lines=12> */
.L_x_6362:
[----:B------:R-:W-:Y:S01]  /*20910*/  @!PT LDS RZ, [RZ] ;  /* 0x00000000fffff984 */ /* 0x000fe20000000800 */
[----:B------:R-:W-:Y:S01]  /*20920*/  @!PT LDS RZ, [RZ] ;  /* 0x00000000fffff984 */ /* 0x000fe20000000800 */
[----:B------:R-:W-:Y:S01]  /*20930*/  @!PT LDS RZ, [RZ] ;  /* 0x00000000fffff984 */ /* 0x000fe20000000800 */
[----:B------:R0:W-:Y:S04]  /*20940*/  @!P5 LDGSTS.E.BYPASS.LTC128B.128 [R26+0x28c00], desc[UR42][R2.64+0x80], !P3 ;  /* 0x28c00080021adfae */ /* 0x0001e8000d901d6a */
[----:B------:R0:W-:Y:S04]  /*20950*/  @!P5 LDGSTS.E.BYPASS.LTC128B.128 [R26+0x2cc00], desc[UR42][R2.64+0x100], !P2 ;  /* 0x2cc00100021adfae */ /* 0x0001e8000d101d6a */
[----:B------:R0:W-:Y:S01]  /*20960*/  @!P5 LDGSTS.E.BYPASS.LTC128B.128 [R26+0x30c00], desc[UR42][R2.64+0x180], !P1 ;  /* 0x30c00180021adfae */ /* 0x0001e2000c901d6a */
[----:B------:R-:W-:Y:S01]  /*20970*/  MOV R13, R4 ;  /* 0x00000004000d7202 */ /* 0x000fe20000000f00 */
[----:B------:R-:W-:-:S07]  /*20980*/  IMAD.MOV.U32 R6, RZ, RZ, R14 ;  /* 0x000000ffff067224 */ /* 0x000fce00078e000e */
[----:B0-----:R-:W-:Y:S05]  /*20990*/  WARPSYNC.COLLECTIVE R15, `(.L_x_6363) ;  /* 0x000000000f087348 */ /* 0x001fea0003c00000 */
[----:B------:R1:W2:Y:S02]  /*209a0*/  SHFL.IDX P6, R14, R13, R12, R11 ;  /* 0x0000000c0d0e7389 */ /* 0x0002a400000c000b */
[----:B012---:R-:W-:Y:S01]  /*209b0*/  ENDCOLLECTIVE ;  /* 0x000000000000791b */ /* 0x007fe20003800000 */
.L_x_6363:
[----:B------:R-:W-:Y:S02]  /*209c0*/  IMAD.MOV.U32 R13, RZ, RZ, R0 ;  /* 0x000000ffff0d7224 */ /* 0x000fe400078e0000 */
[----:B------:R-:W-:Y:S02]  /*209d0*/  IMAD.MOV.U32 R12, RZ, RZ, 0x7 ;  /* 0x00000007ff0c7424 */ /* 0x000fe400078e00ff */
[----:B------:R-:W-:-:S07]  /*209e0*/  IMAD.MOV.U32 R2, RZ, RZ, R14 ;  /* 0x000000ffff027224 */ /* 0x000fce00078e000e */
[----:B------:R-:W-:Y:S05]  /*209f0*/  WARPSYNC.COLLECTIVE R15, `(.L_x_6364) ;  /* 0x000000000f087348 */ /* 0x000fea0003c00000 */
[----:B------:R0:W1:Y:S02]  /*20a00*/  SHFL.IDX P6, R14, R13, R12, R11 ;  /* 0x0000000c0d0e7389 */ /* 0x00006400000c000b */
[----:B01----:R-:W-:Y:S01]  /*20a10*/  ENDCOLLECTIVE ;  /* 0x000000000000791b */ /* 0x003fe20003800000 */
.L_x_6364:
        /* <DEDUP_REMOVED lines=14> */
.L_x_6365:
[----:B------:R-:W-:Y:S01]  /*20b00*/  IMAD.MOV.U32 R2, RZ, RZ, R14 ;  /* 0x000000ffff027224 */ /* 0x000fe200078e000e */
[----:B------:R-:W-:Y:S06]  /*20b10*/  BRA `(.L_x_6366) ;  /* 0xffffff9800307947 */ /* 0x000fec000383ffff */
.L_x_6184:
[----:B0-----:R0:W1:Y:S02]  /*20b20*/  SYNCS.PHASECHK.TRANS64.TRYWAIT P0, [R22+URZ+0x32420], R3 ;  /* 0x03242003160075a7 */ /* 0x001064000800017f */
[----:B-1----:R-:W-:Y:S05]  /*20b30*/  @!P0 NANOSLEEP.SYNCS 0x989680 ;  /* 0x009896800000895d */ /* 0x002fea0003900000 */
[----:B------:R-:W1:Y:S02]  /*20b40*/  @!P0 SYNCS.PHASECHK.TRANS64 P0, [R22+URZ+0x32420], R3 ;  /* 0x03242003160085a7 */ /* 0x000e64000800007f */
[----:B-1----:R-:W-:Y:S05]  /*20b50*/  @!P0 BRA `(.L_x_6184) ;  /* 0xfffffffc00f08947 */ /* 0x002fea000383ffff */
[----:B------:R-:W-:Y:S05]  /*20b60*/  BRA `(.L_x_6367) ;  /* 0xffffff9800a47947 */ /* 0x000fea000383ffff */
.L_x_6187:
[----:B0-----:R0:W1:Y:S02]  /*20b70*/  SYNCS.PHASECHK.TRANS64.TRYWAIT P0, [R30+URZ+0x32460], R3 ;  /* 0x032460031e0075a7 */ /* 0x001064000800017f */
[----:B-1----:R-:W-:Y:S05]  /*20b80*/  @!P0 NANOSLEEP.SYNCS 0x989680 ;  /* 0x009896800000895d */ /* 0x002fea0003900000 */
[----:B------:R-:W1:Y:S02]  /*20b90*/  @!P0 SYNCS.PHASECHK.TRANS64 P0, [R30+URZ+0x32460], R3 ;  /* 0x032460031e0085a7 */ /* 0x000e64000800007f */
[----:B-1----:R-:W-:Y:S05]  /*20ba0*/  @!P0 BRA `(.L_x_6187) ;  /* 0xfffffffc00f08947 */ /* 0x002fea000383ffff */
[----:B------:R-:W-:Y:S05]  /*20bb0*/  BRA `(.L_x_6368) ;  /* 0xffffff9800b47947 */ /* 0x000fea000383ffff */
.L_x_6188:
        /* <DEDUP_REMOVED lines=8> */
.L_x_6370:
[----:B------:R-:W-:Y:S05]  /*20c40*/  BSYNC B0 ;  /* 0x0000000000007941 */ /* 0x000fea0003800000 */
.L_x_6369:
        /* <DEDUP_REMOVED lines=13> */
.L_x_6371:
[----:B------:R-:W-:Y:S02]  /*20d20*/  IMAD.MOV.U32 R13, RZ, RZ, R6 ;  /* 0x000000ffff0d7224 */ /* 0x000fe400078e0006 */
[----:B------:R-:W-:Y:S02]  /*20d30*/  IMAD.MOV.U32 R12, RZ, RZ, 0x1 ;  /* 0x00000001ff0c7424 */ /* 0x000fe400078e00ff */
[----:B------:R-:W-:-:S05]  /*20d40*/  IMAD.SHL.U32 R8, R8, 0x8, RZ ;  /* 0x0000000808087824 */ /* 0x000fca00078e00ff */
[----:B------:R-:W-:-:S04]  /*20d50*/  LOP3.LUT R8, R8, 0x38, RZ, 0xc0, !PT ;  /* 0x0000003808087812 */ /* 0x000fc800078ec0ff */
[----:B------:R-:W-:-:S04]  /*20d60*/  SHF.L.U32 R0, R8, 0x1, RZ ;  /* 0x0000000108007819 */ /* 0x000fc800000006ff */
[----:B------:R-:W-:-:S13]  /*20d70*/  IADD3 R2, P0, R14, R0, RZ ;  /* 0x000000000e027210 */ /* 0x000fda0007f1e0ff */
[----:B------:R-:W-:Y:S05]  /*20d80*/  WARPSYNC.COLLECTIVE R15, `(.L_x_6372) ;  /* 0x000000000f087348 */ /* 0x000fea0003c00000 */
[----:B------:R0:W1:Y:S02]  /*20d90*/  SHFL.IDX P6, R14, R13, R12, R11 ;  /* 0x0000000c0d0e7389 */ /* 0x00006400000c000b */
[----:B01----:R-:W-:Y:S01]  /*20da0*/  ENDCOLLECTIVE ;  /* 0x000000000000791b */ /* 0x003fe20003800000 */
.L_x_6372:
        /* <DEDUP_REMOVED lines=17> */
.L_x_6373:
[----:B------:R-:W-:Y:S01]  /*20ec0*/  IMAD.MOV.U32 R13, RZ, RZ, R6 ;  /* 0x000000ffff0d7224 */ /* 0x000fe200078e0006 */
[----:B------:R-:W-:Y:S02]  /*20ed0*/  MOV R12, 0x2 ;  /* 0x00000002000c7802 */ /* 0x000fe40000000f00 */
[----:B------:R-:W-:-:S13]  /*20ee0*/  IADD3 R2, P3, R14, R0, RZ ;  /* 0x000000000e027210 */ /* 0x000fda0007f7e0ff */
[----:B------:R-:W-:Y:S05]  /*20ef0*/  WARPSYNC.COLLECTIVE R15, `(.L_x_6374) ;  /* 0x000000000f087348 */ /* 0x000fea0003c00000 */
[----:B------:R0:W1:Y:S02]  /*20f00*/  SHFL.IDX P6, R14, R13, R12, R11 ;  /* 0x0000000c0d0e7389 */ /* 0x00006400000c000b */
[----:B01----:R-:W-:Y:S01]  /*20f10*/  ENDCOLLECTIVE ;  /* 0x000000000000791b */ /* 0x003fe20003800000 */
.L_x_6374:
        /* <DEDUP_REMOVED lines=17> */
.L_x_6375:
[----:B------:R-:W-:Y:S02]  /*21030*/  IMAD.MOV.U32 R13, RZ, RZ, R6 ;  /* 0x000000ffff0d7224 */ /* 0x000fe400078e0006 */
[----:B------:R-:W-:Y:S01]  /*21040*/  IMAD.MOV.U32 R12, RZ, RZ, 0x3 ;  /* 0x00000003ff0c7424 */ /* 0x000fe200078e00ff */
[----:B------:R-:W-:-:S13]  /*21050*/  IADD3 R2, P3, R14, R0, RZ ;  /* 0x000000000e027210 */ /* 0x000fda0007f7e0ff */
[----:B------:R-:W-:Y:S05]  /*21060*/  WARPSYNC.COLLECTIVE R15, `(.L_x_6376) ;  /* 0x000000000f087348 */ /* 0x000fea0003c00000 */
[----:B------:R0:W1:Y:S02]  /*21070*/  SHFL.IDX P6, R14, R13, R12, R11 ;  /* 0x0000000c0d0e7389 */ /* 0x00006400000c000b */
[----:B01----:R-:W-:Y:S01]  /*21080*/  ENDCOLLECTIVE ;  /* 0x000000000000791b */ /* 0x003fe20003800000 */
.L_x_6376:
        /* <DEDUP_REMOVED lines=17> */
.L_x_6377:
[----:B------:R-:W-:Y:S01]  /*211a0*/  MOV R13, R6 ;  /* 0x00000006000d7202 */ /* 0x000fe20000000f00 */
[----:B------:R-:W-:Y:S01]  /*211b0*/  IMAD.MOV.U32 R12, RZ, RZ, 0x4 ;  /* 0x00000004ff0c7424 */ /* 0x000fe200078e00ff */
[----:B------:R-:W-:-:S13]  /*211c0*/  IADD3 R2, P3, R14, R0, RZ ;  /* 0x000000000e027210 */ /* 0x000fda0007f7e0ff */
[----:B------:R-:W-:Y:S05]  /*211d0*/  WARPSYNC.COLLECTIVE R15, `(.L_x_6378) ;  /* 0x000000000f087348 */ /* 0x000fea0003c00000 */
[----:B------:R0:W1:Y:S02]  /*211e0*/  SHFL.IDX P6, R14, R13, R12, R11 ;  /* 0x0000000c0d0e7389 */ /* 0x00006400000c000b */
[----:B01----:R-:W-:Y:S01]  /*211f0*/  ENDCOLLECTIVE ;  /* 0x000000000000791b */ /* 0x003fe20003800000 */
.L_x_6378:
        /* <DEDUP_REMOVED lines=17> */
.L_x_6379:
[----:B------:R-:W-:Y:S02]  /*21310*/  IMAD.MOV.U32 R13, RZ, RZ, R6 ;  /* 0x000000ffff0d7224 */ /* 0x000fe400078e0006 */
[----:B------:R-:W-:Y:S01]  /*21320*/  IMAD.MOV.U32 R12, RZ, RZ, 0x5 ;  /* 0x00000005ff0c7424 */ /* 0x000fe200078e00ff */
[----:B------:R-:W-:-:S13]  /*21330*/  IADD3 R2, P3, R14, R0, RZ ;  /* 0x000000000e027210 */ /* 0x000fda0007f7e0ff */
[----:B------:R-:W-:Y:S05]  /*21340*/  WARPSYNC.COLLECTIVE R15, `(.L_x_6380) ;  /* 0x000000000f087348 */ /* 0x000fea0003c00000 */
[----:B------:R0:W1:Y:S02]  /*21350*/  SHFL.IDX P6, R14, R13, R12, R11 ;  /* 0x0000000c0d0e7389 */ /* 0x00006400000c000b */
[----:B01----:R-:W-:Y:S01]  /*21360*/  ENDCOLLECTIVE ;  /* 0x000000000000791b */ /* 0x003fe20003800000 */
.L_x_6380:
        /* <DEDUP_REMOVED lines=12> */
.L_x_6381:
        /* <DEDUP_REMOVED lines=9> */
.L_x_6195:
[----:B0-----:R0:W1:Y:S02]  /*214c0*/  SYNCS.PHASECHK.TRANS64.TRYWAIT P0, [R6+URZ+0x32440], R21 ;  /* 0x03244015060075a7 */ /* 0x001064000800017f */
[----:B-1----:R-:W-:Y:S05]  /*214d0*/  @!P0 NANOSLEEP.SYNCS 0x989680 ;  /* 0x009896800000895d */ /* 0x002fea0003900000 */
[----:B------:R-:W1:Y:S02]  /*214e0*/  @!P0 SYNCS.PHASECHK.TRANS64 P0, [R6+URZ+0x32440], R21 ;  /* 0x03244015060085a7 */ /* 0x000e64000800007f */
[----:B-1----:R-:W-:Y:S05]  /*214f0*/  @!P0 BRA `(.L_x_6195) ;  /* 0xfffffffc00f08947 */ /* 0x002fea000383ffff */
[----:B------:R-:W-:Y:S05]  /*21500*/  BRA `(.L_x_6383) ;  /* 0xffffff9c004c7947 */ /* 0x000fea000383ffff */
.L_x_6196:
        /* <DEDUP_REMOVED lines=8> */
.L_x_6385:
[----:B------:R-:W-:Y:S05]  /*21590*/  BSYNC B1 ;  /* 0x0000000000017941 */ /* 0x000fea0003800000 */
.L_x_6384:
        /* <DEDUP_REMOVED lines=9> */
.L_x_6386:
[----:B------:R-:W-:Y:S02]  /*21630*/  IMAD.MOV.U32 R13, RZ, RZ, R9 ;  /* 0x000000ffff0d7224 */ /* 0x000fe400078e0009 */
[----:B------:R-:W-:Y:S01]  /*21640*/  IMAD.MOV.U32 R12, RZ, RZ, 0x1 ;  /* 0x00000001ff0c7424 */ /* 0x000fe200078e00ff */
[----:B------:R-:W-:-:S07]  /*21650*/  MOV R2, R14 ;  /* 0x0000000e00027202 */ /* 0x000fce0000000f00 */
[----:B------:R-:W-:Y:S05]  /*21660*/  WARPSYNC.COLLECTIVE R15, `(.L_x_6387) ;  /* 0x000000000f087348 */ /* 0x000fea0003c00000 */
[----:B------:R0:W1:Y:S02]  /*21670*/  SHFL.IDX P6, R14, R13, R12, R11 ;  /* 0x0000000c0d0e7389 */ /* 0x00006400000c000b */
[----:B01----:R-:W-:Y:S01]  /*21680*/  ENDCOLLECTIVE ;  /* 0x000000000000791b */ /* 0x003fe20003800000 */
.L_x_6387:
        /* <DEDUP_REMOVED lines=11> */
.L_x_6388:
[----:B------:R-:W-:Y:S01]  /*21740*/  MOV R13, R9 ;  /* 0x00000009000d7202 */ /* 0x000fe20000000f00 */
[----:B------:R-:W-:Y:S02]  /*21750*/  IMAD.MOV.U32 R12, RZ, RZ, 0x2 ;  /* 0x00000002ff0c7424 */ /* 0x000fe400078e00ff */
[----:B------:R-:W-:-:S07]  /*21760*/  IMAD.MOV.U32 R2, RZ, RZ, R14 ;  /* 0x000000ffff027224 */ /* 0x000fce00078e000e */
[----:B------:R-:W-:Y:S05]  /*21770*/  WARPSYNC.COLLECTIVE R15, `(.L_x_6389) ;  /* 0x000000000f087348 */ /* 0x000fea0003c00000 */
[----:B------:R0:W1:Y:S02]  /*21780*/  SHFL.IDX P6, R14, R13, R12, R11 ;  /* 0x0000000c0d0e7389 */ /* 0x00006400000c000b */
[----:B01----:R-:W-:Y:S01]  /*21790*/  ENDCOLLECTIVE ;  /* 0x000000000000791b */ /* 0x003fe20003800000 */
.L_x_6389:
        /* <DEDUP_REMOVED lines=11> */
.L_x_6390:
[----:B------:R-:W-:Y:S02]  /*21850*/  IMAD.MOV.U32 R13, RZ, RZ, R9 ;  /* 0x000000ffff0d7224 */ /* 0x000fe400078e0009 */
[----:B------:R-:W-:Y:S02]  /*21860*/  IMAD.MOV.U32 R12, RZ, RZ, 0x3 ;  /* 0x00000003ff0c7424 */ /* 0x000fe400078e00ff */
[----:B------:R-:W-:-:S07]  /*21870*/  IMAD.MOV.U32 R2, RZ, RZ, R14 ;  /* 0x000000ffff027224 */ /* 0x000fce00078e000e */
[----:B------:R-:W-:Y:S05]  /*21880*/  WARPSYNC.COLLECTIVE R15, `(.L_x_6391) ;  /* 0x000000000f087348 */ /* 0x000fea0003c00000 */
[----:B------:R0:W1:Y:S02]  /*21890*/  SHFL.IDX P6, R14, R13, R12, R11 ;  /* 0x0000000c0d0e7389 */ /* 0x00006400000c000b */
[----:B01----:R-:W-:Y:S01]  /*218a0*/  ENDCOLLECTIVE ;  /* 0x000000000000791b */ /* 0x003fe20003800000 */
.L_x_6391:
        /* <DEDUP_REMOVED lines=11> */
.L_x_6392:
[----:B------:R-:W-:Y:S02]  /*21960*/  IMAD.MOV.U32 R13, RZ, RZ, R9 ;  /* 0x000000ffff0d7224 */ /* 0x000fe400078e0009 */
[----:B------:R-:W-:Y:S02]  /*21970*/  IMAD.MOV.U32 R12, RZ, RZ, 0x4 ;  /* 0x00000004ff0c7424 */ /* 0x000fe400078e00ff */
[----:B------:R-:W-:-:S07]  /*21980*/  IMAD.MOV.U32 R2, RZ, RZ, R14 ;  /* 0x000000ffff027224 */ /* 0x000fce00078e000e */
[----:B------:R-:W-:Y:S05]  /*21990*/  WARPSYNC.COLLECTIVE R15, `(.L_x_6393) ;  /* 0x000000000f087348 */ /* 0x000fea0003c00000 */
[----:B------:R0:W1:Y:S02]  /*219a0*/  SHFL.IDX P6, R14, R13, R12, R11 ;  /* 0x0000000c0d0e7389 */ /* 0x00006400000c000b */
[----:B01----:R-:W-:Y:S01]  /*219b0*/  ENDCOLLECTIVE ;  /* 0x000000000000791b */ /* 0x003fe20003800000 */
.L_x_6393:
        /* <DEDUP_REMOVED lines=11> */
.L_x_6394:
[----:B------:R-:W-:Y:S01]  /*21a70*/  MOV R13, R9 ;  /* 0x00000009000d7202 */ /* 0x000fe20000000f00 */
[----:B------:R-:W-:Y:S02]  /*21a80*/  IMAD.MOV.U32 R12, RZ, RZ, 0x5 ;  /* 0x00000005ff0c7424 */ /* 0x000fe400078e00ff */
[----:B------:R-:W-:-:S07]  /*21a90*/  IMAD.MOV.U32 R2, RZ, RZ, R14 ;  /* 0x000000ffff027224 */ /* 0x000fce00078e000e */
[----:B------:R-:W-:Y:S05]  /*21aa0*/  WARPSYNC.COLLECTIVE R15, `(.L_x_6395) ;  /* 0x000000000f087348 */ /* 0x000fea0003c00000 */
[----:B------:R0:W1:Y:S02]  /*21ab0*/  SHFL.IDX P6, R14, R13, R12, R11 ;  /* 0x0000000c0d0e7389 */ /* 0x00006400000c000b */
[----:B01----:R-:W-:Y:S01]  /*21ac0*/  ENDCOLLECTIVE ;  /* 0x000000000000791b */ /* 0x003fe20003800000 */
.L_x_6395:
        /* <DEDUP_REMOVED lines=11> */
.L_x_6396:
[----:B------:R-:W-:Y:S01]  /*21b80*/  IMAD.MOV.U32 R2, RZ, RZ, R14 ;  /* 0x000000ffff027224 */ /* 0x000fe200078e000e */
[----:B------:R-:W-:Y:S06]  /*21b90*/  BRA `(.L_x_6397) ;  /* 0xffffff98007c7947 */ /* 0x000fec000383ffff */
.L_x_6201:
[----:B---3--:R3:W4:Y:S02]  /*21ba0*/  SYNCS.PHASECHK.TRANS64.TRYWAIT P0, [R6+URZ+0x32460], R21 ;  /* 0x03246015060075a7 */ /* 0x008724000800017f */
[----:B----4-:R-:W-:Y:S05]  /*21bb0*/  @!P0 NANOSLEEP.SYNCS 0x989680 ;  /* 0x009896800000895d */ /* 0x010fea0003900000 */
[----:B------:R-:W4:Y:S02]  /*21bc0*/  @!P0 SYNCS.PHASECHK.TRANS64 P0, [R6+URZ+0x32460], R21 ;  /* 0x03246015060085a7 */ /* 0x000f24000800007f */
[----:B----4-:R-:W-:Y:S05]  /*21bd0*/  @!P0 BRA `(.L_x_6201) ;  /* 0xfffffffc00f08947 */ /* 0x010fea000383ffff */
[----:B------:R-:W-:Y:S05]  /*21be0*/  BRA `(.L_x_6398) ;  /* 0xffffff9800cc7947 */ /* 0x000fea000383ffff */
.L_x_6202:
        /* <DEDUP_REMOVED lines=8> */
.L_x_6400:
[----:B------:R-:W-:Y:S05]  /*21c70*/  BSYNC B1 ;  /* 0x0000000000017941 */ /* 0x000fea0003800000 */
.L_x_6399:
        /* <DEDUP_REMOVED lines=9> */
.L_x_6401:
[----:B------:R-:W-:Y:S02]  /*21d10*/  IMAD.MOV.U32 R13, RZ, RZ, R9 ;  /* 0x000000ffff0d7224 */ /* 0x000fe400078e0009 */
[----:B------:R-:W-:Y:S01]  /*21d20*/  IMAD.MOV.U32 R12, RZ, RZ, 0x1 ;  /* 0x00000001ff0c7424 */ /* 0x000fe200078e00ff */
[----:B------:R-:W-:-:S13]  /*21d30*/  IADD3 R2, P0, R14, R0, RZ ;  /* 0x000000000e027210 */ /* 0x000fda0007f1e0ff */
[----:B------:R-:W-:Y:S05]  /*21d40*/  WARPSYNC.COLLECTIVE R15, `(.L_x_6402) ;  /* 0x000000000f087348 */ /* 0x000fea0003c00000 */
[----:B------:R0:W1:Y:S02]  /*21d50*/  SHFL.IDX P6, R14, R13, R12, R11 ;  /* 0x0000000c0d0e7389 */ /* 0x00006400000c000b */
[----:B01----:R-:W-:Y:S01]  /*21d60*/  ENDCOLLECTIVE ;  /* 0x000000000000791b */ /* 0x003fe20003800000 */
.L_x_6402:
        /* <DEDUP_REMOVED lines=13> */
.L_x_6403:
[----:B------:R-:W-:Y:S02]  /*21e40*/  IMAD.MOV.U32 R13, RZ, RZ, R9 ;  /* 0x000000ffff0d7224 */ /* 0x000fe400078e0009 */
[----:B------:R-:W-:Y:S01]  /*21e50*/  IMAD.MOV.U32 R12, RZ, RZ, 0x2 ;  /* 0x00000002ff0c7424 */ /* 0x000fe200078e00ff */
[----:B------:R-:W-:-:S13]  /*21e60*/  IADD3 R2, P0, R14, R0, RZ ;  /* 0x000000000e027210 */ /* 0x000fda0007f1e0ff */
[----:B------:R-:W-:Y:S05]  /*21e70*/  WARPSYNC.COLLECTIVE R15, `(.L_x_6404) ;  /* 0x000000000f087348 */ /* 0x000fea0003c00000 */
[----:B------:R0:W1:Y:S02]  /*21e80*/  SHFL.IDX P6, R14, R13, R12, R11 ;  /* 0x0000000c0d0e7389 */ /* 0x00006400000c000b */
[----:B01----:R-:W-:Y:S01]  /*21e90*/  ENDCOLLECTIVE ;  /* 0x000000000000791b */ /* 0x003fe20003800000 */
.L_x_6404:
        /* <DEDUP_REMOVED lines=13> */
.L_x_6405:
[----:B------:R-:W-:Y:S01]  /*21f70*/  IMAD.MOV.U32 R13, RZ, RZ, R9 ;  /* 0x000000ffff0d7224 */ /* 0x000fe200078e0009 */
[----:B------:R-:W-:Y:S02]  /*21f80*/  MOV R12, 0x3 ;  /* 0x00000003000c7802 */ /* 0x000fe40000000f00 */
[----:B------:R-:W-:-:S13]  /*21f90*/  IADD3 R2, P0, R14, R0, RZ ;  /* 0x000000000e027210 */ /* 0x000fda0007f1e0ff */
[----:B------:R-:W-:Y:S05]  /*21fa0*/  WARPSYNC.COLLECTIVE R15, `(.L_x_6406) ;  /* 0x000000000f087348 */ /* 0x000fea0003c00000 */
[----:B------:R0:W1:Y:S02]  /*21fb0*/  SHFL.IDX P6, R14, R13, R12, R11 ;  /* 0x0000000c0d0e7389 */ /* 0x00006400000c000b */
[----:B01----:R-:W-:Y:S01]  /*21fc0*/  ENDCOLLECTIVE ;  /* 0x000000000000791b */ /* 0x003fe20003800000 */
.L_x_6406:
        /* <DEDUP_REMOVED lines=13> */
.L_x_6407:
[----:B------:R-:W-:Y:S02]  /*220a0*/  IMAD.MOV.U32 R13, RZ, RZ, R9 ;  /* 0x000000ffff0d7224 */ /* 0x000fe400078e0009 */
[----:B------:R-:W-:Y:S01]  /*220b0*/  IMAD.MOV.U32 R12, RZ, RZ, 0x4 ;  /* 0x00000004ff0c7424 */ /* 0x000fe200078e00ff */
[----:B------:R-:W-:-:S13]  /*220c0*/  IADD3 R2, P0, R14, R0, RZ ;  /* 0x000000000e027210 */ /* 0x000fda0007f1e0ff */
[----:B------:R-:W-:Y:S05]  /*220d0*/  WARPSYNC.COLLECTIVE R15, `(.L_x_6408) ;  /* 0x000000000f087348 */ /* 0x000fea0003c00000 */
[----:B------:R0:W1:Y:S02]  /*220e0*/  SHFL.IDX P6, R14, R13, R12, R11 ;  /* 0x0000000c0d0e7389 */ /* 0x00006400000c000b */
[----:B01----:R-:W-:Y:S01]  /*220f0*/  ENDCOLLECTIVE ;  /* 0x000000000000791b */ /* 0x003fe20003800000 */
.L_x_6408:
        /* <DEDUP_REMOVED lines=13> */
.L_x_6409:
[----:B------:R-:W-:Y:S01]  /*221d0*/  MOV R13, R9 ;  /* 0x00000009000d7202 */ /* 0x000fe20000000f00 */
[----:B------:R-:W-:Y:S01]  /*221e0*/  IMAD.MOV.U32 R12, RZ, RZ, 0x5 ;  /* 0x00000005ff0c7424 */ /* 0x000fe200078e00ff */
[----:B------:R-:W-:-:S13]  /*221f0*/  IADD3 R2, P0, R14, R0, RZ ;  /* 0x000000000e027210 */ /* 0x000fda0007f1e0ff */
[----:B------:R-:W-:Y:S05]  /*22200*/  WARPSYNC.COLLECTIVE R15, `(.L_x_6410) ;  /* 0x000000000f087348 */ /* 0x000fea0003c00000 */
[----:B------:R0:W1:Y:S02]  /*22210*/  SHFL.IDX P6, R14, R13, R12, R11 ;  /* 0x0000000c0d0e7389 */ /* 0x00006400000c000b */
[----:B01----:R-:W-:Y:S01]  /*22220*/  ENDCOLLECTIVE ;  /* 0x000000000000791b */ /* 0x003fe20003800000 */
.L_x_6410:
        /* <DEDUP_REMOVED lines=13> */
.L_x_6411:
[----:B------:R-:W-:Y:S05]  /*22300*/  BRA `(.L_x_6412) ;  /* 0xffffff9800187947 */ /* 0x000fea000383ffff */
.L_x_6210:
        /* <DEDUP_REMOVED lines=8> */
.L_x_6414:
[----:B------:R-:W-:Y:S05]  /*22390*/  BSYNC B0 ;  /* 0x0000000000007941 */ /* 0x000fea0003800000 */
.L_x_6413:
        /* <DEDUP_REMOVED lines=9> */
.L_x_6415:
[----:B------:R-:W-:Y:S02]  /*22430*/  ULDC UR4, c[0x0][0xd3c] ;  /* 0x00034f0000047ab9 */ /* 0x000fe40000000800 */
[----:B------:R-:W-:-:S13]  /*22440*/  ISETP.GE.OR P1, PT, R5, UR4, !P0 ;  /* 0x0000000405007c0c */ /* 0x000fda000c726670 */
[----:B------:R-:W0:Y:S01]  /*22450*/  @!P1 LDC.64 R2, c[0x0][0xd80] ;  /* 0x00036000ff029b82 */ /* 0x000e220000000a00 */
[----:B------:R-:W-:Y:S01]  /*22460*/  MOV R11, RZ ;  /* 0x000000ff000b7202 */ /* 0x000fe20000000f00 */
        /* <DEDUP_REMOVED lines=14> */
.L_x_6416:
[----:B------:R-:W-:Y:S01]  /*22550*/  IMAD.MOV.U32 R12, RZ, RZ, 0x2 ;  /* 0x00000002ff0c7424 */ /* 0x000fe200078e00ff */
[----:B------:R-:W-:-:S05]  /*22560*/  SEL R6, R14, RZ, P1 ;  /* 0x000000ff0e067207 */ /* 0x000fca0000800000 */
[----:B------:R-:W-:-:S04]  /*22570*/  IMAD.IADD R6, R5, 0x1, R6 ;  /* 0x0000000105067824 */ /* 0x000fc800078e0206 */
[----:B------:R-:W-:-:S07]  /*22580*/  IMAD.MOV.U32 R13, RZ, RZ, R6 ;  /* 0x000000ffff0d7224 */ /* 0x000fce00078e0006 */
[----:B------:R-:W-:Y:S05]  /*22590*/  WARPSYNC.COLLECTIVE R15, `(.L_x_6417) ;  /* 0x000000000f087348 */ /* 0x000fea0003c00000 */
[----:B------:R0:W1:Y:S02]  /*225a0*/  SHFL.UP P6, R14, R13, R12, R11 ;  /* 0x0400000c0d0e7389 */ /* 0x00006400000c000b */
[----:B01----:R-:W-:Y:S01]  /*225b0*/  ENDCOLLECTIVE ;  /* 0x000000000000791b */ /* 0x003fe20003800000 */
.L_x_6417:
[----:B------:R-:W-:Y:S01]  /*225c0*/  IMAD.MOV.U32 R12, RZ, RZ, 0x4 ;  /* 0x00000004ff0c7424 */ /* 0x000fe200078e00ff */
[----:B------:R-:W-:-:S05]  /*225d0*/  SEL R7, R14, RZ, P2 ;  /* 0x000000ff0e077207 */ /* 0x000fca0001000000 */
[----:B------:R-:W-:-:S04]  /*225e0*/  IMAD.IADD R7, R6, 0x1, R7 ;  /* 0x0000000106077824 */ /* 0x000fc800078e0207 */
[----:B------:R-:W-:-:S07]  /*225f0*/  IMAD.MOV.U32 R13, RZ, RZ, R7 ;  /* 0x000000ffff0d7224 */ /* 0x000fce00078e0007 */
[----:B------:R-:W-:Y:S05]  /*22600*/  WARPSYNC.COLLECTIVE R15, `(.L_x_6418) ;  /* 0x000000000f087348 */ /* 0x000fea0003c00000 */
[----:B------:R0:W1:Y:S02]  /*22610*/  SHFL.UP P6, R14, R13, R12, R11 ;  /* 0x0400000c0d0e7389 */ /* 0x00006400000c000b */
[----:B01----:R-:W-:Y:S01]  /*22620*/  ENDCOLLECTIVE ;  /* 0x000000000000791b */ /* 0x003fe20003800000 */
.L_x_6418:
[----:B------:R-:W-:Y:S02]  /*22630*/  MOV R12, 0x8 ;  /* 0x00000008000c7802 */ /* 0x000fe40000000f00 */
[----:B------:R-:W-:-:S05]  /*22640*/  SEL R2, R14, RZ, P3 ;  /* 0x000000ff0e027207 */ /* 0x000fca0001800000 */
[----:B------:R-:W-:-:S04]  /*22650*/  IMAD.IADD R2, R7, 0x1, R2 ;  /* 0x0000000107027824 */ /* 0x000fc800078e0202 */
[----:B------:R-:W-:-:S07]  /*22660*/  IMAD.MOV.U32 R13, RZ, RZ, R2 ;  /* 0x000000ffff0d7224 */ /* 0x000fce00078e0002 */
[----:B------:R-:W-:Y:S05]  /*22670*/  WARPSYNC.COLLECTIVE R15, `(.L_x_6419) ;  /* 0x000000000f087348 */ /* 0x000fea0003c00000 */
[----:B------:R0:W1:Y:S02]  /*22680*/  SHFL.UP P6, R14, R13, R12, R11 ;  /* 0x0400000c0d0e7389 */ /* 0x00006400000c000b */
[----:B01----:R-:W-:Y:S01]  /*22690*/  ENDCOLLECTIVE ;  /* 0x000000000000791b */ /* 0x003fe20003800000 */
.L_x_6419:
[----:B------:R-:W-:Y:S01]  /*226a0*/  IMAD.MOV.U32 R12, RZ, RZ, 0x10 ;  /* 0x00000010ff0c7424 */ /* 0x000fe200078e00ff */
[----:B------:R-:W-:-:S05]  /*226b0*/  SEL R3, R14, RZ, P4 ;  /* 0x000000ff0e037207 */ /* 0x000fca0002000000 */
[----:B------:R-:W-:-:S04]  /*226c0*/  IMAD.IADD R3, R2, 0x1, R3 ;  /* 0x0000000102037824 */ /* 0x000fc800078e0203 */
[----:B------:R-:W-:-:S07]  /*226d0*/  IMAD.MOV.U32 R13, RZ, RZ, R3 ;  /* 0x000000ffff0d7224 */ /* 0x000fce00078e0003 */
[----:B------:R-:W-:Y:S05]  /*226e0*/  WARPSYNC.COLLECTIVE R15, `(.L_x_6420) ;  /* 0x000000000f087348 */ /* 0x000fea0003c00000 */
[----:B------:R0:W1:Y:S02]  /*226f0*/  SHFL.UP P6, R14, R13, R12, R11 ;  /* 0x0400000c0d0e7389 */ /* 0x00006400000c000b */
[----:B01----:R-:W-:Y:S01]  /*22700*/  ENDCOLLECTIVE ;  /* 0x000000000000791b */ /* 0x003fe20003800000 */
.L_x_6420:
        /* <DEDUP_REMOVED lines=8> */
.L_x_6421:
[----:B------:R-:W-:Y:S05]  /*22790*/  BRA `(.L_x_6422) ;  /* 0xffffff9800747947 */ /* 0x000fea000383ffff */
.L_x_6215:
[----:B------:R-:W-:Y:S01]  /*227a0*/  BSSY B0, `(.L_x_6423) ;  /* 0x0000008000007945 */ /* 0x000fe20003800000 */
[----:B-----5:R-:W-:Y:S01]  /*227b0*/  IMAD.MOV.U32 R13, RZ, RZ, R5 ;  /* 0x000000ffff0d7224 */ /* 0x020fe200078e0005 */
[----:B------:R-:W-:Y:S01]  /*227c0*/  MOV R12, 0x1 ;  /* 0x00000001000c7802 */ /* 0x000fe20000000f00 */
[----:B------:R-:W-:Y:S02]  /*227d0*/  IMAD.MOV.U32 R11, RZ, RZ, RZ ;  /* 0x000000ffff0b7224 */ /* 0x000fe400078e00ff */
[----:B------:R-:W-:-:S07]  /*227e0*/  IMAD.MOV.U32 R15, RZ, RZ, -0x1 ;  /* 0xffffffffff0f7424 */ /* 0x000fce00078e00ff */
[----:B01----:R-:W-:Y:S05]  /*227f0*/  WARPSYNC.COLLECTIVE R15, `(.L_x_6424) ;  /* 0x000000000f087348 */ /* 0x003fea0003c00000 */
[----:B------:R2:W3:Y:S02]  /*22800*/  SHFL.UP P6, R14, R13, R12, R11 ;  /* 0x0400000c0d0e7389 */ /* 0x0004e400000c000b */
[----:B0123--:R-:W-:Y:S01]  /*22810*/  ENDCOLLECTIVE ;  /* 0x000000000000791b */ /* 0x00ffe20003800000 */
.L_x_6424:
[----:B------:R-:W-:Y:S05]  /*22820*/  BSYNC B0 ;  /* 0x0000000000007941 */ /* 0x000fea0003800000 */
.L_x_6423:
        /* <DEDUP_REMOVED lines=8> */
.L_x_6425:
[----:B------:R-:W-:Y:S02]  /*228b0*/  MOV R12, 0x4 ;  /* 0x00000004000c7802 */ /* 0x000fe40000000f00 */
[----:B------:R-:W-:-:S05]  /*228c0*/  SEL R2, R14, RZ, P2 ;  /* 0x000000ff0e027207 */ /* 0x000fca0001000000 */
[----:B------:R-:W-:-:S04]  /*228d0*/  IMAD.IADD R2, R13, 0x1, R2 ;  /* 0x000000010d027824 */ /* 0x000fc800078e0202 */
[----:B------:R-:W-:-:S07]  /*228e0*/  IMAD.MOV.U32 R13, RZ, RZ, R2 ;  /* 0x000000ffff0d7224 */ /* 0x000fce00078e0002 */
[----:B------:R-:W-:Y:S05]  /*228f0*/  WARPSYNC.COLLECTIVE R15, `(.L_x_6426) ;  /* 0x000000000f087348 */ /* 0x000fea0003c00000 */
[----:B------:R0:W1:Y:S02]  /*22900*/  SHFL.UP P6, R14, R13, R12, R11 ;  /* 0x0400000c0d0e7389 */ /* 0x00006400000c000b */
[----:B01----:R-:W-:Y:S01]  /*22910*/  ENDCOLLECTIVE ;  /* 0x000000000000791b */ /* 0x003fe20003800000 */
.L_x_6426:
[----:B------:R-:W-:Y:S01]  /*22920*/  IMAD.MOV.U32 R12, RZ, RZ, 0x8 ;  /* 0x00000008ff0c7424 */ /* 0x000fe200078e00ff */
[----:B------:R-:W-:-:S05]  /*22930*/  SEL R3, R14, RZ, P3 ;  /* 0x000000ff0e037207 */ /* 0x000fca0001800000 */
[----:B------:R-:W-:-:S04]  /*22940*/  IMAD.IADD R3, R2, 0x1, R3 ;  /* 0x0000000102037824 */ /* 0x000fc800078e0203 */
[----:B------:R-:W-:-:S07]  /*22950*/  IMAD.MOV.U32 R13, RZ, RZ, R3 ;  /* 0x000000ffff0d7224 */ /* 0x000fce00078e0003 */
[----:B------:R-:W-:Y:S05]  /*22960*/  WARPSYNC.COLLECTIVE R15, `(.L_x_6427) ;  /* 0x000000000f087348 */ /* 0x000fea0003c00000 */
[----:B------:R0:W1:Y:S02]  /*22970*/  SHFL.UP P6, R14, R13, R12, R11 ;  /* 0x0400000c0d0e7389 */ /* 0x00006400000c000b */
[----:B01----:R-:W-:Y:S01]  /*22980*/  ENDCOLLECTIVE ;  /* 0x000000000000791b */ /* 0x003fe20003800000 */
.L_x_6427:
[----:B------:R-:W-:Y:S01]  /*22990*/  IMAD.MOV.U32 R12, RZ, RZ, 0x10 ;  /* 0x00000010ff0c7424 */ /* 0x000fe200078e00ff */
[----:B------:R-:W-:-:S05]  /*229a0*/  SEL R4, R14, RZ, P4 ;  /* 0x000000ff0e047207 */ /* 0x000fca0002000000 */
[----:B------:R-:W-:-:S04]  /*229b0*/  IMAD.IADD R4, R3, 0x1, R4 ;  /* 0x0000000103047824 */ /* 0x000fc800078e0204 */
[----:B------:R-:W-:-:S07]  /*229c0*/  IMAD.MOV.U32 R13, RZ, RZ, R4 ;  /* 0x000000ffff0d7224 */ /* 0x000fce00078e0004 */
[----:B------:R-:W-:Y:S05]  /*229d0*/  WARPSYNC.COLLECTIVE R15, `(.L_x_6428) ;  /* 0x000000000f087348 */ /* 0x000fea0003c00000 */
[----:B------:R0:W1:Y:S02]  /*229e0*/  SHFL.UP P6, R14, R13, R12, R11 ;  /* 0x0400000c0d0e7389 */ /* 0x00006400000c000b */
[----:B01----:R-:W-:Y:S01]  /*229f0*/  ENDCOLLECTIVE ;  /* 0x000000000000791b */ /* 0x003fe20003800000 */
.L_x_6428:
[----:B------:R-:W-:Y:S01]  /*22a00*/  MOV R12, 0x1f ;  /* 0x0000001f000c7802 */ /* 0x000fe20000000f00 */
[----:B------:R-:W-:Y:S01]  /*22a10*/  IMAD.MOV.U32 R11, RZ, RZ, 0x1f ;  /* 0x0000001fff0b7424 */ /* 0x000fe200078e00ff */
[----:B------:R-:W-:-:S05]  /*22a20*/  SEL R3, R14, RZ, P5 ;  /* 0x000000ff0e037207 */ /* 0x000fca0002800000 */
[----:B------:R-:W-:-:S04]  /*22a30*/  IMAD.IADD R2, R4, 0x1, R3 ;  /* 0x0000000104027824 */ /* 0x000fc800078e0203 */
[----:B------:R-:W-:-:S07]  /*22a40*/  IMAD.MOV.U32 R13, RZ, RZ, R2 ;  /* 0x000000ffff0d7224 */ /* 0x000fce00078e0002 */
[----:B------:R-:W-:Y:S05]  /*22a50*/  WARPSYNC.COLLECTIVE R15, `(.L_x_6429) ;  /* 0x000000000f087348 */ /* 0x000fea0003c00000 */
[----:B------:R0:W1:Y:S02]  /*22a60*/  SHFL.IDX P6, R14, R13, R12, R11 ;  /* 0x0000000c0d0e7389 */ /* 0x00006400000c000b */
[----:B01----:R-:W-:Y:S01]  /*22a70*/  ENDCOLLECTIVE ;  /* 0x000000000000791b */ /* 0x003fe20003800000 */
.L_x_6429:
[----:B------:R-:W-:Y:S05]  /*22a80*/  BRA `(.L_x_6430) ;  /* 0xffffff9800547947 */ /* 0x000fea000383ffff */
.L_x_6217:
[----:B------:R-:W-:Y:S01]  /*22a90*/  BSSY B0, `(.L_x_6431) ;  /* 0x0000006000007945 */ /* 0x000fe20003800000 */
[----:B------:R-:W-:Y:S01]  /*22aa0*/  PLOP3.LUT P6, PT, P6, PT, PT, 0x8, 0x0 ;  /* 0x000000000000781c */ /* 0x000fe200037ce170 */
[----:B------:R-:W-:-:S12]  /*22ab0*/  IMAD.MOV.U32 R15, RZ, RZ, -0x1 ;  /* 0xffffffffff0f7424 */ /* 0x000fd800078e00ff */
[----:B01----:R-:W-:Y:S05]  /*22ac0*/  WARPSYNC.COLLECTIVE R15, `(.L_x_6432) ;  /* 0x000000000f087348 */ /* 0x003fea0003c00000 */
[----:B------:R-:W-:Y:S01]  /*22ad0*/  VOTE.ANY R14, PT, P6 ;  /* 0x00000000000e7806 */ /* 0x000fe200030e0100 */
[----:B01----:R-:W-:Y:S06]  /*22ae0*/  ENDCOLLECTIVE ;  /* 0x000000000000791b */ /* 0x003fec0003800000 */
.L_x_6432:
[----:B------:R-:W-:Y:S05]  /*22af0*/  BSYNC B0 ;  /* 0x0000000000007941 */ /* 0x000fea0003800000 */
.L_x_6431:
        /* <DEDUP_REMOVED lines=9> */
.L_x_6433:
[----:B------:R-:W-:Y:S01]  /*22b90*/  IMAD.MOV.U32 R5, RZ, RZ, R14 ;  /* 0x000000ffff057224 */ /* 0x000fe200078e000e */
[----:B------:R-:W-:Y:S06]  /*22ba0*/  BRA `(.L_x_6434) ;  /* 0xffffff9800447947 */ /* 0x000fec000383ffff */
.L_x_6219:
[----:B------:R-:W-:Y:S01]  /*22bb0*/  BSSY B0, `(.L_x_6435) ;  /* 0x0000007000007945 */ /* 0x000fe20003800000 */
[----:B------:R-:W-:Y:S01]  /*22bc0*/  MOV R13, R2 ;  /* 0x00000002000d7202 */ /* 0x000fe20000000f00 */
[----:B------:R-:W-:Y:S02]  /*22bd0*/  IMAD.MOV.U32 R11, RZ, RZ, 0x1f ;  /* 0x0000001fff0b7424 */ /* 0x000fe400078e00ff */
[----:B------:R-:W-:-:S07]  /*22be0*/  IMAD.MOV.U32 R15, RZ, RZ, -0x1 ;  /* 0xffffffffff0f7424 */ /* 0x000fce00078e00ff */
[----:B0123--:R-:W-:Y:S05]  /*22bf0*/  WARPSYNC.COLLECTIVE R15, `(.L_x_6436) ;  /* 0x000000000f087348 */ /* 0x00ffea0003c00000 */
[----:B------:R4:W0:Y:S02]  /*22c00*/  SHFL.IDX P6, R14, R13, R12, R11 ;  /* 0x0000000c0d0e7389 */ /* 0x00082400000c000b */
[----:B01234-:R-:W-:Y:S01]  /*22c10*/  ENDCOLLECTIVE ;  /* 0x000000000000791b */ /* 0x01ffe20003800000 */
.L_x_6436:
[----:B------:R-:W-:Y:S05]  /*22c20*/  BSYNC B0 ;  /* 0x0000000000007941 */ /* 0x000fea0003800000 */
.L_x_6435:
[----:B------:R-:W-:Y:S05]  /*22c30*/  BRA `(.L_x_6218) ;  /* 0xffffff98003c7947 */ /* 0x000fea000383ffff */
.L_x_6223:
[----:B0-----:R0:W1:Y:S02]  /*22c40*/  SYNCS.PHASECHK.TRANS64.TRYWAIT P0, [R5+URZ+0x32420], R0 ;  /* 0x03242000050075a7 */ /* 0x001064000800017f */
[----:B-1----:R-:W-:Y:S05]  /*22c50*/  @!P0 NANOSLEEP.SYNCS 0x989680 ;  /* 0x009896800000895d */ /* 0x002fea0003900000 */
[----:B------:R-:W1:Y:S02]  /*22c60*/  @!P0 SYNCS.PHASECHK.TRANS64 P0, [R5+URZ+0x32420], R0 ;  /* 0x03242000050085a7 */ /* 0x000e64000800007f */
[----:B-1----:R-:W-:Y:S05]  /*22c70*/  @!P0 BRA `(.L_x_6223) ;  /* 0xfffffffc00f08947 */ /* 0x002fea000383ffff */
[----:B------:R-:W-:Y:S05]  /*22c80*/  BRA `(.L_x_6437) ;  /* 0xffffff9c00b47947 */ /* 0x000fea000383ffff */
.L_x_6224:
        /* <DEDUP_REMOVED lines=11> */
.L_x_6439:
[----:B------:R-:W-:Y:S05]  /*22d40*/  BSYNC B0 ;  /* 0x0000000000007941 */ /* 0x000fea0003800000 */
.L_x_6438:
[----:B------:R-:W-:Y:S05]  /*22d50*/  BRA `(.L_x_6440) ;  /* 0xffffff9c009c7947 */ /* 0x000fea000383ffff */
.L_x_6225:
[----:B------:R-:W-:Y:S01]  /*22d60*/  BSSY B0, `(.L_x_6441) ;  /* 0x0000006000007945 */ /* 0x000fe20003800000 */
[----:B------:R-:W-:-:S07]  /*22d70*/  IMAD.MOV.U32 R15, RZ, RZ, -0x1 ;  /* 0xffffffffff0f7424 */ /* 0x000fce00078e00ff */
[----:B0-234-:R-:W-:Y:S05]  /*22d80*/  WARPSYNC.COLLECTIVE R15, `(.L_x_6442) ;  /* 0x000000000f0c7348 */ /* 0x01dfea0003c00000 */
[----:B------:R-:W-:Y:S02]  /*22d90*/  ELECT P6, UR62, PT ;  /* 0x00000000003e782f */ /* 0x000fe400038c0000 */
[----:B------:R-:W-:Y:S01]  /*22da0*/  MOV R14, UR62 ;  /* 0x0000003e000e7c02 */ /* 0x000fe20008000f00 */
[----:B0-234-:R-:W-:Y:S10]  /*22db0*/  ENDCOLLECTIVE ;  /* 0x000000000000791b */ /* 0x01dff40003800000 */
.L_x_6442:
[----:B------:R-:W-:Y:S05]  /*22dc0*/  BSYNC B0 ;  /* 0x0000000000007941 */ /* 0x000fea0003800000 */
.L_x_6441:
[----:B------:R-:W-:Y:S05]  /*22dd0*/  BRA `(.L_x_6443) ;  /* 0xffffff9c00907947 */ /* 0x000fea000383ffff */
.L_x_6227:
[----:B0-----:R0:W1:Y:S02]  /*22de0*/  SYNCS.PHASECHK.TRANS64.TRYWAIT P1, [R3+URZ+0x32440], R2 ;  /* 0x03244002030075a7 */ /* 0x001064000802017f */
[----:B-1----:R-:W-:Y:S05]  /*22df0*/  @!P1 NANOSLEEP.SYNCS 0x989680 ;  /* 0x009896800000995d */ /* 0x002fea0003900000 */
[----:B------:R-:W1:Y:S02]  /*22e00*/  @!P1 SYNCS.PHASECHK.TRANS64 P1, [R3+URZ+0x32440], R2 ;  /* 0x03244002030095a7 */ /* 0x000e64000802007f */
[----:B-1----:R-:W-:Y:S05]  /*22e10*/  @!P1 BRA `(.L_x_6227) ;  /* 0xfffffffc00f09947 */ /* 0x002fea000383ffff */
[----:B------:R-:W-:Y:S05]  /*22e20*/  BRA `(.L_x_6444) ;  /* 0xffffff9c00b07947 */ /* 0x000fea000383ffff */
.L_x_6229:
[----:B-1----:R1:W0:Y:S02]  /*22e30*/  SYNCS.PHASECHK.TRANS64.TRYWAIT P1, [R25+URZ+0x32440], R0 ;  /* 0x03244000190075a7 */ /* 0x002224000802017f */
[----:B0-----:R-:W-:Y:S05]  /*22e40*/  @!P1 NANOSLEEP.SYNCS 0x989680 ;  /* 0x009896800000995d */ /* 0x001fea0003900000 */
[----:B------:R-:W0:Y:S02]  /*22e50*/  @!P1 SYNCS.PHASECHK.TRANS64 P1, [R25+URZ+0x32440], R0 ;  /* 0x03244000190095a7 */ /* 0x000e24000802007f */
[----:B0-----:R-:W-:Y:S05]  /*22e60*/  @!P1 BRA `(.L_x_6229) ;  /* 0xfffffffc00f09947 */ /* 0x001fea000383ffff */
[----:B------:R-:W-:Y:S05]  /*22e70*/  BRA `(.L_x_6445) ;  /* 0xffffff9c00bc7947 */ /* 0x000fea000383ffff */
.L_x_6231:
[----:B------:R0:W0:Y:S02]  /*22e80*/  SYNCS.PHASECHK.TRANS64.TRYWAIT P1, [R3+URZ+0x32460], R2 ;  /* 0x03246002030075a7 */ /* 0x000024000802017f */
[----:B0-----:R-:W-:Y:S05]  /*22e90*/  @!P1 NANOSLEEP.SYNCS 0x989680 ;  /* 0x009896800000995d */ /* 0x001fea0003900000 */
[----:B------:R-:W0:Y:S02]  /*22ea0*/  @!P1 SYNCS.PHASECHK.TRANS64 P1, [R3+URZ+0x32460], R2 ;  /* 0x03246002030095a7 */ /* 0x000e24000802007f */
[----:B0-----:R-:W-:Y:S05]  /*22eb0*/  @!P1 BRA `(.L_x_6231) ;  /* 0xfffffffc00f09947 */ /* 0x001fea000383ffff */
[----:B------:R-:W-:Y:S05]  /*22ec0*/  BRA `(.L_x_6446) ;  /* 0xffffff9c00b87947 */ /* 0x000fea000383ffff */
.L_x_6447:
        /* <DEDUP_REMOVED lines=11> */
.L_x_6468:


//--------------------- .nv.global.init           --------------------------
	.section	.nv.global.init,"aw",@progbits
.nv.global.init:
	.type		$str$23,@object
	.size		$str$23,($str$24 - $str$23)
$str$23:
        /*0000*/ 	.byte	0x28, 0x61, 0x64, 0x64, 0x72, 0x65, 0x73, 0x73, 0x20, 0x26, 0x20, 0x6d, 0x61, 0x73, 0x6b, 0x29
        /*0010*/ 	.byte	0x20, 0x3d, 0x3d, 0x20, 0x30, 0x00
	.type		$str$24,@object
	.size		$str$24,(__unnamed_4 - $str$24)
$str$24:
        /*0016*/ 	.byte	0x2f, 0x74, 0x6d, 0x70, 0x2f, 0x6f, 0x73, 0x73, 0x5f, 0x6b, 0x65, 0x72, 0x6e, 0x65, 0x6c, 0x73
        /*0026*/ 	.byte	0x5f, 0x73, 0x72, 0x63, 0x2f, 0x66, 0x6c, 0x61, 0x73, 0x68, 0x5f, 0x61, 0x74, 0x74, 0x65, 0x6e
        /*0036*/ 	.byte	0x74, 0x69, 0x6f, 0x6e, 0x2f, 0x63, 0x73, 0x72, 0x63, 0x2f, 0x63, 0x75, 0x74, 0x6c, 0x61, 0x73
        /*0046*/ 	.byte	0x73, 0x2f, 0x69, 0x6e, 0x63, 0x6c, 0x75, 0x64, 0x65, 0x2f, 0x63, 0x75, 0x74, 0x65, 0x2f, 0x70
        /*0056*/ 	.byte	0x6f, 0x69, 0x6e, 0x74, 0x65, 0x72, 0x5f, 0x66, 0x6c, 0x61, 0x67, 0x67, 0x65, 0x64, 0x2e, 0x68
        /*0066*/ 	.byte	0x70, 0x70, 0x00
	.type		__unnamed_4,@object
	.size		__unnamed_4,(__unnamed_5 - __unnamed_4)
__unnamed_4:
        /* <DEDUP_REMOVED lines=23> */
        /*01d9*/ 	.byte	0x3a, 0x43, 0x3c, 0x30, 0x3e, 0x3e, 0x3e, 0x3e, 0x3e, 0x20, 0x26, 0x5d, 0x00
	.type		__unnamed_5,@object
	.size		__unnamed_5,(__unnamed_7 - __unnamed_5)
__unnamed_5:
        /* <DEDUP_REMOVED lines=24> */
	.type		__unnamed_7,@object
	.size		__unnamed_7,(__unnamed_6 - __unnamed_7)
__unnamed_7:
        /* <DEDUP_REMOVED lines=24> */
	.type		__unnamed_6,@object
	.size		__unnamed_6,(__unnamed_1 - __unnamed_6)
__unnamed_6:
        /* <DEDUP_REMOVED lines=28> */
        /*06a6*/ 	.byte	0x34, 0x3e, 0x3e, 0x3e, 0x3e, 0x3e, 0x5d, 0x00
	.type		__unnamed_1,@object
	.size		__unnamed_1,(__unnamed_3 - __unnamed_1)
__unnamed_1:
        /* <DEDUP_REMOVED lines=28> */
        /*086e*/ 	.byte	0x34, 0x3e, 0x3e, 0x3e, 0x3e, 0x3e, 0x20, 0x26, 0x5d, 0x00
	.type		__unnamed_3,@object
	.size		__unnamed_3,(__unnamed_2 - __unnamed_3)
__unnamed_3:
        /* <DEDUP_REMOVED lines=29> */
	.type		__unnamed_2,@object
	.size		__unnamed_2,(.L_1 - __unnamed_2)
__unnamed_2:
        /* <DEDUP_REMOVED lines=29> */
.L_1:


//--------------------- .nv.shared._ZN7cutlass13device_kernelIN5flash11enable_sm90INS1_16FlashAttnFwdSm90INS1_25CollectiveMainloopFwdSm90ILi2EN4cute5tupleIJNS5_1CILi1EEES8_S8_EEENS6_IJNS7_ILi128EEENS7_ILi96EEENS7_ILi64EEEEEELi256ENS_6half_tEfNS_4arch4Sm90ELb0ELb0ELb0ELb0ELb1ELb0ELb0ELb1ELb0ELb1ELb0ELb0EEENS1_21CollectiveEpilogueFwdINS6_IJSA_NS7_ILi256EEESB_EEES9_SE_SG_Li256ELb0ELb1ELb0ELb0EEENS1_29StaticPersistentTileSchedulerILb0EEEEEEEEEvNT_6ParamsE --------------------------
	.section	.nv.shared._ZN7cutlass13device_kernelIN5flash11enable_sm90INS1_16FlashAttnFwdSm90INS1_25CollectiveMainloopFwdSm90ILi2EN4cute5tupleIJNS5_1CILi1EEES8_S8_EEENS6_IJNS7_ILi128EEENS7_ILi96EEENS7_ILi64EEEEEELi256ENS_6half_tEfNS_4arch4Sm90ELb0ELb0ELb0ELb0ELb1ELb0ELb0ELb1ELb0ELb1ELb0ELb0EEENS1_21CollectiveEpilogueFwdINS6_IJSA_NS7_ILi256EEESB_EEES9_SE_SG_Li256ELb0ELb1ELb0ELb0EEENS1_29StaticPersistentTileSchedulerILb0EEEEEEEEEvNT_6ParamsE,"aw",@nobits
	.sectionflags	@""
	.align	16
	.zero		1024


//--------------------- .nv.shared.reserved.0     --------------------------
	.section	.nv.shared.reserved.0,"aw",@nobits
	.weak		__nv_reservedSMEM_offset_0_alias
	.size		__nv_reservedSMEM_offset_0_alias, 0, 0
	.other		__nv_reservedSMEM_offset_0_alias,@"STO_CUDA_RESERVED_SHARED STV_DEFAULT"
__nv_reservedSMEM_offset_0_alias:
	.zero		0


//--------------------- .nv.global                --------------------------
	.section	.nv.global,"aw",@nobits
.nv.global:
	.type		_ZN75_INTERNAL_f9ca7171_39_flash_fwd_hdim64_256_fp16_paged_sm90_cu_93b96ec2_37654cute1_E,@object
	.size		_ZN75_INTERNAL_f9ca7171_39_flash_fwd_hdim64_256_fp16_paged_sm90_cu_93b96ec2_37654cute1_E,(_ZN75_INTERNAL_f9ca7171_39_flash_fwd_hdim64_256_fp16_paged_sm90_cu_93b96ec2_37654cuda3std3__45__cpo6cbeginE - _ZN75_INTERNAL_f9ca7171_39_flash_fwd_hdim64_256_fp16_paged_sm90_cu_93b96ec2_37654cute1_E)
_ZN75_INTERNAL_f9ca7171_39_flash_fwd_hdim64_256_fp16_paged_sm90_cu_93b96ec2_37654cute1_E:
	.zero		1
	.type		_ZN75_INTERNAL_f9ca7171_39_flash_fwd_hdim64_256_fp16_paged_sm90_cu_93b96ec2_37654cuda3std3__45__cpo6cbeginE,@object
	.size		_ZN75_INTERNAL_f9ca7171_39_flash_fwd_hdim64_256_fp16_paged_sm90_cu_93b96ec2_37654cuda3std3__45__cpo6cbeginE,(_ZN75_INTERNAL_f9ca7171_39_flash_fwd_hdim64_256_fp16_paged_sm90_cu_93b96ec2_37654cuda3std3__48in_placeE - _ZN75_INTERNAL_f9ca7171_39_flash_fwd_hdim64_256_fp16_paged_sm90_cu_93b96ec2_37654cuda3std3__45__cpo6cbeginE)
_ZN75_INTERNAL_f9ca7171_39_flash_fwd_hdim64_256_fp16_paged_sm90_cu_93b96ec2_37654cuda3std3__45__cpo6cbeginE:
	.zero		1
	.type		_ZN75_INTERNAL_f9ca7171_39_flash_fwd_hdim64_256_fp16_paged_sm90_cu_93b96ec2_37654cuda3std3__48in_placeE,@object
	.size		_ZN75_INTERNAL_f9ca7171_39_flash_fwd_hdim64_256_fp16_paged_sm90_cu_93b96ec2_37654cuda3std3__48in_placeE,(_ZN75_INTERNAL_f9ca7171_39_flash_fwd_hdim64_256_fp16_paged_sm90_cu_93b96ec2_37654cuda3std6ranges3__45__cpo9iter_moveE - _ZN75_INTERNAL_f9ca7171_39_flash_fwd_hdim64_256_fp16_paged_sm90_cu_93b96ec2_37654cuda3std3__48in_placeE)
_ZN75_INTERNAL_f9ca7171_39_flash_fwd_hdim64_256_fp16_paged_sm90_cu_93b96ec2_37654cuda3std3__48in_placeE:
	.zero		1
	.type		_ZN75_INTERNAL_f9ca7171_39_flash_fwd_hdim64_256_fp16_paged_sm90_cu_93b96ec2_37654cuda3std6ranges3__45__cpo9iter_moveE,@object
	.size		_ZN75_INTERNAL_f9ca7171_39_flash_fwd_hdim64_256_fp16_paged_sm90_cu_93b96ec2_37654cuda3std6ranges3__45__cpo9iter_moveE,(_ZN75_INTERNAL_f9ca7171_39_flash_fwd_hdim64_256_fp16_paged_sm90_cu_93b96ec2_37654cuda3std3__45__cpo5beginE - _ZN75_INTERNAL_f9ca7171_39_flash_fwd_hdim64_256_fp16_paged_sm90_cu_93b96ec2_37654cuda3std6ranges3__45__cpo9iter_moveE)
_ZN75_INTERNAL_f9ca7171_39_flash_fwd_hdim64_256_fp16_paged_sm90_cu_93b96ec2_37654cuda3std6ranges3__45__cpo9iter_moveE:
	.zero		1
	.type		_ZN75_INTERNAL_f9ca7171_39_flash_fwd_hdim64_256_fp16_paged_sm90_cu_93b96ec2_37654cuda3std3__45__cpo5beginE,@object
	.size		_ZN75_INTERNAL_f9ca7171_39_flash_fwd_hdim64_256_fp16_paged_sm90_cu_93b96ec2_37654cuda3std3__45__cpo5beginE,(_ZN75_INTERNAL_f9ca7171_39_flash_fwd_hdim64_256_fp16_paged_sm90_cu_93b96ec2_37654cuda3std3__477_GLOBAL__N__f9ca7171_39_flash_fwd_hdim64_256_fp16_paged_sm90_cu_93b96ec2_37656ignoreE - _ZN75_INTERNAL_f9ca7171_39_flash_fwd_hdim64_256_fp16_paged_sm90_cu_93b96ec2_37654cuda3std3__45__cpo5beginE)
_ZN75_INTERNAL_f9ca7171_39_flash_fwd_hdim64_256_fp16_paged_sm90_cu_93b96ec2_37654cuda3std3__45__cpo5beginE:
	.zero		1
	.type		_ZN75_INTERNAL_f9ca7171_39_flash_fwd_hdim64_256_fp16_paged_sm90_cu_93b96ec2_37654cuda3std3__477_GLOBAL__N__f9ca7171_39_flash_fwd_hdim64_256_fp16_paged_sm90_cu_93b96ec2_37656ignoreE,@object
	.size		_ZN75_INTERNAL_f9ca7171_39_flash_fwd_hdim64_256_fp16_paged_sm90_cu_93b96ec2_37654cuda3std3__477_GLOBAL__N__f9ca7171_39_flash_fwd_hdim64_256_fp16_paged_sm90_cu_93b96ec2_37656ignoreE,(_ZN75_INTERNAL_f9ca7171_39_flash_fwd_hdim64_256_fp16_paged_sm90_cu_93b96ec2_37654cute7productE - _ZN75_INTERNAL_f9ca7171_39_flash_fwd_hdim64_256_fp16_paged_sm90_cu_93b96ec2_37654cuda3std3__477_GLOBAL__N__f9ca7171_39_flash_fwd_hdim64_256_fp16_paged_sm90_cu_93b96ec2_37656ignoreE)
_ZN75_INTERNAL_f9ca7171_39_flash_fwd_hdim64_256_fp16_paged_sm90_cu_93b96ec2_37654cuda3std3__477_GLOBAL__N__f9ca7171_39_flash_fwd_hdim64_256_fp16_paged_sm90_cu_93b96ec2_37656ignoreE:
	.zero		1
	.type		_ZN75_INTERNAL_f9ca7171_39_flash_fwd_hdim64_256_fp16_paged_sm90_cu_93b96ec2_37654cute7productE,@object
	.size		_ZN75_INTERNAL_f9ca7171_39_flash_fwd_hdim64_256_fp16_paged_sm90_cu_93b96ec2_37654cute7productE,(_ZN75_INTERNAL_f9ca7171_39_flash_fwd_hdim64_256_fp16_paged_sm90_cu_93b96ec2_37654cuda3std3__45__cpo3endE - _ZN75_INTERNAL_f9ca7171_39_flash_fwd_hdim64_256_fp16_paged_sm90_cu_93b96ec2_37654cute7productE)
_ZN75_INTERNAL_f9ca7171_39_flash_fwd_hdim64_256_fp16_paged_sm90_cu_93b96ec2_37654cute7productE:
	.zero		1
	.type		_ZN75_INTERNAL_f9ca7171_39_flash_fwd_hdim64_256_fp16_paged_sm90_cu_93b96ec2_37654cuda3std3__45__cpo3endE,@object
	.size		_ZN75_INTERNAL_f9ca7171_39_flash_fwd_hdim64_256_fp16_paged_sm90_cu_93b96ec2_37654cuda3std3__45__cpo3endE,(_ZN75_INTERNAL_f9ca7171_39_flash_fwd_hdim64_256_fp16_paged_sm90_cu_93b96ec2_37654cuda3std3__419piecewise_constructE - _ZN75_INTERNAL_f9ca7171_39_flash_fwd_hdim64_256_fp16_paged_sm90_cu_93b96ec2_37654cuda3std3__45__cpo3endE)
_ZN75_INTERNAL_f9ca7171_39_flash_fwd_hdim64_256_fp16_paged_sm90_cu_93b96ec2_37654cuda3std3__45__cpo3endE:
	.zero		1
	.type		_ZN75_INTERNAL_f9ca7171_39_flash_fwd_hdim64_256_fp16_paged_sm90_cu_93b96ec2_37654cuda3std3__419piecewise_constructE,@object
	.size		_ZN75_INTERNAL_f9ca7171_39_flash_fwd_hdim64_256_fp16_paged_sm90_cu_93b96ec2_37654cuda3std3__419piecewise_constructE,(_ZN75_INTERNAL_f9ca7171_39_flash_fwd_hdim64_256_fp16_paged_sm90_cu_93b96ec2_37654cuda3std3__45__cpo4cendE - _ZN75_INTERNAL_f9ca7171_39_flash_fwd_hdim64_256_fp16_paged_sm90_cu_93b96ec2_37654cuda3std3__419piecewise_constructE)
_ZN75_INTERNAL_f9ca7171_39_flash_fwd_hdim64_256_fp16_paged_sm90_cu_93b96ec2_37654cuda3std3__419piecewise_constructE:
	.zero		1
	.type		_ZN75_INTERNAL_f9ca7171_39_flash_fwd_hdim64_256_fp16_paged_sm90_cu_93b96ec2_37654cuda3std3__45__cpo4cendE,@object
	.size		_ZN75_INTERNAL_f9ca7171_39_flash_fwd_hdim64_256_fp16_paged_sm90_cu_93b96ec2_37654cuda3std3__45__cpo4cendE,(_ZN75_INTERNAL_f9ca7171_39_flash_fwd_hdim64_256_fp16_paged_sm90_cu_93b96ec2_37654cuda3std6ranges3__45__cpo4swapE - _ZN75_INTERNAL_f9ca7171_39_flash_fwd_hdim64_256_fp16_paged_sm90_cu_93b96ec2_37654cuda3std3__45__cpo4cendE)
_ZN75_INTERNAL_f9ca7171_39_flash_fwd_hdim64_256_fp16_paged_sm90_cu_93b96ec2_37654cuda3std3__45__cpo4cendE:
	.zero		1
	.type		_ZN75_INTERNAL_f9ca7171_39_flash_fwd_hdim64_256_fp16_paged_sm90_cu_93b96ec2_37654cuda3std6ranges3__45__cpo4swapE,@object
	.size		_ZN75_INTERNAL_f9ca7171_39_flash_fwd_hdim64_256_fp16_paged_sm90_cu_93b96ec2_37654cuda3std6ranges3__45__cpo4swapE,(.L_14 - _ZN75_INTERNAL_f9ca7171_39_flash_fwd_hdim64_256_fp16_paged_sm90_cu_93b96ec2_37654cuda3std6ranges3__45__cpo4swapE)
_ZN75_INTERNAL_f9ca7171_39_flash_fwd_hdim64_256_fp16_paged_sm90_cu_93b96ec2_37654cuda3std6ranges3__45__cpo4swapE:
	.zero		1
.L_14:


//--------------------- .nv.shared._ZN7cutlass13device_kernelIN5flash11enable_sm90INS1_16FlashAttnFwdSm90INS1_25CollectiveMainloopFwdSm90ILi2EN4cute5tupleIJNS5_1CILi1EEES8_S8_EEENS6_IJNS7_ILi128EEENS7_ILi96EEENS7_ILi64EEEEEELi256ENS_6half_tEfNS_4arch4Sm90ELb0ELb0ELb0ELb0ELb1ELb0ELb1ELb1ELb0ELb1ELb0ELb0EEENS1_21CollectiveEpilogueFwdINS6_IJSA_NS7_ILi256EEESB_EEES9_SE_SG_Li256ELb0ELb1ELb0ELb0EEENS1_29StaticPersistentTileSchedulerILb0EEEEEEEEEvNT_6ParamsE --------------------------
	.section	.nv.shared._ZN7cutlass13device_kernelIN5flash11enable_sm90INS1_16FlashAttnFwdSm90INS1_25CollectiveMainloopFwdSm90ILi2EN4cute5tupleIJNS5_1CILi1EEES8_S8_EEENS6_IJNS7_ILi128EEENS7_ILi96EEENS7_ILi64EEEEEELi256ENS_6half_tEfNS_4arch4Sm90ELb0ELb0ELb0ELb0ELb1ELb0ELb1ELb1ELb0ELb1ELb0ELb0EEENS1_21CollectiveEpilogueFwdINS6_IJSA_NS7_ILi256EEESB_EEES9_SE_SG_Li256ELb0ELb1ELb0ELb0EEENS1_29StaticPersistentTileSchedulerILb0EEEEEEEEEvNT_6ParamsE,"aw",@nobits
	.sectionflags	@""
	.align	16
	.zero		1024


//--------------------- .nv.shared._ZN7cutlass13device_kernelIN5flash11enable_sm90INS1_16FlashAttnFwdSm90INS1_25CollectiveMainloopFwdSm90ILi2EN4cute5tupleIJNS5_1CILi1EEES8_S8_EEENS6_IJNS7_ILi128EEENS7_ILi96EEENS7_ILi64EEEEEELi256ENS_6half_tEfNS_4arch4Sm90ELb0ELb0ELb0ELb1ELb1ELb0ELb0ELb1ELb0ELb1ELb0ELb0EEENS1_21CollectiveEpilogueFwdINS6_IJSA_NS7_ILi256EEESB_EEES9_SE_SG_Li256ELb1ELb1ELb0ELb0EEENS1_36VarlenDynamicPersistentTileSchedulerILi128ELi96ELi256ELi128ELb0ELb1ELb1ELb0ELb1ELb1EEEEEEEEEvNT_6ParamsE --------------------------
	.section	.nv.shared._ZN7cutlass13device_kernelIN5flash11enable_sm90INS1_16FlashAttnFwdSm90INS1_25CollectiveMainloopFwdSm90ILi2EN4cute5tupleIJNS5_1CILi1EEES8_S8_EEENS6_IJNS7_ILi128EEENS7_ILi96EEENS7_ILi64EEEEEELi256ENS_6half_tEfNS_4arch4Sm90ELb0ELb0ELb0ELb1ELb1ELb0ELb0ELb1ELb0ELb1ELb0ELb0EEENS1_21CollectiveEpilogueFwdINS6_IJSA_NS7_ILi256EEESB_EEES9_SE_SG_Li256ELb1ELb1ELb0ELb0EEENS1_36VarlenDynamicPersistentTileSchedulerILi128ELi96ELi256ELi128ELb0ELb1ELb1ELb0ELb1ELb1EEEEEEEEEvNT_6ParamsE,"aw",@nobits
	.sectionflags	@""
	.align	16
	.zero		1024


//--------------------- .nv.shared._ZN7cutlass13device_kernelIN5flash11enable_sm90INS1_16FlashAttnFwdSm90INS1_25CollectiveMainloopFwdSm90ILi2EN4cute5tupleIJNS5_1CILi1EEES8_S8_EEENS6_IJNS7_ILi128EEENS7_ILi96EEENS7_ILi64EEEEEELi256ENS_6half_tEfNS_4arch4Sm90ELb0ELb0ELb0ELb1ELb1ELb1ELb0ELb1ELb0ELb1ELb0ELb0EEENS1_21CollectiveEpilogueFwdINS6_IJSA_NS7_ILi256EEESB_EEES9_SE_SG_Li256ELb1ELb1ELb0ELb0EEENS1_36VarlenDynamicPersistentTileSchedulerILi128ELi96ELi256ELi128ELb0ELb1ELb1ELb0ELb1ELb1EEEEEEEEEvNT_6ParamsE --------------------------
	.section	.nv.shared._ZN7cutlass13device_kernelIN5flash11enable_sm90INS1_16FlashAttnFwdSm90INS1_25CollectiveMainloopFwdSm90ILi2EN4cute5tupleIJNS5_1CILi1EEES8_S8_EEENS6_IJNS7_ILi128EEENS7_ILi96EEENS7_ILi64EEEEEELi256ENS_6half_tEfNS_4arch4Sm90ELb0ELb0ELb0ELb1ELb1ELb1ELb0ELb1ELb0ELb1ELb0ELb0EEENS1_21CollectiveEpilogueFwdINS6_IJSA_NS7_ILi256EEESB_EEES9_SE_SG_Li256ELb1ELb1ELb0ELb0EEENS1_36VarlenDynamicPersistentTileSchedulerILi128ELi96ELi256ELi128ELb0ELb1ELb1ELb0ELb1ELb1EEEEEEEEEvNT_6ParamsE,"aw",@nobits
	.sectionflags	@""
	.align	16
	.zero		1024


//--------------------- .nv.shared._ZN7cutlass13device_kernelIN5flash11enable_sm90INS1_16FlashAttnFwdSm90INS1_25CollectiveMainloopFwdSm90ILi2EN4cute5tupleIJNS5_1CILi1EEES8_S8_EEENS6_IJNS7_ILi128EEENS7_ILi96EEENS7_ILi64EEEEEELi256ENS_6half_tEfNS_4arch4Sm90ELb0ELb0ELb0ELb1ELb1ELb0ELb1ELb1ELb0ELb1ELb0ELb0EEENS1_21CollectiveEpilogueFwdINS6_IJSA_NS7_ILi256EEESB_EEES9_SE_SG_Li256ELb1ELb1ELb0ELb0EEENS1_36VarlenDynamicPersistentTileSchedulerILi128ELi96ELi256ELi128ELb0ELb1ELb1ELb0ELb1ELb1EEEEEEEEEvNT_6ParamsE --------------------------
	.section	.nv.shared._ZN7cutlass13device_kernelIN5flash11enable_sm90INS1_16FlashAttnFwdSm90INS1_25CollectiveMainloopFwdSm90ILi2EN4cute5tupleIJNS5_1CILi1EEES8_S8_EEENS6_IJNS7_ILi128EEENS7_ILi96EEENS7_ILi64EEEEEELi256ENS_6half_tEfNS_4arch4Sm90ELb0ELb0ELb0ELb1ELb1ELb0ELb1ELb1ELb0ELb1ELb0ELb0EEENS1_21CollectiveEpilogueFwdINS6_IJSA_NS7_ILi256EEESB_EEES9_SE_SG_Li256ELb1ELb1ELb0ELb0EEENS1_36VarlenDynamicPersistentTileSchedulerILi128ELi96ELi256ELi128ELb0ELb1ELb1ELb0ELb1ELb1EEEEEEEEEvNT_6ParamsE,"aw",@nobits
	.sectionflags	@""
	.align	16
	.zero		1024


//--------------------- .nv.shared._ZN7cutlass13device_kernelIN5flash11enable_sm90INS1_16FlashAttnFwdSm90INS1_25CollectiveMainloopFwdSm90ILi2EN4cute5tupleIJNS5_1CILi1EEES8_S8_EEENS6_IJNS7_ILi128EEENS7_ILi96EEENS7_ILi64EEEEEELi256ENS_6half_tEfNS_4arch4Sm90ELb0ELb0ELb0ELb1ELb1ELb1ELb1ELb1ELb0ELb1ELb0ELb0EEENS1_21CollectiveEpilogueFwdINS6_IJSA_NS7_ILi256EEESB_EEES9_SE_SG_Li256ELb1ELb1ELb0ELb0EEENS1_36VarlenDynamicPersistentTileSchedulerILi128ELi96ELi256ELi128ELb0ELb1ELb1ELb0ELb1ELb1EEEEEEEEEvNT_6ParamsE --------------------------
	.section	.nv.shared._ZN7cutlass13device_kernelIN5flash11enable_sm90INS1_16FlashAttnFwdSm90INS1_25CollectiveMainloopFwdSm90ILi2EN4cute5tupleIJNS5_1CILi1EEES8_S8_EEENS6_IJNS7_ILi128EEENS7_ILi96EEENS7_ILi64EEEEEELi256ENS_6half_tEfNS_4arch4Sm90ELb0ELb0ELb0ELb1ELb1ELb1ELb1ELb1ELb0ELb1ELb0ELb0EEENS1_21CollectiveEpilogueFwdINS6_IJSA_NS7_ILi256EEESB_EEES9_SE_SG_Li256ELb1ELb1ELb0ELb0EEENS1_36VarlenDynamicPersistentTileSchedulerILi128ELi96ELi256ELi128ELb0ELb1ELb1ELb0ELb1ELb1EEEEEEEEEvNT_6ParamsE,"aw",@nobits
	.sectionflags	@""
	.align	16
	.zero		1024


//--------------------- .nv.shared._ZN7cutlass13device_kernelIN5flash11enable_sm90INS1_16FlashAttnFwdSm90INS1_25CollectiveMainloopFwdSm90ILi2EN4cute5tupleIJNS5_1CILi1EEES8_S8_EEENS6_IJNS7_ILi128EEENS7_ILi96EEENS7_ILi64EEEEEELi256ENS_6half_tEfNS_4arch4Sm90ELb0ELb1ELb0ELb0ELb1ELb0ELb0ELb1ELb0ELb1ELb0ELb0EEENS1_21CollectiveEpilogueFwdINS6_IJSA_NS7_ILi256EEESB_EEES9_SE_SG_Li256ELb0ELb1ELb0ELb0EEENS1_30DynamicPersistentTileSchedulerILi256ELi128ELb0ELb1ELb1EEEEEEEEEvNT_6ParamsE --------------------------
	.section	.nv.shared._ZN7cutlass13device_kernelIN5flash11enable_sm90INS1_16FlashAttnFwdSm90INS1_25CollectiveMainloopFwdSm90ILi2EN4cute5tupleIJNS5_1CILi1EEES8_S8_EEENS6_IJNS7_ILi128EEENS7_ILi96EEENS7_ILi64EEEEEELi256ENS_6half_tEfNS_4arch4Sm90ELb0ELb1ELb0ELb0ELb1ELb0ELb0ELb1ELb0ELb1ELb0ELb0EEENS1_21CollectiveEpilogueFwdINS6_IJSA_NS7_ILi256EEESB_EEES9_SE_SG_Li256ELb0ELb1ELb0ELb0EEENS1_30DynamicPersistentTileSchedulerILi256ELi128ELb0ELb1ELb1EEEEEEEEEvNT_6ParamsE,"aw",@nobits
	.sectionflags	@""
	.align	16
	.zero		1024


//--------------------- .nv.shared._ZN7cutlass13device_kernelIN5flash11enable_sm90INS1_16FlashAttnFwdSm90INS1_25CollectiveMainloopFwdSm90ILi2EN4cute5tupleIJNS5_1CILi1EEES8_S8_EEENS6_IJNS7_ILi128EEENS7_ILi96EEENS7_ILi64EEEEEELi256ENS_6half_tEfNS_4arch4Sm90ELb0ELb1ELb0ELb0ELb1ELb0ELb1ELb1ELb0ELb1ELb0ELb0EEENS1_21CollectiveEpilogueFwdINS6_IJSA_NS7_ILi256EEESB_EEES9_SE_SG_Li256ELb0ELb1ELb0ELb0EEENS1_30DynamicPersistentTileSchedulerILi256ELi128ELb0ELb1ELb1EEEEEEEEEvNT_6ParamsE --------------------------
	.section	.nv.shared._ZN7cutlass13device_kernelIN5flash11enable_sm90INS1_16FlashAttnFwdSm90INS1_25CollectiveMainloopFwdSm90ILi2EN4cute5tupleIJNS5_1CILi1EEES8_S8_EEENS6_IJNS7_ILi128EEENS7_ILi96EEENS7_ILi64EEEEEELi256ENS_6half_tEfNS_4arch4Sm90ELb0ELb1ELb0ELb0ELb1ELb0ELb1ELb1ELb0ELb1ELb0ELb0EEENS1_21CollectiveEpilogueFwdINS6_IJSA_NS7_ILi256EEESB_EEES9_SE_SG_Li256ELb0ELb1ELb0ELb0EEENS1_30DynamicPersistentTileSchedulerILi256ELi128ELb0ELb1ELb1EEEEEEEEEvNT_6ParamsE,"aw",@nobits
	.sectionflags	@""
	.align	16
	.zero		1024


//--------------------- .nv.shared._ZN7cutlass13device_kernelIN5flash11enable_sm90INS1_16FlashAttnFwdSm90INS1_25CollectiveMainloopFwdSm90ILi2EN4cute5tupleIJNS5_1CILi1EEES8_S8_EEENS6_IJNS7_ILi128EEENS7_ILi96EEENS7_ILi64EEEEEELi256ENS_6half_tEfNS_4arch4Sm90ELb0ELb1ELb0ELb1ELb1ELb0ELb0ELb1ELb0ELb1ELb0ELb0EEENS1_21CollectiveEpilogueFwdINS6_IJSA_NS7_ILi256EEESB_EEES9_SE_SG_Li256ELb1ELb1ELb0ELb0EEENS1_36VarlenDynamicPersistentTileSchedulerILi128ELi96ELi256ELi128ELb0ELb1ELb1ELb1ELb0ELb1EEEEEEEEEvNT_6ParamsE --------------------------
	.section	.nv.shared._ZN7cutlass13device_kernelIN5flash11enable_sm90INS1_16FlashAttnFwdSm90INS1_25CollectiveMainloopFwdSm90ILi2EN4cute5tupleIJNS5_1CILi1EEES8_S8_EEENS6_IJNS7_ILi128EEENS7_ILi96EEENS7_ILi64EEEEEELi256ENS_6half_tEfNS_4arch4Sm90ELb0ELb1ELb0ELb1ELb1ELb0ELb0ELb1ELb0ELb1ELb0ELb0EEENS1_21CollectiveEpilogueFwdINS6_IJSA_NS7_ILi256EEESB_EEES9_SE_SG_Li256ELb1ELb1ELb0ELb0EEENS1_36VarlenDynamicPersistentTileSchedulerILi128ELi96ELi256ELi128ELb0ELb1ELb1ELb1ELb0ELb1EEEEEEEEEvNT_6ParamsE,"aw",@nobits
	.sectionflags	@""
	.align	16
	.zero		1024


//--------------------- .nv.shared._ZN7cutlass13device_kernelIN5flash11enable_sm90INS1_16FlashAttnFwdSm90INS1_25CollectiveMainloopFwdSm90ILi2EN4cute5tupleIJNS5_1CILi1EEES8_S8_EEENS6_IJNS7_ILi128EEENS7_ILi96EEENS7_ILi64EEEEEELi256ENS_6half_tEfNS_4arch4Sm90ELb0ELb1ELb0ELb1ELb1ELb1ELb0ELb1ELb0ELb1ELb0ELb0EEENS1_21CollectiveEpilogueFwdINS6_IJSA_NS7_ILi256EEESB_EEES9_SE_SG_Li256ELb1ELb1ELb0ELb0EEENS1_36VarlenDynamicPersistentTileSchedulerILi128ELi96ELi256ELi128ELb0ELb1ELb1ELb1ELb0ELb1EEEEEEEEEvNT_6ParamsE --------------------------
	.section	.nv.shared._ZN7cutlass13device_kernelIN5flash11enable_sm90INS1_16FlashAttnFwdSm90INS1_25CollectiveMainloopFwdSm90ILi2EN4cute5tupleIJNS5_1CILi1EEES8_S8_EEENS6_IJNS7_ILi128EEENS7_ILi96EEENS7_ILi64EEEEEELi256ENS_6half_tEfNS_4arch4Sm90ELb0ELb1ELb0ELb1ELb1ELb1ELb0ELb1ELb0ELb1ELb0ELb0EEENS1_21CollectiveEpilogueFwdINS6_IJSA_NS7_ILi256EEESB_EEES9_SE_SG_Li256ELb1ELb1ELb0ELb0EEENS1_36VarlenDynamicPersistentTileSchedulerILi128ELi96ELi256ELi128ELb0ELb1ELb1ELb1ELb0ELb1EEEEEEEEEvNT_6ParamsE,"aw",@nobits
	.sectionflags	@""
	.align	16
	.zero		1024


//--------------------- .nv.shared._ZN7cutlass13device_kernelIN5flash11enable_sm90INS1_16FlashAttnFwdSm90INS1_25CollectiveMainloopFwdSm90ILi2EN4cute5tupleIJNS5_1CILi1EEES8_S8_EEENS6_IJNS7_ILi128EEENS7_ILi96EEENS7_ILi64EEEEEELi256ENS_6half_tEfNS_4arch4Sm90ELb0ELb1ELb0ELb1ELb1ELb0ELb1ELb1ELb0ELb1ELb0ELb0EEENS1_21CollectiveEpilogueFwdINS6_IJSA_NS7_ILi256EEESB_EEES9_SE_SG_Li256ELb1ELb1ELb0ELb0EEENS1_36VarlenDynamicPersistentTileSchedulerILi128ELi96ELi256ELi128ELb0ELb1ELb1ELb1ELb0ELb1EEEEEEEEEvNT_6ParamsE --------------------------
	.section	.nv.shared._ZN7cutlass13device_kernelIN5flash11enable_sm90INS1_16FlashAttnFwdSm90INS1_25CollectiveMainloopFwdSm90ILi2EN4cute5tupleIJNS5_1CILi1EEES8_S8_EEENS6_IJNS7_ILi128EEENS7_ILi96EEENS7_ILi64EEEEEELi256ENS_6half_tEfNS_4arch4Sm90ELb0ELb1ELb0ELb1ELb1ELb0ELb1ELb1ELb0ELb1ELb0ELb0EEENS1_21CollectiveEpilogueFwdINS6_IJSA_NS7_ILi256EEESB_EEES9_SE_SG_Li256ELb1ELb1ELb0ELb0EEENS1_36VarlenDynamicPersistentTileSchedulerILi128ELi96ELi256ELi128ELb0ELb1ELb1ELb1ELb0ELb1EEEEEEEEEvNT_6ParamsE,"aw",@nobits
	.sectionflags	@""
	.align	16
	.zero		1024


//--------------------- .nv.shared._ZN7cutlass13device_kernelIN5flash11enable_sm90INS1_16FlashAttnFwdSm90INS1_25CollectiveMainloopFwdSm90ILi2EN4cute5tupleIJNS5_1CILi1EEES8_S8_EEENS6_IJNS7_ILi128EEENS7_ILi96EEENS7_ILi64EEEEEELi256ENS_6half_tEfNS_4arch4Sm90ELb0ELb1ELb0ELb1ELb1ELb1ELb1ELb1ELb0ELb1ELb0ELb0EEENS1_21CollectiveEpilogueFwdINS6_IJSA_NS7_ILi256EEESB_EEES9_SE_SG_Li256ELb1ELb1ELb0ELb0EEENS1_36VarlenDynamicPersistentTileSchedulerILi128ELi96ELi256ELi128ELb0ELb1ELb1ELb1ELb0ELb1EEEEEEEEEvNT_6ParamsE --------------------------
	.section	.nv.shared._ZN7cutlass13device_kernelIN5flash11enable_sm90INS1_16FlashAttnFwdSm90INS1_25CollectiveMainloopFwdSm90ILi2EN4cute5tupleIJNS5_1CILi1EEES8_S8_EEENS6_IJNS7_ILi128EEENS7_ILi96EEENS7_ILi64EEEEEELi256ENS_6half_tEfNS_4arch4Sm90ELb0ELb1ELb0ELb1ELb1ELb1ELb1ELb1ELb0ELb1ELb0ELb0EEENS1_21CollectiveEpilogueFwdINS6_IJSA_NS7_ILi256EEESB_EEES9_SE_SG_Li256ELb1ELb1ELb0ELb0EEENS1_36VarlenDynamicPersistentTileSchedulerILi128ELi96ELi256ELi128ELb0ELb1ELb1ELb1ELb0ELb1EEEEEEEEEvNT_6ParamsE,"aw",@nobits
	.sectionflags	@""
	.align	16
	.zero		1024


//--------------------- .nv.shared._ZN7cutlass13device_kernelIN5flash11enable_sm90INS1_16FlashAttnFwdSm90INS1_25CollectiveMainloopFwdSm90ILi2EN4cute5tupleIJNS5_1CILi1EEES8_S8_EEENS6_IJNS7_ILi128EEENS7_ILi96EEENS7_ILi64EEEEEELi256ENS_6half_tEfNS_4arch4Sm90ELb1ELb0ELb0ELb0ELb1ELb0ELb0ELb1ELb0ELb1ELb0ELb0EEENS1_21CollectiveEpilogueFwdINS6_IJSA_NS7_ILi256EEESB_EEES9_SE_SG_Li256ELb0ELb1ELb0ELb0EEENS1_30DynamicPersistentTileSchedulerILi256ELi128ELb0ELb1ELb1EEEEEEEEEvNT_6ParamsE --------------------------
	.section	.nv.shared._ZN7cutlass13device_kernelIN5flash11enable_sm90INS1_16FlashAttnFwdSm90INS1_25CollectiveMainloopFwdSm90ILi2EN4cute5tupleIJNS5_1CILi1EEES8_S8_EEENS6_IJNS7_ILi128EEENS7_ILi96EEENS7_ILi64EEEEEELi256ENS_6half_tEfNS_4arch4Sm90ELb1ELb0ELb0ELb0ELb1ELb0ELb0ELb1ELb0ELb1ELb0ELb0EEENS1_21CollectiveEpilogueFwdINS6_IJSA_NS7_ILi256EEESB_EEES9_SE_SG_Li256ELb0ELb1ELb0ELb0EEENS1_30DynamicPersistentTileSchedulerILi256ELi128ELb0ELb1ELb1EEEEEEEEEvNT_6ParamsE,"aw",@nobits
	.sectionflags	@""
	.align	16
	.zero		1024


//--------------------- .nv.shared._ZN7cutlass13device_kernelIN5flash11enable_sm90INS1_16FlashAttnFwdSm90INS1_25CollectiveMainloopFwdSm90ILi2EN4cute5tupleIJNS5_1CILi1EEES8_S8_EEENS6_IJNS7_ILi128EEENS7_ILi96EEENS7_ILi64EEEEEELi256ENS_6half_tEfNS_4arch4Sm90ELb1ELb0ELb0ELb0ELb1ELb0ELb1ELb1ELb0ELb1ELb0ELb0EEENS1_21CollectiveEpilogueFwdINS6_IJSA_NS7_ILi256EEESB_EEES9_SE_SG_Li256ELb0ELb1ELb0ELb0EEENS1_30DynamicPersistentTileSchedulerILi256ELi128ELb0ELb1ELb1EEEEEEEEEvNT_6ParamsE --------------------------
	.section	.nv.shared._ZN7cutlass13device_kernelIN5flash11enable_sm90INS1_16FlashAttnFwdSm90INS1_25CollectiveMainloopFwdSm90ILi2EN4cute5tupleIJNS5_1CILi1EEES8_S8_EEENS6_IJNS7_ILi128EEENS7_ILi96EEENS7_ILi64EEEEEELi256ENS_6half_tEfNS_4arch4Sm90ELb1ELb0ELb0ELb0ELb1ELb0ELb1ELb1ELb0ELb1ELb0ELb0EEENS1_21CollectiveEpilogueFwdINS6_IJSA_NS7_ILi256EEESB_EEES9_SE_SG_Li256ELb0ELb1ELb0ELb0EEENS1_30DynamicPersistentTileSchedulerILi256ELi128ELb0ELb1ELb1EEEEEEEEEvNT_6ParamsE,"aw",@nobits
	.sectionflags	@""
	.align	16
	.zero		1024


//--------------------- .nv.shared._ZN7cutlass13device_kernelIN5flash11enable_sm90INS1_16FlashAttnFwdSm90INS1_25CollectiveMainloopFwdSm90ILi2EN4cute5tupleIJNS5_1CILi1EEES8_S8_EEENS6_IJNS7_ILi128EEENS7_ILi96EEENS7_ILi64EEEEEELi256ENS_6half_tEfNS_4arch4Sm90ELb1ELb0ELb0ELb1ELb1ELb0ELb0ELb1ELb0ELb1ELb0ELb0EEENS1_21CollectiveEpilogueFwdINS6_IJSA_NS7_ILi256EEESB_EEES9_SE_SG_Li256ELb1ELb1ELb0ELb0EEENS1_36VarlenDynamicPersistentTileSchedulerILi128ELi96ELi256ELi128ELb0ELb1ELb1ELb1ELb1ELb1EEEEEEEEEvNT_6ParamsE --------------------------
	.section	.nv.shared._ZN7cutlass13device_kernelIN5flash11enable_sm90INS1_16FlashAttnFwdSm90INS1_25CollectiveMainloopFwdSm90ILi2EN4cute5tupleIJNS5_1CILi1EEES8_S8_EEENS6_IJNS7_ILi128EEENS7_ILi96EEENS7_ILi64EEEEEELi256ENS_6half_tEfNS_4arch4Sm90ELb1ELb0ELb0ELb1ELb1ELb0ELb0ELb1ELb0ELb1ELb0ELb0EEENS1_21CollectiveEpilogueFwdINS6_IJSA_NS7_ILi256EEESB_EEES9_SE_SG_Li256ELb1ELb1ELb0ELb0EEENS1_36VarlenDynamicPersistentTileSchedulerILi128ELi96ELi256ELi128ELb0ELb1ELb1ELb1ELb1ELb1EEEEEEEEEvNT_6ParamsE,"aw",@nobits
	.sectionflags	@""
	.align	16
	.zero		1024


//--------------------- .nv.shared._ZN7cutlass13device_kernelIN5flash11enable_sm90INS1_16FlashAttnFwdSm90INS1_25CollectiveMainloopFwdSm90ILi2EN4cute5tupleIJNS5_1CILi1EEES8_S8_EEENS6_IJNS7_ILi128EEENS7_ILi96EEENS7_ILi64EEEEEELi256ENS_6half_tEfNS_4arch4Sm90ELb1ELb0ELb0ELb1ELb1ELb1ELb0ELb1ELb0ELb1ELb0ELb0EEENS1_21CollectiveEpilogueFwdINS6_IJSA_NS7_ILi256EEESB_EEES9_SE_SG_Li256ELb1ELb1ELb0ELb0EEENS1_36VarlenDynamicPersistentTileSchedulerILi128ELi96ELi256ELi128ELb0ELb1ELb1ELb1ELb1ELb1EEEEEEEEEvNT_6ParamsE --------------------------
	.section	.nv.shared._ZN7cutlass13device_kernelIN5flash11enable_sm90INS1_16FlashAttnFwdSm90INS1_25CollectiveMainloopFwdSm90ILi2EN4cute5tupleIJNS5_1CILi1EEES8_S8_EEENS6_IJNS7_ILi128EEENS7_ILi96EEENS7_ILi64EEEEEELi256ENS_6half_tEfNS_4arch4Sm90ELb1ELb0ELb0ELb1ELb1ELb1ELb0ELb1ELb0ELb1ELb0ELb0EEENS1_21CollectiveEpilogueFwdINS6_IJSA_NS7_ILi256EEESB_EEES9_SE_SG_Li256ELb1ELb1ELb0ELb0EEENS1_36VarlenDynamicPersistentTileSchedulerILi128ELi96ELi256ELi128ELb0ELb1ELb1ELb1ELb1ELb1EEEEEEEEEvNT_6ParamsE,"aw",@nobits
	.sectionflags	@""
	.align	16
	.zero		1024


//--------------------- .nv.shared._ZN7cutlass13device_kernelIN5flash11enable_sm90INS1_16FlashAttnFwdSm90INS1_25CollectiveMainloopFwdSm90ILi2EN4cute5tupleIJNS5_1CILi1EEES8_S8_EEENS6_IJNS7_ILi128EEENS7_ILi96EEENS7_ILi64EEEEEELi256ENS_6half_tEfNS_4arch4Sm90ELb1ELb0ELb0ELb1ELb1ELb0ELb1ELb1ELb0ELb1ELb0ELb0EEENS1_21CollectiveEpilogueFwdINS6_IJSA_NS7_ILi256EEESB_EEES9_SE_SG_Li256ELb1ELb1ELb0ELb0EEENS1_36VarlenDynamicPersistentTileSchedulerILi128ELi96ELi256ELi128ELb0ELb1ELb1ELb1ELb1ELb1EEEEEEEEEvNT_6ParamsE --------------------------
	.section	.nv.shared._ZN7cutlass13device_kernelIN5flash11enable_sm90INS1_16FlashAttnFwdSm90INS1_25CollectiveMainloopFwdSm90ILi2EN4cute5tupleIJNS5_1CILi1EEES8_S8_EEENS6_IJNS7_ILi128EEENS7_ILi96EEENS7_ILi64EEEEEELi256ENS_6half_tEfNS_4arch4Sm90ELb1ELb0ELb0ELb1ELb1ELb0ELb1ELb1ELb0ELb1ELb0ELb0EEENS1_21CollectiveEpilogueFwdINS6_IJSA_NS7_ILi256EEESB_EEES9_SE_SG_Li256ELb1ELb1ELb0ELb0EEENS1_36VarlenDynamicPersistentTileSchedulerILi128ELi96ELi256ELi128ELb0ELb1ELb1ELb1ELb1ELb1EEEEEEEEEvNT_6ParamsE,"aw",@nobits
	.sectionflags	@""
	.align	16
	.zero		1024


//--------------------- .nv.shared._ZN7cutlass13device_kernelIN5flash11enable_sm90INS1_16FlashAttnFwdSm90INS1_25CollectiveMainloopFwdSm90ILi2EN4cute5tupleIJNS5_1CILi1EEES8_S8_EEENS6_IJNS7_ILi128EEENS7_ILi96EEENS7_ILi64EEEEEELi256ENS_6half_tEfNS_4arch4Sm90ELb1ELb0ELb0ELb1ELb1ELb1ELb1ELb1ELb0ELb1ELb0ELb0EEENS1_21CollectiveEpilogueFwdINS6_IJSA_NS7_ILi256EEESB_EEES9_SE_SG_Li256ELb1ELb1ELb0ELb0EEENS1_36VarlenDynamicPersistentTileSchedulerILi128ELi96ELi256ELi128ELb0ELb1ELb1ELb1ELb1ELb1EEEEEEEEEvNT_6ParamsE --------------------------
	.section	.nv.shared._ZN7cutlass13device_kernelIN5flash11enable_sm90INS1_16FlashAttnFwdSm90INS1_25CollectiveMainloopFwdSm90ILi2EN4cute5tupleIJNS5_1CILi1EEES8_S8_EEENS6_IJNS7_ILi128EEENS7_ILi96EEENS7_ILi64EEEEEELi256ENS_6half_tEfNS_4arch4Sm90ELb1ELb0ELb0ELb1ELb1ELb1ELb1ELb1ELb0ELb1ELb0ELb0EEENS1_21CollectiveEpilogueFwdINS6_IJSA_NS7_ILi256EEESB_EEES9_SE_SG_Li256ELb1ELb1ELb0ELb0EEENS1_36VarlenDynamicPersistentTileSchedulerILi128ELi96ELi256ELi128ELb0ELb1ELb1ELb1ELb1ELb1EEEEEEEEEvNT_6ParamsE,"aw",@nobits
	.sectionflags	@""
	.align	16
	.zero		1024


//--------------------- .nv.constant0._ZN7cutlass13device_kernelIN5flash11enable_sm90INS1_16FlashAttnFwdSm90INS1_25CollectiveMainloopFwdSm90ILi2EN4cute5tupleIJNS5_1CILi1EEES8_S8_EEENS6_IJNS7_ILi128EEENS7_ILi96EEENS7_ILi64EEEEEELi256ENS_6half_tEfNS_4arch4Sm90ELb0ELb0ELb0ELb0ELb1ELb0ELb0ELb1ELb0ELb1ELb0ELb0EEENS1_21CollectiveEpilogueFwdINS6_IJSA_NS7_ILi256EEESB_EEES9_SE_SG_Li256ELb0ELb1ELb0ELb0EEENS1_29StaticPersistentTileSchedulerILb0EEEEEEEEEvNT_6ParamsE --------------------------
	.section	.nv.constant0._ZN7cutlass13device_kernelIN5flash11enable_sm90INS1_16FlashAttnFwdSm90INS1_25CollectiveMainloopFwdSm90ILi2EN4cute5tupleIJNS5_1CILi1EEES8_S8_EEENS6_IJNS7_ILi128EEENS7_ILi96EEENS7_ILi64EEEEEELi256ENS_6half_tEfNS_4arch4Sm90ELb0ELb0ELb0ELb0ELb1ELb0ELb0ELb1ELb0ELb1ELb0ELb0EEENS1_21CollectiveEpilogueFwdINS6_IJSA_NS7_ILi256EEESB_EEES9_SE_SG_Li256ELb0ELb1ELb0ELb0EEENS1_29StaticPersistentTileSchedulerILb0EEEEEEEEEvNT_6ParamsE,"a",@progbits
	.sectionflags	@""
	.align	4
.nv.constant0._ZN7cutlass13device_kernelIN5flash11enable_sm90INS1_16FlashAttnFwdSm90INS1_25CollectiveMainloopFwdSm90ILi2EN4cute5tupleIJNS5_1CILi1EEES8_S8_EEENS6_IJNS7_ILi128EEENS7_ILi96EEENS7_ILi64EEEEEELi256ENS_6half_tEfNS_4arch4Sm90ELb0ELb0ELb0ELb0ELb1ELb0ELb0ELb1ELb0ELb1ELb0ELb0EEENS1_21CollectiveEpilogueFwdINS6_IJSA_NS7_ILi256EEESB_EEES9_SE_SG_Li256ELb0ELb1ELb0ELb0EEENS1_29StaticPersistentTileSchedulerILb0EEEEEEEEEvNT_6ParamsE:
	.zero		3200


//--------------------- .nv.constant0._ZN7cutlass13device_kernelIN5flash11enable_sm90INS1_16FlashAttnFwdSm90INS1_25CollectiveMainloopFwdSm90ILi2EN4cute5tupleIJNS5_1CILi1EEES8_S8_EEENS6_IJNS7_ILi128EEENS7_ILi96EEENS7_ILi64EEEEEELi256ENS_6half_tEfNS_4arch4Sm90ELb0ELb0ELb0ELb0ELb1ELb0ELb1ELb1ELb0ELb1ELb0ELb0EEENS1_21CollectiveEpilogueFwdINS6_IJSA_NS7_ILi256EEESB_EEES9_SE_SG_Li256ELb0ELb1ELb0ELb0EEENS1_29StaticPersistentTileSchedulerILb0EEEEEEEEEvNT_6ParamsE --------------------------
	.section	.nv.constant0._ZN7cutlass13device_kernelIN5flash11enable_sm90INS1_16FlashAttnFwdSm90INS1_25CollectiveMainloopFwdSm90ILi2EN4cute5tupleIJNS5_1CILi1EEES8_S8_EEENS6_IJNS7_ILi128EEENS7_ILi96EEENS7_ILi64EEEEEELi256ENS_6half_tEfNS_4arch4Sm90ELb0ELb0ELb0ELb0ELb1ELb0ELb1ELb1ELb0ELb1ELb0ELb0EEENS1_21CollectiveEpilogueFwdINS6_IJSA_NS7_ILi256EEESB_EEES9_SE_SG_Li256ELb0ELb1ELb0ELb0EEENS1_29StaticPersistentTileSchedulerILb0EEEEEEEEEvNT_6ParamsE,"a",@progbits
	.sectionflags	@""
	.align	4
.nv.constant0._ZN7cutlass13device_kernelIN5flash11enable_sm90INS1_16FlashAttnFwdSm90INS1_25CollectiveMainloopFwdSm90ILi2EN4cute5tupleIJNS5_1CILi1EEES8_S8_EEENS6_IJNS7_ILi128EEENS7_ILi96EEENS7_ILi64EEEEEELi256ENS_6half_tEfNS_4arch4Sm90ELb0ELb0ELb0ELb0ELb1ELb0ELb1ELb1ELb0ELb1ELb0ELb0EEENS1_21CollectiveEpilogueFwdINS6_IJSA_NS7_ILi256EEESB_EEES9_SE_SG_Li256ELb0ELb1ELb0ELb0EEENS1_29StaticPersistentTileSchedulerILb0EEEEEEEEEvNT_6ParamsE:
	.zero		3456


//--------------------- .nv.constant0._ZN7cutlass13device_kernelIN5flash11enable_sm90INS1_16FlashAttnFwdSm90INS1_25CollectiveMainloopFwdSm90ILi2EN4cute5tupleIJNS5_1CILi1EEES8_S8_EEENS6_IJNS7_ILi128EEENS7_ILi96EEENS7_ILi64EEEEEELi256ENS_6half_tEfNS_4arch4Sm90ELb0ELb0ELb0ELb1ELb1ELb0ELb0ELb1ELb0ELb1ELb0ELb0EEENS1_21CollectiveEpilogueFwdINS6_IJSA_NS7_ILi256EEESB_EEES9_SE_SG_Li256ELb1ELb1ELb0ELb0EEENS1_36VarlenDynamicPersistentTileSchedulerILi128ELi96ELi256ELi128ELb0ELb1ELb1ELb0ELb1ELb1EEEEEEEEEvNT_6ParamsE --------------------------
	.section	.nv.constant0._ZN7cutlass13device_kernelIN5flash11enable_sm90INS1_16FlashAttnFwdSm90INS1_25CollectiveMainloopFwdSm90ILi2EN4cute5tupleIJNS5_1CILi1EEES8_S8_EEENS6_IJNS7_ILi128EEENS7_ILi96EEENS7_ILi64EEEEEELi256ENS_6half_tEfNS_4arch4Sm90ELb0ELb0ELb0ELb1ELb1ELb0ELb0ELb1ELb0ELb1ELb0ELb0EEENS1_21CollectiveEpilogueFwdINS6_IJSA_NS7_ILi256EEESB_EEES9_SE_SG_Li256ELb1ELb1ELb0ELb0EEENS1_36VarlenDynamicPersistentTileSchedulerILi128ELi96ELi256ELi128ELb0ELb1ELb1ELb0ELb1ELb1EEEEEEEEEvNT_6ParamsE,"a",@progbits
	.sectionflags	@""
	.align	4
.nv.constant0._ZN7cutlass13device_kernelIN5flash11enable_sm90INS1_16FlashAttnFwdSm90INS1_25CollectiveMainloopFwdSm90ILi2EN4cute5tupleIJNS5_1CILi1EEES8_S8_EEENS6_IJNS7_ILi128EEENS7_ILi96EEENS7_ILi64EEEEEELi256ENS_6half_tEfNS_4arch4Sm90ELb0ELb0ELb0ELb1ELb1ELb0ELb0ELb1ELb0ELb1ELb0ELb0EEENS1_21CollectiveEpilogueFwdINS6_IJSA_NS7_ILi256EEESB_EEES9_SE_SG_Li256ELb1ELb1ELb0ELb0EEENS1_36VarlenDynamicPersistentTileSchedulerILi128ELi96ELi256ELi128ELb0ELb1ELb1ELb0ELb1ELb1EEEEEEEEEvNT_6ParamsE:
	.zero		3328


//--------------------- .nv.constant0._ZN7cutlass13device_kernelIN5flash11enable_sm90INS1_16FlashAttnFwdSm90INS1_25CollectiveMainloopFwdSm90ILi2EN4cute5tupleIJNS5_1CILi1EEES8_S8_EEENS6_IJNS7_ILi128EEENS7_ILi96EEENS7_ILi64EEEEEELi256ENS_6half_tEfNS_4arch4Sm90ELb0ELb0ELb0ELb1ELb1ELb1ELb0ELb1ELb0ELb1ELb0ELb0EEENS1_21CollectiveEpilogueFwdINS6_IJSA_NS7_ILi256EEESB_EEES9_SE_SG_Li256ELb1ELb1ELb0ELb0EEENS1_36VarlenDynamicPersistentTileSchedulerILi128ELi96ELi256ELi128ELb0ELb1ELb1ELb0ELb1ELb1EEEEEEEEEvNT_6ParamsE --------------------------
	.section	.nv.constant0._ZN7cutlass13device_kernelIN5flash11enable_sm90INS1_16FlashAttnFwdSm90INS1_25CollectiveMainloopFwdSm90ILi2EN4cute5tupleIJNS5_1CILi1EEES8_S8_EEENS6_IJNS7_ILi128EEENS7_ILi96EEENS7_ILi64EEEEEELi256ENS_6half_tEfNS_4arch4Sm90ELb0ELb0ELb0ELb1ELb1ELb1ELb0ELb1ELb0ELb1ELb0ELb0EEENS1_21CollectiveEpilogueFwdINS6_IJSA_NS7_ILi256EEESB_EEES9_SE_SG_Li256ELb1ELb1ELb0ELb0EEENS1_36VarlenDynamicPersistentTileSchedulerILi128ELi96ELi256ELi128ELb0ELb1ELb1ELb0ELb1ELb1EEEEEEEEEvNT_6ParamsE,"a",@progbits
	.sectionflags	@""
	.align	4
.nv.constant0._ZN7cutlass13device_kernelIN5flash11enable_sm90INS1_16FlashAttnFwdSm90INS1_25CollectiveMainloopFwdSm90ILi2EN4cute5tupleIJNS5_1CILi1EEES8_S8_EEENS6_IJNS7_ILi128EEENS7_ILi96EEENS7_ILi64EEEEEELi256ENS_6half_tEfNS_4arch4Sm90ELb0ELb0ELb0ELb1ELb1ELb1ELb0ELb1ELb0ELb1ELb0ELb0EEENS1_21CollectiveEpilogueFwdINS6_IJSA_NS7_ILi256EEESB_EEES9_SE_SG_Li256ELb1ELb1ELb0ELb0EEENS1_36VarlenDynamicPersistentTileSchedulerILi128ELi96ELi256ELi128ELb0ELb1ELb1ELb0ELb1ELb1EEEEEEEEEvNT_6ParamsE:
	.zero		3328


//--------------------- .nv.constant0._ZN7cutlass13device_kernelIN5flash11enable_sm90INS1_16FlashAttnFwdSm90INS1_25CollectiveMainloopFwdSm90ILi2EN4cute5tupleIJNS5_1CILi1EEES8_S8_EEENS6_IJNS7_ILi128EEENS7_ILi96EEENS7_ILi64EEEEEELi256ENS_6half_tEfNS_4arch4Sm90ELb0ELb0ELb0ELb1ELb1ELb0ELb1ELb1ELb0ELb1ELb0ELb0EEENS1_21CollectiveEpilogueFwdINS6_IJSA_NS7_ILi256EEESB_EEES9_SE_SG_Li256ELb1ELb1ELb0ELb0EEENS1_36VarlenDynamicPersistentTileSchedulerILi128ELi96ELi256ELi128ELb0ELb1ELb1ELb0ELb1ELb1EEEEEEEEEvNT_6ParamsE --------------------------
	.section	.nv.constant0._ZN7cutlass13device_kernelIN5flash11enable_sm90INS1_16FlashAttnFwdSm90INS1_25CollectiveMainloopFwdSm90ILi2EN4cute5tupleIJNS5_1CILi1EEES8_S8_EEENS6_IJNS7_ILi128EEENS7_ILi96EEENS7_ILi64EEEEEELi256ENS_6half_tEfNS_4arch4Sm90ELb0ELb0ELb0ELb1ELb1ELb0ELb1ELb1ELb0ELb1ELb0ELb0EEENS1_21CollectiveEpilogueFwdINS6_IJSA_NS7_ILi256EEESB_EEES9_SE_SG_Li256ELb1ELb1ELb0ELb0EEENS1_36VarlenDynamicPersistentTileSchedulerILi128ELi96ELi256ELi128ELb0ELb1ELb1ELb0ELb1ELb1EEEEEEEEEvNT_6ParamsE,"a",@progbits
	.sectionflags	@""
	.align	4
.nv.constant0._ZN7cutlass13device_kernelIN5flash11enable_sm90INS1_16FlashAttnFwdSm90INS1_25CollectiveMainloopFwdSm90ILi2EN4cute5tupleIJNS5_1CILi1EEES8_S8_EEENS6_IJNS7_ILi128EEENS7_ILi96EEENS7_ILi64EEEEEELi256ENS_6half_tEfNS_4arch4Sm90ELb0ELb0ELb0ELb1ELb1ELb0ELb1ELb1ELb0ELb1ELb0ELb0EEENS1_21CollectiveEpilogueFwdINS6_IJSA_NS7_ILi256EEESB_EEES9_SE_SG_Li256ELb1ELb1ELb0ELb0EEENS1_36VarlenDynamicPersistentTileSchedulerILi128ELi96ELi256ELi128ELb0ELb1ELb1ELb0ELb1ELb1EEEEEEEEEvNT_6ParamsE:
	.zero		3584


//--------------------- .nv.constant0._ZN7cutlass13device_kernelIN5flash11enable_sm90INS1_16FlashAttnFwdSm90INS1_25CollectiveMainloopFwdSm90ILi2EN4cute5tupleIJNS5_1CILi1EEES8_S8_EEENS6_IJNS7_ILi128EEENS7_ILi96EEENS7_ILi64EEEEEELi256ENS_6half_tEfNS_4arch4Sm90ELb0ELb0ELb0ELb1ELb1ELb1ELb1ELb1ELb0ELb1ELb0ELb0EEENS1_21CollectiveEpilogueFwdINS6_IJSA_NS7_ILi256EEESB_EEES9_SE_SG_Li256ELb1ELb1ELb0ELb0EEENS1_36VarlenDynamicPersistentTileSchedulerILi128ELi96ELi256ELi128ELb0ELb1ELb1ELb0ELb1ELb1EEEEEEEEEvNT_6ParamsE --------------------------
	.section	.nv.constant0._ZN7cutlass13device_kernelIN5flash11enable_sm90INS1_16FlashAttnFwdSm90INS1_25CollectiveMainloopFwdSm90ILi2EN4cute5tupleIJNS5_1CILi1EEES8_S8_EEENS6_IJNS7_ILi128EEENS7_ILi96EEENS7_ILi64EEEEEELi256ENS_6half_tEfNS_4arch4Sm90ELb0ELb0ELb0ELb1ELb1ELb1ELb1ELb1ELb0ELb1ELb0ELb0EEENS1_21CollectiveEpilogueFwdINS6_IJSA_NS7_ILi256EEESB_EEES9_SE_SG_Li256ELb1ELb1ELb0ELb0EEENS1_36VarlenDynamicPersistentTileSchedulerILi128ELi96ELi256ELi128ELb0ELb1ELb1ELb0ELb1ELb1EEEEEEEEEvNT_6ParamsE,"a",@progbits
	.sectionflags	@""
	.align	4
.nv.constant0._ZN7cutlass13device_kernelIN5flash11enable_sm90INS1_16FlashAttnFwdSm90INS1_25CollectiveMainloopFwdSm90ILi2EN4cute5tupleIJNS5_1CILi1EEES8_S8_EEENS6_IJNS7_ILi128EEENS7_ILi96EEENS7_ILi64EEEEEELi256ENS_6half_tEfNS_4arch4Sm90ELb0ELb0ELb0ELb1ELb1ELb1ELb1ELb1ELb0ELb1ELb0ELb0EEENS1_21CollectiveEpilogueFwdINS6_IJSA_NS7_ILi256EEESB_EEES9_SE_SG_Li256ELb1ELb1ELb0ELb0EEENS1_36VarlenDynamicPersistentTileSchedulerILi128ELi96ELi256ELi128ELb0ELb1ELb1ELb0ELb1ELb1EEEEEEEEEvNT_6ParamsE:
	.zero		3584


//--------------------- .nv.constant0._ZN7cutlass13device_kernelIN5flash11enable_sm90INS1_16FlashAttnFwdSm90INS1_25CollectiveMainloopFwdSm90ILi2EN4cute5tupleIJNS5_1CILi1EEES8_S8_EEENS6_IJNS7_ILi128EEENS7_ILi96EEENS7_ILi64EEEEEELi256ENS_6half_tEfNS_4arch4Sm90ELb0ELb1ELb0ELb0ELb1ELb0ELb0ELb1ELb0ELb1ELb0ELb0EEENS1_21CollectiveEpilogueFwdINS6_IJSA_NS7_ILi256EEESB_EEES9_SE_SG_Li256ELb0ELb1ELb0ELb0EEENS1_30DynamicPersistentTileSchedulerILi256ELi128ELb0ELb1ELb1EEEEEEEEEvNT_6ParamsE --------------------------
	.section	.nv.constant0._ZN7cutlass13device_kernelIN5flash11enable_sm90INS1_16FlashAttnFwdSm90INS1_25CollectiveMainloopFwdSm90ILi2EN4cute5tupleIJNS5_1CILi1EEES8_S8_EEENS6_IJNS7_ILi128EEENS7_ILi96EEENS7_ILi64EEEEEELi256ENS_6half_tEfNS_4arch4Sm90ELb0ELb1ELb0ELb0ELb1ELb0ELb0ELb1ELb0ELb1ELb0ELb0EEENS1_21CollectiveEpilogueFwdINS6_IJSA_NS7_ILi256EEESB_EEES9_SE_SG_Li256ELb0ELb1ELb0ELb0EEENS1_30DynamicPersistentTileSchedulerILi256ELi128ELb0ELb1ELb1EEEEEEEEEvNT_6ParamsE,"a",@progbits
	.sectionflags	@""
	.align	4
.nv.constant0._ZN7cutlass13device_kernelIN5flash11enable_sm90INS1_16FlashAttnFwdSm90INS1_25CollectiveMainloopFwdSm90ILi2EN4cute5tupleIJNS5_1CILi1EEES8_S8_EEENS6_IJNS7_ILi128EEENS7_ILi96EEENS7_ILi64EEEEEELi256ENS_6half_tEfNS_4arch4Sm90ELb0ELb1ELb0ELb0ELb1ELb0ELb0ELb1ELb0ELb1ELb0ELb0EEENS1_21CollectiveEpilogueFwdINS6_IJSA_NS7_ILi256EEESB_EEES9_SE_SG_Li256ELb0ELb1ELb0ELb0EEENS1_30DynamicPersistentTileSchedulerILi256ELi128ELb0ELb1ELb1EEEEEEEEEvNT_6ParamsE:
	.zero		3328


//--------------------- .nv.constant0._ZN7cutlass13device_kernelIN5flash11enable_sm90INS1_16FlashAttnFwdSm90INS1_25CollectiveMainloopFwdSm90ILi2EN4cute5tupleIJNS5_1CILi1EEES8_S8_EEENS6_IJNS7_ILi128EEENS7_ILi96EEENS7_ILi64EEEEEELi256ENS_6half_tEfNS_4arch4Sm90ELb0ELb1ELb0ELb0ELb1ELb0ELb1ELb1ELb0ELb1ELb0ELb0EEENS1_21CollectiveEpilogueFwdINS6_IJSA_NS7_ILi256EEESB_EEES9_SE_SG_Li256ELb0ELb1ELb0ELb0EEENS1_30DynamicPersistentTileSchedulerILi256ELi128ELb0ELb1ELb1EEEEEEEEEvNT_6ParamsE --------------------------
	.section	.nv.constant0._ZN7cutlass13device_kernelIN5flash11enable_sm90INS1_16FlashAttnFwdSm90INS1_25CollectiveMainloopFwdSm90ILi2EN4cute5tupleIJNS5_1CILi1EEES8_S8_EEENS6_IJNS7_ILi128EEENS7_ILi96EEENS7_ILi64EEEEEELi256ENS_6half_tEfNS_4arch4Sm90ELb0ELb1ELb0ELb0ELb1ELb0ELb1ELb1ELb0ELb1ELb0ELb0EEENS1_21CollectiveEpilogueFwdINS6_IJSA_NS7_ILi256EEESB_EEES9_SE_SG_Li256ELb0ELb1ELb0ELb0EEENS1_30DynamicPersistentTileSchedulerILi256ELi128ELb0ELb1ELb1EEEEEEEEEvNT_6ParamsE,"a",@progbits
	.sectionflags	@""
	.align	4
.nv.constant0._ZN7cutlass13device_kernelIN5flash11enable_sm90INS1_16FlashAttnFwdSm90INS1_25CollectiveMainloopFwdSm90ILi2EN4cute5tupleIJNS5_1CILi1EEES8_S8_EEENS6_IJNS7_ILi128EEENS7_ILi96EEENS7_ILi64EEEEEELi256ENS_6half_tEfNS_4arch4Sm90ELb0ELb1ELb0ELb0ELb1ELb0ELb1ELb1ELb0ELb1ELb0ELb0EEENS1_21CollectiveEpilogueFwdINS6_IJSA_NS7_ILi256EEESB_EEES9_SE_SG_Li256ELb0ELb1ELb0ELb0EEENS1_30DynamicPersistentTileSchedulerILi256ELi128ELb0ELb1ELb1EEEEEEEEEvNT_6ParamsE:
	.zero		3584


//--------------------- .nv.constant0._ZN7cutlass13device_kernelIN5flash11enable_sm90INS1_16FlashAttnFwdSm90INS1_25CollectiveMainloopFwdSm90ILi2EN4cute5tupleIJNS5_1CILi1EEES8_S8_EEENS6_IJNS7_ILi128EEENS7_ILi96EEENS7_ILi64EEEEEELi256ENS_6half_tEfNS_4arch4Sm90ELb0ELb1ELb0ELb1ELb1ELb0ELb0ELb1ELb0ELb1ELb0ELb0EEENS1_21CollectiveEpilogueFwdINS6_IJSA_NS7_ILi256EEESB_EEES9_SE_SG_Li256ELb1ELb1ELb0ELb0EEENS1_36VarlenDynamicPersistentTileSchedulerILi128ELi96ELi256ELi128ELb0ELb1ELb1ELb1ELb0ELb1EEEEEEEEEvNT_6ParamsE --------------------------
	.section	.nv.constant0._ZN7cutlass13device_kernelIN5flash11enable_sm90INS1_16FlashAttnFwdSm90INS1_25CollectiveMainloopFwdSm90ILi2EN4cute5tupleIJNS5_1CILi1EEES8_S8_EEENS6_IJNS7_ILi128EEENS7_ILi96EEENS7_ILi64EEEEEELi256ENS_6half_tEfNS_4arch4Sm90ELb0ELb1ELb0ELb1ELb1ELb0ELb0ELb1ELb0ELb1ELb0ELb0EEENS1_21CollectiveEpilogueFwdINS6_IJSA_NS7_ILi256EEESB_EEES9_SE_SG_Li256ELb1ELb1ELb0ELb0EEENS1_36VarlenDynamicPersistentTileSchedulerILi128ELi96ELi256ELi128ELb0ELb1ELb1ELb1ELb0ELb1EEEEEEEEEvNT_6ParamsE,"a",@progbits
	.sectionflags	@""
	.align	4
.nv.constant0._ZN7cutlass13device_kernelIN5flash11enable_sm90INS1_16FlashAttnFwdSm90INS1_25CollectiveMainloopFwdSm90ILi2EN4cute5tupleIJNS5_1CILi1EEES8_S8_EEENS6_IJNS7_ILi128EEENS7_ILi96EEENS7_ILi64EEEEEELi256ENS_6half_tEfNS_4arch4Sm90ELb0ELb1ELb0ELb1ELb1ELb0ELb0ELb1ELb0ELb1ELb0ELb0EEENS1_21CollectiveEpilogueFwdINS6_IJSA_NS7_ILi256EEESB_EEES9_SE_SG_Li256ELb1ELb1ELb0ELb0EEENS1_36VarlenDynamicPersistentTileSchedulerILi128ELi96ELi256ELi128ELb0ELb1ELb1ELb1ELb0ELb1EEEEEEEEEvNT_6ParamsE:
	.zero		3328


//--------------------- .nv.constant0._ZN7cutlass13device_kernelIN5flash11enable_sm90INS1_16FlashAttnFwdSm90INS1_25CollectiveMainloopFwdSm90ILi2EN4cute5tupleIJNS5_1CILi1EEES8_S8_EEENS6_IJNS7_ILi128EEENS7_ILi96EEENS7_ILi64EEEEEELi256ENS_6half_tEfNS_4arch4Sm90ELb0ELb1ELb0ELb1ELb1ELb1ELb0ELb1ELb0ELb1ELb0ELb0EEENS1_21CollectiveEpilogueFwdINS6_IJSA_NS7_ILi256EEESB_EEES9_SE_SG_Li256ELb1ELb1ELb0ELb0EEENS1_36VarlenDynamicPersistentTileSchedulerILi128ELi96ELi256ELi128ELb0ELb1ELb1ELb1ELb0ELb1EEEEEEEEEvNT_6ParamsE --------------------------
	.section	.nv.constant0._ZN7cutlass13device_kernelIN5flash11enable_sm90INS1_16FlashAttnFwdSm90INS1_25CollectiveMainloopFwdSm90ILi2EN4cute5tupleIJNS5_1CILi1EEES8_S8_EEENS6_IJNS7_ILi128EEENS7_ILi96EEENS7_ILi64EEEEEELi256ENS_6half_tEfNS_4arch4Sm90ELb0ELb1ELb0ELb1ELb1ELb1ELb0ELb1ELb0ELb1ELb0ELb0EEENS1_21CollectiveEpilogueFwdINS6_IJSA_NS7_ILi256EEESB_EEES9_SE_SG_Li256ELb1ELb1ELb0ELb0EEENS1_36VarlenDynamicPersistentTileSchedulerILi128ELi96ELi256ELi128ELb0ELb1ELb1ELb1ELb0ELb1EEEEEEEEEvNT_6ParamsE,"a",@progbits
	.sectionflags	@""
	.align	4
.nv.constant0._ZN7cutlass13device_kernelIN5flash11enable_sm90INS1_16FlashAttnFwdSm90INS1_25CollectiveMainloopFwdSm90ILi2EN4cute5tupleIJNS5_1CILi1EEES8_S8_EEENS6_IJNS7_ILi128EEENS7_ILi96EEENS7_ILi64EEEEEELi256ENS_6half_tEfNS_4arch4Sm90ELb0ELb1ELb0ELb1ELb1ELb1ELb0ELb1ELb0ELb1ELb0ELb0EEENS1_21CollectiveEpilogueFwdINS6_IJSA_NS7_ILi256EEESB_EEES9_SE_SG_Li256ELb1ELb1ELb0ELb0EEENS1_36VarlenDynamicPersistentTileSchedulerILi128ELi96ELi256ELi128ELb0ELb1ELb1ELb1ELb0ELb1EEEEEEEEEvNT_6ParamsE:
	.zero		3328


//--------------------- .nv.constant0._ZN7cutlass13device_kernelIN5flash11enable_sm90INS1_16FlashAttnFwdSm90INS1_25CollectiveMainloopFwdSm90ILi2EN4cute5tupleIJNS5_1CILi1EEES8_S8_EEENS6_IJNS7_ILi128EEENS7_ILi96EEENS7_ILi64EEEEEELi256ENS_6half_tEfNS_4arch4Sm90ELb0ELb1ELb0ELb1ELb1ELb0ELb1ELb1ELb0ELb1ELb0ELb0EEENS1_21CollectiveEpilogueFwdINS6_IJSA_NS7_ILi256EEESB_EEES9_SE_SG_Li256ELb1ELb1ELb0ELb0EEENS1_36VarlenDynamicPersistentTileSchedulerILi128ELi96ELi256ELi128ELb0ELb1ELb1ELb1ELb0ELb1EEEEEEEEEvNT_6ParamsE --------------------------
	.section	.nv.constant0._ZN7cutlass13device_kernelIN5flash11enable_sm90INS1_16FlashAttnFwdSm90INS1_25CollectiveMainloopFwdSm90ILi2EN4cute5tupleIJNS5_1CILi1EEES8_S8_EEENS6_IJNS7_ILi128EEENS7_ILi96EEENS7_ILi64EEEEEELi256ENS_6half_tEfNS_4arch4Sm90ELb0ELb1ELb0ELb1ELb1ELb0ELb1ELb1ELb0ELb1ELb0ELb0EEENS1_21CollectiveEpilogueFwdINS6_IJSA_NS7_ILi256EEESB_EEES9_SE_SG_Li256ELb1ELb1ELb0ELb0EEENS1_36VarlenDynamicPersistentTileSchedulerILi128ELi96ELi256ELi128ELb0ELb1ELb1ELb1ELb0ELb1EEEEEEEEEvNT_6ParamsE,"a",@progbits
	.sectionflags	@""
	.align	4
.nv.constant0._ZN7cutlass13device_kernelIN5flash11enable_sm90INS1_16FlashAttnFwdSm90INS1_25CollectiveMainloopFwdSm90ILi2EN4cute5tupleIJNS5_1CILi1EEES8_S8_EEENS6_IJNS7_ILi128EEENS7_ILi96EEENS7_ILi64EEEEEELi256ENS_6half_tEfNS_4arch4Sm90ELb0ELb1ELb0ELb1ELb1ELb0ELb1ELb1ELb0ELb1ELb0ELb0EEENS1_21CollectiveEpilogueFwdINS6_IJSA_NS7_ILi256EEESB_EEES9_SE_SG_Li256ELb1ELb1ELb0ELb0EEENS1_36VarlenDynamicPersistentTileSchedulerILi128ELi96ELi256ELi128ELb0ELb1ELb1ELb1ELb0ELb1EEEEEEEEEvNT_6ParamsE:
	.zero		3584


//--------------------- .nv.constant0._ZN7cutlass13device_kernelIN5flash11enable_sm90INS1_16FlashAttnFwdSm90INS1_25CollectiveMainloopFwdSm90ILi2EN4cute5tupleIJNS5_1CILi1EEES8_S8_EEENS6_IJNS7_ILi128EEENS7_ILi96EEENS7_ILi64EEEEEELi256ENS_6half_tEfNS_4arch4Sm90ELb0ELb1ELb0ELb1ELb1ELb1ELb1ELb1ELb0ELb1ELb0ELb0EEENS1_21CollectiveEpilogueFwdINS6_IJSA_NS7_ILi256EEESB_EEES9_SE_SG_Li256ELb1ELb1ELb0ELb0EEENS1_36VarlenDynamicPersistentTileSchedulerILi128ELi96ELi256ELi128ELb0ELb1ELb1ELb1ELb0ELb1EEEEEEEEEvNT_6ParamsE --------------------------
	.section	.nv.constant0._ZN7cutlass13device_kernelIN5flash11enable_sm90INS1_16FlashAttnFwdSm90INS1_25CollectiveMainloopFwdSm90ILi2EN4cute5tupleIJNS5_1CILi1EEES8_S8_EEENS6_IJNS7_ILi128EEENS7_ILi96EEENS7_ILi64EEEEEELi256ENS_6half_tEfNS_4arch4Sm90ELb0ELb1ELb0ELb1ELb1ELb1ELb1ELb1ELb0ELb1ELb0ELb0EEENS1_21CollectiveEpilogueFwdINS6_IJSA_NS7_ILi256EEESB_EEES9_SE_SG_Li256ELb1ELb1ELb0ELb0EEENS1_36VarlenDynamicPersistentTileSchedulerILi128ELi96ELi256ELi128ELb0ELb1ELb1ELb1ELb0ELb1EEEEEEEEEvNT_6ParamsE,"a",@progbits
	.sectionflags	@""
	.align	4
.nv.constant0._ZN7cutlass13device_kernelIN5flash11enable_sm90INS1_16FlashAttnFwdSm90INS1_25CollectiveMainloopFwdSm90ILi2EN4cute5tupleIJNS5_1CILi1EEES8_S8_EEENS6_IJNS7_ILi128EEENS7_ILi96EEENS7_ILi64EEEEEELi256ENS_6half_tEfNS_4arch4Sm90ELb0ELb1ELb0ELb1ELb1ELb1ELb1ELb1ELb0ELb1ELb0ELb0EEENS1_21CollectiveEpilogueFwdINS6_IJSA_NS7_ILi256EEESB_EEES9_SE_SG_Li256ELb1ELb1ELb0ELb0EEENS1_36VarlenDynamicPersistentTileSchedulerILi128ELi96ELi256ELi128ELb0ELb1ELb1ELb1ELb0ELb1EEEEEEEEEvNT_6ParamsE:
	.zero		3584


//--------------------- .nv.constant0._ZN7cutlass13device_kernelIN5flash11enable_sm90INS1_16FlashAttnFwdSm90INS1_25CollectiveMainloopFwdSm90ILi2EN4cute5tupleIJNS5_1CILi1EEES8_S8_EEENS6_IJNS7_ILi128EEENS7_ILi96EEENS7_ILi64EEEEEELi256ENS_6half_tEfNS_4arch4Sm90ELb1ELb0ELb0ELb0ELb1ELb0ELb0ELb1ELb0ELb1ELb0ELb0EEENS1_21CollectiveEpilogueFwdINS6_IJSA_NS7_ILi256EEESB_EEES9_SE_SG_Li256ELb0ELb1ELb0ELb0EEENS1_30DynamicPersistentTileSchedulerILi256ELi128ELb0ELb1ELb1EEEEEEEEEvNT_6ParamsE --------------------------
	.section	.nv.constant0._ZN7cutlass13device_kernelIN5flash11enable_sm90INS1_16FlashAttnFwdSm90INS1_25CollectiveMainloopFwdSm90ILi2EN4cute5tupleIJNS5_1CILi1EEES8_S8_EEENS6_IJNS7_ILi128EEENS7_ILi96EEENS7_ILi64EEEEEELi256ENS_6half_tEfNS_4arch4Sm90ELb1ELb0ELb0ELb0ELb1ELb0ELb0ELb1ELb0ELb1ELb0ELb0EEENS1_21CollectiveEpilogueFwdINS6_IJSA_NS7_ILi256EEESB_EEES9_SE_SG_Li256ELb0ELb1ELb0ELb0EEENS1_30DynamicPersistentTileSchedulerILi256ELi128ELb0ELb1ELb1EEEEEEEEEvNT_6ParamsE,"a",@progbits
	.sectionflags	@""
	.align	4
.nv.constant0._ZN7cutlass13device_kernelIN5flash11enable_sm90INS1_16FlashAttnFwdSm90INS1_25CollectiveMainloopFwdSm90ILi2EN4cute5tupleIJNS5_1CILi1EEES8_S8_EEENS6_IJNS7_ILi128EEENS7_ILi96EEENS7_ILi64EEEEEELi256ENS_6half_tEfNS_4arch4Sm90ELb1ELb0ELb0ELb0ELb1ELb0ELb0ELb1ELb0ELb1ELb0ELb0EEENS1_21CollectiveEpilogueFwdINS6_IJSA_NS7_ILi256EEESB_EEES9_SE_SG_Li256ELb0ELb1ELb0ELb0EEENS1_30DynamicPersistentTileSchedulerILi256ELi128ELb0ELb1ELb1EEEEEEEEEvNT_6ParamsE:
	.zero		3328


//--------------------- .nv.constant0._ZN7cutlass13device_kernelIN5flash11enable_sm90INS1_16FlashAttnFwdSm90INS1_25CollectiveMainloopFwdSm90ILi2EN4cute5tupleIJNS5_1CILi1EEES8_S8_EEENS6_IJNS7_ILi128EEENS7_ILi96EEENS7_ILi64EEEEEELi256ENS_6half_tEfNS_4arch4Sm90ELb1ELb0ELb0ELb0ELb1ELb0ELb1ELb1ELb0ELb1ELb0ELb0EEENS1_21CollectiveEpilogueFwdINS6_IJSA_NS7_ILi256EEESB_EEES9_SE_SG_Li256ELb0ELb1ELb0ELb0EEENS1_30DynamicPersistentTileSchedulerILi256ELi128ELb0ELb1ELb1EEEEEEEEEvNT_6ParamsE --------------------------
	.section	.nv.constant0._ZN7cutlass13device_kernelIN5flash11enable_sm90INS1_16FlashAttnFwdSm90INS1_25CollectiveMainloopFwdSm90ILi2EN4cute5tupleIJNS5_1CILi1EEES8_S8_EEENS6_IJNS7_ILi128EEENS7_ILi96EEENS7_ILi64EEEEEELi256ENS_6half_tEfNS_4arch4Sm90ELb1ELb0ELb0ELb0ELb1ELb0ELb1ELb1ELb0ELb1ELb0ELb0EEENS1_21CollectiveEpilogueFwdINS6_IJSA_NS7_ILi256EEESB_EEES9_SE_SG_Li256ELb0ELb1ELb0ELb0EEENS1_30DynamicPersistentTileSchedulerILi256ELi128ELb0ELb1ELb1EEEEEEEEEvNT_6ParamsE,"a",@progbits
	.sectionflags	@""
	.align	4
.nv.constant0._ZN7cutlass13device_kernelIN5flash11enable_sm90INS1_16FlashAttnFwdSm90INS1_25CollectiveMainloopFwdSm90ILi2EN4cute5tupleIJNS5_1CILi1EEES8_S8_EEENS6_IJNS7_ILi128EEENS7_ILi96EEENS7_ILi64EEEEEELi256ENS_6half_tEfNS_4arch4Sm90ELb1ELb0ELb0ELb0ELb1ELb0ELb1ELb1ELb0ELb1ELb0ELb0EEENS1_21CollectiveEpilogueFwdINS6_IJSA_NS7_ILi256EEESB_EEES9_SE_SG_Li256ELb0ELb1ELb0ELb0EEENS1_30DynamicPersistentTileSchedulerILi256ELi128ELb0ELb1ELb1EEEEEEEEEvNT_6ParamsE:
	.zero		3584


//--------------------- .nv.constant0._ZN7cutlass13device_kernelIN5flash11enable_sm90INS1_16FlashAttnFwdSm90INS1_25CollectiveMainloopFwdSm90ILi2EN4cute5tupleIJNS5_1CILi1EEES8_S8_EEENS6_IJNS7_ILi128EEENS7_ILi96EEENS7_ILi64EEEEEELi256ENS_6half_tEfNS_4arch4Sm90ELb1ELb0ELb0ELb1ELb1ELb0ELb0ELb1ELb0ELb1ELb0ELb0EEENS1_21CollectiveEpilogueFwdINS6_IJSA_NS7_ILi256EEESB_EEES9_SE_SG_Li256ELb1ELb1ELb0ELb0EEENS1_36VarlenDynamicPersistentTileSchedulerILi128ELi96ELi256ELi128ELb0ELb1ELb1ELb1ELb1ELb1EEEEEEEEEvNT_6ParamsE --------------------------
	.section	.nv.constant0._ZN7cutlass13device_kernelIN5flash11enable_sm90INS1_16FlashAttnFwdSm90INS1_25CollectiveMainloopFwdSm90ILi2EN4cute5tupleIJNS5_1CILi1EEES8_S8_EEENS6_IJNS7_ILi128EEENS7_ILi96EEENS7_ILi64EEEEEELi256ENS_6half_tEfNS_4arch4Sm90ELb1ELb0ELb0ELb1ELb1ELb0ELb0ELb1ELb0ELb1ELb0ELb0EEENS1_21CollectiveEpilogueFwdINS6_IJSA_NS7_ILi256EEESB_EEES9_SE_SG_Li256ELb1ELb1ELb0ELb0EEENS1_36VarlenDynamicPersistentTileSchedulerILi128ELi96ELi256ELi128ELb0ELb1ELb1ELb1ELb1ELb1EEEEEEEEEvNT_6ParamsE,"a",@progbits
	.sectionflags	@""
	.align	4
.nv.constant0._ZN7cutlass13device_kernelIN5flash11enable_sm90INS1_16FlashAttnFwdSm90INS1_25CollectiveMainloopFwdSm90ILi2EN4cute5tupleIJNS5_1CILi1EEES8_S8_EEENS6_IJNS7_ILi128EEENS7_ILi96EEENS7_ILi64EEEEEELi256ENS_6half_tEfNS_4arch4Sm90ELb1ELb0ELb0ELb1ELb1ELb0ELb0ELb1ELb0ELb1ELb0ELb0EEENS1_21CollectiveEpilogueFwdINS6_IJSA_NS7_ILi256EEESB_EEES9_SE_SG_Li256ELb1ELb1ELb0ELb0EEENS1_36VarlenDynamicPersistentTileSchedulerILi128ELi96ELi256ELi128ELb0ELb1ELb1ELb1ELb1ELb1EEEEEEEEEvNT_6ParamsE:
	.zero		3328


//--------------------- .nv.constant0._ZN7cutlass13device_kernelIN5flash11enable_sm90INS1_16FlashAttnFwdSm90INS1_25CollectiveMainloopFwdSm90ILi2EN4cute5tupleIJNS5_1CILi1EEES8_S8_EEENS6_IJNS7_ILi128EEENS7_ILi96EEENS7_ILi64EEEEEELi256ENS_6half_tEfNS_4arch4Sm90ELb1ELb0ELb0ELb1ELb1ELb1ELb0ELb1ELb0ELb1ELb0ELb0EEENS1_21CollectiveEpilogueFwdINS6_IJSA_NS7_ILi256EEESB_EEES9_SE_SG_Li256ELb1ELb1ELb0ELb0EEENS1_36VarlenDynamicPersistentTileSchedulerILi128ELi96ELi256ELi128ELb0ELb1ELb1ELb1ELb1ELb1EEEEEEEEEvNT_6ParamsE --------------------------
	.section	.nv.constant0._ZN7cutlass13device_kernelIN5flash11enable_sm90INS1_16FlashAttnFwdSm90INS1_25CollectiveMainloopFwdSm90ILi2EN4cute5tupleIJNS5_1CILi1EEES8_S8_EEENS6_IJNS7_ILi128EEENS7_ILi96EEENS7_ILi64EEEEEELi256ENS_6half_tEfNS_4arch4Sm90ELb1ELb0ELb0ELb1ELb1ELb1ELb0ELb1ELb0ELb1ELb0ELb0EEENS1_21CollectiveEpilogueFwdINS6_IJSA_NS7_ILi256EEESB_EEES9_SE_SG_Li256ELb1ELb1ELb0ELb0EEENS1_36VarlenDynamicPersistentTileSchedulerILi128ELi96ELi256ELi128ELb0ELb1ELb1ELb1ELb1ELb1EEEEEEEEEvNT_6ParamsE,"a",@progbits
	.sectionflags	@""
	.align	4
.nv.constant0._ZN7cutlass13device_kernelIN5flash11enable_sm90INS1_16FlashAttnFwdSm90INS1_25CollectiveMainloopFwdSm90ILi2EN4cute5tupleIJNS5_1CILi1EEES8_S8_EEENS6_IJNS7_ILi128EEENS7_ILi96EEENS7_ILi64EEEEEELi256ENS_6half_tEfNS_4arch4Sm90ELb1ELb0ELb0ELb1ELb1ELb1ELb0ELb1ELb0ELb1ELb0ELb0EEENS1_21CollectiveEpilogueFwdINS6_IJSA_NS7_ILi256EEESB_EEES9_SE_SG_Li256ELb1ELb1ELb0ELb0EEENS1_36VarlenDynamicPersistentTileSchedulerILi128ELi96ELi256ELi128ELb0ELb1ELb1ELb1ELb1ELb1EEEEEEEEEvNT_6ParamsE:
	.zero		3328


//--------------------- .nv.constant0._ZN7cutlass13device_kernelIN5flash11enable_sm90INS1_16FlashAttnFwdSm90INS1_25CollectiveMainloopFwdSm90ILi2EN4cute5tupleIJNS5_1CILi1EEES8_S8_EEENS6_IJNS7_ILi128EEENS7_ILi96EEENS7_ILi64EEEEEELi256ENS_6half_tEfNS_4arch4Sm90ELb1ELb0ELb0ELb1ELb1ELb0ELb1ELb1ELb0ELb1ELb0ELb0EEENS1_21CollectiveEpilogueFwdINS6_IJSA_NS7_ILi256EEESB_EEES9_SE_SG_Li256ELb1ELb1ELb0ELb0EEENS1_36VarlenDynamicPersistentTileSchedulerILi128ELi96ELi256ELi128ELb0ELb1ELb1ELb1ELb1ELb1EEEEEEEEEvNT_6ParamsE --------------------------
	.section	.nv.constant0._ZN7cutlass13device_kernelIN5flash11enable_sm90INS1_16FlashAttnFwdSm90INS1_25CollectiveMainloopFwdSm90ILi2EN4cute5tupleIJNS5_1CILi1EEES8_S8_EEENS6_IJNS7_ILi128EEENS7_ILi96EEENS7_ILi64EEEEEELi256ENS_6half_tEfNS_4arch4Sm90ELb1ELb0ELb0ELb1ELb1ELb0ELb1ELb1ELb0ELb1ELb0ELb0EEENS1_21CollectiveEpilogueFwdINS6_IJSA_NS7_ILi256EEESB_EEES9_SE_SG_Li256ELb1ELb1ELb0ELb0EEENS1_36VarlenDynamicPersistentTileSchedulerILi128ELi96ELi256ELi128ELb0ELb1ELb1ELb1ELb1ELb1EEEEEEEEEvNT_6ParamsE,"a",@progbits
	.sectionflags	@""
	.align	4
.nv.constant0._ZN7cutlass13device_kernelIN5flash11enable_sm90INS1_16FlashAttnFwdSm90INS1_25CollectiveMainloopFwdSm90ILi2EN4cute5tupleIJNS5_1CILi1EEES8_S8_EEENS6_IJNS7_ILi128EEENS7_ILi96EEENS7_ILi64EEEEEELi256ENS_6half_tEfNS_4arch4Sm90ELb1ELb0ELb0ELb1ELb1ELb0ELb1ELb1ELb0ELb1ELb0ELb0EEENS1_21CollectiveEpilogueFwdINS6_IJSA_NS7_ILi256EEESB_EEES9_SE_SG_Li256ELb1ELb1ELb0ELb0EEENS1_36VarlenDynamicPersistentTileSchedulerILi128ELi96ELi256ELi128ELb0ELb1ELb1ELb1ELb1ELb1EEEEEEEEEvNT_6ParamsE:
	.zero		3584


//--------------------- .nv.constant0._ZN7cutlass13device_kernelIN5flash11enable_sm90INS1_16FlashAttnFwdSm90INS1_25CollectiveMainloopFwdSm90ILi2EN4cute5tupleIJNS5_1CILi1EEES8_S8_EEENS6_IJNS7_ILi128EEENS7_ILi96EEENS7_ILi64EEEEEELi256ENS_6half_tEfNS_4arch4Sm90ELb1ELb0ELb0ELb1ELb1ELb1ELb1ELb1ELb0ELb1ELb0ELb0EEENS1_21CollectiveEpilogueFwdINS6_IJSA_NS7_ILi256EEESB_EEES9_SE_SG_Li256ELb1ELb1ELb0ELb0EEENS1_36VarlenDynamicPersistentTileSchedulerILi128ELi96ELi256ELi128ELb0ELb1ELb1ELb1ELb1ELb1EEEEEEEEEvNT_6ParamsE --------------------------
	.section	.nv.constant0._ZN7cutlass13device_kernelIN5flash11enable_sm90INS1_16FlashAttnFwdSm90INS1_25CollectiveMainloopFwdSm90ILi2EN4cute5tupleIJNS5_1CILi1EEES8_S8_EEENS6_IJNS7_ILi128EEENS7_ILi96EEENS7_ILi64EEEEEELi256ENS_6half_tEfNS_4arch4Sm90ELb1ELb0ELb0ELb1ELb1ELb1ELb1ELb1ELb0ELb1ELb0ELb0EEENS1_21CollectiveEpilogueFwdINS6_IJSA_NS7_ILi256EEESB_EEES9_SE_SG_Li256ELb1ELb1ELb0ELb0EEENS1_36VarlenDynamicPersistentTileSchedulerILi128ELi96ELi256ELi128ELb0ELb1ELb1ELb1ELb1ELb1EEEEEEEEEvNT_6ParamsE,"a",@progbits
	.sectionflags	@""
	.align	4
.nv.constant0._ZN7cutlass13device_kernelIN5flash11enable_sm90INS1_16FlashAttnFwdSm90INS1_25CollectiveMainloopFwdSm90ILi2EN4cute5tupleIJNS5_1CILi1EEES8_S8_EEENS6_IJNS7_ILi128EEENS7_ILi96EEENS7_ILi64EEEEEELi256ENS_6half_tEfNS_4arch4Sm90ELb1ELb0ELb0ELb1ELb1ELb1ELb1ELb1ELb0ELb1ELb0ELb0EEENS1_21CollectiveEpilogueFwdINS6_IJSA_NS7_ILi256EEESB_EEES9_SE_SG_Li256ELb1ELb1ELb0ELb0EEENS1_36VarlenDynamicPersistentTileSchedulerILi128ELi96ELi256ELi128ELb0ELb1ELb1ELb1ELb1ELb1EEEEEEEEEvNT_6ParamsE:
	.zero		3584


//--------------------- SYMBOLS --------------------------

	.type		.nv.reservedSmem.offset0,@object
	.size		.nv.reservedSmem.offset0,0x4
	.type		__assertfail,@function
